	.target	sm_90a

	.elftype	@"ET_EXEC"


//--------------------- .note.nv.tkinfo           --------------------------
	.section	.note.nv.tkinfo,"",@"SHT_NOTE"
	.sectionflags	@"SHF_NOTE_NV_TKINFO"
	.tkinfo
        /*0018*/ 	.word	0x00000002
        /*0030*/ 	.string	""
        /*0030*/ 	.string	"ptxas"
        /*0030*/ 	.string	"Cuda compilation tools, release 13.0, V13.0.88"
        /*0030*/ 	.string	"Build cuda_13.0.r13.0/compiler.36424714_0"
        /*0030*/ 	.string	"-arch sm_90a -m 64 "



//--------------------- .note.nv.cuinfo           --------------------------
	.section	.note.nv.cuinfo,"",@"SHT_NOTE"
	.sectionflags	@"SHF_NOTE_NV_CUINFO"
        /*0018*/ 	.short	0x0002
        /*001a*/ 	.short	0x005a
        /*001c*/ 	.short	0x0082
	.zero		2


//--------------------- .nv.info                  --------------------------
	.section	.nv.info,"",@"SHT_CUDA_INFO"
	.align	4


	//----- nvinfo : EIATTR_REGCOUNT
	.align		4
        /*0000*/ 	.byte	0x04, 0x2f
        /*0002*/ 	.short	(.L_20 - .L_19)
	.align		4
.L_19:
        /*0004*/ 	.word	index@(_ZN7cutlass13device_kernelIN5flash11enable_sm90INS1_16FlashAttnFwdSm90INS1_25CollectiveMainloopFwdSm90ILi2EN4cute5tupleIJNS5_1CILi1EEES8_S8_EEENS6_IJNS7_ILi64EEESA_SA_EEELi512ENS_6half_tEfNS_4arch4Sm90ELb1ELb0ELb0ELb1ELb1ELb1ELb1ELb0ELb0ELb1ELb1ELb0EEENS1_21CollectiveEpilogueFwdINS6_IJSA_NS7_ILi512EEESA_EEES9_SC_SE_Li256ELb1ELb1ELb1ELb0EEENS1_36VarlenDynamicPersistentTileSchedulerILi64ELi64ELi256ELi128ELb1ELb1ELb1ELb1ELb1ELb1EEEEEEEEEvNT_6ParamsE)
        /*0008*/ 	.word	0x000000a8


	//----- nvinfo : EIATTR_FRAME_SIZE
	.align		4
.L_20:
        /*000c*/ 	.byte	0x04, 0x11
        /*000e*/ 	.short	(.L_22 - .L_21)
	.align		4
.L_21:
        /*0010*/ 	.word	index@(_ZN7cutlass13device_kernelIN5flash11enable_sm90INS1_16FlashAttnFwdSm90INS1_25CollectiveMainloopFwdSm90ILi2EN4cute5tupleIJNS5_1CILi1EEES8_S8_EEENS6_IJNS7_ILi64EEESA_SA_EEELi512ENS_6half_tEfNS_4arch4Sm90ELb1ELb0ELb0ELb1ELb1ELb1ELb1ELb0ELb0ELb1ELb1ELb0EEENS1_21CollectiveEpilogueFwdINS6_IJSA_NS7_ILi512EEESA_EEES9_SC_SE_Li256ELb1ELb1ELb1ELb0EEENS1_36VarlenDynamicPersistentTileSchedulerILi64ELi64ELi256ELi128ELb1ELb1ELb1ELb1ELb1ELb1EEEEEEEEEvNT_6ParamsE)
        /*0014*/ 	.word	0x00000088


	//----- nvinfo : EIATTR_REGCOUNT
	.align		4
.L_22:
        /*0018*/ 	.byte	0x04, 0x2f
        /*001a*/ 	.short	(.L_24 - .L_23)
	.align		4
.L_23:
        /*001c*/ 	.word	index@(_ZN7cutlass13device_kernelIN5flash11enable_sm90INS1_16FlashAttnFwdSm90INS1_25CollectiveMainloopFwdSm90ILi2EN4cute5tupleIJNS5_1CILi1EEES8_S8_EEENS6_IJNS7_ILi64EEESA_SA_EEELi512ENS_6half_tEfNS_4arch4Sm90ELb1ELb0ELb0ELb1ELb1ELb0ELb1ELb0ELb0ELb1ELb1ELb0EEENS1_21CollectiveEpilogueFwdINS6_IJSA_NS7_ILi512EEESA_EEES9_SC_SE_Li256ELb1ELb1ELb1ELb0EEENS1_36VarlenDynamicPersistentTileSchedulerILi64ELi64ELi256ELi128ELb1ELb1ELb1ELb1ELb1ELb1EEEEEEEEEvNT_6ParamsE)
        /*0020*/ 	.word	0x000000a8


	//----- nvinfo : EIATTR_FRAME_SIZE
	.align		4
.L_24:
        /*0024*/ 	.byte	0x04, 0x11
        /*0026*/ 	.short	(.L_26 - .L_25)
	.align		4
.L_25:
        /*0028*/ 	.word	index@(_ZN7cutlass13device_kernelIN5flash11enable_sm90INS1_16FlashAttnFwdSm90INS1_25CollectiveMainloopFwdSm90ILi2EN4cute5tupleIJNS5_1CILi1EEES8_S8_EEENS6_IJNS7_ILi64EEESA_SA_EEELi512ENS_6half_tEfNS_4arch4Sm90ELb1ELb0ELb0ELb1ELb1ELb0ELb1ELb0ELb0ELb1ELb1ELb0EEENS1_21CollectiveEpilogueFwdINS6_IJSA_NS7_ILi512EEESA_EEES9_SC_SE_Li256ELb1ELb1ELb1ELb0EEENS1_36VarlenDynamicPersistentTileSchedulerILi64ELi64ELi256ELi128ELb1ELb1ELb1ELb1ELb1ELb1EEEEEEEEEvNT_6ParamsE)
        /*002c*/ 	.word	0x00000030


	//----- nvinfo : EIATTR_REGCOUNT
	.align		4
.L_26:
        /*0030*/ 	.byte	0x04, 0x2f
        /*0032*/ 	.short	(.L_28 - .L_27)
	.align		4
.L_27:
        /*0034*/ 	.word	index@(_ZN7cutlass13device_kernelIN5flash11enable_sm90INS1_16FlashAttnFwdSm90INS1_25CollectiveMainloopFwdSm90ILi2EN4cute5tupleIJNS5_1CILi1EEES8_S8_EEENS6_IJNS7_ILi64EEESA_SA_EEELi512ENS_6half_tEfNS_4arch4Sm90ELb1ELb0ELb0ELb1ELb1ELb1ELb0ELb0ELb0ELb1ELb1ELb0EEENS1_21CollectiveEpilogueFwdINS6_IJSA_NS7_ILi512EEESA_EEES9_SC_SE_Li256ELb1ELb1ELb1ELb0EEENS1_36VarlenDynamicPersistentTileSchedulerILi64ELi64ELi256ELi128ELb1ELb1ELb1ELb1ELb1ELb1EEEEEEEEEvNT_6ParamsE)
        /*0038*/ 	.word	0x000000a8


	//----- nvinfo : EIATTR_FRAME_SIZE
	.align		4
.L_28:
        /*003c*/ 	.byte	0x04, 0x11
        /*003e*/ 	.short	(.L_30 - .L_29)
	.align		4
.L_29:
        /*0040*/ 	.word	index@(_ZN7cutlass13device_kernelIN5flash11enable_sm90INS1_16FlashAttnFwdSm90INS1_25CollectiveMainloopFwdSm90ILi2EN4cute5tupleIJNS5_1CILi1EEES8_S8_EEENS6_IJNS7_ILi64EEESA_SA_EEELi512ENS_6half_tEfNS_4arch4Sm90ELb1ELb0ELb0ELb1ELb1ELb1ELb0ELb0ELb0ELb1ELb1ELb0EEENS1_21CollectiveEpilogueFwdINS6_IJSA_NS7_ILi512EEESA_EEES9_SC_SE_Li256ELb1ELb1ELb1ELb0EEENS1_36VarlenDynamicPersistentTileSchedulerILi64ELi64ELi256ELi128ELb1ELb1ELb1ELb1ELb1ELb1EEEEEEEEEvNT_6ParamsE)
        /*0044*/ 	.word	0x00000070


	//----- nvinfo : EIATTR_REGCOUNT
	.align		4
.L_30:
        /*0048*/ 	.byte	0x04, 0x2f
        /*004a*/ 	.short	(.L_32 - .L_31)
	.align		4
.L_31:
        /*004c*/ 	.word	index@(_ZN7cutlass13device_kernelIN5flash11enable_sm90INS1_16FlashAttnFwdSm90INS1_25CollectiveMainloopFwdSm90ILi2EN4cute5tupleIJNS5_1CILi1EEES8_S8_EEENS6_IJNS7_ILi64EEESA_SA_EEELi512ENS_6half_tEfNS_4arch4Sm90ELb1ELb0ELb0ELb1ELb1ELb0ELb0ELb0ELb0ELb1ELb1ELb0EEENS1_21CollectiveEpilogueFwdINS6_IJSA_NS7_ILi512EEESA_EEES9_SC_SE_Li256ELb1ELb1ELb1ELb0EEENS1_36VarlenDynamicPersistentTileSchedulerILi64ELi64ELi256ELi128ELb1ELb1ELb1ELb1ELb1ELb1EEEEEEEEEvNT_6ParamsE)
        /*0050*/ 	.word	0x000000a8


	//----- nvinfo : EIATTR_FRAME_SIZE
	.align		4
.L_32:
        /*0054*/ 	.byte	0x04, 0x11
        /*0056*/ 	.short	(.L_34 - .L_33)
	.align		4
.L_33:
        /*0058*/ 	.word	index@(_ZN7cutlass13device_kernelIN5flash11enable_sm90INS1_16FlashAttnFwdSm90INS1_25CollectiveMainloopFwdSm90ILi2EN4cute5tupleIJNS5_1CILi1EEES8_S8_EEENS6_IJNS7_ILi64EEESA_SA_EEELi512ENS_6half_tEfNS_4arch4Sm90ELb1ELb0ELb0ELb1ELb1ELb0ELb0ELb0ELb0ELb1ELb1ELb0EEENS1_21CollectiveEpilogueFwdINS6_IJSA_NS7_ILi512EEESA_EEES9_SC_SE_Li256ELb1ELb1ELb1ELb0EEENS1_36VarlenDynamicPersistentTileSchedulerILi64ELi64ELi256ELi128ELb1ELb1ELb1ELb1ELb1ELb1EEEEEEEEEvNT_6ParamsE)
        /*005c*/ 	.word	0x00000038


	//----- nvinfo : EIATTR_REGCOUNT
	.align		4
.L_34:
        /*0060*/ 	.byte	0x04, 0x2f
        /*0062*/ 	.short	(.L_36 - .L_35)
	.align		4
.L_35:
        /*0064*/ 	.word	index@(_ZN7cutlass13device_kernelIN5flash11enable_sm90INS1_16FlashAttnFwdSm90INS1_25CollectiveMainloopFwdSm90ILi2EN4cute5tupleIJNS5_1CILi1EEES8_S8_EEENS6_IJNS7_ILi64EEESA_SA_EEELi512ENS_6half_tEfNS_4arch4Sm90ELb1ELb0ELb0ELb0ELb1ELb0ELb1ELb0ELb0ELb1ELb1ELb0EEENS1_21CollectiveEpilogueFwdINS6_IJSA_NS7_ILi512EEESA_EEES9_SC_SE_Li256ELb0ELb1ELb1ELb0EEENS1_19SingleTileSchedulerILb0ELb1ELb1ELi64EEEEEEEEEvNT_6ParamsE)
        /*0068*/ 	.word	0x000000a8


	//----- nvinfo : EIATTR_FRAME_SIZE
	.align		4
.L_36:
        /*006c*/ 	.byte	0x04, 0x11
        /*006e*/ 	.short	(.L_38 - .L_37)
	.align		4
.L_37:
        /*0070*/ 	.word	index@(_ZN7cutlass13device_kernelIN5flash11enable_sm90INS1_16FlashAttnFwdSm90INS1_25CollectiveMainloopFwdSm90ILi2EN4cute5tupleIJNS5_1CILi1EEES8_S8_EEENS6_IJNS7_ILi64EEESA_SA_EEELi512ENS_6half_tEfNS_4arch4Sm90ELb1ELb0ELb0ELb0ELb1ELb0ELb1ELb0ELb0ELb1ELb1ELb0EEENS1_21CollectiveEpilogueFwdINS6_IJSA_NS7_ILi512EEESA_EEES9_SC_SE_Li256ELb0ELb1ELb1ELb0EEENS1_19SingleTileSchedulerILb0ELb1ELb1ELi64EEEEEEEEEvNT_6ParamsE)
        /*0074*/ 	.word	0x00000008


	//----- nvinfo : EIATTR_REGCOUNT
	.align		4
.L_38:
        /*0078*/ 	.byte	0x04, 0x2f
        /*007a*/ 	.short	(.L_40 - .L_39)
	.align		4
.L_39:
        /*007c*/ 	.word	index@(_ZN7cutlass13device_kernelIN5flash11enable_sm90INS1_16FlashAttnFwdSm90INS1_25CollectiveMainloopFwdSm90ILi2EN4cute5tupleIJNS5_1CILi1EEES8_S8_EEENS6_IJNS7_ILi64EEESA_SA_EEELi512ENS_6half_tEfNS_4arch4Sm90ELb1ELb0ELb0ELb0ELb1ELb0ELb0ELb0ELb0ELb1ELb1ELb0EEENS1_21CollectiveEpilogueFwdINS6_IJSA_NS7_ILi512EEESA_EEES9_SC_SE_Li256ELb0ELb1ELb1ELb0EEENS1_19SingleTileSchedulerILb0ELb1ELb1ELi64EEEEEEEEEvNT_6ParamsE)
        /*0080*/ 	.word	0x000000a8


	//----- nvinfo : EIATTR_FRAME_SIZE
	.align		4
.L_40:
        /*0084*/ 	.byte	0x04, 0x11
        /*0086*/ 	.short	(.L_42 - .L_41)
	.align		4
.L_41:
        /*0088*/ 	.word	index@(_ZN7cutlass13device_kernelIN5flash11enable_sm90INS1_16FlashAttnFwdSm90INS1_25CollectiveMainloopFwdSm90ILi2EN4cute5tupleIJNS5_1CILi1EEES8_S8_EEENS6_IJNS7_ILi64EEESA_SA_EEELi512ENS_6half_tEfNS_4arch4Sm90ELb1ELb0ELb0ELb0ELb1ELb0ELb0ELb0ELb0ELb1ELb1ELb0EEENS1_21CollectiveEpilogueFwdINS6_IJSA_NS7_ILi512EEESA_EEES9_SC_SE_Li256ELb0ELb1ELb1ELb0EEENS1_19SingleTileSchedulerILb0ELb1ELb1ELi64EEEEEEEEEvNT_6ParamsE)
        /*008c*/ 	.word	0x00000000


	//----- nvinfo : EIATTR_REGCOUNT
	.align		4
.L_42:
        /*0090*/ 	.byte	0x04, 0x2f
        /*0092*/ 	.short	(.L_44 - .L_43)
	.align		4
.L_43:
        /*0094*/ 	.word	index@(_ZN7cutlass13device_kernelIN5flash11enable_sm90INS1_16FlashAttnFwdSm90INS1_25CollectiveMainloopFwdSm90ILi2EN4cute5tupleIJNS5_1CILi1EEES8_S8_EEENS6_IJNS7_ILi64EEESA_SA_EEELi512ENS_6half_tEfNS_4arch4Sm90ELb0ELb1ELb0ELb1ELb1ELb1ELb1ELb0ELb0ELb1ELb1ELb0EEENS1_21CollectiveEpilogueFwdINS6_IJSA_NS7_ILi512EEESA_EEES9_SC_SE_Li256ELb1ELb1ELb1ELb0EEENS1_36VarlenDynamicPersistentTileSchedulerILi64ELi64ELi256ELi128ELb1ELb1ELb1ELb1ELb0ELb1EEEEEEEEEvNT_6ParamsE)
        /*0098*/ 	.word	0x000000a8


	//----- nvinfo : EIATTR_FRAME_SIZE
	.align		4
.L_44:
        /*009c*/ 	.byte	0x04, 0x11
        /*009e*/ 	.short	(.L_46 - .L_45)
	.align		4
.L_45:
        /*00a0*/ 	.word	index@(_ZN7cutlass13device_kernelIN5flash11enable_sm90INS1_16FlashAttnFwdSm90INS1_25CollectiveMainloopFwdSm90ILi2EN4cute5tupleIJNS5_1CILi1EEES8_S8_EEENS6_IJNS7_ILi64EEESA_SA_EEELi512ENS_6half_tEfNS_4arch4Sm90ELb0ELb1ELb0ELb1ELb1ELb1ELb1ELb0ELb0ELb1ELb1ELb0EEENS1_21CollectiveEpilogueFwdINS6_IJSA_NS7_ILi512EEESA_EEES9_SC_SE_Li256ELb1ELb1ELb1ELb0EEENS1_36VarlenDynamicPersistentTileSchedulerILi64ELi64ELi256ELi128ELb1ELb1ELb1ELb1ELb0ELb1EEEEEEEEEvNT_6ParamsE)
        /*00a4*/ 	.word	0x00000080


	//----- nvinfo : EIATTR_REGCOUNT
	.align		4
.L_46:
        /*00a8*/ 	.byte	0x04, 0x2f
        /*00aa*/ 	.short	(.L_48 - .L_47)
	.align		4
.L_47:
        /*00ac*/ 	.word	index@(_ZN7cutlass13device_kernelIN5flash11enable_sm90INS1_16FlashAttnFwdSm90INS1_25CollectiveMainloopFwdSm90ILi2EN4cute5tupleIJNS5_1CILi1EEES8_S8_EEENS6_IJNS7_ILi64EEESA_SA_EEELi512ENS_6half_tEfNS_4arch4Sm90ELb0ELb1ELb0ELb1ELb1ELb0ELb1ELb0ELb0ELb1ELb1ELb0EEENS1_21CollectiveEpilogueFwdINS6_IJSA_NS7_ILi512EEESA_EEES9_SC_SE_Li256ELb1ELb1ELb1ELb0EEENS1_36VarlenDynamicPersistentTileSchedulerILi64ELi64ELi256ELi128ELb1ELb1ELb1ELb1ELb0ELb1EEEEEEEEEvNT_6ParamsE)
        /*00b0*/ 	.word	0x000000a8


	//----- nvinfo : EIATTR_FRAME_SIZE
	.align		4
.L_48:
        /*00b4*/ 	.byte	0x04, 0x11
        /*00b6*/ 	.short	(.L_50 - .L_49)
	.align		4
.L_49:
        /*00b8*/ 	.word	index@(_ZN7cutlass13device_kernelIN5flash11enable_sm90INS1_16FlashAttnFwdSm90INS1_25CollectiveMainloopFwdSm90ILi2EN4cute5tupleIJNS5_1CILi1EEES8_S8_EEENS6_IJNS7_ILi64EEESA_SA_EEELi512ENS_6half_tEfNS_4arch4Sm90ELb0ELb1ELb0ELb1ELb1ELb0ELb1ELb0ELb0ELb1ELb1ELb0EEENS1_21CollectiveEpilogueFwdINS6_IJSA_NS7_ILi512EEESA_EEES9_SC_SE_Li256ELb1ELb1ELb1ELb0EEENS1_36VarlenDynamicPersistentTileSchedulerILi64ELi64ELi256ELi128ELb1ELb1ELb1ELb1ELb0ELb1EEEEEEEEEvNT_6ParamsE)
        /*00bc*/ 	.word	0x00000040


	//----- nvinfo : EIATTR_REGCOUNT
	.align		4
.L_50:
        /*00c0*/ 	.byte	0x04, 0x2f
        /*00c2*/ 	.short	(.L_52 - .L_51)
	.align		4
.L_51:
        /*00c4*/ 	.word	index@(_ZN7cutlass13device_kernelIN5flash11enable_sm90INS1_16FlashAttnFwdSm90INS1_25CollectiveMainloopFwdSm90ILi2EN4cute5tupleIJNS5_1CILi1EEES8_S8_EEENS6_IJNS7_ILi64EEESA_SA_EEELi512ENS_6half_tEfNS_4arch4Sm90ELb0ELb1ELb0ELb1ELb1ELb1ELb0ELb0ELb0ELb1ELb1ELb0EEENS1_21CollectiveEpilogueFwdINS6_IJSA_NS7_ILi512EEESA_EEES9_SC_SE_Li256ELb1ELb1ELb1ELb0EEENS1_36VarlenDynamicPersistentTileSchedulerILi64ELi64ELi256ELi128ELb1ELb1ELb1ELb1ELb0ELb1EEEEEEEEEvNT_6ParamsE)
        /*00c8*/ 	.word	0x000000a8


	//----- nvinfo : EIATTR_FRAME_SIZE
	.align		4
.L_52:
        /*00cc*/ 	.byte	0x04, 0x11
        /*00ce*/ 	.short	(.L_54 - .L_53)
	.align		4
.L_53:
        /*00d0*/ 	.word	index@(_ZN7cutlass13device_kernelIN5flash11enable_sm90INS1_16FlashAttnFwdSm90INS1_25CollectiveMainloopFwdSm90ILi2EN4cute5tupleIJNS5_1CILi1EEES8_S8_EEENS6_IJNS7_ILi64EEESA_SA_EEELi512ENS_6half_tEfNS_4arch4Sm90ELb0ELb1ELb0ELb1ELb1ELb1ELb0ELb0ELb0ELb1ELb1ELb0EEENS1_21CollectiveEpilogueFwdINS6_IJSA_NS7_ILi512EEESA_EEES9_SC_SE_Li256ELb1ELb1ELb1ELb0EEENS1_36VarlenDynamicPersistentTileSchedulerILi64ELi64ELi256ELi128ELb1ELb1ELb1ELb1ELb0ELb1EEEEEEEEEvNT_6ParamsE)
        /*00d4*/ 	.word	0x00000070


	//----- nvinfo : EIATTR_REGCOUNT
	.align		4
.L_54:
        /*00d8*/ 	.byte	0x04, 0x2f
        /*00da*/ 	.short	(.L_56 - .L_55)
	.align		4
.L_55:
        /*00dc*/ 	.word	index@(_ZN7cutlass13device_kernelIN5flash11enable_sm90INS1_16FlashAttnFwdSm90INS1_25CollectiveMainloopFwdSm90ILi2EN4cute5tupleIJNS5_1CILi1EEES8_S8_EEENS6_IJNS7_ILi64EEESA_SA_EEELi512ENS_6half_tEfNS_4arch4Sm90ELb0ELb1ELb0ELb1ELb1ELb0ELb0ELb0ELb0ELb1ELb1ELb0EEENS1_21CollectiveEpilogueFwdINS6_IJSA_NS7_ILi512EEESA_EEES9_SC_SE_Li256ELb1ELb1ELb1ELb0EEENS1_36VarlenDynamicPersistentTileSchedulerILi64ELi64ELi256ELi128ELb1ELb1ELb1ELb1ELb0ELb1EEEEEEEEEvNT_6ParamsE)
        /*00e0*/ 	.word	0x000000a8


	//----- nvinfo : EIATTR_FRAME_SIZE
	.align		4
.L_56:
        /*00e4*/ 	.byte	0x04, 0x11
        /*00e6*/ 	.short	(.L_58 - .L_57)
	.align		4
.L_57:
        /*00e8*/ 	.word	index@(_ZN7cutlass13device_kernelIN5flash11enable_sm90INS1_16FlashAttnFwdSm90INS1_25CollectiveMainloopFwdSm90ILi2EN4cute5tupleIJNS5_1CILi1EEES8_S8_EEENS6_IJNS7_ILi64EEESA_SA_EEELi512ENS_6half_tEfNS_4arch4Sm90ELb0ELb1ELb0ELb1ELb1ELb0ELb0ELb0ELb0ELb1ELb1ELb0EEENS1_21CollectiveEpilogueFwdINS6_IJSA_NS7_ILi512EEESA_EEES9_SC_SE_Li256ELb1ELb1ELb1ELb0EEENS1_36VarlenDynamicPersistentTileSchedulerILi64ELi64ELi256ELi128ELb1ELb1ELb1ELb1ELb0ELb1EEEEEEEEEvNT_6ParamsE)
        /*00ec*/ 	.word	0x00000028


	//----- nvinfo : EIATTR_REGCOUNT
	.align		4
.L_58:
        /*00f0*/ 	.byte	0x04, 0x2f
        /*00f2*/ 	.short	(.L_60 - .L_59)
	.align		4
.L_59:
        /*00f4*/ 	.word	index@(_ZN7cutlass13device_kernelIN5flash11enable_sm90INS1_16FlashAttnFwdSm90INS1_25CollectiveMainloopFwdSm90ILi2EN4cute5tupleIJNS5_1CILi1EEES8_S8_EEENS6_IJNS7_ILi64EEESA_SA_EEELi512ENS_6half_tEfNS_4arch4Sm90ELb0ELb1ELb0ELb0ELb1ELb0ELb1ELb0ELb0ELb1ELb1ELb0EEENS1_21CollectiveEpilogueFwdINS6_IJSA_NS7_ILi512EEESA_EEES9_SC_SE_Li256ELb0ELb1ELb1ELb0EEENS1_19SingleTileSchedulerILb0ELb1ELb1ELi64EEEEEEEEEvNT_6ParamsE)
        /*00f8*/ 	.word	0x000000a8


	//----- nvinfo : EIATTR_FRAME_SIZE
	.align		4
.L_60:
        /*00fc*/ 	.byte	0x04, 0x11
        /*00fe*/ 	.short	(.L_62 - .L_61)
	.align		4
.L_61:
        /*0100*/ 	.word	index@(_ZN7cutlass13device_kernelIN5flash11enable_sm90INS1_16FlashAttnFwdSm90INS1_25CollectiveMainloopFwdSm90ILi2EN4cute5tupleIJNS5_1CILi1EEES8_S8_EEENS6_IJNS7_ILi64EEESA_SA_EEELi512ENS_6half_tEfNS_4arch4Sm90ELb0ELb1ELb0ELb0ELb1ELb0ELb1ELb0ELb0ELb1ELb1ELb0EEENS1_21CollectiveEpilogueFwdINS6_IJSA_NS7_ILi512EEESA_EEES9_SC_SE_Li256ELb0ELb1ELb1ELb0EEENS1_19SingleTileSchedulerILb0ELb1ELb1ELi64EEEEEEEEEvNT_6ParamsE)
        /*0104*/ 	.word	0x00000008


	//----- nvinfo : EIATTR_REGCOUNT
	.align		4
.L_62:
        /*0108*/ 	.byte	0x04, 0x2f
        /*010a*/ 	.short	(.L_64 - .L_63)
	.align		4
.L_63:
        /*010c*/ 	.word	index@(_ZN7cutlass13device_kernelIN5flash11enable_sm90INS1_16FlashAttnFwdSm90INS1_25CollectiveMainloopFwdSm90ILi2EN4cute5tupleIJNS5_1CILi1EEES8_S8_EEENS6_IJNS7_ILi64EEESA_SA_EEELi512ENS_6half_tEfNS_4arch4Sm90ELb0ELb1ELb0ELb0ELb1ELb0ELb0ELb0ELb0ELb1ELb1ELb0EEENS1_21CollectiveEpilogueFwdINS6_IJSA_NS7_ILi512EEESA_EEES9_SC_SE_Li256ELb0ELb1ELb1ELb0EEENS1_19SingleTileSchedulerILb0ELb1ELb1ELi64EEEEEEEEEvNT_6ParamsE)
        /*0110*/ 	.word	0x000000a8


	//----- nvinfo : EIATTR_FRAME_SIZE
	.align		4
.L_64:
        /*0114*/ 	.byte	0x04, 0x11
        /*0116*/ 	.short	(.L_66 - .L_65)
	.align		4
.L_65:
        /*0118*/ 	.word	index@(_ZN7cutlass13device_kernelIN5flash11enable_sm90INS1_16FlashAttnFwdSm90INS1_25CollectiveMainloopFwdSm90ILi2EN4cute5tupleIJNS5_1CILi1EEES8_S8_EEENS6_IJNS7_ILi64EEESA_SA_EEELi512ENS_6half_tEfNS_4arch4Sm90ELb0ELb1ELb0ELb0ELb1ELb0ELb0ELb0ELb0ELb1ELb1ELb0EEENS1_21CollectiveEpilogueFwdINS6_IJSA_NS7_ILi512EEESA_EEES9_SC_SE_Li256ELb0ELb1ELb1ELb0EEENS1_19SingleTileSchedulerILb0ELb1ELb1ELi64EEEEEEEEEvNT_6ParamsE)
        /*011c*/ 	.word	0x00000000


	//----- nvinfo : EIATTR_REGCOUNT
	.align		4
.L_66:
        /*0120*/ 	.byte	0x04, 0x2f
        /*0122*/ 	.short	(.L_68 - .L_67)
	.align		4
.L_67:
        /*0124*/ 	.word	index@(_ZN7cutlass13device_kernelIN5flash11enable_sm90INS1_16FlashAttnFwdSm90INS1_25CollectiveMainloopFwdSm90ILi2EN4cute5tupleIJNS5_1CILi1EEES8_S8_EEENS6_IJNS7_ILi64EEESA_SA_EEELi512ENS_6half_tEfNS_4arch4Sm90ELb0ELb0ELb0ELb1ELb1ELb1ELb1ELb0ELb0ELb1ELb1ELb0EEENS1_21CollectiveEpilogueFwdINS6_IJSA_NS7_ILi512EEESA_EEES9_SC_SE_Li256ELb1ELb1ELb1ELb0EEENS1_36VarlenDynamicPersistentTileSchedulerILi64ELi64ELi256ELi128ELb1ELb1ELb1ELb0ELb1ELb1EEEEEEEEEvNT_6ParamsE)
        /*0128*/ 	.word	0x000000a8


	//----- nvinfo : EIATTR_FRAME_SIZE
	.align		4
.L_68:
        /*012c*/ 	.byte	0x04, 0x11
        /*012e*/ 	.short	(.L_70 - .L_69)
	.align		4
.L_69:
        /*0130*/ 	.word	index@(_ZN7cutlass13device_kernelIN5flash11enable_sm90INS1_16FlashAttnFwdSm90INS1_25CollectiveMainloopFwdSm90ILi2EN4cute5tupleIJNS5_1CILi1EEES8_S8_EEENS6_IJNS7_ILi64EEESA_SA_EEELi512ENS_6half_tEfNS_4arch4Sm90ELb0ELb0ELb0ELb1ELb1ELb1ELb1ELb0ELb0ELb1ELb1ELb0EEENS1_21CollectiveEpilogueFwdINS6_IJSA_NS7_ILi512EEESA_EEES9_SC_SE_Li256ELb1ELb1ELb1ELb0EEENS1_36VarlenDynamicPersistentTileSchedulerILi64ELi64ELi256ELi128ELb1ELb1ELb1ELb0ELb1ELb1EEEEEEEEEvNT_6ParamsE)
        /*0134*/ 	.word	0x00000070


	//----- nvinfo : EIATTR_REGCOUNT
	.align		4
.L_70:
        /*0138*/ 	.byte	0x04, 0x2f
        /*013a*/ 	.short	(.L_72 - .L_71)
	.align		4
.L_71:
        /*013c*/ 	.word	index@(_ZN7cutlass13device_kernelIN5flash11enable_sm90INS1_16FlashAttnFwdSm90INS1_25CollectiveMainloopFwdSm90ILi2EN4cute5tupleIJNS5_1CILi1EEES8_S8_EEENS6_IJNS7_ILi64EEESA_SA_EEELi512ENS_6half_tEfNS_4arch4Sm90ELb0ELb0ELb0ELb1ELb1ELb0ELb1ELb0ELb0ELb1ELb1ELb0EEENS1_21CollectiveEpilogueFwdINS6_IJSA_NS7_ILi512EEESA_EEES9_SC_SE_Li256ELb1ELb1ELb1ELb0EEENS1_36VarlenDynamicPersistentTileSchedulerILi64ELi64ELi256ELi128ELb1ELb1ELb1ELb0ELb1ELb1EEEEEEEEEvNT_6ParamsE)
        /*0140*/ 	.word	0x000000a8


	//----- nvinfo : EIATTR_FRAME_SIZE
	.align		4
.L_72:
        /*0144*/ 	.byte	0x04, 0x11
        /*0146*/ 	.short	(.L_74 - .L_73)
	.align		4
.L_73:
        /*0148*/ 	.word	index@(_ZN7cutlass13device_kernelIN5flash11enable_sm90INS1_16FlashAttnFwdSm90INS1_25CollectiveMainloopFwdSm90ILi2EN4cute5tupleIJNS5_1CILi1EEES8_S8_EEENS6_IJNS7_ILi64EEESA_SA_EEELi512ENS_6half_tEfNS_4arch4Sm90ELb0ELb0ELb0ELb1ELb1ELb0ELb1ELb0ELb0ELb1ELb1ELb0EEENS1_21CollectiveEpilogueFwdINS6_IJSA_NS7_ILi512EEESA_EEES9_SC_SE_Li256ELb1ELb1ELb1ELb0EEENS1_36VarlenDynamicPersistentTileSchedulerILi64ELi64ELi256ELi128ELb1ELb1ELb1ELb0ELb1ELb1EEEEEEEEEvNT_6ParamsE)
        /*014c*/ 	.word	0x00000038


	//----- nvinfo : EIATTR_REGCOUNT
	.align		4
.L_74:
        /*0150*/ 	.byte	0x04, 0x2f
        /*0152*/ 	.short	(.L_76 - .L_75)
	.align		4
.L_75:
        /*0154*/ 	.word	index@(_ZN7cutlass13device_kernelIN5flash11enable_sm90INS1_16FlashAttnFwdSm90INS1_25CollectiveMainloopFwdSm90ILi2EN4cute5tupleIJNS5_1CILi1EEES8_S8_EEENS6_IJNS7_ILi64EEESA_SA_EEELi512ENS_6half_tEfNS_4arch4Sm90ELb0ELb0ELb0ELb1ELb1ELb1ELb0ELb0ELb0ELb1ELb1ELb0EEENS1_21CollectiveEpilogueFwdINS6_IJSA_NS7_ILi512EEESA_EEES9_SC_SE_Li256ELb1ELb1ELb1ELb0EEENS1_36VarlenDynamicPersistentTileSchedulerILi64ELi64ELi256ELi128ELb1ELb1ELb1ELb0ELb1ELb1EEEEEEEEEvNT_6ParamsE)
        /*0158*/ 	.word	0x000000a8


	//----- nvinfo : EIATTR_FRAME_SIZE
	.align		4
.L_76:
        /*015c*/ 	.byte	0x04, 0x11
        /*015e*/ 	.short	(.L_78 - .L_77)
	.align		4
.L_77:
        /*0160*/ 	.word	index@(_ZN7cutlass13device_kernelIN5flash11enable_sm90INS1_16FlashAttnFwdSm90INS1_25CollectiveMainloopFwdSm90ILi2EN4cute5tupleIJNS5_1CILi1EEES8_S8_EEENS6_IJNS7_ILi64EEESA_SA_EEELi512ENS_6half_tEfNS_4arch4Sm90ELb0ELb0ELb0ELb1ELb1ELb1ELb0ELb0ELb0ELb1ELb1ELb0EEENS1_21CollectiveEpilogueFwdINS6_IJSA_NS7_ILi512EEESA_EEES9_SC_SE_Li256ELb1ELb1ELb1ELb0EEENS1_36VarlenDynamicPersistentTileSchedulerILi64ELi64ELi256ELi128ELb1ELb1ELb1ELb0ELb1ELb1EEEEEEEEEvNT_6ParamsE)
        /*0164*/ 	.word	0x00000060


	//----- nvinfo : EIATTR_REGCOUNT
	.align		4
.L_78:
        /*0168*/ 	.byte	0x04, 0x2f
        /*016a*/ 	.short	(.L_80 - .L_79)
	.align		4
.L_79:
        /*016c*/ 	.word	index@(_ZN7cutlass13device_kernelIN5flash11enable_sm90INS1_16FlashAttnFwdSm90INS1_25CollectiveMainloopFwdSm90ILi2EN4cute5tupleIJNS5_1CILi1EEES8_S8_EEENS6_IJNS7_ILi64EEESA_SA_EEELi512ENS_6half_tEfNS_4arch4Sm90ELb0ELb0ELb0ELb1ELb1ELb0ELb0ELb0ELb0ELb1ELb1ELb0EEENS1_21CollectiveEpilogueFwdINS6_IJSA_NS7_ILi512EEESA_EEES9_SC_SE_Li256ELb1ELb1ELb1ELb0EEENS1_36VarlenDynamicPersistentTileSchedulerILi64ELi64ELi256ELi128ELb1ELb1ELb1ELb0ELb1ELb1EEEEEEEEEvNT_6ParamsE)
        /*0170*/ 	.word	0x000000a8


	//----- nvinfo : EIATTR_FRAME_SIZE
	.align		4
.L_80:
        /*0174*/ 	.byte	0x04, 0x11
        /*0176*/ 	.short	(.L_82 - .L_81)
	.align		4
.L_81:
        /*0178*/ 	.word	index@(_ZN7cutlass13device_kernelIN5flash11enable_sm90INS1_16FlashAttnFwdSm90INS1_25CollectiveMainloopFwdSm90ILi2EN4cute5tupleIJNS5_1CILi1EEES8_S8_EEENS6_IJNS7_ILi64EEESA_SA_EEELi512ENS_6half_tEfNS_4arch4Sm90ELb0ELb0ELb0ELb1ELb1ELb0ELb0ELb0ELb0ELb1ELb1ELb0EEENS1_21CollectiveEpilogueFwdINS6_IJSA_NS7_ILi512EEESA_EEES9_SC_SE_Li256ELb1ELb1ELb1ELb0EEENS1_36VarlenDynamicPersistentTileSchedulerILi64ELi64ELi256ELi128ELb1ELb1ELb1ELb0ELb1ELb1EEEEEEEEEvNT_6ParamsE)
        /*017c*/ 	.word	0x00000040


	//----- nvinfo : EIATTR_REGCOUNT
	.align		4
.L_82:
        /*0180*/ 	.byte	0x04, 0x2f
        /*0182*/ 	.short	(.L_84 - .L_83)
	.align		4
.L_83:
        /*0184*/ 	.word	index@(_ZN7cutlass13device_kernelIN5flash11enable_sm90INS1_16FlashAttnFwdSm90INS1_25CollectiveMainloopFwdSm90ILi2EN4cute5tupleIJNS5_1CILi1EEES8_S8_EEENS6_IJNS7_ILi64EEESA_SA_EEELi512ENS_6half_tEfNS_4arch4Sm90ELb0ELb0ELb0ELb0ELb1ELb0ELb1ELb0ELb0ELb1ELb1ELb0EEENS1_21CollectiveEpilogueFwdINS6_IJSA_NS7_ILi512EEESA_EEES9_SC_SE_Li256ELb0ELb1ELb1ELb0EEENS1_19SingleTileSchedulerILb0ELb1ELb1ELi64EEEEEEEEEvNT_6ParamsE)
        /*0188*/ 	.word	0x000000a8


	//----- nvinfo : EIATTR_FRAME_SIZE
	.align		4
.L_84:
        /*018c*/ 	.byte	0x04, 0x11
        /*018e*/ 	.short	(.L_86 - .L_85)
	.align		4
.L_85:
        /*0190*/ 	.word	index@(_ZN7cutlass13device_kernelIN5flash11enable_sm90INS1_16FlashAttnFwdSm90INS1_25CollectiveMainloopFwdSm90ILi2EN4cute5tupleIJNS5_1CILi1EEES8_S8_EEENS6_IJNS7_ILi64EEESA_SA_EEELi512ENS_6half_tEfNS_4arch4Sm90ELb0ELb0ELb0ELb0ELb1ELb0ELb1ELb0ELb0ELb1ELb1ELb0EEENS1_21CollectiveEpilogueFwdINS6_IJSA_NS7_ILi512EEESA_EEES9_SC_SE_Li256ELb0ELb1ELb1ELb0EEENS1_19SingleTileSchedulerILb0ELb1ELb1ELi64EEEEEEEEEvNT_6ParamsE)
        /*0194*/ 	.word	0x00000008


	//----- nvinfo : EIATTR_REGCOUNT
	.align		4
.L_86:
        /*0198*/ 	.byte	0x04, 0x2f
        /*019a*/ 	.short	(.L_88 - .L_87)
	.align		4
.L_87:
        /*019c*/ 	.word	index@(_ZN7cutlass13device_kernelIN5flash11enable_sm90INS1_16FlashAttnFwdSm90INS1_25CollectiveMainloopFwdSm90ILi2EN4cute5tupleIJNS5_1CILi1EEES8_S8_EEENS6_IJNS7_ILi64EEESA_SA_EEELi512ENS_6half_tEfNS_4arch4Sm90ELb0ELb0ELb0ELb0ELb1ELb0ELb0ELb0ELb0ELb1ELb1ELb0EEENS1_21CollectiveEpilogueFwdINS6_IJSA_NS7_ILi512EEESA_EEES9_SC_SE_Li256ELb0ELb1ELb1ELb0EEENS1_19SingleTileSchedulerILb0ELb1ELb1ELi64EEEEEEEEEvNT_6ParamsE)
        /*01a0*/ 	.word	0x000000a8


	//----- nvinfo : EIATTR_FRAME_SIZE
	.align		4
.L_88:
        /*01a4*/ 	.byte	0x04, 0x11
        /*01a6*/ 	.short	(.L_90 - .L_89)
	.align		4
.L_89:
        /*01a8*/ 	.word	index@(_ZN7cutlass13device_kernelIN5flash11enable_sm90INS1_16FlashAttnFwdSm90INS1_25CollectiveMainloopFwdSm90ILi2EN4cute5tupleIJNS5_1CILi1EEES8_S8_EEENS6_IJNS7_ILi64EEESA_SA_EEELi512ENS_6half_tEfNS_4arch4Sm90ELb0ELb0ELb0ELb0ELb1ELb0ELb0ELb0ELb0ELb1ELb1ELb0EEENS1_21CollectiveEpilogueFwdINS6_IJSA_NS7_ILi512EEESA_EEES9_SC_SE_Li256ELb0ELb1ELb1ELb0EEENS1_19SingleTileSchedulerILb0ELb1ELb1ELi64EEEEEEEEEvNT_6ParamsE)
        /*01ac*/ 	.word	0x00000000


	//----- nvinfo : EIATTR_MIN_STACK_SIZE
	.align		4
.L_90:
        /*01b0*/ 	.byte	0x04, 0x12
        /*01b2*/ 	.short	(.L_92 - .L_91)
	.align		4
.L_91:
        /*01b4*/ 	.word	index@(_ZN7cutlass13device_kernelIN5flash11enable_sm90INS1_16FlashAttnFwdSm90INS1_25CollectiveMainloopFwdSm90ILi2EN4cute5tupleIJNS5_1CILi1EEES8_S8_EEENS6_IJNS7_ILi64EEESA_SA_EEELi512ENS_6half_tEfNS_4arch4Sm90ELb0ELb0ELb0ELb0ELb1ELb0ELb0ELb0ELb0ELb1ELb1ELb0EEENS1_21CollectiveEpilogueFwdINS6_IJSA_NS7_ILi512EEESA_EEES9_SC_SE_Li256ELb0ELb1ELb1ELb0EEENS1_19SingleTileSchedulerILb0ELb1ELb1ELi64EEEEEEEEEvNT_6ParamsE)
        /*01b8*/ 	.word	0x00000000


	//----- nvinfo : EIATTR_MIN_STACK_SIZE
	.align		4
.L_92:
        /*01bc*/ 	.byte	0x04, 0x12
        /*01be*/ 	.short	(.L_94 - .L_93)
	.align		4
.L_93:
        /*01c0*/ 	.word	index@(_ZN7cutlass13device_kernelIN5flash11enable_sm90INS1_16FlashAttnFwdSm90INS1_25CollectiveMainloopFwdSm90ILi2EN4cute5tupleIJNS5_1CILi1EEES8_S8_EEENS6_IJNS7_ILi64EEESA_SA_EEELi512ENS_6half_tEfNS_4arch4Sm90ELb0ELb0ELb0ELb0ELb1ELb0ELb1ELb0ELb0ELb1ELb1ELb0EEENS1_21CollectiveEpilogueFwdINS6_IJSA_NS7_ILi512EEESA_EEES9_SC_SE_Li256ELb0ELb1ELb1ELb0EEENS1_19SingleTileSchedulerILb0ELb1ELb1ELi64EEEEEEEEEvNT_6ParamsE)
        /*01c4*/ 	.word	0x00000008


	//----- nvinfo : EIATTR_MIN_STACK_SIZE
	.align		4
.L_94:
        /*01c8*/ 	.byte	0x04, 0x12
        /*01ca*/ 	.short	(.L_96 - .L_95)
	.align		4
.L_95:
        /*01cc*/ 	.word	index@(_ZN7cutlass13device_kernelIN5flash11enable_sm90INS1_16FlashAttnFwdSm90INS1_25CollectiveMainloopFwdSm90ILi2EN4cute5tupleIJNS5_1CILi1EEES8_S8_EEENS6_IJNS7_ILi64EEESA_SA_EEELi512ENS_6half_tEfNS_4arch4Sm90ELb0ELb0ELb0ELb1ELb1ELb0ELb0ELb0ELb0ELb1ELb1ELb0EEENS1_21CollectiveEpilogueFwdINS6_IJSA_NS7_ILi512EEESA_EEES9_SC_SE_Li256ELb1ELb1ELb1ELb0EEENS1_36VarlenDynamicPersistentTileSchedulerILi64ELi64ELi256ELi128ELb1ELb1ELb1ELb0ELb1ELb1EEEEEEEEEvNT_6ParamsE)
        /*01d0*/ 	.word	0x00000040


	//----- nvinfo : EIATTR_MIN_STACK_SIZE
	.align		4
.L_96:
        /*01d4*/ 	.byte	0x04, 0x12
        /*01d6*/ 	.short	(.L_98 - .L_97)
	.align		4
.L_97:
        /*01d8*/ 	.word	index@(_ZN7cutlass13device_kernelIN5flash11enable_sm90INS1_16FlashAttnFwdSm90INS1_25CollectiveMainloopFwdSm90ILi2EN4cute5tupleIJNS5_1CILi1EEES8_S8_EEENS6_IJNS7_ILi64EEESA_SA_EEELi512ENS_6half_tEfNS_4arch4Sm90ELb0ELb0ELb0ELb1ELb1ELb1ELb0ELb0ELb0ELb1ELb1ELb0EEENS1_21CollectiveEpilogueFwdINS6_IJSA_NS7_ILi512EEESA_EEES9_SC_SE_Li256ELb1ELb1ELb1ELb0EEENS1_36VarlenDynamicPersistentTileSchedulerILi64ELi64ELi256ELi128ELb1ELb1ELb1ELb0ELb1ELb1EEEEEEEEEvNT_6ParamsE)
        /*01dc*/ 	.word	0x00000060


	//----- nvinfo : EIATTR_MIN_STACK_SIZE
	.align		4
.L_98:
        /*01e0*/ 	.byte	0x04, 0x12
        /*01e2*/ 	.short	(.L_100 - .L_99)
	.align		4
.L_99:
        /*01e4*/ 	.word	index@(_ZN7cutlass13device_kernelIN5flash11enable_sm90INS1_16FlashAttnFwdSm90INS1_25CollectiveMainloopFwdSm90ILi2EN4cute5tupleIJNS5_1CILi1EEES8_S8_EEENS6_IJNS7_ILi64EEESA_SA_EEELi512ENS_6half_tEfNS_4arch4Sm90ELb0ELb0ELb0ELb1ELb1ELb0ELb1ELb0ELb0ELb1ELb1ELb0EEENS1_21CollectiveEpilogueFwdINS6_IJSA_NS7_ILi512EEESA_EEES9_SC_SE_Li256ELb1ELb1ELb1ELb0EEENS1_36VarlenDynamicPersistentTileSchedulerILi64ELi64ELi256ELi128ELb1ELb1ELb1ELb0ELb1ELb1EEEEEEEEEvNT_6ParamsE)
        /*01e8*/ 	.word	0x00000038


	//----- nvinfo : EIATTR_MIN_STACK_SIZE
	.align		4
.L_100:
        /*01ec*/ 	.byte	0x04, 0x12
        /*01ee*/ 	.short	(.L_102 - .L_101)
	.align		4
.L_101:
        /*01f0*/ 	.word	index@(_ZN7cutlass13device_kernelIN5flash11enable_sm90INS1_16FlashAttnFwdSm90INS1_25CollectiveMainloopFwdSm90ILi2EN4cute5tupleIJNS5_1CILi1EEES8_S8_EEENS6_IJNS7_ILi64EEESA_SA_EEELi512ENS_6half_tEfNS_4arch4Sm90ELb0ELb0ELb0ELb1ELb1ELb1ELb1ELb0ELb0ELb1ELb1ELb0EEENS1_21CollectiveEpilogueFwdINS6_IJSA_NS7_ILi512EEESA_EEES9_SC_SE_Li256ELb1ELb1ELb1ELb0EEENS1_36VarlenDynamicPersistentTileSchedulerILi64ELi64ELi256ELi128ELb1ELb1ELb1ELb0ELb1ELb1EEEEEEEEEvNT_6ParamsE)
        /*01f4*/ 	.word	0x00000070


	//----- nvinfo : EIATTR_MIN_STACK_SIZE
	.align		4
.L_102:
        /*01f8*/ 	.byte	0x04, 0x12
        /*01fa*/ 	.short	(.L_104 - .L_103)
	.align		4
.L_103:
        /*01fc*/ 	.word	index@(_ZN7cutlass13device_kernelIN5flash11enable_sm90INS1_16FlashAttnFwdSm90INS1_25CollectiveMainloopFwdSm90ILi2EN4cute5tupleIJNS5_1CILi1EEES8_S8_EEENS6_IJNS7_ILi64EEESA_SA_EEELi512ENS_6half_tEfNS_4arch4Sm90ELb0ELb1ELb0ELb0ELb1ELb0ELb0ELb0ELb0ELb1ELb1ELb0EEENS1_21CollectiveEpilogueFwdINS6_IJSA_NS7_ILi512EEESA_EEES9_SC_SE_Li256ELb0ELb1ELb1ELb0EEENS1_19SingleTileSchedulerILb0ELb1ELb1ELi64EEEEEEEEEvNT_6ParamsE)
        /*0200*/ 	.word	0x00000000


	//----- nvinfo : EIATTR_MIN_STACK_SIZE
	.align		4
.L_104:
        /*0204*/ 	.byte	0x04, 0x12
        /*0206*/ 	.short	(.L_106 - .L_105)
	.align		4
.L_105:
        /*0208*/ 	.word	index@(_ZN7cutlass13device_kernelIN5flash11enable_sm90INS1_16FlashAttnFwdSm90INS1_25CollectiveMainloopFwdSm90ILi2EN4cute5tupleIJNS5_1CILi1EEES8_S8_EEENS6_IJNS7_ILi64EEESA_SA_EEELi512ENS_6half_tEfNS_4arch4Sm90ELb0ELb1ELb0ELb0ELb1ELb0ELb1ELb0ELb0ELb1ELb1ELb0EEENS1_21CollectiveEpilogueFwdINS6_IJSA_NS7_ILi512EEESA_EEES9_SC_SE_Li256ELb0ELb1ELb1ELb0EEENS1_19SingleTileSchedulerILb0ELb1ELb1ELi64EEEEEEEEEvNT_6ParamsE)
        /*020c*/ 	.word	0x00000008


	//----- nvinfo : EIATTR_MIN_STACK_SIZE
	.align		4
.L_106:
        /*0210*/ 	.byte	0x04, 0x12
        /*0212*/ 	.short	(.L_108 - .L_107)
	.align		4
.L_107:
        /*0214*/ 	.word	index@(_ZN7cutlass13device_kernelIN5flash11enable_sm90INS1_16FlashAttnFwdSm90INS1_25CollectiveMainloopFwdSm90ILi2EN4cute5tupleIJNS5_1CILi1EEES8_S8_EEENS6_IJNS7_ILi64EEESA_SA_EEELi512ENS_6half_tEfNS_4arch4Sm90ELb0ELb1ELb0ELb1ELb1ELb0ELb0ELb0ELb0ELb1ELb1ELb0EEENS1_21CollectiveEpilogueFwdINS6_IJSA_NS7_ILi512EEESA_EEES9_SC_SE_Li256ELb1ELb1ELb1ELb0EEENS1_36VarlenDynamicPersistentTileSchedulerILi64ELi64ELi256ELi128ELb1ELb1ELb1ELb1ELb0ELb1EEEEEEEEEvNT_6ParamsE)
        /*0218*/ 	.word	0x00000028


	//----- nvinfo : EIATTR_MIN_STACK_SIZE
	.align		4
.L_108:
        /*021c*/ 	.byte	0x04, 0x12
        /*021e*/ 	.short	(.L_110 - .L_109)
	.align		4
.L_109:
        /*0220*/ 	.word	index@(_ZN7cutlass13device_kernelIN5flash11enable_sm90INS1_16FlashAttnFwdSm90INS1_25CollectiveMainloopFwdSm90ILi2EN4cute5tupleIJNS5_1CILi1EEES8_S8_EEENS6_IJNS7_ILi64EEESA_SA_EEELi512ENS_6half_tEfNS_4arch4Sm90ELb0ELb1ELb0ELb1ELb1ELb1ELb0ELb0ELb0ELb1ELb1ELb0EEENS1_21CollectiveEpilogueFwdINS6_IJSA_NS7_ILi512EEESA_EEES9_SC_SE_Li256ELb1ELb1ELb1ELb0EEENS1_36VarlenDynamicPersistentTileSchedulerILi64ELi64ELi256ELi128ELb1ELb1ELb1ELb1ELb0ELb1EEEEEEEEEvNT_6ParamsE)
        /*0224*/ 	.word	0x00000070


	//----- nvinfo : EIATTR_MIN_STACK_SIZE
	.align		4
.L_110:
        /*0228*/ 	.byte	0x04, 0x12
        /*022a*/ 	.short	(.L_112 - .L_111)
	.align		4
.L_111:
        /*022c*/ 	.word	index@(_ZN7cutlass13device_kernelIN5flash11enable_sm90INS1_16FlashAttnFwdSm90INS1_25CollectiveMainloopFwdSm90ILi2EN4cute5tupleIJNS5_1CILi1EEES8_S8_EEENS6_IJNS7_ILi64EEESA_SA_EEELi512ENS_6half_tEfNS_4arch4Sm90ELb0ELb1ELb0ELb1ELb1ELb0ELb1ELb0ELb0ELb1ELb1ELb0EEENS1_21CollectiveEpilogueFwdINS6_IJSA_NS7_ILi512EEESA_EEES9_SC_SE_Li256ELb1ELb1ELb1ELb0EEENS1_36VarlenDynamicPersistentTileSchedulerILi64ELi64ELi256ELi128ELb1ELb1ELb1ELb1ELb0ELb1EEEEEEEEEvNT_6ParamsE)
        /*0230*/ 	.word	0x00000040


	//----- nvinfo : EIATTR_MIN_STACK_SIZE
	.align		4
.L_112:
        /*0234*/ 	.byte	0x04, 0x12
        /*0236*/ 	.short	(.L_114 - .L_113)
	.align		4
.L_113:
        /*0238*/ 	.word	index@(_ZN7cutlass13device_kernelIN5flash11enable_sm90INS1_16FlashAttnFwdSm90INS1_25CollectiveMainloopFwdSm90ILi2EN4cute5tupleIJNS5_1CILi1EEES8_S8_EEENS6_IJNS7_ILi64EEESA_SA_EEELi512ENS_6half_tEfNS_4arch4Sm90ELb0ELb1ELb0ELb1ELb1ELb1ELb1ELb0ELb0ELb1ELb1ELb0EEENS1_21CollectiveEpilogueFwdINS6_IJSA_NS7_ILi512EEESA_EEES9_SC_SE_Li256ELb1ELb1ELb1ELb0EEENS1_36VarlenDynamicPersistentTileSchedulerILi64ELi64ELi256ELi128ELb1ELb1ELb1ELb1ELb0ELb1EEEEEEEEEvNT_6ParamsE)
        /*023c*/ 	.word	0x00000080


	//----- nvinfo : EIATTR_MIN_STACK_SIZE
	.align		4
.L_114:
        /*0240*/ 	.byte	0x04, 0x12
        /*0242*/ 	.short	(.L_116 - .L_115)
	.align		4
.L_115:
        /*0244*/ 	.word	index@(_ZN7cutlass13device_kernelIN5flash11enable_sm90INS1_16FlashAttnFwdSm90INS1_25CollectiveMainloopFwdSm90ILi2EN4cute5tupleIJNS5_1CILi1EEES8_S8_EEENS6_IJNS7_ILi64EEESA_SA_EEELi512ENS_6half_tEfNS_4arch4Sm90ELb1ELb0ELb0ELb0ELb1ELb0ELb0ELb0ELb0ELb1ELb1ELb0EEENS1_21CollectiveEpilogueFwdINS6_IJSA_NS7_ILi512EEESA_EEES9_SC_SE_Li256ELb0ELb1ELb1ELb0EEENS1_19SingleTileSchedulerILb0ELb1ELb1ELi64EEEEEEEEEvNT_6ParamsE)
        /*0248*/ 	.word	0x00000000


	//----- nvinfo : EIATTR_MIN_STACK_SIZE
	.align		4
.L_116:
        /*024c*/ 	.byte	0x04, 0x12
        /*024e*/ 	.short	(.L_118 - .L_117)
	.align		4
.L_117:
        /*0250*/ 	.word	index@(_ZN7cutlass13device_kernelIN5flash11enable_sm90INS1_16FlashAttnFwdSm90INS1_25CollectiveMainloopFwdSm90ILi2EN4cute5tupleIJNS5_1CILi1EEES8_S8_EEENS6_IJNS7_ILi64EEESA_SA_EEELi512ENS_6half_tEfNS_4arch4Sm90ELb1ELb0ELb0ELb0ELb1ELb0ELb1ELb0ELb0ELb1ELb1ELb0EEENS1_21CollectiveEpilogueFwdINS6_IJSA_NS7_ILi512EEESA_EEES9_SC_SE_Li256ELb0ELb1ELb1ELb0EEENS1_19SingleTileSchedulerILb0ELb1ELb1ELi64EEEEEEEEEvNT_6ParamsE)
        /*0254*/ 	.word	0x00000008


	//----- nvinfo : EIATTR_MIN_STACK_SIZE
	.align		4
.L_118:
        /*0258*/ 	.byte	0x04, 0x12
        /*025a*/ 	.short	(.L_120 - .L_119)
	.align		4
.L_119:
        /*025c*/ 	.word	index@(_ZN7cutlass13device_kernelIN5flash11enable_sm90INS1_16FlashAttnFwdSm90INS1_25CollectiveMainloopFwdSm90ILi2EN4cute5tupleIJNS5_1CILi1EEES8_S8_EEENS6_IJNS7_ILi64EEESA_SA_EEELi512ENS_6half_tEfNS_4arch4Sm90ELb1ELb0ELb0ELb1ELb1ELb0ELb0ELb0ELb0ELb1ELb1ELb0EEENS1_21CollectiveEpilogueFwdINS6_IJSA_NS7_ILi512EEESA_EEES9_SC_SE_Li256ELb1ELb1ELb1ELb0EEENS1_36VarlenDynamicPersistentTileSchedulerILi64ELi64ELi256ELi128ELb1ELb1ELb1ELb1ELb1ELb1EEEEEEEEEvNT_6ParamsE)
        /*0260*/ 	.word	0x00000038


	//----- nvinfo : EIATTR_MIN_STACK_SIZE
	.align		4
.L_120:
        /*0264*/ 	.byte	0x04, 0x12
        /*0266*/ 	.short	(.L_122 - .L_121)
	.align		4
.L_121:
        /*0268*/ 	.word	index@(_ZN7cutlass13device_kernelIN5flash11enable_sm90INS1_16FlashAttnFwdSm90INS1_25CollectiveMainloopFwdSm90ILi2EN4cute5tupleIJNS5_1CILi1EEES8_S8_EEENS6_IJNS7_ILi64EEESA_SA_EEELi512ENS_6half_tEfNS_4arch4Sm90ELb1ELb0ELb0ELb1ELb1ELb1ELb0ELb0ELb0ELb1ELb1ELb0EEENS1_21CollectiveEpilogueFwdINS6_IJSA_NS7_ILi512EEESA_EEES9_SC_SE_Li256ELb1ELb1ELb1ELb0EEENS1_36VarlenDynamicPersistentTileSchedulerILi64ELi64ELi256ELi128ELb1ELb1ELb1ELb1ELb1ELb1EEEEEEEEEvNT_6ParamsE)
        /*026c*/ 	.word	0x00000070


	//----- nvinfo : EIATTR_MIN_STACK_SIZE
	.align		4
.L_122:
        /*0270*/ 	.byte	0x04, 0x12
        /*0272*/ 	.short	(.L_124 - .L_123)
	.align		4
.L_123:
        /*0274*/ 	.word	index@(_ZN7cutlass13device_kernelIN5flash11enable_sm90INS1_16FlashAttnFwdSm90INS1_25CollectiveMainloopFwdSm90ILi2EN4cute5tupleIJNS5_1CILi1EEES8_S8_EEENS6_IJNS7_ILi64EEESA_SA_EEELi512ENS_6half_tEfNS_4arch4Sm90ELb1ELb0ELb0ELb1ELb1ELb0ELb1ELb0ELb0ELb1ELb1ELb0EEENS1_21CollectiveEpilogueFwdINS6_IJSA_NS7_ILi512EEESA_EEES9_SC_SE_Li256ELb1ELb1ELb1ELb0EEENS1_36VarlenDynamicPersistentTileSchedulerILi64ELi64ELi256ELi128ELb1ELb1ELb1ELb1ELb1ELb1EEEEEEEEEvNT_6ParamsE)
        /*0278*/ 	.word	0x00000030


	//----- nvinfo : EIATTR_MIN_STACK_SIZE
	.align		4
.L_124:
        /*027c*/ 	.byte	0x04, 0x12
        /*027e*/ 	.short	(.L_126 - .L_125)
	.align		4
.L_125:
        /*0280*/ 	.word	index@(_ZN7cutlass13device_kernelIN5flash11enable_sm90INS1_16FlashAttnFwdSm90INS1_25CollectiveMainloopFwdSm90ILi2EN4cute5tupleIJNS5_1CILi1EEES8_S8_EEENS6_IJNS7_ILi64EEESA_SA_EEELi512ENS_6half_tEfNS_4arch4Sm90ELb1ELb0ELb0ELb1ELb1ELb1ELb1ELb0ELb0ELb1ELb1ELb0EEENS1_21CollectiveEpilogueFwdINS6_IJSA_NS7_ILi512EEESA_EEES9_SC_SE_Li256ELb1ELb1ELb1ELb0EEENS1_36VarlenDynamicPersistentTileSchedulerILi64ELi64ELi256ELi128ELb1ELb1ELb1ELb1ELb1ELb1EEEEEEEEEvNT_6ParamsE)
        /*0284*/ 	.word	0x00000088
.L_126:


//--------------------- .nv.compat                --------------------------
	.section	.nv.compat,"",@"SHT_CUDA_COMPAT_INFO"
	.align	4
        /*0000*/ 	.byte	0x02, 0x09, 0x01, 0x00, 0x02, 0x02, 0x04, 0x00, 0x02, 0x05, 0x05, 0x00, 0x03, 0x07, 0x01, 0x01
        /*0010*/ 	.byte	0x02, 0x03, 0x01, 0x00, 0x02, 0x06, 0x01, 0x00, 0x04, 0x0b, 0x08, 0x00, 0x00, 0x00, 0x00, 0x00
        /*0020*/ 	.byte	0x00, 0x00, 0x00, 0x00


//--------------------- .nv.info._ZN7cutlass13device_kernelIN5flash11enable_sm90INS1_16FlashAttnFwdSm90INS1_25CollectiveMainloopFwdSm90ILi2EN4cute5tupleIJNS5_1CILi1EEES8_S8_EEENS6_IJNS7_ILi64EEESA_SA_EEELi512ENS_6half_tEfNS_4arch4Sm90ELb0ELb0ELb0ELb0ELb1ELb0ELb0ELb0ELb0ELb1ELb1ELb0EEENS1_21CollectiveEpilogueFwdINS6_IJSA_NS7_ILi512EEESA_EEES9_SC_SE_Li256ELb0ELb1ELb1ELb0EEENS1_19SingleTileSchedulerILb0ELb1ELb1ELi64EEEEEEEEEvNT_6ParamsE --------------------------
	.section	.nv.info._ZN7cutlass13device_kernelIN5flash11enable_sm90INS1_16FlashAttnFwdSm90INS1_25CollectiveMainloopFwdSm90ILi2EN4cute5tupleIJNS5_1CILi1EEES8_S8_EEENS6_IJNS7_ILi64EEESA_SA_EEELi512ENS_6half_tEfNS_4arch4Sm90ELb0ELb0ELb0ELb0ELb1ELb0ELb0ELb0ELb0ELb1ELb1ELb0EEENS1_21CollectiveEpilogueFwdINS6_IJSA_NS7_ILi512EEESA_EEES9_SC_SE_Li256ELb0ELb1ELb1ELb0EEENS1_19SingleTileSchedulerILb0ELb1ELb1ELi64EEEEEEEEEvNT_6ParamsE,"",@"SHT_CUDA_INFO"
	.sectionflags	@""
	.align	4


	//----- nvinfo : EIATTR_CUDA_API_VERSION
	.align		4
        /*0000*/ 	.byte	0x04, 0x37
        /*0002*/ 	.short	(.L_128 - .L_127)
.L_127:
        /*0004*/ 	.word	0x00000082


	//----- nvinfo : EIATTR_KPARAM_INFO
	.align		4
.L_128:
        /*0008*/ 	.byte	0x04, 0x17
        /*000a*/ 	.short	(.L_130 - .L_129)
.L_129:
        /*000c*/ 	.word	0x00000000
        /*0010*/ 	.short	0x0000
        /*0012*/ 	.short	0x0070
        /*0014*/ 	.byte	0x00, 0xf0, 0x01, 0x28


	//----- nvinfo : EIATTR_SPARSE_MMA_MASK
	.align		4
.L_130:
        /*0018*/ 	.byte	0x03, 0x50
        /*001a*/ 	.short	0x0000


	//----- nvinfo : EIATTR_MAXREG_COUNT
	.align		4
        /*001c*/ 	.byte	0x03, 0x1b
        /*001e*/ 	.short	0x00a8


	//----- nvinfo : EIATTR_NUM_BARRIERS
	.align		4
        /*0020*/ 	.byte	0x02, 0x4c
        /*0022*/ 	.byte	0x10
	.zero		1


	//----- nvinfo : EIATTR_EXTERNS
	.align		4
        /*0024*/ 	.byte	0x04, 0x0f
        /*0026*/ 	.short	(.L_132 - .L_131)


	//   ....[0]....
	.align		4
.L_131:
        /*0028*/ 	.word	index@(__assertfail)


	//----- nvinfo : EIATTR_MERCURY_ISA_VERSION
	.align		4
.L_132:
        /*002c*/ 	.byte	0x03, 0x5f
        /*002e*/ 	.short	0x0101


	//----- nvinfo : EIATTR_INT_WARP_WIDE_INSTR_OFFSETS
	.align		4
        /*0030*/ 	.byte	0x04, 0x31
        /*0032*/ 	.short	(.L_134 - .L_133)


	//   ....[0]....
.L_133:
        /*0034*/ 	.word	0x000000b0


	//   ....[1]....
        /*0038*/ 	.word	0x000000c0


	//   ....[2]....
        /*003c*/ 	.word	0x00000160


	//----- nvinfo : EIATTR_COOP_GROUP_MASK_REGIDS
	.align		4
.L_134:
        /*0040*/ 	.byte	0x04, 0x29
        /*0042*/ 	.short	(.L_136 - .L_135)


	//   ....[0]....
.L_135:
        /*0044*/ 	.word	0xffffffff


	//   ....[1]....
        /*0048*/ 	.word	0xffffffff


	//   ....[2]....
        /*004c*/ 	.word	0xffffffff


	//   ....[3]....
        /*0050*/ 	.word	0xffffffff


	//   ....[4]....
        /*0054*/ 	.word	0xffffffff


	//   ....[5]....
        /*0058*/ 	.word	0xffffffff


	//   ....[6]....
        /*005c*/ 	.word	0xffffffff


	//   ....[7]....
        /*0060*/ 	.word	0xffffffff


	//   ....[8]....
        /*0064*/ 	.word	0xffffffff


	//   ....[9]....
        /*0068*/ 	.word	0xffffffff


	//   ....[10]....
        /*006c*/ 	.word	0xffffffff


	//   ....[11]....
        /*0070*/ 	.word	0xffffffff


	//   ....[12]....
        /*0074*/ 	.word	0xffffffff


	//   ....[13]....
        /*0078*/ 	.word	0xffffffff


	//   ....[14]....
        /*007c*/ 	.word	0xffffffff


	//   ....[15]....
        /*0080*/ 	.word	0xffffffff


	//   ....[16]....
        /*0084*/ 	.word	0xffffffff


	//   ....[17]....
        /*0088*/ 	.word	0xffffffff


	//   ....[18]....
        /*008c*/ 	.word	0xffffffff


	//   ....[19]....
        /*0090*/ 	.word	0xffffffff


	//   ....[20]....
        /*0094*/ 	.word	0xffffffff


	//   ....[21]....
        /*0098*/ 	.word	0xffffffff


	//   ....[22]....
        /*009c*/ 	.word	0xffffffff


	//   ....[23]....
        /*00a0*/ 	.word	0xffffffff


	//   ....[24]....
        /*00a4*/ 	.word	0xffffffff


	//   ....[25]....
        /*00a8*/ 	.word	0xffffffff


	//   ....[26]....
        /*00ac*/ 	.word	0xffffffff


	//   ....[27]....
        /*00b0*/ 	.word	0xffffffff


	//   ....[28]....
        /*00b4*/ 	.word	0xffffffff


	//   ....[29]....
        /*00b8*/ 	.word	0xffffffff


	//   ....[30]....
        /*00bc*/ 	.word	0xffffffff


	//   ....[31]....
        /*00c0*/ 	.word	0xffffffff


	//   ....[32]....
        /*00c4*/ 	.word	0xffffffff


	//   ....[33]....
        /*00c8*/ 	.word	0xffffffff


	//   ....[34]....
        /*00cc*/ 	.word	0xffffffff


	//   ....[35]....
        /*00d0*/ 	.word	0xffffffff


	//   ....[36]....
        /*00d4*/ 	.word	0xffffffff


	//   ....[37]....
        /*00d8*/ 	.word	0xffffffff


	//   ....[38]....
        /*00dc*/ 	.word	0xffffffff


	//   ....[39]....
        /*00e0*/ 	.word	0xffffffff


	//   ....[40]....
        /*00e4*/ 	.word	0xffffffff


	//   ....[41]....
        /*00e8*/ 	.word	0xffffffff


	//   ....[42]....
        /*00ec*/ 	.word	0xffffffff


	//   ....[43]....
        /*00f0*/ 	.word	0xffffffff


	//   ....[44]....
        /*00f4*/ 	.word	0xffffffff


	//   ....[45]....
        /*00f8*/ 	.word	0xffffffff


	//   ....[46]....
        /*00fc*/ 	.word	0xffffffff


	//   ....[47]....
        /*0100*/ 	.word	0xffffffff


	//   ....[48]....
        /*0104*/ 	.word	0xffffffff


	//   ....[49]....
        /*0108*/ 	.word	0xffffffff


	//   ....[50]....
        /*010c*/ 	.word	0xffffffff


	//   ....[51]....
        /*0110*/ 	.word	0xffffffff


	//   ....[52]....
        /*0114*/ 	.word	0xffffffff


	//   ....[53]....
        /*0118*/ 	.word	0xffffffff


	//   ....[54]....
        /*011c*/ 	.word	0xffffffff


	//   ....[55]....
        /*0120*/ 	.word	0xffffffff


	//   ....[56]....
        /*0124*/ 	.word	0xffffffff


	//   ....[57]....
        /*0128*/ 	.word	0xffffffff


	//   ....[58]....
        /*012c*/ 	.word	0xffffffff


	//   ....[59]....
        /*0130*/ 	.word	0xffffffff


	//   ....[60]....
        /*0134*/ 	.word	0xffffffff


	//   ....[61]....
        /*0138*/ 	.word	0xffffffff


	//   ....[62]....
        /*013c*/ 	.word	0xffffffff


	//   ....[63]....
        /*0140*/ 	.word	0xffffffff


	//   ....[64]....
        /*0144*/ 	.word	0xffffffff


	//   ....[65]....
        /*0148*/ 	.word	0xffffffff


	//   ....[66]....
        /*014c*/ 	.word	0xffffffff


	//   ....[67]....
        /*0150*/ 	.word	0xffffffff


	//   ....[68]....
        /*0154*/ 	.word	0xffffffff


	//   ....[69]....
        /*0158*/ 	.word	0xffffffff


	//   ....[70]....
        /*015c*/ 	.word	0xffffffff


	//   ....[71]....
        /*0160*/ 	.word	0xffffffff


	//   ....[72]....
        /*0164*/ 	.word	0xffffffff


	//   ....[73]....
        /*0168*/ 	.word	0x0500000f


	//   ....[74]....
        /*016c*/ 	.word	0x0500000f


	//   ....[75]....
        /*0170*/ 	.word	0x0500000f


	//   ....[76]....
        /*0174*/ 	.word	0x0500000f


	//   ....[77]....
        /*0178*/ 	.word	0x0500000f


	//   ....[78]....
        /*017c*/ 	.word	0x0500000f


	//   ....[79]....
        /*0180*/ 	.word	0x0500000f


	//   ....[80]....
        /*0184*/ 	.word	0x0500000f


	//   ....[81]....
        /*0188*/ 	.word	0x0500000f


	//   ....[82]....
        /*018c*/ 	.word	0x0500000f


	//   ....[83]....
        /*0190*/ 	.word	0x0500000f


	//   ....[84]....
        /*0194*/ 	.word	0x0500000f


	//   ....[85]....
        /*0198*/ 	.word	0x0500000f


	//   ....[86]....
        /*019c*/ 	.word	0x0500000f


	//   ....[87]....
        /*01a0*/ 	.word	0x0500000f


	//   ....[88]....
        /*01a4*/ 	.word	0x0500000f


	//   ....[89]....
        /*01a8*/ 	.word	0x0500000f


	//   ....[90]....
        /*01ac*/ 	.word	0x0500000f


	//   ....[91]....
        /*01b0*/ 	.word	0x0500000f


	//   ....[92]....
        /*01b4*/ 	.word	0x0500000f


	//   ....[93]....
        /*01b8*/ 	.word	0x0500000f


	//   ....[94]....
        /*01bc*/ 	.word	0x0500000f


	//   ....[95]....
        /*01c0*/ 	.word	0x0500000f


	//   ....[96]....
        /*01c4*/ 	.word	0x0500000f


	//   ....[97]....
        /*01c8*/ 	.word	0x0500000f


	//   ....[98]....
        /*01cc*/ 	.word	0x0500000f


	//   ....[99]....
        /*01d0*/ 	.word	0x0500000f


	//   ....[100]....
        /*01d4*/ 	.word	0x0500000f


	//   ....[101]....
        /*01d8*/ 	.word	0x0500000f


	//   ....[102]....
        /*01dc*/ 	.word	0x0500000f


	//   ....[103]....
        /*01e0*/ 	.word	0x0500000f


	//   ....[104]....
        /*01e4*/ 	.word	0x0500000f


	//   ....[105]....
        /*01e8*/ 	.word	0x0500000f


	//   ....[106]....
        /*01ec*/ 	.word	0x0500000f


	//   ....[107]....
        /*01f0*/ 	.word	0x0500000f


	//   ....[108]....
        /*01f4*/ 	.word	0x0500000f


	//   ....[109]....
        /*01f8*/ 	.word	0x0500000f


	//   ....[110]....
        /*01fc*/ 	.word	0x0500000f


	//   ....[111]....
        /*0200*/ 	.word	0x0500000f


	//   ....[112]....
        /*0204*/ 	.word	0x0500000f


	//   ....[113]....
        /*0208*/ 	.word	0x0500000f


	//   ....[114]....
        /*020c*/ 	.word	0x0500000f


	//----- nvinfo : EIATTR_COOP_GROUP_INSTR_OFFSETS
	.align		4
.L_136:
        /*0210*/ 	.byte	0x04, 0x28
        /*0212*/ 	.short	(.L_138 - .L_137)


	//   ....[0]....
.L_137:
        /*0214*/ 	.word	0x00000060


	//   ....[1]....
        /*0218*/ 	.word	0x000000a0


	//   ....[2]....
        /*021c*/ 	.word	0x00000280


	//   ....[3]....
        /*0220*/ 	.word	0x000003e0


	//   ....[4]....
        /*0224*/ 	.word	0x00000500


	//   ....[5]....
        /*0228*/ 	.word	0x00000660


	//   ....[6]....
        /*022c*/ 	.word	0x000011d0


	//   ....[7]....
        /*0230*/ 	.word	0x00003200


	//   ....[8]....
        /*0234*/ 	.word	0x00003c90


	//   ....[9]....
        /*0238*/ 	.word	0x00003cf0


	//   ....[10]....
        /*023c*/ 	.word	0x00003f00


	//   ....[11]....
        /*0240*/ 	.word	0x00003f80


	//   ....[12]....
        /*0244*/ 	.word	0x00004a30


	//   ....[13]....
        /*0248*/ 	.word	0x00004ef0


	//   ....[14]....
        /*024c*/ 	.word	0x00004f20


	//   ....[15]....
        /*0250*/ 	.word	0x00005150


	//   ....[16]....
        /*0254*/ 	.word	0x00005320


	//   ....[17]....
        /*0258*/ 	.word	0x00006300


	//   ....[18]....
        /*025c*/ 	.word	0x000063e0


	//   ....[19]....
        /*0260*/ 	.word	0x00006430


	//   ....[20]....
        /*0264*/ 	.word	0x00006450


	//   ....[21]....
        /*0268*/ 	.word	0x00006470


	//   ....[22]....
        /*026c*/ 	.word	0x00006f50


	//   ....[23]....
        /*0270*/ 	.word	0x00007410


	//   ....[24]....
        /*0274*/ 	.word	0x00007440


	//   ....[25]....
        /*0278*/ 	.word	0x00007470


	//   ....[26]....
        /*027c*/ 	.word	0x00007480


	//   ....[27]....
        /*0280*/ 	.word	0x00007930


	//   ....[28]....
        /*0284*/ 	.word	0x00007950


	//   ....[29]....
        /*0288*/ 	.word	0x000085a0


	//   ....[30]....
        /*028c*/ 	.word	0x000085c0


	//   ....[31]....
        /*0290*/ 	.word	0x00009610


	//   ....[32]....
        /*0294*/ 	.word	0x0000a820


	//   ....[33]....
        /*0298*/ 	.word	0x0000a840


	//   ....[34]....
        /*029c*/ 	.word	0x0000a850


	//   ....[35]....
        /*02a0*/ 	.word	0x0000a890


	//   ....[36]....
        /*02a4*/ 	.word	0x0000a8e0


	//   ....[37]....
        /*02a8*/ 	.word	0x0000a900


	//   ....[38]....
        /*02ac*/ 	.word	0x0000a950


	//   ....[39]....
        /*02b0*/ 	.word	0x0000a970


	//   ....[40]....
        /*02b4*/ 	.word	0x0000aed0


	//   ....[41]....
        /*02b8*/ 	.word	0x0000af10


	//   ....[42]....
        /*02bc*/ 	.word	0x0000af40


	//   ....[43]....
        /*02c0*/ 	.word	0x0000af90


	//   ....[44]....
        /*02c4*/ 	.word	0x0000aff0


	//   ....[45]....
        /*02c8*/ 	.word	0x0000b010


	//   ....[46]....
        /*02cc*/ 	.word	0x0000b060


	//   ....[47]....
        /*02d0*/ 	.word	0x0000b080


	//   ....[48]....
        /*02d4*/ 	.word	0x0000b370


	//   ....[49]....
        /*02d8*/ 	.word	0x0000b3a0


	//   ....[50]....
        /*02dc*/ 	.word	0x0000b3d0


	//   ....[51]....
        /*02e0*/ 	.word	0x0000b400


	//   ....[52]....
        /*02e4*/ 	.word	0x0000b430


	//   ....[53]....
        /*02e8*/ 	.word	0x0000b480


	//   ....[54]....
        /*02ec*/ 	.word	0x0000b600


	//   ....[55]....
        /*02f0*/ 	.word	0x0000b630


	//   ....[56]....
        /*02f4*/ 	.word	0x0000bfb0


	//   ....[57]....
        /*02f8*/ 	.word	0x0000bfd0


	//   ....[58]....
        /*02fc*/ 	.word	0x0000bfe0


	//   ....[59]....
        /*0300*/ 	.word	0x0000c000


	//   ....[60]....
        /*0304*/ 	.word	0x0000c020


	//   ....[61]....
        /*0308*/ 	.word	0x0000c050


	//   ....[62]....
        /*030c*/ 	.word	0x0000c070


	//   ....[63]....
        /*0310*/ 	.word	0x0000c0a0


	//   ....[64]....
        /*0314*/ 	.word	0x0000c400


	//   ....[65]....
        /*0318*/ 	.word	0x0000c430


	//   ....[66]....
        /*031c*/ 	.word	0x0000c460


	//   ....[67]....
        /*0320*/ 	.word	0x0000c480


	//   ....[68]....
        /*0324*/ 	.word	0x0000c490


	//   ....[69]....
        /*0328*/ 	.word	0x0000c4b0


	//   ....[70]....
        /*032c*/ 	.word	0x0000c560


	//   ....[71]....
        /*0330*/ 	.word	0x0000c590


	//   ....[72]....
        /*0334*/ 	.word	0x0000ca90


	//   ....[73]....
        /*0338*/ 	.word	0x0000cff0


	//   ....[74]....
        /*033c*/ 	.word	0x0000d0e0


	//   ....[75]....
        /*0340*/ 	.word	0x0000d180


	//   ....[76]....
        /*0344*/ 	.word	0x0000d200


	//   ....[77]....
        /*0348*/ 	.word	0x0000d2b0


	//   ....[78]....
        /*034c*/ 	.word	0x0000d310


	//   ....[79]....
        /*0350*/ 	.word	0x0000d3d0


	//   ....[80]....
        /*0354*/ 	.word	0x0000d430


	//   ....[81]....
        /*0358*/ 	.word	0x0000d4d0


	//   ....[82]....
        /*035c*/ 	.word	0x0000d560


	//   ....[83]....
        /*0360*/ 	.word	0x0000d5c0


	//   ....[84]....
        /*0364*/ 	.word	0x0000d680


	//   ....[85]....
        /*0368*/ 	.word	0x0000d740


	//   ....[86]....
        /*036c*/ 	.word	0x0000d7a0


	//   ....[87]....
        /*0370*/ 	.word	0x0000d860


	//   ....[88]....
        /*0374*/ 	.word	0x0000d8c0


	//   ....[89]....
        /*0378*/ 	.word	0x0000d960


	//   ....[90]....
        /*037c*/ 	.word	0x0000dab0


	//   ....[91]....
        /*0380*/ 	.word	0x0000db70


	//   ....[92]....
        /*0384*/ 	.word	0x0000ddf0


	//   ....[93]....
        /*0388*/ 	.word	0x0000de40


	//   ....[94]....
        /*038c*/ 	.word	0x0000e000


	//   ....[95]....
        /*0390*/ 	.word	0x0000e050


	//   ....[96]....
        /*0394*/ 	.word	0x0000e210


	//   ....[97]....
        /*0398*/ 	.word	0x0000e260


	//   ....[98]....
        /*039c*/ 	.word	0x0000e340


	//   ....[99]....
        /*03a0*/ 	.word	0x0000e3e0


	//   ....[100]....
        /*03a4*/ 	.word	0x0000e440


	//   ....[101]....
        /*03a8*/ 	.word	0x0000e4e0


	//   ....[102]....
        /*03ac*/ 	.word	0x0000e540


	//   ....[103]....
        /*03b0*/ 	.word	0x0000e5e0


	//   ....[104]....
        /*03b4*/ 	.word	0x0000e640


	//   ....[105]....
        /*03b8*/ 	.word	0x0000e6e0


	//   ....[106]....
        /*03bc*/ 	.word	0x0000e7c0


	//   ....[107]....
        /*03c0*/ 	.word	0x0000e870


	//   ....[108]....
        /*03c4*/ 	.word	0x0000e960


	//   ....[109]....
        /*03c8*/ 	.word	0x0000ea60


	//   ....[110]....
        /*03cc*/ 	.word	0x0000eb80


	//   ....[111]....
        /*03d0*/ 	.word	0x0000ec60


	//   ....[112]....
        /*03d4*/ 	.word	0x0000ed70


	//   ....[113]....
        /*03d8*/ 	.word	0x0000ee40


	//   ....[114]....
        /*03dc*/ 	.word	0x0000ef50


	//----- nvinfo : EIATTR_REG_RECONFIG
	.align		4
.L_138:
        /*03e0*/ 	.byte	0x01, 0x54
	.zero		2


	//----- nvinfo : EIATTR_SYSCALL_OFFSETS
	.align		4
        /*03e4*/ 	.byte	0x04, 0x46
        /*03e6*/ 	.short	(.L_140 - .L_139)


	//   ....[0]....
.L_139:
        /*03e8*/ 	.word	0x000033c0


	//   ....[1]....
        /*03ec*/ 	.word	0x00009d30


	//   ....[2]....
        /*03f0*/ 	.word	0x00009e70


	//   ....[3]....
        /*03f4*/ 	.word	0x00009f60


	//   ....[4]....
        /*03f8*/ 	.word	0x0000abe0


	//----- nvinfo : EIATTR_MBARRIER_INSTR_OFFSETS
	.align		4
.L_140:
        /*03fc*/ 	.byte	0x04, 0x39
        /*03fe*/ 	.short	(.L_142 - .L_141)


	//   ....[0]....
.L_141:
        /*0400*/ 	.word	0x00000170
        /*0404*/ 	.word	0x000000ff
        /*0408*/ 	.word	0x00028c00
        /*040c*/ 	.short	0x0100
        /*040e*/ 	.byte	0x08
	.zero		1


	//   ....[1]....
        /*0410*/ 	.word	0x00000180
        /*0414*/ 	.word	0x000000ff
        /*0418*/ 	.word	0x00028c20
        /*041c*/ 	.short	0x0100
        /*041e*/ 	.byte	0x08
	.zero		1


	//   ....[2]....
        /*0420*/ 	.word	0x00000230
        /*0424*/ 	.word	0x000000ff
        /*0428*/ 	.word	0x00028c30
        /*042c*/ 	.short	0x0100
        /*042e*/ 	.byte	0x06
	.zero		1


	//   ....[3]....
        /*0430*/ 	.word	0x00000240
        /*0434*/ 	.word	0x000000ff
        /*0438*/ 	.word	0x00028c40
        /*043c*/ 	.short	0x0100
        /*043e*/ 	.byte	0x06
	.zero		1


	//   ....[4]....
        /*0440*/ 	.word	0x00000250
        /*0444*/ 	.word	0x000000ff
        /*0448*/ 	.word	0x00028c38
        /*044c*/ 	.short	0x0100
        /*044e*/ 	.byte	0x06
	.zero		1


	//   ....[5]....
        /*0450*/ 	.word	0x00000260
        /*0454*/ 	.word	0x000000ff
        /*0458*/ 	.word	0x00028c48
        /*045c*/ 	.short	0x0100
        /*045e*/ 	.byte	0x06
	.zero		1


	//   ....[6]....
        /*0460*/ 	.word	0x00000390
        /*0464*/ 	.word	0x000000ff
        /*0468*/ 	.word	0x00028c50
        /*046c*/ 	.short	0x0100
        /*046e*/ 	.byte	0x08
	.zero		1


	//   ....[7]....
        /*0470*/ 	.word	0x000003a0
        /*0474*/ 	.word	0x000000ff
        /*0478*/ 	.word	0x00028c60
        /*047c*/ 	.short	0x0100
        /*047e*/ 	.byte	0x08
	.zero		1


	//   ....[8]....
        /*0480*/ 	.word	0x000003b0
        /*0484*/ 	.word	0x000000ff
        /*0488*/ 	.word	0x00028c58
        /*048c*/ 	.short	0x0100
        /*048e*/ 	.byte	0x08
	.zero		1


	//   ....[9]....
        /*0490*/ 	.word	0x000003c0
        /*0494*/ 	.word	0x000000ff
        /*0498*/ 	.word	0x00028c68
        /*049c*/ 	.short	0x0100
        /*049e*/ 	.byte	0x08
	.zero		1


	//   ....[10]....
        /*04a0*/ 	.word	0x000004b0
        /*04a4*/ 	.word	0x000000ff
        /*04a8*/ 	.word	0x00028c70
        /*04ac*/ 	.short	0x0100
        /*04ae*/ 	.byte	0x06
	.zero		1


	//   ....[11]....
        /*04b0*/ 	.word	0x000004c0
        /*04b4*/ 	.word	0x000000ff
        /*04b8*/ 	.word	0x00028c80
        /*04bc*/ 	.short	0x0100
        /*04be*/ 	.byte	0x06
	.zero		1


	//   ....[12]....
        /*04c0*/ 	.word	0x000004d0
        /*04c4*/ 	.word	0x000000ff
        /*04c8*/ 	.word	0x00028c78
        /*04cc*/ 	.short	0x0100
        /*04ce*/ 	.byte	0x06
	.zero		1


	//   ....[13]....
        /*04d0*/ 	.word	0x000004e0
        /*04d4*/ 	.word	0x000000ff
        /*04d8*/ 	.word	0x00028c88
        /*04dc*/ 	.short	0x0100
        /*04de*/ 	.byte	0x06
	.zero		1


	//   ....[14]....
        /*04e0*/ 	.word	0x00000610
        /*04e4*/ 	.word	0x000000ff
        /*04e8*/ 	.word	0x00028c90
        /*04ec*/ 	.short	0x0100
        /*04ee*/ 	.byte	0x08
	.zero		1


	//   ....[15]....
        /*04f0*/ 	.word	0x00000620
        /*04f4*/ 	.word	0x000000ff
        /*04f8*/ 	.word	0x00028ca0
        /*04fc*/ 	.short	0x0100
        /*04fe*/ 	.byte	0x08
	.zero		1


	//   ....[16]....
        /*0500*/ 	.word	0x00000630
        /*0504*/ 	.word	0x000000ff
        /*0508*/ 	.word	0x00028c98
        /*050c*/ 	.short	0x0100
        /*050e*/ 	.byte	0x08
	.zero		1


	//   ....[17]....
        /*0510*/ 	.word	0x00000640
        /*0514*/ 	.word	0x000000ff
        /*0518*/ 	.word	0x00028ca8
        /*051c*/ 	.short	0x0100
        /*051e*/ 	.byte	0x08
	.zero		1


	//   ....[18]....
        /*0520*/ 	.word	0x00000780
        /*0524*/ 	.word	0x000000ff
        /*0528*/ 	.word	0x00028cb0
        /*052c*/ 	.short	0x0100
        /*052e*/ 	.byte	0x08
	.zero		1


	//   ....[19]....
        /*0530*/ 	.word	0x00000790
        /*0534*/ 	.word	0x000000ff
        /*0538*/ 	.word	0x00028cc0
        /*053c*/ 	.short	0x0100
        /*053e*/ 	.byte	0x08
	.zero		1


	//   ....[20]....
        /*0540*/ 	.word	0x000007a0
        /*0544*/ 	.word	0x000000ff
        /*0548*/ 	.word	0x00028cb8
        /*054c*/ 	.short	0x0100
        /*054e*/ 	.byte	0x08
	.zero		1


	//   ....[21]....
        /*0550*/ 	.word	0x000007b0
        /*0554*/ 	.word	0x000000ff
        /*0558*/ 	.word	0x00028cc8
        /*055c*/ 	.short	0x0100
        /*055e*/ 	.byte	0x08
	.zero		1


	//   ....[22]....
        /*0560*/ 	.word	0x00001390
        /*0564*/ 	.word	0x000000ff
        /*0568*/ 	.word	0x00028c50
        /*056c*/ 	.short	0x010a
        /*056e*/ 	.byte	0x05
	.zero		1


	//   ....[23]....
        /*0570*/ 	.word	0x00001660
        /*0574*/ 	.word	0x000000ff
        /*0578*/ 	.word	0x00000000
        /*057c*/ 	.short	0x0101
        /*057e*/ 	.byte	0x04
	.zero		1


	//   ....[24]....
        /*0580*/ 	.word	0x00001fc0
        /*0584*/ 	.word	0x000000ff
        /*0588*/ 	.word	0x00028c50
        /*058c*/ 	.short	0x010a
        /*058e*/ 	.byte	0x07
	.zero		1


	//   ....[25]....
        /*0590*/ 	.word	0x00002000
        /*0594*/ 	.word	0x000000ff
        /*0598*/ 	.word	0x00028c50
        /*059c*/ 	.short	0x010a
        /*059e*/ 	.byte	0x07
	.zero		1


	//   ....[26]....
        /*05a0*/ 	.word	0x000021e0
        /*05a4*/ 	.word	0x000000ff
        /*05a8*/ 	.word	0x00000000
        /*05ac*/ 	.short	0x0101
        /*05ae*/ 	.byte	0x07
	.zero		1


	//   ....[27]....
        /*05b0*/ 	.word	0x000033f0
        /*05b4*/ 	.word	0x000000ff
        /*05b8*/ 	.word	0x00028c00
        /*05bc*/ 	.short	0x010a
        /*05be*/ 	.byte	0x29
	.zero		1


	//   ....[28]....
        /*05c0*/ 	.word	0x00003580
        /*05c4*/ 	.word	0x000000ff
        /*05c8*/ 	.word	0x00028c30
        /*05cc*/ 	.short	0x010a
        /*05ce*/ 	.byte	0x29
	.zero		1


	//   ....[29]....
        /*05d0*/ 	.word	0x000035c0
        /*05d4*/ 	.word	0x000000ff
        /*05d8*/ 	.word	0x00028c30
        /*05dc*/ 	.short	0x010a
        /*05de*/ 	.byte	0x29
	.zero		1


	//   ....[30]....
        /*05e0*/ 	.word	0x000038c0
        /*05e4*/ 	.word	0x000000ff
        /*05e8*/ 	.word	0x00000000
        /*05ec*/ 	.short	0x0101
        /*05ee*/ 	.byte	0x04
	.zero		1


	//   ....[31]....
        /*05f0*/ 	.word	0x000047b0
        /*05f4*/ 	.word	0x000000ff
        /*05f8*/ 	.word	0x00028c50
        /*05fc*/ 	.short	0x010a
        /*05fe*/ 	.byte	0x29
	.zero		1


	//   ....[32]....
        /*0600*/ 	.word	0x00004800
        /*0604*/ 	.word	0x000000ff
        /*0608*/ 	.word	0x00028c50
        /*060c*/ 	.short	0x010a
        /*060e*/ 	.byte	0x29
	.zero		1


	//   ....[33]....
        /*0610*/ 	.word	0x00004ac0
        /*0614*/ 	.word	0x000000ff
        /*0618*/ 	.word	0x00000000
        /*061c*/ 	.short	0x0101
        /*061e*/ 	.byte	0x05
	.zero		1


	//   ....[34]....
        /*0620*/ 	.word	0x00004be0
        /*0624*/ 	.word	0x000000ff
        /*0628*/ 	.word	0x00028c30
        /*062c*/ 	.short	0x010a
        /*062e*/ 	.byte	0x1a
	.zero		1


	//   ....[35]....
        /*0630*/ 	.word	0x00004c20
        /*0634*/ 	.word	0x000000ff
        /*0638*/ 	.word	0x00028c30
        /*063c*/ 	.short	0x010a
        /*063e*/ 	.byte	0x1a
	.zero		1


	//   ....[36]....
        /*0640*/ 	.word	0x00004e30
        /*0644*/ 	.word	0x000000ff
        /*0648*/ 	.word	0x00000000
        /*064c*/ 	.short	0x0101
        /*064e*/ 	.byte	0x07
	.zero		1


	//   ....[37]....
        /*0650*/ 	.word	0x000060b0
        /*0654*/ 	.word	0x000000ff
        /*0658*/ 	.word	0x00028c50
        /*065c*/ 	.short	0x010a
        /*065e*/ 	.byte	0x1a
	.zero		1


	//   ....[38]....
        /*0660*/ 	.word	0x000060f0
        /*0664*/ 	.word	0x000000ff
        /*0668*/ 	.word	0x00028c50
        /*066c*/ 	.short	0x010a
        /*066e*/ 	.byte	0x1a
	.zero		1


	//   ....[39]....
        /*0670*/ 	.word	0x00006380
        /*0674*/ 	.word	0x000000ff
        /*0678*/ 	.word	0x00000000
        /*067c*/ 	.short	0x0101
        /*067e*/ 	.byte	0x05
	.zero		1


	//   ....[40]....
        /*0680*/ 	.word	0x00006f20
        /*0684*/ 	.word	0x000000ff
        /*0688*/ 	.word	0x00000000
        /*068c*/ 	.short	0x0101
        /*068e*/ 	.byte	0x04
	.zero		1


	//   ....[41]....
        /*0690*/ 	.word	0x0000a5e0
        /*0694*/ 	.word	0x000000ff
        /*0698*/ 	.word	0x00028c40
        /*069c*/ 	.short	0x010a
        /*069e*/ 	.byte	0x2b
	.zero		1


	//   ....[42]....
        /*06a0*/ 	.word	0x0000aa10
        /*06a4*/ 	.word	0x000000ff
        /*06a8*/ 	.word	0x00028c30
        /*06ac*/ 	.short	0x0107
        /*06ae*/ 	.byte	0x2b
	.zero		1


	//   ....[43]....
        /*06b0*/ 	.word	0x0000aa80
        /*06b4*/ 	.word	0x000000ff
        /*06b8*/ 	.word	0x00028c30
        /*06bc*/ 	.short	0x0101
        /*06be*/ 	.byte	0x2b
	.zero		1


	//   ....[44]....
        /*06c0*/ 	.word	0x0000b150
        /*06c4*/ 	.word	0x000000ff
        /*06c8*/ 	.word	0x00028c00
        /*06cc*/ 	.short	0x0107
        /*06ce*/ 	.byte	0x2b
	.zero		1


	//   ....[45]....
        /*06d0*/ 	.word	0x0000b190
        /*06d4*/ 	.word	0x000000ff
        /*06d8*/ 	.word	0x00028c00
        /*06dc*/ 	.short	0x0101
        /*06de*/ 	.byte	0x2b
	.zero		1


	//   ....[46]....
        /*06e0*/ 	.word	0x0000b1a0
        /*06e4*/ 	.word	0x000000ff
        /*06e8*/ 	.word	0x00028c20
        /*06ec*/ 	.short	0x010a
        /*06ee*/ 	.byte	0x2b
	.zero		1


	//   ....[47]....
        /*06f0*/ 	.word	0x0000b1f0
        /*06f4*/ 	.word	0x000000ff
        /*06f8*/ 	.word	0x00028c60
        /*06fc*/ 	.short	0x010a
        /*06fe*/ 	.byte	0x2b
	.zero		1


	//   ....[48]....
        /*0700*/ 	.word	0x0000ba10
        /*0704*/ 	.word	0x000000ff
        /*0708*/ 	.word	0x00028c50
        /*070c*/ 	.short	0x0107
        /*070e*/ 	.byte	0x2b
	.zero		1


	//   ....[49]....
        /*0710*/ 	.word	0x0000ba90
        /*0714*/ 	.word	0x000000ff
        /*0718*/ 	.word	0x00028c50
        /*071c*/ 	.short	0x0101
        /*071e*/ 	.byte	0x2b
	.zero		1


	//   ....[50]....
        /*0720*/ 	.word	0x0000bdb0
        /*0724*/ 	.word	0x0000000a
        /*0728*/ 	.word	0x00028c40
        /*072c*/ 	.short	0x010a
        /*072e*/ 	.byte	0x3f
	.zero		1


	//   ....[51]....
        /*0730*/ 	.word	0x0000c140
        /*0734*/ 	.word	0x0000000a
        /*0738*/ 	.word	0x00028c30
        /*073c*/ 	.short	0x0107
        /*073e*/ 	.byte	0x3f
	.zero		1


	//   ....[52]....
        /*0740*/ 	.word	0x0000c1f0
        /*0744*/ 	.word	0x0000000a
        /*0748*/ 	.word	0x00028c30
        /*074c*/ 	.short	0x0101
        /*074e*/ 	.byte	0x3f
	.zero		1


	//   ....[53]....
        /*0750*/ 	.word	0x0000c220
        /*0754*/ 	.word	0x0000000a
        /*0758*/ 	.word	0x00028c60
        /*075c*/ 	.short	0x010a
        /*075e*/ 	.byte	0x3f
	.zero		1


	//   ....[54]....
        /*0760*/ 	.word	0x0000c860
        /*0764*/ 	.word	0x0000000a
        /*0768*/ 	.word	0x00028c50
        /*076c*/ 	.short	0x0107
        /*076e*/ 	.byte	0x3f
	.zero		1


	//   ....[55]....
        /*0770*/ 	.word	0x0000c920
        /*0774*/ 	.word	0x0000000a
        /*0778*/ 	.word	0x00028c50
        /*077c*/ 	.short	0x0101
        /*077e*/ 	.byte	0x3f
	.zero		1


	//   ....[56]....
        /*0780*/ 	.word	0x0000ca10
        /*0784*/ 	.word	0x00000005
        /*0788*/ 	.word	0x00028c20
        /*078c*/ 	.short	0x010a
        /*078e*/ 	.byte	0x3f
	.zero		1


	//   ....[57]....
        /*0790*/ 	.word	0x0000cb80
        /*0794*/ 	.word	0x00000004
        /*0798*/ 	.word	0x00028c40
        /*079c*/ 	.short	0x010a
        /*079e*/ 	.byte	0x3f
	.zero		1


	//   ....[58]....
        /*07a0*/ 	.word	0x0000cc20
        /*07a4*/ 	.word	0x00000005
        /*07a8*/ 	.word	0x00028c40
        /*07ac*/ 	.short	0x010a
        /*07ae*/ 	.byte	0x3f
	.zero		1


	//   ....[59]....
        /*07b0*/ 	.word	0x0000cc60
        /*07b4*/ 	.word	0x00000004
        /*07b8*/ 	.word	0x00028c60
        /*07bc*/ 	.short	0x010a
        /*07be*/ 	.byte	0x3f
	.zero		1


	//   ....[60]....
        /*07c0*/ 	.word	0x0000cca0
        /*07c4*/ 	.word	0x00000005
        /*07c8*/ 	.word	0x00028c60
        /*07cc*/ 	.short	0x010a
        /*07ce*/ 	.byte	0x3f
	.zero		1


	//   ....[61]....
        /*07d0*/ 	.word	0x0000cd10
        /*07d4*/ 	.word	0x00000005
        /*07d8*/ 	.word	0x00028c50
        /*07dc*/ 	.short	0x010a
        /*07de*/ 	.byte	0x3f
	.zero		1


	//   ....[62]....
        /*07e0*/ 	.word	0x0000cd70
        /*07e4*/ 	.word	0x00000005
        /*07e8*/ 	.word	0x00028c50
        /*07ec*/ 	.short	0x010a
        /*07ee*/ 	.byte	0x3f
	.zero		1


	//   ....[63]....
        /*07f0*/ 	.word	0x0000cdd0
        /*07f4*/ 	.word	0x00000000
        /*07f8*/ 	.word	0x00028c00
        /*07fc*/ 	.short	0x010a
        /*07fe*/ 	.byte	0x3f
	.zero		1


	//   ....[64]....
        /*0800*/ 	.word	0x0000ce30
        /*0804*/ 	.word	0x00000004
        /*0808*/ 	.word	0x00028c30
        /*080c*/ 	.short	0x010a
        /*080e*/ 	.byte	0x3f
	.zero		1


	//   ....[65]....
        /*0810*/ 	.word	0x0000ce90
        /*0814*/ 	.word	0x0000000c
        /*0818*/ 	.word	0x00028c50
        /*081c*/ 	.short	0x010a
        /*081e*/ 	.byte	0x3f
	.zero		1


	//   ....[66]....
        /*0820*/ 	.word	0x0000cef0
        /*0824*/ 	.word	0x0000000c
        /*0828*/ 	.word	0x00028c30
        /*082c*/ 	.short	0x010a
        /*082e*/ 	.byte	0x3f
	.zero		1


	//   ....[67]....
        /*0830*/ 	.word	0x0000cf50
        /*0834*/ 	.word	0x0000000e
        /*0838*/ 	.word	0x00028c50
        /*083c*/ 	.short	0x010a
        /*083e*/ 	.byte	0x3f
	.zero		1


	//   ....[68]....
        /*0840*/ 	.word	0x0000d030
        /*0844*/ 	.word	0x00000003
        /*0848*/ 	.word	0x00028c40
        /*084c*/ 	.short	0x010a
        /*084e*/ 	.byte	0x3f
	.zero		1


	//   ....[69]....
        /*0850*/ 	.word	0x0000d9a0
        /*0854*/ 	.word	0x00000003
        /*0858*/ 	.word	0x00028c20
        /*085c*/ 	.short	0x010a
        /*085e*/ 	.byte	0x3f
	.zero		1


	//   ....[70]....
        /*0860*/ 	.word	0x0000da00
        /*0864*/ 	.word	0x00000003
        /*0868*/ 	.word	0x00028c60
        /*086c*/ 	.short	0x010a
        /*086e*/ 	.byte	0x3f
	.zero		1


	//   ....[71]....
        /*0870*/ 	.word	0x0000e290
        /*0874*/ 	.word	0x0000000a
        /*0878*/ 	.word	0x00028c40
        /*087c*/ 	.short	0x010a
        /*087e*/ 	.byte	0x3f
	.zero		1


	//   ....[72]....
        /*0880*/ 	.word	0x0000e710
        /*0884*/ 	.word	0x0000000a
        /*0888*/ 	.word	0x00028c60
        /*088c*/ 	.short	0x010a
        /*088e*/ 	.byte	0x3f
	.zero		1


	//   ....[73]....
        /*0890*/ 	.word	0x0000ee70
        /*0894*/ 	.word	0x00000005
        /*0898*/ 	.word	0x00028c20
        /*089c*/ 	.short	0x010a
        /*089e*/ 	.byte	0x3f
	.zero		1


	//   ....[74]....
        /*08a0*/ 	.word	0x0000f010
        /*08a4*/ 	.word	0x00000004
        /*08a8*/ 	.word	0x00028c40
        /*08ac*/ 	.short	0x010a
        /*08ae*/ 	.byte	0x3f
	.zero		1


	//   ....[75]....
        /*08b0*/ 	.word	0x0000f060
        /*08b4*/ 	.word	0x00000005
        /*08b8*/ 	.word	0x00028c40
        /*08bc*/ 	.short	0x010a
        /*08be*/ 	.byte	0x3f
	.zero		1


	//   ....[76]....
        /*08c0*/ 	.word	0x0000f0b0
        /*08c4*/ 	.word	0x00000004
        /*08c8*/ 	.word	0x00028c60
        /*08cc*/ 	.short	0x010a
        /*08ce*/ 	.byte	0x3f
	.zero		1


	//----- nvinfo : EIATTR_NUM_MBARRIERS
	.align		4
.L_142:
        /*08d0*/ 	.byte	0x03, 0x38
        /*08d2*/ 	.short	0x0016


	//----- nvinfo : EIATTR_EXIT_INSTR_OFFSETS
	.align		4
        /*08d4*/ 	.byte	0x04, 0x1c
        /*08d6*/ 	.short	(.L_144 - .L_143)


	//   ....[0]....
.L_143:
        /*08d8*/ 	.word	0x0000ccf0


	//----- nvinfo : EIATTR_MAX_THREADS
	.align		4
.L_144:
        /*08dc*/ 	.byte	0x04, 0x05
        /*08de*/ 	.short	(.L_146 - .L_145)
.L_145:
        /*08e0*/ 	.word	0x00000180
        /*08e4*/ 	.word	0x00000001
        /*08e8*/ 	.word	0x00000001


	//----- nvinfo : EIATTR_CRS_STACK_SIZE
	.align		4
.L_146:
        /*08ec*/ 	.byte	0x04, 0x1e
        /*08ee*/ 	.short	(.L_148 - .L_147)
.L_147:
        /*08f0*/ 	.word	0x00000000


	//----- nvinfo : EIATTR_CBANK_PARAM_SIZE
	.align		4
.L_148:
        /*08f4*/ 	.byte	0x03, 0x19
        /*08f6*/ 	.short	0x0a70


	//----- nvinfo : EIATTR_PARAM_CBANK
	.align		4
        /*08f8*/ 	.byte	0x04, 0x0a
        /*08fa*/ 	.short	(.L_150 - .L_149)
	.align		4
.L_149:
        /*08fc*/ 	.word	index@(.nv.constant0._ZN7cutlass13device_kernelIN5flash11enable_sm90INS1_16FlashAttnFwdSm90INS1_25CollectiveMainloopFwdSm90ILi2EN4cute5tupleIJNS5_1CILi1EEES8_S8_EEENS6_IJNS7_ILi64EEESA_SA_EEELi512ENS_6half_tEfNS_4arch4Sm90ELb0ELb0ELb0ELb0ELb1ELb0ELb0ELb0ELb0ELb1ELb1ELb0EEENS1_21CollectiveEpilogueFwdINS6_IJSA_NS7_ILi512EEESA_EEES9_SC_SE_Li256ELb0ELb1ELb1ELb0EEENS1_19SingleTileSchedulerILb0ELb1ELb1ELi64EEEEEEEEEvNT_6ParamsE)
        /*0900*/ 	.short	0x0210
        /*0902*/ 	.short	0x0a70


	//----- nvinfo : EIATTR_SW_WAR
	.align		4
.L_150:
        /*0904*/ 	.byte	0x04, 0x36
        /*0906*/ 	.short	(.L_152 - .L_151)
.L_151:
        /*0908*/ 	.word	0x00000008
.L_152:


//--------------------- .nv.info._ZN7cutlass13device_kernelIN5flash11enable_sm90INS1_16FlashAttnFwdSm90INS1_25CollectiveMainloopFwdSm90ILi2EN4cute5tupleIJNS5_1CILi1EEES8_S8_EEENS6_IJNS7_ILi64EEESA_SA_EEELi512ENS_6half_tEfNS_4arch4Sm90ELb0ELb0ELb0ELb0ELb1ELb0ELb1ELb0ELb0ELb1ELb1ELb0EEENS1_21CollectiveEpilogueFwdINS6_IJSA_NS7_ILi512EEESA_EEES9_SC_SE_Li256ELb0ELb1ELb1ELb0EEENS1_19SingleTileSchedulerILb0ELb1ELb1ELi64EEEEEEEEEvNT_6ParamsE --------------------------
	.section	.nv.info._ZN7cutlass13device_kernelIN5flash11enable_sm90INS1_16FlashAttnFwdSm90INS1_25CollectiveMainloopFwdSm90ILi2EN4cute5tupleIJNS5_1CILi1EEES8_S8_EEENS6_IJNS7_ILi64EEESA_SA_EEELi512ENS_6half_tEfNS_4arch4Sm90ELb0ELb0ELb0ELb0ELb1ELb0ELb1ELb0ELb0ELb1ELb1ELb0EEENS1_21CollectiveEpilogueFwdINS6_IJSA_NS7_ILi512EEESA_EEES9_SC_SE_Li256ELb0ELb1ELb1ELb0EEENS1_19SingleTileSchedulerILb0ELb1ELb1ELi64EEEEEEEEEvNT_6ParamsE,"",@"SHT_CUDA_INFO"
	.sectionflags	@""
	.align	4


	//----- nvinfo : EIATTR_CUDA_API_VERSION
	.align		4
        /*0000*/ 	.byte	0x04, 0x37
        /*0002*/ 	.short	(.L_154 - .L_153)
.L_153:
        /*0004*/ 	.word	0x00000082


	//----- nvinfo : EIATTR_KPARAM_INFO
	.align		4
.L_154:
        /*0008*/ 	.byte	0x04, 0x17
        /*000a*/ 	.short	(.L_156 - .L_155)
.L_155:
        /*000c*/ 	.word	0x00000000
        /*0010*/ 	.short	0x0000
        /*0012*/ 	.short	0x0070
        /*0014*/ 	.byte	0x00, 0xf0, 0x01, 0x2c


	//----- nvinfo : EIATTR_SPARSE_MMA_MASK
	.align		4
.L_156:
        /*0018*/ 	.byte	0x03, 0x50
        /*001a*/ 	.short	0x0000


	//----- nvinfo : EIATTR_MAXREG_COUNT
	.align		4
        /*001c*/ 	.byte	0x03, 0x1b
        /*001e*/ 	.short	0x00a8


	//----- nvinfo : EIATTR_NUM_BARRIERS
	.align		4
        /*0020*/ 	.byte	0x02, 0x4c
        /*0022*/ 	.byte	0x10
	.zero		1


	//----- nvinfo : EIATTR_EXTERNS
	.align		4
        /*0024*/ 	.byte	0x04, 0x0f
        /*0026*/ 	.short	(.L_158 - .L_157)


	//   ....[0]....
	.align		4
.L_157:
        /*0028*/ 	.word	index@(__assertfail)


	//----- nvinfo : EIATTR_ANNOTATIONS
	.align		4
.L_158:
        /*002c*/ 	.byte	0x04, 0x55
        /*002e*/ 	.short	(.L_160 - .L_159)


	//   ....[0]....
.L_159:
        /*0030*/ 	.word	0x00000001
        /*0034*/ 	.byte	0x90, 0x08, 0x00, 0x00, 0x01, 0x00, 0x00, 0x00, 0xd0, 0x11, 0x00, 0x00, 0x01, 0x00, 0x00, 0x00
        /*0044*/ 	.byte	0xd0, 0x33, 0x00, 0x00, 0x01, 0x00, 0x00, 0x00, 0x30, 0xd1, 0x00, 0x00, 0x01, 0x00, 0x00, 0x00
        /*0054*/ 	.byte	0x70, 0x05, 0x01, 0x00


	//----- nvinfo : EIATTR_MERCURY_ISA_VERSION
	.align		4
.L_160:
        /*0058*/ 	.byte	0x03, 0x5f
        /*005a*/ 	.short	0x0101


	//----- nvinfo : EIATTR_INT_WARP_WIDE_INSTR_OFFSETS
	.align		4
        /*005c*/ 	.byte	0x04, 0x31
        /*005e*/ 	.short	(.L_162 - .L_161)


	//   ....[0]....
.L_161:
        /*0060*/ 	.word	0x000000c0


	//   ....[1]....
        /*0064*/ 	.word	0x000000d0


	//   ....[2]....
        /*0068*/ 	.word	0x000000e0


	//   ....[3]....
        /*006c*/ 	.word	0x00000180


	//----- nvinfo : EIATTR_COOP_GROUP_MASK_REGIDS
	.align		4
.L_162:
        /*0070*/ 	.byte	0x04, 0x29
        /*0072*/ 	.short	(.L_164 - .L_163)


	//   ....[0]....
.L_163:
        /*0074*/ 	.word	0xffffffff


	//   ....[1]....
        /*0078*/ 	.word	0xffffffff


	//   ....[2]....
        /*007c*/ 	.word	0xffffffff


	//   ....[3]....
        /*0080*/ 	.word	0xffffffff


	//   ....[4]....
        /*0084*/ 	.word	0xffffffff


	//   ....[5]....
        /*0088*/ 	.word	0xffffffff


	//   ....[6]....
        /*008c*/ 	.word	0xffffffff


	//   ....[7]....
        /*0090*/ 	.word	0xffffffff


	//   ....[8]....
        /*0094*/ 	.word	0xffffffff


	//   ....[9]....
        /*0098*/ 	.word	0xffffffff


	//   ....[10]....
        /*009c*/ 	.word	0xffffffff


	//   ....[11]....
        /*00a0*/ 	.word	0xffffffff


	//   ....[12]....
        /*00a4*/ 	.word	0xffffffff


	//   ....[13]....
        /*00a8*/ 	.word	0xffffffff


	//   ....[14]....
        /*00ac*/ 	.word	0xffffffff


	//   ....[15]....
        /*00b0*/ 	.word	0xffffffff


	//   ....[16]....
        /*00b4*/ 	.word	0xffffffff


	//   ....[17]....
        /*00b8*/ 	.word	0xffffffff


	//   ....[18]....
        /*00bc*/ 	.word	0xffffffff


	//   ....[19]....
        /*00c0*/ 	.word	0xffffffff


	//   ....[20]....
        /*00c4*/ 	.word	0xffffffff


	//   ....[21]....
        /*00c8*/ 	.word	0xffffffff


	//   ....[22]....
        /*00cc*/ 	.word	0xffffffff


	//   ....[23]....
        /*00d0*/ 	.word	0xffffffff


	//   ....[24]....
        /*00d4*/ 	.word	0xffffffff


	//   ....[25]....
        /*00d8*/ 	.word	0xffffffff


	//   ....[26]....
        /*00dc*/ 	.word	0xffffffff


	//   ....[27]....
        /*00e0*/ 	.word	0xffffffff


	//   ....[28]....
        /*00e4*/ 	.word	0xffffffff


	//   ....[29]....
        /*00e8*/ 	.word	0xffffffff


	//   ....[30]....
        /*00ec*/ 	.word	0xffffffff


	//   ....[31]....
        /*00f0*/ 	.word	0xffffffff


	//   ....[32]....
        /*00f4*/ 	.word	0xffffffff


	//   ....[33]....
        /*00f8*/ 	.word	0xffffffff


	//   ....[34]....
        /*00fc*/ 	.word	0xffffffff


	//   ....[35]....
        /*0100*/ 	.word	0xffffffff


	//   ....[36]....
        /*0104*/ 	.word	0xffffffff


	//   ....[37]....
        /*0108*/ 	.word	0xffffffff


	//   ....[38]....
        /*010c*/ 	.word	0xffffffff


	//   ....[39]....
        /*0110*/ 	.word	0xffffffff


	//   ....[40]....
        /*0114*/ 	.word	0xffffffff


	//   ....[41]....
        /*0118*/ 	.word	0xffffffff


	//   ....[42]....
        /*011c*/ 	.word	0xffffffff


	//   ....[43]....
        /*0120*/ 	.word	0xffffffff


	//   ....[44]....
        /*0124*/ 	.word	0xffffffff


	//   ....[45]....
        /*0128*/ 	.word	0xffffffff


	//   ....[46]....
        /*012c*/ 	.word	0xffffffff


	//   ....[47]....
        /*0130*/ 	.word	0xffffffff


	//   ....[48]....
        /*0134*/ 	.word	0xffffffff


	//   ....[49]....
        /*0138*/ 	.word	0xffffffff


	//   ....[50]....
        /*013c*/ 	.word	0xffffffff


	//   ....[51]....
        /*0140*/ 	.word	0xffffffff


	//   ....[52]....
        /*0144*/ 	.word	0xffffffff


	//   ....[53]....
        /*0148*/ 	.word	0xffffffff


	//   ....[54]....
        /*014c*/ 	.word	0xffffffff


	//   ....[55]....
        /*0150*/ 	.word	0xffffffff


	//   ....[56]....
        /*0154*/ 	.word	0xffffffff


	//   ....[57]....
        /*0158*/ 	.word	0xffffffff


	//   ....[58]....
        /*015c*/ 	.word	0xffffffff


	//   ....[59]....
        /*0160*/ 	.word	0xffffffff


	//   ....[60]....
        /*0164*/ 	.word	0xffffffff


	//   ....[61]....
        /*0168*/ 	.word	0xffffffff


	//   ....[62]....
        /*016c*/ 	.word	0xffffffff


	//   ....[63]....
        /*0170*/ 	.word	0xffffffff


	//   ....[64]....
        /*0174*/ 	.word	0xffffffff


	//   ....[65]....
        /*0178*/ 	.word	0xffffffff


	//   ....[66]....
        /*017c*/ 	.word	0xffffffff


	//   ....[67]....
        /*0180*/ 	.word	0xffffffff


	//   ....[68]....
        /*0184*/ 	.word	0xffffffff


	//   ....[69]....
        /*0188*/ 	.word	0xffffffff


	//   ....[70]....
        /*018c*/ 	.word	0xffffffff


	//   ....[71]....
        /*0190*/ 	.word	0xffffffff


	//   ....[72]....
        /*0194*/ 	.word	0xffffffff


	//   ....[73]....
        /*0198*/ 	.word	0xffffffff


	//   ....[74]....
        /*019c*/ 	.word	0xffffffff


	//   ....[75]....
        /*01a0*/ 	.word	0xffffffff


	//   ....[76]....
        /*01a4*/ 	.word	0xffffffff


	//   ....[77]....
        /*01a8*/ 	.word	0xffffffff


	//   ....[78]....
        /*01ac*/ 	.word	0xffffffff


	//   ....[79]....
        /*01b0*/ 	.word	0xffffffff


	//   ....[80]....
        /*01b4*/ 	.word	0xffffffff


	//   ....[81]....
        /*01b8*/ 	.word	0xffffffff


	//   ....[82]....
        /*01bc*/ 	.word	0xffffffff


	//   ....[83]....
        /*01c0*/ 	.word	0x0500000f


	//   ....[84]....
        /*01c4*/ 	.word	0x0500000f


	//   ....[85]....
        /*01c8*/ 	.word	0x0500000f


	//   ....[86]....
        /*01cc*/ 	.word	0x0500000f


	//   ....[87]....
        /*01d0*/ 	.word	0x0500000f


	//   ....[88]....
        /*01d4*/ 	.word	0x0500000f


	//   ....[89]....
        /*01d8*/ 	.word	0x0500000f


	//   ....[90]....
        /*01dc*/ 	.word	0x0500000f


	//   ....[91]....
        /*01e0*/ 	.word	0x0500000f


	//   ....[92]....
        /*01e4*/ 	.word	0x0500000f


	//   ....[93]....
        /*01e8*/ 	.word	0x0500000f


	//   ....[94]....
        /*01ec*/ 	.word	0x0500000f


	//   ....[95]....
        /*01f0*/ 	.word	0x0500000f


	//   ....[96]....
        /*01f4*/ 	.word	0x0500000f


	//   ....[97]....
        /*01f8*/ 	.word	0x0500000f


	//   ....[98]....
        /*01fc*/ 	.word	0x0500000f


	//   ....[99]....
        /*0200*/ 	.word	0x0500000f


	//   ....[100]....
        /*0204*/ 	.word	0x0500000f


	//   ....[101]....
        /*0208*/ 	.word	0x0500000f


	//   ....[102]....
        /*020c*/ 	.word	0x0500000f


	//   ....[103]....
        /*0210*/ 	.word	0x0500000f


	//   ....[104]....
        /*0214*/ 	.word	0x0500000f


	//   ....[105]....
        /*0218*/ 	.word	0x0500000f


	//   ....[106]....
        /*021c*/ 	.word	0x0500000f


	//   ....[107]....
        /*0220*/ 	.word	0x0500000f


	//   ....[108]....
        /*0224*/ 	.word	0x0500000f


	//   ....[109]....
        /*0228*/ 	.word	0x0500000f


	//   ....[110]....
        /*022c*/ 	.word	0x0500000f


	//   ....[111]....
        /*0230*/ 	.word	0x0500000f


	//   ....[112]....
        /*0234*/ 	.word	0x0500000f


	//   ....[113]....
        /*0238*/ 	.word	0x0500000f


	//   ....[114]....
        /*023c*/ 	.word	0x0500000f


	//   ....[115]....
        /*0240*/ 	.word	0x0500000f


	//   ....[116]....
        /*0244*/ 	.word	0x0500000f


	//   ....[117]....
        /*0248*/ 	.word	0x0500000f


	//   ....[118]....
        /*024c*/ 	.word	0x0500000f


	//   ....[119]....
        /*0250*/ 	.word	0x0500000f


	//   ....[120]....
        /*0254*/ 	.word	0x0500000f


	//   ....[121]....
        /*0258*/ 	.word	0x0500000f


	//   ....[122]....
        /*025c*/ 	.word	0x0500000f


	//   ....[123]....
        /*0260*/ 	.word	0x0500000f


	//   ....[124]....
        /*0264*/ 	.word	0x0500000f


	//   ....[125]....
        /*0268*/ 	.word	0x0500000f


	//   ....[126]....
        /*026c*/ 	.word	0x0500000f


	//   ....[127]....
        /*0270*/ 	.word	0x0500000f


	//   ....[128]....
        /*0274*/ 	.word	0x0500000f


	//   ....[129]....
        /*0278*/ 	.word	0x0500000f


	//   ....[130]....
        /*027c*/ 	.word	0x0500000f


	//   ....[131]....
        /*0280*/ 	.word	0x0500000f


	//   ....[132]....
        /*0284*/ 	.word	0x0500000f


	//----- nvinfo : EIATTR_COOP_GROUP_INSTR_OFFSETS
	.align		4
.L_164:
        /*0288*/ 	.byte	0x04, 0x28
        /*028a*/ 	.short	(.L_166 - .L_165)


	//   ....[0]....
.L_165:
        /*028c*/ 	.word	0x00000080


	//   ....[1]....
        /*0290*/ 	.word	0x00000090


	//   ....[2]....
        /*0294*/ 	.word	0x000002b0


	//   ....[3]....
        /*0298*/ 	.word	0x00000410


	//   ....[4]....
        /*029c*/ 	.word	0x00000530


	//   ....[5]....
        /*02a0*/ 	.word	0x00000690


	//   ....[6]....
        /*02a4*/ 	.word	0x000012d0


	//   ....[7]....
        /*02a8*/ 	.word	0x00003160


	//   ....[8]....
        /*02ac*/ 	.word	0x00004290


	//   ....[9]....
        /*02b0*/ 	.word	0x000054c0


	//   ....[10]....
        /*02b4*/ 	.word	0x00005520


	//   ....[11]....
        /*02b8*/ 	.word	0x00005730


	//   ....[12]....
        /*02bc*/ 	.word	0x000057b0


	//   ....[13]....
        /*02c0*/ 	.word	0x00006130


	//   ....[14]....
        /*02c4*/ 	.word	0x00006bc0


	//   ....[15]....
        /*02c8*/ 	.word	0x00007b90


	//   ....[16]....
        /*02cc*/ 	.word	0x00007bc0


	//   ....[17]....
        /*02d0*/ 	.word	0x00007e20


	//   ....[18]....
        /*02d4*/ 	.word	0x00007fe0


	//   ....[19]....
        /*02d8*/ 	.word	0x00008ef0


	//   ....[20]....
        /*02dc*/ 	.word	0x00008fe0


	//   ....[21]....
        /*02e0*/ 	.word	0x00009030


	//   ....[22]....
        /*02e4*/ 	.word	0x00009060


	//   ....[23]....
        /*02e8*/ 	.word	0x00009080


	//   ....[24]....
        /*02ec*/ 	.word	0x00009b50


	//   ....[25]....
        /*02f0*/ 	.word	0x0000a010


	//   ....[26]....
        /*02f4*/ 	.word	0x0000a040


	//   ....[27]....
        /*02f8*/ 	.word	0x0000a070


	//   ....[28]....
        /*02fc*/ 	.word	0x0000a080


	//   ....[29]....
        /*0300*/ 	.word	0x0000a510


	//   ....[30]....
        /*0304*/ 	.word	0x0000a540


	//   ....[31]....
        /*0308*/ 	.word	0x0000b1a0


	//   ....[32]....
        /*030c*/ 	.word	0x0000b1c0


	//   ....[33]....
        /*0310*/ 	.word	0x0000c200


	//   ....[34]....
        /*0314*/ 	.word	0x0000d4a0


	//   ....[35]....
        /*0318*/ 	.word	0x0000d4c0


	//   ....[36]....
        /*031c*/ 	.word	0x0000d4d0


	//   ....[37]....
        /*0320*/ 	.word	0x0000d510


	//   ....[38]....
        /*0324*/ 	.word	0x0000d560


	//   ....[39]....
        /*0328*/ 	.word	0x0000d580


	//   ....[40]....
        /*032c*/ 	.word	0x0000d5b0


	//   ....[41]....
        /*0330*/ 	.word	0x0000d5d0


	//   ....[42]....
        /*0334*/ 	.word	0x0000dbb0


	//   ....[43]....
        /*0338*/ 	.word	0x0000dbf0


	//   ....[44]....
        /*033c*/ 	.word	0x0000dc10


	//   ....[45]....
        /*0340*/ 	.word	0x0000dc20


	//   ....[46]....
        /*0344*/ 	.word	0x0000dc80


	//   ....[47]....
        /*0348*/ 	.word	0x0000dd50


	//   ....[48]....
        /*034c*/ 	.word	0x0000dd70


	//   ....[49]....
        /*0350*/ 	.word	0x0000dda0


	//   ....[50]....
        /*0354*/ 	.word	0x0000e4a0


	//   ....[51]....
        /*0358*/ 	.word	0x0000e4d0


	//   ....[52]....
        /*035c*/ 	.word	0x0000e560


	//   ....[53]....
        /*0360*/ 	.word	0x0000e610


	//   ....[54]....
        /*0364*/ 	.word	0x0000e700


	//   ....[55]....
        /*0368*/ 	.word	0x0000e7d0


	//   ....[56]....
        /*036c*/ 	.word	0x0000e830


	//   ....[57]....
        /*0370*/ 	.word	0x0000e8d0


	//   ....[58]....
        /*0374*/ 	.word	0x0000ed80


	//   ....[59]....
        /*0378*/ 	.word	0x0000edb0


	//   ....[60]....
        /*037c*/ 	.word	0x0000ede0


	//   ....[61]....
        /*0380*/ 	.word	0x0000ee10


	//   ....[62]....
        /*0384*/ 	.word	0x0000ee40


	//   ....[63]....
        /*0388*/ 	.word	0x0000ee90


	//   ....[64]....
        /*038c*/ 	.word	0x0000f010


	//   ....[65]....
        /*0390*/ 	.word	0x0000f040


	//   ....[66]....
        /*0394*/ 	.word	0x0000fa20


	//   ....[67]....
        /*0398*/ 	.word	0x0000fa40


	//   ....[68]....
        /*039c*/ 	.word	0x0000fa50


	//   ....[69]....
        /*03a0*/ 	.word	0x0000fa70


	//   ....[70]....
        /*03a4*/ 	.word	0x0000fa90


	//   ....[71]....
        /*03a8*/ 	.word	0x0000fac0


	//   ....[72]....
        /*03ac*/ 	.word	0x0000fae0


	//   ....[73]....
        /*03b0*/ 	.word	0x0000fb10


	//   ....[74]....
        /*03b4*/ 	.word	0x0000fe70


	//   ....[75]....
        /*03b8*/ 	.word	0x0000fea0


	//   ....[76]....
        /*03bc*/ 	.word	0x0000fed0


	//   ....[77]....
        /*03c0*/ 	.word	0x0000fef0


	//   ....[78]....
        /*03c4*/ 	.word	0x0000ff00


	//   ....[79]....
        /*03c8*/ 	.word	0x0000ff20


	//   ....[80]....
        /*03cc*/ 	.word	0x0000ffc0


	//   ....[81]....
        /*03d0*/ 	.word	0x00010000


	//   ....[82]....
        /*03d4*/ 	.word	0x00010500


	//   ....[83]....
        /*03d8*/ 	.word	0x000109c0


	//   ....[84]....
        /*03dc*/ 	.word	0x00010ab0


	//   ....[85]....
        /*03e0*/ 	.word	0x00010b50


	//   ....[86]....
        /*03e4*/ 	.word	0x00010bd0


	//   ....[87]....
        /*03e8*/ 	.word	0x00010c80


	//   ....[88]....
        /*03ec*/ 	.word	0x00010ce0


	//   ....[89]....
        /*03f0*/ 	.word	0x00010d90


	//   ....[90]....
        /*03f4*/ 	.word	0x00010df0


	//   ....[91]....
        /*03f8*/ 	.word	0x00010ea0


	//   ....[92]....
        /*03fc*/ 	.word	0x00010f40


	//   ....[93]....
        /*0400*/ 	.word	0x00010fa0


	//   ....[94]....
        /*0404*/ 	.word	0x00011050


	//   ....[95]....
        /*0408*/ 	.word	0x00011140


	//   ....[96]....
        /*040c*/ 	.word	0x000111e0


	//   ....[97]....
        /*0410*/ 	.word	0x000112c0


	//   ....[98]....
        /*0414*/ 	.word	0x000113d0


	//   ....[99]....
        /*0418*/ 	.word	0x00011420


	//   ....[100]....
        /*041c*/ 	.word	0x000114b0


	//   ....[101]....
        /*0420*/ 	.word	0x00011590


	//   ....[102]....
        /*0424*/ 	.word	0x000117f0


	//   ....[103]....
        /*0428*/ 	.word	0x00011860


	//   ....[104]....
        /*042c*/ 	.word	0x00011a90


	//   ....[105]....
        /*0430*/ 	.word	0x00011b00


	//   ....[106]....
        /*0434*/ 	.word	0x00011cd0


	//   ....[107]....
        /*0438*/ 	.word	0x00011d20


	//   ....[108]....
        /*043c*/ 	.word	0x00011e70


	//   ....[109]....
        /*0440*/ 	.word	0x00011f60


	//   ....[110]....
        /*0444*/ 	.word	0x000121b0


	//   ....[111]....
        /*0448*/ 	.word	0x00012200


	//   ....[112]....
        /*044c*/ 	.word	0x000123c0


	//   ....[113]....
        /*0450*/ 	.word	0x00012410


	//   ....[114]....
        /*0454*/ 	.word	0x000125d0


	//   ....[115]....
        /*0458*/ 	.word	0x00012620


	//   ....[116]....
        /*045c*/ 	.word	0x00012700


	//   ....[117]....
        /*0460*/ 	.word	0x000127a0


	//   ....[118]....
        /*0464*/ 	.word	0x00012800


	//   ....[119]....
        /*0468*/ 	.word	0x000128a0


	//   ....[120]....
        /*046c*/ 	.word	0x00012900


	//   ....[121]....
        /*0470*/ 	.word	0x000129a0


	//   ....[122]....
        /*0474*/ 	.word	0x00012a00


	//   ....[123]....
        /*0478*/ 	.word	0x00012aa0


	//   ....[124]....
        /*047c*/ 	.word	0x00012b80


	//   ....[125]....
        /*0480*/ 	.word	0x00012c50


	//   ....[126]....
        /*0484*/ 	.word	0x00012d20


	//   ....[127]....
        /*0488*/ 	.word	0x00012e20


	//   ....[128]....
        /*048c*/ 	.word	0x00012f40


	//   ....[129]....
        /*0490*/ 	.word	0x00013020


	//   ....[130]....
        /*0494*/ 	.word	0x00013130


	//   ....[131]....
        /*0498*/ 	.word	0x00013200


	//   ....[132]....
        /*049c*/ 	.word	0x00013310


	//----- nvinfo : EIATTR_REG_RECONFIG
	.align		4
.L_166:
        /*04a0*/ 	.byte	0x01, 0x54
	.zero		2


	//----- nvinfo : EIATTR_SYSCALL_OFFSETS
	.align		4
        /*04a4*/ 	.byte	0x04, 0x46
        /*04a6*/ 	.short	(.L_168 - .L_167)


	//   ....[0]....
.L_167:
        /*04a8*/ 	.word	0x00003310


	//   ....[1]....
        /*04ac*/ 	.word	0x0000c950


	//   ....[2]....
        /*04b0*/ 	.word	0x0000ca90


	//   ....[3]....
        /*04b4*/ 	.word	0x0000cb80


	//   ....[4]....
        /*04b8*/ 	.word	0x0000d870


	//   ....[5]....
        /*04bc*/ 	.word	0x0000e070


	//----- nvinfo : EIATTR_MBARRIER_INSTR_OFFSETS
	.align		4
.L_168:
        /*04c0*/ 	.byte	0x04, 0x39
        /*04c2*/ 	.short	(.L_170 - .L_169)


	//   ....[0]....
.L_169:
        /*04c4*/ 	.word	0x00000190
        /*04c8*/ 	.word	0x000000ff
        /*04cc*/ 	.word	0x00038800
        /*04d0*/ 	.short	0x0100
        /*04d2*/ 	.byte	0x08
	.zero		1


	//   ....[1]....
        /*04d4*/ 	.word	0x000001a0
        /*04d8*/ 	.word	0x000000ff
        /*04dc*/ 	.word	0x00038810
        /*04e0*/ 	.short	0x0100
        /*04e2*/ 	.byte	0x08
	.zero		1


	//   ....[2]....
        /*04e4*/ 	.word	0x000001b0
        /*04e8*/ 	.word	0x000000ff
        /*04ec*/ 	.word	0x00038820
        /*04f0*/ 	.short	0x0100
        /*04f2*/ 	.byte	0x08
	.zero		1


	//   ....[3]....
        /*04f4*/ 	.word	0x00000260
        /*04f8*/ 	.word	0x000000ff
        /*04fc*/ 	.word	0x00038830
        /*0500*/ 	.short	0x0100
        /*0502*/ 	.byte	0x06
	.zero		1


	//   ....[4]....
        /*0504*/ 	.word	0x00000270
        /*0508*/ 	.word	0x000000ff
        /*050c*/ 	.word	0x00038840
        /*0510*/ 	.short	0x0100
        /*0512*/ 	.byte	0x06
	.zero		1


	//   ....[5]....
        /*0514*/ 	.word	0x00000280
        /*0518*/ 	.word	0x000000ff
        /*051c*/ 	.word	0x00038838
        /*0520*/ 	.short	0x0100
        /*0522*/ 	.byte	0x06
	.zero		1


	//   ....[6]....
        /*0524*/ 	.word	0x00000290
        /*0528*/ 	.word	0x000000ff
        /*052c*/ 	.word	0x00038848
        /*0530*/ 	.short	0x0100
        /*0532*/ 	.byte	0x06
	.zero		1


	//   ....[7]....
        /*0534*/ 	.word	0x000003c0
        /*0538*/ 	.word	0x000000ff
        /*053c*/ 	.word	0x00038850
        /*0540*/ 	.short	0x0100
        /*0542*/ 	.byte	0x08
	.zero		1


	//   ....[8]....
        /*0544*/ 	.word	0x000003d0
        /*0548*/ 	.word	0x000000ff
        /*054c*/ 	.word	0x00038860
        /*0550*/ 	.short	0x0100
        /*0552*/ 	.byte	0x08
	.zero		1


	//   ....[9]....
        /*0554*/ 	.word	0x000003e0
        /*0558*/ 	.word	0x000000ff
        /*055c*/ 	.word	0x00038858
        /*0560*/ 	.short	0x0100
        /*0562*/ 	.byte	0x08
	.zero		1


	//   ....[10]....
        /*0564*/ 	.word	0x000003f0
        /*0568*/ 	.word	0x000000ff
        /*056c*/ 	.word	0x00038868
        /*0570*/ 	.short	0x0100
        /*0572*/ 	.byte	0x08
	.zero		1


	//   ....[11]....
        /*0574*/ 	.word	0x000004e0
        /*0578*/ 	.word	0x000000ff
        /*057c*/ 	.word	0x00038870
        /*0580*/ 	.short	0x0100
        /*0582*/ 	.byte	0x06
	.zero		1


	//   ....[12]....
        /*0584*/ 	.word	0x000004f0
        /*0588*/ 	.word	0x000000ff
        /*058c*/ 	.word	0x00038880
        /*0590*/ 	.short	0x0100
        /*0592*/ 	.byte	0x06
	.zero		1


	//   ....[13]....
        /*0594*/ 	.word	0x00000500
        /*0598*/ 	.word	0x000000ff
        /*059c*/ 	.word	0x00038878
        /*05a0*/ 	.short	0x0100
        /*05a2*/ 	.byte	0x06
	.zero		1


	//   ....[14]....
        /*05a4*/ 	.word	0x00000510
        /*05a8*/ 	.word	0x000000ff
        /*05ac*/ 	.word	0x00038888
        /*05b0*/ 	.short	0x0100
        /*05b2*/ 	.byte	0x06
	.zero		1


	//   ....[15]....
        /*05b4*/ 	.word	0x00000640
        /*05b8*/ 	.word	0x000000ff
        /*05bc*/ 	.word	0x00038890
        /*05c0*/ 	.short	0x0100
        /*05c2*/ 	.byte	0x08
	.zero		1


	//   ....[16]....
        /*05c4*/ 	.word	0x00000650
        /*05c8*/ 	.word	0x000000ff
        /*05cc*/ 	.word	0x000388a0
        /*05d0*/ 	.short	0x0100
        /*05d2*/ 	.byte	0x08
	.zero		1


	//   ....[17]....
        /*05d4*/ 	.word	0x00000660
        /*05d8*/ 	.word	0x000000ff
        /*05dc*/ 	.word	0x00038898
        /*05e0*/ 	.short	0x0100
        /*05e2*/ 	.byte	0x08
	.zero		1


	//   ....[18]....
        /*05e4*/ 	.word	0x00000670
        /*05e8*/ 	.word	0x000000ff
        /*05ec*/ 	.word	0x000388a8
        /*05f0*/ 	.short	0x0100
        /*05f2*/ 	.byte	0x08
	.zero		1


	//   ....[19]....
        /*05f4*/ 	.word	0x000007b0
        /*05f8*/ 	.word	0x000000ff
        /*05fc*/ 	.word	0x000388b0
        /*0600*/ 	.short	0x0100
        /*0602*/ 	.byte	0x08
	.zero		1


	//   ....[20]....
        /*0604*/ 	.word	0x000007c0
        /*0608*/ 	.word	0x000000ff
        /*060c*/ 	.word	0x000388c0
        /*0610*/ 	.short	0x0100
        /*0612*/ 	.byte	0x08
	.zero		1


	//   ....[21]....
        /*0614*/ 	.word	0x000007d0
        /*0618*/ 	.word	0x000000ff
        /*061c*/ 	.word	0x000388b8
        /*0620*/ 	.short	0x0100
        /*0622*/ 	.byte	0x08
	.zero		1


	//   ....[22]....
        /*0624*/ 	.word	0x000007e0
        /*0628*/ 	.word	0x000000ff
        /*062c*/ 	.word	0x000388c8
        /*0630*/ 	.short	0x0100
        /*0632*/ 	.byte	0x08
	.zero		1


	//   ....[23]....
        /*0634*/ 	.word	0x00001680
        /*0638*/ 	.word	0x000000ff
        /*063c*/ 	.word	0x00000000
        /*0640*/ 	.short	0x0101
        /*0642*/ 	.byte	0x07
	.zero		1


	//   ....[24]....
        /*0644*/ 	.word	0x00002130
        /*0648*/ 	.word	0x000000ff
        /*064c*/ 	.word	0x00000000
        /*0650*/ 	.short	0x0101
        /*0652*/ 	.byte	0x07
	.zero		1


	//   ....[25]....
        /*0654*/ 	.word	0x00003340
        /*0658*/ 	.word	0x00000002
        /*065c*/ 	.word	0x00038800
        /*0660*/ 	.short	0x010a
        /*0662*/ 	.byte	0x3f
	.zero		1


	//   ....[26]....
        /*0664*/ 	.word	0x000034f0
        /*0668*/ 	.word	0x00000002
        /*066c*/ 	.word	0x00038830
        /*0670*/ 	.short	0x010a
        /*0672*/ 	.byte	0x3f
	.zero		1


	//   ....[27]....
        /*0674*/ 	.word	0x00003530
        /*0678*/ 	.word	0x00000002
        /*067c*/ 	.word	0x00038830
        /*0680*/ 	.short	0x010a
        /*0682*/ 	.byte	0x3f
	.zero		1


	//   ....[28]....
        /*0684*/ 	.word	0x00003940
        /*0688*/ 	.word	0x00000002
        /*068c*/ 	.word	0x00038810
        /*0690*/ 	.short	0x010a
        /*0692*/ 	.byte	0x3f
	.zero		1


	//   ....[29]....
        /*0694*/ 	.word	0x00003980
        /*0698*/ 	.word	0x00000002
        /*069c*/ 	.word	0x00038850
        /*06a0*/ 	.short	0x010a
        /*06a2*/ 	.byte	0x3f
	.zero		1


	//   ....[30]....
        /*06a4*/ 	.word	0x00003a40
        /*06a8*/ 	.word	0x00000002
        /*06ac*/ 	.word	0x00038850
        /*06b0*/ 	.short	0x010a
        /*06b2*/ 	.byte	0x3f
	.zero		1


	//   ....[31]....
        /*06b4*/ 	.word	0x000050f0
        /*06b8*/ 	.word	0x000000ff
        /*06bc*/ 	.word	0x00000000
        /*06c0*/ 	.short	0x0101
        /*06c2*/ 	.byte	0x07
	.zero		1


	//   ....[32]....
        /*06c4*/ 	.word	0x000061f0
        /*06c8*/ 	.word	0x000000ff
        /*06cc*/ 	.word	0x00000000
        /*06d0*/ 	.short	0x0101
        /*06d2*/ 	.byte	0x07
	.zero		1


	//   ....[33]....
        /*06d4*/ 	.word	0x000062f0
        /*06d8*/ 	.word	0x000000c4
        /*06dc*/ 	.word	0x00038830
        /*06e0*/ 	.short	0x010a
        /*06e2*/ 	.byte	0x3f
	.zero		1


	//   ....[34]....
        /*06e4*/ 	.word	0x00006340
        /*06e8*/ 	.word	0x000000c4
        /*06ec*/ 	.word	0x00038830
        /*06f0*/ 	.short	0x010a
        /*06f2*/ 	.byte	0x3f
	.zero		1


	//   ....[35]....
        /*06f4*/ 	.word	0x00006670
        /*06f8*/ 	.word	0x000000c4
        /*06fc*/ 	.word	0x00038850
        /*0700*/ 	.short	0x010a
        /*0702*/ 	.byte	0x3f
	.zero		1


	//   ....[36]....
        /*0704*/ 	.word	0x000066c0
        /*0708*/ 	.word	0x000000c4
        /*070c*/ 	.word	0x00038850
        /*0710*/ 	.short	0x010a
        /*0712*/ 	.byte	0x3f
	.zero		1


	//   ....[37]....
        /*0714*/ 	.word	0x00007af0
        /*0718*/ 	.word	0x000000ff
        /*071c*/ 	.word	0x00000000
        /*0720*/ 	.short	0x0101
        /*0722*/ 	.byte	0x07
	.zero		1


	//   ....[38]....
        /*0724*/ 	.word	0x00008f90
        /*0728*/ 	.word	0x000000ff
        /*072c*/ 	.word	0x00000000
        /*0730*/ 	.short	0x0101
        /*0732*/ 	.byte	0x07
	.zero		1


	//   ....[39]....
        /*0734*/ 	.word	0x00009b20
        /*0738*/ 	.word	0x000000ff
        /*073c*/ 	.word	0x00000000
        /*0740*/ 	.short	0x0101
        /*0742*/ 	.byte	0x04
	.zero		1


	//   ....[40]....
        /*0744*/ 	.word	0x0000d250
        /*0748*/ 	.word	0x000000ff
        /*074c*/ 	.word	0x00038840
        /*0750*/ 	.short	0x010a
        /*0752*/ 	.byte	0x2a
	.zero		1


	//   ....[41]....
        /*0754*/ 	.word	0x0000d690
        /*0758*/ 	.word	0x000000ff
        /*075c*/ 	.word	0x00038830
        /*0760*/ 	.short	0x0107
        /*0762*/ 	.byte	0x2a
	.zero		1


	//   ....[42]....
        /*0764*/ 	.word	0x0000d700
        /*0768*/ 	.word	0x000000ff
        /*076c*/ 	.word	0x00038830
        /*0770*/ 	.short	0x0101
        /*0772*/ 	.byte	0x2a
	.zero		1


	//   ....[43]....
        /*0774*/ 	.word	0x0000def0
        /*0778*/ 	.word	0x000000ff
        /*077c*/ 	.word	0x00038800
        /*0780*/ 	.short	0x0107
        /*0782*/ 	.byte	0x2a
	.zero		1


	//   ....[44]....
        /*0784*/ 	.word	0x0000df40
        /*0788*/ 	.word	0x000000ff
        /*078c*/ 	.word	0x00038800
        /*0790*/ 	.short	0x0101
        /*0792*/ 	.byte	0x2a
	.zero		1


	//   ....[45]....
        /*0794*/ 	.word	0x0000eb40
        /*0798*/ 	.word	0x000000ff
        /*079c*/ 	.word	0x00038810
        /*07a0*/ 	.short	0x0107
        /*07a2*/ 	.byte	0x2a
	.zero		1


	//   ....[46]....
        /*07a4*/ 	.word	0x0000eba0
        /*07a8*/ 	.word	0x000000ff
        /*07ac*/ 	.word	0x00038810
        /*07b0*/ 	.short	0x0101
        /*07b2*/ 	.byte	0x2a
	.zero		1


	//   ....[47]....
        /*07b4*/ 	.word	0x0000ebb0
        /*07b8*/ 	.word	0x000000ff
        /*07bc*/ 	.word	0x00038820
        /*07c0*/ 	.short	0x010a
        /*07c2*/ 	.byte	0x2a
	.zero		1


	//   ....[48]....
        /*07c4*/ 	.word	0x0000ec00
        /*07c8*/ 	.word	0x000000ff
        /*07cc*/ 	.word	0x00038860
        /*07d0*/ 	.short	0x010a
        /*07d2*/ 	.byte	0x2a
	.zero		1


	//   ....[49]....
        /*07d4*/ 	.word	0x0000f420
        /*07d8*/ 	.word	0x000000ff
        /*07dc*/ 	.word	0x00038850
        /*07e0*/ 	.short	0x0107
        /*07e2*/ 	.byte	0x2a
	.zero		1


	//   ....[50]....
        /*07e4*/ 	.word	0x0000f4a0
        /*07e8*/ 	.word	0x000000ff
        /*07ec*/ 	.word	0x00038850
        /*07f0*/ 	.short	0x0101
        /*07f2*/ 	.byte	0x2a
	.zero		1


	//   ....[51]....
        /*07f4*/ 	.word	0x0000f820
        /*07f8*/ 	.word	0x0000000a
        /*07fc*/ 	.word	0x00038840
        /*0800*/ 	.short	0x010a
        /*0802*/ 	.byte	0x3f
	.zero		1


	//   ....[52]....
        /*0804*/ 	.word	0x0000fbb0
        /*0808*/ 	.word	0x0000000a
        /*080c*/ 	.word	0x00038830
        /*0810*/ 	.short	0x0107
        /*0812*/ 	.byte	0x3f
	.zero		1


	//   ....[53]....
        /*0814*/ 	.word	0x0000fc60
        /*0818*/ 	.word	0x0000000a
        /*081c*/ 	.word	0x00038830
        /*0820*/ 	.short	0x0101
        /*0822*/ 	.byte	0x3f
	.zero		1


	//   ....[54]....
        /*0824*/ 	.word	0x0000fc90
        /*0828*/ 	.word	0x0000000a
        /*082c*/ 	.word	0x00038860
        /*0830*/ 	.short	0x010a
        /*0832*/ 	.byte	0x3f
	.zero		1


	//   ....[55]....
        /*0834*/ 	.word	0x000102d0
        /*0838*/ 	.word	0x0000000a
        /*083c*/ 	.word	0x00038850
        /*0840*/ 	.short	0x0107
        /*0842*/ 	.byte	0x3f
	.zero		1


	//   ....[56]....
        /*0844*/ 	.word	0x00010390
        /*0848*/ 	.word	0x0000000a
        /*084c*/ 	.word	0x00038850
        /*0850*/ 	.short	0x0101
        /*0852*/ 	.byte	0x3f
	.zero		1


	//   ....[57]....
        /*0854*/ 	.word	0x00010480
        /*0858*/ 	.word	0x00000005
        /*085c*/ 	.word	0x00038820
        /*0860*/ 	.short	0x010a
        /*0862*/ 	.byte	0x3f
	.zero		1


	//   ....[58]....
        /*0864*/ 	.word	0x00010610
        /*0868*/ 	.word	0x00000003
        /*086c*/ 	.word	0x00038840
        /*0870*/ 	.short	0x010a
        /*0872*/ 	.byte	0x3f
	.zero		1


	//   ....[59]....
        /*0874*/ 	.word	0x000106b0
        /*0878*/ 	.word	0x00000005
        /*087c*/ 	.word	0x00038840
        /*0880*/ 	.short	0x010a
        /*0882*/ 	.byte	0x3f
	.zero		1


	//   ....[60]....
        /*0884*/ 	.word	0x000106f0
        /*0888*/ 	.word	0x00000003
        /*088c*/ 	.word	0x00038860
        /*0890*/ 	.short	0x010a
        /*0892*/ 	.byte	0x3f
	.zero		1


	//   ....[61]....
        /*0894*/ 	.word	0x00010730
        /*0898*/ 	.word	0x00000005
        /*089c*/ 	.word	0x00038860
        /*08a0*/ 	.short	0x010a
        /*08a2*/ 	.byte	0x3f
	.zero		1


	//   ....[62]....
        /*08a4*/ 	.word	0x00010790
        /*08a8*/ 	.word	0x00000002
        /*08ac*/ 	.word	0x00038800
        /*08b0*/ 	.short	0x010a
        /*08b2*/ 	.byte	0x3f
	.zero		1


	//   ....[63]....
        /*08b4*/ 	.word	0x000107e0
        /*08b8*/ 	.word	0x00000002
        /*08bc*/ 	.word	0x00038830
        /*08c0*/ 	.short	0x010a
        /*08c2*/ 	.byte	0x3f
	.zero		1


	//   ....[64]....
        /*08c4*/ 	.word	0x00010830
        /*08c8*/ 	.word	0x00000002
        /*08cc*/ 	.word	0x00038810
        /*08d0*/ 	.short	0x010a
        /*08d2*/ 	.byte	0x3f
	.zero		1


	//   ....[65]....
        /*08d4*/ 	.word	0x00010880
        /*08d8*/ 	.word	0x00000002
        /*08dc*/ 	.word	0x00038850
        /*08e0*/ 	.short	0x010a
        /*08e2*/ 	.byte	0x3f
	.zero		1


	//   ....[66]....
        /*08e4*/ 	.word	0x000108d0
        /*08e8*/ 	.word	0x000000c4
        /*08ec*/ 	.word	0x00038830
        /*08f0*/ 	.short	0x010a
        /*08f2*/ 	.byte	0x3f
	.zero		1


	//   ....[67]....
        /*08f4*/ 	.word	0x00010920
        /*08f8*/ 	.word	0x000000c4
        /*08fc*/ 	.word	0x00038850
        /*0900*/ 	.short	0x010a
        /*0902*/ 	.byte	0x3f
	.zero		1


	//   ....[68]....
        /*0904*/ 	.word	0x00010a00
        /*0908*/ 	.word	0x00000003
        /*090c*/ 	.word	0x00038840
        /*0910*/ 	.short	0x010a
        /*0912*/ 	.byte	0x3f
	.zero		1


	//   ....[69]....
        /*0914*/ 	.word	0x00011d60
        /*0918*/ 	.word	0x00000003
        /*091c*/ 	.word	0x00038820
        /*0920*/ 	.short	0x010a
        /*0922*/ 	.byte	0x3f
	.zero		1


	//   ....[70]....
        /*0924*/ 	.word	0x00011dc0
        /*0928*/ 	.word	0x00000003
        /*092c*/ 	.word	0x00038860
        /*0930*/ 	.short	0x010a
        /*0932*/ 	.byte	0x3f
	.zero		1


	//   ....[71]....
        /*0934*/ 	.word	0x00012650
        /*0938*/ 	.word	0x0000000a
        /*093c*/ 	.word	0x00038840
        /*0940*/ 	.short	0x010a
        /*0942*/ 	.byte	0x3f
	.zero		1


	//   ....[72]....
        /*0944*/ 	.word	0x00012ad0
        /*0948*/ 	.word	0x0000000a
        /*094c*/ 	.word	0x00038860
        /*0950*/ 	.short	0x010a
        /*0952*/ 	.byte	0x3f
	.zero		1


	//   ....[73]....
        /*0954*/ 	.word	0x00013230
        /*0958*/ 	.word	0x00000005
        /*095c*/ 	.word	0x00038820
        /*0960*/ 	.short	0x010a
        /*0962*/ 	.byte	0x3f
	.zero		1


	//   ....[74]....
        /*0964*/ 	.word	0x000133d0
        /*0968*/ 	.word	0x00000003
        /*096c*/ 	.word	0x00038840
        /*0970*/ 	.short	0x010a
        /*0972*/ 	.byte	0x3f
	.zero		1


	//   ....[75]....
        /*0974*/ 	.word	0x00013420
        /*0978*/ 	.word	0x00000005
        /*097c*/ 	.word	0x00038840
        /*0980*/ 	.short	0x010a
        /*0982*/ 	.byte	0x3f
	.zero		1


	//   ....[76]....
        /*0984*/ 	.word	0x00013470
        /*0988*/ 	.word	0x00000003
        /*098c*/ 	.word	0x00038860
        /*0990*/ 	.short	0x010a
        /*0992*/ 	.byte	0x3f
	.zero		1


	//----- nvinfo : EIATTR_NUM_MBARRIERS
	.align		4
.L_170:
        /*0994*/ 	.byte	0x03, 0x38
        /*0996*/ 	.short	0x0017


	//----- nvinfo : EIATTR_EXIT_INSTR_OFFSETS
	.align		4
        /*0998*/ 	.byte	0x04, 0x1c
        /*099a*/ 	.short	(.L_172 - .L_171)


	//   ....[0]....
.L_171:
        /*099c*/ 	.word	0x00010780


	//----- nvinfo : EIATTR_MAX_THREADS
	.align		4
.L_172:
        /*09a0*/ 	.byte	0x04, 0x05
        /*09a2*/ 	.short	(.L_174 - .L_173)
.L_173:
        /*09a4*/ 	.word	0x00000180
        /*09a8*/ 	.word	0x00000001
        /*09ac*/ 	.word	0x00000001


	//----- nvinfo : EIATTR_CRS_STACK_SIZE
	.align		4
.L_174:
        /*09b0*/ 	.byte	0x04, 0x1e
        /*09b2*/ 	.short	(.L_176 - .L_175)
.L_175:
        /*09b4*/ 	.word	0x00000000


	//----- nvinfo : EIATTR_CBANK_PARAM_SIZE
	.align		4
.L_176:
        /*09b8*/ 	.byte	0x03, 0x19
        /*09ba*/ 	.short	0x0b70


	//----- nvinfo : EIATTR_PARAM_CBANK
	.align		4
        /*09bc*/ 	.byte	0x04, 0x0a
        /*09be*/ 	.short	(.L_178 - .L_177)
	.align		4
.L_177:
        /*09c0*/ 	.word	index@(.nv.constant0._ZN7cutlass13device_kernelIN5flash11enable_sm90INS1_16FlashAttnFwdSm90INS1_25CollectiveMainloopFwdSm90ILi2EN4cute5tupleIJNS5_1CILi1EEES8_S8_EEENS6_IJNS7_ILi64EEESA_SA_EEELi512ENS_6half_tEfNS_4arch4Sm90ELb0ELb0ELb0ELb0ELb1ELb0ELb1ELb0ELb0ELb1ELb1ELb0EEENS1_21CollectiveEpilogueFwdINS6_IJSA_NS7_ILi512EEESA_EEES9_SC_SE_Li256ELb0ELb1ELb1ELb0EEENS1_19SingleTileSchedulerILb0ELb1ELb1ELi64EEEEEEEEEvNT_6ParamsE)
        /*09c4*/ 	.short	0x0210
        /*09c6*/ 	.short	0x0b70


	//----- nvinfo : EIATTR_SW_WAR
	.align		4
.L_178:
        /*09c8*/ 	.byte	0x04, 0x36
        /*09ca*/ 	.short	(.L_180 - .L_179)
.L_179:
        /*09cc*/ 	.word	0x00000008
.L_180:


//--------------------- .nv.info._ZN7cutlass13device_kernelIN5flash11enable_sm90INS1_16FlashAttnFwdSm90INS1_25CollectiveMainloopFwdSm90ILi2EN4cute5tupleIJNS5_1CILi1EEES8_S8_EEENS6_IJNS7_ILi64EEESA_SA_EEELi512ENS_6half_tEfNS_4arch4Sm90ELb0ELb0ELb0ELb1ELb1ELb0ELb0ELb0ELb0ELb1ELb1ELb0EEENS1_21CollectiveEpilogueFwdINS6_IJSA_NS7_ILi512EEESA_EEES9_SC_SE_Li256ELb1ELb1ELb1ELb0EEENS1_36VarlenDynamicPersistentTileSchedulerILi64ELi64ELi256ELi128ELb1ELb1ELb1ELb0ELb1ELb1EEEEEEEEEvNT_6ParamsE --------------------------
	.section	.nv.info._ZN7cutlass13device_kernelIN5flash11enable_sm90INS1_16FlashAttnFwdSm90INS1_25CollectiveMainloopFwdSm90ILi2EN4cute5tupleIJNS5_1CILi1EEES8_S8_EEENS6_IJNS7_ILi64EEESA_SA_EEELi512ENS_6half_tEfNS_4arch4Sm90ELb0ELb0ELb0ELb1ELb1ELb0ELb0ELb0ELb0ELb1ELb1ELb0EEENS1_21CollectiveEpilogueFwdINS6_IJSA_NS7_ILi512EEESA_EEES9_SC_SE_Li256ELb1ELb1ELb1ELb0EEENS1_36VarlenDynamicPersistentTileSchedulerILi64ELi64ELi256ELi128ELb1ELb1ELb1ELb0ELb1ELb1EEEEEEEEEvNT_6ParamsE,"",@"SHT_CUDA_INFO"
	.sectionflags	@""
	.align	4


	//----- nvinfo : EIATTR_CUDA_API_VERSION
	.align		4
        /*0000*/ 	.byte	0x04, 0x37
        /*0002*/ 	.short	(.L_182 - .L_181)
.L_181:
        /*0004*/ 	.word	0x00000082


	//----- nvinfo : EIATTR_KPARAM_INFO
	.align		4
.L_182:
        /*0008*/ 	.byte	0x04, 0x17
        /*000a*/ 	.short	(.L_184 - .L_183)
.L_183:
        /*000c*/ 	.word	0x00000000
        /*0010*/ 	.short	0x0000
        /*0012*/ 	.short	0x0070
        /*0014*/ 	.byte	0x00, 0xf0, 0x01, 0x2a


	//----- nvinfo : EIATTR_SPARSE_MMA_MASK
	.align		4
.L_184:
        /*0018*/ 	.byte	0x03, 0x50
        /*001a*/ 	.short	0x0000


	//----- nvinfo : EIATTR_MAXREG_COUNT
	.align		4
        /*001c*/ 	.byte	0x03, 0x1b
        /*001e*/ 	.short	0x00a8


	//----- nvinfo : EIATTR_NUM_BARRIERS
	.align		4
        /*0020*/ 	.byte	0x02, 0x4c
        /*0022*/ 	.byte	0x10
	.zero		1


	//----- nvinfo : EIATTR_EXTERNS
	.align		4
        /*0024*/ 	.byte	0x04, 0x0f
        /*0026*/ 	.short	(.L_186 - .L_185)


	//   ....[0]....
	.align		4
.L_185:
        /*0028*/ 	.word	index@(__assertfail)


	//----- nvinfo : EIATTR_ANNOTATIONS
	.align		4
.L_186:
        /*002c*/ 	.byte	0x04, 0x55
        /*002e*/ 	.short	(.L_188 - .L_187)


	//   ....[0]....
.L_187:
        /*0030*/ 	.word	0x00000001
        /*0034*/ 	.byte	0x30, 0x0d, 0x00, 0x00, 0x01, 0x00, 0x00, 0x00, 0x00, 0x0e, 0x00, 0x00, 0x01, 0x00, 0x00, 0x00
        /* <DEDUP_REMOVED lines=18> */
        /*0164*/ 	.byte	0xf0, 0x2c, 0x01, 0x00


	//----- nvinfo : EIATTR_MERCURY_ISA_VERSION
	.align		4
.L_188:
        /*0168*/ 	.byte	0x03, 0x5f
        /*016a*/ 	.short	0x0101


	//----- nvinfo : EIATTR_UNUSED_LOAD_BYTE_OFFSET
	.align		4
        /*016c*/ 	.byte	0x04, 0x44
        /*016e*/ 	.short	(.L_190 - .L_189)


	//   ....[0]....
.L_189:
        /*0170*/ 	.word	0x00000940
        /*0174*/ 	.word	0x0000fff0


	//   ....[1]....
        /*0178*/ 	.word	0x000078d0
        /*017c*/ 	.word	0x0000fff0


	//----- nvinfo : EIATTR_INT_WARP_WIDE_INSTR_OFFSETS
	.align		4
.L_190:
        /*0180*/ 	.byte	0x04, 0x31
        /*0182*/ 	.short	(.L_192 - .L_191)


	//   ....[0]....
.L_191:
        /*0184*/ 	.word	0x000000c0


	//   ....[1]....
        /*0188*/ 	.word	0x000000d0


	//   ....[2]....
        /*018c*/ 	.word	0x00000170


	//   ....[3]....
        /*0190*/ 	.word	0x0000d8a0


	//   ....[4]....
        /*0194*/ 	.word	0x0000d930


	//   ....[5]....
        /*0198*/ 	.word	0x00010d20


	//   ....[6]....
        /*019c*/ 	.word	0x00010db0


	//----- nvinfo : EIATTR_COOP_GROUP_MASK_REGIDS
	.align		4
.L_192:
        /*01a0*/ 	.byte	0x04, 0x29
        /*01a2*/ 	.short	(.L_194 - .L_193)


	//   ....[0]....
.L_193:
        /*01a4*/ 	.word	0xffffffff


	//   ....[1]....
        /*01a8*/ 	.word	0xffffffff


	//   ....[2]....
        /*01ac*/ 	.word	0xffffffff


	//   ....[3]....
        /*01b0*/ 	.word	0xffffffff


	//   ....[4]....
        /*01b4*/ 	.word	0xffffffff


	//   ....[5]....
        /*01b8*/ 	.word	0xffffffff


	//   ....[6]....
        /*01bc*/ 	.word	0xffffffff


	//   ....[7]....
        /*01c0*/ 	.word	0xffffffff


	//   ....[8]....
        /*01c4*/ 	.word	0xffffffff


	//   ....[9]....
        /*01c8*/ 	.word	0xffffffff


	//   ....[10]....
        /*01cc*/ 	.word	0xffffffff


	//   ....[11]....
        /*01d0*/ 	.word	0xffffffff


	//   ....[12]....
        /*01d4*/ 	.word	0xffffffff


	//   ....[13]....
        /*01d8*/ 	.word	0xffffffff


	//   ....[14]....
        /*01dc*/ 	.word	0xffffffff


	//   ....[15]....
        /*01e0*/ 	.word	0xffffffff


	//   ....[16]....
        /*01e4*/ 	.word	0xffffffff


	//   ....[17]....
        /*01e8*/ 	.word	0xffffffff


	//   ....[18]....
        /*01ec*/ 	.word	0xffffffff


	//   ....[19]....
        /*01f0*/ 	.word	0xffffffff


	//   ....[20]....
        /*01f4*/ 	.word	0xffffffff


	//   ....[21]....
        /*01f8*/ 	.word	0xffffffff


	//   ....[22]....
        /*01fc*/ 	.word	0xffffffff


	//   ....[23]....
        /*0200*/ 	.word	0xffffffff


	//   ....[24]....
        /*0204*/ 	.word	0xffffffff


	//   ....[25]....
        /*0208*/ 	.word	0xffffffff


	//   ....[26]....
        /*020c*/ 	.word	0xffffffff


	//   ....[27]....
        /*0210*/ 	.word	0xffffffff


	//   ....[28]....
        /*0214*/ 	.word	0xffffffff


	//   ....[29]....
        /*0218*/ 	.word	0xffffffff


	//   ....[30]....
        /*021c*/ 	.word	0xffffffff


	//   ....[31]....
        /*0220*/ 	.word	0xffffffff


	//   ....[32]....
        /*0224*/ 	.word	0xffffffff


	//   ....[33]....
        /*0228*/ 	.word	0xffffffff


	//   ....[34]....
        /*022c*/ 	.word	0xffffffff


	//   ....[35]....
        /*0230*/ 	.word	0xffffffff


	//   ....[36]....
        /*0234*/ 	.word	0xffffffff


	//   ....[37]....
        /*0238*/ 	.word	0xffffffff


	//   ....[38]....
        /*023c*/ 	.word	0xffffffff


	//   ....[39]....
        /*0240*/ 	.word	0xffffffff


	//   ....[40]....
        /*0244*/ 	.word	0xffffffff


	//   ....[41]....
        /*0248*/ 	.word	0xffffffff


	//   ....[42]....
        /*024c*/ 	.word	0xffffffff


	//   ....[43]....
        /*0250*/ 	.word	0xffffffff


	//   ....[44]....
        /*0254*/ 	.word	0xffffffff


	//   ....[45]....
        /*0258*/ 	.word	0xffffffff


	//   ....[46]....
        /*025c*/ 	.word	0xffffffff


	//   ....[47]....
        /*0260*/ 	.word	0xffffffff


	//   ....[48]....
        /*0264*/ 	.word	0xffffffff


	//   ....[49]....
        /*0268*/ 	.word	0xffffffff


	//   ....[50]....
        /*026c*/ 	.word	0xffffffff


	//   ....[51]....
        /*0270*/ 	.word	0xffffffff


	//   ....[52]....
        /*0274*/ 	.word	0xffffffff


	//   ....[53]....
        /*0278*/ 	.word	0xffffffff


	//   ....[54]....
        /*027c*/ 	.word	0xffffffff


	//   ....[55]....
        /*0280*/ 	.word	0xffffffff


	//   ....[56]....
        /*0284*/ 	.word	0xffffffff


	//   ....[57]....
        /*0288*/ 	.word	0xffffffff


	//   ....[58]....
        /*028c*/ 	.word	0xffffffff


	//   ....[59]....
        /*0290*/ 	.word	0xffffffff


	//   ....[60]....
        /*0294*/ 	.word	0xffffffff


	//   ....[61]....
        /*0298*/ 	.word	0xffffffff


	//   ....[62]....
        /*029c*/ 	.word	0xffffffff


	//   ....[63]....
        /*02a0*/ 	.word	0xffffffff


	//   ....[64]....
        /*02a4*/ 	.word	0xffffffff


	//   ....[65]....
        /*02a8*/ 	.word	0xffffffff


	//   ....[66]....
        /*02ac*/ 	.word	0xffffffff


	//   ....[67]....
        /*02b0*/ 	.word	0xffffffff


	//   ....[68]....
        /*02b4*/ 	.word	0xffffffff


	//   ....[69]....
        /*02b8*/ 	.word	0xffffffff


	//   ....[70]....
        /*02bc*/ 	.word	0xffffffff


	//   ....[71]....
        /*02c0*/ 	.word	0xffffffff


	//   ....[72]....
        /*02c4*/ 	.word	0xffffffff


	//   ....[73]....
        /*02c8*/ 	.word	0xffffffff


	//   ....[74]....
        /*02cc*/ 	.word	0xffffffff


	//   ....[75]....
        /*02d0*/ 	.word	0xffffffff


	//   ....[76]....
        /*02d4*/ 	.word	0xffffffff


	//   ....[77]....
        /*02d8*/ 	.word	0xffffffff


	//   ....[78]....
        /*02dc*/ 	.word	0xffffffff


	//   ....[79]....
        /*02e0*/ 	.word	0xffffffff


	//   ....[80]....
        /*02e4*/ 	.word	0xffffffff


	//   ....[81]....
        /*02e8*/ 	.word	0xffffffff


	//   ....[82]....
        /*02ec*/ 	.word	0xffffffff


	//   ....[83]....
        /*02f0*/ 	.word	0xffffffff


	//   ....[84]....
        /*02f4*/ 	.word	0xffffffff


	//   ....[85]....
        /*02f8*/ 	.word	0xffffffff


	//   ....[86]....
        /*02fc*/ 	.word	0xffffffff


	//   ....[87]....
        /*0300*/ 	.word	0xffffffff


	//   ....[88]....
        /*0304*/ 	.word	0xffffffff


	//   ....[89]....
        /*0308*/ 	.word	0xffffffff


	//   ....[90]....
        /*030c*/ 	.word	0xffffffff


	//   ....[91]....
        /*0310*/ 	.word	0xffffffff


	//   ....[92]....
        /*0314*/ 	.word	0xffffffff


	//   ....[93]....
        /*0318*/ 	.word	0xffffffff


	//   ....[94]....
        /*031c*/ 	.word	0xffffffff


	//   ....[95]....
        /*0320*/ 	.word	0xffffffff


	//   ....[96]....
        /*0324*/ 	.word	0xffffffff


	//   ....[97]....
        /*0328*/ 	.word	0xffffffff


	//   ....[98]....
        /*032c*/ 	.word	0xffffffff


	//   ....[99]....
        /*0330*/ 	.word	0xffffffff


	//   ....[100]....
        /*0334*/ 	.word	0xffffffff


	//   ....[101]....
        /*0338*/ 	.word	0xffffffff


	//   ....[102]....
        /*033c*/ 	.word	0xffffffff


	//   ....[103]....
        /*0340*/ 	.word	0xffffffff


	//   ....[104]....
        /*0344*/ 	.word	0xffffffff


	//   ....[105]....
        /*0348*/ 	.word	0xffffffff


	//   ....[106]....
        /*034c*/ 	.word	0xffffffff


	//   ....[107]....
        /*0350*/ 	.word	0xffffffff


	//   ....[108]....
        /*0354*/ 	.word	0xffffffff


	//   ....[109]....
        /*0358*/ 	.word	0xffffffff


	//   ....[110]....
        /*035c*/ 	.word	0xffffffff


	//   ....[111]....
        /*0360*/ 	.word	0xffffffff


	//   ....[112]....
        /*0364*/ 	.word	0xffffffff


	//   ....[113]....
        /*0368*/ 	.word	0xffffffff


	//   ....[114]....
        /*036c*/ 	.word	0xffffffff


	//   ....[115]....
        /*0370*/ 	.word	0x0500000f


	//   ....[116]....
        /*0374*/ 	.word	0x0500000f


	//   ....[117]....
        /*0378*/ 	.word	0x0500000f


	//   ....[118]....
        /*037c*/ 	.word	0x0500000f


	//   ....[119]....
        /*0380*/ 	.word	0x0500000f


	//   ....[120]....
        /*0384*/ 	.word	0x0500000f


	//   ....[121]....
        /*0388*/ 	.word	0x0500000f


	//   ....[122]....
        /*038c*/ 	.word	0x0500000f


	//   ....[123]....
        /*0390*/ 	.word	0x0500000f


	//   ....[124]....
        /*0394*/ 	.word	0x0500000f


	//   ....[125]....
        /*0398*/ 	.word	0x0500000f


	//   ....[126]....
        /*039c*/ 	.word	0x0500000f


	//   ....[127]....
        /*03a0*/ 	.word	0x0500000f


	//   ....[128]....
        /*03a4*/ 	.word	0x0500000f


	//   ....[129]....
        /*03a8*/ 	.word	0x0500000f


	//   ....[130]....
        /*03ac*/ 	.word	0x0500000f


	//   ....[131]....
        /*03b0*/ 	.word	0x0500000f


	//   ....[132]....
        /*03b4*/ 	.word	0x0500000f


	//   ....[133]....
        /*03b8*/ 	.word	0x0500000f


	//   ....[134]....
        /*03bc*/ 	.word	0x0500000f


	//   ....[135]....
        /*03c0*/ 	.word	0x0500000f


	//   ....[136]....
        /*03c4*/ 	.word	0x0500000f


	//   ....[137]....
        /*03c8*/ 	.word	0x0500000f


	//   ....[138]....
        /*03cc*/ 	.word	0x0500000f


	//   ....[139]....
        /*03d0*/ 	.word	0x0500000f


	//   ....[140]....
        /*03d4*/ 	.word	0x0500000f


	//   ....[141]....
        /*03d8*/ 	.word	0x0500000f


	//   ....[142]....
        /*03dc*/ 	.word	0x0500000f


	//   ....[143]....
        /*03e0*/ 	.word	0x0500000f


	//   ....[144]....
        /*03e4*/ 	.word	0x0500000f


	//   ....[145]....
        /*03e8*/ 	.word	0x0500000f


	//   ....[146]....
        /*03ec*/ 	.word	0x0500000f


	//   ....[147]....
        /*03f0*/ 	.word	0x0500000f


	//   ....[148]....
        /*03f4*/ 	.word	0x0500000f


	//   ....[149]....
        /*03f8*/ 	.word	0x0500000f


	//   ....[150]....
        /*03fc*/ 	.word	0x0500000f


	//   ....[151]....
        /*0400*/ 	.word	0x0500000f


	//   ....[152]....
        /*0404*/ 	.word	0x0500000f


	//   ....[153]....
        /*0408*/ 	.word	0x0500000f


	//   ....[154]....
        /*040c*/ 	.word	0x0500000f


	//   ....[155]....
        /*0410*/ 	.word	0x0500000f


	//   ....[156]....
        /*0414*/ 	.word	0x0500000f


	//   ....[157]....
        /*0418*/ 	.word	0x0500000f


	//   ....[158]....
        /*041c*/ 	.word	0x0500000f


	//   ....[159]....
        /*0420*/ 	.word	0x0500000f


	//   ....[160]....
        /*0424*/ 	.word	0x0500000f


	//   ....[161]....
        /*0428*/ 	.word	0x0500000f


	//   ....[162]....
        /*042c*/ 	.word	0x0500000f


	//   ....[163]....
        /*0430*/ 	.word	0x0500000f


	//   ....[164]....
        /*0434*/ 	.word	0x0500000f


	//   ....[165]....
        /*0438*/ 	.word	0x0500000f


	//   ....[166]....
        /*043c*/ 	.word	0x0500000f


	//   ....[167]....
        /*0440*/ 	.word	0x0500000f


	//   ....[168]....
        /*0444*/ 	.word	0x0500000f


	//   ....[169]....
        /*0448*/ 	.word	0x0500000f


	//   ....[170]....
        /*044c*/ 	.word	0x0500000f


	//   ....[171]....
        /*0450*/ 	.word	0x0500000f


	//   ....[172]....
        /*0454*/ 	.word	0x0500000f


	//   ....[173]....
        /*0458*/ 	.word	0x0500000f


	//   ....[174]....
        /*045c*/ 	.word	0x0500000f


	//----- nvinfo : EIATTR_COOP_GROUP_INSTR_OFFSETS
	.align		4
.L_194:
        /*0460*/ 	.byte	0x04, 0x28
        /*0462*/ 	.short	(.L_196 - .L_195)


	//   ....[0]....
.L_195:
        /*0464*/ 	.word	0x00000070


	//   ....[1]....
        /*0468*/ 	.word	0x000000b0


	//   ....[2]....
        /*046c*/ 	.word	0x00000290


	//   ....[3]....
        /*0470*/ 	.word	0x000003f0


	//   ....[4]....
        /*0474*/ 	.word	0x00000510


	//   ....[5]....
        /*0478*/ 	.word	0x00000670


	//   ....[6]....
        /*047c*/ 	.word	0x00001e00


	//   ....[7]....
        /*0480*/ 	.word	0x00003e10


	//   ....[8]....
        /*0484*/ 	.word	0x00004840


	//   ....[9]....
        /*0488*/ 	.word	0x000048a0


	//   ....[10]....
        /*048c*/ 	.word	0x00004ac0


	//   ....[11]....
        /*0490*/ 	.word	0x00004b80


	//   ....[12]....
        /*0494*/ 	.word	0x000053e0


	//   ....[13]....
        /*0498*/ 	.word	0x00005950


	//   ....[14]....
        /*049c*/ 	.word	0x00005970


	//   ....[15]....
        /*04a0*/ 	.word	0x000060a0


	//   ....[16]....
        /*04a4*/ 	.word	0x000061d0


	//   ....[17]....
        /*04a8*/ 	.word	0x00006d20


	//   ....[18]....
        /*04ac*/ 	.word	0x00006de0


	//   ....[19]....
        /*04b0*/ 	.word	0x00006e40


	//   ....[20]....
        /*04b4*/ 	.word	0x00006e80


	//   ....[21]....
        /*04b8*/ 	.word	0x00006f00


	//   ....[22]....
        /*04bc*/ 	.word	0x000086a0


	//   ....[23]....
        /*04c0*/ 	.word	0x00008ab0


	//   ....[24]....
        /*04c4*/ 	.word	0x00008ad0


	//   ....[25]....
        /*04c8*/ 	.word	0x00008b00


	//   ....[26]....
        /*04cc*/ 	.word	0x00008b10


	//   ....[27]....
        /*04d0*/ 	.word	0x000097a0


	//   ....[28]....
        /*04d4*/ 	.word	0x000097c0


	//   ....[29]....
        /*04d8*/ 	.word	0x00009a70


	//   ....[30]....
        /*04dc*/ 	.word	0x00009a90


	//   ....[31]....
        /*04e0*/ 	.word	0x0000a240


	//   ....[32]....
        /*04e4*/ 	.word	0x0000a250


	//   ....[33]....
        /*04e8*/ 	.word	0x0000aaa0


	//   ....[34]....
        /*04ec*/ 	.word	0x0000aac0


	//   ....[35]....
        /*04f0*/ 	.word	0x0000bec0


	//   ....[36]....
        /*04f4*/ 	.word	0x0000bef0


	//   ....[37]....
        /*04f8*/ 	.word	0x0000c120


	//   ....[38]....
        /*04fc*/ 	.word	0x0000c140


	//   ....[39]....
        /*0500*/ 	.word	0x0000c400


	//   ....[40]....
        /*0504*/ 	.word	0x0000c5f0


	//   ....[41]....
        /*0508*/ 	.word	0x0000c620


	//   ....[42]....
        /*050c*/ 	.word	0x0000c650


	//   ....[43]....
        /*0510*/ 	.word	0x0000c680


	//   ....[44]....
        /*0514*/ 	.word	0x0000c6b0


	//   ....[45]....
        /*0518*/ 	.word	0x0000c6e0


	//   ....[46]....
        /*051c*/ 	.word	0x0000c850


	//   ....[47]....
        /*0520*/ 	.word	0x0000c880


	//   ....[48]....
        /*0524*/ 	.word	0x0000c8b0


	//   ....[49]....
        /*0528*/ 	.word	0x0000c8e0


	//   ....[50]....
        /*052c*/ 	.word	0x0000c910


	//   ....[51]....
        /*0530*/ 	.word	0x0000c940


	//   ....[52]....
        /*0534*/ 	.word	0x0000c9d0


	//   ....[53]....
        /*0538*/ 	.word	0x0000ca00


	//   ....[54]....
        /*053c*/ 	.word	0x0000ca10


	//   ....[55]....
        /*0540*/ 	.word	0x0000caa0


	//   ....[56]....
        /*0544*/ 	.word	0x0000e640


	//   ....[57]....
        /*0548*/ 	.word	0x0000e660


	//   ....[58]....
        /*054c*/ 	.word	0x0000e6f0


	//   ....[59]....
        /*0550*/ 	.word	0x0000e710


	//   ....[60]....
        /*0554*/ 	.word	0x0000e790


	//   ....[61]....
        /*0558*/ 	.word	0x0000e7b0


	//   ....[62]....
        /*055c*/ 	.word	0x0000e7c0


	//   ....[63]....
        /*0560*/ 	.word	0x0000e7d0


	//   ....[64]....
        /*0564*/ 	.word	0x0000ef20


	//   ....[65]....
        /*0568*/ 	.word	0x0000ef50


	//   ....[66]....
        /*056c*/ 	.word	0x0000eff0


	//   ....[67]....
        /*0570*/ 	.word	0x0000f010


	//   ....[68]....
        /*0574*/ 	.word	0x0000f090


	//   ....[69]....
        /*0578*/ 	.word	0x0000f0b0


	//   ....[70]....
        /*057c*/ 	.word	0x0000f0c0


	//   ....[71]....
        /*0580*/ 	.word	0x0000f0d0


	//   ....[72]....
        /*0584*/ 	.word	0x0000f550


	//   ....[73]....
        /*0588*/ 	.word	0x0000f610


	//   ....[74]....
        /*058c*/ 	.word	0x0000f760


	//   ....[75]....
        /*0590*/ 	.word	0x0000f7a0


	//   ....[76]....
        /*0594*/ 	.word	0x0000f7b0


	//   ....[77]....
        /*0598*/ 	.word	0x0000f7c0


	//   ....[78]....
        /*059c*/ 	.word	0x0000f910


	//   ....[79]....
        /*05a0*/ 	.word	0x0000fa60


	//   ....[80]....
        /*05a4*/ 	.word	0x00010250


	//   ....[81]....
        /*05a8*/ 	.word	0x00010270


	//   ....[82]....
        /*05ac*/ 	.word	0x000102c0


	//   ....[83]....
        /*05b0*/ 	.word	0x000102d0


	//   ....[84]....
        /*05b4*/ 	.word	0x00010310


	//   ....[85]....
        /*05b8*/ 	.word	0x00010320


	//   ....[86]....
        /*05bc*/ 	.word	0x00010330


	//   ....[87]....
        /*05c0*/ 	.word	0x00010370


	//   ....[88]....
        /*05c4*/ 	.word	0x00010670


	//   ....[89]....
        /*05c8*/ 	.word	0x000106b0


	//   ....[90]....
        /*05cc*/ 	.word	0x000106d0


	//   ....[91]....
        /*05d0*/ 	.word	0x000106f0


	//   ....[92]....
        /*05d4*/ 	.word	0x00010720


	//   ....[93]....
        /*05d8*/ 	.word	0x00010740


	//   ....[94]....
        /*05dc*/ 	.word	0x00010840


	//   ....[95]....
        /*05e0*/ 	.word	0x00010990


	//   ....[96]....
        /*05e4*/ 	.word	0x00010fd0


	//   ....[97]....
        /*05e8*/ 	.word	0x00011000


	//   ....[98]....
        /*05ec*/ 	.word	0x00011060


	//   ....[99]....
        /*05f0*/ 	.word	0x00011090


	//   ....[100]....
        /*05f4*/ 	.word	0x000110c0


	//   ....[101]....
        /*05f8*/ 	.word	0x000110f0


	//   ....[102]....
        /*05fc*/ 	.word	0x00011120


	//   ....[103]....
        /*0600*/ 	.word	0x00011150


	//   ....[104]....
        /*0604*/ 	.word	0x000112f0


	//   ....[105]....
        /*0608*/ 	.word	0x00011320


	//   ....[106]....
        /*060c*/ 	.word	0x00011350


	//   ....[107]....
        /*0610*/ 	.word	0x00011380


	//   ....[108]....
        /*0614*/ 	.word	0x000113b0


	//   ....[109]....
        /*0618*/ 	.word	0x000113e0


	//   ....[110]....
        /*061c*/ 	.word	0x000114a0


	//   ....[111]....
        /*0620*/ 	.word	0x000114c0


	//   ....[112]....
        /*0624*/ 	.word	0x000114d0


	//   ....[113]....
        /*0628*/ 	.word	0x00011530


	//   ....[114]....
        /*062c*/ 	.word	0x00011b50


	//   ....[115]....
        /*0630*/ 	.word	0x000120e0


	//   ....[116]....
        /*0634*/ 	.word	0x000121d0


	//   ....[117]....
        /*0638*/ 	.word	0x00012270


	//   ....[118]....
        /*063c*/ 	.word	0x000122d0


	//   ....[119]....
        /*0640*/ 	.word	0x000123c0


	//   ....[120]....
        /*0644*/ 	.word	0x00012430


	//   ....[121]....
        /*0648*/ 	.word	0x00012520


	//   ....[122]....
        /*064c*/ 	.word	0x00012590


	//   ....[123]....
        /*0650*/ 	.word	0x00012630


	//   ....[124]....
        /*0654*/ 	.word	0x00012720


	//   ....[125]....
        /*0658*/ 	.word	0x00012790


	//   ....[126]....
        /*065c*/ 	.word	0x000127f0


	//   ....[127]....
        /*0660*/ 	.word	0x000128e0


	//   ....[128]....
        /*0664*/ 	.word	0x00012940


	//   ....[129]....
        /*0668*/ 	.word	0x00012a40


	//   ....[130]....
        /*066c*/ 	.word	0x00012aa0


	//   ....[131]....
        /*0670*/ 	.word	0x00012b40


	//   ....[132]....
        /*0674*/ 	.word	0x00012cc0


	//   ....[133]....
        /*0678*/ 	.word	0x00012dc0


	//   ....[134]....
        /*067c*/ 	.word	0x00013040


	//   ....[135]....
        /*0680*/ 	.word	0x00013090


	//   ....[136]....
        /*0684*/ 	.word	0x00013260


	//   ....[137]....
        /*0688*/ 	.word	0x000132b0


	//   ....[138]....
        /*068c*/ 	.word	0x00013480


	//   ....[139]....
        /*0690*/ 	.word	0x000134d0


	//   ....[140]....
        /*0694*/ 	.word	0x000135c0


	//   ....[141]....
        /*0698*/ 	.word	0x00013660


	//   ....[142]....
        /*069c*/ 	.word	0x000136c0


	//   ....[143]....
        /*06a0*/ 	.word	0x00013770


	//   ....[144]....
        /*06a4*/ 	.word	0x000137d0


	//   ....[145]....
        /*06a8*/ 	.word	0x00013880


	//   ....[146]....
        /*06ac*/ 	.word	0x000138e0


	//   ....[147]....
        /*06b0*/ 	.word	0x00013990


	//   ....[148]....
        /*06b4*/ 	.word	0x00013a80


	//   ....[149]....
        /*06b8*/ 	.word	0x00013b60


	//   ....[150]....
        /*06bc*/ 	.word	0x00013c70


	//   ....[151]....
        /*06c0*/ 	.word	0x00013d70


	//   ....[152]....
        /*06c4*/ 	.word	0x00013ea0


	//   ....[153]....
        /*06c8*/ 	.word	0x00013f80


	//   ....[154]....
        /*06cc*/ 	.word	0x00014080


	//   ....[155]....
        /*06d0*/ 	.word	0x00014160


	//   ....[156]....
        /*06d4*/ 	.word	0x000141f0


	//   ....[157]....
        /*06d8*/ 	.word	0x00014290


	//   ....[158]....
        /*06dc*/ 	.word	0x00014410


	//   ....[159]....
        /*06e0*/ 	.word	0x00014480


	//   ....[160]....
        /*06e4*/ 	.word	0x000144f0


	//   ....[161]....
        /*06e8*/ 	.word	0x00014560


	//   ....[162]....
        /*06ec*/ 	.word	0x000145d0


	//   ....[163]....
        /*06f0*/ 	.word	0x00014650


	//   ....[164]....
        /*06f4*/ 	.word	0x000146d0


	//   ....[165]....
        /*06f8*/ 	.word	0x00014760


	//   ....[166]....
        /*06fc*/ 	.word	0x000147d0


	//   ....[167]....
        /*0700*/ 	.word	0x00014840


	//   ....[168]....
        /*0704*/ 	.word	0x000148b0


	//   ....[169]....
        /*0708*/ 	.word	0x00014930


	//   ....[170]....
        /*070c*/ 	.word	0x000149a0


	//   ....[171]....
        /*0710*/ 	.word	0x00014a40


	//   ....[172]....
        /*0714*/ 	.word	0x00014a90


	//   ....[173]....
        /*0718*/ 	.word	0x00014b20


	//   ....[174]....
        /*071c*/ 	.word	0x00014c50


	//----- nvinfo : EIATTR_REG_RECONFIG
	.align		4
.L_196:
        /*0720*/ 	.byte	0x01, 0x54
	.zero		2


	//----- nvinfo : EIATTR_SYSCALL_OFFSETS
	.align		4
        /*0724*/ 	.byte	0x04, 0x46
        /*0726*/ 	.short	(.L_198 - .L_197)


	//   ....[0]....
.L_197:
        /*0728*/ 	.word	0x00003fd0


	//   ....[1]....
        /*072c*/ 	.word	0x0000da90


	//   ....[2]....
        /*0730*/ 	.word	0x0000dbe0


	//   ....[3]....
        /*0734*/ 	.word	0x0000dcd0


	//   ....[4]....
        /*0738*/ 	.word	0x0000ebf0


	//----- nvinfo : EIATTR_MBARRIER_INSTR_OFFSETS
	.align		4
.L_198:
        /*073c*/ 	.byte	0x04, 0x39
        /*073e*/ 	.short	(.L_200 - .L_199)


	//   ....[0]....
.L_199:
        /*0740*/ 	.word	0x00000180
        /*0744*/ 	.word	0x000000ff
        /*0748*/ 	.word	0x00028c00
        /*074c*/ 	.short	0x0100
        /*074e*/ 	.byte	0x08
	.zero		1


	//   ....[1]....
        /*0750*/ 	.word	0x00000190
        /*0754*/ 	.word	0x000000ff
        /*0758*/ 	.word	0x00028c20
        /*075c*/ 	.short	0x0100
        /*075e*/ 	.byte	0x08
	.zero		1


	//   ....[2]....
        /*0760*/ 	.word	0x00000240
        /*0764*/ 	.word	0x000000ff
        /*0768*/ 	.word	0x00028c30
        /*076c*/ 	.short	0x0100
        /*076e*/ 	.byte	0x06
	.zero		1


	//   ....[3]....
        /*0770*/ 	.word	0x00000250
        /*0774*/ 	.word	0x000000ff
        /*0778*/ 	.word	0x00028c40
        /*077c*/ 	.short	0x0100
        /*077e*/ 	.byte	0x06
	.zero		1


	//   ....[4]....
        /*0780*/ 	.word	0x00000260
        /*0784*/ 	.word	0x000000ff
        /*0788*/ 	.word	0x00028c38
        /*078c*/ 	.short	0x0100
        /*078e*/ 	.byte	0x06
	.zero		1


	//   ....[5]....
        /*0790*/ 	.word	0x00000270
        /*0794*/ 	.word	0x000000ff
        /*0798*/ 	.word	0x00028c48
        /*079c*/ 	.short	0x0100
        /*079e*/ 	.byte	0x06
	.zero		1


	//   ....[6]....
        /*07a0*/ 	.word	0x000003a0
        /*07a4*/ 	.word	0x000000ff
        /*07a8*/ 	.word	0x00028c50
        /*07ac*/ 	.short	0x0100
        /*07ae*/ 	.byte	0x08
	.zero		1


	//   ....[7]....
        /*07b0*/ 	.word	0x000003b0
        /*07b4*/ 	.word	0x000000ff
        /*07b8*/ 	.word	0x00028c60
        /*07bc*/ 	.short	0x0100
        /*07be*/ 	.byte	0x08
	.zero		1


	//   ....[8]....
        /*07c0*/ 	.word	0x000003c0
        /*07c4*/ 	.word	0x000000ff
        /*07c8*/ 	.word	0x00028c58
        /*07cc*/ 	.short	0x0100
        /*07ce*/ 	.byte	0x08
	.zero		1


	//   ....[9]....
        /*07d0*/ 	.word	0x000003d0
        /*07d4*/ 	.word	0x000000ff
        /*07d8*/ 	.word	0x00028c68
        /*07dc*/ 	.short	0x0100
        /*07de*/ 	.byte	0x08
	.zero		1


	//   ....[10]....
        /*07e0*/ 	.word	0x000004c0
        /*07e4*/ 	.word	0x000000ff
        /*07e8*/ 	.word	0x00028c70
        /*07ec*/ 	.short	0x0100
        /*07ee*/ 	.byte	0x06
	.zero		1


	//   ....[11]....
        /*07f0*/ 	.word	0x000004d0
        /*07f4*/ 	.word	0x000000ff
        /*07f8*/ 	.word	0x00028c80
        /*07fc*/ 	.short	0x0100
        /*07fe*/ 	.byte	0x06
	.zero		1


	//   ....[12]....
        /*0800*/ 	.word	0x000004e0
        /*0804*/ 	.word	0x000000ff
        /*0808*/ 	.word	0x00028c78
        /*080c*/ 	.short	0x0100
        /*080e*/ 	.byte	0x06
	.zero		1


	//   ....[13]....
        /*0810*/ 	.word	0x000004f0
        /*0814*/ 	.word	0x000000ff
        /*0818*/ 	.word	0x00028c88
        /*081c*/ 	.short	0x0100
        /*081e*/ 	.byte	0x06
	.zero		1


	//   ....[14]....
        /*0820*/ 	.word	0x00000620
        /*0824*/ 	.word	0x000000ff
        /*0828*/ 	.word	0x00028c90
        /*082c*/ 	.short	0x0100
        /*082e*/ 	.byte	0x08
	.zero		1


	//   ....[15]....
        /*0830*/ 	.word	0x00000630
        /*0834*/ 	.word	0x000000ff
        /*0838*/ 	.word	0x00028ca0
        /*083c*/ 	.short	0x0100
        /*083e*/ 	.byte	0x08
	.zero		1


	//   ....[16]....
        /*0840*/ 	.word	0x00000640
        /*0844*/ 	.word	0x000000ff
        /*0848*/ 	.word	0x00028c98
        /*084c*/ 	.short	0x0100
        /*084e*/ 	.byte	0x08
	.zero		1


	//   ....[17]....
        /*0850*/ 	.word	0x00000650
        /*0854*/ 	.word	0x000000ff
        /*0858*/ 	.word	0x00028ca8
        /*085c*/ 	.short	0x0100
        /*085e*/ 	.byte	0x08
	.zero		1


	//   ....[18]....
        /*0860*/ 	.word	0x00000790
        /*0864*/ 	.word	0x000000ff
        /*0868*/ 	.word	0x00028cb0
        /*086c*/ 	.short	0x0100
        /*086e*/ 	.byte	0x08
	.zero		1


	//   ....[19]....
        /*0870*/ 	.word	0x000007a0
        /*0874*/ 	.word	0x000000ff
        /*0878*/ 	.word	0x00028cc0
        /*087c*/ 	.short	0x0100
        /*087e*/ 	.byte	0x08
	.zero		1


	//   ....[20]....
        /*0880*/ 	.word	0x000007b0
        /*0884*/ 	.word	0x000000ff
        /*0888*/ 	.word	0x00028cb8
        /*088c*/ 	.short	0x0100
        /*088e*/ 	.byte	0x08
	.zero		1


	//   ....[21]....
        /*0890*/ 	.word	0x000007c0
        /*0894*/ 	.word	0x000000ff
        /*0898*/ 	.word	0x00028cc8
        /*089c*/ 	.short	0x0100
        /*089e*/ 	.byte	0x08
	.zero		1


	//   ....[22]....
        /*08a0*/ 	.word	0x00001f40
        /*08a4*/ 	.word	0x000000ff
        /*08a8*/ 	.word	0x00028c50
        /*08ac*/ 	.short	0x010a
        /*08ae*/ 	.byte	0x11
	.zero		1


	//   ....[23]....
        /*08b0*/ 	.word	0x00002200
        /*08b4*/ 	.word	0x000000ff
        /*08b8*/ 	.word	0x00000000
        /*08bc*/ 	.short	0x0101
        /*08be*/ 	.byte	0x06
	.zero		1


	//   ....[24]....
        /*08c0*/ 	.word	0x00002b60
        /*08c4*/ 	.word	0x000000ff
        /*08c8*/ 	.word	0x00028c50
        /*08cc*/ 	.short	0x010a
        /*08ce*/ 	.byte	0x06
	.zero		1


	//   ....[25]....
        /*08d0*/ 	.word	0x00002ba0
        /*08d4*/ 	.word	0x000000ff
        /*08d8*/ 	.word	0x00028c50
        /*08dc*/ 	.short	0x010a
        /*08de*/ 	.byte	0x06
	.zero		1


	//   ....[26]....
        /*08e0*/ 	.word	0x00002e10
        /*08e4*/ 	.word	0x000000ff
        /*08e8*/ 	.word	0x00000000
        /*08ec*/ 	.short	0x0101
        /*08ee*/ 	.byte	0x06
	.zero		1


	//   ....[27]....
        /*08f0*/ 	.word	0x00004080
        /*08f4*/ 	.word	0x000000ff
        /*08f8*/ 	.word	0x00028c00
        /*08fc*/ 	.short	0x010a
        /*08fe*/ 	.byte	0x27
	.zero		1


	//   ....[28]....
        /*0900*/ 	.word	0x00004100
        /*0904*/ 	.word	0x00000007
        /*0908*/ 	.word	0x00028c30
        /*090c*/ 	.short	0x010a
        /*090e*/ 	.byte	0x3f
	.zero		1


	//   ....[29]....
        /*0910*/ 	.word	0x00004140
        /*0914*/ 	.word	0x00000007
        /*0918*/ 	.word	0x00028c30
        /*091c*/ 	.short	0x010a
        /*091e*/ 	.byte	0x3f
	.zero		1


	//   ....[30]....
        /*0920*/ 	.word	0x000044e0
        /*0924*/ 	.word	0x000000ff
        /*0928*/ 	.word	0x00000000
        /*092c*/ 	.short	0x0101
        /*092e*/ 	.byte	0x06
	.zero		1


	//   ....[31]....
        /*0930*/ 	.word	0x00005190
        /*0934*/ 	.word	0x00000007
        /*0938*/ 	.word	0x00028c50
        /*093c*/ 	.short	0x010a
        /*093e*/ 	.byte	0x3f
	.zero		1


	//   ....[32]....
        /*0940*/ 	.word	0x000051e0
        /*0944*/ 	.word	0x00000007
        /*0948*/ 	.word	0x00028c50
        /*094c*/ 	.short	0x010a
        /*094e*/ 	.byte	0x3f
	.zero		1


	//   ....[33]....
        /*0950*/ 	.word	0x00005480
        /*0954*/ 	.word	0x000000ff
        /*0958*/ 	.word	0x00000000
        /*095c*/ 	.short	0x0101
        /*095e*/ 	.byte	0x06
	.zero		1


	//   ....[34]....
        /*0960*/ 	.word	0x000055b0
        /*0964*/ 	.word	0x000000ff
        /*0968*/ 	.word	0x00028c30
        /*096c*/ 	.short	0x010a
        /*096e*/ 	.byte	0x16
	.zero		1


	//   ....[35]....
        /*0970*/ 	.word	0x000055f0
        /*0974*/ 	.word	0x000000ff
        /*0978*/ 	.word	0x00028c30
        /*097c*/ 	.short	0x010a
        /*097e*/ 	.byte	0x16
	.zero		1


	//   ....[36]....
        /*0980*/ 	.word	0x00005880
        /*0984*/ 	.word	0x000000ff
        /*0988*/ 	.word	0x00000000
        /*098c*/ 	.short	0x0101
        /*098e*/ 	.byte	0x06
	.zero		1


	//   ....[37]....
        /*0990*/ 	.word	0x00006ae0
        /*0994*/ 	.word	0x000000ff
        /*0998*/ 	.word	0x00028c50
        /*099c*/ 	.short	0x010a
        /*099e*/ 	.byte	0x16
	.zero		1


	//   ....[38]....
        /*09a0*/ 	.word	0x00006b20
        /*09a4*/ 	.word	0x000000ff
        /*09a8*/ 	.word	0x00028c50
        /*09ac*/ 	.short	0x010a
        /*09ae*/ 	.byte	0x16
	.zero		1


	//   ....[39]....
        /*09b0*/ 	.word	0x00006dc0
        /*09b4*/ 	.word	0x000000ff
        /*09b8*/ 	.word	0x00000000
        /*09bc*/ 	.short	0x0101
        /*09be*/ 	.byte	0x16
	.zero		1


	//   ....[40]....
        /*09c0*/ 	.word	0x000097b0
        /*09c4*/ 	.word	0x000000ff
        /*09c8*/ 	.word	0x00000000
        /*09cc*/ 	.short	0x0101
        /*09ce*/ 	.byte	0x04
	.zero		1


	//   ....[41]....
        /*09d0*/ 	.word	0x0000a180
        /*09d4*/ 	.word	0x000000ff
        /*09d8*/ 	.word	0x00000000
        /*09dc*/ 	.short	0x0101
        /*09de*/ 	.byte	0x04
	.zero		1


	//   ....[42]....
        /*09e0*/ 	.word	0x0000e420
        /*09e4*/ 	.word	0x00000013
        /*09e8*/ 	.word	0x00028c40
        /*09ec*/ 	.short	0x010a
        /*09ee*/ 	.byte	0x3f
	.zero		1


	//   ....[43]....
        /*09f0*/ 	.word	0x0000e8d0
        /*09f4*/ 	.word	0x00000013
        /*09f8*/ 	.word	0x00028c30
        /*09fc*/ 	.short	0x0107
        /*09fe*/ 	.byte	0x3f
	.zero		1


	//   ....[44]....
        /*0a00*/ 	.word	0x0000e9b0
        /*0a04*/ 	.word	0x00000013
        /*0a08*/ 	.word	0x00028c30
        /*0a0c*/ 	.short	0x0101
        /*0a0e*/ 	.byte	0x3f
	.zero		1


	//   ....[45]....
        /*0a10*/ 	.word	0x0000f1d0
        /*0a14*/ 	.word	0x00000011
        /*0a18*/ 	.word	0x00028c00
        /*0a1c*/ 	.short	0x0107
        /*0a1e*/ 	.byte	0x3f
	.zero		1


	//   ....[46]....
        /*0a20*/ 	.word	0x0000f2c0
        /*0a24*/ 	.word	0x00000011
        /*0a28*/ 	.word	0x00028c00
        /*0a2c*/ 	.short	0x0101
        /*0a2e*/ 	.byte	0x3f
	.zero		1


	//   ....[47]....
        /*0a30*/ 	.word	0x0000f2e0
        /*0a34*/ 	.word	0x00000011
        /*0a38*/ 	.word	0x00028c20
        /*0a3c*/ 	.short	0x010a
        /*0a3e*/ 	.byte	0x3f
	.zero		1


	//   ....[48]....
        /*0a40*/ 	.word	0x0000f370
        /*0a44*/ 	.word	0x00000013
        /*0a48*/ 	.word	0x00028c60
        /*0a4c*/ 	.short	0x010a
        /*0a4e*/ 	.byte	0x3f
	.zero		1


	//   ....[49]....
        /*0a50*/ 	.word	0x0000fc80
        /*0a54*/ 	.word	0x00000013
        /*0a58*/ 	.word	0x00028c50
        /*0a5c*/ 	.short	0x0107
        /*0a5e*/ 	.byte	0x3f
	.zero		1


	//   ....[50]....
        /*0a60*/ 	.word	0x0000fd50
        /*0a64*/ 	.word	0x00000013
        /*0a68*/ 	.word	0x00028c50
        /*0a6c*/ 	.short	0x0101
        /*0a6e*/ 	.byte	0x3f
	.zero		1


	//   ....[51]....
        /*0a70*/ 	.word	0x000100d0
        /*0a74*/ 	.word	0x00000006
        /*0a78*/ 	.word	0x00028c40
        /*0a7c*/ 	.short	0x010a
        /*0a7e*/ 	.byte	0x3f
	.zero		1


	//   ....[52]....
        /*0a80*/ 	.word	0x000103f0
        /*0a84*/ 	.word	0x00000006
        /*0a88*/ 	.word	0x00028c30
        /*0a8c*/ 	.short	0x0107
        /*0a8e*/ 	.byte	0x3f
	.zero		1


	//   ....[53]....
        /*0a90*/ 	.word	0x000104b0
        /*0a94*/ 	.word	0x00000006
        /*0a98*/ 	.word	0x00028c30
        /*0a9c*/ 	.short	0x0101
        /*0a9e*/ 	.byte	0x3f
	.zero		1


	//   ....[54]....
        /*0aa0*/ 	.word	0x000104e0
        /*0aa4*/ 	.word	0x00000006
        /*0aa8*/ 	.word	0x00028c60
        /*0aac*/ 	.short	0x010a
        /*0aae*/ 	.byte	0x3f
	.zero		1


	//   ....[55]....
        /*0ab0*/ 	.word	0x00010b90
        /*0ab4*/ 	.word	0x00000006
        /*0ab8*/ 	.word	0x00028c50
        /*0abc*/ 	.short	0x0107
        /*0abe*/ 	.byte	0x3f
	.zero		1


	//   ....[56]....
        /*0ac0*/ 	.word	0x00010c50
        /*0ac4*/ 	.word	0x00000006
        /*0ac8*/ 	.word	0x00028c50
        /*0acc*/ 	.short	0x0101
        /*0ace*/ 	.byte	0x3f
	.zero		1


	//   ....[57]....
        /*0ad0*/ 	.word	0x00011ad0
        /*0ad4*/ 	.word	0x00000007
        /*0ad8*/ 	.word	0x00028c20
        /*0adc*/ 	.short	0x010a
        /*0ade*/ 	.byte	0x3f
	.zero		1


	//   ....[58]....
        /*0ae0*/ 	.word	0x00011c50
        /*0ae4*/ 	.word	0x00000005
        /*0ae8*/ 	.word	0x00028c40
        /*0aec*/ 	.short	0x010a
        /*0aee*/ 	.byte	0x3f
	.zero		1


	//   ....[59]....
        /*0af0*/ 	.word	0x00011cf0
        /*0af4*/ 	.word	0x00000003
        /*0af8*/ 	.word	0x00028c40
        /*0afc*/ 	.short	0x010a
        /*0afe*/ 	.byte	0x3f
	.zero		1


	//   ....[60]....
        /*0b00*/ 	.word	0x00011d30
        /*0b04*/ 	.word	0x00000005
        /*0b08*/ 	.word	0x00028c60
        /*0b0c*/ 	.short	0x010a
        /*0b0e*/ 	.byte	0x3f
	.zero		1


	//   ....[61]....
        /*0b10*/ 	.word	0x00011d70
        /*0b14*/ 	.word	0x00000003
        /*0b18*/ 	.word	0x00028c60
        /*0b1c*/ 	.short	0x010a
        /*0b1e*/ 	.byte	0x3f
	.zero		1


	//   ....[62]....
        /*0b20*/ 	.word	0x00011de0
        /*0b24*/ 	.word	0x00000003
        /*0b28*/ 	.word	0x00028c50
        /*0b2c*/ 	.short	0x010a
        /*0b2e*/ 	.byte	0x3f
	.zero		1


	//   ....[63]....
        /*0b30*/ 	.word	0x00011e40
        /*0b34*/ 	.word	0x00000003
        /*0b38*/ 	.word	0x00028c50
        /*0b3c*/ 	.short	0x010a
        /*0b3e*/ 	.byte	0x3f
	.zero		1


	//   ....[64]....
        /*0b40*/ 	.word	0x00011ea0
        /*0b44*/ 	.word	0x00000003
        /*0b48*/ 	.word	0x00028c00
        /*0b4c*/ 	.short	0x010a
        /*0b4e*/ 	.byte	0x3f
	.zero		1


	//   ....[65]....
        /*0b50*/ 	.word	0x00011ef0
        /*0b54*/ 	.word	0x00000007
        /*0b58*/ 	.word	0x00028c30
        /*0b5c*/ 	.short	0x010a
        /*0b5e*/ 	.byte	0x3f
	.zero		1


	//   ....[66]....
        /*0b60*/ 	.word	0x00011f40
        /*0b64*/ 	.word	0x00000007
        /*0b68*/ 	.word	0x00028c50
        /*0b6c*/ 	.short	0x010a
        /*0b6e*/ 	.byte	0x3f
	.zero		1


	//   ....[67]....
        /*0b70*/ 	.word	0x00011fa0
        /*0b74*/ 	.word	0x00000000
        /*0b78*/ 	.word	0x00028c30
        /*0b7c*/ 	.short	0x010a
        /*0b7e*/ 	.byte	0x3f
	.zero		1


	//   ....[68]....
        /*0b80*/ 	.word	0x00012000
        /*0b84*/ 	.word	0x00000008
        /*0b88*/ 	.word	0x00028c50
        /*0b8c*/ 	.short	0x010a
        /*0b8e*/ 	.byte	0x3f
	.zero		1


	//   ....[69]....
        /*0b90*/ 	.word	0x00012120
        /*0b94*/ 	.word	0x00000013
        /*0b98*/ 	.word	0x00028c40
        /*0b9c*/ 	.short	0x010a
        /*0b9e*/ 	.byte	0x3f
	.zero		1


	//   ....[70]....
        /*0ba0*/ 	.word	0x00012bc0
        /*0ba4*/ 	.word	0x00000011
        /*0ba8*/ 	.word	0x00028c20
        /*0bac*/ 	.short	0x010a
        /*0bae*/ 	.byte	0x3f
	.zero		1


	//   ....[71]....
        /*0bb0*/ 	.word	0x00012c10
        /*0bb4*/ 	.word	0x00000013
        /*0bb8*/ 	.word	0x00028c60
        /*0bbc*/ 	.short	0x010a
        /*0bbe*/ 	.byte	0x3f
	.zero		1


	//   ....[72]....
        /*0bc0*/ 	.word	0x00013510
        /*0bc4*/ 	.word	0x00000006
        /*0bc8*/ 	.word	0x00028c40
        /*0bcc*/ 	.short	0x010a
        /*0bce*/ 	.byte	0x3f
	.zero		1


	//   ....[73]....
        /*0bd0*/ 	.word	0x000139d0
        /*0bd4*/ 	.word	0x00000006
        /*0bd8*/ 	.word	0x00028c60
        /*0bdc*/ 	.short	0x010a
        /*0bde*/ 	.byte	0x3f
	.zero		1


	//   ....[74]....
        /*0be0*/ 	.word	0x00014b70
        /*0be4*/ 	.word	0x00000007
        /*0be8*/ 	.word	0x00028c20
        /*0bec*/ 	.short	0x010a
        /*0bee*/ 	.byte	0x3f
	.zero		1


	//   ....[75]....
        /*0bf0*/ 	.word	0x00014d10
        /*0bf4*/ 	.word	0x00000005
        /*0bf8*/ 	.word	0x00028c40
        /*0bfc*/ 	.short	0x010a
        /*0bfe*/ 	.byte	0x3f
	.zero		1


	//   ....[76]....
        /*0c00*/ 	.word	0x00014d60
        /*0c04*/ 	.word	0x00000003
        /*0c08*/ 	.word	0x00028c40
        /*0c0c*/ 	.short	0x010a
        /*0c0e*/ 	.byte	0x3f
	.zero		1


	//   ....[77]....
        /*0c10*/ 	.word	0x00014db0
        /*0c14*/ 	.word	0x00000005
        /*0c18*/ 	.word	0x00028c60
        /*0c1c*/ 	.short	0x010a
        /*0c1e*/ 	.byte	0x3f
	.zero		1


	//----- nvinfo : EIATTR_NUM_MBARRIERS
	.align		4
.L_200:
        /*0c20*/ 	.byte	0x03, 0x38
        /*0c22*/ 	.short	0x0016


	//----- nvinfo : EIATTR_EXIT_INSTR_OFFSETS
	.align		4
        /*0c24*/ 	.byte	0x04, 0x1c
        /*0c26*/ 	.short	(.L_202 - .L_201)


	//   ....[0]....
.L_201:
        /*0c28*/ 	.word	0x00000970


	//   ....[1]....
        /*0c2c*/ 	.word	0x0000c3a0


	//   ....[2]....
        /*0c30*/ 	.word	0x00011dc0


	//----- nvinfo : EIATTR_MAX_THREADS
	.align		4
.L_202:
        /*0c34*/ 	.byte	0x04, 0x05
        /*0c36*/ 	.short	(.L_204 - .L_203)
.L_203:
        /*0c38*/ 	.word	0x00000180
        /*0c3c*/ 	.word	0x00000001
        /*0c40*/ 	.word	0x00000001


	//----- nvinfo : EIATTR_CRS_STACK_SIZE
	.align		4
.L_204:
        /*0c44*/ 	.byte	0x04, 0x1e
        /*0c46*/ 	.short	(.L_206 - .L_205)
.L_205:
        /*0c48*/ 	.word	0x00000000


	//----- nvinfo : EIATTR_CBANK_PARAM_SIZE
	.align		4
.L_206:
        /*0c4c*/ 	.byte	0x03, 0x19
        /*0c4e*/ 	.short	0x0af0


	//----- nvinfo : EIATTR_PARAM_CBANK
	.align		4
        /*0c50*/ 	.byte	0x04, 0x0a
        /*0c52*/ 	.short	(.L_208 - .L_207)
	.align		4
.L_207:
        /*0c54*/ 	.word	index@(.nv.constant0._ZN7cutlass13device_kernelIN5flash11enable_sm90INS1_16FlashAttnFwdSm90INS1_25CollectiveMainloopFwdSm90ILi2EN4cute5tupleIJNS5_1CILi1EEES8_S8_EEENS6_IJNS7_ILi64EEESA_SA_EEELi512ENS_6half_tEfNS_4arch4Sm90ELb0ELb0ELb0ELb1ELb1ELb0ELb0ELb0ELb0ELb1ELb1ELb0EEENS1_21CollectiveEpilogueFwdINS6_IJSA_NS7_ILi512EEESA_EEES9_SC_SE_Li256ELb1ELb1ELb1ELb0EEENS1_36VarlenDynamicPersistentTileSchedulerILi64ELi64ELi256ELi128ELb1ELb1ELb1ELb0ELb1ELb1EEEEEEEEEvNT_6ParamsE)
        /*0c58*/ 	.short	0x0210
        /*0c5a*/ 	.short	0x0af0


	//----- nvinfo : EIATTR_SW_WAR
	.align		4
.L_208:
        /*0c5c*/ 	.byte	0x04, 0x36
        /*0c5e*/ 	.short	(.L_210 - .L_209)
.L_209:
        /*0c60*/ 	.word	0x00000008
.L_210:


//--------------------- .nv.info._ZN7cutlass13device_kernelIN5flash11enable_sm90INS1_16FlashAttnFwdSm90INS1_25CollectiveMainloopFwdSm90ILi2EN4cute5tupleIJNS5_1CILi1EEES8_S8_EEENS6_IJNS7_ILi64EEESA_SA_EEELi512ENS_6half_tEfNS_4arch4Sm90ELb0ELb0ELb0ELb1ELb1ELb1ELb0ELb0ELb0ELb1ELb1ELb0EEENS1_21CollectiveEpilogueFwdINS6_IJSA_NS7_ILi512EEESA_EEES9_SC_SE_Li256ELb1ELb1ELb1ELb0EEENS1_36VarlenDynamicPersistentTileSchedulerILi64ELi64ELi256ELi128ELb1ELb1ELb1ELb0ELb1ELb1EEEEEEEEEvNT_6ParamsE --------------------------
	.section	.nv.info._ZN7cutlass13device_kernelIN5flash11enable_sm90INS1_16FlashAttnFwdSm90INS1_25CollectiveMainloopFwdSm90ILi2EN4cute5tupleIJNS5_1CILi1EEES8_S8_EEENS6_IJNS7_ILi64EEESA_SA_EEELi512ENS_6half_tEfNS_4arch4Sm90ELb0ELb0ELb0ELb1ELb1ELb1ELb0ELb0ELb0ELb1ELb1ELb0EEENS1_21CollectiveEpilogueFwdINS6_IJSA_NS7_ILi512EEESA_EEES9_SC_SE_Li256ELb1ELb1ELb1ELb0EEENS1_36VarlenDynamicPersistentTileSchedulerILi64ELi64ELi256ELi128ELb1ELb1ELb1ELb0ELb1ELb1EEEEEEEEEvNT_6ParamsE,"",@"SHT_CUDA_INFO"
	.sectionflags	@""
	.align	4


	//----- nvinfo : EIATTR_CUDA_API_VERSION
	.align		4
        /*0000*/ 	.byte	0x04, 0x37
        /*0002*/ 	.short	(.L_212 - .L_211)
.L_211:
        /*0004*/ 	.word	0x00000082


	//----- nvinfo : EIATTR_KPARAM_INFO
	.align		4
.L_212:
        /*0008*/ 	.byte	0x04, 0x17
        /*000a*/ 	.short	(.L_214 - .L_213)
.L_213:
        /*000c*/ 	.word	0x00000000
        /*0010*/ 	.short	0x0000
        /*0012*/ 	.short	0x0070
        /*0014*/ 	.byte	0x00, 0xf0, 0x01, 0x2a


	//----- nvinfo : EIATTR_SPARSE_MMA_MASK
	.align		4
.L_214:
        /*0018*/ 	.byte	0x03, 0x50
        /*001a*/ 	.short	0x0000


	//----- nvinfo : EIATTR_MAXREG_COUNT
	.align		4
        /*001c*/ 	.byte	0x03, 0x1b
        /*001e*/ 	.short	0x00a8


	//----- nvinfo : EIATTR_NUM_BARRIERS
	.align		4
        /*0020*/ 	.byte	0x02, 0x4c
        /*0022*/ 	.byte	0x10
	.zero		1


	//----- nvinfo : EIATTR_EXTERNS
	.align		4
        /*0024*/ 	.byte	0x04, 0x0f
        /*0026*/ 	.short	(.L_216 - .L_215)


	//   ....[0]....
	.align		4
.L_215:
        /*0028*/ 	.word	index@(__assertfail)


	//----- nvinfo : EIATTR_ANNOTATIONS
	.align		4
.L_216:
        /*002c*/ 	.byte	0x04, 0x55
        /*002e*/ 	.short	(.L_218 - .L_217)


	//   ....[0]....
.L_217:
        /* <DEDUP_REMOVED lines=52> */


	//----- nvinfo : EIATTR_MERCURY_ISA_VERSION
	.align		4
.L_218:
        /*0358*/ 	.byte	0x03, 0x5f
        /*035a*/ 	.short	0x0101


	//----- nvinfo : EIATTR_UNUSED_LOAD_BYTE_OFFSET
	.align		4
        /*035c*/ 	.byte	0x04, 0x44
        /*035e*/ 	.short	(.L_220 - .L_219)


	//   ....[0]....
.L_219:
        /*0360*/ 	.word	0x00000a20
        /*0364*/ 	.word	0x0000fff0


	//   ....[1]....
        /*0368*/ 	.word	0x0000d9e0
        /*036c*/ 	.word	0x0000fff0


	//----- nvinfo : EIATTR_INT_WARP_WIDE_INSTR_OFFSETS
	.align		4
.L_220:
        /*0370*/ 	.byte	0x04, 0x31
        /*0372*/ 	.short	(.L_222 - .L_221)


	//   ....[0]....
.L_221:
        /*0374*/ 	.word	0x00000130


	//   ....[1]....
        /*0378*/ 	.word	0x00000170


	//   ....[2]....
        /*037c*/ 	.word	0x000001e0


	//   ....[3]....
        /*0380*/ 	.word	0x00015d50


	//   ....[4]....
        /*0384*/ 	.word	0x00015de0


	//   ....[5]....
        /*0388*/ 	.word	0x000192c0


	//   ....[6]....
        /*038c*/ 	.word	0x00019350


	//----- nvinfo : EIATTR_COOP_GROUP_MASK_REGIDS
	.align		4
.L_222:
        /*0390*/ 	.byte	0x04, 0x29
        /*0392*/ 	.short	(.L_224 - .L_223)


	//   ....[0]....
.L_223:
        /*0394*/ 	.word	0xffffffff


	//   ....[1]....
        /*0398*/ 	.word	0xffffffff


	//   ....[2]....
        /*039c*/ 	.word	0xffffffff


	//   ....[3]....
        /*03a0*/ 	.word	0xffffffff


	//   ....[4]....
        /*03a4*/ 	.word	0xffffffff


	//   ....[5]....
        /*03a8*/ 	.word	0xffffffff


	//   ....[6]....
        /*03ac*/ 	.word	0xffffffff


	//   ....[7]....
        /*03b0*/ 	.word	0xffffffff


	//   ....[8]....
        /*03b4*/ 	.word	0xffffffff


	//   ....[9]....
        /*03b8*/ 	.word	0xffffffff


	//   ....[10]....
        /*03bc*/ 	.word	0xffffffff


	//   ....[11]....
        /*03c0*/ 	.word	0xffffffff


	//   ....[12]....
        /*03c4*/ 	.word	0xffffffff


	//   ....[13]....
        /*03c8*/ 	.word	0xffffffff


	//   ....[14]....
        /*03cc*/ 	.word	0xffffffff


	//   ....[15]....
        /*03d0*/ 	.word	0xffffffff


	//   ....[16]....
        /*03d4*/ 	.word	0xffffffff


	//   ....[17]....
        /*03d8*/ 	.word	0xffffffff


	//   ....[18]....
        /*03dc*/ 	.word	0xffffffff


	//   ....[19]....
        /*03e0*/ 	.word	0xffffffff


	//   ....[20]....
        /*03e4*/ 	.word	0xffffffff


	//   ....[21]....
        /*03e8*/ 	.word	0xffffffff


	//   ....[22]....
        /*03ec*/ 	.word	0xffffffff


	//   ....[23]....
        /*03f0*/ 	.word	0xffffffff


	//   ....[24]....
        /*03f4*/ 	.word	0xffffffff


	//   ....[25]....
        /*03f8*/ 	.word	0xffffffff


	//   ....[26]....
        /*03fc*/ 	.word	0xffffffff


	//   ....[27]....
        /*0400*/ 	.word	0xffffffff


	//   ....[28]....
        /*0404*/ 	.word	0xffffffff


	//   ....[29]....
        /*0408*/ 	.word	0xffffffff


	//   ....[30]....
        /*040c*/ 	.word	0xffffffff


	//   ....[31]....
        /*0410*/ 	.word	0xffffffff


	//   ....[32]....
        /*0414*/ 	.word	0xffffffff


	//   ....[33]....
        /*0418*/ 	.word	0xffffffff


	//   ....[34]....
        /*041c*/ 	.word	0xffffffff


	//   ....[35]....
        /*0420*/ 	.word	0xffffffff


	//   ....[36]....
        /*0424*/ 	.word	0xffffffff


	//   ....[37]....
        /*0428*/ 	.word	0xffffffff


	//   ....[38]....
        /*042c*/ 	.word	0xffffffff


	//   ....[39]....
        /*0430*/ 	.word	0xffffffff


	//   ....[40]....
        /*0434*/ 	.word	0xffffffff


	//   ....[41]....
        /*0438*/ 	.word	0xffffffff


	//   ....[42]....
        /*043c*/ 	.word	0xffffffff


	//   ....[43]....
        /*0440*/ 	.word	0xffffffff


	//   ....[44]....
        /*0444*/ 	.word	0xffffffff


	//   ....[45]....
        /*0448*/ 	.word	0xffffffff


	//   ....[46]....
        /*044c*/ 	.word	0xffffffff


	//   ....[47]....
        /*0450*/ 	.word	0xffffffff


	//   ....[48]....
        /*0454*/ 	.word	0xffffffff


	//   ....[49]....
        /*0458*/ 	.word	0xffffffff


	//   ....[50]....
        /*045c*/ 	.word	0xffffffff


	//   ....[51]....
        /*0460*/ 	.word	0xffffffff


	//   ....[52]....
        /*0464*/ 	.word	0xffffffff


	//   ....[53]....
        /*0468*/ 	.word	0xffffffff


	//   ....[54]....
        /*046c*/ 	.word	0xffffffff


	//   ....[55]....
        /*0470*/ 	.word	0xffffffff


	//   ....[56]....
        /*0474*/ 	.word	0xffffffff


	//   ....[57]....
        /*0478*/ 	.word	0xffffffff


	//   ....[58]....
        /*047c*/ 	.word	0xffffffff


	//   ....[59]....
        /*0480*/ 	.word	0xffffffff


	//   ....[60]....
        /*0484*/ 	.word	0xffffffff


	//   ....[61]....
        /*0488*/ 	.word	0xffffffff


	//   ....[62]....
        /*048c*/ 	.word	0xffffffff


	//   ....[63]....
        /*0490*/ 	.word	0xffffffff


	//   ....[64]....
        /*0494*/ 	.word	0xffffffff


	//   ....[65]....
        /*0498*/ 	.word	0xffffffff


	//   ....[66]....
        /*049c*/ 	.word	0xffffffff


	//   ....[67]....
        /*04a0*/ 	.word	0xffffffff


	//   ....[68]....
        /*04a4*/ 	.word	0xffffffff


	//   ....[69]....
        /*04a8*/ 	.word	0xffffffff


	//   ....[70]....
        /*04ac*/ 	.word	0xffffffff


	//   ....[71]....
        /*04b0*/ 	.word	0xffffffff


	//   ....[72]....
        /*04b4*/ 	.word	0xffffffff


	//   ....[73]....
        /*04b8*/ 	.word	0xffffffff


	//   ....[74]....
        /*04bc*/ 	.word	0xffffffff


	//   ....[75]....
        /*04c0*/ 	.word	0xffffffff


	//   ....[76]....
        /*04c4*/ 	.word	0xffffffff


	//   ....[77]....
        /*04c8*/ 	.word	0xffffffff


	//   ....[78]....
        /*04cc*/ 	.word	0xffffffff


	//   ....[79]....
        /*04d0*/ 	.word	0xffffffff


	//   ....[80]....
        /*04d4*/ 	.word	0xffffffff


	//   ....[81]....
        /*04d8*/ 	.word	0xffffffff


	//   ....[82]....
        /*04dc*/ 	.word	0xffffffff


	//   ....[83]....
        /*04e0*/ 	.word	0xffffffff


	//   ....[84]....
        /*04e4*/ 	.word	0xffffffff


	//   ....[85]....
        /*04e8*/ 	.word	0xffffffff


	//   ....[86]....
        /*04ec*/ 	.word	0xffffffff


	//   ....[87]....
        /*04f0*/ 	.word	0xffffffff


	//   ....[88]....
        /*04f4*/ 	.word	0xffffffff


	//   ....[89]....
        /*04f8*/ 	.word	0xffffffff


	//   ....[90]....
        /*04fc*/ 	.word	0xffffffff


	//   ....[91]....
        /*0500*/ 	.word	0xffffffff


	//   ....[92]....
        /*0504*/ 	.word	0xffffffff


	//   ....[93]....
        /*0508*/ 	.word	0xffffffff


	//   ....[94]....
        /*050c*/ 	.word	0xffffffff


	//   ....[95]....
        /*0510*/ 	.word	0xffffffff


	//   ....[96]....
        /*0514*/ 	.word	0xffffffff


	//   ....[97]....
        /*0518*/ 	.word	0xffffffff


	//   ....[98]....
        /*051c*/ 	.word	0xffffffff


	//   ....[99]....
        /*0520*/ 	.word	0xffffffff


	//   ....[100]....
        /*0524*/ 	.word	0xffffffff


	//   ....[101]....
        /*0528*/ 	.word	0xffffffff


	//   ....[102]....
        /*052c*/ 	.word	0xffffffff


	//   ....[103]....
        /*0530*/ 	.word	0xffffffff


	//   ....[104]....
        /*0534*/ 	.word	0xffffffff


	//   ....[105]....
        /*0538*/ 	.word	0xffffffff


	//   ....[106]....
        /*053c*/ 	.word	0xffffffff


	//   ....[107]....
        /*0540*/ 	.word	0xffffffff


	//   ....[108]....
        /*0544*/ 	.word	0xffffffff


	//   ....[109]....
        /*0548*/ 	.word	0xffffffff


	//   ....[110]....
        /*054c*/ 	.word	0xffffffff


	//   ....[111]....
        /*0550*/ 	.word	0xffffffff


	//   ....[112]....
        /*0554*/ 	.word	0xffffffff


	//   ....[113]....
        /*0558*/ 	.word	0xffffffff


	//   ....[114]....
        /*055c*/ 	.word	0xffffffff


	//   ....[115]....
        /*0560*/ 	.word	0xffffffff


	//   ....[116]....
        /*0564*/ 	.word	0xffffffff


	//   ....[117]....
        /*0568*/ 	.word	0xffffffff


	//   ....[118]....
        /*056c*/ 	.word	0xffffffff


	//   ....[119]....
        /*0570*/ 	.word	0xffffffff


	//   ....[120]....
        /*0574*/ 	.word	0xffffffff


	//   ....[121]....
        /*0578*/ 	.word	0xffffffff


	//   ....[122]....
        /*057c*/ 	.word	0xffffffff


	//   ....[123]....
        /*0580*/ 	.word	0xffffffff


	//   ....[124]....
        /*0584*/ 	.word	0xffffffff


	//   ....[125]....
        /*0588*/ 	.word	0xffffffff


	//   ....[126]....
        /*058c*/ 	.word	0xffffffff


	//   ....[127]....
        /*0590*/ 	.word	0xffffffff


	//   ....[128]....
        /*0594*/ 	.word	0xffffffff


	//   ....[129]....
        /*0598*/ 	.word	0xffffffff


	//   ....[130]....
        /*059c*/ 	.word	0xffffffff


	//   ....[131]....
        /*05a0*/ 	.word	0xffffffff


	//   ....[132]....
        /*05a4*/ 	.word	0xffffffff


	//   ....[133]....
        /*05a8*/ 	.word	0x0500000f


	//   ....[134]....
        /*05ac*/ 	.word	0x0500000f


	//   ....[135]....
        /*05b0*/ 	.word	0x0500000f


	//   ....[136]....
        /*05b4*/ 	.word	0x0500000f


	//   ....[137]....
        /*05b8*/ 	.word	0x0500000f


	//   ....[138]....
        /*05bc*/ 	.word	0x0500000f


	//   ....[139]....
        /*05c0*/ 	.word	0x0500000f


	//   ....[140]....
        /*05c4*/ 	.word	0x0500000f


	//   ....[141]....
        /*05c8*/ 	.word	0x0500000f


	//   ....[142]....
        /*05cc*/ 	.word	0x0500000f


	//   ....[143]....
        /*05d0*/ 	.word	0x0500000f


	//   ....[144]....
        /*05d4*/ 	.word	0x0500000f


	//   ....[145]....
        /*05d8*/ 	.word	0x0500000f


	//   ....[146]....
        /*05dc*/ 	.word	0x0500000f


	//   ....[147]....
        /*05e0*/ 	.word	0x0500000f


	//   ....[148]....
        /*05e4*/ 	.word	0x0500000f


	//   ....[149]....
        /*05e8*/ 	.word	0x0500000f


	//   ....[150]....
        /*05ec*/ 	.word	0x0500000f


	//   ....[151]....
        /*05f0*/ 	.word	0x0500000f


	//   ....[152]....
        /*05f4*/ 	.word	0x0500000f


	//   ....[153]....
        /*05f8*/ 	.word	0x0500000f


	//   ....[154]....
        /*05fc*/ 	.word	0x0500000f


	//   ....[155]....
        /*0600*/ 	.word	0x0500000f


	//   ....[156]....
        /*0604*/ 	.word	0x0500000f


	//   ....[157]....
        /*0608*/ 	.word	0x0500000f


	//   ....[158]....
        /*060c*/ 	.word	0x0500000f


	//   ....[159]....
        /*0610*/ 	.word	0x0500000f


	//   ....[160]....
        /*0614*/ 	.word	0x0500000f


	//   ....[161]....
        /*0618*/ 	.word	0x0500000f


	//   ....[162]....
        /*061c*/ 	.word	0x0500000f


	//   ....[163]....
        /*0620*/ 	.word	0x0500000f


	//   ....[164]....
        /*0624*/ 	.word	0x0500000f


	//   ....[165]....
        /*0628*/ 	.word	0x0500000f


	//   ....[166]....
        /*062c*/ 	.word	0x0500000f


	//   ....[167]....
        /*0630*/ 	.word	0x0500000f


	//   ....[168]....
        /*0634*/ 	.word	0x0500000f


	//   ....[169]....
        /*0638*/ 	.word	0x0500000f


	//   ....[170]....
        /*063c*/ 	.word	0x0500000f


	//   ....[171]....
        /*0640*/ 	.word	0x0500000f


	//   ....[172]....
        /*0644*/ 	.word	0x0500000f


	//   ....[173]....
        /*0648*/ 	.word	0x0500000f


	//   ....[174]....
        /*064c*/ 	.word	0x0500000f


	//   ....[175]....
        /*0650*/ 	.word	0x0500000f


	//   ....[176]....
        /*0654*/ 	.word	0x0500000f


	//   ....[177]....
        /*0658*/ 	.word	0x0500000f


	//   ....[178]....
        /*065c*/ 	.word	0x0500000f


	//   ....[179]....
        /*0660*/ 	.word	0x0500000f


	//   ....[180]....
        /*0664*/ 	.word	0x0500000f


	//   ....[181]....
        /*0668*/ 	.word	0x0500000f


	//   ....[182]....
        /*066c*/ 	.word	0x0500000f


	//   ....[183]....
        /*0670*/ 	.word	0x0500000f


	//   ....[184]....
        /*0674*/ 	.word	0x0500000f


	//   ....[185]....
        /*0678*/ 	.word	0x0500000f


	//   ....[186]....
        /*067c*/ 	.word	0x0500000f


	//   ....[187]....
        /*0680*/ 	.word	0x0500000f


	//   ....[188]....
        /*0684*/ 	.word	0x0500000f


	//   ....[189]....
        /*0688*/ 	.word	0x0500000f


	//   ....[190]....
        /*068c*/ 	.word	0x0500000f


	//   ....[191]....
        /*0690*/ 	.word	0x0500000f


	//   ....[192]....
        /*0694*/ 	.word	0x0500000f


	//   ....[193]....
        /*0698*/ 	.word	0x0500000f


	//   ....[194]....
        /*069c*/ 	.word	0x0500000f


	//   ....[195]....
        /*06a0*/ 	.word	0x0500000f


	//   ....[196]....
        /*06a4*/ 	.word	0x0500000f


	//   ....[197]....
        /*06a8*/ 	.word	0x0500000f


	//   ....[198]....
        /*06ac*/ 	.word	0x0500000f


	//   ....[199]....
        /*06b0*/ 	.word	0x0500000f


	//   ....[200]....
        /*06b4*/ 	.word	0x0500000f


	//   ....[201]....
        /*06b8*/ 	.word	0x0500000f


	//   ....[202]....
        /*06bc*/ 	.word	0x0500000f


	//   ....[203]....
        /*06c0*/ 	.word	0x0500000f


	//   ....[204]....
        /*06c4*/ 	.word	0x0500000f


	//   ....[205]....
        /*06c8*/ 	.word	0x0500000f


	//   ....[206]....
        /*06cc*/ 	.word	0x0500000f


	//   ....[207]....
        /*06d0*/ 	.word	0x0500000f


	//----- nvinfo : EIATTR_COOP_GROUP_INSTR_OFFSETS
	.align		4
.L_224:
        /*06d4*/ 	.byte	0x04, 0x28
        /*06d6*/ 	.short	(.L_226 - .L_225)


	//   ....[0]....
.L_225:
        /*06d8*/ 	.word	0x00000060


	//   ....[1]....
        /*06dc*/ 	.word	0x00000140


	//   ....[2]....
        /*06e0*/ 	.word	0x00000190


	//   ....[3]....
        /*06e4*/ 	.word	0x00000380


	//   ....[4]....
        /*06e8*/ 	.word	0x000004e0


	//   ....[5]....
        /*06ec*/ 	.word	0x00000600


	//   ....[6]....
        /*06f0*/ 	.word	0x00000760


	//   ....[7]....
        /*06f4*/ 	.word	0x000030c0


	//   ....[8]....
        /*06f8*/ 	.word	0x000030d0


	//   ....[9]....
        /*06fc*/ 	.word	0x00003b00


	//   ....[10]....
        /*0700*/ 	.word	0x00003b10


	//   ....[11]....
        /*0704*/ 	.word	0x000044c0


	//   ....[12]....
        /*0708*/ 	.word	0x000044d0


	//   ....[13]....
        /*070c*/ 	.word	0x00004890


	//   ....[14]....
        /*0710*/ 	.word	0x000048a0


	//   ....[15]....
        /*0714*/ 	.word	0x000057d0


	//   ....[16]....
        /*0718*/ 	.word	0x00007900


	//   ....[17]....
        /*071c*/ 	.word	0x00007ec0


	//   ....[18]....
        /*0720*/ 	.word	0x00007ed0


	//   ....[19]....
        /*0724*/ 	.word	0x00007ee0


	//   ....[20]....
        /*0728*/ 	.word	0x00007ef0


	//   ....[21]....
        /*072c*/ 	.word	0x00008f00


	//   ....[22]....
        /*0730*/ 	.word	0x00008f10


	//   ....[23]....
        /*0734*/ 	.word	0x00008f20


	//   ....[24]....
        /*0738*/ 	.word	0x00008f30


	//   ....[25]....
        /*073c*/ 	.word	0x0000a710


	//   ....[26]....
        /*0740*/ 	.word	0x0000a7f0


	//   ....[27]....
        /*0744*/ 	.word	0x0000a930


	//   ....[28]....
        /*0748*/ 	.word	0x0000a9f0


	//   ....[29]....
        /*074c*/ 	.word	0x0000b390


	//   ....[30]....
        /*0750*/ 	.word	0x0000b990


	//   ....[31]....
        /*0754*/ 	.word	0x0000b9b0


	//   ....[32]....
        /*0758*/ 	.word	0x0000bf80


	//   ....[33]....
        /*075c*/ 	.word	0x0000c150


	//   ....[34]....
        /*0760*/ 	.word	0x0000ce20


	//   ....[35]....
        /*0764*/ 	.word	0x0000cf10


	//   ....[36]....
        /*0768*/ 	.word	0x0000cf30


	//   ....[37]....
        /*076c*/ 	.word	0x0000d0a0


	//   ....[38]....
        /*0770*/ 	.word	0x0000d270


	//   ....[39]....
        /*0774*/ 	.word	0x0000e720


	//   ....[40]....
        /*0778*/ 	.word	0x0000ead0


	//   ....[41]....
        /*077c*/ 	.word	0x0000eb00


	//   ....[42]....
        /*0780*/ 	.word	0x0000eb10


	//   ....[43]....
        /*0784*/ 	.word	0x0000eb20


	//   ....[44]....
        /*0788*/ 	.word	0x0000f840


	//   ....[45]....
        /*078c*/ 	.word	0x0000f860


	//   ....[46]....
        /*0790*/ 	.word	0x0000fb10


	//   ....[47]....
        /*0794*/ 	.word	0x0000fb30


	//   ....[48]....
        /*0798*/ 	.word	0x000103c0


	//   ....[49]....
        /*079c*/ 	.word	0x00010400


	//   ....[50]....
        /*07a0*/ 	.word	0x00010ee0


	//   ....[51]....
        /*07a4*/ 	.word	0x00010f00


	//   ....[52]....
        /*07a8*/ 	.word	0x00012580


	//   ....[53]....
        /*07ac*/ 	.word	0x000125b0


	//   ....[54]....
        /*07b0*/ 	.word	0x000127f0


	//   ....[55]....
        /*07b4*/ 	.word	0x00012810


	//   ....[56]....
        /*07b8*/ 	.word	0x00012ac0


	//   ....[57]....
        /*07bc*/ 	.word	0x00012cb0


	//   ....[58]....
        /*07c0*/ 	.word	0x00012ce0


	//   ....[59]....
        /*07c4*/ 	.word	0x00012d10


	//   ....[60]....
        /*07c8*/ 	.word	0x00012d40


	//   ....[61]....
        /*07cc*/ 	.word	0x00012d70


	//   ....[62]....
        /*07d0*/ 	.word	0x00012da0


	//   ....[63]....
        /*07d4*/ 	.word	0x00012f30


	//   ....[64]....
        /*07d8*/ 	.word	0x00012f60


	//   ....[65]....
        /*07dc*/ 	.word	0x00012f90


	//   ....[66]....
        /*07e0*/ 	.word	0x00012fc0


	//   ....[67]....
        /*07e4*/ 	.word	0x00012ff0


	//   ....[68]....
        /*07e8*/ 	.word	0x00013020


	//   ....[69]....
        /*07ec*/ 	.word	0x000130b0


	//   ....[70]....
        /*07f0*/ 	.word	0x000130e0


	//   ....[71]....
        /*07f4*/ 	.word	0x000130f0


	//   ....[72]....
        /*07f8*/ 	.word	0x00013180


	//   ....[73]....
        /*07fc*/ 	.word	0x00014150


	//   ....[74]....
        /*0800*/ 	.word	0x00016b20


	//   ....[75]....
        /*0804*/ 	.word	0x00016b40


	//   ....[76]....
        /*0808*/ 	.word	0x00016bd0


	//   ....[77]....
        /*080c*/ 	.word	0x00016bf0


	//   ....[78]....
        /*0810*/ 	.word	0x00016c70


	//   ....[79]....
        /*0814*/ 	.word	0x00016c90


	//   ....[80]....
        /*0818*/ 	.word	0x00016ca0


	//   ....[81]....
        /*081c*/ 	.word	0x00016cb0


	//   ....[82]....
        /*0820*/ 	.word	0x000174b0


	//   ....[83]....
        /*0824*/ 	.word	0x000174e0


	//   ....[84]....
        /*0828*/ 	.word	0x00017580


	//   ....[85]....
        /*082c*/ 	.word	0x000175a0


	//   ....[86]....
        /*0830*/ 	.word	0x00017620


	//   ....[87]....
        /*0834*/ 	.word	0x00017640


	//   ....[88]....
        /*0838*/ 	.word	0x00017650


	//   ....[89]....
        /*083c*/ 	.word	0x000176c0


	//   ....[90]....
        /*0840*/ 	.word	0x00017ae0


	//   ....[91]....
        /*0844*/ 	.word	0x00017ba0


	//   ....[92]....
        /*0848*/ 	.word	0x00017cf0


	//   ....[93]....
        /*084c*/ 	.word	0x00017d30


	//   ....[94]....
        /*0850*/ 	.word	0x00017d40


	//   ....[95]....
        /*0854*/ 	.word	0x00017d50


	//   ....[96]....
        /*0858*/ 	.word	0x00017ea0


	//   ....[97]....
        /*085c*/ 	.word	0x00017ff0


	//   ....[98]....
        /*0860*/ 	.word	0x000187f0


	//   ....[99]....
        /*0864*/ 	.word	0x00018810


	//   ....[100]....
        /*0868*/ 	.word	0x00018860


	//   ....[101]....
        /*086c*/ 	.word	0x00018870


	//   ....[102]....
        /*0870*/ 	.word	0x000188b0


	//   ....[103]....
        /*0874*/ 	.word	0x000188c0


	//   ....[104]....
        /*0878*/ 	.word	0x000188d0


	//   ....[105]....
        /*087c*/ 	.word	0x00018910


	//   ....[106]....
        /*0880*/ 	.word	0x00018c10


	//   ....[107]....
        /*0884*/ 	.word	0x00018c50


	//   ....[108]....
        /*0888*/ 	.word	0x00018c70


	//   ....[109]....
        /*088c*/ 	.word	0x00018c90


	//   ....[110]....
        /*0890*/ 	.word	0x00018cc0


	//   ....[111]....
        /*0894*/ 	.word	0x00018ce0


	//   ....[112]....
        /*0898*/ 	.word	0x00018de0


	//   ....[113]....
        /*089c*/ 	.word	0x00018f30


	//   ....[114]....
        /*08a0*/ 	.word	0x00019570


	//   ....[115]....
        /*08a4*/ 	.word	0x000195a0


	//   ....[116]....
        /*08a8*/ 	.word	0x00019600


	//   ....[117]....
        /*08ac*/ 	.word	0x00019630


	//   ....[118]....
        /*08b0*/ 	.word	0x00019660


	//   ....[119]....
        /*08b4*/ 	.word	0x00019690


	//   ....[120]....
        /*08b8*/ 	.word	0x000196c0


	//   ....[121]....
        /*08bc*/ 	.word	0x000196f0


	//   ....[122]....
        /*08c0*/ 	.word	0x00019890


	//   ....[123]....
        /*08c4*/ 	.word	0x000198c0


	//   ....[124]....
        /*08c8*/ 	.word	0x000198f0


	//   ....[125]....
        /*08cc*/ 	.word	0x00019920


	//   ....[126]....
        /*08d0*/ 	.word	0x00019950


	//   ....[127]....
        /*08d4*/ 	.word	0x00019980


	//   ....[128]....
        /*08d8*/ 	.word	0x00019a40


	//   ....[129]....
        /*08dc*/ 	.word	0x00019a60


	//   ....[130]....
        /*08e0*/ 	.word	0x00019a70


	//   ....[131]....
        /*08e4*/ 	.word	0x00019ad0


	//   ....[132]....
        /*08e8*/ 	.word	0x0001a0f0


	//   ....[133]....
        /*08ec*/ 	.word	0x0001a400


	//   ....[134]....
        /*08f0*/ 	.word	0x0001a490


	//   ....[135]....
        /*08f4*/ 	.word	0x0001a560


	//   ....[136]....
        /*08f8*/ 	.word	0x0001a5f0


	//   ....[137]....
        /*08fc*/ 	.word	0x0001a6d0


	//   ....[138]....
        /*0900*/ 	.word	0x0001a760


	//   ....[139]....
        /*0904*/ 	.word	0x0001a8e0


	//   ....[140]....
        /*0908*/ 	.word	0x0001a970


	//   ....[141]....
        /*090c*/ 	.word	0x0001a9c0


	//   ....[142]....
        /*0910*/ 	.word	0x0001aa10


	//   ....[143]....
        /*0914*/ 	.word	0x0001ab00


	//   ....[144]....
        /*0918*/ 	.word	0x0001ab90


	//   ....[145]....
        /*091c*/ 	.word	0x0001abe0


	//   ....[146]....
        /*0920*/ 	.word	0x0001ac30


	//   ....[147]....
        /*0924*/ 	.word	0x0001ae80


	//   ....[148]....
        /*0928*/ 	.word	0x0001b160


	//   ....[149]....
        /*092c*/ 	.word	0x0001b250


	//   ....[150]....
        /*0930*/ 	.word	0x0001b2f0


	//   ....[151]....
        /*0934*/ 	.word	0x0001b350


	//   ....[152]....
        /*0938*/ 	.word	0x0001b440


	//   ....[153]....
        /*093c*/ 	.word	0x0001b4b0


	//   ....[154]....
        /*0940*/ 	.word	0x0001b5a0


	//   ....[155]....
        /*0944*/ 	.word	0x0001b610


	//   ....[156]....
        /*0948*/ 	.word	0x0001b6b0


	//   ....[157]....
        /*094c*/ 	.word	0x0001b7a0


	//   ....[158]....
        /*0950*/ 	.word	0x0001b810


	//   ....[159]....
        /*0954*/ 	.word	0x0001b870


	//   ....[160]....
        /*0958*/ 	.word	0x0001b960


	//   ....[161]....
        /*095c*/ 	.word	0x0001b9c0


	//   ....[162]....
        /*0960*/ 	.word	0x0001bac0


	//   ....[163]....
        /*0964*/ 	.word	0x0001bb20


	//   ....[164]....
        /*0968*/ 	.word	0x0001bc00


	//   ....[165]....
        /*096c*/ 	.word	0x0001bd40


	//   ....[166]....
        /*0970*/ 	.word	0x0001be40


	//   ....[167]....
        /*0974*/ 	.word	0x0001c0c0


	//   ....[168]....
        /*0978*/ 	.word	0x0001c110


	//   ....[169]....
        /*097c*/ 	.word	0x0001c2e0


	//   ....[170]....
        /*0980*/ 	.word	0x0001c330


	//   ....[171]....
        /*0984*/ 	.word	0x0001c500


	//   ....[172]....
        /*0988*/ 	.word	0x0001c550


	//   ....[173]....
        /*098c*/ 	.word	0x0001c640


	//   ....[174]....
        /*0990*/ 	.word	0x0001c6e0


	//   ....[175]....
        /*0994*/ 	.word	0x0001c740


	//   ....[176]....
        /*0998*/ 	.word	0x0001c7f0


	//   ....[177]....
        /*099c*/ 	.word	0x0001c850


	//   ....[178]....
        /*09a0*/ 	.word	0x0001c900


	//   ....[179]....
        /*09a4*/ 	.word	0x0001c960


	//   ....[180]....
        /*09a8*/ 	.word	0x0001ca10


	//   ....[181]....
        /*09ac*/ 	.word	0x0001cb00


	//   ....[182]....
        /*09b0*/ 	.word	0x0001cbe0


	//   ....[183]....
        /*09b4*/ 	.word	0x0001ccf0


	//   ....[184]....
        /*09b8*/ 	.word	0x0001cdf0


	//   ....[185]....
        /*09bc*/ 	.word	0x0001cf20


	//   ....[186]....
        /*09c0*/ 	.word	0x0001d000


	//   ....[187]....
        /*09c4*/ 	.word	0x0001d100


	//   ....[188]....
        /*09c8*/ 	.word	0x0001d1e0


	//   ....[189]....
        /*09cc*/ 	.word	0x0001d270


	//   ....[190]....
        /*09d0*/ 	.word	0x0001d310


	//   ....[191]....
        /*09d4*/ 	.word	0x0001d490


	//   ....[192]....
        /*09d8*/ 	.word	0x0001d500


	//   ....[193]....
        /*09dc*/ 	.word	0x0001d570


	//   ....[194]....
        /*09e0*/ 	.word	0x0001d5e0


	//   ....[195]....
        /*09e4*/ 	.word	0x0001d650


	//   ....[196]....
        /*09e8*/ 	.word	0x0001d6d0


	//   ....[197]....
        /*09ec*/ 	.word	0x0001d750


	//   ....[198]....
        /*09f0*/ 	.word	0x0001d7e0


	//   ....[199]....
        /*09f4*/ 	.word	0x0001d850


	//   ....[200]....
        /*09f8*/ 	.word	0x0001d8c0


	//   ....[201]....
        /*09fc*/ 	.word	0x0001d930


	//   ....[202]....
        /*0a00*/ 	.word	0x0001d9b0


	//   ....[203]....
        /*0a04*/ 	.word	0x0001da20


	//   ....[204]....
        /*0a08*/ 	.word	0x0001dac0


	//   ....[205]....
        /*0a0c*/ 	.word	0x0001db10


	//   ....[206]....
        /*0a10*/ 	.word	0x0001dba0


	//   ....[207]....
        /*0a14*/ 	.word	0x0001dcd0


	//----- nvinfo : EIATTR_REG_RECONFIG
	.align		4
.L_226:
        /*0a18*/ 	.byte	0x01, 0x54
	.zero		2


	//----- nvinfo : EIATTR_SYSCALL_OFFSETS
	.align		4
        /*0a1c*/ 	.byte	0x04, 0x46
        /*0a1e*/ 	.short	(.L_228 - .L_227)


	//   ....[0]....
.L_227:
        /*0a20*/ 	.word	0x00002350


	//   ....[1]....
        /*0a24*/ 	.word	0x000024a0


	//   ....[2]....
        /*0a28*/ 	.word	0x00007aa0


	//   ....[3]....
        /*0a2c*/ 	.word	0x00007e30


	//   ....[4]....
        /*0a30*/ 	.word	0x00015f40


	//   ....[5]....
        /*0a34*/ 	.word	0x00016090


	//   ....[6]....
        /*0a38*/ 	.word	0x00016180


	//   ....[7]....
        /*0a3c*/ 	.word	0x00017110


	//----- nvinfo : EIATTR_MBARRIER_INSTR_OFFSETS
	.align		4
.L_228:
        /*0a40*/ 	.byte	0x04, 0x39
        /*0a42*/ 	.short	(.L_230 - .L_229)


	//   ....[0]....
.L_229:
        /*0a44*/ 	.word	0x00000270
        /*0a48*/ 	.word	0x000000ff
        /*0a4c*/ 	.word	0x00028c00
        /*0a50*/ 	.short	0x0100
        /*0a52*/ 	.byte	0x08
	.zero		1


	//   ....[1]....
        /*0a54*/ 	.word	0x00000280
        /*0a58*/ 	.word	0x000000ff
        /*0a5c*/ 	.word	0x00028c20
        /*0a60*/ 	.short	0x0100
        /*0a62*/ 	.byte	0x08
	.zero		1


	//   ....[2]....
        /*0a64*/ 	.word	0x00000330
        /*0a68*/ 	.word	0x000000ff
        /*0a6c*/ 	.word	0x00028c30
        /*0a70*/ 	.short	0x0100
        /*0a72*/ 	.byte	0x06
	.zero		1


	//   ....[3]....
        /*0a74*/ 	.word	0x00000340
        /*0a78*/ 	.word	0x000000ff
        /*0a7c*/ 	.word	0x00028c40
        /*0a80*/ 	.short	0x0100
        /*0a82*/ 	.byte	0x06
	.zero		1


	//   ....[4]....
        /*0a84*/ 	.word	0x00000350
        /*0a88*/ 	.word	0x000000ff
        /*0a8c*/ 	.word	0x00028c38
        /*0a90*/ 	.short	0x0100
        /*0a92*/ 	.byte	0x06
	.zero		1


	//   ....[5]....
        /*0a94*/ 	.word	0x00000360
        /*0a98*/ 	.word	0x000000ff
        /*0a9c*/ 	.word	0x00028c48
        /*0aa0*/ 	.short	0x0100
        /*0aa2*/ 	.byte	0x06
	.zero		1


	//   ....[6]....
        /*0aa4*/ 	.word	0x00000490
        /*0aa8*/ 	.word	0x000000ff
        /*0aac*/ 	.word	0x00028c50
        /*0ab0*/ 	.short	0x0100
        /*0ab2*/ 	.byte	0x08
	.zero		1


	//   ....[7]....
        /*0ab4*/ 	.word	0x000004a0
        /*0ab8*/ 	.word	0x000000ff
        /*0abc*/ 	.word	0x00028c60
        /*0ac0*/ 	.short	0x0100
        /*0ac2*/ 	.byte	0x08
	.zero		1


	//   ....[8]....
        /*0ac4*/ 	.word	0x000004b0
        /*0ac8*/ 	.word	0x000000ff
        /*0acc*/ 	.word	0x00028c58
        /*0ad0*/ 	.short	0x0100
        /*0ad2*/ 	.byte	0x08
	.zero		1


	//   ....[9]....
        /*0ad4*/ 	.word	0x000004c0
        /*0ad8*/ 	.word	0x000000ff
        /*0adc*/ 	.word	0x00028c68
        /*0ae0*/ 	.short	0x0100
        /*0ae2*/ 	.byte	0x08
	.zero		1


	//   ....[10]....
        /*0ae4*/ 	.word	0x000005b0
        /*0ae8*/ 	.word	0x000000ff
        /*0aec*/ 	.word	0x00028c70
        /*0af0*/ 	.short	0x0100
        /*0af2*/ 	.byte	0x06
	.zero		1


	//   ....[11]....
        /*0af4*/ 	.word	0x000005c0
        /*0af8*/ 	.word	0x000000ff
        /*0afc*/ 	.word	0x00028c80
        /*0b00*/ 	.short	0x0100
        /*0b02*/ 	.byte	0x06
	.zero		1


	//   ....[12]....
        /*0b04*/ 	.word	0x000005d0
        /*0b08*/ 	.word	0x000000ff
        /*0b0c*/ 	.word	0x00028c78
        /*0b10*/ 	.short	0x0100
        /*0b12*/ 	.byte	0x06
	.zero		1


	//   ....[13]....
        /*0b14*/ 	.word	0x000005e0
        /*0b18*/ 	.word	0x000000ff
        /*0b1c*/ 	.word	0x00028c88
        /*0b20*/ 	.short	0x0100
        /*0b22*/ 	.byte	0x06
	.zero		1


	//   ....[14]....
        /*0b24*/ 	.word	0x00000710
        /*0b28*/ 	.word	0x000000ff
        /*0b2c*/ 	.word	0x00028c90
        /*0b30*/ 	.short	0x0100
        /*0b32*/ 	.byte	0x08
	.zero		1


	//   ....[15]....
        /*0b34*/ 	.word	0x00000720
        /*0b38*/ 	.word	0x000000ff
        /*0b3c*/ 	.word	0x00028ca0
        /*0b40*/ 	.short	0x0100
        /*0b42*/ 	.byte	0x08
	.zero		1


	//   ....[16]....
        /*0b44*/ 	.word	0x00000730
        /*0b48*/ 	.word	0x000000ff
        /*0b4c*/ 	.word	0x00028c98
        /*0b50*/ 	.short	0x0100
        /*0b52*/ 	.byte	0x08
	.zero		1


	//   ....[17]....
        /*0b54*/ 	.word	0x00000740
        /*0b58*/ 	.word	0x000000ff
        /*0b5c*/ 	.word	0x00028ca8
        /*0b60*/ 	.short	0x0100
        /*0b62*/ 	.byte	0x08
	.zero		1


	//   ....[18]....
        /*0b64*/ 	.word	0x00000870
        /*0b68*/ 	.word	0x000000ff
        /*0b6c*/ 	.word	0x00028cb0
        /*0b70*/ 	.short	0x0100
        /*0b72*/ 	.byte	0x08
	.zero		1


	//   ....[19]....
        /*0b74*/ 	.word	0x00000880
        /*0b78*/ 	.word	0x000000ff
        /*0b7c*/ 	.word	0x00028cc0
        /*0b80*/ 	.short	0x0100
        /*0b82*/ 	.byte	0x08
	.zero		1


	//   ....[20]....
        /*0b84*/ 	.word	0x00000890
        /*0b88*/ 	.word	0x000000ff
        /*0b8c*/ 	.word	0x00028cb8
        /*0b90*/ 	.short	0x0100
        /*0b92*/ 	.byte	0x08
	.zero		1


	//   ....[21]....
        /*0b94*/ 	.word	0x000008a0
        /*0b98*/ 	.word	0x000000ff
        /*0b9c*/ 	.word	0x00028cc8
        /*0ba0*/ 	.short	0x0100
        /*0ba2*/ 	.byte	0x08
	.zero		1


	//   ....[22]....
        /*0ba4*/ 	.word	0x00003070
        /*0ba8*/ 	.word	0x0000003a
        /*0bac*/ 	.word	0x00028c90
        /*0bb0*/ 	.short	0x010a
        /*0bb2*/ 	.byte	0x3f
	.zero		1


	//   ....[23]....
        /*0bb4*/ 	.word	0x00003ab0
        /*0bb8*/ 	.word	0x0000003a
        /*0bbc*/ 	.word	0x00028c90
        /*0bc0*/ 	.short	0x010a
        /*0bc2*/ 	.byte	0x3f
	.zero		1


	//   ....[24]....
        /*0bc4*/ 	.word	0x00004330
        /*0bc8*/ 	.word	0x0000003a
        /*0bcc*/ 	.word	0x00028c90
        /*0bd0*/ 	.short	0x010a
        /*0bd2*/ 	.byte	0x3f
	.zero		1


	//   ....[25]....
        /*0bd4*/ 	.word	0x000046f0
        /*0bd8*/ 	.word	0x00000004
        /*0bdc*/ 	.word	0x00000000
        /*0be0*/ 	.short	0x0101
        /*0be2*/ 	.byte	0x3f
	.zero		1


	//   ....[26]....
        /*0be4*/ 	.word	0x00004730
        /*0be8*/ 	.word	0x0000003a
        /*0bec*/ 	.word	0x00028cb0
        /*0bf0*/ 	.short	0x010a
        /*0bf2*/ 	.byte	0x3f
	.zero		1


	//   ....[27]....
        /*0bf4*/ 	.word	0x00005050
        /*0bf8*/ 	.word	0x0000003a
        /*0bfc*/ 	.word	0x00000000
        /*0c00*/ 	.short	0x0101
        /*0c02*/ 	.byte	0x3f
	.zero		1


	//   ....[28]....
        /*0c04*/ 	.word	0x000058e0
        /*0c08*/ 	.word	0x0000000a
        /*0c0c*/ 	.word	0x00028c50
        /*0c10*/ 	.short	0x010a
        /*0c12*/ 	.byte	0x3f
	.zero		1


	//   ....[29]....
        /*0c14*/ 	.word	0x00005cb0
        /*0c18*/ 	.word	0x0000000a
        /*0c1c*/ 	.word	0x00000000
        /*0c20*/ 	.short	0x0101
        /*0c22*/ 	.byte	0x3f
	.zero		1


	//   ....[30]....
        /*0c24*/ 	.word	0x000065b0
        /*0c28*/ 	.word	0x0000000a
        /*0c2c*/ 	.word	0x00028c50
        /*0c30*/ 	.short	0x010a
        /*0c32*/ 	.byte	0x3f
	.zero		1


	//   ....[31]....
        /*0c34*/ 	.word	0x00006600
        /*0c38*/ 	.word	0x0000000a
        /*0c3c*/ 	.word	0x00028c50
        /*0c40*/ 	.short	0x010a
        /*0c42*/ 	.byte	0x3f
	.zero		1


	//   ....[32]....
        /*0c44*/ 	.word	0x00006940
        /*0c48*/ 	.word	0x0000000a
        /*0c4c*/ 	.word	0x00000000
        /*0c50*/ 	.short	0x0101
        /*0c52*/ 	.byte	0x3f
	.zero		1


	//   ....[33]....
        /*0c54*/ 	.word	0x00007b40
        /*0c58*/ 	.word	0x00000002
        /*0c5c*/ 	.word	0x00028c00
        /*0c60*/ 	.short	0x010a
        /*0c62*/ 	.byte	0x3f
	.zero		1


	//   ....[34]....
        /*0c64*/ 	.word	0x00007b90
        /*0c68*/ 	.word	0x00000002
        /*0c6c*/ 	.word	0x00028c00
        /*0c70*/ 	.short	0x010a
        /*0c72*/ 	.byte	0x3f
	.zero		1


	//   ....[35]....
        /*0c74*/ 	.word	0x00008200
        /*0c78*/ 	.word	0x00000002
        /*0c7c*/ 	.word	0x00028c00
        /*0c80*/ 	.short	0x010a
        /*0c82*/ 	.byte	0x3f
	.zero		1


	//   ....[36]....
        /*0c84*/ 	.word	0x00009100
        /*0c88*/ 	.word	0x00000002
        /*0c8c*/ 	.word	0x00028c00
        /*0c90*/ 	.short	0x010a
        /*0c92*/ 	.byte	0x3f
	.zero		1


	//   ....[37]....
        /*0c94*/ 	.word	0x00009f50
        /*0c98*/ 	.word	0x0000000e
        /*0c9c*/ 	.word	0x00028c30
        /*0ca0*/ 	.short	0x010a
        /*0ca2*/ 	.byte	0x3f
	.zero		1


	//   ....[38]....
        /*0ca4*/ 	.word	0x0000a000
        /*0ca8*/ 	.word	0x0000000e
        /*0cac*/ 	.word	0x00028c30
        /*0cb0*/ 	.short	0x010a
        /*0cb2*/ 	.byte	0x3f
	.zero		1


	//   ....[39]....
        /*0cb4*/ 	.word	0x0000ac40
        /*0cb8*/ 	.word	0x00000027
        /*0cbc*/ 	.word	0x00000000
        /*0cc0*/ 	.short	0x0101
        /*0cc2*/ 	.byte	0x3f
	.zero		1


	//   ....[40]....
        /*0cc4*/ 	.word	0x0000b0a0
        /*0cc8*/ 	.word	0x0000000e
        /*0ccc*/ 	.word	0x00028c50
        /*0cd0*/ 	.short	0x010a
        /*0cd2*/ 	.byte	0x3f
	.zero		1


	//   ....[41]....
        /*0cd4*/ 	.word	0x0000b130
        /*0cd8*/ 	.word	0x0000000e
        /*0cdc*/ 	.word	0x00028c50
        /*0ce0*/ 	.short	0x010a
        /*0ce2*/ 	.byte	0x3f
	.zero		1


	//   ....[42]....
        /*0ce4*/ 	.word	0x0000b420
        /*0ce8*/ 	.word	0x0000000e
        /*0cec*/ 	.word	0x00000000
        /*0cf0*/ 	.short	0x0101
        /*0cf2*/ 	.byte	0x3f
	.zero		1


	//   ....[43]....
        /*0cf4*/ 	.word	0x0000b540
        /*0cf8*/ 	.word	0x00000015
        /*0cfc*/ 	.word	0x00028c30
        /*0d00*/ 	.short	0x010a
        /*0d02*/ 	.byte	0x3f
	.zero		1


	//   ....[44]....
        /*0d04*/ 	.word	0x0000b5f0
        /*0d08*/ 	.word	0x00000015
        /*0d0c*/ 	.word	0x00028c30
        /*0d10*/ 	.short	0x010a
        /*0d12*/ 	.byte	0x3f
	.zero		1


	//   ....[45]....
        /*0d14*/ 	.word	0x0000bb40
        /*0d18*/ 	.word	0x00000014
        /*0d1c*/ 	.word	0x00000000
        /*0d20*/ 	.short	0x0101
        /*0d22*/ 	.byte	0x3f
	.zero		1


	//   ....[46]....
        /*0d24*/ 	.word	0x0000cb60
        /*0d28*/ 	.word	0x00000015
        /*0d2c*/ 	.word	0x00028c50
        /*0d30*/ 	.short	0x010a
        /*0d32*/ 	.byte	0x3f
	.zero		1


	//   ....[47]....
        /*0d34*/ 	.word	0x0000cbb0
        /*0d38*/ 	.word	0x00000015
        /*0d3c*/ 	.word	0x00028c50
        /*0d40*/ 	.short	0x010a
        /*0d42*/ 	.byte	0x3f
	.zero		1


	//   ....[48]....
        /*0d44*/ 	.word	0x0000ceb0
        /*0d48*/ 	.word	0x00000015
        /*0d4c*/ 	.word	0x00000000
        /*0d50*/ 	.short	0x0101
        /*0d52*/ 	.byte	0x3f
	.zero		1


	//   ....[49]....
        /*0d54*/ 	.word	0x0000f5a0
        /*0d58*/ 	.word	0x00000000
        /*0d5c*/ 	.word	0x00000000
        /*0d60*/ 	.short	0x0101
        /*0d62*/ 	.byte	0x3f
	.zero		1


	//   ....[50]....
        /*0d64*/ 	.word	0x00010420
        /*0d68*/ 	.word	0x00000004
        /*0d6c*/ 	.word	0x00000000
        /*0d70*/ 	.short	0x0101
        /*0d72*/ 	.byte	0x3f
	.zero		1


	//   ....[51]....
        /*0d74*/ 	.word	0x00014230
        /*0d78*/ 	.word	0x00000011
        /*0d7c*/ 	.word	0x00028c20
        /*0d80*/ 	.short	0x010a
        /*0d82*/ 	.byte	0x3f
	.zero		1


	//   ....[52]....
        /*0d84*/ 	.word	0x000142c0
        /*0d88*/ 	.word	0x00000003
        /*0d8c*/ 	.word	0x00028ca0
        /*0d90*/ 	.short	0x010a
        /*0d92*/ 	.byte	0x3f
	.zero		1


	//   ....[53]....
        /*0d94*/ 	.word	0x00014510
        /*0d98*/ 	.word	0x00000003
        /*0d9c*/ 	.word	0x00028cc0
        /*0da0*/ 	.short	0x010a
        /*0da2*/ 	.byte	0x3f
	.zero		1


	//   ....[54]....
        /*0da4*/ 	.word	0x00014ee0
        /*0da8*/ 	.word	0x00000008
        /*0dac*/ 	.word	0x00028ca0
        /*0db0*/ 	.short	0x010a
        /*0db2*/ 	.byte	0x3f
	.zero		1


	//   ....[55]....
        /*0db4*/ 	.word	0x00015120
        /*0db8*/ 	.word	0x00000008
        /*0dbc*/ 	.word	0x00028cc0
        /*0dc0*/ 	.short	0x010a
        /*0dc2*/ 	.byte	0x3f
	.zero		1


	//   ....[56]....
        /*0dc4*/ 	.word	0x00016900
        /*0dc8*/ 	.word	0x0000001e
        /*0dcc*/ 	.word	0x00028c40
        /*0dd0*/ 	.short	0x010a
        /*0dd2*/ 	.byte	0x3f
	.zero		1


	//   ....[57]....
        /*0dd4*/ 	.word	0x00016db0
        /*0dd8*/ 	.word	0x0000001e
        /*0ddc*/ 	.word	0x00028c30
        /*0de0*/ 	.short	0x0107
        /*0de2*/ 	.byte	0x3f
	.zero		1


	//   ....[58]....
        /*0de4*/ 	.word	0x00016e80
        /*0de8*/ 	.word	0x0000001e
        /*0dec*/ 	.word	0x00028c30
        /*0df0*/ 	.short	0x0101
        /*0df2*/ 	.byte	0x3f
	.zero		1


	//   ....[59]....
        /*0df4*/ 	.word	0x00017760
        /*0df8*/ 	.word	0x00000011
        /*0dfc*/ 	.word	0x00028c00
        /*0e00*/ 	.short	0x0107
        /*0e02*/ 	.byte	0x3f
	.zero		1


	//   ....[60]....
        /*0e04*/ 	.word	0x00017850
        /*0e08*/ 	.word	0x00000011
        /*0e0c*/ 	.word	0x00028c00
        /*0e10*/ 	.short	0x0101
        /*0e12*/ 	.byte	0x3f
	.zero		1


	//   ....[61]....
        /*0e14*/ 	.word	0x00017870
        /*0e18*/ 	.word	0x00000011
        /*0e1c*/ 	.word	0x00028c20
        /*0e20*/ 	.short	0x010a
        /*0e22*/ 	.byte	0x3f
	.zero		1


	//   ....[62]....
        /*0e24*/ 	.word	0x00017900
        /*0e28*/ 	.word	0x0000001e
        /*0e2c*/ 	.word	0x00028c60
        /*0e30*/ 	.short	0x010a
        /*0e32*/ 	.byte	0x3f
	.zero		1


	//   ....[63]....
        /*0e34*/ 	.word	0x00018210
        /*0e38*/ 	.word	0x0000001e
        /*0e3c*/ 	.word	0x00028c50
        /*0e40*/ 	.short	0x0107
        /*0e42*/ 	.byte	0x3f
	.zero		1


	//   ....[64]....
        /*0e44*/ 	.word	0x000182e0
        /*0e48*/ 	.word	0x0000001e
        /*0e4c*/ 	.word	0x00028c50
        /*0e50*/ 	.short	0x0101
        /*0e52*/ 	.byte	0x3f
	.zero		1


	//   ....[65]....
        /*0e54*/ 	.word	0x00018670
        /*0e58*/ 	.word	0x00000006
        /*0e5c*/ 	.word	0x00028c40
        /*0e60*/ 	.short	0x010a
        /*0e62*/ 	.byte	0x3f
	.zero		1


	//   ....[66]....
        /*0e64*/ 	.word	0x00018990
        /*0e68*/ 	.word	0x00000006
        /*0e6c*/ 	.word	0x00028c30
        /*0e70*/ 	.short	0x0107
        /*0e72*/ 	.byte	0x3f
	.zero		1


	//   ....[67]....
        /*0e74*/ 	.word	0x00018a50
        /*0e78*/ 	.word	0x00000006
        /*0e7c*/ 	.word	0x00028c30
        /*0e80*/ 	.short	0x0101
        /*0e82*/ 	.byte	0x3f
	.zero		1


	//   ....[68]....
        /*0e84*/ 	.word	0x00018a80
        /*0e88*/ 	.word	0x00000006
        /*0e8c*/ 	.word	0x00028c60
        /*0e90*/ 	.short	0x010a
        /*0e92*/ 	.byte	0x3f
	.zero		1


	//   ....[69]....
        /*0e94*/ 	.word	0x00019130
        /*0e98*/ 	.word	0x00000006
        /*0e9c*/ 	.word	0x00028c50
        /*0ea0*/ 	.short	0x0107
        /*0ea2*/ 	.byte	0x3f
	.zero		1


	//   ....[70]....
        /*0ea4*/ 	.word	0x000191f0
        /*0ea8*/ 	.word	0x00000006
        /*0eac*/ 	.word	0x00028c50
        /*0eb0*/ 	.short	0x0101
        /*0eb2*/ 	.byte	0x3f
	.zero		1


	//   ....[71]....
        /*0eb4*/ 	.word	0x0001a070
        /*0eb8*/ 	.word	0x00000007
        /*0ebc*/ 	.word	0x00028c20
        /*0ec0*/ 	.short	0x010a
        /*0ec2*/ 	.byte	0x3f
	.zero		1


	//   ....[72]....
        /*0ec4*/ 	.word	0x0001a1e0
        /*0ec8*/ 	.word	0x00000005
        /*0ecc*/ 	.word	0x00028c40
        /*0ed0*/ 	.short	0x010a
        /*0ed2*/ 	.byte	0x3f
	.zero		1


	//   ....[73]....
        /*0ed4*/ 	.word	0x0001a280
        /*0ed8*/ 	.word	0x00000003
        /*0edc*/ 	.word	0x00028c40
        /*0ee0*/ 	.short	0x010a
        /*0ee2*/ 	.byte	0x3f
	.zero		1


	//   ....[74]....
        /*0ee4*/ 	.word	0x0001a2c0
        /*0ee8*/ 	.word	0x00000005
        /*0eec*/ 	.word	0x00028c60
        /*0ef0*/ 	.short	0x010a
        /*0ef2*/ 	.byte	0x3f
	.zero		1


	//   ....[75]....
        /*0ef4*/ 	.word	0x0001a300
        /*0ef8*/ 	.word	0x00000003
        /*0efc*/ 	.word	0x00028c60
        /*0f00*/ 	.short	0x010a
        /*0f02*/ 	.byte	0x3f
	.zero		1


	//   ....[76]....
        /*0f04*/ 	.word	0x0001a360
        /*0f08*/ 	.word	0x0000003a
        /*0f0c*/ 	.word	0x00028c90
        /*0f10*/ 	.short	0x010a
        /*0f12*/ 	.byte	0x3f
	.zero		1


	//   ....[77]....
        /*0f14*/ 	.word	0x0001a4c0
        /*0f18*/ 	.word	0x0000003a
        /*0f1c*/ 	.word	0x00028c90
        /*0f20*/ 	.short	0x010a
        /*0f22*/ 	.byte	0x3f
	.zero		1


	//   ....[78]....
        /*0f24*/ 	.word	0x0001a630
        /*0f28*/ 	.word	0x0000003a
        /*0f2c*/ 	.word	0x00028c90
        /*0f30*/ 	.short	0x010a
        /*0f32*/ 	.byte	0x3f
	.zero		1


	//   ....[79]....
        /*0f34*/ 	.word	0x0001a790
        /*0f38*/ 	.word	0x0000003a
        /*0f3c*/ 	.word	0x00028cb0
        /*0f40*/ 	.short	0x010a
        /*0f42*/ 	.byte	0x3f
	.zero		1


	//   ....[80]....
        /*0f44*/ 	.word	0x0001a7e0
        /*0f48*/ 	.word	0x0000000a
        /*0f4c*/ 	.word	0x00028c50
        /*0f50*/ 	.short	0x010a
        /*0f52*/ 	.byte	0x3f
	.zero		1


	//   ....[81]....
        /*0f54*/ 	.word	0x0001a830
        /*0f58*/ 	.word	0x0000000a
        /*0f5c*/ 	.word	0x00028c50
        /*0f60*/ 	.short	0x010a
        /*0f62*/ 	.byte	0x3f
	.zero		1


	//   ....[82]....
        /*0f64*/ 	.word	0x0001aa50
        /*0f68*/ 	.word	0x00000002
        /*0f6c*/ 	.word	0x00028c00
        /*0f70*/ 	.short	0x010a
        /*0f72*/ 	.byte	0x3f
	.zero		1


	//   ....[83]....
        /*0f74*/ 	.word	0x0001ac60
        /*0f78*/ 	.word	0x00000002
        /*0f7c*/ 	.word	0x00028c00
        /*0f80*/ 	.short	0x010a
        /*0f82*/ 	.byte	0x3f
	.zero		1


	//   ....[84]....
        /*0f84*/ 	.word	0x0001acb0
        /*0f88*/ 	.word	0x0000000e
        /*0f8c*/ 	.word	0x00028c30
        /*0f90*/ 	.short	0x010a
        /*0f92*/ 	.byte	0x3f
	.zero		1


	//   ....[85]....
        /*0f94*/ 	.word	0x0001ad00
        /*0f98*/ 	.word	0x0000000e
        /*0f9c*/ 	.word	0x00028c50
        /*0fa0*/ 	.short	0x010a
        /*0fa2*/ 	.byte	0x3f
	.zero		1


	//   ....[86]....
        /*0fa4*/ 	.word	0x0001ad50
        /*0fa8*/ 	.word	0x00000015
        /*0fac*/ 	.word	0x00028c30
        /*0fb0*/ 	.short	0x010a
        /*0fb2*/ 	.byte	0x3f
	.zero		1


	//   ....[87]....
        /*0fb4*/ 	.word	0x0001ada0
        /*0fb8*/ 	.word	0x00000015
        /*0fbc*/ 	.word	0x00028c50
        /*0fc0*/ 	.short	0x010a
        /*0fc2*/ 	.byte	0x3f
	.zero		1


	//   ....[88]....
        /*0fc4*/ 	.word	0x0001af40
        /*0fc8*/ 	.word	0x00000011
        /*0fcc*/ 	.word	0x00028c20
        /*0fd0*/ 	.short	0x010a
        /*0fd2*/ 	.byte	0x3f
	.zero		1


	//   ....[89]....
        /*0fd4*/ 	.word	0x0001af90
        /*0fd8*/ 	.word	0x00000003
        /*0fdc*/ 	.word	0x00028ca0
        /*0fe0*/ 	.short	0x010a
        /*0fe2*/ 	.byte	0x3f
	.zero		1


	//   ....[90]....
        /*0fe4*/ 	.word	0x0001afe0
        /*0fe8*/ 	.word	0x00000003
        /*0fec*/ 	.word	0x00028cc0
        /*0ff0*/ 	.short	0x010a
        /*0ff2*/ 	.byte	0x3f
	.zero		1


	//   ....[91]....
        /*0ff4*/ 	.word	0x0001b030
        /*0ff8*/ 	.word	0x00000008
        /*0ffc*/ 	.word	0x00028ca0
        /*1000*/ 	.short	0x010a
        /*1002*/ 	.byte	0x3f
	.zero		1


	//   ....[92]....
        /*1004*/ 	.word	0x0001b080
        /*1008*/ 	.word	0x00000008
        /*100c*/ 	.word	0x00028cc0
        /*1010*/ 	.short	0x010a
        /*1012*/ 	.byte	0x3f
	.zero		1


	//   ....[93]....
        /*1014*/ 	.word	0x0001b1a0
        /*1018*/ 	.word	0x0000001e
        /*101c*/ 	.word	0x00028c40
        /*1020*/ 	.short	0x010a
        /*1022*/ 	.byte	0x3f
	.zero		1


	//   ....[94]....
        /*1024*/ 	.word	0x0001bc40
        /*1028*/ 	.word	0x00000011
        /*102c*/ 	.word	0x00028c20
        /*1030*/ 	.short	0x010a
        /*1032*/ 	.byte	0x3f
	.zero		1


	//   ....[95]....
        /*1034*/ 	.word	0x0001bc90
        /*1038*/ 	.word	0x0000001e
        /*103c*/ 	.word	0x00028c60
        /*1040*/ 	.short	0x010a
        /*1042*/ 	.byte	0x3f
	.zero		1


	//   ....[96]....
        /*1044*/ 	.word	0x0001c590
        /*1048*/ 	.word	0x00000006
        /*104c*/ 	.word	0x00028c40
        /*1050*/ 	.short	0x010a
        /*1052*/ 	.byte	0x3f
	.zero		1


	//   ....[97]....
        /*1054*/ 	.word	0x0001ca50
        /*1058*/ 	.word	0x00000006
        /*105c*/ 	.word	0x00028c60
        /*1060*/ 	.short	0x010a
        /*1062*/ 	.byte	0x3f
	.zero		1


	//   ....[98]....
        /*1064*/ 	.word	0x0001dbf0
        /*1068*/ 	.word	0x00000007
        /*106c*/ 	.word	0x00028c20
        /*1070*/ 	.short	0x010a
        /*1072*/ 	.byte	0x3f
	.zero		1


	//   ....[99]....
        /*1074*/ 	.word	0x0001dd90
        /*1078*/ 	.word	0x00000005
        /*107c*/ 	.word	0x00028c40
        /*1080*/ 	.short	0x010a
        /*1082*/ 	.byte	0x3f
	.zero		1


	//   ....[100]....
        /*1084*/ 	.word	0x0001dde0
        /*1088*/ 	.word	0x00000003
        /*108c*/ 	.word	0x00028c40
        /*1090*/ 	.short	0x010a
        /*1092*/ 	.byte	0x3f
	.zero		1


	//   ....[101]....
        /*1094*/ 	.word	0x0001de30
        /*1098*/ 	.word	0x00000005
        /*109c*/ 	.word	0x00028c60
        /*10a0*/ 	.short	0x010a
        /*10a2*/ 	.byte	0x3f
	.zero		1


	//----- nvinfo : EIATTR_NUM_MBARRIERS
	.align		4
.L_230:
        /*10a4*/ 	.byte	0x03, 0x38
        /*10a6*/ 	.short	0x0016


	//----- nvinfo : EIATTR_EXIT_INSTR_OFFSETS
	.align		4
        /*10a8*/ 	.byte	0x04, 0x1c
        /*10aa*/ 	.short	(.L_232 - .L_231)


	//   ....[0]....
.L_231:
        /*10ac*/ 	.word	0x0001a350


	//----- nvinfo : EIATTR_MAX_THREADS
	.align		4
.L_232:
        /*10b0*/ 	.byte	0x04, 0x05
        /*10b2*/ 	.short	(.L_234 - .L_233)
.L_233:
        /*10b4*/ 	.word	0x00000180
        /*10b8*/ 	.word	0x00000001
        /*10bc*/ 	.word	0x00000001


	//----- nvinfo : EIATTR_CRS_STACK_SIZE
	.align		4
.L_234:
        /*10c0*/ 	.byte	0x04, 0x1e
        /*10c2*/ 	.short	(.L_236 - .L_235)
.L_235:
        /*10c4*/ 	.word	0x00000000


	//----- nvinfo : EIATTR_CBANK_PARAM_SIZE
	.align		4
.L_236:
        /*10c8*/ 	.byte	0x03, 0x19
        /*10ca*/ 	.short	0x0af0


	//----- nvinfo : EIATTR_PARAM_CBANK
	.align		4
        /*10cc*/ 	.byte	0x04, 0x0a
        /*10ce*/ 	.short	(.L_238 - .L_237)
	.align		4
.L_237:
        /*10d0*/ 	.word	index@(.nv.constant0._ZN7cutlass13device_kernelIN5flash11enable_sm90INS1_16FlashAttnFwdSm90INS1_25CollectiveMainloopFwdSm90ILi2EN4cute5tupleIJNS5_1CILi1EEES8_S8_EEENS6_IJNS7_ILi64EEESA_SA_EEELi512ENS_6half_tEfNS_4arch4Sm90ELb0ELb0ELb0ELb1ELb1ELb1ELb0ELb0ELb0ELb1ELb1ELb0EEENS1_21CollectiveEpilogueFwdINS6_IJSA_NS7_ILi512EEESA_EEES9_SC_SE_Li256ELb1ELb1ELb1ELb0EEENS1_36VarlenDynamicPersistentTileSchedulerILi64ELi64ELi256ELi128ELb1ELb1ELb1ELb0ELb1ELb1EEEEEEEEEvNT_6ParamsE)
        /*10d4*/ 	.short	0x0210
        /*10d6*/ 	.short	0x0af0


	//----- nvinfo : EIATTR_SW_WAR
	.align		4
.L_238:
        /*10d8*/ 	.byte	0x04, 0x36
        /*10da*/ 	.short	(.L_240 - .L_239)
.L_239:
        /*10dc*/ 	.word	0x00000008
.L_240:


//--------------------- .nv.info._ZN7cutlass13device_kernelIN5flash11enable_sm90INS1_16FlashAttnFwdSm90INS1_25CollectiveMainloopFwdSm90ILi2EN4cute5tupleIJNS5_1CILi1EEES8_S8_EEENS6_IJNS7_ILi64EEESA_SA_EEELi512ENS_6half_tEfNS_4arch4Sm90ELb0ELb0ELb0ELb1ELb1ELb0ELb1ELb0ELb0ELb1ELb1ELb0EEENS1_21CollectiveEpilogueFwdINS6_IJSA_NS7_ILi512EEESA_EEES9_SC_SE_Li256ELb1ELb1ELb1ELb0EEENS1_36VarlenDynamicPersistentTileSchedulerILi64ELi64ELi256ELi128ELb1ELb1ELb1ELb0ELb1ELb1EEEEEEEEEvNT_6ParamsE --------------------------
	.section	.nv.info._ZN7cutlass13device_kernelIN5flash11enable_sm90INS1_16FlashAttnFwdSm90INS1_25CollectiveMainloopFwdSm90ILi2EN4cute5tupleIJNS5_1CILi1EEES8_S8_EEENS6_IJNS7_ILi64EEESA_SA_EEELi512ENS_6half_tEfNS_4arch4Sm90ELb0ELb0ELb0ELb1ELb1ELb0ELb1ELb0ELb0ELb1ELb1ELb0EEENS1_21CollectiveEpilogueFwdINS6_IJSA_NS7_ILi512EEESA_EEES9_SC_SE_Li256ELb1ELb1ELb1ELb0EEENS1_36VarlenDynamicPersistentTileSchedulerILi64ELi64ELi256ELi128ELb1ELb1ELb1ELb0ELb1ELb1EEEEEEEEEvNT_6ParamsE,"",@"SHT_CUDA_INFO"
	.sectionflags	@""
	.align	4


	//----- nvinfo : EIATTR_CUDA_API_VERSION
	.align		4
        /*0000*/ 	.byte	0x04, 0x37
        /*0002*/ 	.short	(.L_242 - .L_241)
.L_241:
        /*0004*/ 	.word	0x00000082


	//----- nvinfo : EIATTR_KPARAM_INFO
	.align		4
.L_242:
        /*0008*/ 	.byte	0x04, 0x17
        /*000a*/ 	.short	(.L_244 - .L_243)
.L_243:
        /*000c*/ 	.word	0x00000000
        /*0010*/ 	.short	0x0000
        /*0012*/ 	.short	0x0070
        /*0014*/ 	.byte	0x00, 0xf0, 0x01, 0x2e


	//----- nvinfo : EIATTR_SPARSE_MMA_MASK
	.align		4
.L_244:
        /*0018*/ 	.byte	0x03, 0x50
        /*001a*/ 	.short	0x0000


	//----- nvinfo : EIATTR_MAXREG_COUNT
	.align		4
        /*001c*/ 	.byte	0x03, 0x1b
        /*001e*/ 	.short	0x00a8


	//----- nvinfo : EIATTR_NUM_BARRIERS
	.align		4
        /*0020*/ 	.byte	0x02, 0x4c
        /*0022*/ 	.byte	0x10
	.zero		1


	//----- nvinfo : EIATTR_EXTERNS
	.align		4
        /*0024*/ 	.byte	0x04, 0x0f
        /*0026*/ 	.short	(.L_246 - .L_245)


	//   ....[0]....
	.align		4
.L_245:
        /*0028*/ 	.word	index@(__assertfail)


	//----- nvinfo : EIATTR_ANNOTATIONS
	.align		4
.L_246:
        /*002c*/ 	.byte	0x04, 0x55
        /*002e*/ 	.short	(.L_248 - .L_247)


	//   ....[0]....
.L_247:
        /* <DEDUP_REMOVED lines=24> */


	//----- nvinfo : EIATTR_MERCURY_ISA_VERSION
	.align		4
.L_248:
        /*0198*/ 	.byte	0x03, 0x5f
        /*019a*/ 	.short	0x0101


	//----- nvinfo : EIATTR_UNUSED_LOAD_BYTE_OFFSET
	.align		4
        /*019c*/ 	.byte	0x04, 0x44
        /*019e*/ 	.short	(.L_250 - .L_249)


	//   ....[0]....
.L_249:
        /*01a0*/ 	.word	0x00000960
        /*01a4*/ 	.word	0x0000fff0


	//   ....[1]....
        /*01a8*/ 	.word	0x00009740
        /*01ac*/ 	.word	0x0000fff0


	//----- nvinfo : EIATTR_INT_WARP_WIDE_INSTR_OFFSETS
	.align		4
.L_250:
        /*01b0*/ 	.byte	0x04, 0x31
        /*01b2*/ 	.short	(.L_252 - .L_251)


	//   ....[0]....
.L_251:
        /*01b4*/ 	.word	0x000000c0


	//   ....[1]....
        /*01b8*/ 	.word	0x000000d0


	//   ....[2]....
        /*01bc*/ 	.word	0x000000e0


	//   ....[3]....
        /*01c0*/ 	.word	0x00000180


	//   ....[4]....
        /*01c4*/ 	.word	0x0000f570


	//   ....[5]....
        /*01c8*/ 	.word	0x0000f600


	//   ....[6]....
        /*01cc*/ 	.word	0x000138d0


	//   ....[7]....
        /*01d0*/ 	.word	0x00013960


	//----- nvinfo : EIATTR_COOP_GROUP_MASK_REGIDS
	.align		4
.L_252:
        /*01d4*/ 	.byte	0x04, 0x29
        /*01d6*/ 	.short	(.L_254 - .L_253)


	//   ....[0]....
.L_253:
        /*01d8*/ 	.word	0xffffffff


	//   ....[1]....
        /*01dc*/ 	.word	0xffffffff


	//   ....[2]....
        /*01e0*/ 	.word	0xffffffff


	//   ....[3]....
        /*01e4*/ 	.word	0xffffffff


	//   ....[4]....
        /*01e8*/ 	.word	0xffffffff


	//   ....[5]....
        /*01ec*/ 	.word	0xffffffff


	//   ....[6]....
        /*01f0*/ 	.word	0xffffffff


	//   ....[7]....
        /*01f4*/ 	.word	0xffffffff


	//   ....[8]....
        /*01f8*/ 	.word	0xffffffff


	//   ....[9]....
        /*01fc*/ 	.word	0xffffffff


	//   ....[10]....
        /*0200*/ 	.word	0xffffffff


	//   ....[11]....
        /*0204*/ 	.word	0xffffffff


	//   ....[12]....
        /*0208*/ 	.word	0xffffffff


	//   ....[13]....
        /*020c*/ 	.word	0xffffffff


	//   ....[14]....
        /*0210*/ 	.word	0xffffffff


	//   ....[15]....
        /*0214*/ 	.word	0xffffffff


	//   ....[16]....
        /*0218*/ 	.word	0xffffffff


	//   ....[17]....
        /*021c*/ 	.word	0xffffffff


	//   ....[18]....
        /*0220*/ 	.word	0xffffffff


	//   ....[19]....
        /*0224*/ 	.word	0xffffffff


	//   ....[20]....
        /*0228*/ 	.word	0xffffffff


	//   ....[21]....
        /*022c*/ 	.word	0xffffffff


	//   ....[22]....
        /*0230*/ 	.word	0xffffffff


	//   ....[23]....
        /*0234*/ 	.word	0xffffffff


	//   ....[24]....
        /*0238*/ 	.word	0xffffffff


	//   ....[25]....
        /*023c*/ 	.word	0xffffffff


	//   ....[26]....
        /*0240*/ 	.word	0xffffffff


	//   ....[27]....
        /*0244*/ 	.word	0xffffffff


	//   ....[28]....
        /*0248*/ 	.word	0xffffffff


	//   ....[29]....
        /*024c*/ 	.word	0xffffffff


	//   ....[30]....
        /*0250*/ 	.word	0xffffffff


	//   ....[31]....
        /*0254*/ 	.word	0xffffffff


	//   ....[32]....
        /*0258*/ 	.word	0xffffffff


	//   ....[33]....
        /*025c*/ 	.word	0xffffffff


	//   ....[34]....
        /*0260*/ 	.word	0xffffffff


	//   ....[35]....
        /*0264*/ 	.word	0xffffffff


	//   ....[36]....
        /*0268*/ 	.word	0xffffffff


	//   ....[37]....
        /*026c*/ 	.word	0xffffffff


	//   ....[38]....
        /*0270*/ 	.word	0xffffffff


	//   ....[39]....
        /*0274*/ 	.word	0xffffffff


	//   ....[40]....
        /*0278*/ 	.word	0xffffffff


	//   ....[41]....
        /*027c*/ 	.word	0xffffffff


	//   ....[42]....
        /*0280*/ 	.word	0xffffffff


	//   ....[43]....
        /*0284*/ 	.word	0xffffffff


	//   ....[44]....
        /*0288*/ 	.word	0xffffffff


	//   ....[45]....
        /*028c*/ 	.word	0xffffffff


	//   ....[46]....
        /*0290*/ 	.word	0xffffffff


	//   ....[47]....
        /*0294*/ 	.word	0xffffffff


	//   ....[48]....
        /*0298*/ 	.word	0xffffffff


	//   ....[49]....
        /*029c*/ 	.word	0xffffffff


	//   ....[50]....
        /*02a0*/ 	.word	0xffffffff


	//   ....[51]....
        /*02a4*/ 	.word	0xffffffff


	//   ....[52]....
        /*02a8*/ 	.word	0xffffffff


	//   ....[53]....
        /*02ac*/ 	.word	0xffffffff


	//   ....[54]....
        /*02b0*/ 	.word	0xffffffff


	//   ....[55]....
        /*02b4*/ 	.word	0xffffffff


	//   ....[56]....
        /*02b8*/ 	.word	0xffffffff


	//   ....[57]....
        /*02bc*/ 	.word	0xffffffff


	//   ....[58]....
        /*02c0*/ 	.word	0xffffffff


	//   ....[59]....
        /*02c4*/ 	.word	0xffffffff


	//   ....[60]....
        /*02c8*/ 	.word	0xffffffff


	//   ....[61]....
        /*02cc*/ 	.word	0xffffffff


	//   ....[62]....
        /*02d0*/ 	.word	0xffffffff


	//   ....[63]....
        /*02d4*/ 	.word	0xffffffff


	//   ....[64]....
        /*02d8*/ 	.word	0xffffffff


	//   ....[65]....
        /*02dc*/ 	.word	0xffffffff


	//   ....[66]....
        /*02e0*/ 	.word	0xffffffff


	//   ....[67]....
        /*02e4*/ 	.word	0xffffffff


	//   ....[68]....
        /*02e8*/ 	.word	0xffffffff


	//   ....[69]....
        /*02ec*/ 	.word	0xffffffff


	//   ....[70]....
        /*02f0*/ 	.word	0xffffffff


	//   ....[71]....
        /*02f4*/ 	.word	0xffffffff


	//   ....[72]....
        /*02f8*/ 	.word	0xffffffff


	//   ....[73]....
        /*02fc*/ 	.word	0xffffffff


	//   ....[74]....
        /*0300*/ 	.word	0xffffffff


	//   ....[75]....
        /*0304*/ 	.word	0xffffffff


	//   ....[76]....
        /*0308*/ 	.word	0xffffffff


	//   ....[77]....
        /*030c*/ 	.word	0xffffffff


	//   ....[78]....
        /*0310*/ 	.word	0xffffffff


	//   ....[79]....
        /*0314*/ 	.word	0xffffffff


	//   ....[80]....
        /*0318*/ 	.word	0xffffffff


	//   ....[81]....
        /*031c*/ 	.word	0xffffffff


	//   ....[82]....
        /*0320*/ 	.word	0xffffffff


	//   ....[83]....
        /*0324*/ 	.word	0xffffffff


	//   ....[84]....
        /*0328*/ 	.word	0xffffffff


	//   ....[85]....
        /*032c*/ 	.word	0xffffffff


	//   ....[86]....
        /*0330*/ 	.word	0xffffffff


	//   ....[87]....
        /*0334*/ 	.word	0xffffffff


	//   ....[88]....
        /*0338*/ 	.word	0xffffffff


	//   ....[89]....
        /*033c*/ 	.word	0xffffffff


	//   ....[90]....
        /*0340*/ 	.word	0xffffffff


	//   ....[91]....
        /*0344*/ 	.word	0xffffffff


	//   ....[92]....
        /*0348*/ 	.word	0xffffffff


	//   ....[93]....
        /*034c*/ 	.word	0xffffffff


	//   ....[94]....
        /*0350*/ 	.word	0xffffffff


	//   ....[95]....
        /*0354*/ 	.word	0xffffffff


	//   ....[96]....
        /*0358*/ 	.word	0xffffffff


	//   ....[97]....
        /*035c*/ 	.word	0xffffffff


	//   ....[98]....
        /*0360*/ 	.word	0xffffffff


	//   ....[99]....
        /*0364*/ 	.word	0xffffffff


	//   ....[100]....
        /*0368*/ 	.word	0xffffffff


	//   ....[101]....
        /*036c*/ 	.word	0xffffffff


	//   ....[102]....
        /*0370*/ 	.word	0xffffffff


	//   ....[103]....
        /*0374*/ 	.word	0xffffffff


	//   ....[104]....
        /*0378*/ 	.word	0xffffffff


	//   ....[105]....
        /*037c*/ 	.word	0xffffffff


	//   ....[106]....
        /*0380*/ 	.word	0xffffffff


	//   ....[107]....
        /*0384*/ 	.word	0xffffffff


	//   ....[108]....
        /*0388*/ 	.word	0xffffffff


	//   ....[109]....
        /*038c*/ 	.word	0xffffffff


	//   ....[110]....
        /*0390*/ 	.word	0xffffffff


	//   ....[111]....
        /*0394*/ 	.word	0xffffffff


	//   ....[112]....
        /*0398*/ 	.word	0xffffffff


	//   ....[113]....
        /*039c*/ 	.word	0xffffffff


	//   ....[114]....
        /*03a0*/ 	.word	0xffffffff


	//   ....[115]....
        /*03a4*/ 	.word	0xffffffff


	//   ....[116]....
        /*03a8*/ 	.word	0xffffffff


	//   ....[117]....
        /*03ac*/ 	.word	0xffffffff


	//   ....[118]....
        /*03b0*/ 	.word	0xffffffff


	//   ....[119]....
        /*03b4*/ 	.word	0xffffffff


	//   ....[120]....
        /*03b8*/ 	.word	0xffffffff


	//   ....[121]....
        /*03bc*/ 	.word	0xffffffff


	//   ....[122]....
        /*03c0*/ 	.word	0xffffffff


	//   ....[123]....
        /*03c4*/ 	.word	0xffffffff


	//   ....[124]....
        /*03c8*/ 	.word	0xffffffff


	//   ....[125]....
        /*03cc*/ 	.word	0x0500000f


	//   ....[126]....
        /*03d0*/ 	.word	0x0500000f


	//   ....[127]....
        /*03d4*/ 	.word	0x0500000f


	//   ....[128]....
        /*03d8*/ 	.word	0x0500000f


	//   ....[129]....
        /*03dc*/ 	.word	0x0500000f


	//   ....[130]....
        /*03e0*/ 	.word	0x0500000f


	//   ....[131]....
        /*03e4*/ 	.word	0x0500000f


	//   ....[132]....
        /*03e8*/ 	.word	0x0500000f


	//   ....[133]....
        /*03ec*/ 	.word	0x0500000f


	//   ....[134]....
        /*03f0*/ 	.word	0x0500000f


	//   ....[135]....
        /*03f4*/ 	.word	0x0500000f


	//   ....[136]....
        /*03f8*/ 	.word	0x0500000f


	//   ....[137]....
        /*03fc*/ 	.word	0x0500000f


	//   ....[138]....
        /*0400*/ 	.word	0x0500000f


	//   ....[139]....
        /*0404*/ 	.word	0x0500000f


	//   ....[140]....
        /*0408*/ 	.word	0x0500000f


	//   ....[141]....
        /*040c*/ 	.word	0x0500000f


	//   ....[142]....
        /*0410*/ 	.word	0x0500000f


	//   ....[143]....
        /*0414*/ 	.word	0x0500000f


	//   ....[144]....
        /*0418*/ 	.word	0x0500000f


	//   ....[145]....
        /*041c*/ 	.word	0x0500000f


	//   ....[146]....
        /*0420*/ 	.word	0x0500000f


	//   ....[147]....
        /*0424*/ 	.word	0x0500000f


	//   ....[148]....
        /*0428*/ 	.word	0x0500000f


	//   ....[149]....
        /*042c*/ 	.word	0x0500000f


	//   ....[150]....
        /*0430*/ 	.word	0x0500000f


	//   ....[151]....
        /*0434*/ 	.word	0x0500000f


	//   ....[152]....
        /*0438*/ 	.word	0x0500000f


	//   ....[153]....
        /*043c*/ 	.word	0x0500000f


	//   ....[154]....
        /*0440*/ 	.word	0x0500000f


	//   ....[155]....
        /*0444*/ 	.word	0x0500000f


	//   ....[156]....
        /*0448*/ 	.word	0x0500000f


	//   ....[157]....
        /*044c*/ 	.word	0x0500000f


	//   ....[158]....
        /*0450*/ 	.word	0x0500000f


	//   ....[159]....
        /*0454*/ 	.word	0x0500000f


	//   ....[160]....
        /*0458*/ 	.word	0x0500000f


	//   ....[161]....
        /*045c*/ 	.word	0x0500000f


	//   ....[162]....
        /*0460*/ 	.word	0x0500000f


	//   ....[163]....
        /*0464*/ 	.word	0x0500000f


	//   ....[164]....
        /*0468*/ 	.word	0x0500000f


	//   ....[165]....
        /*046c*/ 	.word	0x0500000f


	//   ....[166]....
        /*0470*/ 	.word	0x0500000f


	//   ....[167]....
        /*0474*/ 	.word	0x0500000f


	//   ....[168]....
        /*0478*/ 	.word	0x0500000f


	//   ....[169]....
        /*047c*/ 	.word	0x0500000f


	//   ....[170]....
        /*0480*/ 	.word	0x0500000f


	//   ....[171]....
        /*0484*/ 	.word	0x0500000f


	//   ....[172]....
        /*0488*/ 	.word	0x0500000f


	//   ....[173]....
        /*048c*/ 	.word	0x0500000f


	//   ....[174]....
        /*0490*/ 	.word	0x0500000f


	//   ....[175]....
        /*0494*/ 	.word	0x0500000f


	//   ....[176]....
        /*0498*/ 	.word	0x0500000f


	//   ....[177]....
        /*049c*/ 	.word	0x0500000f


	//   ....[178]....
        /*04a0*/ 	.word	0x0500000f


	//   ....[179]....
        /*04a4*/ 	.word	0x0500000f


	//   ....[180]....
        /*04a8*/ 	.word	0x0500000f


	//   ....[181]....
        /*04ac*/ 	.word	0x0500000f


	//   ....[182]....
        /*04b0*/ 	.word	0x0500000f


	//   ....[183]....
        /*04b4*/ 	.word	0x0500000f


	//   ....[184]....
        /*04b8*/ 	.word	0x0500000f


	//   ....[185]....
        /*04bc*/ 	.word	0x0500000f


	//   ....[186]....
        /*04c0*/ 	.word	0x0500000f


	//   ....[187]....
        /*04c4*/ 	.word	0x0500000f


	//   ....[188]....
        /*04c8*/ 	.word	0x0500000f


	//   ....[189]....
        /*04cc*/ 	.word	0x0500000f


	//   ....[190]....
        /*04d0*/ 	.word	0x0500000f


	//   ....[191]....
        /*04d4*/ 	.word	0x0500000f


	//   ....[192]....
        /*04d8*/ 	.word	0x0500000f


	//----- nvinfo : EIATTR_COOP_GROUP_INSTR_OFFSETS
	.align		4
.L_254:
        /*04dc*/ 	.byte	0x04, 0x28
        /*04de*/ 	.short	(.L_256 - .L_255)


	//   ....[0]....
.L_255:
        /*04e0*/ 	.word	0x00000080


	//   ....[1]....
        /*04e4*/ 	.word	0x00000090


	//   ....[2]....
        /*04e8*/ 	.word	0x000002b0


	//   ....[3]....
        /*04ec*/ 	.word	0x00000410


	//   ....[4]....
        /*04f0*/ 	.word	0x00000530


	//   ....[5]....
        /*04f4*/ 	.word	0x00000690


	//   ....[6]....
        /*04f8*/ 	.word	0x00001dd0


	//   ....[7]....
        /*04fc*/ 	.word	0x00003b10


	//   ....[8]....
        /*0500*/ 	.word	0x000042c0


	//   ....[9]....
        /*0504*/ 	.word	0x00005730


	//   ....[10]....
        /*0508*/ 	.word	0x000057a0


	//   ....[11]....
        /*050c*/ 	.word	0x00005970


	//   ....[12]....
        /*0510*/ 	.word	0x00005a50


	//   ....[13]....
        /*0514*/ 	.word	0x000061a0


	//   ....[14]....
        /*0518*/ 	.word	0x00006710


	//   ....[15]....
        /*051c*/ 	.word	0x000078a0


	//   ....[16]....
        /*0520*/ 	.word	0x000078c0


	//   ....[17]....
        /*0524*/ 	.word	0x00007d40


	//   ....[18]....
        /*0528*/ 	.word	0x00007f10


	//   ....[19]....
        /*052c*/ 	.word	0x00008ba0


	//   ....[20]....
        /*0530*/ 	.word	0x00008c50


	//   ....[21]....
        /*0534*/ 	.word	0x00008c80


	//   ....[22]....
        /*0538*/ 	.word	0x00008ce0


	//   ....[23]....
        /*053c*/ 	.word	0x00008d10


	//   ....[24]....
        /*0540*/ 	.word	0x0000a4d0


	//   ....[25]....
        /*0544*/ 	.word	0x0000a880


	//   ....[26]....
        /*0548*/ 	.word	0x0000a890


	//   ....[27]....
        /*054c*/ 	.word	0x0000a8a0


	//   ....[28]....
        /*0550*/ 	.word	0x0000a8b0


	//   ....[29]....
        /*0554*/ 	.word	0x0000b510


	//   ....[30]....
        /*0558*/ 	.word	0x0000b540


	//   ....[31]....
        /*055c*/ 	.word	0x0000b7f0


	//   ....[32]....
        /*0560*/ 	.word	0x0000b810


	//   ....[33]....
        /*0564*/ 	.word	0x0000c010


	//   ....[34]....
        /*0568*/ 	.word	0x0000c040


	//   ....[35]....
        /*056c*/ 	.word	0x0000c890


	//   ....[36]....
        /*0570*/ 	.word	0x0000c8b0


	//   ....[37]....
        /*0574*/ 	.word	0x0000db90


	//   ....[38]....
        /*0578*/ 	.word	0x0000dbc0


	//   ....[39]....
        /*057c*/ 	.word	0x0000de00


	//   ....[40]....
        /*0580*/ 	.word	0x0000de20


	//   ....[41]....
        /*0584*/ 	.word	0x0000e0e0


	//   ....[42]....
        /*0588*/ 	.word	0x0000e2d0


	//   ....[43]....
        /*058c*/ 	.word	0x0000e300


	//   ....[44]....
        /*0590*/ 	.word	0x0000e330


	//   ....[45]....
        /*0594*/ 	.word	0x0000e360


	//   ....[46]....
        /*0598*/ 	.word	0x0000e390


	//   ....[47]....
        /*059c*/ 	.word	0x0000e3c0


	//   ....[48]....
        /*05a0*/ 	.word	0x0000e530


	//   ....[49]....
        /*05a4*/ 	.word	0x0000e560


	//   ....[50]....
        /*05a8*/ 	.word	0x0000e590


	//   ....[51]....
        /*05ac*/ 	.word	0x0000e5c0


	//   ....[52]....
        /*05b0*/ 	.word	0x0000e5f0


	//   ....[53]....
        /*05b4*/ 	.word	0x0000e620


	//   ....[54]....
        /*05b8*/ 	.word	0x0000e6b0


	//   ....[55]....
        /*05bc*/ 	.word	0x0000e6e0


	//   ....[56]....
        /*05c0*/ 	.word	0x0000e6f0


	//   ....[57]....
        /*05c4*/ 	.word	0x0000e780


	//   ....[58]....
        /*05c8*/ 	.word	0x00010390


	//   ....[59]....
        /*05cc*/ 	.word	0x000103b0


	//   ....[60]....
        /*05d0*/ 	.word	0x00010440


	//   ....[61]....
        /*05d4*/ 	.word	0x00010460


	//   ....[62]....
        /*05d8*/ 	.word	0x000104e0


	//   ....[63]....
        /*05dc*/ 	.word	0x00010500


	//   ....[64]....
        /*05e0*/ 	.word	0x00010510


	//   ....[65]....
        /*05e4*/ 	.word	0x00010520


	//   ....[66]....
        /*05e8*/ 	.word	0x00010ca0


	//   ....[67]....
        /*05ec*/ 	.word	0x00010ce0


	//   ....[68]....
        /*05f0*/ 	.word	0x00010da0


	//   ....[69]....
        /*05f4*/ 	.word	0x00010dc0


	//   ....[70]....
        /*05f8*/ 	.word	0x00010e60


	//   ....[71]....
        /*05fc*/ 	.word	0x00010e80


	//   ....[72]....
        /*0600*/ 	.word	0x00010e90


	//   ....[73]....
        /*0604*/ 	.word	0x00010f10


	//   ....[74]....
        /*0608*/ 	.word	0x00011770


	//   ....[75]....
        /*060c*/ 	.word	0x00011790


	//   ....[76]....
        /*0610*/ 	.word	0x00011930


	//   ....[77]....
        /*0614*/ 	.word	0x00011960


	//   ....[78]....
        /*0618*/ 	.word	0x00011a70


	//   ....[79]....
        /*061c*/ 	.word	0x00011a80


	//   ....[80]....
        /*0620*/ 	.word	0x00011ab0


	//   ....[81]....
        /*0624*/ 	.word	0x00011ac0


	//   ....[82]....
        /*0628*/ 	.word	0x000120d0


	//   ....[83]....
        /*062c*/ 	.word	0x00012100


	//   ....[84]....
        /*0630*/ 	.word	0x000122f0


	//   ....[85]....
        /*0634*/ 	.word	0x00012330


	//   ....[86]....
        /*0638*/ 	.word	0x00012340


	//   ....[87]....
        /*063c*/ 	.word	0x00012350


	//   ....[88]....
        /*0640*/ 	.word	0x000124a0


	//   ....[89]....
        /*0644*/ 	.word	0x000125f0


	//   ....[90]....
        /*0648*/ 	.word	0x00012e00


	//   ....[91]....
        /*064c*/ 	.word	0x00012e20


	//   ....[92]....
        /*0650*/ 	.word	0x00012e70


	//   ....[93]....
        /*0654*/ 	.word	0x00012e80


	//   ....[94]....
        /*0658*/ 	.word	0x00012ec0


	//   ....[95]....
        /*065c*/ 	.word	0x00012ed0


	//   ....[96]....
        /*0660*/ 	.word	0x00012ee0


	//   ....[97]....
        /*0664*/ 	.word	0x00012f20


	//   ....[98]....
        /*0668*/ 	.word	0x00013220


	//   ....[99]....
        /*066c*/ 	.word	0x00013260


	//   ....[100]....
        /*0670*/ 	.word	0x00013280


	//   ....[101]....
        /*0674*/ 	.word	0x000132a0


	//   ....[102]....
        /*0678*/ 	.word	0x000132d0


	//   ....[103]....
        /*067c*/ 	.word	0x000132f0


	//   ....[104]....
        /*0680*/ 	.word	0x000133f0


	//   ....[105]....
        /*0684*/ 	.word	0x00013540


	//   ....[106]....
        /*0688*/ 	.word	0x00013b80


	//   ....[107]....
        /*068c*/ 	.word	0x00013bb0


	//   ....[108]....
        /*0690*/ 	.word	0x00013c10


	//   ....[109]....
        /*0694*/ 	.word	0x00013c40


	//   ....[110]....
        /*0698*/ 	.word	0x00013c70


	//   ....[111]....
        /*069c*/ 	.word	0x00013ca0


	//   ....[112]....
        /*06a0*/ 	.word	0x00013cd0


	//   ....[113]....
        /*06a4*/ 	.word	0x00013d00


	//   ....[114]....
        /*06a8*/ 	.word	0x00013ea0


	//   ....[115]....
        /*06ac*/ 	.word	0x00013ed0


	//   ....[116]....
        /*06b0*/ 	.word	0x00013f00


	//   ....[117]....
        /*06b4*/ 	.word	0x00013f30


	//   ....[118]....
        /*06b8*/ 	.word	0x00013f60


	//   ....[119]....
        /*06bc*/ 	.word	0x00013f90


	//   ....[120]....
        /*06c0*/ 	.word	0x00014050


	//   ....[121]....
        /*06c4*/ 	.word	0x00014070


	//   ....[122]....
        /*06c8*/ 	.word	0x00014080


	//   ....[123]....
        /*06cc*/ 	.word	0x000140e0


	//   ....[124]....
        /*06d0*/ 	.word	0x00014700


	//   ....[125]....
        /*06d4*/ 	.word	0x00014c30


	//   ....[126]....
        /*06d8*/ 	.word	0x00014d20


	//   ....[127]....
        /*06dc*/ 	.word	0x00014dc0


	//   ....[128]....
        /*06e0*/ 	.word	0x00014e20


	//   ....[129]....
        /*06e4*/ 	.word	0x00014f10


	//   ....[130]....
        /*06e8*/ 	.word	0x00014f80


	//   ....[131]....
        /*06ec*/ 	.word	0x00015070


	//   ....[132]....
        /*06f0*/ 	.word	0x000150e0


	//   ....[133]....
        /*06f4*/ 	.word	0x00015180


	//   ....[134]....
        /*06f8*/ 	.word	0x00015280


	//   ....[135]....
        /*06fc*/ 	.word	0x00015310


	//   ....[136]....
        /*0700*/ 	.word	0x00015370


	//   ....[137]....
        /*0704*/ 	.word	0x00015460


	//   ....[138]....
        /*0708*/ 	.word	0x000154e0


	//   ....[139]....
        /*070c*/ 	.word	0x000155e0


	//   ....[140]....
        /*0710*/ 	.word	0x00015650


	//   ....[141]....
        /*0714*/ 	.word	0x00015730


	//   ....[142]....
        /*0718*/ 	.word	0x00015a40


	//   ....[143]....
        /*071c*/ 	.word	0x00015b00


	//   ....[144]....
        /*0720*/ 	.word	0x00015d70


	//   ....[145]....
        /*0724*/ 	.word	0x00015dc0


	//   ....[146]....
        /*0728*/ 	.word	0x00015fd0


	//   ....[147]....
        /*072c*/ 	.word	0x00016020


	//   ....[148]....
        /*0730*/ 	.word	0x000161d0


	//   ....[149]....
        /*0734*/ 	.word	0x00016220


	//   ....[150]....
        /*0738*/ 	.word	0x00016360


	//   ....[151]....
        /*073c*/ 	.word	0x00016460


	//   ....[152]....
        /*0740*/ 	.word	0x000166d0


	//   ....[153]....
        /*0744*/ 	.word	0x00016720


	//   ....[154]....
        /*0748*/ 	.word	0x000168f0


	//   ....[155]....
        /*074c*/ 	.word	0x00016940


	//   ....[156]....
        /*0750*/ 	.word	0x00016b10


	//   ....[157]....
        /*0754*/ 	.word	0x00016b60


	//   ....[158]....
        /*0758*/ 	.word	0x00016c50


	//   ....[159]....
        /*075c*/ 	.word	0x00016cf0


	//   ....[160]....
        /*0760*/ 	.word	0x00016d50


	//   ....[161]....
        /*0764*/ 	.word	0x00016e00


	//   ....[162]....
        /*0768*/ 	.word	0x00016e60


	//   ....[163]....
        /*076c*/ 	.word	0x00016f10


	//   ....[164]....
        /*0770*/ 	.word	0x00016f70


	//   ....[165]....
        /*0774*/ 	.word	0x00017020


	//   ....[166]....
        /*0778*/ 	.word	0x00017110


	//   ....[167]....
        /*077c*/ 	.word	0x000171f0


	//   ....[168]....
        /*0780*/ 	.word	0x00017300


	//   ....[169]....
        /*0784*/ 	.word	0x00017400


	//   ....[170]....
        /*0788*/ 	.word	0x00017530


	//   ....[171]....
        /*078c*/ 	.word	0x00017610


	//   ....[172]....
        /*0790*/ 	.word	0x00017710


	//   ....[173]....
        /*0794*/ 	.word	0x000177f0


	//   ....[174]....
        /*0798*/ 	.word	0x00017880


	//   ....[175]....
        /*079c*/ 	.word	0x00017920


	//   ....[176]....
        /*07a0*/ 	.word	0x00017aa0


	//   ....[177]....
        /*07a4*/ 	.word	0x00017b10


	//   ....[178]....
        /*07a8*/ 	.word	0x00017b80


	//   ....[179]....
        /*07ac*/ 	.word	0x00017bf0


	//   ....[180]....
        /*07b0*/ 	.word	0x00017c60


	//   ....[181]....
        /*07b4*/ 	.word	0x00017ce0


	//   ....[182]....
        /*07b8*/ 	.word	0x00017d60


	//   ....[183]....
        /*07bc*/ 	.word	0x00017df0


	//   ....[184]....
        /*07c0*/ 	.word	0x00017e60


	//   ....[185]....
        /*07c4*/ 	.word	0x00017ed0


	//   ....[186]....
        /*07c8*/ 	.word	0x00017f40


	//   ....[187]....
        /*07cc*/ 	.word	0x00017fc0


	//   ....[188]....
        /*07d0*/ 	.word	0x00018030


	//   ....[189]....
        /*07d4*/ 	.word	0x000180d0


	//   ....[190]....
        /*07d8*/ 	.word	0x00018120


	//   ....[191]....
        /*07dc*/ 	.word	0x000181b0


	//   ....[192]....
        /*07e0*/ 	.word	0x000182e0


	//----- nvinfo : EIATTR_REG_RECONFIG
	.align		4
.L_256:
        /*07e4*/ 	.byte	0x01, 0x54
	.zero		2


	//----- nvinfo : EIATTR_SYSCALL_OFFSETS
	.align		4
        /*07e8*/ 	.byte	0x04, 0x46
        /*07ea*/ 	.short	(.L_258 - .L_257)


	//   ....[0]....
.L_257:
        /*07ec*/ 	.word	0x00003cd0


	//   ....[1]....
        /*07f0*/ 	.word	0x0000f760


	//   ....[2]....
        /*07f4*/ 	.word	0x0000f8b0


	//   ....[3]....
        /*07f8*/ 	.word	0x0000f9a0


	//   ....[4]....
        /*07fc*/ 	.word	0x000108c0


	//   ....[5]....
        /*0800*/ 	.word	0x00011190


	//----- nvinfo : EIATTR_MBARRIER_INSTR_OFFSETS
	.align		4
.L_258:
        /*0804*/ 	.byte	0x04, 0x39
        /*0806*/ 	.short	(.L_260 - .L_259)


	//   ....[0]....
.L_259:
        /*0808*/ 	.word	0x00000190
        /*080c*/ 	.word	0x000000ff
        /*0810*/ 	.word	0x00038800
        /*0814*/ 	.short	0x0100
        /*0816*/ 	.byte	0x08
	.zero		1


	//   ....[1]....
        /*0818*/ 	.word	0x000001a0
        /*081c*/ 	.word	0x000000ff
        /*0820*/ 	.word	0x00038810
        /*0824*/ 	.short	0x0100
        /*0826*/ 	.byte	0x08
	.zero		1


	//   ....[2]....
        /*0828*/ 	.word	0x000001b0
        /*082c*/ 	.word	0x000000ff
        /*0830*/ 	.word	0x00038820
        /*0834*/ 	.short	0x0100
        /*0836*/ 	.byte	0x08
	.zero		1


	//   ....[3]....
        /*0838*/ 	.word	0x00000260
        /*083c*/ 	.word	0x000000ff
        /*0840*/ 	.word	0x00038830
        /*0844*/ 	.short	0x0100
        /*0846*/ 	.byte	0x06
	.zero		1


	//   ....[4]....
        /*0848*/ 	.word	0x00000270
        /*084c*/ 	.word	0x000000ff
        /*0850*/ 	.word	0x00038840
        /*0854*/ 	.short	0x0100
        /*0856*/ 	.byte	0x06
	.zero		1


	//   ....[5]....
        /*0858*/ 	.word	0x00000280
        /*085c*/ 	.word	0x000000ff
        /*0860*/ 	.word	0x00038838
        /*0864*/ 	.short	0x0100
        /*0866*/ 	.byte	0x06
	.zero		1


	//   ....[6]....
        /*0868*/ 	.word	0x00000290
        /*086c*/ 	.word	0x000000ff
        /*0870*/ 	.word	0x00038848
        /*0874*/ 	.short	0x0100
        /*0876*/ 	.byte	0x06
	.zero		1


	//   ....[7]....
        /*0878*/ 	.word	0x000003c0
        /*087c*/ 	.word	0x000000ff
        /*0880*/ 	.word	0x00038850
        /*0884*/ 	.short	0x0100
        /*0886*/ 	.byte	0x08
	.zero		1


	//   ....[8]....
        /*0888*/ 	.word	0x000003d0
        /*088c*/ 	.word	0x000000ff
        /*0890*/ 	.word	0x00038860
        /*0894*/ 	.short	0x0100
        /*0896*/ 	.byte	0x08
	.zero		1


	//   ....[9]....
        /*0898*/ 	.word	0x000003e0
        /*089c*/ 	.word	0x000000ff
        /*08a0*/ 	.word	0x00038858
        /*08a4*/ 	.short	0x0100
        /*08a6*/ 	.byte	0x08
	.zero		1


	//   ....[10]....
        /*08a8*/ 	.word	0x000003f0
        /*08ac*/ 	.word	0x000000ff
        /*08b0*/ 	.word	0x00038868
        /*08b4*/ 	.short	0x0100
        /*08b6*/ 	.byte	0x08
	.zero		1


	//   ....[11]....
        /*08b8*/ 	.word	0x000004e0
        /*08bc*/ 	.word	0x000000ff
        /*08c0*/ 	.word	0x00038870
        /*08c4*/ 	.short	0x0100
        /*08c6*/ 	.byte	0x06
	.zero		1


	//   ....[12]....
        /*08c8*/ 	.word	0x000004f0
        /*08cc*/ 	.word	0x000000ff
        /*08d0*/ 	.word	0x00038880
        /*08d4*/ 	.short	0x0100
        /*08d6*/ 	.byte	0x06
	.zero		1


	//   ....[13]....
        /*08d8*/ 	.word	0x00000500
        /*08dc*/ 	.word	0x000000ff
        /*08e0*/ 	.word	0x00038878
        /*08e4*/ 	.short	0x0100
        /*08e6*/ 	.byte	0x06
	.zero		1


	//   ....[14]....
        /*08e8*/ 	.word	0x00000510
        /*08ec*/ 	.word	0x000000ff
        /*08f0*/ 	.word	0x00038888
        /*08f4*/ 	.short	0x0100
        /*08f6*/ 	.byte	0x06
	.zero		1


	//   ....[15]....
        /*08f8*/ 	.word	0x00000640
        /*08fc*/ 	.word	0x000000ff
        /*0900*/ 	.word	0x00038890
        /*0904*/ 	.short	0x0100
        /*0906*/ 	.byte	0x08
	.zero		1


	//   ....[16]....
        /*0908*/ 	.word	0x00000650
        /*090c*/ 	.word	0x000000ff
        /*0910*/ 	.word	0x000388a0
        /*0914*/ 	.short	0x0100
        /*0916*/ 	.byte	0x08
	.zero		1


	//   ....[17]....
        /*0918*/ 	.word	0x00000660
        /*091c*/ 	.word	0x000000ff
        /*0920*/ 	.word	0x00038898
        /*0924*/ 	.short	0x0100
        /*0926*/ 	.byte	0x08
	.zero		1


	//   ....[18]....
        /*0928*/ 	.word	0x00000670
        /*092c*/ 	.word	0x000000ff
        /*0930*/ 	.word	0x000388a8
        /*0934*/ 	.short	0x0100
        /*0936*/ 	.byte	0x08
	.zero		1


	//   ....[19]....
        /*0938*/ 	.word	0x000007b0
        /*093c*/ 	.word	0x000000ff
        /*0940*/ 	.word	0x000388b0
        /*0944*/ 	.short	0x0100
        /*0946*/ 	.byte	0x08
	.zero		1


	//   ....[20]....
        /*0948*/ 	.word	0x000007c0
        /*094c*/ 	.word	0x000000ff
        /*0950*/ 	.word	0x000388c0
        /*0954*/ 	.short	0x0100
        /*0956*/ 	.byte	0x08
	.zero		1


	//   ....[21]....
        /*0958*/ 	.word	0x000007d0
        /*095c*/ 	.word	0x000000ff
        /*0960*/ 	.word	0x000388b8
        /*0964*/ 	.short	0x0100
        /*0966*/ 	.byte	0x08
	.zero		1


	//   ....[22]....
        /*0968*/ 	.word	0x000007e0
        /*096c*/ 	.word	0x000000ff
        /*0970*/ 	.word	0x000388c8
        /*0974*/ 	.short	0x0100
        /*0976*/ 	.byte	0x08
	.zero		1


	//   ....[23]....
        /*0978*/ 	.word	0x000020b0
        /*097c*/ 	.word	0x000000ff
        /*0980*/ 	.word	0x00000000
        /*0984*/ 	.short	0x0101
        /*0986*/ 	.byte	0x06
	.zero		1


	//   ....[24]....
        /*0988*/ 	.word	0x00002ba0
        /*098c*/ 	.word	0x000000ff
        /*0990*/ 	.word	0x00000000
        /*0994*/ 	.short	0x0101
        /*0996*/ 	.byte	0x06
	.zero		1


	//   ....[25]....
        /*0998*/ 	.word	0x00003d80
        /*099c*/ 	.word	0x000000ff
        /*09a0*/ 	.word	0x00038800
        /*09a4*/ 	.short	0x010a
        /*09a6*/ 	.byte	0x29
	.zero		1


	//   ....[26]....
        /*09a8*/ 	.word	0x00003df0
        /*09ac*/ 	.word	0x00000007
        /*09b0*/ 	.word	0x00038830
        /*09b4*/ 	.short	0x010a
        /*09b6*/ 	.byte	0x3f
	.zero		1


	//   ....[27]....
        /*09b8*/ 	.word	0x00003e30
        /*09bc*/ 	.word	0x00000007
        /*09c0*/ 	.word	0x00038830
        /*09c4*/ 	.short	0x010a
        /*09c6*/ 	.byte	0x3f
	.zero		1


	//   ....[28]....
        /*09c8*/ 	.word	0x000040b0
        /*09cc*/ 	.word	0x000000ff
        /*09d0*/ 	.word	0x00038810
        /*09d4*/ 	.short	0x010a
        /*09d6*/ 	.byte	0x29
	.zero		1


	//   ....[29]....
        /*09d8*/ 	.word	0x000040f0
        /*09dc*/ 	.word	0x00000007
        /*09e0*/ 	.word	0x00038850
        /*09e4*/ 	.short	0x010a
        /*09e6*/ 	.byte	0x3f
	.zero		1


	//   ....[30]....
        /*09e8*/ 	.word	0x00004130
        /*09ec*/ 	.word	0x00000007
        /*09f0*/ 	.word	0x00038850
        /*09f4*/ 	.short	0x010a
        /*09f6*/ 	.byte	0x3f
	.zero		1


	//   ....[31]....
        /*09f8*/ 	.word	0x00005340
        /*09fc*/ 	.word	0x000000ff
        /*0a00*/ 	.word	0x00000000
        /*0a04*/ 	.short	0x0101
        /*0a06*/ 	.byte	0x05
	.zero		1


	//   ....[32]....
        /*0a08*/ 	.word	0x00006230
        /*0a0c*/ 	.word	0x000000ff
        /*0a10*/ 	.word	0x00000000
        /*0a14*/ 	.short	0x0101
        /*0a16*/ 	.byte	0x05
	.zero		1


	//   ....[33]....
        /*0a18*/ 	.word	0x00006330
        /*0a1c*/ 	.word	0x000000ff
        /*0a20*/ 	.word	0x00038830
        /*0a24*/ 	.short	0x010a
        /*0a26*/ 	.byte	0x05
	.zero		1


	//   ....[34]....
        /*0a28*/ 	.word	0x00006370
        /*0a2c*/ 	.word	0x000000ff
        /*0a30*/ 	.word	0x00038830
        /*0a34*/ 	.short	0x010a
        /*0a36*/ 	.byte	0x05
	.zero		1


	//   ....[35]....
        /*0a38*/ 	.word	0x00006550
        /*0a3c*/ 	.word	0x000000ff
        /*0a40*/ 	.word	0x00038850
        /*0a44*/ 	.short	0x010a
        /*0a46*/ 	.byte	0x05
	.zero		1


	//   ....[36]....
        /*0a48*/ 	.word	0x00006590
        /*0a4c*/ 	.word	0x000000ff
        /*0a50*/ 	.word	0x00038850
        /*0a54*/ 	.short	0x010a
        /*0a56*/ 	.byte	0x05
	.zero		1


	//   ....[37]....
        /*0a58*/ 	.word	0x000077b0
        /*0a5c*/ 	.word	0x000000ff
        /*0a60*/ 	.word	0x00000000
        /*0a64*/ 	.short	0x0101
        /*0a66*/ 	.byte	0x0a
	.zero		1


	//   ....[38]....
        /*0a68*/ 	.word	0x00008c30
        /*0a6c*/ 	.word	0x000000ff
        /*0a70*/ 	.word	0x00000000
        /*0a74*/ 	.short	0x0101
        /*0a76*/ 	.byte	0x05
	.zero		1


	//   ....[39]....
        /*0a78*/ 	.word	0x0000b530
        /*0a7c*/ 	.word	0x000000ff
        /*0a80*/ 	.word	0x00000000
        /*0a84*/ 	.short	0x0101
        /*0a86*/ 	.byte	0x07
	.zero		1


	//   ....[40]....
        /*0a88*/ 	.word	0x0000bf60
        /*0a8c*/ 	.word	0x000000ff
        /*0a90*/ 	.word	0x00000000
        /*0a94*/ 	.short	0x0101
        /*0a96*/ 	.byte	0x07
	.zero		1


	//   ....[41]....
        /*0a98*/ 	.word	0x00010160
        /*0a9c*/ 	.word	0x00000016
        /*0aa0*/ 	.word	0x00038840
        /*0aa4*/ 	.short	0x010a
        /*0aa6*/ 	.byte	0x3f
	.zero		1


	//   ....[42]....
        /*0aa8*/ 	.word	0x00010620
        /*0aac*/ 	.word	0x00000016
        /*0ab0*/ 	.word	0x00038830
        /*0ab4*/ 	.short	0x0107
        /*0ab6*/ 	.byte	0x3f
	.zero		1


	//   ....[43]....
        /*0ab8*/ 	.word	0x00010700
        /*0abc*/ 	.word	0x00000016
        /*0ac0*/ 	.word	0x00038830
        /*0ac4*/ 	.short	0x0101
        /*0ac6*/ 	.byte	0x3f
	.zero		1


	//   ....[44]....
        /*0ac8*/ 	.word	0x00010fd0
        /*0acc*/ 	.word	0x00000011
        /*0ad0*/ 	.word	0x00038800
        /*0ad4*/ 	.short	0x0107
        /*0ad6*/ 	.byte	0x3f
	.zero		1


	//   ....[45]....
        /*0ad8*/ 	.word	0x00011060
        /*0adc*/ 	.word	0x00000011
        /*0ae0*/ 	.word	0x00038800
        /*0ae4*/ 	.short	0x0101
        /*0ae6*/ 	.byte	0x3f
	.zero		1


	//   ....[46]....
        /*0ae8*/ 	.word	0x00011d60
        /*0aec*/ 	.word	0x00000011
        /*0af0*/ 	.word	0x00038810
        /*0af4*/ 	.short	0x0107
        /*0af6*/ 	.byte	0x3f
	.zero		1


	//   ....[47]....
        /*0af8*/ 	.word	0x00011e60
        /*0afc*/ 	.word	0x00000011
        /*0b00*/ 	.word	0x00038810
        /*0b04*/ 	.short	0x0101
        /*0b06*/ 	.byte	0x3f
	.zero		1


	//   ....[48]....
        /*0b08*/ 	.word	0x00011e80
        /*0b0c*/ 	.word	0x00000011
        /*0b10*/ 	.word	0x00038820
        /*0b14*/ 	.short	0x010a
        /*0b16*/ 	.byte	0x3f
	.zero		1


	//   ....[49]....
        /*0b18*/ 	.word	0x00011f10
        /*0b1c*/ 	.word	0x00000016
        /*0b20*/ 	.word	0x00038860
        /*0b24*/ 	.short	0x010a
        /*0b26*/ 	.byte	0x3f
	.zero		1


	//   ....[50]....
        /*0b28*/ 	.word	0x00012810
        /*0b2c*/ 	.word	0x00000016
        /*0b30*/ 	.word	0x00038850
        /*0b34*/ 	.short	0x0107
        /*0b36*/ 	.byte	0x3f
	.zero		1


	//   ....[51]....
        /*0b38*/ 	.word	0x000128e0
        /*0b3c*/ 	.word	0x00000016
        /*0b40*/ 	.word	0x00038850
        /*0b44*/ 	.short	0x0101
        /*0b46*/ 	.byte	0x3f
	.zero		1


	//   ....[52]....
        /*0b48*/ 	.word	0x00012c80
        /*0b4c*/ 	.word	0x00000006
        /*0b50*/ 	.word	0x00038840
        /*0b54*/ 	.short	0x010a
        /*0b56*/ 	.byte	0x3f
	.zero		1


	//   ....[53]....
        /*0b58*/ 	.word	0x00012fa0
        /*0b5c*/ 	.word	0x00000006
        /*0b60*/ 	.word	0x00038830
        /*0b64*/ 	.short	0x0107
        /*0b66*/ 	.byte	0x3f
	.zero		1


	//   ....[54]....
        /*0b68*/ 	.word	0x00013060
        /*0b6c*/ 	.word	0x00000006
        /*0b70*/ 	.word	0x00038830
        /*0b74*/ 	.short	0x0101
        /*0b76*/ 	.byte	0x3f
	.zero		1


	//   ....[55]....
        /*0b78*/ 	.word	0x00013090
        /*0b7c*/ 	.word	0x00000006
        /*0b80*/ 	.word	0x00038860
        /*0b84*/ 	.short	0x010a
        /*0b86*/ 	.byte	0x3f
	.zero		1


	//   ....[56]....
        /*0b88*/ 	.word	0x00013740
        /*0b8c*/ 	.word	0x00000006
        /*0b90*/ 	.word	0x00038850
        /*0b94*/ 	.short	0x0107
        /*0b96*/ 	.byte	0x3f
	.zero		1


	//   ....[57]....
        /*0b98*/ 	.word	0x00013800
        /*0b9c*/ 	.word	0x00000006
        /*0ba0*/ 	.word	0x00038850
        /*0ba4*/ 	.short	0x0101
        /*0ba6*/ 	.byte	0x3f
	.zero		1


	//   ....[58]....
        /*0ba8*/ 	.word	0x00014680
        /*0bac*/ 	.word	0x00000005
        /*0bb0*/ 	.word	0x00038820
        /*0bb4*/ 	.short	0x010a
        /*0bb6*/ 	.byte	0x3f
	.zero		1


	//   ....[59]....
        /*0bb8*/ 	.word	0x00014800
        /*0bbc*/ 	.word	0x00000003
        /*0bc0*/ 	.word	0x00038840
        /*0bc4*/ 	.short	0x010a
        /*0bc6*/ 	.byte	0x3f
	.zero		1


	//   ....[60]....
        /*0bc8*/ 	.word	0x000148a0
        /*0bcc*/ 	.word	0x00000005
        /*0bd0*/ 	.word	0x00038840
        /*0bd4*/ 	.short	0x010a
        /*0bd6*/ 	.byte	0x3f
	.zero		1


	//   ....[61]....
        /*0bd8*/ 	.word	0x000148e0
        /*0bdc*/ 	.word	0x00000003
        /*0be0*/ 	.word	0x00038860
        /*0be4*/ 	.short	0x010a
        /*0be6*/ 	.byte	0x3f
	.zero		1


	//   ....[62]....
        /*0be8*/ 	.word	0x00014920
        /*0bec*/ 	.word	0x00000005
        /*0bf0*/ 	.word	0x00038860
        /*0bf4*/ 	.short	0x010a
        /*0bf6*/ 	.byte	0x3f
	.zero		1


	//   ....[63]....
        /*0bf8*/ 	.word	0x00014990
        /*0bfc*/ 	.word	0x00000000
        /*0c00*/ 	.word	0x00038800
        /*0c04*/ 	.short	0x010a
        /*0c06*/ 	.byte	0x3f
	.zero		1


	//   ....[64]....
        /*0c08*/ 	.word	0x000149e0
        /*0c0c*/ 	.word	0x00000007
        /*0c10*/ 	.word	0x00038830
        /*0c14*/ 	.short	0x010a
        /*0c16*/ 	.byte	0x3f
	.zero		1


	//   ....[65]....
        /*0c18*/ 	.word	0x00014a40
        /*0c1c*/ 	.word	0x00000006
        /*0c20*/ 	.word	0x00038810
        /*0c24*/ 	.short	0x010a
        /*0c26*/ 	.byte	0x3f
	.zero		1


	//   ....[66]....
        /*0c28*/ 	.word	0x00014a90
        /*0c2c*/ 	.word	0x00000007
        /*0c30*/ 	.word	0x00038850
        /*0c34*/ 	.short	0x010a
        /*0c36*/ 	.byte	0x3f
	.zero		1


	//   ....[67]....
        /*0c38*/ 	.word	0x00014af0
        /*0c3c*/ 	.word	0x00000005
        /*0c40*/ 	.word	0x00038830
        /*0c44*/ 	.short	0x010a
        /*0c46*/ 	.byte	0x3f
	.zero		1


	//   ....[68]....
        /*0c48*/ 	.word	0x00014b50
        /*0c4c*/ 	.word	0x00000005
        /*0c50*/ 	.word	0x00038850
        /*0c54*/ 	.short	0x010a
        /*0c56*/ 	.byte	0x3f
	.zero		1


	//   ....[69]....
        /*0c58*/ 	.word	0x00014c70
        /*0c5c*/ 	.word	0x00000016
        /*0c60*/ 	.word	0x00038840
        /*0c64*/ 	.short	0x010a
        /*0c66*/ 	.byte	0x3f
	.zero		1


	//   ....[70]....
        /*0c68*/ 	.word	0x00016260
        /*0c6c*/ 	.word	0x00000011
        /*0c70*/ 	.word	0x00038820
        /*0c74*/ 	.short	0x010a
        /*0c76*/ 	.byte	0x3f
	.zero		1


	//   ....[71]....
        /*0c78*/ 	.word	0x000162b0
        /*0c7c*/ 	.word	0x00000016
        /*0c80*/ 	.word	0x00038860
        /*0c84*/ 	.short	0x010a
        /*0c86*/ 	.byte	0x3f
	.zero		1


	//   ....[72]....
        /*0c88*/ 	.word	0x00016ba0
        /*0c8c*/ 	.word	0x00000006
        /*0c90*/ 	.word	0x00038840
        /*0c94*/ 	.short	0x010a
        /*0c96*/ 	.byte	0x3f
	.zero		1


	//   ....[73]....
        /*0c98*/ 	.word	0x00017060
        /*0c9c*/ 	.word	0x00000006
        /*0ca0*/ 	.word	0x00038860
        /*0ca4*/ 	.short	0x010a
        /*0ca6*/ 	.byte	0x3f
	.zero		1


	//   ....[74]....
        /*0ca8*/ 	.word	0x00018200
        /*0cac*/ 	.word	0x00000005
        /*0cb0*/ 	.word	0x00038820
        /*0cb4*/ 	.short	0x010a
        /*0cb6*/ 	.byte	0x3f
	.zero		1


	//   ....[75]....
        /*0cb8*/ 	.word	0x000183a0
        /*0cbc*/ 	.word	0x00000003
        /*0cc0*/ 	.word	0x00038840
        /*0cc4*/ 	.short	0x010a
        /*0cc6*/ 	.byte	0x3f
	.zero		1


	//   ....[76]....
        /*0cc8*/ 	.word	0x000183f0
        /*0ccc*/ 	.word	0x00000005
        /*0cd0*/ 	.word	0x00038840
        /*0cd4*/ 	.short	0x010a
        /*0cd6*/ 	.byte	0x3f
	.zero		1


	//   ....[77]....
        /*0cd8*/ 	.word	0x00018440
        /*0cdc*/ 	.word	0x00000003
        /*0ce0*/ 	.word	0x00038860
        /*0ce4*/ 	.short	0x010a
        /*0ce6*/ 	.byte	0x3f
	.zero		1


	//----- nvinfo : EIATTR_NUM_MBARRIERS
	.align		4
.L_260:
        /*0ce8*/ 	.byte	0x03, 0x38
        /*0cea*/ 	.short	0x0017


	//----- nvinfo : EIATTR_EXIT_INSTR_OFFSETS
	.align		4
        /*0cec*/ 	.byte	0x04, 0x1c
        /*0cee*/ 	.short	(.L_262 - .L_261)


	//   ....[0]....
.L_261:
        /*0cf0*/ 	.word	0x00000990


	//   ....[1]....
        /*0cf4*/ 	.word	0x0000e080


	//   ....[2]....
        /*0cf8*/ 	.word	0x00014970


	//----- nvinfo : EIATTR_MAX_THREADS
	.align		4
.L_262:
        /*0cfc*/ 	.byte	0x04, 0x05
        /*0cfe*/ 	.short	(.L_264 - .L_263)
.L_263:
        /*0d00*/ 	.word	0x00000180
        /*0d04*/ 	.word	0x00000001
        /*0d08*/ 	.word	0x00000001


	//----- nvinfo : EIATTR_CRS_STACK_SIZE
	.align		4
.L_264:
        /*0d0c*/ 	.byte	0x04, 0x1e
        /*0d0e*/ 	.short	(.L_266 - .L_265)
.L_265:
        /*0d10*/ 	.word	0x00000000


	//----- nvinfo : EIATTR_CBANK_PARAM_SIZE
	.align		4
.L_266:
        /*0d14*/ 	.byte	0x03, 0x19
        /*0d16*/ 	.short	0x0bf0


	//----- nvinfo : EIATTR_PARAM_CBANK
	.align		4
        /*0d18*/ 	.byte	0x04, 0x0a
        /*0d1a*/ 	.short	(.L_268 - .L_267)
	.align		4
.L_267:
        /*0d1c*/ 	.word	index@(.nv.constant0._ZN7cutlass13device_kernelIN5flash11enable_sm90INS1_16FlashAttnFwdSm90INS1_25CollectiveMainloopFwdSm90ILi2EN4cute5tupleIJNS5_1CILi1EEES8_S8_EEENS6_IJNS7_ILi64EEESA_SA_EEELi512ENS_6half_tEfNS_4arch4Sm90ELb0ELb0ELb0ELb1ELb1ELb0ELb1ELb0ELb0ELb1ELb1ELb0EEENS1_21CollectiveEpilogueFwdINS6_IJSA_NS7_ILi512EEESA_EEES9_SC_SE_Li256ELb1ELb1ELb1ELb0EEENS1_36VarlenDynamicPersistentTileSchedulerILi64ELi64ELi256ELi128ELb1ELb1ELb1ELb0ELb1ELb1EEEEEEEEEvNT_6ParamsE)
        /*0d20*/ 	.short	0x0210
        /*0d22*/ 	.short	0x0bf0


	//----- nvinfo : EIATTR_SW_WAR
	.align		4
.L_268:
        /*0d24*/ 	.byte	0x04, 0x36
        /*0d26*/ 	.short	(.L_270 - .L_269)
.L_269:
        /*0d28*/ 	.word	0x00000008
.L_270:


//--------------------- .nv.info._ZN7cutlass13device_kernelIN5flash11enable_sm90INS1_16FlashAttnFwdSm90INS1_25CollectiveMainloopFwdSm90ILi2EN4cute5tupleIJNS5_1CILi1EEES8_S8_EEENS6_IJNS7_ILi64EEESA_SA_EEELi512ENS_6half_tEfNS_4arch4Sm90ELb0ELb0ELb0ELb1ELb1ELb1ELb1ELb0ELb0ELb1ELb1ELb0EEENS1_21CollectiveEpilogueFwdINS6_IJSA_NS7_ILi512EEESA_EEES9_SC_SE_Li256ELb1ELb1ELb1ELb0EEENS1_36VarlenDynamicPersistentTileSchedulerILi64ELi64ELi256ELi128ELb1ELb1ELb1ELb0ELb1ELb1EEEEEEEEEvNT_6ParamsE --------------------------
	.section	.nv.info._ZN7cutlass13device_kernelIN5flash11enable_sm90INS1_16FlashAttnFwdSm90INS1_25CollectiveMainloopFwdSm90ILi2EN4cute5tupleIJNS5_1CILi1EEES8_S8_EEENS6_IJNS7_ILi64EEESA_SA_EEELi512ENS_6half_tEfNS_4arch4Sm90ELb0ELb0ELb0ELb1ELb1ELb1ELb1ELb0ELb0ELb1ELb1ELb0EEENS1_21CollectiveEpilogueFwdINS6_IJSA_NS7_ILi512EEESA_EEES9_SC_SE_Li256ELb1ELb1ELb1ELb0EEENS1_36VarlenDynamicPersistentTileSchedulerILi64ELi64ELi256ELi128ELb1ELb1ELb1ELb0ELb1ELb1EEEEEEEEEvNT_6ParamsE,"",@"SHT_CUDA_INFO"
	.sectionflags	@""
	.align	4


	//----- nvinfo : EIATTR_CUDA_API_VERSION
	.align		4
        /*0000*/ 	.byte	0x04, 0x37
        /*0002*/ 	.short	(.L_272 - .L_271)
.L_271:
        /*0004*/ 	.word	0x00000082


	//----- nvinfo : EIATTR_KPARAM_INFO
	.align		4
.L_272:
        /*0008*/ 	.byte	0x04, 0x17
        /*000a*/ 	.short	(.L_274 - .L_273)
.L_273:
        /*000c*/ 	.word	0x00000000
        /*0010*/ 	.short	0x0000
        /*0012*/ 	.short	0x0070
        /*0014*/ 	.byte	0x00, 0xf0, 0x01, 0x2e


	//----- nvinfo : EIATTR_SPARSE_MMA_MASK
	.align		4
.L_274:
        /*0018*/ 	.byte	0x03, 0x50
        /*001a*/ 	.short	0x0000


	//----- nvinfo : EIATTR_MAXREG_COUNT
	.align		4
        /*001c*/ 	.byte	0x03, 0x1b
        /*001e*/ 	.short	0x00a8


	//----- nvinfo : EIATTR_NUM_BARRIERS
	.align		4
        /*0020*/ 	.byte	0x02, 0x4c
        /*0022*/ 	.byte	0x10
	.zero		1


	//----- nvinfo : EIATTR_EXTERNS
	.align		4
        /*0024*/ 	.byte	0x04, 0x0f
        /*0026*/ 	.short	(.L_276 - .L_275)


	//   ....[0]....
	.align		4
.L_275:
        /*0028*/ 	.word	index@(__assertfail)


	//----- nvinfo : EIATTR_ANNOTATIONS
	.align		4
.L_276:
        /*002c*/ 	.byte	0x04, 0x55
        /*002e*/ 	.short	(.L_278 - .L_277)


	//   ....[0]....
.L_277:
        /* <DEDUP_REMOVED lines=65> */


	//----- nvinfo : EIATTR_MERCURY_ISA_VERSION
	.align		4
.L_278:
        /*0428*/ 	.byte	0x03, 0x5f
        /*042a*/ 	.short	0x0101


	//----- nvinfo : EIATTR_UNUSED_LOAD_BYTE_OFFSET
	.align		4
        /*042c*/ 	.byte	0x04, 0x44
        /*042e*/ 	.short	(.L_280 - .L_279)


	//   ....[0]....
.L_279:
        /*0430*/ 	.word	0x00000a50
        /*0434*/ 	.word	0x0000fff0


	//   ....[1]....
        /*0438*/ 	.word	0x00010ab0
        /*043c*/ 	.word	0x0000fff0


	//----- nvinfo : EIATTR_INT_WARP_WIDE_INSTR_OFFSETS
	.align		4
.L_280:
        /*0440*/ 	.byte	0x04, 0x31
        /*0442*/ 	.short	(.L_282 - .L_281)


	//   ....[0]....
.L_281:
        /*0444*/ 	.word	0x00000130


	//   ....[1]....
        /*0448*/ 	.word	0x00000170


	//   ....[2]....
        /*044c*/ 	.word	0x000001e0


	//   ....[3]....
        /*0450*/ 	.word	0x000001f0


	//   ....[4]....
        /*0454*/ 	.word	0x00018d10


	//   ....[5]....
        /*0458*/ 	.word	0x00018da0


	//   ....[6]....
        /*045c*/ 	.word	0x0001d1d0


	//   ....[7]....
        /*0460*/ 	.word	0x0001d260


	//----- nvinfo : EIATTR_COOP_GROUP_MASK_REGIDS
	.align		4
.L_282:
        /*0464*/ 	.byte	0x04, 0x29
        /*0466*/ 	.short	(.L_284 - .L_283)


	//   ....[0]....
.L_283:
        /*0468*/ 	.word	0xffffffff


	//   ....[1]....
        /*046c*/ 	.word	0xffffffff


	//   ....[2]....
        /*0470*/ 	.word	0xffffffff


	//   ....[3]....
        /*0474*/ 	.word	0xffffffff


	//   ....[4]....
        /*0478*/ 	.word	0xffffffff


	//   ....[5]....
        /*047c*/ 	.word	0xffffffff


	//   ....[6]....
        /*0480*/ 	.word	0xffffffff


	//   ....[7]....
        /*0484*/ 	.word	0xffffffff


	//   ....[8]....
        /*0488*/ 	.word	0xffffffff


	//   ....[9]....
        /*048c*/ 	.word	0xffffffff


	//   ....[10]....
        /*0490*/ 	.word	0xffffffff


	//   ....[11]....
        /*0494*/ 	.word	0xffffffff


	//   ....[12]....
        /*0498*/ 	.word	0xffffffff


	//   ....[13]....
        /*049c*/ 	.word	0xffffffff


	//   ....[14]....
        /*04a0*/ 	.word	0xffffffff


	//   ....[15]....
        /*04a4*/ 	.word	0xffffffff


	//   ....[16]....
        /*04a8*/ 	.word	0xffffffff


	//   ....[17]....
        /*04ac*/ 	.word	0xffffffff


	//   ....[18]....
        /*04b0*/ 	.word	0xffffffff


	//   ....[19]....
        /*04b4*/ 	.word	0xffffffff


	//   ....[20]....
        /*04b8*/ 	.word	0xffffffff


	//   ....[21]....
        /*04bc*/ 	.word	0xffffffff


	//   ....[22]....
        /*04c0*/ 	.word	0xffffffff


	//   ....[23]....
        /*04c4*/ 	.word	0xffffffff


	//   ....[24]....
        /*04c8*/ 	.word	0xffffffff


	//   ....[25]....
        /*04cc*/ 	.word	0xffffffff


	//   ....[26]....
        /*04d0*/ 	.word	0xffffffff


	//   ....[27]....
        /*04d4*/ 	.word	0xffffffff


	//   ....[28]....
        /*04d8*/ 	.word	0xffffffff


	//   ....[29]....
        /*04dc*/ 	.word	0xffffffff


	//   ....[30]....
        /*04e0*/ 	.word	0xffffffff


	//   ....[31]....
        /*04e4*/ 	.word	0xffffffff


	//   ....[32]....
        /*04e8*/ 	.word	0xffffffff


	//   ....[33]....
        /*04ec*/ 	.word	0xffffffff


	//   ....[34]....
        /*04f0*/ 	.word	0xffffffff


	//   ....[35]....
        /*04f4*/ 	.word	0xffffffff


	//   ....[36]....
        /*04f8*/ 	.word	0xffffffff


	//   ....[37]....
        /*04fc*/ 	.word	0xffffffff


	//   ....[38]....
        /*0500*/ 	.word	0xffffffff


	//   ....[39]....
        /*0504*/ 	.word	0xffffffff


	//   ....[40]....
        /*0508*/ 	.word	0xffffffff


	//   ....[41]....
        /*050c*/ 	.word	0xffffffff


	//   ....[42]....
        /*0510*/ 	.word	0xffffffff


	//   ....[43]....
        /*0514*/ 	.word	0xffffffff


	//   ....[44]....
        /*0518*/ 	.word	0xffffffff


	//   ....[45]....
        /*051c*/ 	.word	0xffffffff


	//   ....[46]....
        /*0520*/ 	.word	0xffffffff


	//   ....[47]....
        /*0524*/ 	.word	0xffffffff


	//   ....[48]....
        /*0528*/ 	.word	0xffffffff


	//   ....[49]....
        /*052c*/ 	.word	0xffffffff


	//   ....[50]....
        /*0530*/ 	.word	0xffffffff


	//   ....[51]....
        /*0534*/ 	.word	0xffffffff


	//   ....[52]....
        /*0538*/ 	.word	0xffffffff


	//   ....[53]....
        /*053c*/ 	.word	0xffffffff


	//   ....[54]....
        /*0540*/ 	.word	0xffffffff


	//   ....[55]....
        /*0544*/ 	.word	0xffffffff


	//   ....[56]....
        /*0548*/ 	.word	0xffffffff


	//   ....[57]....
        /*054c*/ 	.word	0xffffffff


	//   ....[58]....
        /*0550*/ 	.word	0xffffffff


	//   ....[59]....
        /*0554*/ 	.word	0xffffffff


	//   ....[60]....
        /*0558*/ 	.word	0xffffffff


	//   ....[61]....
        /*055c*/ 	.word	0xffffffff


	//   ....[62]....
        /*0560*/ 	.word	0xffffffff


	//   ....[63]....
        /*0564*/ 	.word	0xffffffff


	//   ....[64]....
        /*0568*/ 	.word	0xffffffff


	//   ....[65]....
        /*056c*/ 	.word	0xffffffff


	//   ....[66]....
        /*0570*/ 	.word	0xffffffff


	//   ....[67]....
        /*0574*/ 	.word	0xffffffff


	//   ....[68]....
        /*0578*/ 	.word	0xffffffff


	//   ....[69]....
        /*057c*/ 	.word	0xffffffff


	//   ....[70]....
        /*0580*/ 	.word	0xffffffff


	//   ....[71]....
        /*0584*/ 	.word	0xffffffff


	//   ....[72]....
        /*0588*/ 	.word	0xffffffff


	//   ....[73]....
        /*058c*/ 	.word	0xffffffff


	//   ....[74]....
        /*0590*/ 	.word	0xffffffff


	//   ....[75]....
        /*0594*/ 	.word	0xffffffff


	//   ....[76]....
        /*0598*/ 	.word	0xffffffff


	//   ....[77]....
        /*059c*/ 	.word	0xffffffff


	//   ....[78]....
        /*05a0*/ 	.word	0xffffffff


	//   ....[79]....
        /*05a4*/ 	.word	0xffffffff


	//   ....[80]....
        /*05a8*/ 	.word	0xffffffff


	//   ....[81]....
        /*05ac*/ 	.word	0xffffffff


	//   ....[82]....
        /*05b0*/ 	.word	0xffffffff


	//   ....[83]....
        /*05b4*/ 	.word	0xffffffff


	//   ....[84]....
        /*05b8*/ 	.word	0xffffffff


	//   ....[85]....
        /*05bc*/ 	.word	0xffffffff


	//   ....[86]....
        /*05c0*/ 	.word	0xffffffff


	//   ....[87]....
        /*05c4*/ 	.word	0xffffffff


	//   ....[88]....
        /*05c8*/ 	.word	0xffffffff


	//   ....[89]....
        /*05cc*/ 	.word	0xffffffff


	//   ....[90]....
        /*05d0*/ 	.word	0xffffffff


	//   ....[91]....
        /*05d4*/ 	.word	0xffffffff


	//   ....[92]....
        /*05d8*/ 	.word	0xffffffff


	//   ....[93]....
        /*05dc*/ 	.word	0xffffffff


	//   ....[94]....
        /*05e0*/ 	.word	0xffffffff


	//   ....[95]....
        /*05e4*/ 	.word	0xffffffff


	//   ....[96]....
        /*05e8*/ 	.word	0xffffffff


	//   ....[97]....
        /*05ec*/ 	.word	0xffffffff


	//   ....[98]....
        /*05f0*/ 	.word	0xffffffff


	//   ....[99]....
        /*05f4*/ 	.word	0xffffffff


	//   ....[100]....
        /*05f8*/ 	.word	0xffffffff


	//   ....[101]....
        /*05fc*/ 	.word	0xffffffff


	//   ....[102]....
        /*0600*/ 	.word	0xffffffff


	//   ....[103]....
        /*0604*/ 	.word	0xffffffff


	//   ....[104]....
        /*0608*/ 	.word	0xffffffff


	//   ....[105]....
        /*060c*/ 	.word	0xffffffff


	//   ....[106]....
        /*0610*/ 	.word	0xffffffff


	//   ....[107]....
        /*0614*/ 	.word	0xffffffff


	//   ....[108]....
        /*0618*/ 	.word	0xffffffff


	//   ....[109]....
        /*061c*/ 	.word	0xffffffff


	//   ....[110]....
        /*0620*/ 	.word	0xffffffff


	//   ....[111]....
        /*0624*/ 	.word	0xffffffff


	//   ....[112]....
        /*0628*/ 	.word	0xffffffff


	//   ....[113]....
        /*062c*/ 	.word	0xffffffff


	//   ....[114]....
        /*0630*/ 	.word	0xffffffff


	//   ....[115]....
        /*0634*/ 	.word	0xffffffff


	//   ....[116]....
        /*0638*/ 	.word	0xffffffff


	//   ....[117]....
        /*063c*/ 	.word	0xffffffff


	//   ....[118]....
        /*0640*/ 	.word	0xffffffff


	//   ....[119]....
        /*0644*/ 	.word	0xffffffff


	//   ....[120]....
        /*0648*/ 	.word	0xffffffff


	//   ....[121]....
        /*064c*/ 	.word	0xffffffff


	//   ....[122]....
        /*0650*/ 	.word	0xffffffff


	//   ....[123]....
        /*0654*/ 	.word	0xffffffff


	//   ....[124]....
        /*0658*/ 	.word	0xffffffff


	//   ....[125]....
        /*065c*/ 	.word	0xffffffff


	//   ....[126]....
        /*0660*/ 	.word	0xffffffff


	//   ....[127]....
        /*0664*/ 	.word	0xffffffff


	//   ....[128]....
        /*0668*/ 	.word	0xffffffff


	//   ....[129]....
        /*066c*/ 	.word	0xffffffff


	//   ....[130]....
        /*0670*/ 	.word	0xffffffff


	//   ....[131]....
        /*0674*/ 	.word	0xffffffff


	//   ....[132]....
        /*0678*/ 	.word	0xffffffff


	//   ....[133]....
        /*067c*/ 	.word	0xffffffff


	//   ....[134]....
        /*0680*/ 	.word	0xffffffff


	//   ....[135]....
        /*0684*/ 	.word	0xffffffff


	//   ....[136]....
        /*0688*/ 	.word	0xffffffff


	//   ....[137]....
        /*068c*/ 	.word	0xffffffff


	//   ....[138]....
        /*0690*/ 	.word	0xffffffff


	//   ....[139]....
        /*0694*/ 	.word	0xffffffff


	//   ....[140]....
        /*0698*/ 	.word	0xffffffff


	//   ....[141]....
        /*069c*/ 	.word	0xffffffff


	//   ....[142]....
        /*06a0*/ 	.word	0xffffffff


	//   ....[143]....
        /*06a4*/ 	.word	0x0500000f


	//   ....[144]....
        /*06a8*/ 	.word	0x0500000f


	//   ....[145]....
        /*06ac*/ 	.word	0x0500000f


	//   ....[146]....
        /*06b0*/ 	.word	0x0500000f


	//   ....[147]....
        /*06b4*/ 	.word	0x0500000f


	//   ....[148]....
        /*06b8*/ 	.word	0x0500000f


	//   ....[149]....
        /*06bc*/ 	.word	0x0500000f


	//   ....[150]....
        /*06c0*/ 	.word	0x0500000f


	//   ....[151]....
        /*06c4*/ 	.word	0x0500000f


	//   ....[152]....
        /*06c8*/ 	.word	0x0500000f


	//   ....[153]....
        /*06cc*/ 	.word	0x0500000f


	//   ....[154]....
        /*06d0*/ 	.word	0x0500000f


	//   ....[155]....
        /*06d4*/ 	.word	0x0500000f


	//   ....[156]....
        /*06d8*/ 	.word	0x0500000f


	//   ....[157]....
        /*06dc*/ 	.word	0x0500000f


	//   ....[158]....
        /*06e0*/ 	.word	0x0500000f


	//   ....[159]....
        /*06e4*/ 	.word	0x0500000f


	//   ....[160]....
        /*06e8*/ 	.word	0x0500000f


	//   ....[161]....
        /*06ec*/ 	.word	0x0500000f


	//   ....[162]....
        /*06f0*/ 	.word	0x0500000f


	//   ....[163]....
        /*06f4*/ 	.word	0x0500000f


	//   ....[164]....
        /*06f8*/ 	.word	0x0500000f


	//   ....[165]....
        /*06fc*/ 	.word	0x0500000f


	//   ....[166]....
        /*0700*/ 	.word	0x0500000f


	//   ....[167]....
        /*0704*/ 	.word	0x0500000f


	//   ....[168]....
        /*0708*/ 	.word	0x0500000f


	//   ....[169]....
        /*070c*/ 	.word	0x0500000f


	//   ....[170]....
        /*0710*/ 	.word	0x0500000f


	//   ....[171]....
        /*0714*/ 	.word	0x0500000f


	//   ....[172]....
        /*0718*/ 	.word	0x0500000f


	//   ....[173]....
        /*071c*/ 	.word	0x0500000f


	//   ....[174]....
        /*0720*/ 	.word	0x0500000f


	//   ....[175]....
        /*0724*/ 	.word	0x0500000f


	//   ....[176]....
        /*0728*/ 	.word	0x0500000f


	//   ....[177]....
        /*072c*/ 	.word	0x0500000f


	//   ....[178]....
        /*0730*/ 	.word	0x0500000f


	//   ....[179]....
        /*0734*/ 	.word	0x0500000f


	//   ....[180]....
        /*0738*/ 	.word	0x0500000f


	//   ....[181]....
        /*073c*/ 	.word	0x0500000f


	//   ....[182]....
        /*0740*/ 	.word	0x0500000f


	//   ....[183]....
        /*0744*/ 	.word	0x0500000f


	//   ....[184]....
        /*0748*/ 	.word	0x0500000f


	//   ....[185]....
        /*074c*/ 	.word	0x0500000f


	//   ....[186]....
        /*0750*/ 	.word	0x0500000f


	//   ....[187]....
        /*0754*/ 	.word	0x0500000f


	//   ....[188]....
        /*0758*/ 	.word	0x0500000f


	//   ....[189]....
        /*075c*/ 	.word	0x0500000f


	//   ....[190]....
        /*0760*/ 	.word	0x0500000f


	//   ....[191]....
        /*0764*/ 	.word	0x0500000f


	//   ....[192]....
        /*0768*/ 	.word	0x0500000f


	//   ....[193]....
        /*076c*/ 	.word	0x0500000f


	//   ....[194]....
        /*0770*/ 	.word	0x0500000f


	//   ....[195]....
        /*0774*/ 	.word	0x0500000f


	//   ....[196]....
        /*0778*/ 	.word	0x0500000f


	//   ....[197]....
        /*077c*/ 	.word	0x0500000f


	//   ....[198]....
        /*0780*/ 	.word	0x0500000f


	//   ....[199]....
        /*0784*/ 	.word	0x0500000f


	//   ....[200]....
        /*0788*/ 	.word	0x0500000f


	//   ....[201]....
        /*078c*/ 	.word	0x0500000f


	//   ....[202]....
        /*0790*/ 	.word	0x0500000f


	//   ....[203]....
        /*0794*/ 	.word	0x0500000f


	//   ....[204]....
        /*0798*/ 	.word	0x0500000f


	//   ....[205]....
        /*079c*/ 	.word	0x0500000f


	//   ....[206]....
        /*07a0*/ 	.word	0x0500000f


	//   ....[207]....
        /*07a4*/ 	.word	0x0500000f


	//   ....[208]....
        /*07a8*/ 	.word	0x0500000f


	//   ....[209]....
        /*07ac*/ 	.word	0x0500000f


	//   ....[210]....
        /*07b0*/ 	.word	0x0500000f


	//   ....[211]....
        /*07b4*/ 	.word	0x0500000f


	//   ....[212]....
        /*07b8*/ 	.word	0x0500000f


	//   ....[213]....
        /*07bc*/ 	.word	0x0500000f


	//   ....[214]....
        /*07c0*/ 	.word	0x0500000f


	//   ....[215]....
        /*07c4*/ 	.word	0x0500000f


	//   ....[216]....
        /*07c8*/ 	.word	0x0500000f


	//   ....[217]....
        /*07cc*/ 	.word	0x0500000f


	//   ....[218]....
        /*07d0*/ 	.word	0x0500000f


	//   ....[219]....
        /*07d4*/ 	.word	0x0500000f


	//   ....[220]....
        /*07d8*/ 	.word	0x0500000f


	//   ....[221]....
        /*07dc*/ 	.word	0x0500000f


	//   ....[222]....
        /*07e0*/ 	.word	0x0500000f


	//   ....[223]....
        /*07e4*/ 	.word	0x0500000f


	//   ....[224]....
        /*07e8*/ 	.word	0x0500000f


	//   ....[225]....
        /*07ec*/ 	.word	0x0500000f


	//----- nvinfo : EIATTR_COOP_GROUP_INSTR_OFFSETS
	.align		4
.L_284:
        /*07f0*/ 	.byte	0x04, 0x28
        /*07f2*/ 	.short	(.L_286 - .L_285)


	//   ....[0]....
.L_285:
        /*07f4*/ 	.word	0x00000070


	//   ....[1]....
        /*07f8*/ 	.word	0x00000140


	//   ....[2]....
        /*07fc*/ 	.word	0x00000190


	//   ....[3]....
        /*0800*/ 	.word	0x000003a0


	//   ....[4]....
        /*0804*/ 	.word	0x00000500


	//   ....[5]....
        /*0808*/ 	.word	0x00000620


	//   ....[6]....
        /*080c*/ 	.word	0x00000780


	//   ....[7]....
        /*0810*/ 	.word	0x00003170


	//   ....[8]....
        /*0814*/ 	.word	0x00003180


	//   ....[9]....
        /*0818*/ 	.word	0x00003ba0


	//   ....[10]....
        /*081c*/ 	.word	0x00003bb0


	//   ....[11]....
        /*0820*/ 	.word	0x000045b0


	//   ....[12]....
        /*0824*/ 	.word	0x000045c0


	//   ....[13]....
        /*0828*/ 	.word	0x00004980


	//   ....[14]....
        /*082c*/ 	.word	0x00004990


	//   ....[15]....
        /*0830*/ 	.word	0x00005910


	//   ....[16]....
        /*0834*/ 	.word	0x000077e0


	//   ....[17]....
        /*0838*/ 	.word	0x00007da0


	//   ....[18]....
        /*083c*/ 	.word	0x00007db0


	//   ....[19]....
        /*0840*/ 	.word	0x00007dc0


	//   ....[20]....
        /*0844*/ 	.word	0x00007dd0


	//   ....[21]....
        /*0848*/ 	.word	0x00008de0


	//   ....[22]....
        /*084c*/ 	.word	0x00008df0


	//   ....[23]....
        /*0850*/ 	.word	0x00008e00


	//   ....[24]....
        /*0854*/ 	.word	0x00008e10


	//   ....[25]....
        /*0858*/ 	.word	0x0000a4d0


	//   ....[26]....
        /*085c*/ 	.word	0x0000bfe0


	//   ....[27]....
        /*0860*/ 	.word	0x0000c0d0


	//   ....[28]....
        /*0864*/ 	.word	0x0000c1a0


	//   ....[29]....
        /*0868*/ 	.word	0x0000c2c0


	//   ....[30]....
        /*086c*/ 	.word	0x0000cba0


	//   ....[31]....
        /*0870*/ 	.word	0x0000d2b0


	//   ....[32]....
        /*0874*/ 	.word	0x0000eb00


	//   ....[33]....
        /*0878*/ 	.word	0x0000eb20


	//   ....[34]....
        /*087c*/ 	.word	0x0000f1f0


	//   ....[35]....
        /*0880*/ 	.word	0x0000f2f0


	//   ....[36]....
        /*0884*/ 	.word	0x0000fef0


	//   ....[37]....
        /*0888*/ 	.word	0x0000ffe0


	//   ....[38]....
        /*088c*/ 	.word	0x00010000


	//   ....[39]....
        /*0890*/ 	.word	0x00010170


	//   ....[40]....
        /*0894*/ 	.word	0x00010340


	//   ....[41]....
        /*0898*/ 	.word	0x000117f0


	//   ....[42]....
        /*089c*/ 	.word	0x00011ba0


	//   ....[43]....
        /*08a0*/ 	.word	0x00011bd0


	//   ....[44]....
        /*08a4*/ 	.word	0x00011be0


	//   ....[45]....
        /*08a8*/ 	.word	0x00011bf0


	//   ....[46]....
        /*08ac*/ 	.word	0x00012910


	//   ....[47]....
        /*08b0*/ 	.word	0x00012930


	//   ....[48]....
        /*08b4*/ 	.word	0x00012be0


	//   ....[49]....
        /*08b8*/ 	.word	0x00012c00


	//   ....[50]....
        /*08bc*/ 	.word	0x00013570


	//   ....[51]....
        /*08c0*/ 	.word	0x000135b0


	//   ....[52]....
        /*08c4*/ 	.word	0x00013fb0


	//   ....[53]....
        /*08c8*/ 	.word	0x00013fd0


	//   ....[54]....
        /*08cc*/ 	.word	0x00015580


	//   ....[55]....
        /*08d0*/ 	.word	0x000155a0


	//   ....[56]....
        /*08d4*/ 	.word	0x000157d0


	//   ....[57]....
        /*08d8*/ 	.word	0x000157f0


	//   ....[58]....
        /*08dc*/ 	.word	0x00015aa0


	//   ....[59]....
        /*08e0*/ 	.word	0x00015c90


	//   ....[60]....
        /*08e4*/ 	.word	0x00015cc0


	//   ....[61]....
        /*08e8*/ 	.word	0x00015cf0


	//   ....[62]....
        /*08ec*/ 	.word	0x00015d20


	//   ....[63]....
        /*08f0*/ 	.word	0x00015d50


	//   ....[64]....
        /*08f4*/ 	.word	0x00015d80


	//   ....[65]....
        /*08f8*/ 	.word	0x00015f10


	//   ....[66]....
        /*08fc*/ 	.word	0x00015f40


	//   ....[67]....
        /*0900*/ 	.word	0x00015f70


	//   ....[68]....
        /*0904*/ 	.word	0x00015fa0


	//   ....[69]....
        /*0908*/ 	.word	0x00015fd0


	//   ....[70]....
        /*090c*/ 	.word	0x00016000


	//   ....[71]....
        /*0910*/ 	.word	0x00016090


	//   ....[72]....
        /*0914*/ 	.word	0x000160c0


	//   ....[73]....
        /*0918*/ 	.word	0x000160d0


	//   ....[74]....
        /*091c*/ 	.word	0x00016160


	//   ....[75]....
        /*0920*/ 	.word	0x00017110


	//   ....[76]....
        /*0924*/ 	.word	0x00019b00


	//   ....[77]....
        /*0928*/ 	.word	0x00019b20


	//   ....[78]....
        /*092c*/ 	.word	0x00019bb0


	//   ....[79]....
        /*0930*/ 	.word	0x00019bd0


	//   ....[80]....
        /*0934*/ 	.word	0x00019c50


	//   ....[81]....
        /*0938*/ 	.word	0x00019c70


	//   ....[82]....
        /*093c*/ 	.word	0x00019c80


	//   ....[83]....
        /*0940*/ 	.word	0x00019c90


	//   ....[84]....
        /*0944*/ 	.word	0x0001a440


	//   ....[85]....
        /*0948*/ 	.word	0x0001a470


	//   ....[86]....
        /*094c*/ 	.word	0x0001a520


	//   ....[87]....
        /*0950*/ 	.word	0x0001a530


	//   ....[88]....
        /*0954*/ 	.word	0x0001a540


	//   ....[89]....
        /*0958*/ 	.word	0x0001a5c0


	//   ....[90]....
        /*095c*/ 	.word	0x0001a5d0


	//   ....[91]....
        /*0960*/ 	.word	0x0001a640


	//   ....[92]....
        /*0964*/ 	.word	0x0001af30


	//   ....[93]....
        /*0968*/ 	.word	0x0001afa0


	//   ....[94]....
        /*096c*/ 	.word	0x0001b040


	//   ....[95]....
        /*0970*/ 	.word	0x0001b190


	//   ....[96]....
        /*0974*/ 	.word	0x0001b1f0


	//   ....[97]....
        /*0978*/ 	.word	0x0001b210


	//   ....[98]....
        /*097c*/ 	.word	0x0001b220


	//   ....[99]....
        /*0980*/ 	.word	0x0001b240


	//   ....[100]....
        /*0984*/ 	.word	0x0001b9f0


	//   ....[101]....
        /*0988*/ 	.word	0x0001ba20


	//   ....[102]....
        /*098c*/ 	.word	0x0001bc10


	//   ....[103]....
        /*0990*/ 	.word	0x0001bc50


	//   ....[104]....
        /*0994*/ 	.word	0x0001bc60


	//   ....[105]....
        /*0998*/ 	.word	0x0001bc70


	//   ....[106]....
        /*099c*/ 	.word	0x0001bdc0


	//   ....[107]....
        /*09a0*/ 	.word	0x0001bf10


	//   ....[108]....
        /*09a4*/ 	.word	0x0001c700


	//   ....[109]....
        /*09a8*/ 	.word	0x0001c720


	//   ....[110]....
        /*09ac*/ 	.word	0x0001c770


	//   ....[111]....
        /*09b0*/ 	.word	0x0001c780


	//   ....[112]....
        /*09b4*/ 	.word	0x0001c7c0


	//   ....[113]....
        /*09b8*/ 	.word	0x0001c7d0


	//   ....[114]....
        /*09bc*/ 	.word	0x0001c7e0


	//   ....[115]....
        /*09c0*/ 	.word	0x0001c820


	//   ....[116]....
        /*09c4*/ 	.word	0x0001cb20


	//   ....[117]....
        /*09c8*/ 	.word	0x0001cb60


	//   ....[118]....
        /*09cc*/ 	.word	0x0001cb80


	//   ....[119]....
        /*09d0*/ 	.word	0x0001cba0


	//   ....[120]....
        /*09d4*/ 	.word	0x0001cbd0


	//   ....[121]....
        /*09d8*/ 	.word	0x0001cbf0


	//   ....[122]....
        /*09dc*/ 	.word	0x0001ccf0


	//   ....[123]....
        /*09e0*/ 	.word	0x0001ce40


	//   ....[124]....
        /*09e4*/ 	.word	0x0001d480


	//   ....[125]....
        /*09e8*/ 	.word	0x0001d4b0


	//   ....[126]....
        /*09ec*/ 	.word	0x0001d510


	//   ....[127]....
        /*09f0*/ 	.word	0x0001d540


	//   ....[128]....
        /*09f4*/ 	.word	0x0001d570


	//   ....[129]....
        /*09f8*/ 	.word	0x0001d5a0


	//   ....[130]....
        /*09fc*/ 	.word	0x0001d5d0


	//   ....[131]....
        /*0a00*/ 	.word	0x0001d600


	//   ....[132]....
        /*0a04*/ 	.word	0x0001d7a0


	//   ....[133]....
        /*0a08*/ 	.word	0x0001d7d0


	//   ....[134]....
        /*0a0c*/ 	.word	0x0001d800


	//   ....[135]....
        /*0a10*/ 	.word	0x0001d830


	//   ....[136]....
        /*0a14*/ 	.word	0x0001d860


	//   ....[137]....
        /*0a18*/ 	.word	0x0001d890


	//   ....[138]....
        /*0a1c*/ 	.word	0x0001d950


	//   ....[139]....
        /*0a20*/ 	.word	0x0001d970


	//   ....[140]....
        /*0a24*/ 	.word	0x0001d980


	//   ....[141]....
        /*0a28*/ 	.word	0x0001d9e0


	//   ....[142]....
        /*0a2c*/ 	.word	0x0001e000


	//   ....[143]....
        /*0a30*/ 	.word	0x0001e310


	//   ....[144]....
        /*0a34*/ 	.word	0x0001e3a0


	//   ....[145]....
        /*0a38*/ 	.word	0x0001e470


	//   ....[146]....
        /*0a3c*/ 	.word	0x0001e500


	//   ....[147]....
        /*0a40*/ 	.word	0x0001e5e0


	//   ....[148]....
        /*0a44*/ 	.word	0x0001e670


	//   ....[149]....
        /*0a48*/ 	.word	0x0001e750


	//   ....[150]....
        /*0a4c*/ 	.word	0x0001e7e0


	//   ....[151]....
        /*0a50*/ 	.word	0x0001e830


	//   ....[152]....
        /*0a54*/ 	.word	0x0001e880


	//   ....[153]....
        /*0a58*/ 	.word	0x0001e970


	//   ....[154]....
        /*0a5c*/ 	.word	0x0001ea00


	//   ....[155]....
        /*0a60*/ 	.word	0x0001ea50


	//   ....[156]....
        /*0a64*/ 	.word	0x0001eaa0


	//   ....[157]....
        /*0a68*/ 	.word	0x0001ed40


	//   ....[158]....
        /*0a6c*/ 	.word	0x0001f020


	//   ....[159]....
        /*0a70*/ 	.word	0x0001f110


	//   ....[160]....
        /*0a74*/ 	.word	0x0001f1b0


	//   ....[161]....
        /*0a78*/ 	.word	0x0001f210


	//   ....[162]....
        /*0a7c*/ 	.word	0x0001f300


	//   ....[163]....
        /*0a80*/ 	.word	0x0001f370


	//   ....[164]....
        /*0a84*/ 	.word	0x0001f460


	//   ....[165]....
        /*0a88*/ 	.word	0x0001f4d0


	//   ....[166]....
        /*0a8c*/ 	.word	0x0001f570


	//   ....[167]....
        /*0a90*/ 	.word	0x0001f660


	//   ....[168]....
        /*0a94*/ 	.word	0x0001f700


	//   ....[169]....
        /*0a98*/ 	.word	0x0001f760


	//   ....[170]....
        /*0a9c*/ 	.word	0x0001f820


	//   ....[171]....
        /*0aa0*/ 	.word	0x0001f880


	//   ....[172]....
        /*0aa4*/ 	.word	0x0001f920


	//   ....[173]....
        /*0aa8*/ 	.word	0x0001f9d0


	//   ....[174]....
        /*0aac*/ 	.word	0x0001fab0


	//   ....[175]....
        /*0ab0*/ 	.word	0x0001fda0


	//   ....[176]....
        /*0ab4*/ 	.word	0x0001fe60


	//   ....[177]....
        /*0ab8*/ 	.word	0x000200d0


	//   ....[178]....
        /*0abc*/ 	.word	0x00020150


	//   ....[179]....
        /*0ac0*/ 	.word	0x00020360


	//   ....[180]....
        /*0ac4*/ 	.word	0x000203b0


	//   ....[181]....
        /*0ac8*/ 	.word	0x00020520


	//   ....[182]....
        /*0acc*/ 	.word	0x000205b0


	//   ....[183]....
        /*0ad0*/ 	.word	0x000206f0


	//   ....[184]....
        /*0ad4*/ 	.word	0x000207f0


	//   ....[185]....
        /*0ad8*/ 	.word	0x00020a60


	//   ....[186]....
        /*0adc*/ 	.word	0x00020ab0


	//   ....[187]....
        /*0ae0*/ 	.word	0x00020c80


	//   ....[188]....
        /*0ae4*/ 	.word	0x00020cd0


	//   ....[189]....
        /*0ae8*/ 	.word	0x00020ea0


	//   ....[190]....
        /*0aec*/ 	.word	0x00020ef0


	//   ....[191]....
        /*0af0*/ 	.word	0x00020fe0


	//   ....[192]....
        /*0af4*/ 	.word	0x00021080


	//   ....[193]....
        /*0af8*/ 	.word	0x000210e0


	//   ....[194]....
        /*0afc*/ 	.word	0x00021190


	//   ....[195]....
        /*0b00*/ 	.word	0x000211f0


	//   ....[196]....
        /*0b04*/ 	.word	0x000212a0


	//   ....[197]....
        /*0b08*/ 	.word	0x00021300


	//   ....[198]....
        /*0b0c*/ 	.word	0x000213b0


	//   ....[199]....
        /*0b10*/ 	.word	0x000214a0


	//   ....[200]....
        /*0b14*/ 	.word	0x00021580


	//   ....[201]....
        /*0b18*/ 	.word	0x00021690


	//   ....[202]....
        /*0b1c*/ 	.word	0x00021790


	//   ....[203]....
        /*0b20*/ 	.word	0x000218c0


	//   ....[204]....
        /*0b24*/ 	.word	0x000219a0


	//   ....[205]....
        /*0b28*/ 	.word	0x00021aa0


	//   ....[206]....
        /*0b2c*/ 	.word	0x00021b80


	//   ....[207]....
        /*0b30*/ 	.word	0x00021c10


	//   ....[208]....
        /*0b34*/ 	.word	0x00021cb0


	//   ....[209]....
        /*0b38*/ 	.word	0x00021e30


	//   ....[210]....
        /*0b3c*/ 	.word	0x00021ea0


	//   ....[211]....
        /*0b40*/ 	.word	0x00021f10


	//   ....[212]....
        /*0b44*/ 	.word	0x00021f80


	//   ....[213]....
        /*0b48*/ 	.word	0x00021ff0


	//   ....[214]....
        /*0b4c*/ 	.word	0x00022070


	//   ....[215]....
        /*0b50*/ 	.word	0x000220f0


	//   ....[216]....
        /*0b54*/ 	.word	0x00022180


	//   ....[217]....
        /*0b58*/ 	.word	0x000221f0


	//   ....[218]....
        /*0b5c*/ 	.word	0x00022260


	//   ....[219]....
        /*0b60*/ 	.word	0x000222d0


	//   ....[220]....
        /*0b64*/ 	.word	0x00022350


	//   ....[221]....
        /*0b68*/ 	.word	0x000223c0


	//   ....[222]....
        /*0b6c*/ 	.word	0x00022460


	//   ....[223]....
        /*0b70*/ 	.word	0x000224b0


	//   ....[224]....
        /*0b74*/ 	.word	0x00022540


	//   ....[225]....
        /*0b78*/ 	.word	0x00022670


	//----- nvinfo : EIATTR_REG_RECONFIG
	.align		4
.L_286:
        /*0b7c*/ 	.byte	0x01, 0x54
	.zero		2


	//----- nvinfo : EIATTR_SYSCALL_OFFSETS
	.align		4
        /*0b80*/ 	.byte	0x04, 0x46
        /*0b82*/ 	.short	(.L_288 - .L_287)


	//   ....[0]....
.L_287:
        /*0b84*/ 	.word	0x000023e0


	//   ....[1]....
        /*0b88*/ 	.word	0x00002530


	//   ....[2]....
        /*0b8c*/ 	.word	0x00007980


	//   ....[3]....
        /*0b90*/ 	.word	0x00007d10


	//   ....[4]....
        /*0b94*/ 	.word	0x00018f00


	//   ....[5]....
        /*0b98*/ 	.word	0x00019050


	//   ....[6]....
        /*0b9c*/ 	.word	0x00019140


	//   ....[7]....
        /*0ba0*/ 	.word	0x0001a060


	//   ....[8]....
        /*0ba4*/ 	.word	0x0001a8b0


	//----- nvinfo : EIATTR_MBARRIER_INSTR_OFFSETS
	.align		4
.L_288:
        /*0ba8*/ 	.byte	0x04, 0x39
        /*0baa*/ 	.short	(.L_290 - .L_289)


	//   ....[0]....
.L_289:
        /*0bac*/ 	.word	0x00000280
        /*0bb0*/ 	.word	0x000000ff
        /*0bb4*/ 	.word	0x00038800
        /*0bb8*/ 	.short	0x0100
        /*0bba*/ 	.byte	0x08
	.zero		1


	//   ....[1]....
        /*0bbc*/ 	.word	0x00000290
        /*0bc0*/ 	.word	0x000000ff
        /*0bc4*/ 	.word	0x00038810
        /*0bc8*/ 	.short	0x0100
        /*0bca*/ 	.byte	0x08
	.zero		1


	//   ....[2]....
        /*0bcc*/ 	.word	0x000002a0
        /*0bd0*/ 	.word	0x000000ff
        /*0bd4*/ 	.word	0x00038820
        /*0bd8*/ 	.short	0x0100
        /*0bda*/ 	.byte	0x08
	.zero		1


	//   ....[3]....
        /*0bdc*/ 	.word	0x00000350
        /*0be0*/ 	.word	0x000000ff
        /*0be4*/ 	.word	0x00038830
        /*0be8*/ 	.short	0x0100
        /*0bea*/ 	.byte	0x06
	.zero		1


	//   ....[4]....
        /*0bec*/ 	.word	0x00000360
        /*0bf0*/ 	.word	0x000000ff
        /*0bf4*/ 	.word	0x00038840
        /*0bf8*/ 	.short	0x0100
        /*0bfa*/ 	.byte	0x06
	.zero		1


	//   ....[5]....
        /*0bfc*/ 	.word	0x00000370
        /*0c00*/ 	.word	0x000000ff
        /*0c04*/ 	.word	0x00038838
        /*0c08*/ 	.short	0x0100
        /*0c0a*/ 	.byte	0x06
	.zero		1


	//   ....[6]....
        /*0c0c*/ 	.word	0x00000380
        /*0c10*/ 	.word	0x000000ff
        /*0c14*/ 	.word	0x00038848
        /*0c18*/ 	.short	0x0100
        /*0c1a*/ 	.byte	0x06
	.zero		1


	//   ....[7]....
        /*0c1c*/ 	.word	0x000004b0
        /*0c20*/ 	.word	0x000000ff
        /*0c24*/ 	.word	0x00038850
        /*0c28*/ 	.short	0x0100
        /*0c2a*/ 	.byte	0x08
	.zero		1


	//   ....[8]....
        /*0c2c*/ 	.word	0x000004c0
        /*0c30*/ 	.word	0x000000ff
        /*0c34*/ 	.word	0x00038860
        /*0c38*/ 	.short	0x0100
        /*0c3a*/ 	.byte	0x08
	.zero		1


	//   ....[9]....
        /*0c3c*/ 	.word	0x000004d0
        /*0c40*/ 	.word	0x000000ff
        /*0c44*/ 	.word	0x00038858
        /*0c48*/ 	.short	0x0100
        /*0c4a*/ 	.byte	0x08
	.zero		1


	//   ....[10]....
        /*0c4c*/ 	.word	0x000004e0
        /*0c50*/ 	.word	0x000000ff
        /*0c54*/ 	.word	0x00038868
        /*0c58*/ 	.short	0x0100
        /*0c5a*/ 	.byte	0x08
	.zero		1


	//   ....[11]....
        /*0c5c*/ 	.word	0x000005d0
        /*0c60*/ 	.word	0x000000ff
        /*0c64*/ 	.word	0x00038870
        /*0c68*/ 	.short	0x0100
        /*0c6a*/ 	.byte	0x06
	.zero		1


	//   ....[12]....
        /*0c6c*/ 	.word	0x000005e0
        /*0c70*/ 	.word	0x000000ff
        /*0c74*/ 	.word	0x00038880
        /*0c78*/ 	.short	0x0100
        /*0c7a*/ 	.byte	0x06
	.zero		1


	//   ....[13]....
        /*0c7c*/ 	.word	0x000005f0
        /*0c80*/ 	.word	0x000000ff
        /*0c84*/ 	.word	0x00038878
        /*0c88*/ 	.short	0x0100
        /*0c8a*/ 	.byte	0x06
	.zero		1


	//   ....[14]....
        /*0c8c*/ 	.word	0x00000600
        /*0c90*/ 	.word	0x000000ff
        /*0c94*/ 	.word	0x00038888
        /*0c98*/ 	.short	0x0100
        /*0c9a*/ 	.byte	0x06
	.zero		1


	//   ....[15]....
        /*0c9c*/ 	.word	0x00000730
        /*0ca0*/ 	.word	0x000000ff
        /*0ca4*/ 	.word	0x00038890
        /*0ca8*/ 	.short	0x0100
        /*0caa*/ 	.byte	0x08
	.zero		1


	//   ....[16]....
        /*0cac*/ 	.word	0x00000740
        /*0cb0*/ 	.word	0x000000ff
        /*0cb4*/ 	.word	0x000388a0
        /*0cb8*/ 	.short	0x0100
        /*0cba*/ 	.byte	0x08
	.zero		1


	//   ....[17]....
        /*0cbc*/ 	.word	0x00000750
        /*0cc0*/ 	.word	0x000000ff
        /*0cc4*/ 	.word	0x00038898
        /*0cc8*/ 	.short	0x0100
        /*0cca*/ 	.byte	0x08
	.zero		1


	//   ....[18]....
        /*0ccc*/ 	.word	0x00000760
        /*0cd0*/ 	.word	0x000000ff
        /*0cd4*/ 	.word	0x000388a8
        /*0cd8*/ 	.short	0x0100
        /*0cda*/ 	.byte	0x08
	.zero		1


	//   ....[19]....
        /*0cdc*/ 	.word	0x00000890
        /*0ce0*/ 	.word	0x000000ff
        /*0ce4*/ 	.word	0x000388b0
        /*0ce8*/ 	.short	0x0100
        /*0cea*/ 	.byte	0x08
	.zero		1


	//   ....[20]....
        /*0cec*/ 	.word	0x000008a0
        /*0cf0*/ 	.word	0x000000ff
        /*0cf4*/ 	.word	0x000388c0
        /*0cf8*/ 	.short	0x0100
        /*0cfa*/ 	.byte	0x08
	.zero		1


	//   ....[21]....
        /*0cfc*/ 	.word	0x000008b0
        /*0d00*/ 	.word	0x000000ff
        /*0d04*/ 	.word	0x000388b8
        /*0d08*/ 	.short	0x0100
        /*0d0a*/ 	.byte	0x08
	.zero		1


	//   ....[22]....
        /*0d0c*/ 	.word	0x000008c0
        /*0d10*/ 	.word	0x000000ff
        /*0d14*/ 	.word	0x000388c8
        /*0d18*/ 	.short	0x0100
        /*0d1a*/ 	.byte	0x08
	.zero		1


	//   ....[23]....
        /*0d1c*/ 	.word	0x00003120
        /*0d20*/ 	.word	0x0000003a
        /*0d24*/ 	.word	0x00038890
        /*0d28*/ 	.short	0x010a
        /*0d2a*/ 	.byte	0x3f
	.zero		1


	//   ....[24]....
        /*0d2c*/ 	.word	0x00003b50
        /*0d30*/ 	.word	0x0000003a
        /*0d34*/ 	.word	0x00038890
        /*0d38*/ 	.short	0x010a
        /*0d3a*/ 	.byte	0x3f
	.zero		1


	//   ....[25]....
        /*0d3c*/ 	.word	0x00004420
        /*0d40*/ 	.word	0x0000003a
        /*0d44*/ 	.word	0x00038890
        /*0d48*/ 	.short	0x010a
        /*0d4a*/ 	.byte	0x3f
	.zero		1


	//   ....[26]....
        /*0d4c*/ 	.word	0x000047e0
        /*0d50*/ 	.word	0x00000004
        /*0d54*/ 	.word	0x00000000
        /*0d58*/ 	.short	0x0101
        /*0d5a*/ 	.byte	0x3f
	.zero		1


	//   ....[27]....
        /*0d5c*/ 	.word	0x00004820
        /*0d60*/ 	.word	0x0000003a
        /*0d64*/ 	.word	0x000388b0
        /*0d68*/ 	.short	0x010a
        /*0d6a*/ 	.byte	0x3f
	.zero		1


	//   ....[28]....
        /*0d6c*/ 	.word	0x000050d0
        /*0d70*/ 	.word	0x0000003a
        /*0d74*/ 	.word	0x00000000
        /*0d78*/ 	.short	0x0101
        /*0d7a*/ 	.byte	0x3f
	.zero		1


	//   ....[29]....
        /*0d7c*/ 	.word	0x00005ca0
        /*0d80*/ 	.word	0x0000000c
        /*0d84*/ 	.word	0x00000000
        /*0d88*/ 	.short	0x0101
        /*0d8a*/ 	.byte	0x3f
	.zero		1


	//   ....[30]....
        /*0d8c*/ 	.word	0x00006840
        /*0d90*/ 	.word	0x0000000c
        /*0d94*/ 	.word	0x00000000
        /*0d98*/ 	.short	0x0101
        /*0d9a*/ 	.byte	0x3f
	.zero		1


	//   ....[31]....
        /*0d9c*/ 	.word	0x00007a20
        /*0da0*/ 	.word	0x00000002
        /*0da4*/ 	.word	0x00038800
        /*0da8*/ 	.short	0x010a
        /*0daa*/ 	.byte	0x3f
	.zero		1


	//   ....[32]....
        /*0dac*/ 	.word	0x00007a70
        /*0db0*/ 	.word	0x00000002
        /*0db4*/ 	.word	0x00038800
        /*0db8*/ 	.short	0x010a
        /*0dba*/ 	.byte	0x3f
	.zero		1


	//   ....[33]....
        /*0dbc*/ 	.word	0x000080e0
        /*0dc0*/ 	.word	0x00000002
        /*0dc4*/ 	.word	0x00038800
        /*0dc8*/ 	.short	0x010a
        /*0dca*/ 	.byte	0x3f
	.zero		1


	//   ....[34]....
        /*0dcc*/ 	.word	0x00008fe0
        /*0dd0*/ 	.word	0x00000002
        /*0dd4*/ 	.word	0x00038800
        /*0dd8*/ 	.short	0x010a
        /*0dda*/ 	.byte	0x3f
	.zero		1


	//   ....[35]....
        /*0ddc*/ 	.word	0x00009e30
        /*0de0*/ 	.word	0x0000000d
        /*0de4*/ 	.word	0x00038830
        /*0de8*/ 	.short	0x010a
        /*0dea*/ 	.byte	0x3f
	.zero		1


	//   ....[36]....
        /*0dec*/ 	.word	0x00009ee0
        /*0df0*/ 	.word	0x0000000d
        /*0df4*/ 	.word	0x00038830
        /*0df8*/ 	.short	0x010a
        /*0dfa*/ 	.byte	0x3f
	.zero		1


	//   ....[37]....
        /*0dfc*/ 	.word	0x0000a1f0
        /*0e00*/ 	.word	0x00000002
        /*0e04*/ 	.word	0x00038810
        /*0e08*/ 	.short	0x010a
        /*0e0a*/ 	.byte	0x3f
	.zero		1


	//   ....[38]....
        /*0e0c*/ 	.word	0x0000a240
        /*0e10*/ 	.word	0x0000000d
        /*0e14*/ 	.word	0x00038850
        /*0e18*/ 	.short	0x010a
        /*0e1a*/ 	.byte	0x3f
	.zero		1


	//   ....[39]....
        /*0e1c*/ 	.word	0x0000a2f0
        /*0e20*/ 	.word	0x0000000d
        /*0e24*/ 	.word	0x00038850
        /*0e28*/ 	.short	0x010a
        /*0e2a*/ 	.byte	0x3f
	.zero		1


	//   ....[40]....
        /*0e2c*/ 	.word	0x0000c370
        /*0e30*/ 	.word	0x00000015
        /*0e34*/ 	.word	0x00000000
        /*0e38*/ 	.short	0x0101
        /*0e3a*/ 	.byte	0x3f
	.zero		1


	//   ....[41]....
        /*0e3c*/ 	.word	0x0000cc20
        /*0e40*/ 	.word	0x0000000d
        /*0e44*/ 	.word	0x00000000
        /*0e48*/ 	.short	0x0101
        /*0e4a*/ 	.byte	0x3f
	.zero		1


	//   ....[42]....
        /*0e4c*/ 	.word	0x0000cd50
        /*0e50*/ 	.word	0x0000000e
        /*0e54*/ 	.word	0x00038830
        /*0e58*/ 	.short	0x010a
        /*0e5a*/ 	.byte	0x3f
	.zero		1


	//   ....[43]....
        /*0e5c*/ 	.word	0x0000ce00
        /*0e60*/ 	.word	0x0000000e
        /*0e64*/ 	.word	0x00038830
        /*0e68*/ 	.short	0x010a
        /*0e6a*/ 	.byte	0x3f
	.zero		1


	//   ....[44]....
        /*0e6c*/ 	.word	0x0000d070
        /*0e70*/ 	.word	0x0000000e
        /*0e74*/ 	.word	0x00038850
        /*0e78*/ 	.short	0x010a
        /*0e7a*/ 	.byte	0x3f
	.zero		1


	//   ....[45]....
        /*0e7c*/ 	.word	0x0000d0e0
        /*0e80*/ 	.word	0x0000000e
        /*0e84*/ 	.word	0x00038850
        /*0e88*/ 	.short	0x010a
        /*0e8a*/ 	.byte	0x3f
	.zero		1


	//   ....[46]....
        /*0e8c*/ 	.word	0x0000ed60
        /*0e90*/ 	.word	0x0000000b
        /*0e94*/ 	.word	0x00000000
        /*0e98*/ 	.short	0x0101
        /*0e9a*/ 	.byte	0x3f
	.zero		1


	//   ....[47]....
        /*0e9c*/ 	.word	0x0000ff80
        /*0ea0*/ 	.word	0x0000000e
        /*0ea4*/ 	.word	0x00000000
        /*0ea8*/ 	.short	0x0101
        /*0eaa*/ 	.byte	0x3f
	.zero		1


	//   ....[48]....
        /*0eac*/ 	.word	0x00012670
        /*0eb0*/ 	.word	0x00000000
        /*0eb4*/ 	.word	0x00000000
        /*0eb8*/ 	.short	0x0101
        /*0eba*/ 	.byte	0x3f
	.zero		1


	//   ....[49]....
        /*0ebc*/ 	.word	0x000135d0
        /*0ec0*/ 	.word	0x00000008
        /*0ec4*/ 	.word	0x00000000
        /*0ec8*/ 	.short	0x0101
        /*0eca*/ 	.byte	0x3f
	.zero		1


	//   ....[50]....
        /*0ecc*/ 	.word	0x000171f0
        /*0ed0*/ 	.word	0x00000012
        /*0ed4*/ 	.word	0x00038820
        /*0ed8*/ 	.short	0x010a
        /*0eda*/ 	.byte	0x3f
	.zero		1


	//   ....[51]....
        /*0edc*/ 	.word	0x00017280
        /*0ee0*/ 	.word	0x00000003
        /*0ee4*/ 	.word	0x000388a0
        /*0ee8*/ 	.short	0x010a
        /*0eea*/ 	.byte	0x3f
	.zero		1


	//   ....[52]....
        /*0eec*/ 	.word	0x000174d0
        /*0ef0*/ 	.word	0x00000003
        /*0ef4*/ 	.word	0x000388c0
        /*0ef8*/ 	.short	0x010a
        /*0efa*/ 	.byte	0x3f
	.zero		1


	//   ....[53]....
        /*0efc*/ 	.word	0x00017ea0
        /*0f00*/ 	.word	0x00000008
        /*0f04*/ 	.word	0x000388a0
        /*0f08*/ 	.short	0x010a
        /*0f0a*/ 	.byte	0x3f
	.zero		1


	//   ....[54]....
        /*0f0c*/ 	.word	0x000180e0
        /*0f10*/ 	.word	0x00000008
        /*0f14*/ 	.word	0x000388c0
        /*0f18*/ 	.short	0x010a
        /*0f1a*/ 	.byte	0x3f
	.zero		1


	//   ....[55]....
        /*0f1c*/ 	.word	0x000198c0
        /*0f20*/ 	.word	0x0000001a
        /*0f24*/ 	.word	0x00038840
        /*0f28*/ 	.short	0x010a
        /*0f2a*/ 	.byte	0x3f
	.zero		1


	//   ....[56]....
        /*0f2c*/ 	.word	0x00019d90
        /*0f30*/ 	.word	0x0000001a
        /*0f34*/ 	.word	0x00038830
        /*0f38*/ 	.short	0x0107
        /*0f3a*/ 	.byte	0x3f
	.zero		1


	//   ....[57]....
        /*0f3c*/ 	.word	0x00019e60
        /*0f40*/ 	.word	0x0000001a
        /*0f44*/ 	.word	0x00038830
        /*0f48*/ 	.short	0x0101
        /*0f4a*/ 	.byte	0x3f
	.zero		1


	//   ....[58]....
        /*0f4c*/ 	.word	0x0001a6f0
        /*0f50*/ 	.word	0x00000012
        /*0f54*/ 	.word	0x00038800
        /*0f58*/ 	.short	0x0107
        /*0f5a*/ 	.byte	0x3f
	.zero		1


	//   ....[59]....
        /*0f5c*/ 	.word	0x0001a780
        /*0f60*/ 	.word	0x00000012
        /*0f64*/ 	.word	0x00038800
        /*0f68*/ 	.short	0x0101
        /*0f6a*/ 	.byte	0x3f
	.zero		1


	//   ....[60]....
        /*0f6c*/ 	.word	0x0001b670
        /*0f70*/ 	.word	0x00000012
        /*0f74*/ 	.word	0x00038810
        /*0f78*/ 	.short	0x0107
        /*0f7a*/ 	.byte	0x3f
	.zero		1


	//   ....[61]....
        /*0f7c*/ 	.word	0x0001b770
        /*0f80*/ 	.word	0x00000012
        /*0f84*/ 	.word	0x00038810
        /*0f88*/ 	.short	0x0101
        /*0f8a*/ 	.byte	0x3f
	.zero		1


	//   ....[62]....
        /*0f8c*/ 	.word	0x0001b790
        /*0f90*/ 	.word	0x00000012
        /*0f94*/ 	.word	0x00038820
        /*0f98*/ 	.short	0x010a
        /*0f9a*/ 	.byte	0x3f
	.zero		1


	//   ....[63]....
        /*0f9c*/ 	.word	0x0001b820
        /*0fa0*/ 	.word	0x0000001a
        /*0fa4*/ 	.word	0x00038860
        /*0fa8*/ 	.short	0x010a
        /*0faa*/ 	.byte	0x3f
	.zero		1


	//   ....[64]....
        /*0fac*/ 	.word	0x0001c130
        /*0fb0*/ 	.word	0x0000001a
        /*0fb4*/ 	.word	0x00038850
        /*0fb8*/ 	.short	0x0107
        /*0fba*/ 	.byte	0x3f
	.zero		1


	//   ....[65]....
        /*0fbc*/ 	.word	0x0001c200
        /*0fc0*/ 	.word	0x0000001a
        /*0fc4*/ 	.word	0x00038850
        /*0fc8*/ 	.short	0x0101
        /*0fca*/ 	.byte	0x3f
	.zero		1


	//   ....[66]....
        /*0fcc*/ 	.word	0x0001c580
        /*0fd0*/ 	.word	0x00000006
        /*0fd4*/ 	.word	0x00038840
        /*0fd8*/ 	.short	0x010a
        /*0fda*/ 	.byte	0x3f
	.zero		1


	//   ....[67]....
        /*0fdc*/ 	.word	0x0001c8a0
        /*0fe0*/ 	.word	0x00000006
        /*0fe4*/ 	.word	0x00038830
        /*0fe8*/ 	.short	0x0107
        /*0fea*/ 	.byte	0x3f
	.zero		1


	//   ....[68]....
        /*0fec*/ 	.word	0x0001c960
        /*0ff0*/ 	.word	0x00000006
        /*0ff4*/ 	.word	0x00038830
        /*0ff8*/ 	.short	0x0101
        /*0ffa*/ 	.byte	0x3f
	.zero		1


	//   ....[69]....
        /*0ffc*/ 	.word	0x0001c990
        /*1000*/ 	.word	0x00000006
        /*1004*/ 	.word	0x00038860
        /*1008*/ 	.short	0x010a
        /*100a*/ 	.byte	0x3f
	.zero		1


	//   ....[70]....
        /*100c*/ 	.word	0x0001d040
        /*1010*/ 	.word	0x00000006
        /*1014*/ 	.word	0x00038850
        /*1018*/ 	.short	0x0107
        /*101a*/ 	.byte	0x3f
	.zero		1


	//   ....[71]....
        /*101c*/ 	.word	0x0001d100
        /*1020*/ 	.word	0x00000006
        /*1024*/ 	.word	0x00038850
        /*1028*/ 	.short	0x0101
        /*102a*/ 	.byte	0x3f
	.zero		1


	//   ....[72]....
        /*102c*/ 	.word	0x0001df80
        /*1030*/ 	.word	0x00000007
        /*1034*/ 	.word	0x00038820
        /*1038*/ 	.short	0x010a
        /*103a*/ 	.byte	0x3f
	.zero		1


	//   ....[73]....
        /*103c*/ 	.word	0x0001e0f0
        /*1040*/ 	.word	0x00000005
        /*1044*/ 	.word	0x00038840
        /*1048*/ 	.short	0x010a
        /*104a*/ 	.byte	0x3f
	.zero		1


	//   ....[74]....
        /*104c*/ 	.word	0x0001e190
        /*1050*/ 	.word	0x00000003
        /*1054*/ 	.word	0x00038840
        /*1058*/ 	.short	0x010a
        /*105a*/ 	.byte	0x3f
	.zero		1


	//   ....[75]....
        /*105c*/ 	.word	0x0001e1d0
        /*1060*/ 	.word	0x00000005
        /*1064*/ 	.word	0x00038860
        /*1068*/ 	.short	0x010a
        /*106a*/ 	.byte	0x3f
	.zero		1


	//   ....[76]....
        /*106c*/ 	.word	0x0001e210
        /*1070*/ 	.word	0x00000003
        /*1074*/ 	.word	0x00038860
        /*1078*/ 	.short	0x010a
        /*107a*/ 	.byte	0x3f
	.zero		1


	//   ....[77]....
        /*107c*/ 	.word	0x0001e270
        /*1080*/ 	.word	0x0000003a
        /*1084*/ 	.word	0x00038890
        /*1088*/ 	.short	0x010a
        /*108a*/ 	.byte	0x3f
	.zero		1


	//   ....[78]....
        /*108c*/ 	.word	0x0001e3d0
        /*1090*/ 	.word	0x0000003a
        /*1094*/ 	.word	0x00038890
        /*1098*/ 	.short	0x010a
        /*109a*/ 	.byte	0x3f
	.zero		1


	//   ....[79]....
        /*109c*/ 	.word	0x0001e540
        /*10a0*/ 	.word	0x0000003a
        /*10a4*/ 	.word	0x00038890
        /*10a8*/ 	.short	0x010a
        /*10aa*/ 	.byte	0x3f
	.zero		1


	//   ....[80]....
        /*10ac*/ 	.word	0x0001e6a0
        /*10b0*/ 	.word	0x0000003a
        /*10b4*/ 	.word	0x000388b0
        /*10b8*/ 	.short	0x010a
        /*10ba*/ 	.byte	0x3f
	.zero		1


	//   ....[81]....
        /*10bc*/ 	.word	0x0001e8c0
        /*10c0*/ 	.word	0x00000002
        /*10c4*/ 	.word	0x00038800
        /*10c8*/ 	.short	0x010a
        /*10ca*/ 	.byte	0x3f
	.zero		1


	//   ....[82]....
        /*10cc*/ 	.word	0x0001ead0
        /*10d0*/ 	.word	0x00000002
        /*10d4*/ 	.word	0x00038800
        /*10d8*/ 	.short	0x010a
        /*10da*/ 	.byte	0x3f
	.zero		1


	//   ....[83]....
        /*10dc*/ 	.word	0x0001eb20
        /*10e0*/ 	.word	0x0000000d
        /*10e4*/ 	.word	0x00038830
        /*10e8*/ 	.short	0x010a
        /*10ea*/ 	.byte	0x3f
	.zero		1


	//   ....[84]....
        /*10ec*/ 	.word	0x0001eb70
        /*10f0*/ 	.word	0x00000002
        /*10f4*/ 	.word	0x00038810
        /*10f8*/ 	.short	0x010a
        /*10fa*/ 	.byte	0x3f
	.zero		1


	//   ....[85]....
        /*10fc*/ 	.word	0x0001ebc0
        /*1100*/ 	.word	0x0000000d
        /*1104*/ 	.word	0x00038850
        /*1108*/ 	.short	0x010a
        /*110a*/ 	.byte	0x3f
	.zero		1


	//   ....[86]....
        /*110c*/ 	.word	0x0001ec10
        /*1110*/ 	.word	0x0000000e
        /*1114*/ 	.word	0x00038830
        /*1118*/ 	.short	0x010a
        /*111a*/ 	.byte	0x3f
	.zero		1


	//   ....[87]....
        /*111c*/ 	.word	0x0001ec60
        /*1120*/ 	.word	0x0000000e
        /*1124*/ 	.word	0x00038850
        /*1128*/ 	.short	0x010a
        /*112a*/ 	.byte	0x3f
	.zero		1


	//   ....[88]....
        /*112c*/ 	.word	0x0001ee00
        /*1130*/ 	.word	0x00000012
        /*1134*/ 	.word	0x00038820
        /*1138*/ 	.short	0x010a
        /*113a*/ 	.byte	0x3f
	.zero		1


	//   ....[89]....
        /*113c*/ 	.word	0x0001ee50
        /*1140*/ 	.word	0x00000003
        /*1144*/ 	.word	0x000388a0
        /*1148*/ 	.short	0x010a
        /*114a*/ 	.byte	0x3f
	.zero		1


	//   ....[90]....
        /*114c*/ 	.word	0x0001eea0
        /*1150*/ 	.word	0x00000003
        /*1154*/ 	.word	0x000388c0
        /*1158*/ 	.short	0x010a
        /*115a*/ 	.byte	0x3f
	.zero		1


	//   ....[91]....
        /*115c*/ 	.word	0x0001eef0
        /*1160*/ 	.word	0x00000008
        /*1164*/ 	.word	0x000388a0
        /*1168*/ 	.short	0x010a
        /*116a*/ 	.byte	0x3f
	.zero		1


	//   ....[92]....
        /*116c*/ 	.word	0x0001ef40
        /*1170*/ 	.word	0x00000008
        /*1174*/ 	.word	0x000388c0
        /*1178*/ 	.short	0x010a
        /*117a*/ 	.byte	0x3f
	.zero		1


	//   ....[93]....
        /*117c*/ 	.word	0x0001f060
        /*1180*/ 	.word	0x0000001a
        /*1184*/ 	.word	0x00038840
        /*1188*/ 	.short	0x010a
        /*118a*/ 	.byte	0x3f
	.zero		1


	//   ....[94]....
        /*118c*/ 	.word	0x000205f0
        /*1190*/ 	.word	0x00000012
        /*1194*/ 	.word	0x00038820
        /*1198*/ 	.short	0x010a
        /*119a*/ 	.byte	0x3f
	.zero		1


	//   ....[95]....
        /*119c*/ 	.word	0x00020640
        /*11a0*/ 	.word	0x0000001a
        /*11a4*/ 	.word	0x00038860
        /*11a8*/ 	.short	0x010a
        /*11aa*/ 	.byte	0x3f
	.zero		1


	//   ....[96]....
        /*11ac*/ 	.word	0x00020f30
        /*11b0*/ 	.word	0x00000006
        /*11b4*/ 	.word	0x00038840
        /*11b8*/ 	.short	0x010a
        /*11ba*/ 	.byte	0x3f
	.zero		1


	//   ....[97]....
        /*11bc*/ 	.word	0x000213f0
        /*11c0*/ 	.word	0x00000006
        /*11c4*/ 	.word	0x00038860
        /*11c8*/ 	.short	0x010a
        /*11ca*/ 	.byte	0x3f
	.zero		1


	//   ....[98]....
        /*11cc*/ 	.word	0x00022590
        /*11d0*/ 	.word	0x00000007
        /*11d4*/ 	.word	0x00038820
        /*11d8*/ 	.short	0x010a
        /*11da*/ 	.byte	0x3f
	.zero		1


	//   ....[99]....
        /*11dc*/ 	.word	0x00022730
        /*11e0*/ 	.word	0x00000005
        /*11e4*/ 	.word	0x00038840
        /*11e8*/ 	.short	0x010a
        /*11ea*/ 	.byte	0x3f
	.zero		1


	//   ....[100]....
        /*11ec*/ 	.word	0x00022780
        /*11f0*/ 	.word	0x00000003
        /*11f4*/ 	.word	0x00038840
        /*11f8*/ 	.short	0x010a
        /*11fa*/ 	.byte	0x3f
	.zero		1


	//   ....[101]....
        /*11fc*/ 	.word	0x000227d0
        /*1200*/ 	.word	0x00000005
        /*1204*/ 	.word	0x00038860
        /*1208*/ 	.short	0x010a
        /*120a*/ 	.byte	0x3f
	.zero		1


	//----- nvinfo : EIATTR_NUM_MBARRIERS
	.align		4
.L_290:
        /*120c*/ 	.byte	0x03, 0x38
        /*120e*/ 	.short	0x0017


	//----- nvinfo : EIATTR_EXIT_INSTR_OFFSETS
	.align		4
        /*1210*/ 	.byte	0x04, 0x1c
        /*1212*/ 	.short	(.L_292 - .L_291)


	//   ....[0]....
.L_291:
        /*1214*/ 	.word	0x0001e260


	//----- nvinfo : EIATTR_MAX_THREADS
	.align		4
.L_292:
        /*1218*/ 	.byte	0x04, 0x05
        /*121a*/ 	.short	(.L_294 - .L_293)
.L_293:
        /*121c*/ 	.word	0x00000180
        /*1220*/ 	.word	0x00000001
        /*1224*/ 	.word	0x00000001


	//----- nvinfo : EIATTR_CRS_STACK_SIZE
	.align		4
.L_294:
        /*1228*/ 	.byte	0x04, 0x1e
        /*122a*/ 	.short	(.L_296 - .L_295)
.L_295:
        /*122c*/ 	.word	0x00000000


	//----- nvinfo : EIATTR_CBANK_PARAM_SIZE
	.align		4
.L_296:
        /*1230*/ 	.byte	0x03, 0x19
        /*1232*/ 	.short	0x0bf0


	//----- nvinfo : EIATTR_PARAM_CBANK
	.align		4
        /*1234*/ 	.byte	0x04, 0x0a
        /*1236*/ 	.short	(.L_298 - .L_297)
	.align		4
.L_297:
        /*1238*/ 	.word	index@(.nv.constant0._ZN7cutlass13device_kernelIN5flash11enable_sm90INS1_16FlashAttnFwdSm90INS1_25CollectiveMainloopFwdSm90ILi2EN4cute5tupleIJNS5_1CILi1EEES8_S8_EEENS6_IJNS7_ILi64EEESA_SA_EEELi512ENS_6half_tEfNS_4arch4Sm90ELb0ELb0ELb0ELb1ELb1ELb1ELb1ELb0ELb0ELb1ELb1ELb0EEENS1_21CollectiveEpilogueFwdINS6_IJSA_NS7_ILi512EEESA_EEES9_SC_SE_Li256ELb1ELb1ELb1ELb0EEENS1_36VarlenDynamicPersistentTileSchedulerILi64ELi64ELi256ELi128ELb1ELb1ELb1ELb0ELb1ELb1EEEEEEEEEvNT_6ParamsE)
        /*123c*/ 	.short	0x0210
        /*123e*/ 	.short	0x0bf0


	//----- nvinfo : EIATTR_SW_WAR
	.align		4
.L_298:
        /*1240*/ 	.byte	0x04, 0x36
        /*1242*/ 	.short	(.L_300 - .L_299)
.L_299:
        /*1244*/ 	.word	0x00000008
.L_300:


//--------------------- .nv.info._ZN7cutlass13device_kernelIN5flash11enable_sm90INS1_16FlashAttnFwdSm90INS1_25CollectiveMainloopFwdSm90ILi2EN4cute5tupleIJNS5_1CILi1EEES8_S8_EEENS6_IJNS7_ILi64EEESA_SA_EEELi512ENS_6half_tEfNS_4arch4Sm90ELb0ELb1ELb0ELb0ELb1ELb0ELb0ELb0ELb0ELb1ELb1ELb0EEENS1_21CollectiveEpilogueFwdINS6_IJSA_NS7_ILi512EEESA_EEES9_SC_SE_Li256ELb0ELb1ELb1ELb0EEENS1_19SingleTileSchedulerILb0ELb1ELb1ELi64EEEEEEEEEvNT_6ParamsE --------------------------
	.section	.nv.info._ZN7cutlass13device_kernelIN5flash11enable_sm90INS1_16FlashAttnFwdSm90INS1_25CollectiveMainloopFwdSm90ILi2EN4cute5tupleIJNS5_1CILi1EEES8_S8_EEENS6_IJNS7_ILi64EEESA_SA_EEELi512ENS_6half_tEfNS_4arch4Sm90ELb0ELb1ELb0ELb0ELb1ELb0ELb0ELb0ELb0ELb1ELb1ELb0EEENS1_21CollectiveEpilogueFwdINS6_IJSA_NS7_ILi512EEESA_EEES9_SC_SE_Li256ELb0ELb1ELb1ELb0EEENS1_19SingleTileSchedulerILb0ELb1ELb1ELi64EEEEEEEEEvNT_6ParamsE,"",@"SHT_CUDA_INFO"
	.sectionflags	@""
	.align	4


	//----- nvinfo : EIATTR_CUDA_API_VERSION
	.align		4
        /*0000*/ 	.byte	0x04, 0x37
        /*0002*/ 	.short	(.L_302 - .L_301)
.L_301:
        /*0004*/ 	.word	0x00000082


	//----- nvinfo : EIATTR_KPARAM_INFO
	.align		4
.L_302:
        /*0008*/ 	.byte	0x04, 0x17
        /*000a*/ 	.short	(.L_304 - .L_303)
.L_303:
        /*000c*/ 	.word	0x00000000
        /*0010*/ 	.short	0x0000
        /*0012*/ 	.short	0x0070
        /*0014*/ 	.byte	0x00, 0xf0, 0x01, 0x28


	//----- nvinfo : EIATTR_SPARSE_MMA_MASK
	.align		4
.L_304:
        /*0018*/ 	.byte	0x03, 0x50
        /*001a*/ 	.short	0x0000


	//----- nvinfo : EIATTR_MAXREG_COUNT
	.align		4
        /*001c*/ 	.byte	0x03, 0x1b
        /*001e*/ 	.short	0x00a8


	//----- nvinfo : EIATTR_NUM_BARRIERS
	.align		4
        /*0020*/ 	.byte	0x02, 0x4c
        /*0022*/ 	.byte	0x10
	.zero		1


	//----- nvinfo : EIATTR_EXTERNS
	.align		4
        /*0024*/ 	.byte	0x04, 0x0f
        /*0026*/ 	.short	(.L_306 - .L_305)


	//   ....[0]....
	.align		4
.L_305:
        /*0028*/ 	.word	index@(__assertfail)


	//----- nvinfo : EIATTR_MERCURY_ISA_VERSION
	.align		4
.L_306:
        /*002c*/ 	.byte	0x03, 0x5f
        /*002e*/ 	.short	0x0101


	//----- nvinfo : EIATTR_INT_WARP_WIDE_INSTR_OFFSETS
	.align		4
        /*0030*/ 	.byte	0x04, 0x31
        /*0032*/ 	.short	(.L_308 - .L_307)


	//   ....[0]....
.L_307:
        /*0034*/ 	.word	0x000000b0


	//   ....[1]....
        /*0038*/ 	.word	0x000000c0


	//   ....[2]....
        /*003c*/ 	.word	0x00000160


	//----- nvinfo : EIATTR_COOP_GROUP_MASK_REGIDS
	.align		4
.L_308:
        /*0040*/ 	.byte	0x04, 0x29
        /*0042*/ 	.short	(.L_310 - .L_309)


	//   ....[0]....
.L_309:
        /*0044*/ 	.word	0xffffffff


	//   ....[1]....
        /*0048*/ 	.word	0xffffffff


	//   ....[2]....
        /*004c*/ 	.word	0xffffffff


	//   ....[3]....
        /*0050*/ 	.word	0xffffffff


	//   ....[4]....
        /*0054*/ 	.word	0xffffffff


	//   ....[5]....
        /*0058*/ 	.word	0xffffffff


	//   ....[6]....
        /*005c*/ 	.word	0xffffffff


	//   ....[7]....
        /*0060*/ 	.word	0xffffffff


	//   ....[8]....
        /*0064*/ 	.word	0xffffffff


	//   ....[9]....
        /*0068*/ 	.word	0xffffffff


	//   ....[10]....
        /*006c*/ 	.word	0xffffffff


	//   ....[11]....
        /*0070*/ 	.word	0xffffffff


	//   ....[12]....
        /*0074*/ 	.word	0xffffffff


	//   ....[13]....
        /*0078*/ 	.word	0xffffffff


	//   ....[14]....
        /*007c*/ 	.word	0xffffffff


	//   ....[15]....
        /*0080*/ 	.word	0xffffffff


	//   ....[16]....
        /*0084*/ 	.word	0xffffffff


	//   ....[17]....
        /*0088*/ 	.word	0xffffffff


	//   ....[18]....
        /*008c*/ 	.word	0xffffffff


	//   ....[19]....
        /*0090*/ 	.word	0xffffffff


	//   ....[20]....
        /*0094*/ 	.word	0xffffffff


	//   ....[21]....
        /*0098*/ 	.word	0xffffffff


	//   ....[22]....
        /*009c*/ 	.word	0xffffffff


	//   ....[23]....
        /*00a0*/ 	.word	0xffffffff


	//   ....[24]....
        /*00a4*/ 	.word	0xffffffff


	//   ....[25]....
        /*00a8*/ 	.word	0xffffffff


	//   ....[26]....
        /*00ac*/ 	.word	0xffffffff


	//   ....[27]....
        /*00b0*/ 	.word	0xffffffff


	//   ....[28]....
        /*00b4*/ 	.word	0xffffffff


	//   ....[29]....
        /*00b8*/ 	.word	0xffffffff


	//   ....[30]....
        /*00bc*/ 	.word	0xffffffff


	//   ....[31]....
        /*00c0*/ 	.word	0xffffffff


	//   ....[32]....
        /*00c4*/ 	.word	0xffffffff


	//   ....[33]....
        /*00c8*/ 	.word	0xffffffff


	//   ....[34]....
        /*00cc*/ 	.word	0xffffffff


	//   ....[35]....
        /*00d0*/ 	.word	0xffffffff


	//   ....[36]....
        /*00d4*/ 	.word	0xffffffff


	//   ....[37]....
        /*00d8*/ 	.word	0xffffffff


	//   ....[38]....
        /*00dc*/ 	.word	0xffffffff


	//   ....[39]....
        /*00e0*/ 	.word	0xffffffff


	//   ....[40]....
        /*00e4*/ 	.word	0xffffffff


	//   ....[41]....
        /*00e8*/ 	.word	0xffffffff


	//   ....[42]....
        /*00ec*/ 	.word	0xffffffff


	//   ....[43]....
        /*00f0*/ 	.word	0xffffffff


	//   ....[44]....
        /*00f4*/ 	.word	0xffffffff


	//   ....[45]....
        /*00f8*/ 	.word	0xffffffff


	//   ....[46]....
        /*00fc*/ 	.word	0xffffffff


	//   ....[47]....
        /*0100*/ 	.word	0xffffffff


	//   ....[48]....
        /*0104*/ 	.word	0xffffffff


	//   ....[49]....
        /*0108*/ 	.word	0xffffffff


	//   ....[50]....
        /*010c*/ 	.word	0xffffffff


	//   ....[51]....
        /*0110*/ 	.word	0xffffffff


	//   ....[52]....
        /*0114*/ 	.word	0xffffffff


	//   ....[53]....
        /*0118*/ 	.word	0xffffffff


	//   ....[54]....
        /*011c*/ 	.word	0xffffffff


	//   ....[55]....
        /*0120*/ 	.word	0xffffffff


	//   ....[56]....
        /*0124*/ 	.word	0xffffffff


	//   ....[57]....
        /*0128*/ 	.word	0xffffffff


	//   ....[58]....
        /*012c*/ 	.word	0xffffffff


	//   ....[59]....
        /*0130*/ 	.word	0xffffffff


	//   ....[60]....
        /*0134*/ 	.word	0xffffffff


	//   ....[61]....
        /*0138*/ 	.word	0xffffffff


	//   ....[62]....
        /*013c*/ 	.word	0xffffffff


	//   ....[63]....
        /*0140*/ 	.word	0xffffffff


	//   ....[64]....
        /*0144*/ 	.word	0xffffffff


	//   ....[65]....
        /*0148*/ 	.word	0xffffffff


	//   ....[66]....
        /*014c*/ 	.word	0xffffffff


	//   ....[67]....
        /*0150*/ 	.word	0xffffffff


	//   ....[68]....
        /*0154*/ 	.word	0xffffffff


	//   ....[69]....
        /*0158*/ 	.word	0xffffffff


	//   ....[70]....
        /*015c*/ 	.word	0xffffffff


	//   ....[71]....
        /*0160*/ 	.word	0xffffffff


	//   ....[72]....
        /*0164*/ 	.word	0xffffffff


	//   ....[73]....
        /*0168*/ 	.word	0xffffffff


	//   ....[74]....
        /*016c*/ 	.word	0xffffffff


	//   ....[75]....
        /*0170*/ 	.word	0xffffffff


	//   ....[76]....
        /*0174*/ 	.word	0xffffffff


	//   ....[77]....
        /*0178*/ 	.word	0xffffffff


	//   ....[78]....
        /*017c*/ 	.word	0xffffffff


	//   ....[79]....
        /*0180*/ 	.word	0xffffffff


	//   ....[80]....
        /*0184*/ 	.word	0xffffffff


	//   ....[81]....
        /*0188*/ 	.word	0xffffffff


	//   ....[82]....
        /*018c*/ 	.word	0xffffffff


	//   ....[83]....
        /*0190*/ 	.word	0xffffffff


	//   ....[84]....
        /*0194*/ 	.word	0xffffffff


	//   ....[85]....
        /*0198*/ 	.word	0xffffffff


	//   ....[86]....
        /*019c*/ 	.word	0xffffffff


	//   ....[87]....
        /*01a0*/ 	.word	0xffffffff


	//   ....[88]....
        /*01a4*/ 	.word	0xffffffff


	//   ....[89]....
        /*01a8*/ 	.word	0x0500000f


	//   ....[90]....
        /*01ac*/ 	.word	0x0500000f


	//   ....[91]....
        /*01b0*/ 	.word	0x0500000f


	//   ....[92]....
        /*01b4*/ 	.word	0x0500000f


	//   ....[93]....
        /*01b8*/ 	.word	0x0500000f


	//   ....[94]....
        /*01bc*/ 	.word	0x0500000f


	//   ....[95]....
        /*01c0*/ 	.word	0x0500000f


	//   ....[96]....
        /*01c4*/ 	.word	0x0500000f


	//   ....[97]....
        /*01c8*/ 	.word	0x0500000f


	//   ....[98]....
        /*01cc*/ 	.word	0x0500000f


	//   ....[99]....
        /*01d0*/ 	.word	0x0500000f


	//   ....[100]....
        /*01d4*/ 	.word	0x0500000f


	//   ....[101]....
        /*01d8*/ 	.word	0x0500000f


	//   ....[102]....
        /*01dc*/ 	.word	0x0500000f


	//   ....[103]....
        /*01e0*/ 	.word	0x0500000f


	//   ....[104]....
        /*01e4*/ 	.word	0x0500000f


	//   ....[105]....
        /*01e8*/ 	.word	0x0500000f


	//   ....[106]....
        /*01ec*/ 	.word	0x0500000f


	//   ....[107]....
        /*01f0*/ 	.word	0x0500000f


	//   ....[108]....
        /*01f4*/ 	.word	0x0500000f


	//   ....[109]....
        /*01f8*/ 	.word	0x0500000f


	//   ....[110]....
        /*01fc*/ 	.word	0x0500000f


	//   ....[111]....
        /*0200*/ 	.word	0x0500000f


	//   ....[112]....
        /*0204*/ 	.word	0x0500000f


	//   ....[113]....
        /*0208*/ 	.word	0x0500000f


	//   ....[114]....
        /*020c*/ 	.word	0x0500000f


	//   ....[115]....
        /*0210*/ 	.word	0x0500000f


	//   ....[116]....
        /*0214*/ 	.word	0x0500000f


	//   ....[117]....
        /*0218*/ 	.word	0x0500000f


	//   ....[118]....
        /*021c*/ 	.word	0x0500000f


	//   ....[119]....
        /*0220*/ 	.word	0x0500000f


	//   ....[120]....
        /*0224*/ 	.word	0x0500000f


	//   ....[121]....
        /*0228*/ 	.word	0x0500000f


	//   ....[122]....
        /*022c*/ 	.word	0x0500000f


	//   ....[123]....
        /*0230*/ 	.word	0x0500000f


	//   ....[124]....
        /*0234*/ 	.word	0x0500000f


	//   ....[125]....
        /*0238*/ 	.word	0x0500000f


	//   ....[126]....
        /*023c*/ 	.word	0x0500000f


	//   ....[127]....
        /*0240*/ 	.word	0x0500000f


	//   ....[128]....
        /*0244*/ 	.word	0x0500000f


	//   ....[129]....
        /*0248*/ 	.word	0x0500000f


	//   ....[130]....
        /*024c*/ 	.word	0x0500000f


	//----- nvinfo : EIATTR_COOP_GROUP_INSTR_OFFSETS
	.align		4
.L_310:
        /*0250*/ 	.byte	0x04, 0x28
        /*0252*/ 	.short	(.L_312 - .L_311)


	//   ....[0]....
.L_311:
        /*0254*/ 	.word	0x00000060


	//   ....[1]....
        /*0258*/ 	.word	0x000000a0


	//   ....[2]....
        /*025c*/ 	.word	0x00000280


	//   ....[3]....
        /*0260*/ 	.word	0x000003e0


	//   ....[4]....
        /*0264*/ 	.word	0x00000500


	//   ....[5]....
        /*0268*/ 	.word	0x00000660


	//   ....[6]....
        /*026c*/ 	.word	0x000015c0


	//   ....[7]....
        /*0270*/ 	.word	0x000039f0


	//   ....[8]....
        /*0274*/ 	.word	0x00004240


	//   ....[9]....
        /*0278*/ 	.word	0x00004440


	//   ....[10]....
        /*027c*/ 	.word	0x00004f10


	//   ....[11]....
        /*0280*/ 	.word	0x00005010


	//   ....[12]....
        /*0284*/ 	.word	0x00005300


	//   ....[13]....
        /*0288*/ 	.word	0x00005380


	//   ....[14]....
        /*028c*/ 	.word	0x00005dc0


	//   ....[15]....
        /*0290*/ 	.word	0x00006500


	//   ....[16]....
        /*0294*/ 	.word	0x00006710


	//   ....[17]....
        /*0298*/ 	.word	0x00006e00


	//   ....[18]....
        /*029c*/ 	.word	0x00006ec0


	//   ....[19]....
        /*02a0*/ 	.word	0x00007290


	//   ....[20]....
        /*02a4*/ 	.word	0x00007350


	//   ....[21]....
        /*02a8*/ 	.word	0x00008460


	//   ....[22]....
        /*02ac*/ 	.word	0x00008be0


	//   ....[23]....
        /*02b0*/ 	.word	0x00008c10


	//   ....[24]....
        /*02b4*/ 	.word	0x00008e60


	//   ....[25]....
        /*02b8*/ 	.word	0x00009000


	//   ....[26]....
        /*02bc*/ 	.word	0x00009fd0


	//   ....[27]....
        /*02c0*/ 	.word	0x0000a470


	//   ....[28]....
        /*02c4*/ 	.word	0x0000a670


	//   ....[29]....
        /*02c8*/ 	.word	0x0000ad50


	//   ....[30]....
        /*02cc*/ 	.word	0x0000ae10


	//   ....[31]....
        /*02d0*/ 	.word	0x0000b1e0


	//   ....[32]....
        /*02d4*/ 	.word	0x0000b2a0


	//   ....[33]....
        /*02d8*/ 	.word	0x0000c3b0


	//   ....[34]....
        /*02dc*/ 	.word	0x0000c480


	//   ....[35]....
        /*02e0*/ 	.word	0x0000c4c0


	//   ....[36]....
        /*02e4*/ 	.word	0x0000c4e0


	//   ....[37]....
        /*02e8*/ 	.word	0x0000c510


	//   ....[38]....
        /*02ec*/ 	.word	0x0000d000


	//   ....[39]....
        /*02f0*/ 	.word	0x0000d460


	//   ....[40]....
        /*02f4*/ 	.word	0x0000d490


	//   ....[41]....
        /*02f8*/ 	.word	0x0000d4b0


	//   ....[42]....
        /*02fc*/ 	.word	0x0000d4e0


	//   ....[43]....
        /*0300*/ 	.word	0x0000d980


	//   ....[44]....
        /*0304*/ 	.word	0x0000d9a0


	//   ....[45]....
        /*0308*/ 	.word	0x0000e5f0


	//   ....[46]....
        /*030c*/ 	.word	0x0000e610


	//   ....[47]....
        /*0310*/ 	.word	0x0000f630


	//   ....[48]....
        /*0314*/ 	.word	0x00010ce0


	//   ....[49]....
        /*0318*/ 	.word	0x00010d00


	//   ....[50]....
        /*031c*/ 	.word	0x00010d10


	//   ....[51]....
        /*0320*/ 	.word	0x00010d50


	//   ....[52]....
        /*0324*/ 	.word	0x00010da0


	//   ....[53]....
        /*0328*/ 	.word	0x00010dc0


	//   ....[54]....
        /*032c*/ 	.word	0x00010e10


	//   ....[55]....
        /*0330*/ 	.word	0x00010e30


	//   ....[56]....
        /*0334*/ 	.word	0x000113b0


	//   ....[57]....
        /*0338*/ 	.word	0x000113e0


	//   ....[58]....
        /*033c*/ 	.word	0x00011410


	//   ....[59]....
        /*0340*/ 	.word	0x00011470


	//   ....[60]....
        /*0344*/ 	.word	0x000114d0


	//   ....[61]....
        /*0348*/ 	.word	0x000114f0


	//   ....[62]....
        /*034c*/ 	.word	0x00011540


	//   ....[63]....
        /*0350*/ 	.word	0x00011560


	//   ....[64]....
        /*0354*/ 	.word	0x00011850


	//   ....[65]....
        /*0358*/ 	.word	0x00011880


	//   ....[66]....
        /*035c*/ 	.word	0x000118b0


	//   ....[67]....
        /*0360*/ 	.word	0x000118e0


	//   ....[68]....
        /*0364*/ 	.word	0x00011910


	//   ....[69]....
        /*0368*/ 	.word	0x00011960


	//   ....[70]....
        /*036c*/ 	.word	0x00011ae0


	//   ....[71]....
        /*0370*/ 	.word	0x00011b10


	//   ....[72]....
        /*0374*/ 	.word	0x000124a0


	//   ....[73]....
        /*0378*/ 	.word	0x000124c0


	//   ....[74]....
        /*037c*/ 	.word	0x000124d0


	//   ....[75]....
        /*0380*/ 	.word	0x000124f0


	//   ....[76]....
        /*0384*/ 	.word	0x00012510


	//   ....[77]....
        /*0388*/ 	.word	0x00012540


	//   ....[78]....
        /*038c*/ 	.word	0x00012560


	//   ....[79]....
        /*0390*/ 	.word	0x00012590


	//   ....[80]....
        /*0394*/ 	.word	0x000128f0


	//   ....[81]....
        /*0398*/ 	.word	0x00012920


	//   ....[82]....
        /*039c*/ 	.word	0x00012950


	//   ....[83]....
        /*03a0*/ 	.word	0x00012970


	//   ....[84]....
        /*03a4*/ 	.word	0x00012980


	//   ....[85]....
        /*03a8*/ 	.word	0x000129a0


	//   ....[86]....
        /*03ac*/ 	.word	0x00012a40


	//   ....[87]....
        /*03b0*/ 	.word	0x00012a80


	//   ....[88]....
        /*03b4*/ 	.word	0x00012f80


	//   ....[89]....
        /*03b8*/ 	.word	0x00013660


	//   ....[90]....
        /*03bc*/ 	.word	0x00013750


	//   ....[91]....
        /*03c0*/ 	.word	0x000137f0


	//   ....[92]....
        /*03c4*/ 	.word	0x00013870


	//   ....[93]....
        /*03c8*/ 	.word	0x00013920


	//   ....[94]....
        /*03cc*/ 	.word	0x00013980


	//   ....[95]....
        /*03d0*/ 	.word	0x00013a40


	//   ....[96]....
        /*03d4*/ 	.word	0x00013aa0


	//   ....[97]....
        /*03d8*/ 	.word	0x00013b40


	//   ....[98]....
        /*03dc*/ 	.word	0x00013bd0


	//   ....[99]....
        /*03e0*/ 	.word	0x00013c20


	//   ....[100]....
        /*03e4*/ 	.word	0x00013d50


	//   ....[101]....
        /*03e8*/ 	.word	0x00013dc0


	//   ....[102]....
        /*03ec*/ 	.word	0x00013e20


	//   ....[103]....
        /*03f0*/ 	.word	0x00013ee0


	//   ....[104]....
        /*03f4*/ 	.word	0x00013f40


	//   ....[105]....
        /*03f8*/ 	.word	0x00013fe0


	//   ....[106]....
        /*03fc*/ 	.word	0x00014130


	//   ....[107]....
        /*0400*/ 	.word	0x00014200


	//   ....[108]....
        /*0404*/ 	.word	0x00014470


	//   ....[109]....
        /*0408*/ 	.word	0x000144c0


	//   ....[110]....
        /*040c*/ 	.word	0x00014680


	//   ....[111]....
        /*0410*/ 	.word	0x000146d0


	//   ....[112]....
        /*0414*/ 	.word	0x00014890


	//   ....[113]....
        /*0418*/ 	.word	0x000148e0


	//   ....[114]....
        /*041c*/ 	.word	0x000149c0


	//   ....[115]....
        /*0420*/ 	.word	0x00014a60


	//   ....[116]....
        /*0424*/ 	.word	0x00014ac0


	//   ....[117]....
        /*0428*/ 	.word	0x00014b60


	//   ....[118]....
        /*042c*/ 	.word	0x00014bc0


	//   ....[119]....
        /*0430*/ 	.word	0x00014c60


	//   ....[120]....
        /*0434*/ 	.word	0x00014cc0


	//   ....[121]....
        /*0438*/ 	.word	0x00014d60


	//   ....[122]....
        /*043c*/ 	.word	0x00014e40


	//   ....[123]....
        /*0440*/ 	.word	0x00014f00


	//   ....[124]....
        /*0444*/ 	.word	0x00014fe0


	//   ....[125]....
        /*0448*/ 	.word	0x000150e0


	//   ....[126]....
        /*044c*/ 	.word	0x00015200


	//   ....[127]....
        /*0450*/ 	.word	0x000152e0


	//   ....[128]....
        /*0454*/ 	.word	0x000153f0


	//   ....[129]....
        /*0458*/ 	.word	0x000154c0


	//   ....[130]....
        /*045c*/ 	.word	0x000155d0


	//----- nvinfo : EIATTR_REG_RECONFIG
	.align		4
.L_312:
        /*0460*/ 	.byte	0x01, 0x54
	.zero		2


	//----- nvinfo : EIATTR_SYSCALL_OFFSETS
	.align		4
        /*0464*/ 	.byte	0x04, 0x46
        /*0466*/ 	.short	(.L_314 - .L_313)


	//   ....[0]....
.L_313:
        /*0468*/ 	.word	0x00003bc0


	//   ....[1]....
        /*046c*/ 	.word	0x000101f0


	//   ....[2]....
        /*0470*/ 	.word	0x00010330


	//   ....[3]....
        /*0474*/ 	.word	0x00010420


	//   ....[4]....
        /*0478*/ 	.word	0x000110a0


	//----- nvinfo : EIATTR_MBARRIER_INSTR_OFFSETS
	.align		4
.L_314:
        /*047c*/ 	.byte	0x04, 0x39
        /*047e*/ 	.short	(.L_316 - .L_315)


	//   ....[0]....
.L_315:
        /*0480*/ 	.word	0x00000170
        /*0484*/ 	.word	0x000000ff
        /*0488*/ 	.word	0x00028c00
        /*048c*/ 	.short	0x0100
        /*048e*/ 	.byte	0x08
	.zero		1


	//   ....[1]....
        /*0490*/ 	.word	0x00000180
        /*0494*/ 	.word	0x000000ff
        /*0498*/ 	.word	0x00028c20
        /*049c*/ 	.short	0x0100
        /*049e*/ 	.byte	0x08
	.zero		1


	//   ....[2]....
        /*04a0*/ 	.word	0x00000230
        /*04a4*/ 	.word	0x000000ff
        /*04a8*/ 	.word	0x00028c30
        /*04ac*/ 	.short	0x0100
        /*04ae*/ 	.byte	0x06
	.zero		1


	//   ....[3]....
        /*04b0*/ 	.word	0x00000240
        /*04b4*/ 	.word	0x000000ff
        /*04b8*/ 	.word	0x00028c40
        /*04bc*/ 	.short	0x0100
        /*04be*/ 	.byte	0x06
	.zero		1


	//   ....[4]....
        /*04c0*/ 	.word	0x00000250
        /*04c4*/ 	.word	0x000000ff
        /*04c8*/ 	.word	0x00028c38
        /*04cc*/ 	.short	0x0100
        /*04ce*/ 	.byte	0x06
	.zero		1


	//   ....[5]....
        /*04d0*/ 	.word	0x00000260
        /*04d4*/ 	.word	0x000000ff
        /*04d8*/ 	.word	0x00028c48
        /*04dc*/ 	.short	0x0100
        /*04de*/ 	.byte	0x06
	.zero		1


	//   ....[6]....
        /*04e0*/ 	.word	0x00000390
        /*04e4*/ 	.word	0x000000ff
        /*04e8*/ 	.word	0x00028c50
        /*04ec*/ 	.short	0x0100
        /*04ee*/ 	.byte	0x08
	.zero		1


	//   ....[7]....
        /*04f0*/ 	.word	0x000003a0
        /*04f4*/ 	.word	0x000000ff
        /*04f8*/ 	.word	0x00028c60
        /*04fc*/ 	.short	0x0100
        /*04fe*/ 	.byte	0x08
	.zero		1


	//   ....[8]....
        /*0500*/ 	.word	0x000003b0
        /*0504*/ 	.word	0x000000ff
        /*0508*/ 	.word	0x00028c58
        /*050c*/ 	.short	0x0100
        /*050e*/ 	.byte	0x08
	.zero		1


	//   ....[9]....
        /*0510*/ 	.word	0x000003c0
        /*0514*/ 	.word	0x000000ff
        /*0518*/ 	.word	0x00028c68
        /*051c*/ 	.short	0x0100
        /*051e*/ 	.byte	0x08
	.zero		1


	//   ....[10]....
        /*0520*/ 	.word	0x000004b0
        /*0524*/ 	.word	0x000000ff
        /*0528*/ 	.word	0x00028c70
        /*052c*/ 	.short	0x0100
        /*052e*/ 	.byte	0x06
	.zero		1


	//   ....[11]....
        /*0530*/ 	.word	0x000004c0
        /*0534*/ 	.word	0x000000ff
        /*0538*/ 	.word	0x00028c80
        /*053c*/ 	.short	0x0100
        /*053e*/ 	.byte	0x06
	.zero		1


	//   ....[12]....
        /*0540*/ 	.word	0x000004d0
        /*0544*/ 	.word	0x000000ff
        /*0548*/ 	.word	0x00028c78
        /*054c*/ 	.short	0x0100
        /*054e*/ 	.byte	0x06
	.zero		1


	//   ....[13]....
        /*0550*/ 	.word	0x000004e0
        /*0554*/ 	.word	0x000000ff
        /*0558*/ 	.word	0x00028c88
        /*055c*/ 	.short	0x0100
        /*055e*/ 	.byte	0x06
	.zero		1


	//   ....[14]....
        /*0560*/ 	.word	0x00000610
        /*0564*/ 	.word	0x000000ff
        /*0568*/ 	.word	0x00028c90
        /*056c*/ 	.short	0x0100
        /*056e*/ 	.byte	0x08
	.zero		1


	//   ....[15]....
        /*0570*/ 	.word	0x00000620
        /*0574*/ 	.word	0x000000ff
        /*0578*/ 	.word	0x00028ca0
        /*057c*/ 	.short	0x0100
        /*057e*/ 	.byte	0x08
	.zero		1


	//   ....[16]....
        /*0580*/ 	.word	0x00000630
        /*0584*/ 	.word	0x000000ff
        /*0588*/ 	.word	0x00028c98
        /*058c*/ 	.short	0x0100
        /*058e*/ 	.byte	0x08
	.zero		1


	//   ....[17]....
        /*0590*/ 	.word	0x00000640
        /*0594*/ 	.word	0x000000ff
        /*0598*/ 	.word	0x00028ca8
        /*059c*/ 	.short	0x0100
        /*059e*/ 	.byte	0x08
	.zero		1


	//   ....[18]....
        /*05a0*/ 	.word	0x00000780
        /*05a4*/ 	.word	0x000000ff
        /*05a8*/ 	.word	0x00028cb0
        /*05ac*/ 	.short	0x0100
        /*05ae*/ 	.byte	0x08
	.zero		1


	//   ....[19]....
        /*05b0*/ 	.word	0x00000790
        /*05b4*/ 	.word	0x000000ff
        /*05b8*/ 	.word	0x00028cc0
        /*05bc*/ 	.short	0x0100
        /*05be*/ 	.byte	0x08
	.zero		1


	//   ....[20]....
        /*05c0*/ 	.word	0x000007a0
        /*05c4*/ 	.word	0x000000ff
        /*05c8*/ 	.word	0x00028cb8
        /*05cc*/ 	.short	0x0100
        /*05ce*/ 	.byte	0x08
	.zero		1


	//   ....[21]....
        /*05d0*/ 	.word	0x000007b0
        /*05d4*/ 	.word	0x000000ff
        /*05d8*/ 	.word	0x00028cc8
        /*05dc*/ 	.short	0x0100
        /*05de*/ 	.byte	0x08
	.zero		1


	//   ....[22]....
        /*05e0*/ 	.word	0x00001780
        /*05e4*/ 	.word	0x000000ff
        /*05e8*/ 	.word	0x00028c50
        /*05ec*/ 	.short	0x010a
        /*05ee*/ 	.byte	0x05
	.zero		1


	//   ....[23]....
        /*05f0*/ 	.word	0x00001a50
        /*05f4*/ 	.word	0x000000ff
        /*05f8*/ 	.word	0x00000000
        /*05fc*/ 	.short	0x0101
        /*05fe*/ 	.byte	0x04
	.zero		1


	//   ....[24]....
        /*0600*/ 	.word	0x000023b0
        /*0604*/ 	.word	0x000000ff
        /*0608*/ 	.word	0x00028c50
        /*060c*/ 	.short	0x010a
        /*060e*/ 	.byte	0x07
	.zero		1


	//   ....[25]....
        /*0610*/ 	.word	0x000023f0
        /*0614*/ 	.word	0x000000ff
        /*0618*/ 	.word	0x00028c50
        /*061c*/ 	.short	0x010a
        /*061e*/ 	.byte	0x07
	.zero		1


	//   ....[26]....
        /*0620*/ 	.word	0x000025d0
        /*0624*/ 	.word	0x000000ff
        /*0628*/ 	.word	0x00000000
        /*062c*/ 	.short	0x0101
        /*062e*/ 	.byte	0x07
	.zero		1


	//   ....[27]....
        /*0630*/ 	.word	0x00003bf0
        /*0634*/ 	.word	0x000000ff
        /*0638*/ 	.word	0x00028c00
        /*063c*/ 	.short	0x010a
        /*063e*/ 	.byte	0x28
	.zero		1


	//   ....[28]....
        /*0640*/ 	.word	0x00003d80
        /*0644*/ 	.word	0x000000ff
        /*0648*/ 	.word	0x00028c30
        /*064c*/ 	.short	0x010a
        /*064e*/ 	.byte	0x28
	.zero		1


	//   ....[29]....
        /*0650*/ 	.word	0x00003dc0
        /*0654*/ 	.word	0x000000ff
        /*0658*/ 	.word	0x00028c30
        /*065c*/ 	.short	0x010a
        /*065e*/ 	.byte	0x28
	.zero		1


	//   ....[30]....
        /*0660*/ 	.word	0x000041b0
        /*0664*/ 	.word	0x000000ff
        /*0668*/ 	.word	0x00000000
        /*066c*/ 	.short	0x0101
        /*066e*/ 	.byte	0x04
	.zero		1


	//   ....[31]....
        /*0670*/ 	.word	0x00005b60
        /*0674*/ 	.word	0x000000ff
        /*0678*/ 	.word	0x00028c50
        /*067c*/ 	.short	0x010a
        /*067e*/ 	.byte	0x28
	.zero		1


	//   ....[32]....
        /*0680*/ 	.word	0x00005ba0
        /*0684*/ 	.word	0x000000ff
        /*0688*/ 	.word	0x00028c50
        /*068c*/ 	.short	0x010a
        /*068e*/ 	.byte	0x28
	.zero		1


	//   ....[33]....
        /*0690*/ 	.word	0x00005e90
        /*0694*/ 	.word	0x000000ff
        /*0698*/ 	.word	0x00000000
        /*069c*/ 	.short	0x0101
        /*069e*/ 	.byte	0x04
	.zero		1


	//   ....[34]....
        /*06a0*/ 	.word	0x00006240
        /*06a4*/ 	.word	0x000000ff
        /*06a8*/ 	.word	0x00028c30
        /*06ac*/ 	.short	0x010a
        /*06ae*/ 	.byte	0x1f
	.zero		1


	//   ....[35]....
        /*06b0*/ 	.word	0x00006280
        /*06b4*/ 	.word	0x000000ff
        /*06b8*/ 	.word	0x00028c30
        /*06bc*/ 	.short	0x010a
        /*06be*/ 	.byte	0x1f
	.zero		1


	//   ....[36]....
        /*06c0*/ 	.word	0x000064a0
        /*06c4*/ 	.word	0x000000ff
        /*06c8*/ 	.word	0x00000000
        /*06cc*/ 	.short	0x0101
        /*06ce*/ 	.byte	0x0a
	.zero		1


	//   ....[37]....
        /*06d0*/ 	.word	0x00008220
        /*06d4*/ 	.word	0x000000ff
        /*06d8*/ 	.word	0x00028c50
        /*06dc*/ 	.short	0x010a
        /*06de*/ 	.byte	0x1f
	.zero		1


	//   ....[38]....
        /*06e0*/ 	.word	0x00008260
        /*06e4*/ 	.word	0x000000ff
        /*06e8*/ 	.word	0x00028c50
        /*06ec*/ 	.short	0x010a
        /*06ee*/ 	.byte	0x1f
	.zero		1


	//   ....[39]....
        /*06f0*/ 	.word	0x00008510
        /*06f4*/ 	.word	0x000000ff
        /*06f8*/ 	.word	0x00000000
        /*06fc*/ 	.short	0x0101
        /*06fe*/ 	.byte	0x06
	.zero		1


	//   ....[40]....
        /*0700*/ 	.word	0x000088c0
        /*0704*/ 	.word	0x000000ff
        /*0708*/ 	.word	0x00028c30
        /*070c*/ 	.short	0x010a
        /*070e*/ 	.byte	0x1a
	.zero		1


	//   ....[41]....
        /*0710*/ 	.word	0x00008900
        /*0714*/ 	.word	0x000000ff
        /*0718*/ 	.word	0x00028c30
        /*071c*/ 	.short	0x010a
        /*071e*/ 	.byte	0x1a
	.zero		1


	//   ....[42]....
        /*0720*/ 	.word	0x00008b10
        /*0724*/ 	.word	0x000000ff
        /*0728*/ 	.word	0x00000000
        /*072c*/ 	.short	0x0101
        /*072e*/ 	.byte	0x0b
	.zero		1


	//   ....[43]....
        /*0730*/ 	.word	0x00009d90
        /*0734*/ 	.word	0x000000ff
        /*0738*/ 	.word	0x00028c50
        /*073c*/ 	.short	0x010a
        /*073e*/ 	.byte	0x1a
	.zero		1


	//   ....[44]....
        /*0740*/ 	.word	0x00009dd0
        /*0744*/ 	.word	0x000000ff
        /*0748*/ 	.word	0x00028c50
        /*074c*/ 	.short	0x010a
        /*074e*/ 	.byte	0x1a
	.zero		1


	//   ....[45]....
        /*0750*/ 	.word	0x0000a060
        /*0754*/ 	.word	0x000000ff
        /*0758*/ 	.word	0x00000000
        /*075c*/ 	.short	0x0101
        /*075e*/ 	.byte	0x1a
	.zero		1


	//   ....[46]....
        /*0760*/ 	.word	0x0000a1d0
        /*0764*/ 	.word	0x000000ff
        /*0768*/ 	.word	0x00028c30
        /*076c*/ 	.short	0x010a
        /*076e*/ 	.byte	0x19
	.zero		1


	//   ....[47]....
        /*0770*/ 	.word	0x0000a210
        /*0774*/ 	.word	0x000000ff
        /*0778*/ 	.word	0x00028c30
        /*077c*/ 	.short	0x010a
        /*077e*/ 	.byte	0x19
	.zero		1


	//   ....[48]....
        /*0780*/ 	.word	0x0000a420
        /*0784*/ 	.word	0x000000ff
        /*0788*/ 	.word	0x00000000
        /*078c*/ 	.short	0x0101
        /*078e*/ 	.byte	0x0a
	.zero		1


	//   ....[49]....
        /*0790*/ 	.word	0x0000c170
        /*0794*/ 	.word	0x000000ff
        /*0798*/ 	.word	0x00028c50
        /*079c*/ 	.short	0x010a
        /*079e*/ 	.byte	0x19
	.zero		1


	//   ....[50]....
        /*07a0*/ 	.word	0x0000c1b0
        /*07a4*/ 	.word	0x000000ff
        /*07a8*/ 	.word	0x00028c50
        /*07ac*/ 	.short	0x010a
        /*07ae*/ 	.byte	0x19
	.zero		1


	//   ....[51]....
        /*07b0*/ 	.word	0x0000c460
        /*07b4*/ 	.word	0x000000ff
        /*07b8*/ 	.word	0x00000000
        /*07bc*/ 	.short	0x0101
        /*07be*/ 	.byte	0x19
	.zero		1


	//   ....[52]....
        /*07c0*/ 	.word	0x0000cfd0
        /*07c4*/ 	.word	0x000000ff
        /*07c8*/ 	.word	0x00000000
        /*07cc*/ 	.short	0x0101
        /*07ce*/ 	.byte	0x04
	.zero		1


	//   ....[53]....
        /*07d0*/ 	.word	0x00010aa0
        /*07d4*/ 	.word	0x000000ff
        /*07d8*/ 	.word	0x00028c40
        /*07dc*/ 	.short	0x010a
        /*07de*/ 	.byte	0x2e
	.zero		1


	//   ....[54]....
        /*07e0*/ 	.word	0x00010ed0
        /*07e4*/ 	.word	0x000000ff
        /*07e8*/ 	.word	0x00028c30
        /*07ec*/ 	.short	0x0107
        /*07ee*/ 	.byte	0x2e
	.zero		1


	//   ....[55]....
        /*07f0*/ 	.word	0x00010f40
        /*07f4*/ 	.word	0x000000ff
        /*07f8*/ 	.word	0x00028c30
        /*07fc*/ 	.short	0x0101
        /*07fe*/ 	.byte	0x2e
	.zero		1


	//   ....[56]....
        /*0800*/ 	.word	0x00011630
        /*0804*/ 	.word	0x000000ff
        /*0808*/ 	.word	0x00028c00
        /*080c*/ 	.short	0x0107
        /*080e*/ 	.byte	0x2e
	.zero		1


	//   ....[57]....
        /*0810*/ 	.word	0x00011670
        /*0814*/ 	.word	0x000000ff
        /*0818*/ 	.word	0x00028c00
        /*081c*/ 	.short	0x0101
        /*081e*/ 	.byte	0x2e
	.zero		1


	//   ....[58]....
        /*0820*/ 	.word	0x00011680
        /*0824*/ 	.word	0x000000ff
        /*0828*/ 	.word	0x00028c20
        /*082c*/ 	.short	0x010a
        /*082e*/ 	.byte	0x2e
	.zero		1


	//   ....[59]....
        /*0830*/ 	.word	0x000116d0
        /*0834*/ 	.word	0x000000ff
        /*0838*/ 	.word	0x00028c60
        /*083c*/ 	.short	0x010a
        /*083e*/ 	.byte	0x2e
	.zero		1


	//   ....[60]....
        /*0840*/ 	.word	0x00011ef0
        /*0844*/ 	.word	0x000000ff
        /*0848*/ 	.word	0x00028c50
        /*084c*/ 	.short	0x0107
        /*084e*/ 	.byte	0x2e
	.zero		1


	//   ....[61]....
        /*0850*/ 	.word	0x00011f70
        /*0854*/ 	.word	0x000000ff
        /*0858*/ 	.word	0x00028c50
        /*085c*/ 	.short	0x0101
        /*085e*/ 	.byte	0x2e
	.zero		1


	//   ....[62]....
        /*0860*/ 	.word	0x000122a0
        /*0864*/ 	.word	0x0000000a
        /*0868*/ 	.word	0x00028c40
        /*086c*/ 	.short	0x010a
        /*086e*/ 	.byte	0x3f
	.zero		1


	//   ....[63]....
        /*0870*/ 	.word	0x00012630
        /*0874*/ 	.word	0x0000000a
        /*0878*/ 	.word	0x00028c30
        /*087c*/ 	.short	0x0107
        /*087e*/ 	.byte	0x3f
	.zero		1


	//   ....[64]....
        /*0880*/ 	.word	0x000126e0
        /*0884*/ 	.word	0x0000000a
        /*0888*/ 	.word	0x00028c30
        /*088c*/ 	.short	0x0101
        /*088e*/ 	.byte	0x3f
	.zero		1


	//   ....[65]....
        /*0890*/ 	.word	0x00012710
        /*0894*/ 	.word	0x0000000a
        /*0898*/ 	.word	0x00028c60
        /*089c*/ 	.short	0x010a
        /*089e*/ 	.byte	0x3f
	.zero		1


	//   ....[66]....
        /*08a0*/ 	.word	0x00012d50
        /*08a4*/ 	.word	0x0000000a
        /*08a8*/ 	.word	0x00028c50
        /*08ac*/ 	.short	0x0107
        /*08ae*/ 	.byte	0x3f
	.zero		1


	//   ....[67]....
        /*08b0*/ 	.word	0x00012e20
        /*08b4*/ 	.word	0x0000000a
        /*08b8*/ 	.word	0x00028c50
        /*08bc*/ 	.short	0x0101
        /*08be*/ 	.byte	0x3f
	.zero		1


	//   ....[68]....
        /*08c0*/ 	.word	0x00012f00
        /*08c4*/ 	.word	0x00000005
        /*08c8*/ 	.word	0x00028c20
        /*08cc*/ 	.short	0x010a
        /*08ce*/ 	.byte	0x3f
	.zero		1


	//   ....[69]....
        /*08d0*/ 	.word	0x00013070
        /*08d4*/ 	.word	0x00000004
        /*08d8*/ 	.word	0x00028c40
        /*08dc*/ 	.short	0x010a
        /*08de*/ 	.byte	0x3f
	.zero		1


	//   ....[70]....
        /*08e0*/ 	.word	0x00013110
        /*08e4*/ 	.word	0x00000005
        /*08e8*/ 	.word	0x00028c40
        /*08ec*/ 	.short	0x010a
        /*08ee*/ 	.byte	0x3f
	.zero		1


	//   ....[71]....
        /*08f0*/ 	.word	0x00013150
        /*08f4*/ 	.word	0x00000004
        /*08f8*/ 	.word	0x00028c60
        /*08fc*/ 	.short	0x010a
        /*08fe*/ 	.byte	0x3f
	.zero		1


	//   ....[72]....
        /*0900*/ 	.word	0x00013190
        /*0904*/ 	.word	0x00000005
        /*0908*/ 	.word	0x00028c60
        /*090c*/ 	.short	0x010a
        /*090e*/ 	.byte	0x3f
	.zero		1


	//   ....[73]....
        /*0910*/ 	.word	0x00013200
        /*0914*/ 	.word	0x00000005
        /*0918*/ 	.word	0x00028c50
        /*091c*/ 	.short	0x010a
        /*091e*/ 	.byte	0x3f
	.zero		1


	//   ....[74]....
        /*0920*/ 	.word	0x00013260
        /*0924*/ 	.word	0x00000005
        /*0928*/ 	.word	0x00028c50
        /*092c*/ 	.short	0x010a
        /*092e*/ 	.byte	0x3f
	.zero		1


	//   ....[75]....
        /*0930*/ 	.word	0x000132c0
        /*0934*/ 	.word	0x00000000
        /*0938*/ 	.word	0x00028c00
        /*093c*/ 	.short	0x010a
        /*093e*/ 	.byte	0x3f
	.zero		1


	//   ....[76]....
        /*0940*/ 	.word	0x00013320
        /*0944*/ 	.word	0x00000002
        /*0948*/ 	.word	0x00028c30
        /*094c*/ 	.short	0x010a
        /*094e*/ 	.byte	0x3f
	.zero		1


	//   ....[77]....
        /*0950*/ 	.word	0x00013380
        /*0954*/ 	.word	0x0000000e
        /*0958*/ 	.word	0x00028c50
        /*095c*/ 	.short	0x010a
        /*095e*/ 	.byte	0x3f
	.zero		1


	//   ....[78]....
        /*0960*/ 	.word	0x000133e0
        /*0964*/ 	.word	0x0000000c
        /*0968*/ 	.word	0x00028c30
        /*096c*/ 	.short	0x010a
        /*096e*/ 	.byte	0x3f
	.zero		1


	//   ....[79]....
        /*0970*/ 	.word	0x00013440
        /*0974*/ 	.word	0x0000000e
        /*0978*/ 	.word	0x00028c50
        /*097c*/ 	.short	0x010a
        /*097e*/ 	.byte	0x3f
	.zero		1


	//   ....[80]....
        /*0980*/ 	.word	0x000134a0
        /*0984*/ 	.word	0x0000000b
        /*0988*/ 	.word	0x00028c30
        /*098c*/ 	.short	0x010a
        /*098e*/ 	.byte	0x3f
	.zero		1


	//   ....[81]....
        /*0990*/ 	.word	0x00013500
        /*0994*/ 	.word	0x0000000f
        /*0998*/ 	.word	0x00028c50
        /*099c*/ 	.short	0x010a
        /*099e*/ 	.byte	0x3f
	.zero		1


	//   ....[82]....
        /*09a0*/ 	.word	0x00013560
        /*09a4*/ 	.word	0x0000000c
        /*09a8*/ 	.word	0x00028c30
        /*09ac*/ 	.short	0x010a
        /*09ae*/ 	.byte	0x3f
	.zero		1


	//   ....[83]....
        /*09b0*/ 	.word	0x000135c0
        /*09b4*/ 	.word	0x0000000e
        /*09b8*/ 	.word	0x00028c50
        /*09bc*/ 	.short	0x010a
        /*09be*/ 	.byte	0x3f
	.zero		1


	//   ....[84]....
        /*09c0*/ 	.word	0x000136a0
        /*09c4*/ 	.word	0x00000003
        /*09c8*/ 	.word	0x00028c40
        /*09cc*/ 	.short	0x010a
        /*09ce*/ 	.byte	0x3f
	.zero		1


	//   ....[85]....
        /*09d0*/ 	.word	0x00014020
        /*09d4*/ 	.word	0x00000003
        /*09d8*/ 	.word	0x00028c20
        /*09dc*/ 	.short	0x010a
        /*09de*/ 	.byte	0x3f
	.zero		1


	//   ....[86]....
        /*09e0*/ 	.word	0x00014080
        /*09e4*/ 	.word	0x00000003
        /*09e8*/ 	.word	0x00028c60
        /*09ec*/ 	.short	0x010a
        /*09ee*/ 	.byte	0x3f
	.zero		1


	//   ....[87]....
        /*09f0*/ 	.word	0x00014910
        /*09f4*/ 	.word	0x0000000a
        /*09f8*/ 	.word	0x00028c40
        /*09fc*/ 	.short	0x010a
        /*09fe*/ 	.byte	0x3f
	.zero		1


	//   ....[88]....
        /*0a00*/ 	.word	0x00014d90
        /*0a04*/ 	.word	0x0000000a
        /*0a08*/ 	.word	0x00028c60
        /*0a0c*/ 	.short	0x010a
        /*0a0e*/ 	.byte	0x3f
	.zero		1


	//   ....[89]....
        /*0a10*/ 	.word	0x000154f0
        /*0a14*/ 	.word	0x00000005
        /*0a18*/ 	.word	0x00028c20
        /*0a1c*/ 	.short	0x010a
        /*0a1e*/ 	.byte	0x3f
	.zero		1


	//   ....[90]....
        /*0a20*/ 	.word	0x00015690
        /*0a24*/ 	.word	0x00000004
        /*0a28*/ 	.word	0x00028c40
        /*0a2c*/ 	.short	0x010a
        /*0a2e*/ 	.byte	0x3f
	.zero		1


	//   ....[91]....
        /*0a30*/ 	.word	0x000156e0
        /*0a34*/ 	.word	0x00000005
        /*0a38*/ 	.word	0x00028c40
        /*0a3c*/ 	.short	0x010a
        /*0a3e*/ 	.byte	0x3f
	.zero		1


	//   ....[92]....
        /*0a40*/ 	.word	0x00015730
        /*0a44*/ 	.word	0x00000004
        /*0a48*/ 	.word	0x00028c60
        /*0a4c*/ 	.short	0x010a
        /*0a4e*/ 	.byte	0x3f
	.zero		1


	//----- nvinfo : EIATTR_NUM_MBARRIERS
	.align		4
.L_316:
        /*0a50*/ 	.byte	0x03, 0x38
        /*0a52*/ 	.short	0x0016


	//----- nvinfo : EIATTR_EXIT_INSTR_OFFSETS
	.align		4
        /*0a54*/ 	.byte	0x04, 0x1c
        /*0a56*/ 	.short	(.L_318 - .L_317)


	//   ....[0]....
.L_317:
        /*0a58*/ 	.word	0x000131e0


	//----- nvinfo : EIATTR_MAX_THREADS
	.align		4
.L_318:
        /*0a5c*/ 	.byte	0x04, 0x05
        /*0a5e*/ 	.short	(.L_320 - .L_319)
.L_319:
        /*0a60*/ 	.word	0x00000180
        /*0a64*/ 	.word	0x00000001
        /*0a68*/ 	.word	0x00000001


	//----- nvinfo : EIATTR_CRS_STACK_SIZE
	.align		4
.L_320:
        /*0a6c*/ 	.byte	0x04, 0x1e
        /*0a6e*/ 	.short	(.L_322 - .L_321)
.L_321:
        /*0a70*/ 	.word	0x00000000


	//----- nvinfo : EIATTR_CBANK_PARAM_SIZE
	.align		4
.L_322:
        /*0a74*/ 	.byte	0x03, 0x19
        /*0a76*/ 	.short	0x0a70


	//----- nvinfo : EIATTR_PARAM_CBANK
	.align		4
        /*0a78*/ 	.byte	0x04, 0x0a
        /*0a7a*/ 	.short	(.L_324 - .L_323)
	.align		4
.L_323:
        /*0a7c*/ 	.word	index@(.nv.constant0._ZN7cutlass13device_kernelIN5flash11enable_sm90INS1_16FlashAttnFwdSm90INS1_25CollectiveMainloopFwdSm90ILi2EN4cute5tupleIJNS5_1CILi1EEES8_S8_EEENS6_IJNS7_ILi64EEESA_SA_EEELi512ENS_6half_tEfNS_4arch4Sm90ELb0ELb1ELb0ELb0ELb1ELb0ELb0ELb0ELb0ELb1ELb1ELb0EEENS1_21CollectiveEpilogueFwdINS6_IJSA_NS7_ILi512EEESA_EEES9_SC_SE_Li256ELb0ELb1ELb1ELb0EEENS1_19SingleTileSchedulerILb0ELb1ELb1ELi64EEEEEEEEEvNT_6ParamsE)
        /*0a80*/ 	.short	0x0210
        /*0a82*/ 	.short	0x0a70


	//----- nvinfo : EIATTR_SW_WAR
	.align		4
.L_324:
        /*0a84*/ 	.byte	0x04, 0x36
        /*0a86*/ 	.short	(.L_326 - .L_325)
.L_325:
        /*0a88*/ 	.word	0x00000008
.L_326:


//--------------------- .nv.info._ZN7cutlass13device_kernelIN5flash11enable_sm90INS1_16FlashAttnFwdSm90INS1_25CollectiveMainloopFwdSm90ILi2EN4cute5tupleIJNS5_1CILi1EEES8_S8_EEENS6_IJNS7_ILi64EEESA_SA_EEELi512ENS_6half_tEfNS_4arch4Sm90ELb0ELb1ELb0ELb0ELb1ELb0ELb1ELb0ELb0ELb1ELb1ELb0EEENS1_21CollectiveEpilogueFwdINS6_IJSA_NS7_ILi512EEESA_EEES9_SC_SE_Li256ELb0ELb1ELb1ELb0EEENS1_19SingleTileSchedulerILb0ELb1ELb1ELi64EEEEEEEEEvNT_6ParamsE --------------------------
	.section	.nv.info._ZN7cutlass13device_kernelIN5flash11enable_sm90INS1_16FlashAttnFwdSm90INS1_25CollectiveMainloopFwdSm90ILi2EN4cute5tupleIJNS5_1CILi1EEES8_S8_EEENS6_IJNS7_ILi64EEESA_SA_EEELi512ENS_6half_tEfNS_4arch4Sm90ELb0ELb1ELb0ELb0ELb1ELb0ELb1ELb0ELb0ELb1ELb1ELb0EEENS1_21CollectiveEpilogueFwdINS6_IJSA_NS7_ILi512EEESA_EEES9_SC_SE_Li256ELb0ELb1ELb1ELb0EEENS1_19SingleTileSchedulerILb0ELb1ELb1ELi64EEEEEEEEEvNT_6ParamsE,"",@"SHT_CUDA_INFO"
	.sectionflags	@""
	.align	4


	//----- nvinfo : EIATTR_CUDA_API_VERSION
	.align		4
        /*0000*/ 	.byte	0x04, 0x37
        /*0002*/ 	.short	(.L_328 - .L_327)
.L_327:
        /*0004*/ 	.word	0x00000082


	//----- nvinfo : EIATTR_KPARAM_INFO
	.align		4
.L_328:
        /*0008*/ 	.byte	0x04, 0x17
        /*000a*/ 	.short	(.L_330 - .L_329)
.L_329:
        /*000c*/ 	.word	0x00000000
        /*0010*/ 	.short	0x0000
        /*0012*/ 	.short	0x0070
        /*0014*/ 	.byte	0x00, 0xf0, 0x01, 0x2c


	//----- nvinfo : EIATTR_SPARSE_MMA_MASK
	.align		4
.L_330:
        /*0018*/ 	.byte	0x03, 0x50
        /*001a*/ 	.short	0x0000


	//----- nvinfo : EIATTR_MAXREG_COUNT
	.align		4
        /*001c*/ 	.byte	0x03, 0x1b
        /*001e*/ 	.short	0x00a8


	//----- nvinfo : EIATTR_NUM_BARRIERS
	.align		4
        /*0020*/ 	.byte	0x02, 0x4c
        /*0022*/ 	.byte	0x10
	.zero		1


	//----- nvinfo : EIATTR_EXTERNS
	.align		4
        /*0024*/ 	.byte	0x04, 0x0f
        /*0026*/ 	.short	(.L_332 - .L_331)


	//   ....[0]....
	.align		4
.L_331:
        /*0028*/ 	.word	index@(__assertfail)


	//----- nvinfo : EIATTR_ANNOTATIONS
	.align		4
.L_332:
        /*002c*/ 	.byte	0x04, 0x55
        /*002e*/ 	.short	(.L_334 - .L_333)


	//   ....[0]....
.L_333:
        /*0030*/ 	.word	0x00000001
        /*0034*/ 	.byte	0x90, 0x08, 0x00, 0x00, 0x01, 0x00, 0x00, 0x00, 0xb0, 0x15, 0x00, 0x00, 0x01, 0x00, 0x00, 0x00
        /*0044*/ 	.byte	0xc0, 0x3c, 0x00, 0x00, 0x01, 0x00, 0x00, 0x00, 0x80, 0x58, 0x01, 0x00, 0x01, 0x00, 0x00, 0x00
        /*0054*/ 	.byte	0xd0, 0x8c, 0x01, 0x00


	//----- nvinfo : EIATTR_MERCURY_ISA_VERSION
	.align		4
.L_334:
        /*0058*/ 	.byte	0x03, 0x5f
        /*005a*/ 	.short	0x0101


	//----- nvinfo : EIATTR_INT_WARP_WIDE_INSTR_OFFSETS
	.align		4
        /*005c*/ 	.byte	0x04, 0x31
        /*005e*/ 	.short	(.L_336 - .L_335)


	//   ....[0]....
.L_335:
        /*0060*/ 	.word	0x000000c0


	//   ....[1]....
        /*0064*/ 	.word	0x000000d0


	//   ....[2]....
        /*0068*/ 	.word	0x000000e0


	//   ....[3]....
        /*006c*/ 	.word	0x00000180


	//----- nvinfo : EIATTR_COOP_GROUP_MASK_REGIDS
	.align		4
.L_336:
        /*0070*/ 	.byte	0x04, 0x29
        /*0072*/ 	.short	(.L_338 - .L_337)


	//   ....[0]....
.L_337:
        /*0074*/ 	.word	0xffffffff


	//   ....[1]....
        /*0078*/ 	.word	0xffffffff


	//   ....[2]....
        /*007c*/ 	.word	0xffffffff


	//   ....[3]....
        /*0080*/ 	.word	0xffffffff


	//   ....[4]....
        /*0084*/ 	.word	0xffffffff


	//   ....[5]....
        /*0088*/ 	.word	0xffffffff


	//   ....[6]....
        /*008c*/ 	.word	0xffffffff


	//   ....[7]....
        /*0090*/ 	.word	0xffffffff


	//   ....[8]....
        /*0094*/ 	.word	0xffffffff


	//   ....[9]....
        /*0098*/ 	.word	0xffffffff


	//   ....[10]....
        /*009c*/ 	.word	0xffffffff


	//   ....[11]....
        /*00a0*/ 	.word	0xffffffff


	//   ....[12]....
        /*00a4*/ 	.word	0xffffffff


	//   ....[13]....
        /*00a8*/ 	.word	0xffffffff


	//   ....[14]....
        /*00ac*/ 	.word	0xffffffff


	//   ....[15]....
        /*00b0*/ 	.word	0xffffffff


	//   ....[16]....
        /*00b4*/ 	.word	0xffffffff


	//   ....[17]....
        /*00b8*/ 	.word	0xffffffff


	//   ....[18]....
        /*00bc*/ 	.word	0xffffffff


	//   ....[19]....
        /*00c0*/ 	.word	0xffffffff


	//   ....[20]....
        /*00c4*/ 	.word	0xffffffff


	//   ....[21]....
        /*00c8*/ 	.word	0xffffffff


	//   ....[22]....
        /*00cc*/ 	.word	0xffffffff


	//   ....[23]....
        /*00d0*/ 	.word	0xffffffff


	//   ....[24]....
        /*00d4*/ 	.word	0xffffffff


	//   ....[25]....
        /*00d8*/ 	.word	0xffffffff


	//   ....[26]....
        /*00dc*/ 	.word	0xffffffff


	//   ....[27]....
        /*00e0*/ 	.word	0xffffffff


	//   ....[28]....
        /*00e4*/ 	.word	0xffffffff


	//   ....[29]....
        /*00e8*/ 	.word	0xffffffff


	//   ....[30]....
        /*00ec*/ 	.word	0xffffffff


	//   ....[31]....
        /*00f0*/ 	.word	0xffffffff


	//   ....[32]....
        /*00f4*/ 	.word	0xffffffff


	//   ....[33]....
        /*00f8*/ 	.word	0xffffffff


	//   ....[34]....
        /*00fc*/ 	.word	0xffffffff


	//   ....[35]....
        /*0100*/ 	.word	0xffffffff


	//   ....[36]....
        /*0104*/ 	.word	0xffffffff


	//   ....[37]....
        /*0108*/ 	.word	0xffffffff


	//   ....[38]....
        /*010c*/ 	.word	0xffffffff


	//   ....[39]....
        /*0110*/ 	.word	0xffffffff


	//   ....[40]....
        /*0114*/ 	.word	0xffffffff


	//   ....[41]....
        /*0118*/ 	.word	0xffffffff


	//   ....[42]....
        /*011c*/ 	.word	0xffffffff


	//   ....[43]....
        /*0120*/ 	.word	0xffffffff


	//   ....[44]....
        /*0124*/ 	.word	0xffffffff


	//   ....[45]....
        /*0128*/ 	.word	0xffffffff


	//   ....[46]....
        /*012c*/ 	.word	0xffffffff


	//   ....[47]....
        /*0130*/ 	.word	0xffffffff


	//   ....[48]....
        /*0134*/ 	.word	0xffffffff


	//   ....[49]....
        /*0138*/ 	.word	0xffffffff


	//   ....[50]....
        /*013c*/ 	.word	0xffffffff


	//   ....[51]....
        /*0140*/ 	.word	0xffffffff


	//   ....[52]....
        /*0144*/ 	.word	0xffffffff


	//   ....[53]....
        /*0148*/ 	.word	0xffffffff


	//   ....[54]....
        /*014c*/ 	.word	0xffffffff


	//   ....[55]....
        /*0150*/ 	.word	0xffffffff


	//   ....[56]....
        /*0154*/ 	.word	0xffffffff


	//   ....[57]....
        /*0158*/ 	.word	0xffffffff


	//   ....[58]....
        /*015c*/ 	.word	0xffffffff


	//   ....[59]....
        /*0160*/ 	.word	0xffffffff


	//   ....[60]....
        /*0164*/ 	.word	0xffffffff


	//   ....[61]....
        /*0168*/ 	.word	0xffffffff


	//   ....[62]....
        /*016c*/ 	.word	0xffffffff


	//   ....[63]....
        /*0170*/ 	.word	0xffffffff


	//   ....[64]....
        /*0174*/ 	.word	0xffffffff


	//   ....[65]....
        /*0178*/ 	.word	0xffffffff


	//   ....[66]....
        /*017c*/ 	.word	0xffffffff


	//   ....[67]....
        /*0180*/ 	.word	0xffffffff


	//   ....[68]....
        /*0184*/ 	.word	0xffffffff


	//   ....[69]....
        /*0188*/ 	.word	0xffffffff


	//   ....[70]....
        /*018c*/ 	.word	0xffffffff


	//   ....[71]....
        /*0190*/ 	.word	0xffffffff


	//   ....[72]....
        /*0194*/ 	.word	0xffffffff


	//   ....[73]....
        /*0198*/ 	.word	0xffffffff


	//   ....[74]....
        /*019c*/ 	.word	0xffffffff


	//   ....[75]....
        /*01a0*/ 	.word	0xffffffff


	//   ....[76]....
        /*01a4*/ 	.word	0xffffffff


	//   ....[77]....
        /*01a8*/ 	.word	0xffffffff


	//   ....[78]....
        /*01ac*/ 	.word	0xffffffff


	//   ....[79]....
        /*01b0*/ 	.word	0xffffffff


	//   ....[80]....
        /*01b4*/ 	.word	0xffffffff


	//   ....[81]....
        /*01b8*/ 	.word	0xffffffff


	//   ....[82]....
        /*01bc*/ 	.word	0xffffffff


	//   ....[83]....
        /*01c0*/ 	.word	0xffffffff


	//   ....[84]....
        /*01c4*/ 	.word	0xffffffff


	//   ....[85]....
        /*01c8*/ 	.word	0xffffffff


	//   ....[86]....
        /*01cc*/ 	.word	0xffffffff


	//   ....[87]....
        /*01d0*/ 	.word	0xffffffff


	//   ....[88]....
        /*01d4*/ 	.word	0xffffffff


	//   ....[89]....
        /*01d8*/ 	.word	0xffffffff


	//   ....[90]....
        /*01dc*/ 	.word	0xffffffff


	//   ....[91]....
        /*01e0*/ 	.word	0xffffffff


	//   ....[92]....
        /*01e4*/ 	.word	0xffffffff


	//   ....[93]....
        /*01e8*/ 	.word	0xffffffff


	//   ....[94]....
        /*01ec*/ 	.word	0xffffffff


	//   ....[95]....
        /*01f0*/ 	.word	0xffffffff


	//   ....[96]....
        /*01f4*/ 	.word	0xffffffff


	//   ....[97]....
        /*01f8*/ 	.word	0xffffffff


	//   ....[98]....
        /*01fc*/ 	.word	0xffffffff


	//   ....[99]....
        /*0200*/ 	.word	0xffffffff


	//   ....[100]....
        /*0204*/ 	.word	0xffffffff


	//   ....[101]....
        /*0208*/ 	.word	0x0500000f


	//   ....[102]....
        /*020c*/ 	.word	0x0500000f


	//   ....[103]....
        /*0210*/ 	.word	0x0500000f


	//   ....[104]....
        /*0214*/ 	.word	0x0500000f


	//   ....[105]....
        /*0218*/ 	.word	0x0500000f


	//   ....[106]....
        /*021c*/ 	.word	0x0500000f


	//   ....[107]....
        /*0220*/ 	.word	0x0500000f


	//   ....[108]....
        /*0224*/ 	.word	0x0500000f


	//   ....[109]....
        /*0228*/ 	.word	0x0500000f


	//   ....[110]....
        /*022c*/ 	.word	0x0500000f


	//   ....[111]....
        /*0230*/ 	.word	0x0500000f


	//   ....[112]....
        /*0234*/ 	.word	0x0500000f


	//   ....[113]....
        /*0238*/ 	.word	0x0500000f


	//   ....[114]....
        /*023c*/ 	.word	0x0500000f


	//   ....[115]....
        /*0240*/ 	.word	0x0500000f


	//   ....[116]....
        /*0244*/ 	.word	0x0500000f


	//   ....[117]....
        /*0248*/ 	.word	0x0500000f


	//   ....[118]....
        /*024c*/ 	.word	0x0500000f


	//   ....[119]....
        /*0250*/ 	.word	0x0500000f


	//   ....[120]....
        /*0254*/ 	.word	0x0500000f


	//   ....[121]....
        /*0258*/ 	.word	0x0500000f


	//   ....[122]....
        /*025c*/ 	.word	0x0500000f


	//   ....[123]....
        /*0260*/ 	.word	0x0500000f


	//   ....[124]....
        /*0264*/ 	.word	0x0500000f


	//   ....[125]....
        /*0268*/ 	.word	0x0500000f


	//   ....[126]....
        /*026c*/ 	.word	0x0500000f


	//   ....[127]....
        /*0270*/ 	.word	0x0500000f


	//   ....[128]....
        /*0274*/ 	.word	0x0500000f


	//   ....[129]....
        /*0278*/ 	.word	0x0500000f


	//   ....[130]....
        /*027c*/ 	.word	0x0500000f


	//   ....[131]....
        /*0280*/ 	.word	0x0500000f


	//   ....[132]....
        /*0284*/ 	.word	0x0500000f


	//   ....[133]....
        /*0288*/ 	.word	0x0500000f


	//   ....[134]....
        /*028c*/ 	.word	0x0500000f


	//   ....[135]....
        /*0290*/ 	.word	0x0500000f


	//   ....[136]....
        /*0294*/ 	.word	0x0500000f


	//   ....[137]....
        /*0298*/ 	.word	0x0500000f


	//   ....[138]....
        /*029c*/ 	.word	0x0500000f


	//   ....[139]....
        /*02a0*/ 	.word	0x0500000f


	//   ....[140]....
        /*02a4*/ 	.word	0x0500000f


	//   ....[141]....
        /*02a8*/ 	.word	0x0500000f


	//   ....[142]....
        /*02ac*/ 	.word	0x0500000f


	//   ....[143]....
        /*02b0*/ 	.word	0x0500000f


	//   ....[144]....
        /*02b4*/ 	.word	0x0500000f


	//   ....[145]....
        /*02b8*/ 	.word	0x0500000f


	//   ....[146]....
        /*02bc*/ 	.word	0x0500000f


	//   ....[147]....
        /*02c0*/ 	.word	0x0500000f


	//   ....[148]....
        /*02c4*/ 	.word	0x0500000f


	//   ....[149]....
        /*02c8*/ 	.word	0x0500000f


	//   ....[150]....
        /*02cc*/ 	.word	0x0500000f


	//----- nvinfo : EIATTR_COOP_GROUP_INSTR_OFFSETS
	.align		4
.L_338:
        /*02d0*/ 	.byte	0x04, 0x28
        /*02d2*/ 	.short	(.L_340 - .L_339)


	//   ....[0]....
.L_339:
        /*02d4*/ 	.word	0x00000080


	//   ....[1]....
        /*02d8*/ 	.word	0x00000090


	//   ....[2]....
        /*02dc*/ 	.word	0x000002b0


	//   ....[3]....
        /*02e0*/ 	.word	0x00000410


	//   ....[4]....
        /*02e4*/ 	.word	0x00000530


	//   ....[5]....
        /*02e8*/ 	.word	0x00000690


	//   ....[6]....
        /*02ec*/ 	.word	0x00001680


	//   ....[7]....
        /*02f0*/ 	.word	0x00003a50


	//   ....[8]....
        /*02f4*/ 	.word	0x00004ba0


	//   ....[9]....
        /*02f8*/ 	.word	0x00005ac0


	//   ....[10]....
        /*02fc*/ 	.word	0x00005d00


	//   ....[11]....
        /*0300*/ 	.word	0x00006730


	//   ....[12]....
        /*0304*/ 	.word	0x00006760


	//   ....[13]....
        /*0308*/ 	.word	0x00006960


	//   ....[14]....
        /*030c*/ 	.word	0x00006a40


	//   ....[15]....
        /*0310*/ 	.word	0x00007360


	//   ....[16]....
        /*0314*/ 	.word	0x00007ff0


	//   ....[17]....
        /*0318*/ 	.word	0x00008ef0


	//   ....[18]....
        /*031c*/ 	.word	0x00009180


	//   ....[19]....
        /*0320*/ 	.word	0x00009820


	//   ....[20]....
        /*0324*/ 	.word	0x00009920


	//   ....[21]....
        /*0328*/ 	.word	0x00009cc0


	//   ....[22]....
        /*032c*/ 	.word	0x00009d20


	//   ....[23]....
        /*0330*/ 	.word	0x0000ade0


	//   ....[24]....
        /*0334*/ 	.word	0x0000b980


	//   ....[25]....
        /*0338*/ 	.word	0x0000c870


	//   ....[26]....
        /*033c*/ 	.word	0x0000c8a0


	//   ....[27]....
        /*0340*/ 	.word	0x0000cba0


	//   ....[28]....
        /*0344*/ 	.word	0x0000cd70


	//   ....[29]....
        /*0348*/ 	.word	0x0000dc10


	//   ....[30]....
        /*034c*/ 	.word	0x0000e500


	//   ....[31]....
        /*0350*/ 	.word	0x0000f350


	//   ....[32]....
        /*0354*/ 	.word	0x0000f5e0


	//   ....[33]....
        /*0358*/ 	.word	0x0000fc60


	//   ....[34]....
        /*035c*/ 	.word	0x0000fcf0


	//   ....[35]....
        /*0360*/ 	.word	0x00010100


	//   ....[36]....
        /*0364*/ 	.word	0x000101a0


	//   ....[37]....
        /*0368*/ 	.word	0x00011240


	//   ....[38]....
        /*036c*/ 	.word	0x00011310


	//   ....[39]....
        /*0370*/ 	.word	0x00011360


	//   ....[40]....
        /*0374*/ 	.word	0x00011390


	//   ....[41]....
        /*0378*/ 	.word	0x000113d0


	//   ....[42]....
        /*037c*/ 	.word	0x00011e80


	//   ....[43]....
        /*0380*/ 	.word	0x000122e0


	//   ....[44]....
        /*0384*/ 	.word	0x00012310


	//   ....[45]....
        /*0388*/ 	.word	0x00012340


	//   ....[46]....
        /*038c*/ 	.word	0x00012360


	//   ....[47]....
        /*0390*/ 	.word	0x000127e0


	//   ....[48]....
        /*0394*/ 	.word	0x00012810


	//   ....[49]....
        /*0398*/ 	.word	0x00013470


	//   ....[50]....
        /*039c*/ 	.word	0x00013490


	//   ....[51]....
        /*03a0*/ 	.word	0x000144a0


	//   ....[52]....
        /*03a4*/ 	.word	0x00015bf0


	//   ....[53]....
        /*03a8*/ 	.word	0x00015c10


	//   ....[54]....
        /*03ac*/ 	.word	0x00015c20


	//   ....[55]....
        /*03b0*/ 	.word	0x00015c60


	//   ....[56]....
        /*03b4*/ 	.word	0x00015cb0


	//   ....[57]....
        /*03b8*/ 	.word	0x00015cd0


	//   ....[58]....
        /*03bc*/ 	.word	0x00015d20


	//   ....[59]....
        /*03c0*/ 	.word	0x00015d40


	//   ....[60]....
        /*03c4*/ 	.word	0x000162e0


	//   ....[61]....
        /*03c8*/ 	.word	0x00016320


	//   ....[62]....
        /*03cc*/ 	.word	0x00016350


	//   ....[63]....
        /*03d0*/ 	.word	0x00016380


	//   ....[64]....
        /*03d4*/ 	.word	0x000163c0


	//   ....[65]....
        /*03d8*/ 	.word	0x00016480


	//   ....[66]....
        /*03dc*/ 	.word	0x000164a0


	//   ....[67]....
        /*03e0*/ 	.word	0x000164d0


	//   ....[68]....
        /*03e4*/ 	.word	0x00016be0


	//   ....[69]....
        /*03e8*/ 	.word	0x00016c10


	//   ....[70]....
        /*03ec*/ 	.word	0x00016ca0


	//   ....[71]....
        /*03f0*/ 	.word	0x00016d50


	//   ....[72]....
        /*03f4*/ 	.word	0x00016e40


	//   ....[73]....
        /*03f8*/ 	.word	0x00016f10


	//   ....[74]....
        /*03fc*/ 	.word	0x00016f70


	//   ....[75]....
        /*0400*/ 	.word	0x00017010


	//   ....[76]....
        /*0404*/ 	.word	0x000174c0


	//   ....[77]....
        /*0408*/ 	.word	0x000174f0


	//   ....[78]....
        /*040c*/ 	.word	0x00017520


	//   ....[79]....
        /*0410*/ 	.word	0x00017550


	//   ....[80]....
        /*0414*/ 	.word	0x00017580


	//   ....[81]....
        /*0418*/ 	.word	0x000175d0


	//   ....[82]....
        /*041c*/ 	.word	0x00017750


	//   ....[83]....
        /*0420*/ 	.word	0x00017780


	//   ....[84]....
        /*0424*/ 	.word	0x00018180


	//   ....[85]....
        /*0428*/ 	.word	0x000181a0


	//   ....[86]....
        /*042c*/ 	.word	0x000181b0


	//   ....[87]....
        /*0430*/ 	.word	0x000181d0


	//   ....[88]....
        /*0434*/ 	.word	0x000181f0


	//   ....[89]....
        /*0438*/ 	.word	0x00018220


	//   ....[90]....
        /*043c*/ 	.word	0x00018240


	//   ....[91]....
        /*0440*/ 	.word	0x00018270


	//   ....[92]....
        /*0444*/ 	.word	0x000185d0


	//   ....[93]....
        /*0448*/ 	.word	0x00018600


	//   ....[94]....
        /*044c*/ 	.word	0x00018630


	//   ....[95]....
        /*0450*/ 	.word	0x00018650


	//   ....[96]....
        /*0454*/ 	.word	0x00018660


	//   ....[97]....
        /*0458*/ 	.word	0x00018680


	//   ....[98]....
        /*045c*/ 	.word	0x00018720


	//   ....[99]....
        /*0460*/ 	.word	0x00018760


	//   ....[100]....
        /*0464*/ 	.word	0x00018c60


	//   ....[101]....
        /*0468*/ 	.word	0x00019260


	//   ....[102]....
        /*046c*/ 	.word	0x00019350


	//   ....[103]....
        /*0470*/ 	.word	0x000193f0


	//   ....[104]....
        /*0474*/ 	.word	0x00019470


	//   ....[105]....
        /*0478*/ 	.word	0x00019520


	//   ....[106]....
        /*047c*/ 	.word	0x00019580


	//   ....[107]....
        /*0480*/ 	.word	0x00019640


	//   ....[108]....
        /*0484*/ 	.word	0x000196a0


	//   ....[109]....
        /*0488*/ 	.word	0x00019740


	//   ....[110]....
        /*048c*/ 	.word	0x000197e0


	//   ....[111]....
        /*0490*/ 	.word	0x00019840


	//   ....[112]....
        /*0494*/ 	.word	0x000198f0


	//   ....[113]....
        /*0498*/ 	.word	0x000199e0


	//   ....[114]....
        /*049c*/ 	.word	0x00019a80


	//   ....[115]....
        /*04a0*/ 	.word	0x00019b60


	//   ....[116]....
        /*04a4*/ 	.word	0x00019c70


	//   ....[117]....
        /*04a8*/ 	.word	0x00019cc0


	//   ....[118]....
        /*04ac*/ 	.word	0x00019d50


	//   ....[119]....
        /*04b0*/ 	.word	0x00019e30


	//   ....[120]....
        /*04b4*/ 	.word	0x0001a090


	//   ....[121]....
        /*04b8*/ 	.word	0x0001a100


	//   ....[122]....
        /*04bc*/ 	.word	0x0001a330


	//   ....[123]....
        /*04c0*/ 	.word	0x0001a3a0


	//   ....[124]....
        /*04c4*/ 	.word	0x0001a570


	//   ....[125]....
        /*04c8*/ 	.word	0x0001a5c0


	//   ....[126]....
        /*04cc*/ 	.word	0x0001a710


	//   ....[127]....
        /*04d0*/ 	.word	0x0001a800


	//   ....[128]....
        /*04d4*/ 	.word	0x0001aa50


	//   ....[129]....
        /*04d8*/ 	.word	0x0001aaa0


	//   ....[130]....
        /*04dc*/ 	.word	0x0001ac60


	//   ....[131]....
        /*04e0*/ 	.word	0x0001acb0


	//   ....[132]....
        /*04e4*/ 	.word	0x0001ae70


	//   ....[133]....
        /*04e8*/ 	.word	0x0001aec0


	//   ....[134]....
        /*04ec*/ 	.word	0x0001afa0


	//   ....[135]....
        /*04f0*/ 	.word	0x0001b040


	//   ....[136]....
        /*04f4*/ 	.word	0x0001b0a0


	//   ....[137]....
        /*04f8*/ 	.word	0x0001b140


	//   ....[138]....
        /*04fc*/ 	.word	0x0001b1a0


	//   ....[139]....
        /*0500*/ 	.word	0x0001b240


	//   ....[140]....
        /*0504*/ 	.word	0x0001b2a0


	//   ....[141]....
        /*0508*/ 	.word	0x0001b340


	//   ....[142]....
        /*050c*/ 	.word	0x0001b420


	//   ....[143]....
        /*0510*/ 	.word	0x0001b4f0


	//   ....[144]....
        /*0514*/ 	.word	0x0001b5c0


	//   ....[145]....
        /*0518*/ 	.word	0x0001b6c0


	//   ....[146]....
        /*051c*/ 	.word	0x0001b7e0


	//   ....[147]....
        /*0520*/ 	.word	0x0001b8c0


	//   ....[148]....
        /*0524*/ 	.word	0x0001b9d0


	//   ....[149]....
        /*0528*/ 	.word	0x0001baa0


	//   ....[150]....
        /*052c*/ 	.word	0x0001bbb0


	//----- nvinfo : EIATTR_REG_RECONFIG
	.align		4
.L_340:
        /*0530*/ 	.byte	0x01, 0x54
	.zero		2


	//----- nvinfo : EIATTR_SYSCALL_OFFSETS
	.align		4
        /*0534*/ 	.byte	0x04, 0x46
        /*0536*/ 	.short	(.L_342 - .L_341)


	//   ....[0]....
.L_341:
        /*0538*/ 	.word	0x00003c00


	//   ....[1]....
        /*053c*/ 	.word	0x000150a0


	//   ....[2]....
        /*0540*/ 	.word	0x000151e0


	//   ....[3]....
        /*0544*/ 	.word	0x000152d0


	//   ....[4]....
        /*0548*/ 	.word	0x00015fc0


	//   ....[5]....
        /*054c*/ 	.word	0x000167a0


	//----- nvinfo : EIATTR_MBARRIER_INSTR_OFFSETS
	.align		4
.L_342:
        /*0550*/ 	.byte	0x04, 0x39
        /*0552*/ 	.short	(.L_344 - .L_343)


	//   ....[0]....
.L_343:
        /*0554*/ 	.word	0x00000190
        /*0558*/ 	.word	0x000000ff
        /*055c*/ 	.word	0x00038800
        /*0560*/ 	.short	0x0100
        /*0562*/ 	.byte	0x08
	.zero		1


	//   ....[1]....
        /*0564*/ 	.word	0x000001a0
        /*0568*/ 	.word	0x000000ff
        /*056c*/ 	.word	0x00038810
        /*0570*/ 	.short	0x0100
        /*0572*/ 	.byte	0x08
	.zero		1


	//   ....[2]....
        /*0574*/ 	.word	0x000001b0
        /*0578*/ 	.word	0x000000ff
        /*057c*/ 	.word	0x00038820
        /*0580*/ 	.short	0x0100
        /*0582*/ 	.byte	0x08
	.zero		1


	//   ....[3]....
        /*0584*/ 	.word	0x00000260
        /*0588*/ 	.word	0x000000ff
        /*058c*/ 	.word	0x00038830
        /*0590*/ 	.short	0x0100
        /*0592*/ 	.byte	0x06
	.zero		1


	//   ....[4]....
        /*0594*/ 	.word	0x00000270
        /*0598*/ 	.word	0x000000ff
        /*059c*/ 	.word	0x00038840
        /*05a0*/ 	.short	0x0100
        /*05a2*/ 	.byte	0x06
	.zero		1


	//   ....[5]....
        /*05a4*/ 	.word	0x00000280
        /*05a8*/ 	.word	0x000000ff
        /*05ac*/ 	.word	0x00038838
        /*05b0*/ 	.short	0x0100
        /*05b2*/ 	.byte	0x06
	.zero		1


	//   ....[6]....
        /*05b4*/ 	.word	0x00000290
        /*05b8*/ 	.word	0x000000ff
        /*05bc*/ 	.word	0x00038848
        /*05c0*/ 	.short	0x0100
        /*05c2*/ 	.byte	0x06
	.zero		1


	//   ....[7]....
        /*05c4*/ 	.word	0x000003c0
        /*05c8*/ 	.word	0x000000ff
        /*05cc*/ 	.word	0x00038850
        /*05d0*/ 	.short	0x0100
        /*05d2*/ 	.byte	0x08
	.zero		1


	//   ....[8]....
        /*05d4*/ 	.word	0x000003d0
        /*05d8*/ 	.word	0x000000ff
        /*05dc*/ 	.word	0x00038860
        /*05e0*/ 	.short	0x0100
        /*05e2*/ 	.byte	0x08
	.zero		1


	//   ....[9]....
        /*05e4*/ 	.word	0x000003e0
        /*05e8*/ 	.word	0x000000ff
        /*05ec*/ 	.word	0x00038858
        /*05f0*/ 	.short	0x0100
        /*05f2*/ 	.byte	0x08
	.zero		1


	//   ....[10]....
        /*05f4*/ 	.word	0x000003f0
        /*05f8*/ 	.word	0x000000ff
        /*05fc*/ 	.word	0x00038868
        /*0600*/ 	.short	0x0100
        /*0602*/ 	.byte	0x08
	.zero		1


	//   ....[11]....
        /*0604*/ 	.word	0x000004e0
        /*0608*/ 	.word	0x000000ff
        /*060c*/ 	.word	0x00038870
        /*0610*/ 	.short	0x0100
        /*0612*/ 	.byte	0x06
	.zero		1


	//   ....[12]....
        /*0614*/ 	.word	0x000004f0
        /*0618*/ 	.word	0x000000ff
        /*061c*/ 	.word	0x00038880
        /*0620*/ 	.short	0x0100
        /*0622*/ 	.byte	0x06
	.zero		1


	//   ....[13]....
        /*0624*/ 	.word	0x00000500
        /*0628*/ 	.word	0x000000ff
        /*062c*/ 	.word	0x00038878
        /*0630*/ 	.short	0x0100
        /*0632*/ 	.byte	0x06
	.zero		1


	//   ....[14]....
        /*0634*/ 	.word	0x00000510
        /*0638*/ 	.word	0x000000ff
        /*063c*/ 	.word	0x00038888
        /*0640*/ 	.short	0x0100
        /*0642*/ 	.byte	0x06
	.zero		1


	//   ....[15]....
        /*0644*/ 	.word	0x00000640
        /*0648*/ 	.word	0x000000ff
        /*064c*/ 	.word	0x00038890
        /*0650*/ 	.short	0x0100
        /*0652*/ 	.byte	0x08
	.zero		1


	//   ....[16]....
        /*0654*/ 	.word	0x00000650
        /*0658*/ 	.word	0x000000ff
        /*065c*/ 	.word	0x000388a0
        /*0660*/ 	.short	0x0100
        /*0662*/ 	.byte	0x08
	.zero		1


	//   ....[17]....
        /*0664*/ 	.word	0x00000660
        /*0668*/ 	.word	0x000000ff
        /*066c*/ 	.word	0x00038898
        /*0670*/ 	.short	0x0100
        /*0672*/ 	.byte	0x08
	.zero		1


	//   ....[18]....
        /*0674*/ 	.word	0x00000670
        /*0678*/ 	.word	0x000000ff
        /*067c*/ 	.word	0x000388a8
        /*0680*/ 	.short	0x0100
        /*0682*/ 	.byte	0x08
	.zero		1


	//   ....[19]....
        /*0684*/ 	.word	0x000007b0
        /*0688*/ 	.word	0x000000ff
        /*068c*/ 	.word	0x000388b0
        /*0690*/ 	.short	0x0100
        /*0692*/ 	.byte	0x08
	.zero		1


	//   ....[20]....
        /*0694*/ 	.word	0x000007c0
        /*0698*/ 	.word	0x000000ff
        /*069c*/ 	.word	0x000388c0
        /*06a0*/ 	.short	0x0100
        /*06a2*/ 	.byte	0x08
	.zero		1


	//   ....[21]....
        /*06a4*/ 	.word	0x000007d0
        /*06a8*/ 	.word	0x000000ff
        /*06ac*/ 	.word	0x000388b8
        /*06b0*/ 	.short	0x0100
        /*06b2*/ 	.byte	0x08
	.zero		1


	//   ....[22]....
        /*06b4*/ 	.word	0x000007e0
        /*06b8*/ 	.word	0x000000ff
        /*06bc*/ 	.word	0x000388c8
        /*06c0*/ 	.short	0x0100
        /*06c2*/ 	.byte	0x08
	.zero		1


	//   ....[23]....
        /*06c4*/ 	.word	0x00001ab0
        /*06c8*/ 	.word	0x00000004
        /*06cc*/ 	.word	0x00000000
        /*06d0*/ 	.short	0x0101
        /*06d2*/ 	.byte	0x3f
	.zero		1


	//   ....[24]....
        /*06d4*/ 	.word	0x00002590
        /*06d8*/ 	.word	0x00000004
        /*06dc*/ 	.word	0x00000000
        /*06e0*/ 	.short	0x0101
        /*06e2*/ 	.byte	0x3f
	.zero		1


	//   ....[25]....
        /*06e4*/ 	.word	0x00003c30
        /*06e8*/ 	.word	0x000000ca
        /*06ec*/ 	.word	0x00038800
        /*06f0*/ 	.short	0x010a
        /*06f2*/ 	.byte	0x3f
	.zero		1


	//   ....[26]....
        /*06f4*/ 	.word	0x00003de0
        /*06f8*/ 	.word	0x000000ca
        /*06fc*/ 	.word	0x00038830
        /*0700*/ 	.short	0x010a
        /*0702*/ 	.byte	0x3f
	.zero		1


	//   ....[27]....
        /*0704*/ 	.word	0x00003e20
        /*0708*/ 	.word	0x000000ca
        /*070c*/ 	.word	0x00038830
        /*0710*/ 	.short	0x010a
        /*0712*/ 	.byte	0x3f
	.zero		1


	//   ....[28]....
        /*0714*/ 	.word	0x00004230
        /*0718*/ 	.word	0x000000ca
        /*071c*/ 	.word	0x00038810
        /*0720*/ 	.short	0x010a
        /*0722*/ 	.byte	0x3f
	.zero		1


	//   ....[29]....
        /*0724*/ 	.word	0x00004270
        /*0728*/ 	.word	0x000000ca
        /*072c*/ 	.word	0x00038850
        /*0730*/ 	.short	0x010a
        /*0732*/ 	.byte	0x3f
	.zero		1


	//   ....[30]....
        /*0734*/ 	.word	0x00004330
        /*0738*/ 	.word	0x000000ca
        /*073c*/ 	.word	0x00038850
        /*0740*/ 	.short	0x010a
        /*0742*/ 	.byte	0x3f
	.zero		1


	//   ....[31]....
        /*0744*/ 	.word	0x00005a60
        /*0748*/ 	.word	0x00000004
        /*074c*/ 	.word	0x00000000
        /*0750*/ 	.short	0x0101
        /*0752*/ 	.byte	0x3f
	.zero		1


	//   ....[32]....
        /*0754*/ 	.word	0x00007440
        /*0758*/ 	.word	0x00000004
        /*075c*/ 	.word	0x00000000
        /*0760*/ 	.short	0x0101
        /*0762*/ 	.byte	0x3f
	.zero		1


	//   ....[33]....
        /*0764*/ 	.word	0x00007720
        /*0768*/ 	.word	0x000000d0
        /*076c*/ 	.word	0x00038830
        /*0770*/ 	.short	0x010a
        /*0772*/ 	.byte	0x3f
	.zero		1


	//   ....[34]....
        /*0774*/ 	.word	0x00007770
        /*0778*/ 	.word	0x000000d0
        /*077c*/ 	.word	0x00038830
        /*0780*/ 	.short	0x010a
        /*0782*/ 	.byte	0x3f
	.zero		1


	//   ....[35]....
        /*0784*/ 	.word	0x00007aa0
        /*0788*/ 	.word	0x000000d0
        /*078c*/ 	.word	0x00038850
        /*0790*/ 	.short	0x010a
        /*0792*/ 	.byte	0x3f
	.zero		1


	//   ....[36]....
        /*0794*/ 	.word	0x00007af0
        /*0798*/ 	.word	0x000000d0
        /*079c*/ 	.word	0x00038850
        /*07a0*/ 	.short	0x010a
        /*07a2*/ 	.byte	0x3f
	.zero		1


	//   ....[37]....
        /*07a4*/ 	.word	0x00008f30
        /*07a8*/ 	.word	0x000000cc
        /*07ac*/ 	.word	0x00000000
        /*07b0*/ 	.short	0x0101
        /*07b2*/ 	.byte	0x3f
	.zero		1


	//   ....[38]....
        /*07b4*/ 	.word	0x0000ae90
        /*07b8*/ 	.word	0x000000d0
        /*07bc*/ 	.word	0x00000000
        /*07c0*/ 	.short	0x0101
        /*07c2*/ 	.byte	0x3f
	.zero		1


	//   ....[39]....
        /*07c4*/ 	.word	0x0000b260
        /*07c8*/ 	.word	0x000000cc
        /*07cc*/ 	.word	0x00038830
        /*07d0*/ 	.short	0x010a
        /*07d2*/ 	.byte	0x3f
	.zero		1


	//   ....[40]....
        /*07d4*/ 	.word	0x0000b2b0
        /*07d8*/ 	.word	0x000000cc
        /*07dc*/ 	.word	0x00038830
        /*07e0*/ 	.short	0x010a
        /*07e2*/ 	.byte	0x3f
	.zero		1


	//   ....[41]....
        /*07e4*/ 	.word	0x0000b4e0
        /*07e8*/ 	.word	0x000000cc
        /*07ec*/ 	.word	0x00038850
        /*07f0*/ 	.short	0x010a
        /*07f2*/ 	.byte	0x3f
	.zero		1


	//   ....[42]....
        /*07f4*/ 	.word	0x0000b530
        /*07f8*/ 	.word	0x000000cc
        /*07fc*/ 	.word	0x00038850
        /*0800*/ 	.short	0x010a
        /*0802*/ 	.byte	0x3f
	.zero		1


	//   ....[43]....
        /*0804*/ 	.word	0x0000d0e0
        /*0808*/ 	.word	0x0000009a
        /*080c*/ 	.word	0x00000000
        /*0810*/ 	.short	0x0101
        /*0812*/ 	.byte	0x3f
	.zero		1


	//   ....[44]....
        /*0814*/ 	.word	0x0000dca0
        /*0818*/ 	.word	0x000000cc
        /*081c*/ 	.word	0x00000000
        /*0820*/ 	.short	0x0101
        /*0822*/ 	.byte	0x3f
	.zero		1


	//   ....[45]....
        /*0824*/ 	.word	0x0000dde0
        /*0828*/ 	.word	0x00000014
        /*082c*/ 	.word	0x00038830
        /*0830*/ 	.short	0x010a
        /*0832*/ 	.byte	0x3f
	.zero		1


	//   ....[46]....
        /*0834*/ 	.word	0x0000de30
        /*0838*/ 	.word	0x00000014
        /*083c*/ 	.word	0x00038830
        /*0840*/ 	.short	0x010a
        /*0842*/ 	.byte	0x3f
	.zero		1


	//   ....[47]....
        /*0844*/ 	.word	0x0000e060
        /*0848*/ 	.word	0x00000014
        /*084c*/ 	.word	0x00038850
        /*0850*/ 	.short	0x010a
        /*0852*/ 	.byte	0x3f
	.zero		1


	//   ....[48]....
        /*0854*/ 	.word	0x0000e0b0
        /*0858*/ 	.word	0x00000014
        /*085c*/ 	.word	0x00038850
        /*0860*/ 	.short	0x010a
        /*0862*/ 	.byte	0x3f
	.zero		1


	//   ....[49]....
        /*0864*/ 	.word	0x0000f390
        /*0868*/ 	.word	0x000000cc
        /*086c*/ 	.word	0x00000000
        /*0870*/ 	.short	0x0101
        /*0872*/ 	.byte	0x3f
	.zero		1


	//   ....[50]....
        /*0874*/ 	.word	0x000112f0
        /*0878*/ 	.word	0x00000014
        /*087c*/ 	.word	0x00000000
        /*0880*/ 	.short	0x0101
        /*0882*/ 	.byte	0x3f
	.zero		1


	//   ....[51]....
        /*0884*/ 	.word	0x00011e40
        /*0888*/ 	.word	0x000000ff
        /*088c*/ 	.word	0x00000000
        /*0890*/ 	.short	0x0101
        /*0892*/ 	.byte	0x04
	.zero		1


	//   ....[52]....
        /*0894*/ 	.word	0x000159a0
        /*0898*/ 	.word	0x000000ff
        /*089c*/ 	.word	0x00038840
        /*08a0*/ 	.short	0x010a
        /*08a2*/ 	.byte	0x2d
	.zero		1


	//   ....[53]....
        /*08a4*/ 	.word	0x00015de0
        /*08a8*/ 	.word	0x000000ff
        /*08ac*/ 	.word	0x00038830
        /*08b0*/ 	.short	0x0107
        /*08b2*/ 	.byte	0x2d
	.zero		1


	//   ....[54]....
        /*08b4*/ 	.word	0x00015e50
        /*08b8*/ 	.word	0x000000ff
        /*08bc*/ 	.word	0x00038830
        /*08c0*/ 	.short	0x0101
        /*08c2*/ 	.byte	0x2d
	.zero		1


	//   ....[55]....
        /*08c4*/ 	.word	0x00016620
        /*08c8*/ 	.word	0x000000ff
        /*08cc*/ 	.word	0x00038800
        /*08d0*/ 	.short	0x0107
        /*08d2*/ 	.byte	0x2d
	.zero		1


	//   ....[56]....
        /*08d4*/ 	.word	0x00016670
        /*08d8*/ 	.word	0x000000ff
        /*08dc*/ 	.word	0x00038800
        /*08e0*/ 	.short	0x0101
        /*08e2*/ 	.byte	0x2d
	.zero		1


	//   ....[57]....
        /*08e4*/ 	.word	0x00017280
        /*08e8*/ 	.word	0x000000ff
        /*08ec*/ 	.word	0x00038810
        /*08f0*/ 	.short	0x0107
        /*08f2*/ 	.byte	0x2d
	.zero		1


	//   ....[58]....
        /*08f4*/ 	.word	0x000172e0
        /*08f8*/ 	.word	0x000000ff
        /*08fc*/ 	.word	0x00038810
        /*0900*/ 	.short	0x0101
        /*0902*/ 	.byte	0x2d
	.zero		1


	//   ....[59]....
        /*0904*/ 	.word	0x000172f0
        /*0908*/ 	.word	0x000000ff
        /*090c*/ 	.word	0x00038820
        /*0910*/ 	.short	0x010a
        /*0912*/ 	.byte	0x2d
	.zero		1


	//   ....[60]....
        /*0914*/ 	.word	0x00017340
        /*0918*/ 	.word	0x000000ff
        /*091c*/ 	.word	0x00038860
        /*0920*/ 	.short	0x010a
        /*0922*/ 	.byte	0x2d
	.zero		1


	//   ....[61]....
        /*0924*/ 	.word	0x00017b60
        /*0928*/ 	.word	0x000000ff
        /*092c*/ 	.word	0x00038850
        /*0930*/ 	.short	0x0107
        /*0932*/ 	.byte	0x2d
	.zero		1


	//   ....[62]....
        /*0934*/ 	.word	0x00017be0
        /*0938*/ 	.word	0x000000ff
        /*093c*/ 	.word	0x00038850
        /*0940*/ 	.short	0x0101
        /*0942*/ 	.byte	0x2d
	.zero		1


	//   ....[63]....
        /*0944*/ 	.word	0x00017f80
        /*0948*/ 	.word	0x0000000a
        /*094c*/ 	.word	0x00038840
        /*0950*/ 	.short	0x010a
        /*0952*/ 	.byte	0x3f
	.zero		1


	//   ....[64]....
        /*0954*/ 	.word	0x00018310
        /*0958*/ 	.word	0x0000000a
        /*095c*/ 	.word	0x00038830
        /*0960*/ 	.short	0x0107
        /*0962*/ 	.byte	0x3f
	.zero		1


	//   ....[65]....
        /*0964*/ 	.word	0x000183c0
        /*0968*/ 	.word	0x0000000a
        /*096c*/ 	.word	0x00038830
        /*0970*/ 	.short	0x0101
        /*0972*/ 	.byte	0x3f
	.zero		1


	//   ....[66]....
        /*0974*/ 	.word	0x000183f0
        /*0978*/ 	.word	0x0000000a
        /*097c*/ 	.word	0x00038860
        /*0980*/ 	.short	0x010a
        /*0982*/ 	.byte	0x3f
	.zero		1


	//   ....[67]....
        /*0984*/ 	.word	0x00018a30
        /*0988*/ 	.word	0x0000000a
        /*098c*/ 	.word	0x00038850
        /*0990*/ 	.short	0x0107
        /*0992*/ 	.byte	0x3f
	.zero		1


	//   ....[68]....
        /*0994*/ 	.word	0x00018af0
        /*0998*/ 	.word	0x0000000a
        /*099c*/ 	.word	0x00038850
        /*09a0*/ 	.short	0x0101
        /*09a2*/ 	.byte	0x3f
	.zero		1


	//   ....[69]....
        /*09a4*/ 	.word	0x00018be0
        /*09a8*/ 	.word	0x00000005
        /*09ac*/ 	.word	0x00038820
        /*09b0*/ 	.short	0x010a
        /*09b2*/ 	.byte	0x3f
	.zero		1


	//   ....[70]....
        /*09b4*/ 	.word	0x00018d70
        /*09b8*/ 	.word	0x00000003
        /*09bc*/ 	.word	0x00038840
        /*09c0*/ 	.short	0x010a
        /*09c2*/ 	.byte	0x3f
	.zero		1


	//   ....[71]....
        /*09c4*/ 	.word	0x00018e10
        /*09c8*/ 	.word	0x00000005
        /*09cc*/ 	.word	0x00038840
        /*09d0*/ 	.short	0x010a
        /*09d2*/ 	.byte	0x3f
	.zero		1


	//   ....[72]....
        /*09d4*/ 	.word	0x00018e50
        /*09d8*/ 	.word	0x00000003
        /*09dc*/ 	.word	0x00038860
        /*09e0*/ 	.short	0x010a
        /*09e2*/ 	.byte	0x3f
	.zero		1


	//   ....[73]....
        /*09e4*/ 	.word	0x00018e90
        /*09e8*/ 	.word	0x00000005
        /*09ec*/ 	.word	0x00038860
        /*09f0*/ 	.short	0x010a
        /*09f2*/ 	.byte	0x3f
	.zero		1


	//   ....[74]....
        /*09f4*/ 	.word	0x00018ef0
        /*09f8*/ 	.word	0x000000ca
        /*09fc*/ 	.word	0x00038800
        /*0a00*/ 	.short	0x010a
        /*0a02*/ 	.byte	0x3f
	.zero		1


	//   ....[75]....
        /*0a04*/ 	.word	0x00018f40
        /*0a08*/ 	.word	0x000000ca
        /*0a0c*/ 	.word	0x00038830
        /*0a10*/ 	.short	0x010a
        /*0a12*/ 	.byte	0x3f
	.zero		1


	//   ....[76]....
        /*0a14*/ 	.word	0x00018f90
        /*0a18*/ 	.word	0x000000ca
        /*0a1c*/ 	.word	0x00038810
        /*0a20*/ 	.short	0x010a
        /*0a22*/ 	.byte	0x3f
	.zero		1


	//   ....[77]....
        /*0a24*/ 	.word	0x00018fe0
        /*0a28*/ 	.word	0x000000ca
        /*0a2c*/ 	.word	0x00038850
        /*0a30*/ 	.short	0x010a
        /*0a32*/ 	.byte	0x3f
	.zero		1


	//   ....[78]....
        /*0a34*/ 	.word	0x00019030
        /*0a38*/ 	.word	0x000000d0
        /*0a3c*/ 	.word	0x00038830
        /*0a40*/ 	.short	0x010a
        /*0a42*/ 	.byte	0x3f
	.zero		1


	//   ....[79]....
        /*0a44*/ 	.word	0x00019080
        /*0a48*/ 	.word	0x000000d0
        /*0a4c*/ 	.word	0x00038850
        /*0a50*/ 	.short	0x010a
        /*0a52*/ 	.byte	0x3f
	.zero		1


	//   ....[80]....
        /*0a54*/ 	.word	0x000190d0
        /*0a58*/ 	.word	0x000000cc
        /*0a5c*/ 	.word	0x00038830
        /*0a60*/ 	.short	0x010a
        /*0a62*/ 	.byte	0x3f
	.zero		1


	//   ....[81]....
        /*0a64*/ 	.word	0x00019120
        /*0a68*/ 	.word	0x000000cc
        /*0a6c*/ 	.word	0x00038850
        /*0a70*/ 	.short	0x010a
        /*0a72*/ 	.byte	0x3f
	.zero		1


	//   ....[82]....
        /*0a74*/ 	.word	0x00019170
        /*0a78*/ 	.word	0x00000014
        /*0a7c*/ 	.word	0x00038830
        /*0a80*/ 	.short	0x010a
        /*0a82*/ 	.byte	0x3f
	.zero		1


	//   ....[83]....
        /*0a84*/ 	.word	0x000191c0
        /*0a88*/ 	.word	0x00000014
        /*0a8c*/ 	.word	0x00038850
        /*0a90*/ 	.short	0x010a
        /*0a92*/ 	.byte	0x3f
	.zero		1


	//   ....[84]....
        /*0a94*/ 	.word	0x000192a0
        /*0a98*/ 	.word	0x00000003
        /*0a9c*/ 	.word	0x00038840
        /*0aa0*/ 	.short	0x010a
        /*0aa2*/ 	.byte	0x3f
	.zero		1


	//   ....[85]....
        /*0aa4*/ 	.word	0x0001a600
        /*0aa8*/ 	.word	0x00000003
        /*0aac*/ 	.word	0x00038820
        /*0ab0*/ 	.short	0x010a
        /*0ab2*/ 	.byte	0x3f
	.zero		1


	//   ....[86]....
        /*0ab4*/ 	.word	0x0001a660
        /*0ab8*/ 	.word	0x00000003
        /*0abc*/ 	.word	0x00038860
        /*0ac0*/ 	.short	0x010a
        /*0ac2*/ 	.byte	0x3f
	.zero		1


	//   ....[87]....
        /*0ac4*/ 	.word	0x0001aef0
        /*0ac8*/ 	.word	0x0000000a
        /*0acc*/ 	.word	0x00038840
        /*0ad0*/ 	.short	0x010a
        /*0ad2*/ 	.byte	0x3f
	.zero		1


	//   ....[88]....
        /*0ad4*/ 	.word	0x0001b370
        /*0ad8*/ 	.word	0x0000000a
        /*0adc*/ 	.word	0x00038860
        /*0ae0*/ 	.short	0x010a
        /*0ae2*/ 	.byte	0x3f
	.zero		1


	//   ....[89]....
        /*0ae4*/ 	.word	0x0001bad0
        /*0ae8*/ 	.word	0x00000005
        /*0aec*/ 	.word	0x00038820
        /*0af0*/ 	.short	0x010a
        /*0af2*/ 	.byte	0x3f
	.zero		1


	//   ....[90]....
        /*0af4*/ 	.word	0x0001bc70
        /*0af8*/ 	.word	0x00000003
        /*0afc*/ 	.word	0x00038840
        /*0b00*/ 	.short	0x010a
        /*0b02*/ 	.byte	0x3f
	.zero		1


	//   ....[91]....
        /*0b04*/ 	.word	0x0001bcc0
        /*0b08*/ 	.word	0x00000005
        /*0b0c*/ 	.word	0x00038840
        /*0b10*/ 	.short	0x010a
        /*0b12*/ 	.byte	0x3f
	.zero		1


	//   ....[92]....
        /*0b14*/ 	.word	0x0001bd10
        /*0b18*/ 	.word	0x00000003
        /*0b1c*/ 	.word	0x00038860
        /*0b20*/ 	.short	0x010a
        /*0b22*/ 	.byte	0x3f
	.zero		1


	//----- nvinfo : EIATTR_NUM_MBARRIERS
	.align		4
.L_344:
        /*0b24*/ 	.byte	0x03, 0x38
        /*0b26*/ 	.short	0x0017


	//----- nvinfo : EIATTR_EXIT_INSTR_OFFSETS
	.align		4
        /*0b28*/ 	.byte	0x04, 0x1c
        /*0b2a*/ 	.short	(.L_346 - .L_345)


	//   ....[0]....
.L_345:
        /*0b2c*/ 	.word	0x00018ee0


	//----- nvinfo : EIATTR_MAX_THREADS
	.align		4
.L_346:
        /*0b30*/ 	.byte	0x04, 0x05
        /*0b32*/ 	.short	(.L_348 - .L_347)
.L_347:
        /*0b34*/ 	.word	0x00000180
        /*0b38*/ 	.word	0x00000001
        /*0b3c*/ 	.word	0x00000001


	//----- nvinfo : EIATTR_CRS_STACK_SIZE
	.align		4
.L_348:
        /*0b40*/ 	.byte	0x04, 0x1e
        /*0b42*/ 	.short	(.L_350 - .L_349)
.L_349:
        /*0b44*/ 	.word	0x00000000


	//----- nvinfo : EIATTR_CBANK_PARAM_SIZE
	.align		4
.L_350:
        /*0b48*/ 	.byte	0x03, 0x19
        /*0b4a*/ 	.short	0x0b70


	//----- nvinfo : EIATTR_PARAM_CBANK
	.align		4
        /*0b4c*/ 	.byte	0x04, 0x0a
        /*0b4e*/ 	.short	(.L_352 - .L_351)
	.align		4
.L_351:
        /*0b50*/ 	.word	index@(.nv.constant0._ZN7cutlass13device_kernelIN5flash11enable_sm90INS1_16FlashAttnFwdSm90INS1_25CollectiveMainloopFwdSm90ILi2EN4cute5tupleIJNS5_1CILi1EEES8_S8_EEENS6_IJNS7_ILi64EEESA_SA_EEELi512ENS_6half_tEfNS_4arch4Sm90ELb0ELb1ELb0ELb0ELb1ELb0ELb1ELb0ELb0ELb1ELb1ELb0EEENS1_21CollectiveEpilogueFwdINS6_IJSA_NS7_ILi512EEESA_EEES9_SC_SE_Li256ELb0ELb1ELb1ELb0EEENS1_19SingleTileSchedulerILb0ELb1ELb1ELi64EEEEEEEEEvNT_6ParamsE)
        /*0b54*/ 	.short	0x0210
        /*0b56*/ 	.short	0x0b70


	//----- nvinfo : EIATTR_SW_WAR
	.align		4
.L_352:
        /*0b58*/ 	.byte	0x04, 0x36
        /*0b5a*/ 	.short	(.L_354 - .L_353)
.L_353:
        /*0b5c*/ 	.word	0x00000008
.L_354:


//--------------------- .nv.info._ZN7cutlass13device_kernelIN5flash11enable_sm90INS1_16FlashAttnFwdSm90INS1_25CollectiveMainloopFwdSm90ILi2EN4cute5tupleIJNS5_1CILi1EEES8_S8_EEENS6_IJNS7_ILi64EEESA_SA_EEELi512ENS_6half_tEfNS_4arch4Sm90ELb0ELb1ELb0ELb1ELb1ELb0ELb0ELb0ELb0ELb1ELb1ELb0EEENS1_21CollectiveEpilogueFwdINS6_IJSA_NS7_ILi512EEESA_EEES9_SC_SE_Li256ELb1ELb1ELb1ELb0EEENS1_36VarlenDynamicPersistentTileSchedulerILi64ELi64ELi256ELi128ELb1ELb1ELb1ELb1ELb0ELb1EEEEEEEEEvNT_6ParamsE --------------------------
	.section	.nv.info._ZN7cutlass13device_kernelIN5flash11enable_sm90INS1_16FlashAttnFwdSm90INS1_25CollectiveMainloopFwdSm90ILi2EN4cute5tupleIJNS5_1CILi1EEES8_S8_EEENS6_IJNS7_ILi64EEESA_SA_EEELi512ENS_6half_tEfNS_4arch4Sm90ELb0ELb1ELb0ELb1ELb1ELb0ELb0ELb0ELb0ELb1ELb1ELb0EEENS1_21CollectiveEpilogueFwdINS6_IJSA_NS7_ILi512EEESA_EEES9_SC_SE_Li256ELb1ELb1ELb1ELb0EEENS1_36VarlenDynamicPersistentTileSchedulerILi64ELi64ELi256ELi128ELb1ELb1ELb1ELb1ELb0ELb1EEEEEEEEEvNT_6ParamsE,"",@"SHT_CUDA_INFO"
	.sectionflags	@""
	.align	4


	//----- nvinfo : EIATTR_CUDA_API_VERSION
	.align		4
        /*0000*/ 	.byte	0x04, 0x37
        /*0002*/ 	.short	(.L_356 - .L_355)
.L_355:
        /*0004*/ 	.word	0x00000082


	//----- nvinfo : EIATTR_KPARAM_INFO
	.align		4
.L_356:
        /*0008*/ 	.byte	0x04, 0x17
        /*000a*/ 	.short	(.L_358 - .L_357)
.L_357:
        /*000c*/ 	.word	0x00000000
        /*0010*/ 	.short	0x0000
        /*0012*/ 	.short	0x0070
        /*0014*/ 	.byte	0x00, 0xf0, 0x01, 0x2a


	//----- nvinfo : EIATTR_SPARSE_MMA_MASK
	.align		4
.L_358:
        /*0018*/ 	.byte	0x03, 0x50
        /*001a*/ 	.short	0x0000


	//----- nvinfo : EIATTR_MAXREG_COUNT
	.align		4
        /*001c*/ 	.byte	0x03, 0x1b
        /*001e*/ 	.short	0x00a8


	//----- nvinfo : EIATTR_NUM_BARRIERS
	.align		4
        /*0020*/ 	.byte	0x02, 0x4c
        /*0022*/ 	.byte	0x10
	.zero		1


	//----- nvinfo : EIATTR_EXTERNS
	.align		4
        /*0024*/ 	.byte	0x04, 0x0f
        /*0026*/ 	.short	(.L_360 - .L_359)


	//   ....[0]....
	.align		4
.L_359:
        /*0028*/ 	.word	index@(__assertfail)


	//----- nvinfo : EIATTR_ANNOTATIONS
	.align		4
.L_360:
        /*002c*/ 	.byte	0x04, 0x55
        /*002e*/ 	.short	(.L_362 - .L_361)


	//   ....[0]....
.L_361:
        /* <DEDUP_REMOVED lines=12> */


	//----- nvinfo : EIATTR_MERCURY_ISA_VERSION
	.align		4
.L_362:
        /*00d8*/ 	.byte	0x03, 0x5f
        /*00da*/ 	.short	0x0101


	//----- nvinfo : EIATTR_UNUSED_LOAD_BYTE_OFFSET
	.align		4
        /*00dc*/ 	.byte	0x04, 0x44
        /*00de*/ 	.short	(.L_364 - .L_363)


	//   ....[0]....
.L_363:
        /*00e0*/ 	.word	0x00000940
        /*00e4*/ 	.word	0x0000fff0


	//   ....[1]....
        /*00e8*/ 	.word	0x0000deb0
        /*00ec*/ 	.word	0x0000fff0


	//----- nvinfo : EIATTR_INT_WARP_WIDE_INSTR_OFFSETS
	.align		4
.L_364:
        /*00f0*/ 	.byte	0x04, 0x31
        /*00f2*/ 	.short	(.L_366 - .L_365)


	//   ....[0]....
.L_365:
        /*00f4*/ 	.word	0x000000c0


	//   ....[1]....
        /*00f8*/ 	.word	0x000000d0


	//   ....[2]....
        /*00fc*/ 	.word	0x00000170


	//   ....[3]....
        /*0100*/ 	.word	0x00014560


	//   ....[4]....
        /*0104*/ 	.word	0x000145f0


	//   ....[5]....
        /*0108*/ 	.word	0x000178f0


	//   ....[6]....
        /*010c*/ 	.word	0x00017980


	//----- nvinfo : EIATTR_COOP_GROUP_MASK_REGIDS
	.align		4
.L_366:
        /*0110*/ 	.byte	0x04, 0x29
        /*0112*/ 	.short	(.L_368 - .L_367)


	//   ....[0]....
.L_367:
        /*0114*/ 	.word	0xffffffff


	//   ....[1]....
        /*0118*/ 	.word	0xffffffff


	//   ....[2]....
        /*011c*/ 	.word	0xffffffff


	//   ....[3]....
        /*0120*/ 	.word	0xffffffff


	//   ....[4]....
        /*0124*/ 	.word	0xffffffff


	//   ....[5]....
        /*0128*/ 	.word	0xffffffff


	//   ....[6]....
        /*012c*/ 	.word	0xffffffff


	//   ....[7]....
        /*0130*/ 	.word	0xffffffff


	//   ....[8]....
        /*0134*/ 	.word	0xffffffff


	//   ....[9]....
        /*0138*/ 	.word	0xffffffff


	//   ....[10]....
        /*013c*/ 	.word	0xffffffff


	//   ....[11]....
        /*0140*/ 	.word	0xffffffff


	//   ....[12]....
        /*0144*/ 	.word	0xffffffff


	//   ....[13]....
        /*0148*/ 	.word	0xffffffff


	//   ....[14]....
        /*014c*/ 	.word	0xffffffff


	//   ....[15]....
        /*0150*/ 	.word	0xffffffff


	//   ....[16]....
        /*0154*/ 	.word	0xffffffff


	//   ....[17]....
        /*0158*/ 	.word	0xffffffff


	//   ....[18]....
        /*015c*/ 	.word	0xffffffff


	//   ....[19]....
        /*0160*/ 	.word	0xffffffff


	//   ....[20]....
        /*0164*/ 	.word	0xffffffff


	//   ....[21]....
        /*0168*/ 	.word	0xffffffff


	//   ....[22]....
        /*016c*/ 	.word	0xffffffff


	//   ....[23]....
        /*0170*/ 	.word	0xffffffff


	//   ....[24]....
        /*0174*/ 	.word	0xffffffff


	//   ....[25]....
        /*0178*/ 	.word	0xffffffff


	//   ....[26]....
        /*017c*/ 	.word	0xffffffff


	//   ....[27]....
        /*0180*/ 	.word	0xffffffff


	//   ....[28]....
        /*0184*/ 	.word	0xffffffff


	//   ....[29]....
        /*0188*/ 	.word	0xffffffff


	//   ....[30]....
        /*018c*/ 	.word	0xffffffff


	//   ....[31]....
        /*0190*/ 	.word	0xffffffff


	//   ....[32]....
        /*0194*/ 	.word	0xffffffff


	//   ....[33]....
        /*0198*/ 	.word	0xffffffff


	//   ....[34]....
        /*019c*/ 	.word	0xffffffff


	//   ....[35]....
        /*01a0*/ 	.word	0xffffffff


	//   ....[36]....
        /*01a4*/ 	.word	0xffffffff


	//   ....[37]....
        /*01a8*/ 	.word	0xffffffff


	//   ....[38]....
        /*01ac*/ 	.word	0xffffffff


	//   ....[39]....
        /*01b0*/ 	.word	0xffffffff


	//   ....[40]....
        /*01b4*/ 	.word	0xffffffff


	//   ....[41]....
        /*01b8*/ 	.word	0xffffffff


	//   ....[42]....
        /*01bc*/ 	.word	0xffffffff


	//   ....[43]....
        /*01c0*/ 	.word	0xffffffff


	//   ....[44]....
        /*01c4*/ 	.word	0xffffffff


	//   ....[45]....
        /*01c8*/ 	.word	0xffffffff


	//   ....[46]....
        /*01cc*/ 	.word	0xffffffff


	//   ....[47]....
        /*01d0*/ 	.word	0xffffffff


	//   ....[48]....
        /*01d4*/ 	.word	0xffffffff


	//   ....[49]....
        /*01d8*/ 	.word	0xffffffff


	//   ....[50]....
        /*01dc*/ 	.word	0xffffffff


	//   ....[51]....
        /*01e0*/ 	.word	0xffffffff


	//   ....[52]....
        /*01e4*/ 	.word	0xffffffff


	//   ....[53]....
        /*01e8*/ 	.word	0xffffffff


	//   ....[54]....
        /*01ec*/ 	.word	0xffffffff


	//   ....[55]....
        /*01f0*/ 	.word	0xffffffff


	//   ....[56]....
        /*01f4*/ 	.word	0xffffffff


	//   ....[57]....
        /*01f8*/ 	.word	0xffffffff


	//   ....[58]....
        /*01fc*/ 	.word	0xffffffff


	//   ....[59]....
        /*0200*/ 	.word	0xffffffff


	//   ....[60]....
        /*0204*/ 	.word	0xffffffff


	//   ....[61]....
        /*0208*/ 	.word	0xffffffff


	//   ....[62]....
        /*020c*/ 	.word	0xffffffff


	//   ....[63]....
        /*0210*/ 	.word	0xffffffff


	//   ....[64]....
        /*0214*/ 	.word	0xffffffff


	//   ....[65]....
        /*0218*/ 	.word	0xffffffff


	//   ....[66]....
        /*021c*/ 	.word	0xffffffff


	//   ....[67]....
        /*0220*/ 	.word	0xffffffff


	//   ....[68]....
        /*0224*/ 	.word	0xffffffff


	//   ....[69]....
        /*0228*/ 	.word	0xffffffff


	//   ....[70]....
        /*022c*/ 	.word	0xffffffff


	//   ....[71]....
        /*0230*/ 	.word	0xffffffff


	//   ....[72]....
        /*0234*/ 	.word	0xffffffff


	//   ....[73]....
        /*0238*/ 	.word	0xffffffff


	//   ....[74]....
        /*023c*/ 	.word	0xffffffff


	//   ....[75]....
        /*0240*/ 	.word	0xffffffff


	//   ....[76]....
        /*0244*/ 	.word	0xffffffff


	//   ....[77]....
        /*0248*/ 	.word	0xffffffff


	//   ....[78]....
        /*024c*/ 	.word	0xffffffff


	//   ....[79]....
        /*0250*/ 	.word	0xffffffff


	//   ....[80]....
        /*0254*/ 	.word	0xffffffff


	//   ....[81]....
        /*0258*/ 	.word	0xffffffff


	//   ....[82]....
        /*025c*/ 	.word	0xffffffff


	//   ....[83]....
        /*0260*/ 	.word	0xffffffff


	//   ....[84]....
        /*0264*/ 	.word	0xffffffff


	//   ....[85]....
        /*0268*/ 	.word	0xffffffff


	//   ....[86]....
        /*026c*/ 	.word	0xffffffff


	//   ....[87]....
        /*0270*/ 	.word	0xffffffff


	//   ....[88]....
        /*0274*/ 	.word	0xffffffff


	//   ....[89]....
        /*0278*/ 	.word	0xffffffff


	//   ....[90]....
        /*027c*/ 	.word	0xffffffff


	//   ....[91]....
        /*0280*/ 	.word	0xffffffff


	//   ....[92]....
        /*0284*/ 	.word	0xffffffff


	//   ....[93]....
        /*0288*/ 	.word	0xffffffff


	//   ....[94]....
        /*028c*/ 	.word	0xffffffff


	//   ....[95]....
        /*0290*/ 	.word	0xffffffff


	//   ....[96]....
        /*0294*/ 	.word	0xffffffff


	//   ....[97]....
        /*0298*/ 	.word	0xffffffff


	//   ....[98]....
        /*029c*/ 	.word	0xffffffff


	//   ....[99]....
        /*02a0*/ 	.word	0xffffffff


	//   ....[100]....
        /*02a4*/ 	.word	0xffffffff


	//   ....[101]....
        /*02a8*/ 	.word	0xffffffff


	//   ....[102]....
        /*02ac*/ 	.word	0xffffffff


	//   ....[103]....
        /*02b0*/ 	.word	0xffffffff


	//   ....[104]....
        /*02b4*/ 	.word	0xffffffff


	//   ....[105]....
        /*02b8*/ 	.word	0xffffffff


	//   ....[106]....
        /*02bc*/ 	.word	0xffffffff


	//   ....[107]....
        /*02c0*/ 	.word	0xffffffff


	//   ....[108]....
        /*02c4*/ 	.word	0xffffffff


	//   ....[109]....
        /*02c8*/ 	.word	0xffffffff


	//   ....[110]....
        /*02cc*/ 	.word	0xffffffff


	//   ....[111]....
        /*02d0*/ 	.word	0xffffffff


	//   ....[112]....
        /*02d4*/ 	.word	0xffffffff


	//   ....[113]....
        /*02d8*/ 	.word	0xffffffff


	//   ....[114]....
        /*02dc*/ 	.word	0xffffffff


	//   ....[115]....
        /*02e0*/ 	.word	0xffffffff


	//   ....[116]....
        /*02e4*/ 	.word	0xffffffff


	//   ....[117]....
        /*02e8*/ 	.word	0xffffffff


	//   ....[118]....
        /*02ec*/ 	.word	0xffffffff


	//   ....[119]....
        /*02f0*/ 	.word	0xffffffff


	//   ....[120]....
        /*02f4*/ 	.word	0xffffffff


	//   ....[121]....
        /*02f8*/ 	.word	0xffffffff


	//   ....[122]....
        /*02fc*/ 	.word	0xffffffff


	//   ....[123]....
        /*0300*/ 	.word	0xffffffff


	//   ....[124]....
        /*0304*/ 	.word	0xffffffff


	//   ....[125]....
        /*0308*/ 	.word	0xffffffff


	//   ....[126]....
        /*030c*/ 	.word	0xffffffff


	//   ....[127]....
        /*0310*/ 	.word	0xffffffff


	//   ....[128]....
        /*0314*/ 	.word	0xffffffff


	//   ....[129]....
        /*0318*/ 	.word	0xffffffff


	//   ....[130]....
        /*031c*/ 	.word	0xffffffff


	//   ....[131]....
        /*0320*/ 	.word	0x0500000f


	//   ....[132]....
        /*0324*/ 	.word	0x0500000f


	//   ....[133]....
        /*0328*/ 	.word	0x0500000f


	//   ....[134]....
        /*032c*/ 	.word	0x0500000f


	//   ....[135]....
        /*0330*/ 	.word	0x0500000f


	//   ....[136]....
        /*0334*/ 	.word	0x0500000f


	//   ....[137]....
        /*0338*/ 	.word	0x0500000f


	//   ....[138]....
        /*033c*/ 	.word	0x0500000f


	//   ....[139]....
        /*0340*/ 	.word	0x0500000f


	//   ....[140]....
        /*0344*/ 	.word	0x0500000f


	//   ....[141]....
        /*0348*/ 	.word	0x0500000f


	//   ....[142]....
        /*034c*/ 	.word	0x0500000f


	//   ....[143]....
        /*0350*/ 	.word	0x0500000f


	//   ....[144]....
        /*0354*/ 	.word	0x0500000f


	//   ....[145]....
        /*0358*/ 	.word	0x0500000f


	//   ....[146]....
        /*035c*/ 	.word	0x0500000f


	//   ....[147]....
        /*0360*/ 	.word	0x0500000f


	//   ....[148]....
        /*0364*/ 	.word	0x0500000f


	//   ....[149]....
        /*0368*/ 	.word	0x0500000f


	//   ....[150]....
        /*036c*/ 	.word	0x0500000f


	//   ....[151]....
        /*0370*/ 	.word	0x0500000f


	//   ....[152]....
        /*0374*/ 	.word	0x0500000f


	//   ....[153]....
        /*0378*/ 	.word	0x0500000f


	//   ....[154]....
        /*037c*/ 	.word	0x0500000f


	//   ....[155]....
        /*0380*/ 	.word	0x0500000f


	//   ....[156]....
        /*0384*/ 	.word	0x0500000f


	//   ....[157]....
        /*0388*/ 	.word	0x0500000f


	//   ....[158]....
        /*038c*/ 	.word	0x0500000f


	//   ....[159]....
        /*0390*/ 	.word	0x0500000f


	//   ....[160]....
        /*0394*/ 	.word	0x0500000f


	//   ....[161]....
        /*0398*/ 	.word	0x0500000f


	//   ....[162]....
        /*039c*/ 	.word	0x0500000f


	//   ....[163]....
        /*03a0*/ 	.word	0x0500000f


	//   ....[164]....
        /*03a4*/ 	.word	0x0500000f


	//   ....[165]....
        /*03a8*/ 	.word	0x0500000f


	//   ....[166]....
        /*03ac*/ 	.word	0x0500000f


	//   ....[167]....
        /*03b0*/ 	.word	0x0500000f


	//   ....[168]....
        /*03b4*/ 	.word	0x0500000f


	//   ....[169]....
        /*03b8*/ 	.word	0x0500000f


	//   ....[170]....
        /*03bc*/ 	.word	0x0500000f


	//   ....[171]....
        /*03c0*/ 	.word	0x0500000f


	//   ....[172]....
        /*03c4*/ 	.word	0x0500000f


	//   ....[173]....
        /*03c8*/ 	.word	0x0500000f


	//   ....[174]....
        /*03cc*/ 	.word	0x0500000f


	//   ....[175]....
        /*03d0*/ 	.word	0x0500000f


	//   ....[176]....
        /*03d4*/ 	.word	0x0500000f


	//   ....[177]....
        /*03d8*/ 	.word	0x0500000f


	//   ....[178]....
        /*03dc*/ 	.word	0x0500000f


	//   ....[179]....
        /*03e0*/ 	.word	0x0500000f


	//   ....[180]....
        /*03e4*/ 	.word	0x0500000f


	//   ....[181]....
        /*03e8*/ 	.word	0x0500000f


	//   ....[182]....
        /*03ec*/ 	.word	0x0500000f


	//   ....[183]....
        /*03f0*/ 	.word	0x0500000f


	//   ....[184]....
        /*03f4*/ 	.word	0x0500000f


	//   ....[185]....
        /*03f8*/ 	.word	0x0500000f


	//   ....[186]....
        /*03fc*/ 	.word	0x0500000f


	//   ....[187]....
        /*0400*/ 	.word	0x0500000f


	//   ....[188]....
        /*0404*/ 	.word	0x0500000f


	//   ....[189]....
        /*0408*/ 	.word	0x0500000f


	//   ....[190]....
        /*040c*/ 	.word	0x0500000f


	//----- nvinfo : EIATTR_COOP_GROUP_INSTR_OFFSETS
	.align		4
.L_368:
        /*0410*/ 	.byte	0x04, 0x28
        /*0412*/ 	.short	(.L_370 - .L_369)


	//   ....[0]....
.L_369:
        /*0414*/ 	.word	0x00000070


	//   ....[1]....
        /*0418*/ 	.word	0x000000b0


	//   ....[2]....
        /*041c*/ 	.word	0x00000290


	//   ....[3]....
        /*0420*/ 	.word	0x000003f0


	//   ....[4]....
        /*0424*/ 	.word	0x00000510


	//   ....[5]....
        /*0428*/ 	.word	0x00000670


	//   ....[6]....
        /*042c*/ 	.word	0x00002350


	//   ....[7]....
        /*0430*/ 	.word	0x000047d0


	//   ....[8]....
        /*0434*/ 	.word	0x00004f20


	//   ....[9]....
        /*0438*/ 	.word	0x000055d0


	//   ....[10]....
        /*043c*/ 	.word	0x00005a70


	//   ....[11]....
        /*0440*/ 	.word	0x00005b70


	//   ....[12]....
        /*0444*/ 	.word	0x00005ec0


	//   ....[13]....
        /*0448*/ 	.word	0x00005f80


	//   ....[14]....
        /*044c*/ 	.word	0x000067d0


	//   ....[15]....
        /*0450*/ 	.word	0x00006ea0


	//   ....[16]....
        /*0454*/ 	.word	0x000070c0


	//   ....[17]....
        /*0458*/ 	.word	0x00007930


	//   ....[18]....
        /*045c*/ 	.word	0x00007a20


	//   ....[19]....
        /*0460*/ 	.word	0x00007f70


	//   ....[20]....
        /*0464*/ 	.word	0x00007fd0


	//   ....[21]....
        /*0468*/ 	.word	0x00009090


	//   ....[22]....
        /*046c*/ 	.word	0x00009850


	//   ....[23]....
        /*0470*/ 	.word	0x00009870


	//   ....[24]....
        /*0474*/ 	.word	0x00009cd0


	//   ....[25]....
        /*0478*/ 	.word	0x00009ea0


	//   ....[26]....
        /*047c*/ 	.word	0x0000ac20


	//   ....[27]....
        /*0480*/ 	.word	0x0000b0e0


	//   ....[28]....
        /*0484*/ 	.word	0x0000b300


	//   ....[29]....
        /*0488*/ 	.word	0x0000bb70


	//   ....[30]....
        /*048c*/ 	.word	0x0000bc60


	//   ....[31]....
        /*0490*/ 	.word	0x0000c1b0


	//   ....[32]....
        /*0494*/ 	.word	0x0000c210


	//   ....[33]....
        /*0498*/ 	.word	0x0000d2d0


	//   ....[34]....
        /*049c*/ 	.word	0x0000d3b0


	//   ....[35]....
        /*04a0*/ 	.word	0x0000d420


	//   ....[36]....
        /*04a4*/ 	.word	0x0000d450


	//   ....[37]....
        /*04a8*/ 	.word	0x0000d490


	//   ....[38]....
        /*04ac*/ 	.word	0x0000ec90


	//   ....[39]....
        /*04b0*/ 	.word	0x0000f090


	//   ....[40]....
        /*04b4*/ 	.word	0x0000f0a0


	//   ....[41]....
        /*04b8*/ 	.word	0x0000f0b0


	//   ....[42]....
        /*04bc*/ 	.word	0x0000f0e0


	//   ....[43]....
        /*04c0*/ 	.word	0x0000fd20


	//   ....[44]....
        /*04c4*/ 	.word	0x0000fd30


	//   ....[45]....
        /*04c8*/ 	.word	0x0000ffd0


	//   ....[46]....
        /*04cc*/ 	.word	0x0000fff0


	//   ....[47]....
        /*04d0*/ 	.word	0x00010720


	//   ....[48]....
        /*04d4*/ 	.word	0x00010750


	//   ....[49]....
        /*04d8*/ 	.word	0x00010ff0


	//   ....[50]....
        /*04dc*/ 	.word	0x00011010


	//   ....[51]....
        /*04e0*/ 	.word	0x000123a0


	//   ....[52]....
        /*04e4*/ 	.word	0x000123e0


	//   ....[53]....
        /*04e8*/ 	.word	0x00012620


	//   ....[54]....
        /*04ec*/ 	.word	0x00012640


	//   ....[55]....
        /*04f0*/ 	.word	0x00012900


	//   ....[56]....
        /*04f4*/ 	.word	0x00012af0


	//   ....[57]....
        /*04f8*/ 	.word	0x00012b20


	//   ....[58]....
        /*04fc*/ 	.word	0x00012b50


	//   ....[59]....
        /*0500*/ 	.word	0x00012b80


	//   ....[60]....
        /*0504*/ 	.word	0x00012bb0


	//   ....[61]....
        /*0508*/ 	.word	0x00012be0


	//   ....[62]....
        /*050c*/ 	.word	0x00012d50


	//   ....[63]....
        /*0510*/ 	.word	0x00012d80


	//   ....[64]....
        /*0514*/ 	.word	0x00012db0


	//   ....[65]....
        /*0518*/ 	.word	0x00012de0


	//   ....[66]....
        /*051c*/ 	.word	0x00012e10


	//   ....[67]....
        /*0520*/ 	.word	0x00012e40


	//   ....[68]....
        /*0524*/ 	.word	0x00012ed0


	//   ....[69]....
        /*0528*/ 	.word	0x00012f00


	//   ....[70]....
        /*052c*/ 	.word	0x00012f10


	//   ....[71]....
        /*0530*/ 	.word	0x00012f50


	//   ....[72]....
        /*0534*/ 	.word	0x000152d0


	//   ....[73]....
        /*0538*/ 	.word	0x000152f0


	//   ....[74]....
        /*053c*/ 	.word	0x00015380


	//   ....[75]....
        /*0540*/ 	.word	0x000153a0


	//   ....[76]....
        /*0544*/ 	.word	0x00015420


	//   ....[77]....
        /*0548*/ 	.word	0x00015440


	//   ....[78]....
        /*054c*/ 	.word	0x00015450


	//   ....[79]....
        /*0550*/ 	.word	0x00015460


	//   ....[80]....
        /*0554*/ 	.word	0x00015b20


	//   ....[81]....
        /*0558*/ 	.word	0x00015b50


	//   ....[82]....
        /*055c*/ 	.word	0x00015bf0


	//   ....[83]....
        /*0560*/ 	.word	0x00015c10


	//   ....[84]....
        /*0564*/ 	.word	0x00015c90


	//   ....[85]....
        /*0568*/ 	.word	0x00015cb0


	//   ....[86]....
        /*056c*/ 	.word	0x00015cc0


	//   ....[87]....
        /*0570*/ 	.word	0x00015cd0


	//   ....[88]....
        /*0574*/ 	.word	0x00016120


	//   ....[89]....
        /*0578*/ 	.word	0x00016150


	//   ....[90]....
        /*057c*/ 	.word	0x00016340


	//   ....[91]....
        /*0580*/ 	.word	0x00016380


	//   ....[92]....
        /*0584*/ 	.word	0x00016390


	//   ....[93]....
        /*0588*/ 	.word	0x000163a0


	//   ....[94]....
        /*058c*/ 	.word	0x000164f0


	//   ....[95]....
        /*0590*/ 	.word	0x00016640


	//   ....[96]....
        /*0594*/ 	.word	0x00016e20


	//   ....[97]....
        /*0598*/ 	.word	0x00016e40


	//   ....[98]....
        /*059c*/ 	.word	0x00016e90


	//   ....[99]....
        /*05a0*/ 	.word	0x00016ea0


	//   ....[100]....
        /*05a4*/ 	.word	0x00016ee0


	//   ....[101]....
        /*05a8*/ 	.word	0x00016ef0


	//   ....[102]....
        /*05ac*/ 	.word	0x00016f00


	//   ....[103]....
        /*05b0*/ 	.word	0x00016f40


	//   ....[104]....
        /*05b4*/ 	.word	0x00017240


	//   ....[105]....
        /*05b8*/ 	.word	0x00017280


	//   ....[106]....
        /*05bc*/ 	.word	0x000172a0


	//   ....[107]....
        /*05c0*/ 	.word	0x000172c0


	//   ....[108]....
        /*05c4*/ 	.word	0x000172f0


	//   ....[109]....
        /*05c8*/ 	.word	0x00017310


	//   ....[110]....
        /*05cc*/ 	.word	0x00017410


	//   ....[111]....
        /*05d0*/ 	.word	0x00017560


	//   ....[112]....
        /*05d4*/ 	.word	0x00017ba0


	//   ....[113]....
        /*05d8*/ 	.word	0x00017bd0


	//   ....[114]....
        /*05dc*/ 	.word	0x00017c30


	//   ....[115]....
        /*05e0*/ 	.word	0x00017c60


	//   ....[116]....
        /*05e4*/ 	.word	0x00017c90


	//   ....[117]....
        /*05e8*/ 	.word	0x00017cc0


	//   ....[118]....
        /*05ec*/ 	.word	0x00017cf0


	//   ....[119]....
        /*05f0*/ 	.word	0x00017d20


	//   ....[120]....
        /*05f4*/ 	.word	0x00017ec0


	//   ....[121]....
        /*05f8*/ 	.word	0x00017ef0


	//   ....[122]....
        /*05fc*/ 	.word	0x00017f20


	//   ....[123]....
        /*0600*/ 	.word	0x00017f50


	//   ....[124]....
        /*0604*/ 	.word	0x00017f80


	//   ....[125]....
        /*0608*/ 	.word	0x00017fb0


	//   ....[126]....
        /*060c*/ 	.word	0x00018070


	//   ....[127]....
        /*0610*/ 	.word	0x00018090


	//   ....[128]....
        /*0614*/ 	.word	0x000180b0


	//   ....[129]....
        /*0618*/ 	.word	0x00018110


	//   ....[130]....
        /*061c*/ 	.word	0x00018b30


	//   ....[131]....
        /*0620*/ 	.word	0x00019240


	//   ....[132]....
        /*0624*/ 	.word	0x00019330


	//   ....[133]....
        /*0628*/ 	.word	0x000193d0


	//   ....[134]....
        /*062c*/ 	.word	0x00019430


	//   ....[135]....
        /*0630*/ 	.word	0x00019520


	//   ....[136]....
        /*0634*/ 	.word	0x00019590


	//   ....[137]....
        /*0638*/ 	.word	0x00019680


	//   ....[138]....
        /*063c*/ 	.word	0x000196f0


	//   ....[139]....
        /*0640*/ 	.word	0x00019790


	//   ....[140]....
        /*0644*/ 	.word	0x00019880


	//   ....[141]....
        /*0648*/ 	.word	0x000198f0


	//   ....[142]....
        /*064c*/ 	.word	0x00019950


	//   ....[143]....
        /*0650*/ 	.word	0x00019a40


	//   ....[144]....
        /*0654*/ 	.word	0x00019aa0


	//   ....[145]....
        /*0658*/ 	.word	0x00019ba0


	//   ....[146]....
        /*065c*/ 	.word	0x00019c00


	//   ....[147]....
        /*0660*/ 	.word	0x00019ca0


	//   ....[148]....
        /*0664*/ 	.word	0x00019e20


	//   ....[149]....
        /*0668*/ 	.word	0x00019f20


	//   ....[150]....
        /*066c*/ 	.word	0x0001a190


	//   ....[151]....
        /*0670*/ 	.word	0x0001a1e0


	//   ....[152]....
        /*0674*/ 	.word	0x0001a3b0


	//   ....[153]....
        /*0678*/ 	.word	0x0001a400


	//   ....[154]....
        /*067c*/ 	.word	0x0001a5d0


	//   ....[155]....
        /*0680*/ 	.word	0x0001a620


	//   ....[156]....
        /*0684*/ 	.word	0x0001a710


	//   ....[157]....
        /*0688*/ 	.word	0x0001a7b0


	//   ....[158]....
        /*068c*/ 	.word	0x0001a810


	//   ....[159]....
        /*0690*/ 	.word	0x0001a8c0


	//   ....[160]....
        /*0694*/ 	.word	0x0001a920


	//   ....[161]....
        /*0698*/ 	.word	0x0001a9d0


	//   ....[162]....
        /*069c*/ 	.word	0x0001aa30


	//   ....[163]....
        /*06a0*/ 	.word	0x0001aae0


	//   ....[164]....
        /*06a4*/ 	.word	0x0001abd0


	//   ....[165]....
        /*06a8*/ 	.word	0x0001acb0


	//   ....[166]....
        /*06ac*/ 	.word	0x0001adc0


	//   ....[167]....
        /*06b0*/ 	.word	0x0001aec0


	//   ....[168]....
        /*06b4*/ 	.word	0x0001aff0


	//   ....[169]....
        /*06b8*/ 	.word	0x0001b0d0


	//   ....[170]....
        /*06bc*/ 	.word	0x0001b1d0


	//   ....[171]....
        /*06c0*/ 	.word	0x0001b2b0


	//   ....[172]....
        /*06c4*/ 	.word	0x0001b340


	//   ....[173]....
        /*06c8*/ 	.word	0x0001b3e0


	//   ....[174]....
        /*06cc*/ 	.word	0x0001b550


	//   ....[175]....
        /*06d0*/ 	.word	0x0001b5c0


	//   ....[176]....
        /*06d4*/ 	.word	0x0001b630


	//   ....[177]....
        /*06d8*/ 	.word	0x0001b6a0


	//   ....[178]....
        /*06dc*/ 	.word	0x0001b710


	//   ....[179]....
        /*06e0*/ 	.word	0x0001b790


	//   ....[180]....
        /*06e4*/ 	.word	0x0001b810


	//   ....[181]....
        /*06e8*/ 	.word	0x0001b8a0


	//   ....[182]....
        /*06ec*/ 	.word	0x0001b910


	//   ....[183]....
        /*06f0*/ 	.word	0x0001b980


	//   ....[184]....
        /*06f4*/ 	.word	0x0001b9f0


	//   ....[185]....
        /*06f8*/ 	.word	0x0001ba70


	//   ....[186]....
        /*06fc*/ 	.word	0x0001bae0


	//   ....[187]....
        /*0700*/ 	.word	0x0001bb70


	//   ....[188]....
        /*0704*/ 	.word	0x0001bbd0


	//   ....[189]....
        /*0708*/ 	.word	0x0001bc60


	//   ....[190]....
        /*070c*/ 	.word	0x0001bd90


	//----- nvinfo : EIATTR_REG_RECONFIG
	.align		4
.L_370:
        /*0710*/ 	.byte	0x01, 0x54
	.zero		2


	//----- nvinfo : EIATTR_SYSCALL_OFFSETS
	.align		4
        /*0714*/ 	.byte	0x04, 0x46
        /*0716*/ 	.short	(.L_372 - .L_371)


	//   ....[0]....
.L_371:
        /*0718*/ 	.word	0x000049a0


	//   ....[1]....
        /*071c*/ 	.word	0x00014750


	//   ....[2]....
        /*0720*/ 	.word	0x000148a0


	//   ....[3]....
        /*0724*/ 	.word	0x00014990


	//   ....[4]....
        /*0728*/ 	.word	0x00015780


	//----- nvinfo : EIATTR_MBARRIER_INSTR_OFFSETS
	.align		4
.L_372:
        /*072c*/ 	.byte	0x04, 0x39
        /*072e*/ 	.short	(.L_374 - .L_373)


	//   ....[0]....
.L_373:
        /*0730*/ 	.word	0x00000180
        /*0734*/ 	.word	0x000000ff
        /*0738*/ 	.word	0x00028c00
        /*073c*/ 	.short	0x0100
        /*073e*/ 	.byte	0x08
	.zero		1


	//   ....[1]....
        /*0740*/ 	.word	0x00000190
        /*0744*/ 	.word	0x000000ff
        /*0748*/ 	.word	0x00028c20
        /*074c*/ 	.short	0x0100
        /*074e*/ 	.byte	0x08
	.zero		1


	//   ....[2]....
        /*0750*/ 	.word	0x00000240
        /*0754*/ 	.word	0x000000ff
        /*0758*/ 	.word	0x00028c30
        /*075c*/ 	.short	0x0100
        /*075e*/ 	.byte	0x06
	.zero		1


	//   ....[3]....
        /*0760*/ 	.word	0x00000250
        /*0764*/ 	.word	0x000000ff
        /*0768*/ 	.word	0x00028c40
        /*076c*/ 	.short	0x0100
        /*076e*/ 	.byte	0x06
	.zero		1


	//   ....[4]....
        /*0770*/ 	.word	0x00000260
        /*0774*/ 	.word	0x000000ff
        /*0778*/ 	.word	0x00028c38
        /*077c*/ 	.short	0x0100
        /*077e*/ 	.byte	0x06
	.zero		1


	//   ....[5]....
        /*0780*/ 	.word	0x00000270
        /*0784*/ 	.word	0x000000ff
        /*0788*/ 	.word	0x00028c48
        /*078c*/ 	.short	0x0100
        /*078e*/ 	.byte	0x06
	.zero		1


	//   ....[6]....
        /*0790*/ 	.word	0x000003a0
        /*0794*/ 	.word	0x000000ff
        /*0798*/ 	.word	0x00028c50
        /*079c*/ 	.short	0x0100
        /*079e*/ 	.byte	0x08
	.zero		1


	//   ....[7]....
        /*07a0*/ 	.word	0x000003b0
        /*07a4*/ 	.word	0x000000ff
        /*07a8*/ 	.word	0x00028c60
        /*07ac*/ 	.short	0x0100
        /*07ae*/ 	.byte	0x08
	.zero		1


	//   ....[8]....
        /*07b0*/ 	.word	0x000003c0
        /*07b4*/ 	.word	0x000000ff
        /*07b8*/ 	.word	0x00028c58
        /*07bc*/ 	.short	0x0100
        /*07be*/ 	.byte	0x08
	.zero		1


	//   ....[9]....
        /*07c0*/ 	.word	0x000003d0
        /*07c4*/ 	.word	0x000000ff
        /*07c8*/ 	.word	0x00028c68
        /*07cc*/ 	.short	0x0100
        /*07ce*/ 	.byte	0x08
	.zero		1


	//   ....[10]....
        /*07d0*/ 	.word	0x000004c0
        /*07d4*/ 	.word	0x000000ff
        /*07d8*/ 	.word	0x00028c70
        /*07dc*/ 	.short	0x0100
        /*07de*/ 	.byte	0x06
	.zero		1


	//   ....[11]....
        /*07e0*/ 	.word	0x000004d0
        /*07e4*/ 	.word	0x000000ff
        /*07e8*/ 	.word	0x00028c80
        /*07ec*/ 	.short	0x0100
        /*07ee*/ 	.byte	0x06
	.zero		1


	//   ....[12]....
        /*07f0*/ 	.word	0x000004e0
        /*07f4*/ 	.word	0x000000ff
        /*07f8*/ 	.word	0x00028c78
        /*07fc*/ 	.short	0x0100
        /*07fe*/ 	.byte	0x06
	.zero		1


	//   ....[13]....
        /*0800*/ 	.word	0x000004f0
        /*0804*/ 	.word	0x000000ff
        /*0808*/ 	.word	0x00028c88
        /*080c*/ 	.short	0x0100
        /*080e*/ 	.byte	0x06
	.zero		1


	//   ....[14]....
        /*0810*/ 	.word	0x00000620
        /*0814*/ 	.word	0x000000ff
        /*0818*/ 	.word	0x00028c90
        /*081c*/ 	.short	0x0100
        /*081e*/ 	.byte	0x08
	.zero		1


	//   ....[15]....
        /*0820*/ 	.word	0x00000630
        /*0824*/ 	.word	0x000000ff
        /*0828*/ 	.word	0x00028ca0
        /*082c*/ 	.short	0x0100
        /*082e*/ 	.byte	0x08
	.zero		1


	//   ....[16]....
        /*0830*/ 	.word	0x00000640
        /*0834*/ 	.word	0x000000ff
        /*0838*/ 	.word	0x00028c98
        /*083c*/ 	.short	0x0100
        /*083e*/ 	.byte	0x08
	.zero		1


	//   ....[17]....
        /*0840*/ 	.word	0x00000650
        /*0844*/ 	.word	0x000000ff
        /*0848*/ 	.word	0x00028ca8
        /*084c*/ 	.short	0x0100
        /*084e*/ 	.byte	0x08
	.zero		1


	//   ....[18]....
        /*0850*/ 	.word	0x00000790
        /*0854*/ 	.word	0x000000ff
        /*0858*/ 	.word	0x00028cb0
        /*085c*/ 	.short	0x0100
        /*085e*/ 	.byte	0x08
	.zero		1


	//   ....[19]....
        /*0860*/ 	.word	0x000007a0
        /*0864*/ 	.word	0x000000ff
        /*0868*/ 	.word	0x00028cc0
        /*086c*/ 	.short	0x0100
        /*086e*/ 	.byte	0x08
	.zero		1


	//   ....[20]....
        /*0870*/ 	.word	0x000007b0
        /*0874*/ 	.word	0x000000ff
        /*0878*/ 	.word	0x00028cb8
        /*087c*/ 	.short	0x0100
        /*087e*/ 	.byte	0x08
	.zero		1


	//   ....[21]....
        /*0880*/ 	.word	0x000007c0
        /*0884*/ 	.word	0x000000ff
        /*0888*/ 	.word	0x00028cc8
        /*088c*/ 	.short	0x0100
        /*088e*/ 	.byte	0x08
	.zero		1


	//   ....[22]....
        /*0890*/ 	.word	0x00002490
        /*0894*/ 	.word	0x000000ff
        /*0898*/ 	.word	0x00028c50
        /*089c*/ 	.short	0x010a
        /*089e*/ 	.byte	0x17
	.zero		1


	//   ....[23]....
        /*08a0*/ 	.word	0x00002730
        /*08a4*/ 	.word	0x000000ff
        /*08a8*/ 	.word	0x00000000
        /*08ac*/ 	.short	0x0101
        /*08ae*/ 	.byte	0x06
	.zero		1


	//   ....[24]....
        /*08b0*/ 	.word	0x000030c0
        /*08b4*/ 	.word	0x000000ff
        /*08b8*/ 	.word	0x00028c50
        /*08bc*/ 	.short	0x010a
        /*08be*/ 	.byte	0x17
	.zero		1


	//   ....[25]....
        /*08c0*/ 	.word	0x00003100
        /*08c4*/ 	.word	0x000000ff
        /*08c8*/ 	.word	0x00028c50
        /*08cc*/ 	.short	0x010a
        /*08ce*/ 	.byte	0x17
	.zero		1


	//   ....[26]....
        /*08d0*/ 	.word	0x000032f0
        /*08d4*/ 	.word	0x000000ff
        /*08d8*/ 	.word	0x00000000
        /*08dc*/ 	.short	0x0101
        /*08de*/ 	.byte	0x06
	.zero		1


	//   ....[27]....
        /*08e0*/ 	.word	0x00004a50
        /*08e4*/ 	.word	0x000000ff
        /*08e8*/ 	.word	0x00028c00
        /*08ec*/ 	.short	0x010a
        /*08ee*/ 	.byte	0x29
	.zero		1


	//   ....[28]....
        /*08f0*/ 	.word	0x00004ad0
        /*08f4*/ 	.word	0x00000007
        /*08f8*/ 	.word	0x00028c30
        /*08fc*/ 	.short	0x010a
        /*08fe*/ 	.byte	0x3f
	.zero		1


	//   ....[29]....
        /*0900*/ 	.word	0x00004b10
        /*0904*/ 	.word	0x00000007
        /*0908*/ 	.word	0x00028c30
        /*090c*/ 	.short	0x010a
        /*090e*/ 	.byte	0x3f
	.zero		1


	//   ....[30]....
        /*0910*/ 	.word	0x00004f00
        /*0914*/ 	.word	0x000000ff
        /*0918*/ 	.word	0x00000000
        /*091c*/ 	.short	0x0101
        /*091e*/ 	.byte	0x06
	.zero		1


	//   ....[31]....
        /*0920*/ 	.word	0x00006590
        /*0924*/ 	.word	0x00000007
        /*0928*/ 	.word	0x00028c50
        /*092c*/ 	.short	0x010a
        /*092e*/ 	.byte	0x3f
	.zero		1


	//   ....[32]....
        /*0930*/ 	.word	0x000065d0
        /*0934*/ 	.word	0x00000007
        /*0938*/ 	.word	0x00028c50
        /*093c*/ 	.short	0x010a
        /*093e*/ 	.byte	0x3f
	.zero		1


	//   ....[33]....
        /*0940*/ 	.word	0x000068c0
        /*0944*/ 	.word	0x000000ff
        /*0948*/ 	.word	0x00000000
        /*094c*/ 	.short	0x0101
        /*094e*/ 	.byte	0x0e
	.zero		1


	//   ....[34]....
        /*0950*/ 	.word	0x00006be0
        /*0954*/ 	.word	0x000000ff
        /*0958*/ 	.word	0x00028c30
        /*095c*/ 	.short	0x010a
        /*095e*/ 	.byte	0x17
	.zero		1


	//   ....[35]....
        /*0960*/ 	.word	0x00006c20
        /*0964*/ 	.word	0x000000ff
        /*0968*/ 	.word	0x00028c30
        /*096c*/ 	.short	0x010a
        /*096e*/ 	.byte	0x17
	.zero		1


	//   ....[36]....
        /*0970*/ 	.word	0x00006ee0
        /*0974*/ 	.word	0x000000ff
        /*0978*/ 	.word	0x00000000
        /*097c*/ 	.short	0x0101
        /*097e*/ 	.byte	0x06
	.zero		1


	//   ....[37]....
        /*0980*/ 	.word	0x00008e50
        /*0984*/ 	.word	0x000000ff
        /*0988*/ 	.word	0x00028c50
        /*098c*/ 	.short	0x010a
        /*098e*/ 	.byte	0x17
	.zero		1


	//   ....[38]....
        /*0990*/ 	.word	0x00008e90
        /*0994*/ 	.word	0x000000ff
        /*0998*/ 	.word	0x00028c50
        /*099c*/ 	.short	0x010a
        /*099e*/ 	.byte	0x17
	.zero		1


	//   ....[39]....
        /*09a0*/ 	.word	0x00009150
        /*09a4*/ 	.word	0x000000ff
        /*09a8*/ 	.word	0x00000000
        /*09ac*/ 	.short	0x0101
        /*09ae*/ 	.byte	0x17
	.zero		1


	//   ....[40]....
        /*09b0*/ 	.word	0x00009500
        /*09b4*/ 	.word	0x000000ff
        /*09b8*/ 	.word	0x00028c30
        /*09bc*/ 	.short	0x010a
        /*09be*/ 	.byte	0x17
	.zero		1


	//   ....[41]....
        /*09c0*/ 	.word	0x00009540
        /*09c4*/ 	.word	0x000000ff
        /*09c8*/ 	.word	0x00028c30
        /*09cc*/ 	.short	0x010a
        /*09ce*/ 	.byte	0x17
	.zero		1


	//   ....[42]....
        /*09d0*/ 	.word	0x00009780
        /*09d4*/ 	.word	0x000000ff
        /*09d8*/ 	.word	0x00000000
        /*09dc*/ 	.short	0x0101
        /*09de*/ 	.byte	0x06
	.zero		1


	//   ....[43]....
        /*09e0*/ 	.word	0x0000a9e0
        /*09e4*/ 	.word	0x000000ff
        /*09e8*/ 	.word	0x00028c50
        /*09ec*/ 	.short	0x010a
        /*09ee*/ 	.byte	0x17
	.zero		1


	//   ....[44]....
        /*09f0*/ 	.word	0x0000aa20
        /*09f4*/ 	.word	0x000000ff
        /*09f8*/ 	.word	0x00028c50
        /*09fc*/ 	.short	0x010a
        /*09fe*/ 	.byte	0x17
	.zero		1


	//   ....[45]....
        /*0a00*/ 	.word	0x0000acc0
        /*0a04*/ 	.word	0x000000ff
        /*0a08*/ 	.word	0x00000000
        /*0a0c*/ 	.short	0x0101
        /*0a0e*/ 	.byte	0x17
	.zero		1


	//   ....[46]....
        /*0a10*/ 	.word	0x0000ae20
        /*0a14*/ 	.word	0x000000ff
        /*0a18*/ 	.word	0x00028c30
        /*0a1c*/ 	.short	0x010a
        /*0a1e*/ 	.byte	0x14
	.zero		1


	//   ....[47]....
        /*0a20*/ 	.word	0x0000ae60
        /*0a24*/ 	.word	0x000000ff
        /*0a28*/ 	.word	0x00028c30
        /*0a2c*/ 	.short	0x010a
        /*0a2e*/ 	.byte	0x14
	.zero		1


	//   ....[48]....
        /*0a30*/ 	.word	0x0000b120
        /*0a34*/ 	.word	0x000000ff
        /*0a38*/ 	.word	0x00000000
        /*0a3c*/ 	.short	0x0101
        /*0a3e*/ 	.byte	0x06
	.zero		1


	//   ....[49]....
        /*0a40*/ 	.word	0x0000d090
        /*0a44*/ 	.word	0x000000ff
        /*0a48*/ 	.word	0x00028c50
        /*0a4c*/ 	.short	0x010a
        /*0a4e*/ 	.byte	0x14
	.zero		1


	//   ....[50]....
        /*0a50*/ 	.word	0x0000d0d0
        /*0a54*/ 	.word	0x000000ff
        /*0a58*/ 	.word	0x00028c50
        /*0a5c*/ 	.short	0x010a
        /*0a5e*/ 	.byte	0x14
	.zero		1


	//   ....[51]....
        /*0a60*/ 	.word	0x0000d390
        /*0a64*/ 	.word	0x000000ff
        /*0a68*/ 	.word	0x00000000
        /*0a6c*/ 	.short	0x0101
        /*0a6e*/ 	.byte	0x14
	.zero		1


	//   ....[52]....
        /*0a70*/ 	.word	0x0000fd10
        /*0a74*/ 	.word	0x000000ff
        /*0a78*/ 	.word	0x00000000
        /*0a7c*/ 	.short	0x0101
        /*0a7e*/ 	.byte	0x04
	.zero		1


	//   ....[53]....
        /*0a80*/ 	.word	0x00010630
        /*0a84*/ 	.word	0x000000ff
        /*0a88*/ 	.word	0x00000000
        /*0a8c*/ 	.short	0x0101
        /*0a8e*/ 	.byte	0x04
	.zero		1


	//   ....[54]....
        /*0a90*/ 	.word	0x000150b0
        /*0a94*/ 	.word	0x00000019
        /*0a98*/ 	.word	0x00028c40
        /*0a9c*/ 	.short	0x010a
        /*0a9e*/ 	.byte	0x3f
	.zero		1


	//   ....[55]....
        /*0aa0*/ 	.word	0x00015560
        /*0aa4*/ 	.word	0x00000019
        /*0aa8*/ 	.word	0x00028c30
        /*0aac*/ 	.short	0x0107
        /*0aae*/ 	.byte	0x3f
	.zero		1


	//   ....[56]....
        /*0ab0*/ 	.word	0x00015630
        /*0ab4*/ 	.word	0x00000019
        /*0ab8*/ 	.word	0x00028c30
        /*0abc*/ 	.short	0x0101
        /*0abe*/ 	.byte	0x3f
	.zero		1


	//   ....[57]....
        /*0ac0*/ 	.word	0x00015dd0
        /*0ac4*/ 	.word	0x00000011
        /*0ac8*/ 	.word	0x00028c00
        /*0acc*/ 	.short	0x0107
        /*0ace*/ 	.byte	0x3f
	.zero		1


	//   ....[58]....
        /*0ad0*/ 	.word	0x00015ec0
        /*0ad4*/ 	.word	0x00000011
        /*0ad8*/ 	.word	0x00028c00
        /*0adc*/ 	.short	0x0101
        /*0ade*/ 	.byte	0x3f
	.zero		1


	//   ....[59]....
        /*0ae0*/ 	.word	0x00015ee0
        /*0ae4*/ 	.word	0x00000011
        /*0ae8*/ 	.word	0x00028c20
        /*0aec*/ 	.short	0x010a
        /*0aee*/ 	.byte	0x3f
	.zero		1


	//   ....[60]....
        /*0af0*/ 	.word	0x00015f70
        /*0af4*/ 	.word	0x00000019
        /*0af8*/ 	.word	0x00028c60
        /*0afc*/ 	.short	0x010a
        /*0afe*/ 	.byte	0x3f
	.zero		1


	//   ....[61]....
        /*0b00*/ 	.word	0x00016860
        /*0b04*/ 	.word	0x00000019
        /*0b08*/ 	.word	0x00028c50
        /*0b0c*/ 	.short	0x0107
        /*0b0e*/ 	.byte	0x3f
	.zero		1


	//   ....[62]....
        /*0b10*/ 	.word	0x00016930
        /*0b14*/ 	.word	0x00000019
        /*0b18*/ 	.word	0x00028c50
        /*0b1c*/ 	.short	0x0101
        /*0b1e*/ 	.byte	0x3f
	.zero		1


	//   ....[63]....
        /*0b20*/ 	.word	0x00016ca0
        /*0b24*/ 	.word	0x00000006
        /*0b28*/ 	.word	0x00028c40
        /*0b2c*/ 	.short	0x010a
        /*0b2e*/ 	.byte	0x3f
	.zero		1


	//   ....[64]....
        /*0b30*/ 	.word	0x00016fc0
        /*0b34*/ 	.word	0x00000006
        /*0b38*/ 	.word	0x00028c30
        /*0b3c*/ 	.short	0x0107
        /*0b3e*/ 	.byte	0x3f
	.zero		1


	//   ....[65]....
        /*0b40*/ 	.word	0x00017080
        /*0b44*/ 	.word	0x00000006
        /*0b48*/ 	.word	0x00028c30
        /*0b4c*/ 	.short	0x0101
        /*0b4e*/ 	.byte	0x3f
	.zero		1


	//   ....[66]....
        /*0b50*/ 	.word	0x000170b0
        /*0b54*/ 	.word	0x00000006
        /*0b58*/ 	.word	0x00028c60
        /*0b5c*/ 	.short	0x010a
        /*0b5e*/ 	.byte	0x3f
	.zero		1


	//   ....[67]....
        /*0b60*/ 	.word	0x00017760
        /*0b64*/ 	.word	0x00000006
        /*0b68*/ 	.word	0x00028c50
        /*0b6c*/ 	.short	0x0107
        /*0b6e*/ 	.byte	0x3f
	.zero		1


	//   ....[68]....
        /*0b70*/ 	.word	0x00017820
        /*0b74*/ 	.word	0x00000006
        /*0b78*/ 	.word	0x00028c50
        /*0b7c*/ 	.short	0x0101
        /*0b7e*/ 	.byte	0x3f
	.zero		1


	//   ....[69]....
        /*0b80*/ 	.word	0x00018ab0
        /*0b84*/ 	.word	0x00000007
        /*0b88*/ 	.word	0x00028c20
        /*0b8c*/ 	.short	0x010a
        /*0b8e*/ 	.byte	0x3f
	.zero		1


	//   ....[70]....
        /*0b90*/ 	.word	0x00018c30
        /*0b94*/ 	.word	0x00000005
        /*0b98*/ 	.word	0x00028c40
        /*0b9c*/ 	.short	0x010a
        /*0b9e*/ 	.byte	0x3f
	.zero		1


	//   ....[71]....
        /*0ba0*/ 	.word	0x00018cd0
        /*0ba4*/ 	.word	0x00000003
        /*0ba8*/ 	.word	0x00028c40
        /*0bac*/ 	.short	0x010a
        /*0bae*/ 	.byte	0x3f
	.zero		1


	//   ....[72]....
        /*0bb0*/ 	.word	0x00018d10
        /*0bb4*/ 	.word	0x00000005
        /*0bb8*/ 	.word	0x00028c60
        /*0bbc*/ 	.short	0x010a
        /*0bbe*/ 	.byte	0x3f
	.zero		1


	//   ....[73]....
        /*0bc0*/ 	.word	0x00018d50
        /*0bc4*/ 	.word	0x00000003
        /*0bc8*/ 	.word	0x00028c60
        /*0bcc*/ 	.short	0x010a
        /*0bce*/ 	.byte	0x3f
	.zero		1


	//   ....[74]....
        /*0bd0*/ 	.word	0x00018dc0
        /*0bd4*/ 	.word	0x00000003
        /*0bd8*/ 	.word	0x00028c50
        /*0bdc*/ 	.short	0x010a
        /*0bde*/ 	.byte	0x3f
	.zero		1


	//   ....[75]....
        /*0be0*/ 	.word	0x00018e20
        /*0be4*/ 	.word	0x00000003
        /*0be8*/ 	.word	0x00028c50
        /*0bec*/ 	.short	0x010a
        /*0bee*/ 	.byte	0x3f
	.zero		1


	//   ....[76]....
        /*0bf0*/ 	.word	0x00018e80
        /*0bf4*/ 	.word	0x00000003
        /*0bf8*/ 	.word	0x00028c00
        /*0bfc*/ 	.short	0x010a
        /*0bfe*/ 	.byte	0x3f
	.zero		1


	//   ....[77]....
        /*0c00*/ 	.word	0x00018ed0
        /*0c04*/ 	.word	0x00000007
        /*0c08*/ 	.word	0x00028c30
        /*0c0c*/ 	.short	0x010a
        /*0c0e*/ 	.byte	0x3f
	.zero		1


	//   ....[78]....
        /*0c10*/ 	.word	0x00018f20
        /*0c14*/ 	.word	0x00000007
        /*0c18*/ 	.word	0x00028c50
        /*0c1c*/ 	.short	0x010a
        /*0c1e*/ 	.byte	0x3f
	.zero		1


	//   ....[79]....
        /*0c20*/ 	.word	0x00018f80
        /*0c24*/ 	.word	0x00000005
        /*0c28*/ 	.word	0x00028c30
        /*0c2c*/ 	.short	0x010a
        /*0c2e*/ 	.byte	0x3f
	.zero		1


	//   ....[80]....
        /*0c30*/ 	.word	0x00018fe0
        /*0c34*/ 	.word	0x00000007
        /*0c38*/ 	.word	0x00028c50
        /*0c3c*/ 	.short	0x010a
        /*0c3e*/ 	.byte	0x3f
	.zero		1


	//   ....[81]....
        /*0c40*/ 	.word	0x00019040
        /*0c44*/ 	.word	0x00000006
        /*0c48*/ 	.word	0x00028c30
        /*0c4c*/ 	.short	0x010a
        /*0c4e*/ 	.byte	0x3f
	.zero		1


	//   ....[82]....
        /*0c50*/ 	.word	0x000190a0
        /*0c54*/ 	.word	0x00000008
        /*0c58*/ 	.word	0x00028c50
        /*0c5c*/ 	.short	0x010a
        /*0c5e*/ 	.byte	0x3f
	.zero		1


	//   ....[83]....
        /*0c60*/ 	.word	0x00019100
        /*0c64*/ 	.word	0x00000005
        /*0c68*/ 	.word	0x00028c30
        /*0c6c*/ 	.short	0x010a
        /*0c6e*/ 	.byte	0x3f
	.zero		1


	//   ....[84]....
        /*0c70*/ 	.word	0x00019160
        /*0c74*/ 	.word	0x00000007
        /*0c78*/ 	.word	0x00028c50
        /*0c7c*/ 	.short	0x010a
        /*0c7e*/ 	.byte	0x3f
	.zero		1


	//   ....[85]....
        /*0c80*/ 	.word	0x00019280
        /*0c84*/ 	.word	0x00000019
        /*0c88*/ 	.word	0x00028c40
        /*0c8c*/ 	.short	0x010a
        /*0c8e*/ 	.byte	0x3f
	.zero		1


	//   ....[86]....
        /*0c90*/ 	.word	0x00019d20
        /*0c94*/ 	.word	0x00000011
        /*0c98*/ 	.word	0x00028c20
        /*0c9c*/ 	.short	0x010a
        /*0c9e*/ 	.byte	0x3f
	.zero		1


	//   ....[87]....
        /*0ca0*/ 	.word	0x00019d70
        /*0ca4*/ 	.word	0x00000019
        /*0ca8*/ 	.word	0x00028c60
        /*0cac*/ 	.short	0x010a
        /*0cae*/ 	.byte	0x3f
	.zero		1


	//   ....[88]....
        /*0cb0*/ 	.word	0x0001a660
        /*0cb4*/ 	.word	0x00000006
        /*0cb8*/ 	.word	0x00028c40
        /*0cbc*/ 	.short	0x010a
        /*0cbe*/ 	.byte	0x3f
	.zero		1


	//   ....[89]....
        /*0cc0*/ 	.word	0x0001ab20
        /*0cc4*/ 	.word	0x00000006
        /*0cc8*/ 	.word	0x00028c60
        /*0ccc*/ 	.short	0x010a
        /*0cce*/ 	.byte	0x3f
	.zero		1


	//   ....[90]....
        /*0cd0*/ 	.word	0x0001bcb0
        /*0cd4*/ 	.word	0x00000007
        /*0cd8*/ 	.word	0x00028c20
        /*0cdc*/ 	.short	0x010a
        /*0cde*/ 	.byte	0x3f
	.zero		1


	//   ....[91]....
        /*0ce0*/ 	.word	0x0001be50
        /*0ce4*/ 	.word	0x00000005
        /*0ce8*/ 	.word	0x00028c40
        /*0cec*/ 	.short	0x010a
        /*0cee*/ 	.byte	0x3f
	.zero		1


	//   ....[92]....
        /*0cf0*/ 	.word	0x0001bea0
        /*0cf4*/ 	.word	0x00000003
        /*0cf8*/ 	.word	0x00028c40
        /*0cfc*/ 	.short	0x010a
        /*0cfe*/ 	.byte	0x3f
	.zero		1


	//   ....[93]....
        /*0d00*/ 	.word	0x0001bef0
        /*0d04*/ 	.word	0x00000005
        /*0d08*/ 	.word	0x00028c60
        /*0d0c*/ 	.short	0x010a
        /*0d0e*/ 	.byte	0x3f
	.zero		1


	//----- nvinfo : EIATTR_NUM_MBARRIERS
	.align		4
.L_374:
        /*0d10*/ 	.byte	0x03, 0x38
        /*0d12*/ 	.short	0x0016


	//----- nvinfo : EIATTR_EXIT_INSTR_OFFSETS
	.align		4
        /*0d14*/ 	.byte	0x04, 0x1c
        /*0d16*/ 	.short	(.L_376 - .L_375)


	//   ....[0]....
.L_375:
        /*0d18*/ 	.word	0x00000970


	//   ....[1]....
        /*0d1c*/ 	.word	0x000128a0


	//   ....[2]....
        /*0d20*/ 	.word	0x00018da0


	//----- nvinfo : EIATTR_MAX_THREADS
	.align		4
.L_376:
        /*0d24*/ 	.byte	0x04, 0x05
        /*0d26*/ 	.short	(.L_378 - .L_377)
.L_377:
        /*0d28*/ 	.word	0x00000180
        /*0d2c*/ 	.word	0x00000001
        /*0d30*/ 	.word	0x00000001


	//----- nvinfo : EIATTR_CRS_STACK_SIZE
	.align		4
.L_378:
        /*0d34*/ 	.byte	0x04, 0x1e
        /*0d36*/ 	.short	(.L_380 - .L_379)
.L_379:
        /*0d38*/ 	.word	0x00000000


	//----- nvinfo : EIATTR_CBANK_PARAM_SIZE
	.align		4
.L_380:
        /*0d3c*/ 	.byte	0x03, 0x19
        /*0d3e*/ 	.short	0x0af0


	//----- nvinfo : EIATTR_PARAM_CBANK
	.align		4
        /*0d40*/ 	.byte	0x04, 0x0a
        /*0d42*/ 	.short	(.L_382 - .L_381)
	.align		4
.L_381:
        /*0d44*/ 	.word	index@(.nv.constant0._ZN7cutlass13device_kernelIN5flash11enable_sm90INS1_16FlashAttnFwdSm90INS1_25CollectiveMainloopFwdSm90ILi2EN4cute5tupleIJNS5_1CILi1EEES8_S8_EEENS6_IJNS7_ILi64EEESA_SA_EEELi512ENS_6half_tEfNS_4arch4Sm90ELb0ELb1ELb0ELb1ELb1ELb0ELb0ELb0ELb0ELb1ELb1ELb0EEENS1_21CollectiveEpilogueFwdINS6_IJSA_NS7_ILi512EEESA_EEES9_SC_SE_Li256ELb1ELb1ELb1ELb0EEENS1_36VarlenDynamicPersistentTileSchedulerILi64ELi64ELi256ELi128ELb1ELb1ELb1ELb1ELb0ELb1EEEEEEEEEvNT_6ParamsE)
        /*0d48*/ 	.short	0x0210
        /*0d4a*/ 	.short	0x0af0


	//----- nvinfo : EIATTR_SW_WAR
	.align		4
.L_382:
        /*0d4c*/ 	.byte	0x04, 0x36
        /*0d4e*/ 	.short	(.L_384 - .L_383)
.L_383:
        /*0d50*/ 	.word	0x00000008
.L_384:


//--------------------- .nv.info._ZN7cutlass13device_kernelIN5flash11enable_sm90INS1_16FlashAttnFwdSm90INS1_25CollectiveMainloopFwdSm90ILi2EN4cute5tupleIJNS5_1CILi1EEES8_S8_EEENS6_IJNS7_ILi64EEESA_SA_EEELi512ENS_6half_tEfNS_4arch4Sm90ELb0ELb1ELb0ELb1ELb1ELb1ELb0ELb0ELb0ELb1ELb1ELb0EEENS1_21CollectiveEpilogueFwdINS6_IJSA_NS7_ILi512EEESA_EEES9_SC_SE_Li256ELb1ELb1ELb1ELb0EEENS1_36VarlenDynamicPersistentTileSchedulerILi64ELi64ELi256ELi128ELb1ELb1ELb1ELb1ELb0ELb1EEEEEEEEEvNT_6ParamsE --------------------------
	.section	.nv.info._ZN7cutlass13device_kernelIN5flash11enable_sm90INS1_16FlashAttnFwdSm90INS1_25CollectiveMainloopFwdSm90ILi2EN4cute5tupleIJNS5_1CILi1EEES8_S8_EEENS6_IJNS7_ILi64EEESA_SA_EEELi512ENS_6half_tEfNS_4arch4Sm90ELb0ELb1ELb0ELb1ELb1ELb1ELb0ELb0ELb0ELb1ELb1ELb0EEENS1_21CollectiveEpilogueFwdINS6_IJSA_NS7_ILi512EEESA_EEES9_SC_SE_Li256ELb1ELb1ELb1ELb0EEENS1_36VarlenDynamicPersistentTileSchedulerILi64ELi64ELi256ELi128ELb1ELb1ELb1ELb1ELb0ELb1EEEEEEEEEvNT_6ParamsE,"",@"SHT_CUDA_INFO"
	.sectionflags	@""
	.align	4


	//----- nvinfo : EIATTR_CUDA_API_VERSION
	.align		4
        /*0000*/ 	.byte	0x04, 0x37
        /*0002*/ 	.short	(.L_386 - .L_385)
.L_385:
        /*0004*/ 	.word	0x00000082


	//----- nvinfo : EIATTR_KPARAM_INFO
	.align		4
.L_386:
        /*0008*/ 	.byte	0x04, 0x17
        /*000a*/ 	.short	(.L_388 - .L_387)
.L_387:
        /*000c*/ 	.word	0x00000000
        /*0010*/ 	.short	0x0000
        /*0012*/ 	.short	0x0070
        /*0014*/ 	.byte	0x00, 0xf0, 0x01, 0x2a


	//----- nvinfo : EIATTR_SPARSE_MMA_MASK
	.align		4
.L_388:
        /*0018*/ 	.byte	0x03, 0x50
        /*001a*/ 	.short	0x0000


	//----- nvinfo : EIATTR_MAXREG_COUNT
	.align		4
        /*001c*/ 	.byte	0x03, 0x1b
        /*001e*/ 	.short	0x00a8


	//----- nvinfo : EIATTR_NUM_BARRIERS
	.align		4
        /*0020*/ 	.byte	0x02, 0x4c
        /*0022*/ 	.byte	0x10
	.zero		1


	//----- nvinfo : EIATTR_EXTERNS
	.align		4
        /*0024*/ 	.byte	0x04, 0x0f
        /*0026*/ 	.short	(.L_390 - .L_389)


	//   ....[0]....
	.align		4
.L_389:
        /*0028*/ 	.word	index@(__assertfail)


	//----- nvinfo : EIATTR_ANNOTATIONS
	.align		4
.L_390:
        /*002c*/ 	.byte	0x04, 0x55
        /*002e*/ 	.short	(.L_392 - .L_391)


	//   ....[0]....
.L_391:
        /* <DEDUP_REMOVED lines=53> */


	//----- nvinfo : EIATTR_MERCURY_ISA_VERSION
	.align		4
.L_392:
        /*0368*/ 	.byte	0x03, 0x5f
        /*036a*/ 	.short	0x0101


	//----- nvinfo : EIATTR_UNUSED_LOAD_BYTE_OFFSET
	.align		4
        /*036c*/ 	.byte	0x04, 0x44
        /*036e*/ 	.short	(.L_394 - .L_393)


	//   ....[0]....
.L_393:
        /*0370*/ 	.word	0x00000a20
        /*0374*/ 	.word	0x0000fff0


	//   ....[1]....
        /*0378*/ 	.word	0x00014c70
        /*037c*/ 	.word	0x0000fff0


	//----- nvinfo : EIATTR_INT_WARP_WIDE_INSTR_OFFSETS
	.align		4
.L_394:
        /*0380*/ 	.byte	0x04, 0x31
        /*0382*/ 	.short	(.L_396 - .L_395)


	//   ....[0]....
.L_395:
        /*0384*/ 	.word	0x00000130


	//   ....[1]....
        /*0388*/ 	.word	0x00000170


	//   ....[2]....
        /*038c*/ 	.word	0x000001e0


	//   ....[3]....
        /*0390*/ 	.word	0x0001d9a0


	//   ....[4]....
        /*0394*/ 	.word	0x0001da30


	//   ....[5]....
        /*0398*/ 	.word	0x00020ef0


	//   ....[6]....
        /*039c*/ 	.word	0x00020f80


	//----- nvinfo : EIATTR_COOP_GROUP_MASK_REGIDS
	.align		4
.L_396:
        /*03a0*/ 	.byte	0x04, 0x29
        /*03a2*/ 	.short	(.L_398 - .L_397)


	//   ....[0]....
.L_397:
        /*03a4*/ 	.word	0xffffffff


	//   ....[1]....
        /*03a8*/ 	.word	0xffffffff


	//   ....[2]....
        /*03ac*/ 	.word	0xffffffff


	//   ....[3]....
        /*03b0*/ 	.word	0xffffffff


	//   ....[4]....
        /*03b4*/ 	.word	0xffffffff


	//   ....[5]....
        /*03b8*/ 	.word	0xffffffff


	//   ....[6]....
        /*03bc*/ 	.word	0xffffffff


	//   ....[7]....
        /*03c0*/ 	.word	0xffffffff


	//   ....[8]....
        /*03c4*/ 	.word	0xffffffff


	//   ....[9]....
        /*03c8*/ 	.word	0xffffffff


	//   ....[10]....
        /*03cc*/ 	.word	0xffffffff


	//   ....[11]....
        /*03d0*/ 	.word	0xffffffff


	//   ....[12]....
        /*03d4*/ 	.word	0xffffffff


	//   ....[13]....
        /*03d8*/ 	.word	0xffffffff


	//   ....[14]....
        /*03dc*/ 	.word	0xffffffff


	//   ....[15]....
        /*03e0*/ 	.word	0xffffffff


	//   ....[16]....
        /*03e4*/ 	.word	0xffffffff


	//   ....[17]....
        /*03e8*/ 	.word	0xffffffff


	//   ....[18]....
        /*03ec*/ 	.word	0xffffffff


	//   ....[19]....
        /*03f0*/ 	.word	0xffffffff


	//   ....[20]....
        /*03f4*/ 	.word	0xffffffff


	//   ....[21]....
        /*03f8*/ 	.word	0xffffffff


	//   ....[22]....
        /*03fc*/ 	.word	0xffffffff


	//   ....[23]....
        /*0400*/ 	.word	0xffffffff


	//   ....[24]....
        /*0404*/ 	.word	0xffffffff


	//   ....[25]....
        /*0408*/ 	.word	0xffffffff


	//   ....[26]....
        /*040c*/ 	.word	0xffffffff


	//   ....[27]....
        /*0410*/ 	.word	0xffffffff


	//   ....[28]....
        /*0414*/ 	.word	0xffffffff


	//   ....[29]....
        /*0418*/ 	.word	0xffffffff


	//   ....[30]....
        /*041c*/ 	.word	0xffffffff


	//   ....[31]....
        /*0420*/ 	.word	0xffffffff


	//   ....[32]....
        /*0424*/ 	.word	0xffffffff


	//   ....[33]....
        /*0428*/ 	.word	0xffffffff


	//   ....[34]....
        /*042c*/ 	.word	0xffffffff


	//   ....[35]....
        /*0430*/ 	.word	0xffffffff


	//   ....[36]....
        /*0434*/ 	.word	0xffffffff


	//   ....[37]....
        /*0438*/ 	.word	0xffffffff


	//   ....[38]....
        /*043c*/ 	.word	0xffffffff


	//   ....[39]....
        /*0440*/ 	.word	0xffffffff


	//   ....[40]....
        /*0444*/ 	.word	0xffffffff


	//   ....[41]....
        /*0448*/ 	.word	0xffffffff


	//   ....[42]....
        /*044c*/ 	.word	0xffffffff


	//   ....[43]....
        /*0450*/ 	.word	0xffffffff


	//   ....[44]....
        /*0454*/ 	.word	0xffffffff


	//   ....[45]....
        /*0458*/ 	.word	0xffffffff


	//   ....[46]....
        /*045c*/ 	.word	0xffffffff


	//   ....[47]....
        /*0460*/ 	.word	0xffffffff


	//   ....[48]....
        /*0464*/ 	.word	0xffffffff


	//   ....[49]....
        /*0468*/ 	.word	0xffffffff


	//   ....[50]....
        /*046c*/ 	.word	0xffffffff


	//   ....[51]....
        /*0470*/ 	.word	0xffffffff


	//   ....[52]....
        /*0474*/ 	.word	0xffffffff


	//   ....[53]....
        /*0478*/ 	.word	0xffffffff


	//   ....[54]....
        /*047c*/ 	.word	0xffffffff


	//   ....[55]....
        /*0480*/ 	.word	0xffffffff


	//   ....[56]....
        /*0484*/ 	.word	0xffffffff


	//   ....[57]....
        /*0488*/ 	.word	0xffffffff


	//   ....[58]....
        /*048c*/ 	.word	0xffffffff


	//   ....[59]....
        /*0490*/ 	.word	0xffffffff


	//   ....[60]....
        /*0494*/ 	.word	0xffffffff


	//   ....[61]....
        /*0498*/ 	.word	0xffffffff


	//   ....[62]....
        /*049c*/ 	.word	0xffffffff


	//   ....[63]....
        /*04a0*/ 	.word	0xffffffff


	//   ....[64]....
        /*04a4*/ 	.word	0xffffffff


	//   ....[65]....
        /*04a8*/ 	.word	0xffffffff


	//   ....[66]....
        /*04ac*/ 	.word	0xffffffff


	//   ....[67]....
        /*04b0*/ 	.word	0xffffffff


	//   ....[68]....
        /*04b4*/ 	.word	0xffffffff


	//   ....[69]....
        /*04b8*/ 	.word	0xffffffff


	//   ....[70]....
        /*04bc*/ 	.word	0xffffffff


	//   ....[71]....
        /*04c0*/ 	.word	0xffffffff


	//   ....[72]....
        /*04c4*/ 	.word	0xffffffff


	//   ....[73]....
        /*04c8*/ 	.word	0xffffffff


	//   ....[74]....
        /*04cc*/ 	.word	0xffffffff


	//   ....[75]....
        /*04d0*/ 	.word	0xffffffff


	//   ....[76]....
        /*04d4*/ 	.word	0xffffffff


	//   ....[77]....
        /*04d8*/ 	.word	0xffffffff


	//   ....[78]....
        /*04dc*/ 	.word	0xffffffff


	//   ....[79]....
        /*04e0*/ 	.word	0xffffffff


	//   ....[80]....
        /*04e4*/ 	.word	0xffffffff


	//   ....[81]....
        /*04e8*/ 	.word	0xffffffff


	//   ....[82]....
        /*04ec*/ 	.word	0xffffffff


	//   ....[83]....
        /*04f0*/ 	.word	0xffffffff


	//   ....[84]....
        /*04f4*/ 	.word	0xffffffff


	//   ....[85]....
        /*04f8*/ 	.word	0xffffffff


	//   ....[86]....
        /*04fc*/ 	.word	0xffffffff


	//   ....[87]....
        /*0500*/ 	.word	0xffffffff


	//   ....[88]....
        /*0504*/ 	.word	0xffffffff


	//   ....[89]....
        /*0508*/ 	.word	0xffffffff


	//   ....[90]....
        /*050c*/ 	.word	0xffffffff


	//   ....[91]....
        /*0510*/ 	.word	0xffffffff


	//   ....[92]....
        /*0514*/ 	.word	0xffffffff


	//   ....[93]....
        /*0518*/ 	.word	0xffffffff


	//   ....[94]....
        /*051c*/ 	.word	0xffffffff


	//   ....[95]....
        /*0520*/ 	.word	0xffffffff


	//   ....[96]....
        /*0524*/ 	.word	0xffffffff


	//   ....[97]....
        /*0528*/ 	.word	0xffffffff


	//   ....[98]....
        /*052c*/ 	.word	0xffffffff


	//   ....[99]....
        /*0530*/ 	.word	0xffffffff


	//   ....[100]....
        /*0534*/ 	.word	0xffffffff


	//   ....[101]....
        /*0538*/ 	.word	0xffffffff


	//   ....[102]....
        /*053c*/ 	.word	0xffffffff


	//   ....[103]....
        /*0540*/ 	.word	0xffffffff


	//   ....[104]....
        /*0544*/ 	.word	0xffffffff


	//   ....[105]....
        /*0548*/ 	.word	0xffffffff


	//   ....[106]....
        /*054c*/ 	.word	0xffffffff


	//   ....[107]....
        /*0550*/ 	.word	0xffffffff


	//   ....[108]....
        /*0554*/ 	.word	0xffffffff


	//   ....[109]....
        /*0558*/ 	.word	0xffffffff


	//   ....[110]....
        /*055c*/ 	.word	0xffffffff


	//   ....[111]....
        /*0560*/ 	.word	0xffffffff


	//   ....[112]....
        /*0564*/ 	.word	0xffffffff


	//   ....[113]....
        /*0568*/ 	.word	0xffffffff


	//   ....[114]....
        /*056c*/ 	.word	0xffffffff


	//   ....[115]....
        /*0570*/ 	.word	0xffffffff


	//   ....[116]....
        /*0574*/ 	.word	0xffffffff


	//   ....[117]....
        /*0578*/ 	.word	0xffffffff


	//   ....[118]....
        /*057c*/ 	.word	0xffffffff


	//   ....[119]....
        /*0580*/ 	.word	0xffffffff


	//   ....[120]....
        /*0584*/ 	.word	0xffffffff


	//   ....[121]....
        /*0588*/ 	.word	0xffffffff


	//   ....[122]....
        /*058c*/ 	.word	0xffffffff


	//   ....[123]....
        /*0590*/ 	.word	0xffffffff


	//   ....[124]....
        /*0594*/ 	.word	0xffffffff


	//   ....[125]....
        /*0598*/ 	.word	0xffffffff


	//   ....[126]....
        /*059c*/ 	.word	0xffffffff


	//   ....[127]....
        /*05a0*/ 	.word	0xffffffff


	//   ....[128]....
        /*05a4*/ 	.word	0xffffffff


	//   ....[129]....
        /*05a8*/ 	.word	0xffffffff


	//   ....[130]....
        /*05ac*/ 	.word	0xffffffff


	//   ....[131]....
        /*05b0*/ 	.word	0xffffffff


	//   ....[132]....
        /*05b4*/ 	.word	0xffffffff


	//   ....[133]....
        /*05b8*/ 	.word	0xffffffff


	//   ....[134]....
        /*05bc*/ 	.word	0xffffffff


	//   ....[135]....
        /*05c0*/ 	.word	0xffffffff


	//   ....[136]....
        /*05c4*/ 	.word	0xffffffff


	//   ....[137]....
        /*05c8*/ 	.word	0xffffffff


	//   ....[138]....
        /*05cc*/ 	.word	0xffffffff


	//   ....[139]....
        /*05d0*/ 	.word	0xffffffff


	//   ....[140]....
        /*05d4*/ 	.word	0xffffffff


	//   ....[141]....
        /*05d8*/ 	.word	0xffffffff


	//   ....[142]....
        /*05dc*/ 	.word	0xffffffff


	//   ....[143]....
        /*05e0*/ 	.word	0xffffffff


	//   ....[144]....
        /*05e4*/ 	.word	0xffffffff


	//   ....[145]....
        /*05e8*/ 	.word	0xffffffff


	//   ....[146]....
        /*05ec*/ 	.word	0xffffffff


	//   ....[147]....
        /*05f0*/ 	.word	0xffffffff


	//   ....[148]....
        /*05f4*/ 	.word	0xffffffff


	//   ....[149]....
        /*05f8*/ 	.word	0xffffffff


	//   ....[150]....
        /*05fc*/ 	.word	0xffffffff


	//   ....[151]....
        /*0600*/ 	.word	0xffffffff


	//   ....[152]....
        /*0604*/ 	.word	0xffffffff


	//   ....[153]....
        /*0608*/ 	.word	0xffffffff


	//   ....[154]....
        /*060c*/ 	.word	0xffffffff


	//   ....[155]....
        /*0610*/ 	.word	0xffffffff


	//   ....[156]....
        /*0614*/ 	.word	0xffffffff


	//   ....[157]....
        /*0618*/ 	.word	0x0500000f


	//   ....[158]....
        /*061c*/ 	.word	0x0500000f


	//   ....[159]....
        /*0620*/ 	.word	0x0500000f


	//   ....[160]....
        /*0624*/ 	.word	0x0500000f


	//   ....[161]....
        /*0628*/ 	.word	0x0500000f


	//   ....[162]....
        /*062c*/ 	.word	0x0500000f


	//   ....[163]....
        /*0630*/ 	.word	0x0500000f


	//   ....[164]....
        /*0634*/ 	.word	0x0500000f


	//   ....[165]....
        /*0638*/ 	.word	0x0500000f


	//   ....[166]....
        /*063c*/ 	.word	0x0500000f


	//   ....[167]....
        /*0640*/ 	.word	0x0500000f


	//   ....[168]....
        /*0644*/ 	.word	0x0500000f


	//   ....[169]....
        /*0648*/ 	.word	0x0500000f


	//   ....[170]....
        /*064c*/ 	.word	0x0500000f


	//   ....[171]....
        /*0650*/ 	.word	0x0500000f


	//   ....[172]....
        /*0654*/ 	.word	0x0500000f


	//   ....[173]....
        /*0658*/ 	.word	0x0500000f


	//   ....[174]....
        /*065c*/ 	.word	0x0500000f


	//   ....[175]....
        /*0660*/ 	.word	0x0500000f


	//   ....[176]....
        /*0664*/ 	.word	0x0500000f


	//   ....[177]....
        /*0668*/ 	.word	0x0500000f


	//   ....[178]....
        /*066c*/ 	.word	0x0500000f


	//   ....[179]....
        /*0670*/ 	.word	0x0500000f


	//   ....[180]....
        /*0674*/ 	.word	0x0500000f


	//   ....[181]....
        /*0678*/ 	.word	0x0500000f


	//   ....[182]....
        /*067c*/ 	.word	0x0500000f


	//   ....[183]....
        /*0680*/ 	.word	0x0500000f


	//   ....[184]....
        /*0684*/ 	.word	0x0500000f


	//   ....[185]....
        /*0688*/ 	.word	0x0500000f


	//   ....[186]....
        /*068c*/ 	.word	0x0500000f


	//   ....[187]....
        /*0690*/ 	.word	0x0500000f


	//   ....[188]....
        /*0694*/ 	.word	0x0500000f


	//   ....[189]....
        /*0698*/ 	.word	0x0500000f


	//   ....[190]....
        /*069c*/ 	.word	0x0500000f


	//   ....[191]....
        /*06a0*/ 	.word	0x0500000f


	//   ....[192]....
        /*06a4*/ 	.word	0x0500000f


	//   ....[193]....
        /*06a8*/ 	.word	0x0500000f


	//   ....[194]....
        /*06ac*/ 	.word	0x0500000f


	//   ....[195]....
        /*06b0*/ 	.word	0x0500000f


	//   ....[196]....
        /*06b4*/ 	.word	0x0500000f


	//   ....[197]....
        /*06b8*/ 	.word	0x0500000f


	//   ....[198]....
        /*06bc*/ 	.word	0x0500000f


	//   ....[199]....
        /*06c0*/ 	.word	0x0500000f


	//   ....[200]....
        /*06c4*/ 	.word	0x0500000f


	//   ....[201]....
        /*06c8*/ 	.word	0x0500000f


	//   ....[202]....
        /*06cc*/ 	.word	0x0500000f


	//   ....[203]....
        /*06d0*/ 	.word	0x0500000f


	//   ....[204]....
        /*06d4*/ 	.word	0x0500000f


	//   ....[205]....
        /*06d8*/ 	.word	0x0500000f


	//   ....[206]....
        /*06dc*/ 	.word	0x0500000f


	//   ....[207]....
        /*06e0*/ 	.word	0x0500000f


	//   ....[208]....
        /*06e4*/ 	.word	0x0500000f


	//   ....[209]....
        /*06e8*/ 	.word	0x0500000f


	//   ....[210]....
        /*06ec*/ 	.word	0x0500000f


	//   ....[211]....
        /*06f0*/ 	.word	0x0500000f


	//   ....[212]....
        /*06f4*/ 	.word	0x0500000f


	//   ....[213]....
        /*06f8*/ 	.word	0x0500000f


	//   ....[214]....
        /*06fc*/ 	.word	0x0500000f


	//   ....[215]....
        /*0700*/ 	.word	0x0500000f


	//   ....[216]....
        /*0704*/ 	.word	0x0500000f


	//   ....[217]....
        /*0708*/ 	.word	0x0500000f


	//   ....[218]....
        /*070c*/ 	.word	0x0500000f


	//   ....[219]....
        /*0710*/ 	.word	0x0500000f


	//   ....[220]....
        /*0714*/ 	.word	0x0500000f


	//   ....[221]....
        /*0718*/ 	.word	0x0500000f


	//   ....[222]....
        /*071c*/ 	.word	0x0500000f


	//   ....[223]....
        /*0720*/ 	.word	0x0500000f


	//   ....[224]....
        /*0724*/ 	.word	0x0500000f


	//   ....[225]....
        /*0728*/ 	.word	0x0500000f


	//   ....[226]....
        /*072c*/ 	.word	0x0500000f


	//   ....[227]....
        /*0730*/ 	.word	0x0500000f


	//   ....[228]....
        /*0734*/ 	.word	0x0500000f


	//   ....[229]....
        /*0738*/ 	.word	0x0500000f


	//   ....[230]....
        /*073c*/ 	.word	0x0500000f


	//   ....[231]....
        /*0740*/ 	.word	0x0500000f


	//   ....[232]....
        /*0744*/ 	.word	0x0500000f


	//   ....[233]....
        /*0748*/ 	.word	0x0500000f


	//   ....[234]....
        /*074c*/ 	.word	0x0500000f


	//   ....[235]....
        /*0750*/ 	.word	0x0500000f


	//   ....[236]....
        /*0754*/ 	.word	0x0500000f


	//   ....[237]....
        /*0758*/ 	.word	0x0500000f


	//   ....[238]....
        /*075c*/ 	.word	0x0500000f


	//   ....[239]....
        /*0760*/ 	.word	0x0500000f


	//----- nvinfo : EIATTR_COOP_GROUP_INSTR_OFFSETS
	.align		4
.L_398:
        /*0764*/ 	.byte	0x04, 0x28
        /*0766*/ 	.short	(.L_400 - .L_399)


	//   ....[0]....
.L_399:
        /*0768*/ 	.word	0x00000060


	//   ....[1]....
        /*076c*/ 	.word	0x00000140


	//   ....[2]....
        /*0770*/ 	.word	0x00000190


	//   ....[3]....
        /*0774*/ 	.word	0x00000380


	//   ....[4]....
        /*0778*/ 	.word	0x000004e0


	//   ....[5]....
        /*077c*/ 	.word	0x00000600


	//   ....[6]....
        /*0780*/ 	.word	0x00000760


	//   ....[7]....
        /*0784*/ 	.word	0x000034f0


	//   ....[8]....
        /*0788*/ 	.word	0x00003500


	//   ....[9]....
        /*078c*/ 	.word	0x00003ef0


	//   ....[10]....
        /*0790*/ 	.word	0x00003f00


	//   ....[11]....
        /*0794*/ 	.word	0x000048c0


	//   ....[12]....
        /*0798*/ 	.word	0x000048d0


	//   ....[13]....
        /*079c*/ 	.word	0x00004c90


	//   ....[14]....
        /*07a0*/ 	.word	0x00004ca0


	//   ....[15]....
        /*07a4*/ 	.word	0x000060f0


	//   ....[16]....
        /*07a8*/ 	.word	0x00008640


	//   ....[17]....
        /*07ac*/ 	.word	0x00008db0


	//   ....[18]....
        /*07b0*/ 	.word	0x00008dc0


	//   ....[19]....
        /*07b4*/ 	.word	0x00008dd0


	//   ....[20]....
        /*07b8*/ 	.word	0x00008de0


	//   ....[21]....
        /*07bc*/ 	.word	0x00009100


	//   ....[22]....
        /*07c0*/ 	.word	0x00009110


	//   ....[23]....
        /*07c4*/ 	.word	0x00009120


	//   ....[24]....
        /*07c8*/ 	.word	0x00009130


	//   ....[25]....
        /*07cc*/ 	.word	0x0000a380


	//   ....[26]....
        /*07d0*/ 	.word	0x0000a3a0


	//   ....[27]....
        /*07d4*/ 	.word	0x0000a3b0


	//   ....[28]....
        /*07d8*/ 	.word	0x0000a3c0


	//   ....[29]....
        /*07dc*/ 	.word	0x0000a4a0


	//   ....[30]....
        /*07e0*/ 	.word	0x0000a4c0


	//   ....[31]....
        /*07e4*/ 	.word	0x0000a4d0


	//   ....[32]....
        /*07e8*/ 	.word	0x0000a550


	//   ....[33]....
        /*07ec*/ 	.word	0x0000bbc0


	//   ....[34]....
        /*07f0*/ 	.word	0x0000bda0


	//   ....[35]....
        /*07f4*/ 	.word	0x0000c870


	//   ....[36]....
        /*07f8*/ 	.word	0x0000c900


	//   ....[37]....
        /*07fc*/ 	.word	0x0000cb20


	//   ....[38]....
        /*0800*/ 	.word	0x0000cba0


	//   ....[39]....
        /*0804*/ 	.word	0x0000d510


	//   ....[40]....
        /*0808*/ 	.word	0x0000dc40


	//   ....[41]....
        /*080c*/ 	.word	0x0000de70


	//   ....[42]....
        /*0810*/ 	.word	0x0000e5b0


	//   ....[43]....
        /*0814*/ 	.word	0x0000e6d0


	//   ....[44]....
        /*0818*/ 	.word	0x0000ec70


	//   ....[45]....
        /*081c*/ 	.word	0x0000ecd0


	//   ....[46]....
        /*0820*/ 	.word	0x0000fe00


	//   ....[47]....
        /*0824*/ 	.word	0x000106a0


	//   ....[48]....
        /*0828*/ 	.word	0x000106c0


	//   ....[49]....
        /*082c*/ 	.word	0x00010c90


	//   ....[50]....
        /*0830*/ 	.word	0x00010e60


	//   ....[51]....
        /*0834*/ 	.word	0x00011b50


	//   ....[52]....
        /*0838*/ 	.word	0x000120e0


	//   ....[53]....
        /*083c*/ 	.word	0x000122d0


	//   ....[54]....
        /*0840*/ 	.word	0x000129b0


	//   ....[55]....
        /*0844*/ 	.word	0x00012a80


	//   ....[56]....
        /*0848*/ 	.word	0x00012ee0


	//   ....[57]....
        /*084c*/ 	.word	0x00012f60


	//   ....[58]....
        /*0850*/ 	.word	0x00014090


	//   ....[59]....
        /*0854*/ 	.word	0x000141a0


	//   ....[60]....
        /*0858*/ 	.word	0x000141c0


	//   ....[61]....
        /*085c*/ 	.word	0x00014330


	//   ....[62]....
        /*0860*/ 	.word	0x00014500


	//   ....[63]....
        /*0864*/ 	.word	0x00015980


	//   ....[64]....
        /*0868*/ 	.word	0x00015d30


	//   ....[65]....
        /*086c*/ 	.word	0x00015d40


	//   ....[66]....
        /*0870*/ 	.word	0x00015d50


	//   ....[67]....
        /*0874*/ 	.word	0x00015d60


	//   ....[68]....
        /*0878*/ 	.word	0x00016a90


	//   ....[69]....
        /*087c*/ 	.word	0x00016ab0


	//   ....[70]....
        /*0880*/ 	.word	0x00016d50


	//   ....[71]....
        /*0884*/ 	.word	0x00016d70


	//   ....[72]....
        /*0888*/ 	.word	0x00017730


	//   ....[73]....
        /*088c*/ 	.word	0x00017770


	//   ....[74]....
        /*0890*/ 	.word	0x00018100


	//   ....[75]....
        /*0894*/ 	.word	0x00018120


	//   ....[76]....
        /*0898*/ 	.word	0x000195e0


	//   ....[77]....
        /*089c*/ 	.word	0x00019610


	//   ....[78]....
        /*08a0*/ 	.word	0x00019870


	//   ....[79]....
        /*08a4*/ 	.word	0x00019890


	//   ....[80]....
        /*08a8*/ 	.word	0x00019b40


	//   ....[81]....
        /*08ac*/ 	.word	0x00019d30


	//   ....[82]....
        /*08b0*/ 	.word	0x00019d60


	//   ....[83]....
        /*08b4*/ 	.word	0x00019d90


	//   ....[84]....
        /*08b8*/ 	.word	0x00019dc0


	//   ....[85]....
        /*08bc*/ 	.word	0x00019df0


	//   ....[86]....
        /*08c0*/ 	.word	0x00019e20


	//   ....[87]....
        /*08c4*/ 	.word	0x00019fb0


	//   ....[88]....
        /*08c8*/ 	.word	0x00019fe0


	//   ....[89]....
        /*08cc*/ 	.word	0x0001a010


	//   ....[90]....
        /*08d0*/ 	.word	0x0001a040


	//   ....[91]....
        /*08d4*/ 	.word	0x0001a070


	//   ....[92]....
        /*08d8*/ 	.word	0x0001a0a0


	//   ....[93]....
        /*08dc*/ 	.word	0x0001a130


	//   ....[94]....
        /*08e0*/ 	.word	0x0001a160


	//   ....[95]....
        /*08e4*/ 	.word	0x0001a170


	//   ....[96]....
        /*08e8*/ 	.word	0x0001a1b0


	//   ....[97]....
        /*08ec*/ 	.word	0x0001b970


	//   ....[98]....
        /*08f0*/ 	.word	0x0001e760


	//   ....[99]....
        /*08f4*/ 	.word	0x0001e780


	//   ....[100]....
        /*08f8*/ 	.word	0x0001e810


	//   ....[101]....
        /*08fc*/ 	.word	0x0001e830


	//   ....[102]....
        /*0900*/ 	.word	0x0001e8b0


	//   ....[103]....
        /*0904*/ 	.word	0x0001e8d0


	//   ....[104]....
        /*0908*/ 	.word	0x0001e8e0


	//   ....[105]....
        /*090c*/ 	.word	0x0001e8f0


	//   ....[106]....
        /*0910*/ 	.word	0x0001f0e0


	//   ....[107]....
        /*0914*/ 	.word	0x0001f110


	//   ....[108]....
        /*0918*/ 	.word	0x0001f1b0


	//   ....[109]....
        /*091c*/ 	.word	0x0001f1d0


	//   ....[110]....
        /*0920*/ 	.word	0x0001f250


	//   ....[111]....
        /*0924*/ 	.word	0x0001f270


	//   ....[112]....
        /*0928*/ 	.word	0x0001f280


	//   ....[113]....
        /*092c*/ 	.word	0x0001f290


	//   ....[114]....
        /*0930*/ 	.word	0x0001f710


	//   ....[115]....
        /*0934*/ 	.word	0x0001f7d0


	//   ....[116]....
        /*0938*/ 	.word	0x0001f920


	//   ....[117]....
        /*093c*/ 	.word	0x0001f960


	//   ....[118]....
        /*0940*/ 	.word	0x0001f970


	//   ....[119]....
        /*0944*/ 	.word	0x0001f980


	//   ....[120]....
        /*0948*/ 	.word	0x0001fad0


	//   ....[121]....
        /*094c*/ 	.word	0x0001fc20


	//   ....[122]....
        /*0950*/ 	.word	0x00020420


	//   ....[123]....
        /*0954*/ 	.word	0x00020440


	//   ....[124]....
        /*0958*/ 	.word	0x00020490


	//   ....[125]....
        /*095c*/ 	.word	0x000204a0


	//   ....[126]....
        /*0960*/ 	.word	0x000204e0


	//   ....[127]....
        /*0964*/ 	.word	0x000204f0


	//   ....[128]....
        /*0968*/ 	.word	0x00020500


	//   ....[129]....
        /*096c*/ 	.word	0x00020540


	//   ....[130]....
        /*0970*/ 	.word	0x00020840


	//   ....[131]....
        /*0974*/ 	.word	0x00020880


	//   ....[132]....
        /*0978*/ 	.word	0x000208a0


	//   ....[133]....
        /*097c*/ 	.word	0x000208c0


	//   ....[134]....
        /*0980*/ 	.word	0x000208f0


	//   ....[135]....
        /*0984*/ 	.word	0x00020910


	//   ....[136]....
        /*0988*/ 	.word	0x00020a10


	//   ....[137]....
        /*098c*/ 	.word	0x00020b60


	//   ....[138]....
        /*0990*/ 	.word	0x000211a0


	//   ....[139]....
        /*0994*/ 	.word	0x000211d0


	//   ....[140]....
        /*0998*/ 	.word	0x00021230


	//   ....[141]....
        /*099c*/ 	.word	0x00021260


	//   ....[142]....
        /*09a0*/ 	.word	0x00021290


	//   ....[143]....
        /*09a4*/ 	.word	0x000212c0


	//   ....[144]....
        /*09a8*/ 	.word	0x000212f0


	//   ....[145]....
        /*09ac*/ 	.word	0x00021320


	//   ....[146]....
        /*09b0*/ 	.word	0x000214c0


	//   ....[147]....
        /*09b4*/ 	.word	0x000214f0


	//   ....[148]....
        /*09b8*/ 	.word	0x00021520


	//   ....[149]....
        /*09bc*/ 	.word	0x00021550


	//   ....[150]....
        /*09c0*/ 	.word	0x00021580


	//   ....[151]....
        /*09c4*/ 	.word	0x000215b0


	//   ....[152]....
        /*09c8*/ 	.word	0x00021670


	//   ....[153]....
        /*09cc*/ 	.word	0x00021690


	//   ....[154]....
        /*09d0*/ 	.word	0x000216b0


	//   ....[155]....
        /*09d4*/ 	.word	0x00021710


	//   ....[156]....
        /*09d8*/ 	.word	0x00022130


	//   ....[157]....
        /*09dc*/ 	.word	0x00022450


	//   ....[158]....
        /*09e0*/ 	.word	0x000224e0


	//   ....[159]....
        /*09e4*/ 	.word	0x000225d0


	//   ....[160]....
        /*09e8*/ 	.word	0x00022660


	//   ....[161]....
        /*09ec*/ 	.word	0x00022740


	//   ....[162]....
        /*09f0*/ 	.word	0x000227d0


	//   ....[163]....
        /*09f4*/ 	.word	0x00022950


	//   ....[164]....
        /*09f8*/ 	.word	0x000229e0


	//   ....[165]....
        /*09fc*/ 	.word	0x00022a30


	//   ....[166]....
        /*0a00*/ 	.word	0x00022a80


	//   ....[167]....
        /*0a04*/ 	.word	0x00022b20


	//   ....[168]....
        /*0a08*/ 	.word	0x00022bb0


	//   ....[169]....
        /*0a0c*/ 	.word	0x00022c00


	//   ....[170]....
        /*0a10*/ 	.word	0x00022c50


	//   ....[171]....
        /*0a14*/ 	.word	0x00022d50


	//   ....[172]....
        /*0a18*/ 	.word	0x00022e00


	//   ....[173]....
        /*0a1c*/ 	.word	0x00022e80


	//   ....[174]....
        /*0a20*/ 	.word	0x00022ef0


	//   ....[175]....
        /*0a24*/ 	.word	0x00023040


	//   ....[176]....
        /*0a28*/ 	.word	0x00023180


	//   ....[177]....
        /*0a2c*/ 	.word	0x000231f0


	//   ....[178]....
        /*0a30*/ 	.word	0x00023240


	//   ....[179]....
        /*0a34*/ 	.word	0x000235c0


	//   ....[180]....
        /*0a38*/ 	.word	0x000238a0


	//   ....[181]....
        /*0a3c*/ 	.word	0x00023990


	//   ....[182]....
        /*0a40*/ 	.word	0x00023a30


	//   ....[183]....
        /*0a44*/ 	.word	0x00023a90


	//   ....[184]....
        /*0a48*/ 	.word	0x00023b80


	//   ....[185]....
        /*0a4c*/ 	.word	0x00023bf0


	//   ....[186]....
        /*0a50*/ 	.word	0x00023ce0


	//   ....[187]....
        /*0a54*/ 	.word	0x00023d50


	//   ....[188]....
        /*0a58*/ 	.word	0x00023df0


	//   ....[189]....
        /*0a5c*/ 	.word	0x00023ee0


	//   ....[190]....
        /*0a60*/ 	.word	0x00023f50


	//   ....[191]....
        /*0a64*/ 	.word	0x00023fb0


	//   ....[192]....
        /*0a68*/ 	.word	0x000240a0


	//   ....[193]....
        /*0a6c*/ 	.word	0x00024100


	//   ....[194]....
        /*0a70*/ 	.word	0x00024200


	//   ....[195]....
        /*0a74*/ 	.word	0x00024260


	//   ....[196]....
        /*0a78*/ 	.word	0x00024300


	//   ....[197]....
        /*0a7c*/ 	.word	0x00024480


	//   ....[198]....
        /*0a80*/ 	.word	0x00024580


	//   ....[199]....
        /*0a84*/ 	.word	0x00024800


	//   ....[200]....
        /*0a88*/ 	.word	0x00024850


	//   ....[201]....
        /*0a8c*/ 	.word	0x00024a20


	//   ....[202]....
        /*0a90*/ 	.word	0x00024a70


	//   ....[203]....
        /*0a94*/ 	.word	0x00024c40


	//   ....[204]....
        /*0a98*/ 	.word	0x00024c90


	//   ....[205]....
        /*0a9c*/ 	.word	0x00024d80


	//   ....[206]....
        /*0aa0*/ 	.word	0x00024e20


	//   ....[207]....
        /*0aa4*/ 	.word	0x00024e80


	//   ....[208]....
        /*0aa8*/ 	.word	0x00024f30


	//   ....[209]....
        /*0aac*/ 	.word	0x00024f90


	//   ....[210]....
        /*0ab0*/ 	.word	0x00025040


	//   ....[211]....
        /*0ab4*/ 	.word	0x000250a0


	//   ....[212]....
        /*0ab8*/ 	.word	0x00025150


	//   ....[213]....
        /*0abc*/ 	.word	0x00025240


	//   ....[214]....
        /*0ac0*/ 	.word	0x00025320


	//   ....[215]....
        /*0ac4*/ 	.word	0x00025430


	//   ....[216]....
        /*0ac8*/ 	.word	0x00025530


	//   ....[217]....
        /*0acc*/ 	.word	0x00025660


	//   ....[218]....
        /*0ad0*/ 	.word	0x00025740


	//   ....[219]....
        /*0ad4*/ 	.word	0x00025840


	//   ....[220]....
        /*0ad8*/ 	.word	0x00025920


	//   ....[221]....
        /*0adc*/ 	.word	0x000259b0


	//   ....[222]....
        /*0ae0*/ 	.word	0x00025a50


	//   ....[223]....
        /*0ae4*/ 	.word	0x00025bc0


	//   ....[224]....
        /*0ae8*/ 	.word	0x00025c30


	//   ....[225]....
        /*0aec*/ 	.word	0x00025ca0


	//   ....[226]....
        /*0af0*/ 	.word	0x00025d10


	//   ....[227]....
        /*0af4*/ 	.word	0x00025d80


	//   ....[228]....
        /*0af8*/ 	.word	0x00025e00


	//   ....[229]....
        /*0afc*/ 	.word	0x00025e80


	//   ....[230]....
        /*0b00*/ 	.word	0x00025f10


	//   ....[231]....
        /*0b04*/ 	.word	0x00025f80


	//   ....[232]....
        /*0b08*/ 	.word	0x00025ff0


	//   ....[233]....
        /*0b0c*/ 	.word	0x00026060


	//   ....[234]....
        /*0b10*/ 	.word	0x000260e0


	//   ....[235]....
        /*0b14*/ 	.word	0x00026150


	//   ....[236]....
        /*0b18*/ 	.word	0x00026200


	//   ....[237]....
        /*0b1c*/ 	.word	0x00026250


	//   ....[238]....
        /*0b20*/ 	.word	0x000262e0


	//   ....[239]....
        /*0b24*/ 	.word	0x00026410


	//----- nvinfo : EIATTR_REG_RECONFIG
	.align		4
.L_400:
        /*0b28*/ 	.byte	0x01, 0x54
	.zero		2


	//----- nvinfo : EIATTR_SYSCALL_OFFSETS
	.align		4
        /*0b2c*/ 	.byte	0x04, 0x46
        /*0b2e*/ 	.short	(.L_402 - .L_401)


	//   ....[0]....
.L_401:
        /*0b30*/ 	.word	0x000027c0


	//   ....[1]....
        /*0b34*/ 	.word	0x00002910


	//   ....[2]....
        /*0b38*/ 	.word	0x000087f0


	//   ....[3]....
        /*0b3c*/ 	.word	0x00008b20


	//   ....[4]....
        /*0b40*/ 	.word	0x0001db90


	//   ....[5]....
        /*0b44*/ 	.word	0x0001dce0


	//   ....[6]....
        /*0b48*/ 	.word	0x0001ddd0


	//   ....[7]....
        /*0b4c*/ 	.word	0x0001ed40


	//----- nvinfo : EIATTR_MBARRIER_INSTR_OFFSETS
	.align		4
.L_402:
        /*0b50*/ 	.byte	0x04, 0x39
        /*0b52*/ 	.short	(.L_404 - .L_403)


	//   ....[0]....
.L_403:
        /*0b54*/ 	.word	0x00000270
        /*0b58*/ 	.word	0x000000ff
        /*0b5c*/ 	.word	0x00028c00
        /*0b60*/ 	.short	0x0100
        /*0b62*/ 	.byte	0x08
	.zero		1


	//   ....[1]....
        /*0b64*/ 	.word	0x00000280
        /*0b68*/ 	.word	0x000000ff
        /*0b6c*/ 	.word	0x00028c20
        /*0b70*/ 	.short	0x0100
        /*0b72*/ 	.byte	0x08
	.zero		1


	//   ....[2]....
        /*0b74*/ 	.word	0x00000330
        /*0b78*/ 	.word	0x000000ff
        /*0b7c*/ 	.word	0x00028c30
        /*0b80*/ 	.short	0x0100
        /*0b82*/ 	.byte	0x06
	.zero		1


	//   ....[3]....
        /*0b84*/ 	.word	0x00000340
        /*0b88*/ 	.word	0x000000ff
        /*0b8c*/ 	.word	0x00028c40
        /*0b90*/ 	.short	0x0100
        /*0b92*/ 	.byte	0x06
	.zero		1


	//   ....[4]....
        /*0b94*/ 	.word	0x00000350
        /*0b98*/ 	.word	0x000000ff
        /*0b9c*/ 	.word	0x00028c38
        /*0ba0*/ 	.short	0x0100
        /*0ba2*/ 	.byte	0x06
	.zero		1


	//   ....[5]....
        /*0ba4*/ 	.word	0x00000360
        /*0ba8*/ 	.word	0x000000ff
        /*0bac*/ 	.word	0x00028c48
        /*0bb0*/ 	.short	0x0100
        /*0bb2*/ 	.byte	0x06
	.zero		1


	//   ....[6]....
        /*0bb4*/ 	.word	0x00000490
        /*0bb8*/ 	.word	0x000000ff
        /*0bbc*/ 	.word	0x00028c50
        /*0bc0*/ 	.short	0x0100
        /*0bc2*/ 	.byte	0x08
	.zero		1


	//   ....[7]....
        /*0bc4*/ 	.word	0x000004a0
        /*0bc8*/ 	.word	0x000000ff
        /*0bcc*/ 	.word	0x00028c60
        /*0bd0*/ 	.short	0x0100
        /*0bd2*/ 	.byte	0x08
	.zero		1


	//   ....[8]....
        /*0bd4*/ 	.word	0x000004b0
        /*0bd8*/ 	.word	0x000000ff
        /*0bdc*/ 	.word	0x00028c58
        /*0be0*/ 	.short	0x0100
        /*0be2*/ 	.byte	0x08
	.zero		1


	//   ....[9]....
        /*0be4*/ 	.word	0x000004c0
        /*0be8*/ 	.word	0x000000ff
        /*0bec*/ 	.word	0x00028c68
        /*0bf0*/ 	.short	0x0100
        /*0bf2*/ 	.byte	0x08
	.zero		1


	//   ....[10]....
        /*0bf4*/ 	.word	0x000005b0
        /*0bf8*/ 	.word	0x000000ff
        /*0bfc*/ 	.word	0x00028c70
        /*0c00*/ 	.short	0x0100
        /*0c02*/ 	.byte	0x06
	.zero		1


	//   ....[11]....
        /*0c04*/ 	.word	0x000005c0
        /*0c08*/ 	.word	0x000000ff
        /*0c0c*/ 	.word	0x00028c80
        /*0c10*/ 	.short	0x0100
        /*0c12*/ 	.byte	0x06
	.zero		1


	//   ....[12]....
        /*0c14*/ 	.word	0x000005d0
        /*0c18*/ 	.word	0x000000ff
        /*0c1c*/ 	.word	0x00028c78
        /*0c20*/ 	.short	0x0100
        /*0c22*/ 	.byte	0x06
	.zero		1


	//   ....[13]....
        /*0c24*/ 	.word	0x000005e0
        /*0c28*/ 	.word	0x000000ff
        /*0c2c*/ 	.word	0x00028c88
        /*0c30*/ 	.short	0x0100
        /*0c32*/ 	.byte	0x06
	.zero		1


	//   ....[14]....
        /*0c34*/ 	.word	0x00000710
        /*0c38*/ 	.word	0x000000ff
        /*0c3c*/ 	.word	0x00028c90
        /*0c40*/ 	.short	0x0100
        /*0c42*/ 	.byte	0x08
	.zero		1


	//   ....[15]....
        /*0c44*/ 	.word	0x00000720
        /*0c48*/ 	.word	0x000000ff
        /*0c4c*/ 	.word	0x00028ca0
        /*0c50*/ 	.short	0x0100
        /*0c52*/ 	.byte	0x08
	.zero		1


	//   ....[16]....
        /*0c54*/ 	.word	0x00000730
        /*0c58*/ 	.word	0x000000ff
        /*0c5c*/ 	.word	0x00028c98
        /*0c60*/ 	.short	0x0100
        /*0c62*/ 	.byte	0x08
	.zero		1


	//   ....[17]....
        /*0c64*/ 	.word	0x00000740
        /*0c68*/ 	.word	0x000000ff
        /*0c6c*/ 	.word	0x00028ca8
        /*0c70*/ 	.short	0x0100
        /*0c72*/ 	.byte	0x08
	.zero		1


	//   ....[18]....
        /*0c74*/ 	.word	0x00000870
        /*0c78*/ 	.word	0x000000ff
        /*0c7c*/ 	.word	0x00028cb0
        /*0c80*/ 	.short	0x0100
        /*0c82*/ 	.byte	0x08
	.zero		1


	//   ....[19]....
        /*0c84*/ 	.word	0x00000880
        /*0c88*/ 	.word	0x000000ff
        /*0c8c*/ 	.word	0x00028cc0
        /*0c90*/ 	.short	0x0100
        /*0c92*/ 	.byte	0x08
	.zero		1


	//   ....[20]....
        /*0c94*/ 	.word	0x00000890
        /*0c98*/ 	.word	0x000000ff
        /*0c9c*/ 	.word	0x00028cb8
        /*0ca0*/ 	.short	0x0100
        /*0ca2*/ 	.byte	0x08
	.zero		1


	//   ....[21]....
        /*0ca4*/ 	.word	0x000008a0
        /*0ca8*/ 	.word	0x000000ff
        /*0cac*/ 	.word	0x00028cc8
        /*0cb0*/ 	.short	0x0100
        /*0cb2*/ 	.byte	0x08
	.zero		1


	//   ....[22]....
        /*0cb4*/ 	.word	0x000034a0
        /*0cb8*/ 	.word	0x0000003c
        /*0cbc*/ 	.word	0x00028c90
        /*0cc0*/ 	.short	0x010a
        /*0cc2*/ 	.byte	0x3f
	.zero		1


	//   ....[23]....
        /*0cc4*/ 	.word	0x00003ea0
        /*0cc8*/ 	.word	0x0000003c
        /*0ccc*/ 	.word	0x00028c90
        /*0cd0*/ 	.short	0x010a
        /*0cd2*/ 	.byte	0x3f
	.zero		1


	//   ....[24]....
        /*0cd4*/ 	.word	0x00004730
        /*0cd8*/ 	.word	0x0000003c
        /*0cdc*/ 	.word	0x00028c90
        /*0ce0*/ 	.short	0x010a
        /*0ce2*/ 	.byte	0x3f
	.zero		1


	//   ....[25]....
        /*0ce4*/ 	.word	0x00004af0
        /*0ce8*/ 	.word	0x00000004
        /*0cec*/ 	.word	0x00000000
        /*0cf0*/ 	.short	0x0101
        /*0cf2*/ 	.byte	0x3f
	.zero		1


	//   ....[26]....
        /*0cf4*/ 	.word	0x00004b30
        /*0cf8*/ 	.word	0x0000003c
        /*0cfc*/ 	.word	0x00028cb0
        /*0d00*/ 	.short	0x010a
        /*0d02*/ 	.byte	0x3f
	.zero		1


	//   ....[27]....
        /*0d04*/ 	.word	0x00005540
        /*0d08*/ 	.word	0x0000003c
        /*0d0c*/ 	.word	0x00000000
        /*0d10*/ 	.short	0x0101
        /*0d12*/ 	.byte	0x3f
	.zero		1


	//   ....[28]....
        /*0d14*/ 	.word	0x00006210
        /*0d18*/ 	.word	0x0000000c
        /*0d1c*/ 	.word	0x00028c50
        /*0d20*/ 	.short	0x010a
        /*0d22*/ 	.byte	0x3f
	.zero		1


	//   ....[29]....
        /*0d24*/ 	.word	0x000065d0
        /*0d28*/ 	.word	0x0000000c
        /*0d2c*/ 	.word	0x00000000
        /*0d30*/ 	.short	0x0101
        /*0d32*/ 	.byte	0x3f
	.zero		1


	//   ....[30]....
        /*0d34*/ 	.word	0x00006ef0
        /*0d38*/ 	.word	0x00000015
        /*0d3c*/ 	.word	0x00028c50
        /*0d40*/ 	.short	0x010a
        /*0d42*/ 	.byte	0x3f
	.zero		1


	//   ....[31]....
        /*0d44*/ 	.word	0x00006f40
        /*0d48*/ 	.word	0x00000015
        /*0d4c*/ 	.word	0x00028c50
        /*0d50*/ 	.short	0x010a
        /*0d52*/ 	.byte	0x3f
	.zero		1


	//   ....[32]....
        /*0d54*/ 	.word	0x00007230
        /*0d58*/ 	.word	0x00000015
        /*0d5c*/ 	.word	0x00000000
        /*0d60*/ 	.short	0x0101
        /*0d62*/ 	.byte	0x3f
	.zero		1


	//   ....[33]....
        /*0d64*/ 	.word	0x00008890
        /*0d68*/ 	.word	0x00000002
        /*0d6c*/ 	.word	0x00028c00
        /*0d70*/ 	.short	0x010a
        /*0d72*/ 	.byte	0x3f
	.zero		1


	//   ....[34]....
        /*0d74*/ 	.word	0x000088e0
        /*0d78*/ 	.word	0x00000002
        /*0d7c*/ 	.word	0x00028c00
        /*0d80*/ 	.short	0x010a
        /*0d82*/ 	.byte	0x3f
	.zero		1


	//   ....[35]....
        /*0d84*/ 	.word	0x000093a0
        /*0d88*/ 	.word	0x00000002
        /*0d8c*/ 	.word	0x00028c00
        /*0d90*/ 	.short	0x010a
        /*0d92*/ 	.byte	0x3f
	.zero		1


	//   ....[36]....
        /*0d94*/ 	.word	0x0000a800
        /*0d98*/ 	.word	0x00000002
        /*0d9c*/ 	.word	0x00028c00
        /*0da0*/ 	.short	0x010a
        /*0da2*/ 	.byte	0x3f
	.zero		1


	//   ....[37]....
        /*0da4*/ 	.word	0x0000b670
        /*0da8*/ 	.word	0x0000000f
        /*0dac*/ 	.word	0x00028c30
        /*0db0*/ 	.short	0x010a
        /*0db2*/ 	.byte	0x3f
	.zero		1


	//   ....[38]....
        /*0db4*/ 	.word	0x0000b720
        /*0db8*/ 	.word	0x0000000f
        /*0dbc*/ 	.word	0x00028c30
        /*0dc0*/ 	.short	0x010a
        /*0dc2*/ 	.byte	0x3f
	.zero		1


	//   ....[39]....
        /*0dc4*/ 	.word	0x0000bbf0
        /*0dc8*/ 	.word	0x00000003
        /*0dcc*/ 	.word	0x00000000
        /*0dd0*/ 	.short	0x0101
        /*0dd2*/ 	.byte	0x3f
	.zero		1


	//   ....[40]....
        /*0dd4*/ 	.word	0x0000d200
        /*0dd8*/ 	.word	0x0000000f
        /*0ddc*/ 	.word	0x00028c50
        /*0de0*/ 	.short	0x010a
        /*0de2*/ 	.byte	0x3f
	.zero		1


	//   ....[41]....
        /*0de4*/ 	.word	0x0000d2b0
        /*0de8*/ 	.word	0x0000000f
        /*0dec*/ 	.word	0x00028c50
        /*0df0*/ 	.short	0x010a
        /*0df2*/ 	.byte	0x3f
	.zero		1


	//   ....[42]....
        /*0df4*/ 	.word	0x0000d5a0
        /*0df8*/ 	.word	0x0000000f
        /*0dfc*/ 	.word	0x00000000
        /*0e00*/ 	.short	0x0101
        /*0e02*/ 	.byte	0x3f
	.zero		1


	//   ....[43]....
        /*0e04*/ 	.word	0x0000d8b0
        /*0e08*/ 	.word	0x000000d1
        /*0e0c*/ 	.word	0x00028c30
        /*0e10*/ 	.short	0x010a
        /*0e12*/ 	.byte	0x3f
	.zero		1


	//   ....[44]....
        /*0e14*/ 	.word	0x0000d920
        /*0e18*/ 	.word	0x000000d1
        /*0e1c*/ 	.word	0x00028c30
        /*0e20*/ 	.short	0x010a
        /*0e22*/ 	.byte	0x3f
	.zero		1


	//   ....[45]....
        /*0e24*/ 	.word	0x0000dc70
        /*0e28*/ 	.word	0x0000000b
        /*0e2c*/ 	.word	0x00000000
        /*0e30*/ 	.short	0x0101
        /*0e32*/ 	.byte	0x3f
	.zero		1


	//   ....[46]....
        /*0e34*/ 	.word	0x0000fb40
        /*0e38*/ 	.word	0x000000d1
        /*0e3c*/ 	.word	0x00028c50
        /*0e40*/ 	.short	0x010a
        /*0e42*/ 	.byte	0x3f
	.zero		1


	//   ....[47]....
        /*0e44*/ 	.word	0x0000fb90
        /*0e48*/ 	.word	0x000000d1
        /*0e4c*/ 	.word	0x00028c50
        /*0e50*/ 	.short	0x010a
        /*0e52*/ 	.byte	0x3f
	.zero		1


	//   ....[48]....
        /*0e54*/ 	.word	0x0000feb0
        /*0e58*/ 	.word	0x000000d1
        /*0e5c*/ 	.word	0x00000000
        /*0e60*/ 	.short	0x0101
        /*0e62*/ 	.byte	0x3f
	.zero		1


	//   ....[49]....
        /*0e64*/ 	.word	0x000102a0
        /*0e68*/ 	.word	0x0000000f
        /*0e6c*/ 	.word	0x00028c30
        /*0e70*/ 	.short	0x010a
        /*0e72*/ 	.byte	0x3f
	.zero		1


	//   ....[50]....
        /*0e74*/ 	.word	0x00010310
        /*0e78*/ 	.word	0x0000000f
        /*0e7c*/ 	.word	0x00028c30
        /*0e80*/ 	.short	0x010a
        /*0e82*/ 	.byte	0x3f
	.zero		1


	//   ....[51]....
        /*0e84*/ 	.word	0x00010850
        /*0e88*/ 	.word	0x0000000e
        /*0e8c*/ 	.word	0x00000000
        /*0e90*/ 	.short	0x0101
        /*0e92*/ 	.byte	0x3f
	.zero		1


	//   ....[52]....
        /*0e94*/ 	.word	0x00011890
        /*0e98*/ 	.word	0x0000000f
        /*0e9c*/ 	.word	0x00028c50
        /*0ea0*/ 	.short	0x010a
        /*0ea2*/ 	.byte	0x3f
	.zero		1


	//   ....[53]....
        /*0ea4*/ 	.word	0x000118e0
        /*0ea8*/ 	.word	0x0000000f
        /*0eac*/ 	.word	0x00028c50
        /*0eb0*/ 	.short	0x010a
        /*0eb2*/ 	.byte	0x3f
	.zero		1


	//   ....[54]....
        /*0eb4*/ 	.word	0x00011be0
        /*0eb8*/ 	.word	0x0000000f
        /*0ebc*/ 	.word	0x00000000
        /*0ec0*/ 	.short	0x0101
        /*0ec2*/ 	.byte	0x3f
	.zero		1


	//   ....[55]....
        /*0ec4*/ 	.word	0x00011d20
        /*0ec8*/ 	.word	0x00000014
        /*0ecc*/ 	.word	0x00028c30
        /*0ed0*/ 	.short	0x010a
        /*0ed2*/ 	.byte	0x3f
	.zero		1


	//   ....[56]....
        /*0ed4*/ 	.word	0x00011d90
        /*0ed8*/ 	.word	0x00000014
        /*0edc*/ 	.word	0x00028c30
        /*0ee0*/ 	.short	0x010a
        /*0ee2*/ 	.byte	0x3f
	.zero		1


	//   ....[57]....
        /*0ee4*/ 	.word	0x00012100
        /*0ee8*/ 	.word	0x0000000a
        /*0eec*/ 	.word	0x00000000
        /*0ef0*/ 	.short	0x0101
        /*0ef2*/ 	.byte	0x3f
	.zero		1


	//   ....[58]....
        /*0ef4*/ 	.word	0x00013dd0
        /*0ef8*/ 	.word	0x00000014
        /*0efc*/ 	.word	0x00028c50
        /*0f00*/ 	.short	0x010a
        /*0f02*/ 	.byte	0x3f
	.zero		1


	//   ....[59]....
        /*0f04*/ 	.word	0x00013e20
        /*0f08*/ 	.word	0x00000014
        /*0f0c*/ 	.word	0x00028c50
        /*0f10*/ 	.short	0x010a
        /*0f12*/ 	.byte	0x3f
	.zero		1


	//   ....[60]....
        /*0f14*/ 	.word	0x00014140
        /*0f18*/ 	.word	0x00000014
        /*0f1c*/ 	.word	0x00000000
        /*0f20*/ 	.short	0x0101
        /*0f22*/ 	.byte	0x3f
	.zero		1


	//   ....[61]....
        /*0f24*/ 	.word	0x00016a10
        /*0f28*/ 	.word	0x00000003
        /*0f2c*/ 	.word	0x00000000
        /*0f30*/ 	.short	0x0101
        /*0f32*/ 	.byte	0x3f
	.zero		1


	//   ....[62]....
        /*0f34*/ 	.word	0x00017790
        /*0f38*/ 	.word	0x00000008
        /*0f3c*/ 	.word	0x00000000
        /*0f40*/ 	.short	0x0101
        /*0f42*/ 	.byte	0x3f
	.zero		1


	//   ....[63]....
        /*0f44*/ 	.word	0x0001ba50
        /*0f48*/ 	.word	0x00000012
        /*0f4c*/ 	.word	0x00028c20
        /*0f50*/ 	.short	0x010a
        /*0f52*/ 	.byte	0x3f
	.zero		1


	//   ....[64]....
        /*0f54*/ 	.word	0x0001bae0
        /*0f58*/ 	.word	0x0000000b
        /*0f5c*/ 	.word	0x00028ca0
        /*0f60*/ 	.short	0x010a
        /*0f62*/ 	.byte	0x3f
	.zero		1


	//   ....[65]....
        /*0f64*/ 	.word	0x0001bd30
        /*0f68*/ 	.word	0x0000000b
        /*0f6c*/ 	.word	0x00028cc0
        /*0f70*/ 	.short	0x010a
        /*0f72*/ 	.byte	0x3f
	.zero		1


	//   ....[66]....
        /*0f74*/ 	.word	0x0001c700
        /*0f78*/ 	.word	0x0000000b
        /*0f7c*/ 	.word	0x00028ca0
        /*0f80*/ 	.short	0x010a
        /*0f82*/ 	.byte	0x3f
	.zero		1


	//   ....[67]....
        /*0f84*/ 	.word	0x0001c940
        /*0f88*/ 	.word	0x0000000b
        /*0f8c*/ 	.word	0x00028cc0
        /*0f90*/ 	.short	0x010a
        /*0f92*/ 	.byte	0x3f
	.zero		1


	//   ....[68]....
        /*0f94*/ 	.word	0x0001e540
        /*0f98*/ 	.word	0x00000019
        /*0f9c*/ 	.word	0x00028c40
        /*0fa0*/ 	.short	0x010a
        /*0fa2*/ 	.byte	0x3f
	.zero		1


	//   ....[69]....
        /*0fa4*/ 	.word	0x0001e9f0
        /*0fa8*/ 	.word	0x00000019
        /*0fac*/ 	.word	0x00028c30
        /*0fb0*/ 	.short	0x0107
        /*0fb2*/ 	.byte	0x3f
	.zero		1


	//   ....[70]....
        /*0fb4*/ 	.word	0x0001eac0
        /*0fb8*/ 	.word	0x00000019
        /*0fbc*/ 	.word	0x00028c30
        /*0fc0*/ 	.short	0x0101
        /*0fc2*/ 	.byte	0x3f
	.zero		1


	//   ....[71]....
        /*0fc4*/ 	.word	0x0001f390
        /*0fc8*/ 	.word	0x00000012
        /*0fcc*/ 	.word	0x00028c00
        /*0fd0*/ 	.short	0x0107
        /*0fd2*/ 	.byte	0x3f
	.zero		1


	//   ....[72]....
        /*0fd4*/ 	.word	0x0001f480
        /*0fd8*/ 	.word	0x00000012
        /*0fdc*/ 	.word	0x00028c00
        /*0fe0*/ 	.short	0x0101
        /*0fe2*/ 	.byte	0x3f
	.zero		1


	//   ....[73]....
        /*0fe4*/ 	.word	0x0001f4a0
        /*0fe8*/ 	.word	0x00000012
        /*0fec*/ 	.word	0x00028c20
        /*0ff0*/ 	.short	0x010a
        /*0ff2*/ 	.byte	0x3f
	.zero		1


	//   ....[74]....
        /*0ff4*/ 	.word	0x0001f530
        /*0ff8*/ 	.word	0x00000019
        /*0ffc*/ 	.word	0x00028c60
        /*1000*/ 	.short	0x010a
        /*1002*/ 	.byte	0x3f
	.zero		1


	//   ....[75]....
        /*1004*/ 	.word	0x0001fe40
        /*1008*/ 	.word	0x00000019
        /*100c*/ 	.word	0x00028c50
        /*1010*/ 	.short	0x0107
        /*1012*/ 	.byte	0x3f
	.zero		1


	//   ....[76]....
        /*1014*/ 	.word	0x0001ff10
        /*1018*/ 	.word	0x00000019
        /*101c*/ 	.word	0x00028c50
        /*1020*/ 	.short	0x0101
        /*1022*/ 	.byte	0x3f
	.zero		1


	//   ....[77]....
        /*1024*/ 	.word	0x000202a0
        /*1028*/ 	.word	0x00000006
        /*102c*/ 	.word	0x00028c40
        /*1030*/ 	.short	0x010a
        /*1032*/ 	.byte	0x3f
	.zero		1


	//   ....[78]....
        /*1034*/ 	.word	0x000205c0
        /*1038*/ 	.word	0x00000006
        /*103c*/ 	.word	0x00028c30
        /*1040*/ 	.short	0x0107
        /*1042*/ 	.byte	0x3f
	.zero		1


	//   ....[79]....
        /*1044*/ 	.word	0x00020680
        /*1048*/ 	.word	0x00000006
        /*104c*/ 	.word	0x00028c30
        /*1050*/ 	.short	0x0101
        /*1052*/ 	.byte	0x3f
	.zero		1


	//   ....[80]....
        /*1054*/ 	.word	0x000206b0
        /*1058*/ 	.word	0x00000006
        /*105c*/ 	.word	0x00028c60
        /*1060*/ 	.short	0x010a
        /*1062*/ 	.byte	0x3f
	.zero		1


	//   ....[81]....
        /*1064*/ 	.word	0x00020d60
        /*1068*/ 	.word	0x00000006
        /*106c*/ 	.word	0x00028c50
        /*1070*/ 	.short	0x0107
        /*1072*/ 	.byte	0x3f
	.zero		1


	//   ....[82]....
        /*1074*/ 	.word	0x00020e20
        /*1078*/ 	.word	0x00000006
        /*107c*/ 	.word	0x00028c50
        /*1080*/ 	.short	0x0101
        /*1082*/ 	.byte	0x3f
	.zero		1


	//   ....[83]....
        /*1084*/ 	.word	0x000220b0
        /*1088*/ 	.word	0x00000007
        /*108c*/ 	.word	0x00028c20
        /*1090*/ 	.short	0x010a
        /*1092*/ 	.byte	0x3f
	.zero		1


	//   ....[84]....
        /*1094*/ 	.word	0x00022220
        /*1098*/ 	.word	0x00000005
        /*109c*/ 	.word	0x00028c40
        /*10a0*/ 	.short	0x010a
        /*10a2*/ 	.byte	0x3f
	.zero		1


	//   ....[85]....
        /*10a4*/ 	.word	0x000222c0
        /*10a8*/ 	.word	0x00000003
        /*10ac*/ 	.word	0x00028c40
        /*10b0*/ 	.short	0x010a
        /*10b2*/ 	.byte	0x3f
	.zero		1


	//   ....[86]....
        /*10b4*/ 	.word	0x00022300
        /*10b8*/ 	.word	0x00000005
        /*10bc*/ 	.word	0x00028c60
        /*10c0*/ 	.short	0x010a
        /*10c2*/ 	.byte	0x3f
	.zero		1


	//   ....[87]....
        /*10c4*/ 	.word	0x00022340
        /*10c8*/ 	.word	0x00000003
        /*10cc*/ 	.word	0x00028c60
        /*10d0*/ 	.short	0x010a
        /*10d2*/ 	.byte	0x3f
	.zero		1


	//   ....[88]....
        /*10d4*/ 	.word	0x000223a0
        /*10d8*/ 	.word	0x0000003c
        /*10dc*/ 	.word	0x00028c90
        /*10e0*/ 	.short	0x010a
        /*10e2*/ 	.byte	0x3f
	.zero		1


	//   ....[89]....
        /*10e4*/ 	.word	0x00022520
        /*10e8*/ 	.word	0x0000003c
        /*10ec*/ 	.word	0x00028c90
        /*10f0*/ 	.short	0x010a
        /*10f2*/ 	.byte	0x3f
	.zero		1


	//   ....[90]....
        /*10f4*/ 	.word	0x000226a0
        /*10f8*/ 	.word	0x0000003c
        /*10fc*/ 	.word	0x00028c90
        /*1100*/ 	.short	0x010a
        /*1102*/ 	.byte	0x3f
	.zero		1


	//   ....[91]....
        /*1104*/ 	.word	0x00022800
        /*1108*/ 	.word	0x0000003c
        /*110c*/ 	.word	0x00028cb0
        /*1110*/ 	.short	0x010a
        /*1112*/ 	.byte	0x3f
	.zero		1


	//   ....[92]....
        /*1114*/ 	.word	0x00022850
        /*1118*/ 	.word	0x0000000c
        /*111c*/ 	.word	0x00028c50
        /*1120*/ 	.short	0x010a
        /*1122*/ 	.byte	0x3f
	.zero		1


	//   ....[93]....
        /*1124*/ 	.word	0x000228a0
        /*1128*/ 	.word	0x00000015
        /*112c*/ 	.word	0x00028c50
        /*1130*/ 	.short	0x010a
        /*1132*/ 	.byte	0x3f
	.zero		1


	//   ....[94]....
        /*1134*/ 	.word	0x00022c90
        /*1138*/ 	.word	0x00000002
        /*113c*/ 	.word	0x00028c00
        /*1140*/ 	.short	0x010a
        /*1142*/ 	.byte	0x3f
	.zero		1


	//   ....[95]....
        /*1144*/ 	.word	0x00023270
        /*1148*/ 	.word	0x00000002
        /*114c*/ 	.word	0x00028c00
        /*1150*/ 	.short	0x010a
        /*1152*/ 	.byte	0x3f
	.zero		1


	//   ....[96]....
        /*1154*/ 	.word	0x000232c0
        /*1158*/ 	.word	0x0000000f
        /*115c*/ 	.word	0x00028c30
        /*1160*/ 	.short	0x010a
        /*1162*/ 	.byte	0x3f
	.zero		1


	//   ....[97]....
        /*1164*/ 	.word	0x00023310
        /*1168*/ 	.word	0x0000000f
        /*116c*/ 	.word	0x00028c50
        /*1170*/ 	.short	0x010a
        /*1172*/ 	.byte	0x3f
	.zero		1


	//   ....[98]....
        /*1174*/ 	.word	0x00023360
        /*1178*/ 	.word	0x000000d1
        /*117c*/ 	.word	0x00028c30
        /*1180*/ 	.short	0x010a
        /*1182*/ 	.byte	0x3f
	.zero		1


	//   ....[99]....
        /*1184*/ 	.word	0x000233b0
        /*1188*/ 	.word	0x000000d1
        /*118c*/ 	.word	0x00028c50
        /*1190*/ 	.short	0x010a
        /*1192*/ 	.byte	0x3f
	.zero		1


	//   ....[100]....
        /*1194*/ 	.word	0x00023400
        /*1198*/ 	.word	0x0000000f
        /*119c*/ 	.word	0x00028c30
        /*11a0*/ 	.short	0x010a
        /*11a2*/ 	.byte	0x3f
	.zero		1


	//   ....[101]....
        /*11a4*/ 	.word	0x00023450
        /*11a8*/ 	.word	0x0000000f
        /*11ac*/ 	.word	0x00028c50
        /*11b0*/ 	.short	0x010a
        /*11b2*/ 	.byte	0x3f
	.zero		1


	//   ....[102]....
        /*11b4*/ 	.word	0x000234a0
        /*11b8*/ 	.word	0x00000014
        /*11bc*/ 	.word	0x00028c30
        /*11c0*/ 	.short	0x010a
        /*11c2*/ 	.byte	0x3f
	.zero		1


	//   ....[103]....
        /*11c4*/ 	.word	0x000234f0
        /*11c8*/ 	.word	0x00000014
        /*11cc*/ 	.word	0x00028c50
        /*11d0*/ 	.short	0x010a
        /*11d2*/ 	.byte	0x3f
	.zero		1


	//   ....[104]....
        /*11d4*/ 	.word	0x00023680
        /*11d8*/ 	.word	0x00000012
        /*11dc*/ 	.word	0x00028c20
        /*11e0*/ 	.short	0x010a
        /*11e2*/ 	.byte	0x3f
	.zero		1


	//   ....[105]....
        /*11e4*/ 	.word	0x000236d0
        /*11e8*/ 	.word	0x0000000b
        /*11ec*/ 	.word	0x00028ca0
        /*11f0*/ 	.short	0x010a
        /*11f2*/ 	.byte	0x3f
	.zero		1


	//   ....[106]....
        /*11f4*/ 	.word	0x00023720
        /*11f8*/ 	.word	0x0000000b
        /*11fc*/ 	.word	0x00028cc0
        /*1200*/ 	.short	0x010a
        /*1202*/ 	.byte	0x3f
	.zero		1


	//   ....[107]....
        /*1204*/ 	.word	0x00023770
        /*1208*/ 	.word	0x0000000b
        /*120c*/ 	.word	0x00028ca0
        /*1210*/ 	.short	0x010a
        /*1212*/ 	.byte	0x3f
	.zero		1


	//   ....[108]....
        /*1214*/ 	.word	0x000237c0
        /*1218*/ 	.word	0x0000000b
        /*121c*/ 	.word	0x00028cc0
        /*1220*/ 	.short	0x010a
        /*1222*/ 	.byte	0x3f
	.zero		1


	//   ....[109]....
        /*1224*/ 	.word	0x000238e0
        /*1228*/ 	.word	0x00000019
        /*122c*/ 	.word	0x00028c40
        /*1230*/ 	.short	0x010a
        /*1232*/ 	.byte	0x3f
	.zero		1


	//   ....[110]....
        /*1234*/ 	.word	0x00024380
        /*1238*/ 	.word	0x00000012
        /*123c*/ 	.word	0x00028c20
        /*1240*/ 	.short	0x010a
        /*1242*/ 	.byte	0x3f
	.zero		1


	//   ....[111]....
        /*1244*/ 	.word	0x000243d0
        /*1248*/ 	.word	0x00000019
        /*124c*/ 	.word	0x00028c60
        /*1250*/ 	.short	0x010a
        /*1252*/ 	.byte	0x3f
	.zero		1


	//   ....[112]....
        /*1254*/ 	.word	0x00024cd0
        /*1258*/ 	.word	0x00000006
        /*125c*/ 	.word	0x00028c40
        /*1260*/ 	.short	0x010a
        /*1262*/ 	.byte	0x3f
	.zero		1


	//   ....[113]....
        /*1264*/ 	.word	0x00025190
        /*1268*/ 	.word	0x00000006
        /*126c*/ 	.word	0x00028c60
        /*1270*/ 	.short	0x010a
        /*1272*/ 	.byte	0x3f
	.zero		1


	//   ....[114]....
        /*1274*/ 	.word	0x00026330
        /*1278*/ 	.word	0x00000007
        /*127c*/ 	.word	0x00028c20
        /*1280*/ 	.short	0x010a
        /*1282*/ 	.byte	0x3f
	.zero		1


	//   ....[115]....
        /*1284*/ 	.word	0x000264d0
        /*1288*/ 	.word	0x00000005
        /*128c*/ 	.word	0x00028c40
        /*1290*/ 	.short	0x010a
        /*1292*/ 	.byte	0x3f
	.zero		1


	//   ....[116]....
        /*1294*/ 	.word	0x00026520
        /*1298*/ 	.word	0x00000003
        /*129c*/ 	.word	0x00028c40
        /*12a0*/ 	.short	0x010a
        /*12a2*/ 	.byte	0x3f
	.zero		1


	//   ....[117]....
        /*12a4*/ 	.word	0x00026570
        /*12a8*/ 	.word	0x00000005
        /*12ac*/ 	.word	0x00028c60
        /*12b0*/ 	.short	0x010a
        /*12b2*/ 	.byte	0x3f
	.zero		1


	//----- nvinfo : EIATTR_NUM_MBARRIERS
	.align		4
.L_404:
        /*12b4*/ 	.byte	0x03, 0x38
        /*12b6*/ 	.short	0x0016


	//----- nvinfo : EIATTR_EXIT_INSTR_OFFSETS
	.align		4
        /*12b8*/ 	.byte	0x04, 0x1c
        /*12ba*/ 	.short	(.L_406 - .L_405)


	//   ....[0]....
.L_405:
        /*12bc*/ 	.word	0x00022390


	//----- nvinfo : EIATTR_MAX_THREADS
	.align		4
.L_406:
        /*12c0*/ 	.byte	0x04, 0x05
        /*12c2*/ 	.short	(.L_408 - .L_407)
.L_407:
        /*12c4*/ 	.word	0x00000180
        /*12c8*/ 	.word	0x00000001
        /*12cc*/ 	.word	0x00000001


	//----- nvinfo : EIATTR_CRS_STACK_SIZE
	.align		4
.L_408:
        /*12d0*/ 	.byte	0x04, 0x1e
        /*12d2*/ 	.short	(.L_410 - .L_409)
.L_409:
        /*12d4*/ 	.word	0x00000000


	//----- nvinfo : EIATTR_CBANK_PARAM_SIZE
	.align		4
.L_410:
        /*12d8*/ 	.byte	0x03, 0x19
        /*12da*/ 	.short	0x0af0


	//----- nvinfo : EIATTR_PARAM_CBANK
	.align		4
        /*12dc*/ 	.byte	0x04, 0x0a
        /*12de*/ 	.short	(.L_412 - .L_411)
	.align		4
.L_411:
        /*12e0*/ 	.word	index@(.nv.constant0._ZN7cutlass13device_kernelIN5flash11enable_sm90INS1_16FlashAttnFwdSm90INS1_25CollectiveMainloopFwdSm90ILi2EN4cute5tupleIJNS5_1CILi1EEES8_S8_EEENS6_IJNS7_ILi64EEESA_SA_EEELi512ENS_6half_tEfNS_4arch4Sm90ELb0ELb1ELb0ELb1ELb1ELb1ELb0ELb0ELb0ELb1ELb1ELb0EEENS1_21CollectiveEpilogueFwdINS6_IJSA_NS7_ILi512EEESA_EEES9_SC_SE_Li256ELb1ELb1ELb1ELb0EEENS1_36VarlenDynamicPersistentTileSchedulerILi64ELi64ELi256ELi128ELb1ELb1ELb1ELb1ELb0ELb1EEEEEEEEEvNT_6ParamsE)
        /*12e4*/ 	.short	0x0210
        /*12e6*/ 	.short	0x0af0


	//----- nvinfo : EIATTR_SW_WAR
	.align		4
.L_412:
        /*12e8*/ 	.byte	0x04, 0x36
        /*12ea*/ 	.short	(.L_414 - .L_413)
.L_413:
        /*12ec*/ 	.word	0x00000008
.L_414:


//--------------------- .nv.info._ZN7cutlass13device_kernelIN5flash11enable_sm90INS1_16FlashAttnFwdSm90INS1_25CollectiveMainloopFwdSm90ILi2EN4cute5tupleIJNS5_1CILi1EEES8_S8_EEENS6_IJNS7_ILi64EEESA_SA_EEELi512ENS_6half_tEfNS_4arch4Sm90ELb0ELb1ELb0ELb1ELb1ELb0ELb1ELb0ELb0ELb1ELb1ELb0EEENS1_21CollectiveEpilogueFwdINS6_IJSA_NS7_ILi512EEESA_EEES9_SC_SE_Li256ELb1ELb1ELb1ELb0EEENS1_36VarlenDynamicPersistentTileSchedulerILi64ELi64ELi256ELi128ELb1ELb1ELb1ELb1ELb0ELb1EEEEEEEEEvNT_6ParamsE --------------------------
	.section	.nv.info._ZN7cutlass13device_kernelIN5flash11enable_sm90INS1_16FlashAttnFwdSm90INS1_25CollectiveMainloopFwdSm90ILi2EN4cute5tupleIJNS5_1CILi1EEES8_S8_EEENS6_IJNS7_ILi64EEESA_SA_EEELi512ENS_6half_tEfNS_4arch4Sm90ELb0ELb1ELb0ELb1ELb1ELb0ELb1ELb0ELb0ELb1ELb1ELb0EEENS1_21CollectiveEpilogueFwdINS6_IJSA_NS7_ILi512EEESA_EEES9_SC_SE_Li256ELb1ELb1ELb1ELb0EEENS1_36VarlenDynamicPersistentTileSchedulerILi64ELi64ELi256ELi128ELb1ELb1ELb1ELb1ELb0ELb1EEEEEEEEEvNT_6ParamsE,"",@"SHT_CUDA_INFO"
	.sectionflags	@""
	.align	4


	//----- nvinfo : EIATTR_CUDA_API_VERSION
	.align		4
        /*0000*/ 	.byte	0x04, 0x37
        /*0002*/ 	.short	(.L_416 - .L_415)
.L_415:
        /*0004*/ 	.word	0x00000082


	//----- nvinfo : EIATTR_KPARAM_INFO
	.align		4
.L_416:
        /*0008*/ 	.byte	0x04, 0x17
        /*000a*/ 	.short	(.L_418 - .L_417)
.L_417:
        /*000c*/ 	.word	0x00000000
        /*0010*/ 	.short	0x0000
        /*0012*/ 	.short	0x0070
        /*0014*/ 	.byte	0x00, 0xf0, 0x01, 0x2e


	//----- nvinfo : EIATTR_SPARSE_MMA_MASK
	.align		4
.L_418:
        /*0018*/ 	.byte	0x03, 0x50
        /*001a*/ 	.short	0x0000


	//----- nvinfo : EIATTR_MAXREG_COUNT
	.align		4
        /*001c*/ 	.byte	0x03, 0x1b
        /*001e*/ 	.short	0x00a8


	//----- nvinfo : EIATTR_NUM_BARRIERS
	.align		4
        /*0020*/ 	.byte	0x02, 0x4c
        /*0022*/ 	.byte	0x10
	.zero		1


	//----- nvinfo : EIATTR_EXTERNS
	.align		4
        /*0024*/ 	.byte	0x04, 0x0f
        /*0026*/ 	.short	(.L_420 - .L_419)


	//   ....[0]....
	.align		4
.L_419:
        /*0028*/ 	.word	index@(__assertfail)


	//----- nvinfo : EIATTR_ANNOTATIONS
	.align		4
.L_420:
        /*002c*/ 	.byte	0x04, 0x55
        /*002e*/ 	.short	(.L_422 - .L_421)


	//   ....[0]....
.L_421:
        /* <DEDUP_REMOVED lines=29> */
        /*01f4*/ 	.byte	0xc0, 0xce, 0x01, 0x00, 0x01, 0x00, 0x00, 0x00, 0x60, 0xd0, 0x01, 0x00


	//----- nvinfo : EIATTR_MERCURY_ISA_VERSION
	.align		4
.L_422:
        /*0200*/ 	.byte	0x03, 0x5f
        /*0202*/ 	.short	0x0101


	//----- nvinfo : EIATTR_UNUSED_LOAD_BYTE_OFFSET
	.align		4
        /*0204*/ 	.byte	0x04, 0x44
        /*0206*/ 	.short	(.L_424 - .L_423)


	//   ....[0]....
.L_423:
        /*0208*/ 	.word	0x00000960
        /*020c*/ 	.word	0x0000fff0


	//   ....[1]....
        /*0210*/ 	.word	0x00011570
        /*0214*/ 	.word	0x0000fff0


	//----- nvinfo : EIATTR_INT_WARP_WIDE_INSTR_OFFSETS
	.align		4
.L_424:
        /*0218*/ 	.byte	0x04, 0x31
        /*021a*/ 	.short	(.L_426 - .L_425)


	//   ....[0]....
.L_425:
        /*021c*/ 	.word	0x000000d0


	//   ....[1]....
        /*0220*/ 	.word	0x000000e0


	//   ....[2]....
        /*0224*/ 	.word	0x000000f0


	//   ....[3]....
        /*0228*/ 	.word	0x00000190


	//   ....[4]....
        /*022c*/ 	.word	0x00017a70


	//   ....[5]....
        /*0230*/ 	.word	0x00017b00


	//   ....[6]....
        /*0234*/ 	.word	0x0001bda0


	//   ....[7]....
        /*0238*/ 	.word	0x0001be30


	//----- nvinfo : EIATTR_COOP_GROUP_MASK_REGIDS
	.align		4
.L_426:
        /*023c*/ 	.byte	0x04, 0x29
        /*023e*/ 	.short	(.L_428 - .L_427)


	//   ....[0]....
.L_427:
        /*0240*/ 	.word	0xffffffff


	//   ....[1]....
        /*0244*/ 	.word	0xffffffff


	//   ....[2]....
        /*0248*/ 	.word	0xffffffff


	//   ....[3]....
        /*024c*/ 	.word	0xffffffff


	//   ....[4]....
        /*0250*/ 	.word	0xffffffff


	//   ....[5]....
        /*0254*/ 	.word	0xffffffff


	//   ....[6]....
        /*0258*/ 	.word	0xffffffff


	//   ....[7]....
        /*025c*/ 	.word	0xffffffff


	//   ....[8]....
        /*0260*/ 	.word	0xffffffff


	//   ....[9]....
        /*0264*/ 	.word	0xffffffff


	//   ....[10]....
        /*0268*/ 	.word	0xffffffff


	//   ....[11]....
        /*026c*/ 	.word	0xffffffff


	//   ....[12]....
        /*0270*/ 	.word	0xffffffff


	//   ....[13]....
        /*0274*/ 	.word	0xffffffff


	//   ....[14]....
        /*0278*/ 	.word	0xffffffff


	//   ....[15]....
        /*027c*/ 	.word	0xffffffff


	//   ....[16]....
        /*0280*/ 	.word	0xffffffff


	//   ....[17]....
        /*0284*/ 	.word	0xffffffff


	//   ....[18]....
        /*0288*/ 	.word	0xffffffff


	//   ....[19]....
        /*028c*/ 	.word	0xffffffff


	//   ....[20]....
        /*0290*/ 	.word	0xffffffff


	//   ....[21]....
        /*0294*/ 	.word	0xffffffff


	//   ....[22]....
        /*0298*/ 	.word	0xffffffff


	//   ....[23]....
        /*029c*/ 	.word	0xffffffff


	//   ....[24]....
        /*02a0*/ 	.word	0xffffffff


	//   ....[25]....
        /*02a4*/ 	.word	0xffffffff


	//   ....[26]....
        /*02a8*/ 	.word	0xffffffff


	//   ....[27]....
        /*02ac*/ 	.word	0xffffffff


	//   ....[28]....
        /*02b0*/ 	.word	0xffffffff


	//   ....[29]....
        /*02b4*/ 	.word	0xffffffff


	//   ....[30]....
        /*02b8*/ 	.word	0xffffffff


	//   ....[31]....
        /*02bc*/ 	.word	0xffffffff


	//   ....[32]....
        /*02c0*/ 	.word	0xffffffff


	//   ....[33]....
        /*02c4*/ 	.word	0xffffffff


	//   ....[34]....
        /*02c8*/ 	.word	0xffffffff


	//   ....[35]....
        /*02cc*/ 	.word	0xffffffff


	//   ....[36]....
        /*02d0*/ 	.word	0xffffffff


	//   ....[37]....
        /*02d4*/ 	.word	0xffffffff


	//   ....[38]....
        /*02d8*/ 	.word	0xffffffff


	//   ....[39]....
        /*02dc*/ 	.word	0xffffffff


	//   ....[40]....
        /*02e0*/ 	.word	0xffffffff


	//   ....[41]....
        /*02e4*/ 	.word	0xffffffff


	//   ....[42]....
        /*02e8*/ 	.word	0xffffffff


	//   ....[43]....
        /*02ec*/ 	.word	0xffffffff


	//   ....[44]....
        /*02f0*/ 	.word	0xffffffff


	//   ....[45]....
        /*02f4*/ 	.word	0xffffffff


	//   ....[46]....
        /*02f8*/ 	.word	0xffffffff


	//   ....[47]....
        /*02fc*/ 	.word	0xffffffff


	//   ....[48]....
        /*0300*/ 	.word	0xffffffff


	//   ....[49]....
        /*0304*/ 	.word	0xffffffff


	//   ....[50]....
        /*0308*/ 	.word	0xffffffff


	//   ....[51]....
        /*030c*/ 	.word	0xffffffff


	//   ....[52]....
        /*0310*/ 	.word	0xffffffff


	//   ....[53]....
        /*0314*/ 	.word	0xffffffff


	//   ....[54]....
        /*0318*/ 	.word	0xffffffff


	//   ....[55]....
        /*031c*/ 	.word	0xffffffff


	//   ....[56]....
        /*0320*/ 	.word	0xffffffff


	//   ....[57]....
        /*0324*/ 	.word	0xffffffff


	//   ....[58]....
        /*0328*/ 	.word	0xffffffff


	//   ....[59]....
        /*032c*/ 	.word	0xffffffff


	//   ....[60]....
        /*0330*/ 	.word	0xffffffff


	//   ....[61]....
        /*0334*/ 	.word	0xffffffff


	//   ....[62]....
        /*0338*/ 	.word	0xffffffff


	//   ....[63]....
        /*033c*/ 	.word	0xffffffff


	//   ....[64]....
        /*0340*/ 	.word	0xffffffff


	//   ....[65]....
        /*0344*/ 	.word	0xffffffff


	//   ....[66]....
        /*0348*/ 	.word	0xffffffff


	//   ....[67]....
        /*034c*/ 	.word	0xffffffff


	//   ....[68]....
        /*0350*/ 	.word	0xffffffff


	//   ....[69]....
        /*0354*/ 	.word	0xffffffff


	//   ....[70]....
        /*0358*/ 	.word	0xffffffff


	//   ....[71]....
        /*035c*/ 	.word	0xffffffff


	//   ....[72]....
        /*0360*/ 	.word	0xffffffff


	//   ....[73]....
        /*0364*/ 	.word	0xffffffff


	//   ....[74]....
        /*0368*/ 	.word	0xffffffff


	//   ....[75]....
        /*036c*/ 	.word	0xffffffff


	//   ....[76]....
        /*0370*/ 	.word	0xffffffff


	//   ....[77]....
        /*0374*/ 	.word	0xffffffff


	//   ....[78]....
        /*0378*/ 	.word	0xffffffff


	//   ....[79]....
        /*037c*/ 	.word	0xffffffff


	//   ....[80]....
        /*0380*/ 	.word	0xffffffff


	//   ....[81]....
        /*0384*/ 	.word	0xffffffff


	//   ....[82]....
        /*0388*/ 	.word	0xffffffff


	//   ....[83]....
        /*038c*/ 	.word	0xffffffff


	//   ....[84]....
        /*0390*/ 	.word	0xffffffff


	//   ....[85]....
        /*0394*/ 	.word	0xffffffff


	//   ....[86]....
        /*0398*/ 	.word	0xffffffff


	//   ....[87]....
        /*039c*/ 	.word	0xffffffff


	//   ....[88]....
        /*03a0*/ 	.word	0xffffffff


	//   ....[89]....
        /*03a4*/ 	.word	0xffffffff


	//   ....[90]....
        /*03a8*/ 	.word	0xffffffff


	//   ....[91]....
        /*03ac*/ 	.word	0xffffffff


	//   ....[92]....
        /*03b0*/ 	.word	0xffffffff


	//   ....[93]....
        /*03b4*/ 	.word	0xffffffff


	//   ....[94]....
        /*03b8*/ 	.word	0xffffffff


	//   ....[95]....
        /*03bc*/ 	.word	0xffffffff


	//   ....[96]....
        /*03c0*/ 	.word	0xffffffff


	//   ....[97]....
        /*03c4*/ 	.word	0xffffffff


	//   ....[98]....
        /*03c8*/ 	.word	0xffffffff


	//   ....[99]....
        /*03cc*/ 	.word	0xffffffff


	//   ....[100]....
        /*03d0*/ 	.word	0xffffffff


	//   ....[101]....
        /*03d4*/ 	.word	0xffffffff


	//   ....[102]....
        /*03d8*/ 	.word	0xffffffff


	//   ....[103]....
        /*03dc*/ 	.word	0xffffffff


	//   ....[104]....
        /*03e0*/ 	.word	0xffffffff


	//   ....[105]....
        /*03e4*/ 	.word	0xffffffff


	//   ....[106]....
        /*03e8*/ 	.word	0xffffffff


	//   ....[107]....
        /*03ec*/ 	.word	0xffffffff


	//   ....[108]....
        /*03f0*/ 	.word	0xffffffff


	//   ....[109]....
        /*03f4*/ 	.word	0xffffffff


	//   ....[110]....
        /*03f8*/ 	.word	0xffffffff


	//   ....[111]....
        /*03fc*/ 	.word	0xffffffff


	//   ....[112]....
        /*0400*/ 	.word	0xffffffff


	//   ....[113]....
        /*0404*/ 	.word	0xffffffff


	//   ....[114]....
        /*0408*/ 	.word	0xffffffff


	//   ....[115]....
        /*040c*/ 	.word	0xffffffff


	//   ....[116]....
        /*0410*/ 	.word	0xffffffff


	//   ....[117]....
        /*0414*/ 	.word	0xffffffff


	//   ....[118]....
        /*0418*/ 	.word	0xffffffff


	//   ....[119]....
        /*041c*/ 	.word	0xffffffff


	//   ....[120]....
        /*0420*/ 	.word	0xffffffff


	//   ....[121]....
        /*0424*/ 	.word	0xffffffff


	//   ....[122]....
        /*0428*/ 	.word	0xffffffff


	//   ....[123]....
        /*042c*/ 	.word	0xffffffff


	//   ....[124]....
        /*0430*/ 	.word	0xffffffff


	//   ....[125]....
        /*0434*/ 	.word	0xffffffff


	//   ....[126]....
        /*0438*/ 	.word	0xffffffff


	//   ....[127]....
        /*043c*/ 	.word	0xffffffff


	//   ....[128]....
        /*0440*/ 	.word	0xffffffff


	//   ....[129]....
        /*0444*/ 	.word	0xffffffff


	//   ....[130]....
        /*0448*/ 	.word	0xffffffff


	//   ....[131]....
        /*044c*/ 	.word	0xffffffff


	//   ....[132]....
        /*0450*/ 	.word	0xffffffff


	//   ....[133]....
        /*0454*/ 	.word	0xffffffff


	//   ....[134]....
        /*0458*/ 	.word	0xffffffff


	//   ....[135]....
        /*045c*/ 	.word	0xffffffff


	//   ....[136]....
        /*0460*/ 	.word	0xffffffff


	//   ....[137]....
        /*0464*/ 	.word	0xffffffff


	//   ....[138]....
        /*0468*/ 	.word	0xffffffff


	//   ....[139]....
        /*046c*/ 	.word	0xffffffff


	//   ....[140]....
        /*0470*/ 	.word	0xffffffff


	//   ....[141]....
        /*0474*/ 	.word	0xffffffff


	//   ....[142]....
        /*0478*/ 	.word	0xffffffff


	//   ....[143]....
        /*047c*/ 	.word	0x0500000f


	//   ....[144]....
        /*0480*/ 	.word	0x0500000f


	//   ....[145]....
        /*0484*/ 	.word	0x0500000f


	//   ....[146]....
        /*0488*/ 	.word	0x0500000f


	//   ....[147]....
        /*048c*/ 	.word	0x0500000f


	//   ....[148]....
        /*0490*/ 	.word	0x0500000f


	//   ....[149]....
        /*0494*/ 	.word	0x0500000f


	//   ....[150]....
        /*0498*/ 	.word	0x0500000f


	//   ....[151]....
        /*049c*/ 	.word	0x0500000f


	//   ....[152]....
        /*04a0*/ 	.word	0x0500000f


	//   ....[153]....
        /*04a4*/ 	.word	0x0500000f


	//   ....[154]....
        /*04a8*/ 	.word	0x0500000f


	//   ....[155]....
        /*04ac*/ 	.word	0x0500000f


	//   ....[156]....
        /*04b0*/ 	.word	0x0500000f


	//   ....[157]....
        /*04b4*/ 	.word	0x0500000f


	//   ....[158]....
        /*04b8*/ 	.word	0x0500000f


	//   ....[159]....
        /*04bc*/ 	.word	0x0500000f


	//   ....[160]....
        /*04c0*/ 	.word	0x0500000f


	//   ....[161]....
        /*04c4*/ 	.word	0x0500000f


	//   ....[162]....
        /*04c8*/ 	.word	0x0500000f


	//   ....[163]....
        /*04cc*/ 	.word	0x0500000f


	//   ....[164]....
        /*04d0*/ 	.word	0x0500000f


	//   ....[165]....
        /*04d4*/ 	.word	0x0500000f


	//   ....[166]....
        /*04d8*/ 	.word	0x0500000f


	//   ....[167]....
        /*04dc*/ 	.word	0x0500000f


	//   ....[168]....
        /*04e0*/ 	.word	0x0500000f


	//   ....[169]....
        /*04e4*/ 	.word	0x0500000f


	//   ....[170]....
        /*04e8*/ 	.word	0x0500000f


	//   ....[171]....
        /*04ec*/ 	.word	0x0500000f


	//   ....[172]....
        /*04f0*/ 	.word	0x0500000f


	//   ....[173]....
        /*04f4*/ 	.word	0x0500000f


	//   ....[174]....
        /*04f8*/ 	.word	0x0500000f


	//   ....[175]....
        /*04fc*/ 	.word	0x0500000f


	//   ....[176]....
        /*0500*/ 	.word	0x0500000f


	//   ....[177]....
        /*0504*/ 	.word	0x0500000f


	//   ....[178]....
        /*0508*/ 	.word	0x0500000f


	//   ....[179]....
        /*050c*/ 	.word	0x0500000f


	//   ....[180]....
        /*0510*/ 	.word	0x0500000f


	//   ....[181]....
        /*0514*/ 	.word	0x0500000f


	//   ....[182]....
        /*0518*/ 	.word	0x0500000f


	//   ....[183]....
        /*051c*/ 	.word	0x0500000f


	//   ....[184]....
        /*0520*/ 	.word	0x0500000f


	//   ....[185]....
        /*0524*/ 	.word	0x0500000f


	//   ....[186]....
        /*0528*/ 	.word	0x0500000f


	//   ....[187]....
        /*052c*/ 	.word	0x0500000f


	//   ....[188]....
        /*0530*/ 	.word	0x0500000f


	//   ....[189]....
        /*0534*/ 	.word	0x0500000f


	//   ....[190]....
        /*0538*/ 	.word	0x0500000f


	//   ....[191]....
        /*053c*/ 	.word	0x0500000f


	//   ....[192]....
        /*0540*/ 	.word	0x0500000f


	//   ....[193]....
        /*0544*/ 	.word	0x0500000f


	//   ....[194]....
        /*0548*/ 	.word	0x0500000f


	//   ....[195]....
        /*054c*/ 	.word	0x0500000f


	//   ....[196]....
        /*0550*/ 	.word	0x0500000f


	//   ....[197]....
        /*0554*/ 	.word	0x0500000f


	//   ....[198]....
        /*0558*/ 	.word	0x0500000f


	//   ....[199]....
        /*055c*/ 	.word	0x0500000f


	//   ....[200]....
        /*0560*/ 	.word	0x0500000f


	//   ....[201]....
        /*0564*/ 	.word	0x0500000f


	//   ....[202]....
        /*0568*/ 	.word	0x0500000f


	//   ....[203]....
        /*056c*/ 	.word	0x0500000f


	//   ....[204]....
        /*0570*/ 	.word	0x0500000f


	//   ....[205]....
        /*0574*/ 	.word	0x0500000f


	//   ....[206]....
        /*0578*/ 	.word	0x0500000f


	//   ....[207]....
        /*057c*/ 	.word	0x0500000f


	//   ....[208]....
        /*0580*/ 	.word	0x0500000f


	//   ....[209]....
        /*0584*/ 	.word	0x0500000f


	//   ....[210]....
        /*0588*/ 	.word	0x0500000f


	//----- nvinfo : EIATTR_COOP_GROUP_INSTR_OFFSETS
	.align		4
.L_428:
        /*058c*/ 	.byte	0x04, 0x28
        /*058e*/ 	.short	(.L_430 - .L_429)


	//   ....[0]....
.L_429:
        /*0590*/ 	.word	0x00000080


	//   ....[1]....
        /*0594*/ 	.word	0x00000090


	//   ....[2]....
        /*0598*/ 	.word	0x000002c0


	//   ....[3]....
        /*059c*/ 	.word	0x00000420


	//   ....[4]....
        /*05a0*/ 	.word	0x00000540


	//   ....[5]....
        /*05a4*/ 	.word	0x000006a0


	//   ....[6]....
        /*05a8*/ 	.word	0x00002210


	//   ....[7]....
        /*05ac*/ 	.word	0x000043d0


	//   ....[8]....
        /*05b0*/ 	.word	0x00004b90


	//   ....[9]....
        /*05b4*/ 	.word	0x00005c80


	//   ....[10]....
        /*05b8*/ 	.word	0x00006340


	//   ....[11]....
        /*05bc*/ 	.word	0x000067a0


	//   ....[12]....
        /*05c0*/ 	.word	0x000068b0


	//   ....[13]....
        /*05c4*/ 	.word	0x00006d10


	//   ....[14]....
        /*05c8*/ 	.word	0x00006d70


	//   ....[15]....
        /*05cc*/ 	.word	0x00007490


	//   ....[16]....
        /*05d0*/ 	.word	0x00007af0


	//   ....[17]....
        /*05d4*/ 	.word	0x00008bb0


	//   ....[18]....
        /*05d8*/ 	.word	0x00008db0


	//   ....[19]....
        /*05dc*/ 	.word	0x00009490


	//   ....[20]....
        /*05e0*/ 	.word	0x00009560


	//   ....[21]....
        /*05e4*/ 	.word	0x00009ba0


	//   ....[22]....
        /*05e8*/ 	.word	0x00009d70


	//   ....[23]....
        /*05ec*/ 	.word	0x0000aa60


	//   ....[24]....
        /*05f0*/ 	.word	0x0000b140


	//   ....[25]....
        /*05f4*/ 	.word	0x0000c2c0


	//   ....[26]....
        /*05f8*/ 	.word	0x0000c2e0


	//   ....[27]....
        /*05fc*/ 	.word	0x0000c7c0


	//   ....[28]....
        /*0600*/ 	.word	0x0000c990


	//   ....[29]....
        /*0604*/ 	.word	0x0000d5d0


	//   ....[30]....
        /*0608*/ 	.word	0x0000da50


	//   ....[31]....
        /*060c*/ 	.word	0x0000eb10


	//   ....[32]....
        /*0610*/ 	.word	0x0000ed10


	//   ....[33]....
        /*0614*/ 	.word	0x0000f400


	//   ....[34]....
        /*0618*/ 	.word	0x0000f4d0


	//   ....[35]....
        /*061c*/ 	.word	0x0000fb10


	//   ....[36]....
        /*0620*/ 	.word	0x0000fce0


	//   ....[37]....
        /*0624*/ 	.word	0x000109a0


	//   ....[38]....
        /*0628*/ 	.word	0x00010a90


	//   ....[39]....
        /*062c*/ 	.word	0x00010aa0


	//   ....[40]....
        /*0630*/ 	.word	0x00010ad0


	//   ....[41]....
        /*0634*/ 	.word	0x00010af0


	//   ....[42]....
        /*0638*/ 	.word	0x000122b0


	//   ....[43]....
        /*063c*/ 	.word	0x00012610


	//   ....[44]....
        /*0640*/ 	.word	0x00012620


	//   ....[45]....
        /*0644*/ 	.word	0x00012650


	//   ....[46]....
        /*0648*/ 	.word	0x00012660


	//   ....[47]....
        /*064c*/ 	.word	0x000132b0


	//   ....[48]....
        /*0650*/ 	.word	0x000132d0


	//   ....[49]....
        /*0654*/ 	.word	0x00013560


	//   ....[50]....
        /*0658*/ 	.word	0x00013580


	//   ....[51]....
        /*065c*/ 	.word	0x00013d20


	//   ....[52]....
        /*0660*/ 	.word	0x00013d60


	//   ....[53]....
        /*0664*/ 	.word	0x000145c0


	//   ....[54]....
        /*0668*/ 	.word	0x000145e0


	//   ....[55]....
        /*066c*/ 	.word	0x00015880


	//   ....[56]....
        /*0670*/ 	.word	0x000158c0


	//   ....[57]....
        /*0674*/ 	.word	0x00015b00


	//   ....[58]....
        /*0678*/ 	.word	0x00015b20


	//   ....[59]....
        /*067c*/ 	.word	0x00015dd0


	//   ....[60]....
        /*0680*/ 	.word	0x00015fc0


	//   ....[61]....
        /*0684*/ 	.word	0x00015ff0


	//   ....[62]....
        /*0688*/ 	.word	0x00016020


	//   ....[63]....
        /*068c*/ 	.word	0x00016050


	//   ....[64]....
        /*0690*/ 	.word	0x00016080


	//   ....[65]....
        /*0694*/ 	.word	0x000160b0


	//   ....[66]....
        /*0698*/ 	.word	0x00016220


	//   ....[67]....
        /*069c*/ 	.word	0x00016250


	//   ....[68]....
        /*06a0*/ 	.word	0x00016280


	//   ....[69]....
        /*06a4*/ 	.word	0x000162b0


	//   ....[70]....
        /*06a8*/ 	.word	0x000162e0


	//   ....[71]....
        /*06ac*/ 	.word	0x00016310


	//   ....[72]....
        /*06b0*/ 	.word	0x000163a0


	//   ....[73]....
        /*06b4*/ 	.word	0x000163d0


	//   ....[74]....
        /*06b8*/ 	.word	0x000163e0


	//   ....[75]....
        /*06bc*/ 	.word	0x00016420


	//   ....[76]....
        /*06c0*/ 	.word	0x00018860


	//   ....[77]....
        /*06c4*/ 	.word	0x00018880


	//   ....[78]....
        /*06c8*/ 	.word	0x00018910


	//   ....[79]....
        /*06cc*/ 	.word	0x00018930


	//   ....[80]....
        /*06d0*/ 	.word	0x000189b0


	//   ....[81]....
        /*06d4*/ 	.word	0x000189d0


	//   ....[82]....
        /*06d8*/ 	.word	0x000189e0


	//   ....[83]....
        /*06dc*/ 	.word	0x000189f0


	//   ....[84]....
        /*06e0*/ 	.word	0x00019180


	//   ....[85]....
        /*06e4*/ 	.word	0x000191b0


	//   ....[86]....
        /*06e8*/ 	.word	0x00019270


	//   ....[87]....
        /*06ec*/ 	.word	0x00019290


	//   ....[88]....
        /*06f0*/ 	.word	0x00019330


	//   ....[89]....
        /*06f4*/ 	.word	0x00019350


	//   ....[90]....
        /*06f8*/ 	.word	0x00019360


	//   ....[91]....
        /*06fc*/ 	.word	0x000193e0


	//   ....[92]....
        /*0700*/ 	.word	0x00019c40


	//   ....[93]....
        /*0704*/ 	.word	0x00019c60


	//   ....[94]....
        /*0708*/ 	.word	0x00019e00


	//   ....[95]....
        /*070c*/ 	.word	0x00019e30


	//   ....[96]....
        /*0710*/ 	.word	0x00019f40


	//   ....[97]....
        /*0714*/ 	.word	0x00019f50


	//   ....[98]....
        /*0718*/ 	.word	0x00019f80


	//   ....[99]....
        /*071c*/ 	.word	0x00019f90


	//   ....[100]....
        /*0720*/ 	.word	0x0001a5a0


	//   ....[101]....
        /*0724*/ 	.word	0x0001a5d0


	//   ....[102]....
        /*0728*/ 	.word	0x0001a7c0


	//   ....[103]....
        /*072c*/ 	.word	0x0001a800


	//   ....[104]....
        /*0730*/ 	.word	0x0001a810


	//   ....[105]....
        /*0734*/ 	.word	0x0001a820


	//   ....[106]....
        /*0738*/ 	.word	0x0001a970


	//   ....[107]....
        /*073c*/ 	.word	0x0001aac0


	//   ....[108]....
        /*0740*/ 	.word	0x0001b2d0


	//   ....[109]....
        /*0744*/ 	.word	0x0001b2f0


	//   ....[110]....
        /*0748*/ 	.word	0x0001b340


	//   ....[111]....
        /*074c*/ 	.word	0x0001b350


	//   ....[112]....
        /*0750*/ 	.word	0x0001b390


	//   ....[113]....
        /*0754*/ 	.word	0x0001b3a0


	//   ....[114]....
        /*0758*/ 	.word	0x0001b3b0


	//   ....[115]....
        /*075c*/ 	.word	0x0001b3f0


	//   ....[116]....
        /*0760*/ 	.word	0x0001b6f0


	//   ....[117]....
        /*0764*/ 	.word	0x0001b730


	//   ....[118]....
        /*0768*/ 	.word	0x0001b750


	//   ....[119]....
        /*076c*/ 	.word	0x0001b770


	//   ....[120]....
        /*0770*/ 	.word	0x0001b7a0


	//   ....[121]....
        /*0774*/ 	.word	0x0001b7c0


	//   ....[122]....
        /*0778*/ 	.word	0x0001b8c0


	//   ....[123]....
        /*077c*/ 	.word	0x0001ba10


	//   ....[124]....
        /*0780*/ 	.word	0x0001c050


	//   ....[125]....
        /*0784*/ 	.word	0x0001c080


	//   ....[126]....
        /*0788*/ 	.word	0x0001c0e0


	//   ....[127]....
        /*078c*/ 	.word	0x0001c110


	//   ....[128]....
        /*0790*/ 	.word	0x0001c140


	//   ....[129]....
        /*0794*/ 	.word	0x0001c170


	//   ....[130]....
        /*0798*/ 	.word	0x0001c1a0


	//   ....[131]....
        /*079c*/ 	.word	0x0001c1d0


	//   ....[132]....
        /*07a0*/ 	.word	0x0001c370


	//   ....[133]....
        /*07a4*/ 	.word	0x0001c3a0


	//   ....[134]....
        /*07a8*/ 	.word	0x0001c3d0


	//   ....[135]....
        /*07ac*/ 	.word	0x0001c400


	//   ....[136]....
        /*07b0*/ 	.word	0x0001c430


	//   ....[137]....
        /*07b4*/ 	.word	0x0001c460


	//   ....[138]....
        /*07b8*/ 	.word	0x0001c520


	//   ....[139]....
        /*07bc*/ 	.word	0x0001c540


	//   ....[140]....
        /*07c0*/ 	.word	0x0001c560


	//   ....[141]....
        /*07c4*/ 	.word	0x0001c5c0


	//   ....[142]....
        /*07c8*/ 	.word	0x0001cfe0


	//   ....[143]....
        /*07cc*/ 	.word	0x0001d690


	//   ....[144]....
        /*07d0*/ 	.word	0x0001d780


	//   ....[145]....
        /*07d4*/ 	.word	0x0001d820


	//   ....[146]....
        /*07d8*/ 	.word	0x0001d880


	//   ....[147]....
        /*07dc*/ 	.word	0x0001d970


	//   ....[148]....
        /*07e0*/ 	.word	0x0001d9e0


	//   ....[149]....
        /*07e4*/ 	.word	0x0001dad0


	//   ....[150]....
        /*07e8*/ 	.word	0x0001db40


	//   ....[151]....
        /*07ec*/ 	.word	0x0001dbe0


	//   ....[152]....
        /*07f0*/ 	.word	0x0001dce0


	//   ....[153]....
        /*07f4*/ 	.word	0x0001dd70


	//   ....[154]....
        /*07f8*/ 	.word	0x0001ddd0


	//   ....[155]....
        /*07fc*/ 	.word	0x0001dec0


	//   ....[156]....
        /*0800*/ 	.word	0x0001df40


	//   ....[157]....
        /*0804*/ 	.word	0x0001e040


	//   ....[158]....
        /*0808*/ 	.word	0x0001e0b0


	//   ....[159]....
        /*080c*/ 	.word	0x0001e190


	//   ....[160]....
        /*0810*/ 	.word	0x0001e4a0


	//   ....[161]....
        /*0814*/ 	.word	0x0001e560


	//   ....[162]....
        /*0818*/ 	.word	0x0001e7d0


	//   ....[163]....
        /*081c*/ 	.word	0x0001e820


	//   ....[164]....
        /*0820*/ 	.word	0x0001ea30


	//   ....[165]....
        /*0824*/ 	.word	0x0001ea80


	//   ....[166]....
        /*0828*/ 	.word	0x0001ec30


	//   ....[167]....
        /*082c*/ 	.word	0x0001ec80


	//   ....[168]....
        /*0830*/ 	.word	0x0001edc0


	//   ....[169]....
        /*0834*/ 	.word	0x0001eec0


	//   ....[170]....
        /*0838*/ 	.word	0x0001f130


	//   ....[171]....
        /*083c*/ 	.word	0x0001f180


	//   ....[172]....
        /*0840*/ 	.word	0x0001f350


	//   ....[173]....
        /*0844*/ 	.word	0x0001f3a0


	//   ....[174]....
        /*0848*/ 	.word	0x0001f570


	//   ....[175]....
        /*084c*/ 	.word	0x0001f5c0


	//   ....[176]....
        /*0850*/ 	.word	0x0001f6b0


	//   ....[177]....
        /*0854*/ 	.word	0x0001f750


	//   ....[178]....
        /*0858*/ 	.word	0x0001f7b0


	//   ....[179]....
        /*085c*/ 	.word	0x0001f860


	//   ....[180]....
        /*0860*/ 	.word	0x0001f8c0


	//   ....[181]....
        /*0864*/ 	.word	0x0001f970


	//   ....[182]....
        /*0868*/ 	.word	0x0001f9d0


	//   ....[183]....
        /*086c*/ 	.word	0x0001fa80


	//   ....[184]....
        /*0870*/ 	.word	0x0001fb70


	//   ....[185]....
        /*0874*/ 	.word	0x0001fc50


	//   ....[186]....
        /*0878*/ 	.word	0x0001fd60


	//   ....[187]....
        /*087c*/ 	.word	0x0001fe60


	//   ....[188]....
        /*0880*/ 	.word	0x0001ff90


	//   ....[189]....
        /*0884*/ 	.word	0x00020070


	//   ....[190]....
        /*0888*/ 	.word	0x00020170


	//   ....[191]....
        /*088c*/ 	.word	0x00020250


	//   ....[192]....
        /*0890*/ 	.word	0x000202e0


	//   ....[193]....
        /*0894*/ 	.word	0x00020380


	//   ....[194]....
        /*0898*/ 	.word	0x000204f0


	//   ....[195]....
        /*089c*/ 	.word	0x00020560


	//   ....[196]....
        /*08a0*/ 	.word	0x000205d0


	//   ....[197]....
        /*08a4*/ 	.word	0x00020640


	//   ....[198]....
        /*08a8*/ 	.word	0x000206b0


	//   ....[199]....
        /*08ac*/ 	.word	0x00020730


	//   ....[200]....
        /*08b0*/ 	.word	0x000207b0


	//   ....[201]....
        /*08b4*/ 	.word	0x00020840


	//   ....[202]....
        /*08b8*/ 	.word	0x000208b0


	//   ....[203]....
        /*08bc*/ 	.word	0x00020920


	//   ....[204]....
        /*08c0*/ 	.word	0x00020990


	//   ....[205]....
        /*08c4*/ 	.word	0x00020a10


	//   ....[206]....
        /*08c8*/ 	.word	0x00020a80


	//   ....[207]....
        /*08cc*/ 	.word	0x00020b30


	//   ....[208]....
        /*08d0*/ 	.word	0x00020b80


	//   ....[209]....
        /*08d4*/ 	.word	0x00020c10


	//   ....[210]....
        /*08d8*/ 	.word	0x00020d40


	//----- nvinfo : EIATTR_REG_RECONFIG
	.align		4
.L_430:
        /*08dc*/ 	.byte	0x01, 0x54
	.zero		2


	//----- nvinfo : EIATTR_SYSCALL_OFFSETS
	.align		4
        /*08e0*/ 	.byte	0x04, 0x46
        /*08e2*/ 	.short	(.L_432 - .L_431)


	//   ....[0]....
.L_431:
        /*08e4*/ 	.word	0x000045a0


	//   ....[1]....
        /*08e8*/ 	.word	0x00017c60


	//   ....[2]....
        /*08ec*/ 	.word	0x00017db0


	//   ....[3]....
        /*08f0*/ 	.word	0x00017ea0


	//   ....[4]....
        /*08f4*/ 	.word	0x00018d90


	//   ....[5]....
        /*08f8*/ 	.word	0x00019660


	//----- nvinfo : EIATTR_MBARRIER_INSTR_OFFSETS
	.align		4
.L_432:
        /*08fc*/ 	.byte	0x04, 0x39
        /*08fe*/ 	.short	(.L_434 - .L_433)


	//   ....[0]....
.L_433:
        /*0900*/ 	.word	0x000001a0
        /*0904*/ 	.word	0x000000ff
        /*0908*/ 	.word	0x00038800
        /*090c*/ 	.short	0x0100
        /*090e*/ 	.byte	0x08
	.zero		1


	//   ....[1]....
        /*0910*/ 	.word	0x000001b0
        /*0914*/ 	.word	0x000000ff
        /*0918*/ 	.word	0x00038810
        /*091c*/ 	.short	0x0100
        /*091e*/ 	.byte	0x08
	.zero		1


	//   ....[2]....
        /*0920*/ 	.word	0x000001c0
        /*0924*/ 	.word	0x000000ff
        /*0928*/ 	.word	0x00038820
        /*092c*/ 	.short	0x0100
        /*092e*/ 	.byte	0x08
	.zero		1


	//   ....[3]....
        /*0930*/ 	.word	0x00000270
        /*0934*/ 	.word	0x000000ff
        /*0938*/ 	.word	0x00038830
        /*093c*/ 	.short	0x0100
        /*093e*/ 	.byte	0x06
	.zero		1


	//   ....[4]....
        /*0940*/ 	.word	0x00000280
        /*0944*/ 	.word	0x000000ff
        /*0948*/ 	.word	0x00038840
        /*094c*/ 	.short	0x0100
        /*094e*/ 	.byte	0x06
	.zero		1


	//   ....[5]....
        /*0950*/ 	.word	0x00000290
        /*0954*/ 	.word	0x000000ff
        /*0958*/ 	.word	0x00038838
        /*095c*/ 	.short	0x0100
        /*095e*/ 	.byte	0x06
	.zero		1


	//   ....[6]....
        /*0960*/ 	.word	0x000002a0
        /*0964*/ 	.word	0x000000ff
        /*0968*/ 	.word	0x00038848
        /*096c*/ 	.short	0x0100
        /*096e*/ 	.byte	0x06
	.zero		1


	//   ....[7]....
        /*0970*/ 	.word	0x000003d0
        /*0974*/ 	.word	0x000000ff
        /*0978*/ 	.word	0x00038850
        /*097c*/ 	.short	0x0100
        /*097e*/ 	.byte	0x08
	.zero		1


	//   ....[8]....
        /*0980*/ 	.word	0x000003e0
        /*0984*/ 	.word	0x000000ff
        /*0988*/ 	.word	0x00038860
        /*098c*/ 	.short	0x0100
        /*098e*/ 	.byte	0x08
	.zero		1


	//   ....[9]....
        /*0990*/ 	.word	0x000003f0
        /*0994*/ 	.word	0x000000ff
        /*0998*/ 	.word	0x00038858
        /*099c*/ 	.short	0x0100
        /*099e*/ 	.byte	0x08
	.zero		1


	//   ....[10]....
        /*09a0*/ 	.word	0x00000400
        /*09a4*/ 	.word	0x000000ff
        /*09a8*/ 	.word	0x00038868
        /*09ac*/ 	.short	0x0100
        /*09ae*/ 	.byte	0x08
	.zero		1


	//   ....[11]....
        /*09b0*/ 	.word	0x000004f0
        /*09b4*/ 	.word	0x000000ff
        /*09b8*/ 	.word	0x00038870
        /*09bc*/ 	.short	0x0100
        /*09be*/ 	.byte	0x06
	.zero		1


	//   ....[12]....
        /*09c0*/ 	.word	0x00000500
        /*09c4*/ 	.word	0x000000ff
        /*09c8*/ 	.word	0x00038880
        /*09cc*/ 	.short	0x0100
        /*09ce*/ 	.byte	0x06
	.zero		1


	//   ....[13]....
        /*09d0*/ 	.word	0x00000510
        /*09d4*/ 	.word	0x000000ff
        /*09d8*/ 	.word	0x00038878
        /*09dc*/ 	.short	0x0100
        /*09de*/ 	.byte	0x06
	.zero		1


	//   ....[14]....
        /*09e0*/ 	.word	0x00000520
        /*09e4*/ 	.word	0x000000ff
        /*09e8*/ 	.word	0x00038888
        /*09ec*/ 	.short	0x0100
        /*09ee*/ 	.byte	0x06
	.zero		1


	//   ....[15]....
        /*09f0*/ 	.word	0x00000650
        /*09f4*/ 	.word	0x000000ff
        /*09f8*/ 	.word	0x00038890
        /*09fc*/ 	.short	0x0100
        /*09fe*/ 	.byte	0x08
	.zero		1


	//   ....[16]....
        /*0a00*/ 	.word	0x00000660
        /*0a04*/ 	.word	0x000000ff
        /*0a08*/ 	.word	0x000388a0
        /*0a0c*/ 	.short	0x0100
        /*0a0e*/ 	.byte	0x08
	.zero		1


	//   ....[17]....
        /*0a10*/ 	.word	0x00000670
        /*0a14*/ 	.word	0x000000ff
        /*0a18*/ 	.word	0x00038898
        /*0a1c*/ 	.short	0x0100
        /*0a1e*/ 	.byte	0x08
	.zero		1


	//   ....[18]....
        /*0a20*/ 	.word	0x00000680
        /*0a24*/ 	.word	0x000000ff
        /*0a28*/ 	.word	0x000388a8
        /*0a2c*/ 	.short	0x0100
        /*0a2e*/ 	.byte	0x08
	.zero		1


	//   ....[19]....
        /*0a30*/ 	.word	0x000007b0
        /*0a34*/ 	.word	0x000000ff
        /*0a38*/ 	.word	0x000388b0
        /*0a3c*/ 	.short	0x0100
        /*0a3e*/ 	.byte	0x08
	.zero		1


	//   ....[20]....
        /*0a40*/ 	.word	0x000007c0
        /*0a44*/ 	.word	0x000000ff
        /*0a48*/ 	.word	0x000388c0
        /*0a4c*/ 	.short	0x0100
        /*0a4e*/ 	.byte	0x08
	.zero		1


	//   ....[21]....
        /*0a50*/ 	.word	0x000007d0
        /*0a54*/ 	.word	0x000000ff
        /*0a58*/ 	.word	0x000388b8
        /*0a5c*/ 	.short	0x0100
        /*0a5e*/ 	.byte	0x08
	.zero		1


	//   ....[22]....
        /*0a60*/ 	.word	0x000007e0
        /*0a64*/ 	.word	0x000000ff
        /*0a68*/ 	.word	0x000388c8
        /*0a6c*/ 	.short	0x0100
        /*0a6e*/ 	.byte	0x08
	.zero		1


	//   ....[23]....
        /*0a70*/ 	.word	0x00002510
        /*0a74*/ 	.word	0x000000ff
        /*0a78*/ 	.word	0x00000000
        /*0a7c*/ 	.short	0x0101
        /*0a7e*/ 	.byte	0x06
	.zero		1


	//   ....[24]....
        /*0a80*/ 	.word	0x00002fd0
        /*0a84*/ 	.word	0x000000ff
        /*0a88*/ 	.word	0x00000000
        /*0a8c*/ 	.short	0x0101
        /*0a8e*/ 	.byte	0x06
	.zero		1


	//   ....[25]....
        /*0a90*/ 	.word	0x00004650
        /*0a94*/ 	.word	0x000000ff
        /*0a98*/ 	.word	0x00038800
        /*0a9c*/ 	.short	0x010a
        /*0a9e*/ 	.byte	0x26
	.zero		1


	//   ....[26]....
        /*0aa0*/ 	.word	0x000046d0
        /*0aa4*/ 	.word	0x00000008
        /*0aa8*/ 	.word	0x00038830
        /*0aac*/ 	.short	0x010a
        /*0aae*/ 	.byte	0x3f
	.zero		1


	//   ....[27]....
        /*0ab0*/ 	.word	0x00004710
        /*0ab4*/ 	.word	0x00000008
        /*0ab8*/ 	.word	0x00038830
        /*0abc*/ 	.short	0x010a
        /*0abe*/ 	.byte	0x3f
	.zero		1


	//   ....[28]....
        /*0ac0*/ 	.word	0x00004990
        /*0ac4*/ 	.word	0x000000ff
        /*0ac8*/ 	.word	0x00038810
        /*0acc*/ 	.short	0x010a
        /*0ace*/ 	.byte	0x26
	.zero		1


	//   ....[29]....
        /*0ad0*/ 	.word	0x000049d0
        /*0ad4*/ 	.word	0x00000008
        /*0ad8*/ 	.word	0x00038850
        /*0adc*/ 	.short	0x010a
        /*0ade*/ 	.byte	0x3f
	.zero		1


	//   ....[30]....
        /*0ae0*/ 	.word	0x00004a10
        /*0ae4*/ 	.word	0x00000008
        /*0ae8*/ 	.word	0x00038850
        /*0aec*/ 	.short	0x010a
        /*0aee*/ 	.byte	0x3f
	.zero		1


	//   ....[31]....
        /*0af0*/ 	.word	0x00005c10
        /*0af4*/ 	.word	0x000000ff
        /*0af8*/ 	.word	0x00000000
        /*0afc*/ 	.short	0x0101
        /*0afe*/ 	.byte	0x05
	.zero		1


	//   ....[32]....
        /*0b00*/ 	.word	0x00007550
        /*0b04*/ 	.word	0x000000ff
        /*0b08*/ 	.word	0x00000000
        /*0b0c*/ 	.short	0x0101
        /*0b0e*/ 	.byte	0x05
	.zero		1


	//   ....[33]....
        /*0b10*/ 	.word	0x00007800
        /*0b14*/ 	.word	0x000000ff
        /*0b18*/ 	.word	0x00038830
        /*0b1c*/ 	.short	0x010a
        /*0b1e*/ 	.byte	0x05
	.zero		1


	//   ....[34]....
        /*0b20*/ 	.word	0x00007840
        /*0b24*/ 	.word	0x000000ff
        /*0b28*/ 	.word	0x00038830
        /*0b2c*/ 	.short	0x010a
        /*0b2e*/ 	.byte	0x05
	.zero		1


	//   ....[35]....
        /*0b30*/ 	.word	0x000079d0
        /*0b34*/ 	.word	0x000000ff
        /*0b38*/ 	.word	0x00038850
        /*0b3c*/ 	.short	0x010a
        /*0b3e*/ 	.byte	0x05
	.zero		1


	//   ....[36]....
        /*0b40*/ 	.word	0x00007a10
        /*0b44*/ 	.word	0x000000ff
        /*0b48*/ 	.word	0x00038850
        /*0b4c*/ 	.short	0x010a
        /*0b4e*/ 	.byte	0x05
	.zero		1


	//   ....[37]....
        /*0b50*/ 	.word	0x00008b30
        /*0b54*/ 	.word	0x000000ff
        /*0b58*/ 	.word	0x00000000
        /*0b5c*/ 	.short	0x0101
        /*0b5e*/ 	.byte	0x0a
	.zero		1


	//   ....[38]....
        /*0b60*/ 	.word	0x0000ab10
        /*0b64*/ 	.word	0x000000ff
        /*0b68*/ 	.word	0x00000000
        /*0b6c*/ 	.short	0x0101
        /*0b6e*/ 	.byte	0x05
	.zero		1


	//   ....[39]....
        /*0b70*/ 	.word	0x0000ae50
        /*0b74*/ 	.word	0x000000ff
        /*0b78*/ 	.word	0x00038830
        /*0b7c*/ 	.short	0x010a
        /*0b7e*/ 	.byte	0x05
	.zero		1


	//   ....[40]....
        /*0b80*/ 	.word	0x0000ae90
        /*0b84*/ 	.word	0x000000ff
        /*0b88*/ 	.word	0x00038830
        /*0b8c*/ 	.short	0x010a
        /*0b8e*/ 	.byte	0x05
	.zero		1


	//   ....[41]....
        /*0b90*/ 	.word	0x0000b020
        /*0b94*/ 	.word	0x000000ff
        /*0b98*/ 	.word	0x00038850
        /*0b9c*/ 	.short	0x010a
        /*0b9e*/ 	.byte	0x05
	.zero		1


	//   ....[42]....
        /*0ba0*/ 	.word	0x0000b060
        /*0ba4*/ 	.word	0x000000ff
        /*0ba8*/ 	.word	0x00038850
        /*0bac*/ 	.short	0x010a
        /*0bae*/ 	.byte	0x05
	.zero		1


	//   ....[43]....
        /*0bb0*/ 	.word	0x0000c1b0
        /*0bb4*/ 	.word	0x000000ff
        /*0bb8*/ 	.word	0x00000000
        /*0bbc*/ 	.short	0x0101
        /*0bbe*/ 	.byte	0x0a
	.zero		1


	//   ....[44]....
        /*0bc0*/ 	.word	0x0000d660
        /*0bc4*/ 	.word	0x000000ff
        /*0bc8*/ 	.word	0x00000000
        /*0bcc*/ 	.short	0x0101
        /*0bce*/ 	.byte	0x05
	.zero		1


	//   ....[45]....
        /*0bd0*/ 	.word	0x0000d760
        /*0bd4*/ 	.word	0x000000ff
        /*0bd8*/ 	.word	0x00038830
        /*0bdc*/ 	.short	0x010a
        /*0bde*/ 	.byte	0x07
	.zero		1


	//   ....[46]....
        /*0be0*/ 	.word	0x0000d7a0
        /*0be4*/ 	.word	0x000000ff
        /*0be8*/ 	.word	0x00038830
        /*0bec*/ 	.short	0x010a
        /*0bee*/ 	.byte	0x07
	.zero		1


	//   ....[47]....
        /*0bf0*/ 	.word	0x0000d930
        /*0bf4*/ 	.word	0x000000ff
        /*0bf8*/ 	.word	0x00038850
        /*0bfc*/ 	.short	0x010a
        /*0bfe*/ 	.byte	0x07
	.zero		1


	//   ....[48]....
        /*0c00*/ 	.word	0x0000d970
        /*0c04*/ 	.word	0x000000ff
        /*0c08*/ 	.word	0x00038850
        /*0c0c*/ 	.short	0x010a
        /*0c0e*/ 	.byte	0x07
	.zero		1


	//   ....[49]....
        /*0c10*/ 	.word	0x0000ea80
        /*0c14*/ 	.word	0x000000ff
        /*0c18*/ 	.word	0x00000000
        /*0c1c*/ 	.short	0x0101
        /*0c1e*/ 	.byte	0x0a
	.zero		1


	//   ....[50]....
        /*0c20*/ 	.word	0x00010a50
        /*0c24*/ 	.word	0x000000ff
        /*0c28*/ 	.word	0x00000000
        /*0c2c*/ 	.short	0x0101
        /*0c2e*/ 	.byte	0x07
	.zero		1


	//   ....[51]....
        /*0c30*/ 	.word	0x000132a0
        /*0c34*/ 	.word	0x000000ff
        /*0c38*/ 	.word	0x00000000
        /*0c3c*/ 	.short	0x0101
        /*0c3e*/ 	.byte	0x04
	.zero		1


	//   ....[52]....
        /*0c40*/ 	.word	0x00013d70
        /*0c44*/ 	.word	0x000000ff
        /*0c48*/ 	.word	0x00000000
        /*0c4c*/ 	.short	0x0101
        /*0c4e*/ 	.byte	0x04
	.zero		1


	//   ....[53]....
        /*0c50*/ 	.word	0x00018630
        /*0c54*/ 	.word	0x00000016
        /*0c58*/ 	.word	0x00038840
        /*0c5c*/ 	.short	0x010a
        /*0c5e*/ 	.byte	0x3f
	.zero		1


	//   ....[54]....
        /*0c60*/ 	.word	0x00018af0
        /*0c64*/ 	.word	0x00000016
        /*0c68*/ 	.word	0x00038830
        /*0c6c*/ 	.short	0x0107
        /*0c6e*/ 	.byte	0x3f
	.zero		1


	//   ....[55]....
        /*0c70*/ 	.word	0x00018bd0
        /*0c74*/ 	.word	0x00000016
        /*0c78*/ 	.word	0x00038830
        /*0c7c*/ 	.short	0x0101
        /*0c7e*/ 	.byte	0x3f
	.zero		1


	//   ....[56]....
        /*0c80*/ 	.word	0x000194a0
        /*0c84*/ 	.word	0x00000011
        /*0c88*/ 	.word	0x00038800
        /*0c8c*/ 	.short	0x0107
        /*0c8e*/ 	.byte	0x3f
	.zero		1


	//   ....[57]....
        /*0c90*/ 	.word	0x00019530
        /*0c94*/ 	.word	0x00000011
        /*0c98*/ 	.word	0x00038800
        /*0c9c*/ 	.short	0x0101
        /*0c9e*/ 	.byte	0x3f
	.zero		1


	//   ....[58]....
        /*0ca0*/ 	.word	0x0001a230
        /*0ca4*/ 	.word	0x00000011
        /*0ca8*/ 	.word	0x00038810
        /*0cac*/ 	.short	0x0107
        /*0cae*/ 	.byte	0x3f
	.zero		1


	//   ....[59]....
        /*0cb0*/ 	.word	0x0001a330
        /*0cb4*/ 	.word	0x00000011
        /*0cb8*/ 	.word	0x00038810
        /*0cbc*/ 	.short	0x0101
        /*0cbe*/ 	.byte	0x3f
	.zero		1


	//   ....[60]....
        /*0cc0*/ 	.word	0x0001a350
        /*0cc4*/ 	.word	0x00000011
        /*0cc8*/ 	.word	0x00038820
        /*0ccc*/ 	.short	0x010a
        /*0cce*/ 	.byte	0x3f
	.zero		1


	//   ....[61]....
        /*0cd0*/ 	.word	0x0001a3e0
        /*0cd4*/ 	.word	0x00000016
        /*0cd8*/ 	.word	0x00038860
        /*0cdc*/ 	.short	0x010a
        /*0cde*/ 	.byte	0x3f
	.zero		1


	//   ....[62]....
        /*0ce0*/ 	.word	0x0001ace0
        /*0ce4*/ 	.word	0x00000016
        /*0ce8*/ 	.word	0x00038850
        /*0cec*/ 	.short	0x0107
        /*0cee*/ 	.byte	0x3f
	.zero		1


	//   ....[63]....
        /*0cf0*/ 	.word	0x0001adb0
        /*0cf4*/ 	.word	0x00000016
        /*0cf8*/ 	.word	0x00038850
        /*0cfc*/ 	.short	0x0101
        /*0cfe*/ 	.byte	0x3f
	.zero		1


	//   ....[64]....
        /*0d00*/ 	.word	0x0001b150
        /*0d04*/ 	.word	0x00000006
        /*0d08*/ 	.word	0x00038840
        /*0d0c*/ 	.short	0x010a
        /*0d0e*/ 	.byte	0x3f
	.zero		1


	//   ....[65]....
        /*0d10*/ 	.word	0x0001b470
        /*0d14*/ 	.word	0x00000006
        /*0d18*/ 	.word	0x00038830
        /*0d1c*/ 	.short	0x0107
        /*0d1e*/ 	.byte	0x3f
	.zero		1


	//   ....[66]....
        /*0d20*/ 	.word	0x0001b530
        /*0d24*/ 	.word	0x00000006
        /*0d28*/ 	.word	0x00038830
        /*0d2c*/ 	.short	0x0101
        /*0d2e*/ 	.byte	0x3f
	.zero		1


	//   ....[67]....
        /*0d30*/ 	.word	0x0001b560
        /*0d34*/ 	.word	0x00000006
        /*0d38*/ 	.word	0x00038860
        /*0d3c*/ 	.short	0x010a
        /*0d3e*/ 	.byte	0x3f
	.zero		1


	//   ....[68]....
        /*0d40*/ 	.word	0x0001bc10
        /*0d44*/ 	.word	0x00000006
        /*0d48*/ 	.word	0x00038850
        /*0d4c*/ 	.short	0x0107
        /*0d4e*/ 	.byte	0x3f
	.zero		1


	//   ....[69]....
        /*0d50*/ 	.word	0x0001bcd0
        /*0d54*/ 	.word	0x00000006
        /*0d58*/ 	.word	0x00038850
        /*0d5c*/ 	.short	0x0101
        /*0d5e*/ 	.byte	0x3f
	.zero		1


	//   ....[70]....
        /*0d60*/ 	.word	0x0001cf60
        /*0d64*/ 	.word	0x00000005
        /*0d68*/ 	.word	0x00038820
        /*0d6c*/ 	.short	0x010a
        /*0d6e*/ 	.byte	0x3f
	.zero		1


	//   ....[71]....
        /*0d70*/ 	.word	0x0001d0e0
        /*0d74*/ 	.word	0x00000003
        /*0d78*/ 	.word	0x00038840
        /*0d7c*/ 	.short	0x010a
        /*0d7e*/ 	.byte	0x3f
	.zero		1


	//   ....[72]....
        /*0d80*/ 	.word	0x0001d180
        /*0d84*/ 	.word	0x00000005
        /*0d88*/ 	.word	0x00038840
        /*0d8c*/ 	.short	0x010a
        /*0d8e*/ 	.byte	0x3f
	.zero		1


	//   ....[73]....
        /*0d90*/ 	.word	0x0001d1c0
        /*0d94*/ 	.word	0x00000003
        /*0d98*/ 	.word	0x00038860
        /*0d9c*/ 	.short	0x010a
        /*0d9e*/ 	.byte	0x3f
	.zero		1


	//   ....[74]....
        /*0da0*/ 	.word	0x0001d200
        /*0da4*/ 	.word	0x00000005
        /*0da8*/ 	.word	0x00038860
        /*0dac*/ 	.short	0x010a
        /*0dae*/ 	.byte	0x3f
	.zero		1


	//   ....[75]....
        /*0db0*/ 	.word	0x0001d270
        /*0db4*/ 	.word	0x00000003
        /*0db8*/ 	.word	0x00038800
        /*0dbc*/ 	.short	0x010a
        /*0dbe*/ 	.byte	0x3f
	.zero		1


	//   ....[76]....
        /*0dc0*/ 	.word	0x0001d2c0
        /*0dc4*/ 	.word	0x00000008
        /*0dc8*/ 	.word	0x00038830
        /*0dcc*/ 	.short	0x010a
        /*0dce*/ 	.byte	0x3f
	.zero		1


	//   ....[77]....
        /*0dd0*/ 	.word	0x0001d320
        /*0dd4*/ 	.word	0x00000005
        /*0dd8*/ 	.word	0x00038810
        /*0ddc*/ 	.short	0x010a
        /*0dde*/ 	.byte	0x3f
	.zero		1


	//   ....[78]....
        /*0de0*/ 	.word	0x0001d370
        /*0de4*/ 	.word	0x00000008
        /*0de8*/ 	.word	0x00038850
        /*0dec*/ 	.short	0x010a
        /*0dee*/ 	.byte	0x3f
	.zero		1


	//   ....[79]....
        /*0df0*/ 	.word	0x0001d3d0
        /*0df4*/ 	.word	0x00000006
        /*0df8*/ 	.word	0x00038830
        /*0dfc*/ 	.short	0x010a
        /*0dfe*/ 	.byte	0x3f
	.zero		1


	//   ....[80]....
        /*0e00*/ 	.word	0x0001d430
        /*0e04*/ 	.word	0x00000006
        /*0e08*/ 	.word	0x00038850
        /*0e0c*/ 	.short	0x010a
        /*0e0e*/ 	.byte	0x3f
	.zero		1


	//   ....[81]....
        /*0e10*/ 	.word	0x0001d490
        /*0e14*/ 	.word	0x00000006
        /*0e18*/ 	.word	0x00038830
        /*0e1c*/ 	.short	0x010a
        /*0e1e*/ 	.byte	0x3f
	.zero		1


	//   ....[82]....
        /*0e20*/ 	.word	0x0001d4f0
        /*0e24*/ 	.word	0x00000006
        /*0e28*/ 	.word	0x00038850
        /*0e2c*/ 	.short	0x010a
        /*0e2e*/ 	.byte	0x3f
	.zero		1


	//   ....[83]....
        /*0e30*/ 	.word	0x0001d550
        /*0e34*/ 	.word	0x00000006
        /*0e38*/ 	.word	0x00038830
        /*0e3c*/ 	.short	0x010a
        /*0e3e*/ 	.byte	0x3f
	.zero		1


	//   ....[84]....
        /*0e40*/ 	.word	0x0001d5b0
        /*0e44*/ 	.word	0x00000006
        /*0e48*/ 	.word	0x00038850
        /*0e4c*/ 	.short	0x010a
        /*0e4e*/ 	.byte	0x3f
	.zero		1


	//   ....[85]....
        /*0e50*/ 	.word	0x0001d6d0
        /*0e54*/ 	.word	0x00000016
        /*0e58*/ 	.word	0x00038840
        /*0e5c*/ 	.short	0x010a
        /*0e5e*/ 	.byte	0x3f
	.zero		1


	//   ....[86]....
        /*0e60*/ 	.word	0x0001ecc0
        /*0e64*/ 	.word	0x00000011
        /*0e68*/ 	.word	0x00038820
        /*0e6c*/ 	.short	0x010a
        /*0e6e*/ 	.byte	0x3f
	.zero		1


	//   ....[87]....
        /*0e70*/ 	.word	0x0001ed10
        /*0e74*/ 	.word	0x00000016
        /*0e78*/ 	.word	0x00038860
        /*0e7c*/ 	.short	0x010a
        /*0e7e*/ 	.byte	0x3f
	.zero		1


	//   ....[88]....
        /*0e80*/ 	.word	0x0001f600
        /*0e84*/ 	.word	0x00000006
        /*0e88*/ 	.word	0x00038840
        /*0e8c*/ 	.short	0x010a
        /*0e8e*/ 	.byte	0x3f
	.zero		1


	//   ....[89]....
        /*0e90*/ 	.word	0x0001fac0
        /*0e94*/ 	.word	0x00000006
        /*0e98*/ 	.word	0x00038860
        /*0e9c*/ 	.short	0x010a
        /*0e9e*/ 	.byte	0x3f
	.zero		1


	//   ....[90]....
        /*0ea0*/ 	.word	0x00020c60
        /*0ea4*/ 	.word	0x00000005
        /*0ea8*/ 	.word	0x00038820
        /*0eac*/ 	.short	0x010a
        /*0eae*/ 	.byte	0x3f
	.zero		1


	//   ....[91]....
        /*0eb0*/ 	.word	0x00020e00
        /*0eb4*/ 	.word	0x00000003
        /*0eb8*/ 	.word	0x00038840
        /*0ebc*/ 	.short	0x010a
        /*0ebe*/ 	.byte	0x3f
	.zero		1


	//   ....[92]....
        /*0ec0*/ 	.word	0x00020e50
        /*0ec4*/ 	.word	0x00000005
        /*0ec8*/ 	.word	0x00038840
        /*0ecc*/ 	.short	0x010a
        /*0ece*/ 	.byte	0x3f
	.zero		1


	//   ....[93]....
        /*0ed0*/ 	.word	0x00020ea0
        /*0ed4*/ 	.word	0x00000003
        /*0ed8*/ 	.word	0x00038860
        /*0edc*/ 	.short	0x010a
        /*0ede*/ 	.byte	0x3f
	.zero		1


	//----- nvinfo : EIATTR_NUM_MBARRIERS
	.align		4
.L_434:
        /*0ee0*/ 	.byte	0x03, 0x38
        /*0ee2*/ 	.short	0x0017


	//----- nvinfo : EIATTR_EXIT_INSTR_OFFSETS
	.align		4
        /*0ee4*/ 	.byte	0x04, 0x1c
        /*0ee6*/ 	.short	(.L_436 - .L_435)


	//   ....[0]....
.L_435:
        /*0ee8*/ 	.word	0x00000990


	//   ....[1]....
        /*0eec*/ 	.word	0x00015d70


	//   ....[2]....
        /*0ef0*/ 	.word	0x0001d250


	//----- nvinfo : EIATTR_MAX_THREADS
	.align		4
.L_436:
        /*0ef4*/ 	.byte	0x04, 0x05
        /*0ef6*/ 	.short	(.L_438 - .L_437)
.L_437:
        /*0ef8*/ 	.word	0x00000180
        /*0efc*/ 	.word	0x00000001
        /*0f00*/ 	.word	0x00000001


	//----- nvinfo : EIATTR_CRS_STACK_SIZE
	.align		4
.L_438:
        /*0f04*/ 	.byte	0x04, 0x1e
        /*0f06*/ 	.short	(.L_440 - .L_439)
.L_439:
        /*0f08*/ 	.word	0x00000000


	//----- nvinfo : EIATTR_CBANK_PARAM_SIZE
	.align		4
.L_440:
        /*0f0c*/ 	.byte	0x03, 0x19
        /*0f0e*/ 	.short	0x0bf0


	//----- nvinfo : EIATTR_PARAM_CBANK
	.align		4
        /*0f10*/ 	.byte	0x04, 0x0a
        /*0f12*/ 	.short	(.L_442 - .L_441)
	.align		4
.L_441:
        /*0f14*/ 	.word	index@(.nv.constant0._ZN7cutlass13device_kernelIN5flash11enable_sm90INS1_16FlashAttnFwdSm90INS1_25CollectiveMainloopFwdSm90ILi2EN4cute5tupleIJNS5_1CILi1EEES8_S8_EEENS6_IJNS7_ILi64EEESA_SA_EEELi512ENS_6half_tEfNS_4arch4Sm90ELb0ELb1ELb0ELb1ELb1ELb0ELb1ELb0ELb0ELb1ELb1ELb0EEENS1_21CollectiveEpilogueFwdINS6_IJSA_NS7_ILi512EEESA_EEES9_SC_SE_Li256ELb1ELb1ELb1ELb0EEENS1_36VarlenDynamicPersistentTileSchedulerILi64ELi64ELi256ELi128ELb1ELb1ELb1ELb1ELb0ELb1EEEEEEEEEvNT_6ParamsE)
        /*0f18*/ 	.short	0x0210
        /*0f1a*/ 	.short	0x0bf0


	//----- nvinfo : EIATTR_SW_WAR
	.align		4
.L_442:
        /*0f1c*/ 	.byte	0x04, 0x36
        /*0f1e*/ 	.short	(.L_444 - .L_443)
.L_443:
        /*0f20*/ 	.word	0x00000008
.L_444:


//--------------------- .nv.info._ZN7cutlass13device_kernelIN5flash11enable_sm90INS1_16FlashAttnFwdSm90INS1_25CollectiveMainloopFwdSm90ILi2EN4cute5tupleIJNS5_1CILi1EEES8_S8_EEENS6_IJNS7_ILi64EEESA_SA_EEELi512ENS_6half_tEfNS_4arch4Sm90ELb0ELb1ELb0ELb1ELb1ELb1ELb1ELb0ELb0ELb1ELb1ELb0EEENS1_21CollectiveEpilogueFwdINS6_IJSA_NS7_ILi512EEESA_EEES9_SC_SE_Li256ELb1ELb1ELb1ELb0EEENS1_36VarlenDynamicPersistentTileSchedulerILi64ELi64ELi256ELi128ELb1ELb1ELb1ELb1ELb0ELb1EEEEEEEEEvNT_6ParamsE --------------------------
	.section	.nv.info._ZN7cutlass13device_kernelIN5flash11enable_sm90INS1_16FlashAttnFwdSm90INS1_25CollectiveMainloopFwdSm90ILi2EN4cute5tupleIJNS5_1CILi1EEES8_S8_EEENS6_IJNS7_ILi64EEESA_SA_EEELi512ENS_6half_tEfNS_4arch4Sm90ELb0ELb1ELb0ELb1ELb1ELb1ELb1ELb0ELb0ELb1ELb1ELb0EEENS1_21CollectiveEpilogueFwdINS6_IJSA_NS7_ILi512EEESA_EEES9_SC_SE_Li256ELb1ELb1ELb1ELb0EEENS1_36VarlenDynamicPersistentTileSchedulerILi64ELi64ELi256ELi128ELb1ELb1ELb1ELb1ELb0ELb1EEEEEEEEEvNT_6ParamsE,"",@"SHT_CUDA_INFO"
	.sectionflags	@""
	.align	4


	//----- nvinfo : EIATTR_CUDA_API_VERSION
	.align		4
        /*0000*/ 	.byte	0x04, 0x37
        /*0002*/ 	.short	(.L_446 - .L_445)
.L_445:
        /*0004*/ 	.word	0x00000082


	//----- nvinfo : EIATTR_KPARAM_INFO
	.align		4
.L_446:
        /*0008*/ 	.byte	0x04, 0x17
        /*000a*/ 	.short	(.L_448 - .L_447)
.L_447:
        /*000c*/ 	.word	0x00000000
        /*0010*/ 	.short	0x0000
        /*0012*/ 	.short	0x0070
        /*0014*/ 	.byte	0x00, 0xf0, 0x01, 0x2e


	//----- nvinfo : EIATTR_SPARSE_MMA_MASK
	.align		4
.L_448:
        /*0018*/ 	.byte	0x03, 0x50
        /*001a*/ 	.short	0x0000


	//----- nvinfo : EIATTR_MAXREG_COUNT
	.align		4
        /*001c*/ 	.byte	0x03, 0x1b
        /*001e*/ 	.short	0x00a8


	//----- nvinfo : EIATTR_NUM_BARRIERS
	.align		4
        /*0020*/ 	.byte	0x02, 0x4c
        /*0022*/ 	.byte	0x10
	.zero		1


	//----- nvinfo : EIATTR_EXTERNS
	.align		4
        /*0024*/ 	.byte	0x04, 0x0f
        /*0026*/ 	.short	(.L_450 - .L_449)


	//   ....[0]....
	.align		4
.L_449:
        /*0028*/ 	.word	index@(__assertfail)


	//----- nvinfo : EIATTR_ANNOTATIONS
	.align		4
.L_450:
        /*002c*/ 	.byte	0x04, 0x55
        /*002e*/ 	.short	(.L_452 - .L_451)


	//   ....[0]....
.L_451:
        /* <DEDUP_REMOVED lines=64> */


	//----- nvinfo : EIATTR_MERCURY_ISA_VERSION
	.align		4
.L_452:
        /*0418*/ 	.byte	0x03, 0x5f
        /*041a*/ 	.short	0x0101


	//----- nvinfo : EIATTR_UNUSED_LOAD_BYTE_OFFSET
	.align		4
        /*041c*/ 	.byte	0x04, 0x44
        /*041e*/ 	.short	(.L_454 - .L_453)


	//   ....[0]....
.L_453:
        /*0420*/ 	.word	0x00000a50
        /*0424*/ 	.word	0x0000fff0


	//   ....[1]....
        /*0428*/ 	.word	0x0001adb0
        /*042c*/ 	.word	0x0000fff0


	//----- nvinfo : EIATTR_INT_WARP_WIDE_INSTR_OFFSETS
	.align		4
.L_454:
        /*0430*/ 	.byte	0x04, 0x31
        /*0432*/ 	.short	(.L_456 - .L_455)


	//   ....[0]....
.L_455:
        /*0434*/ 	.word	0x00000130


	//   ....[1]....
        /*0438*/ 	.word	0x00000170


	//   ....[2]....
        /*043c*/ 	.word	0x000001e0


	//   ....[3]....
        /*0440*/ 	.word	0x000001f0


	//   ....[4]....
        /*0444*/ 	.word	0x00023a80


	//   ....[5]....
        /*0448*/ 	.word	0x00023b10


	//   ....[6]....
        /*044c*/ 	.word	0x00027f50


	//   ....[7]....
        /*0450*/ 	.word	0x00027fe0


	//----- nvinfo : EIATTR_COOP_GROUP_MASK_REGIDS
	.align		4
.L_456:
        /*0454*/ 	.byte	0x04, 0x29
        /*0456*/ 	.short	(.L_458 - .L_457)


	//   ....[0]....
.L_457:
        /*0458*/ 	.word	0xffffffff


	//   ....[1]....
        /*045c*/ 	.word	0xffffffff


	//   ....[2]....
        /*0460*/ 	.word	0xffffffff


	//   ....[3]....
        /*0464*/ 	.word	0xffffffff


	//   ....[4]....
        /*0468*/ 	.word	0xffffffff


	//   ....[5]....
        /*046c*/ 	.word	0xffffffff


	//   ....[6]....
        /*0470*/ 	.word	0xffffffff


	//   ....[7]....
        /*0474*/ 	.word	0xffffffff


	//   ....[8]....
        /*0478*/ 	.word	0xffffffff


	//   ....[9]....
        /*047c*/ 	.word	0xffffffff


	//   ....[10]....
        /*0480*/ 	.word	0xffffffff


	//   ....[11]....
        /*0484*/ 	.word	0xffffffff


	//   ....[12]....
        /*0488*/ 	.word	0xffffffff


	//   ....[13]....
        /*048c*/ 	.word	0xffffffff


	//   ....[14]....
        /*0490*/ 	.word	0xffffffff


	//   ....[15]....
        /*0494*/ 	.word	0xffffffff


	//   ....[16]....
        /*0498*/ 	.word	0xffffffff


	//   ....[17]....
        /*049c*/ 	.word	0xffffffff


	//   ....[18]....
        /*04a0*/ 	.word	0xffffffff


	//   ....[19]....
        /*04a4*/ 	.word	0xffffffff


	//   ....[20]....
        /*04a8*/ 	.word	0xffffffff


	//   ....[21]....
        /*04ac*/ 	.word	0xffffffff


	//   ....[22]....
        /*04b0*/ 	.word	0xffffffff


	//   ....[23]....
        /*04b4*/ 	.word	0xffffffff


	//   ....[24]....
        /*04b8*/ 	.word	0xffffffff


	//   ....[25]....
        /*04bc*/ 	.word	0xffffffff


	//   ....[26]....
        /*04c0*/ 	.word	0xffffffff


	//   ....[27]....
        /*04c4*/ 	.word	0xffffffff


	//   ....[28]....
        /*04c8*/ 	.word	0xffffffff


	//   ....[29]....
        /*04cc*/ 	.word	0xffffffff


	//   ....[30]....
        /*04d0*/ 	.word	0xffffffff


	//   ....[31]....
        /*04d4*/ 	.word	0xffffffff


	//   ....[32]....
        /*04d8*/ 	.word	0xffffffff


	//   ....[33]....
        /*04dc*/ 	.word	0xffffffff


	//   ....[34]....
        /*04e0*/ 	.word	0xffffffff


	//   ....[35]....
        /*04e4*/ 	.word	0xffffffff


	//   ....[36]....
        /*04e8*/ 	.word	0xffffffff


	//   ....[37]....
        /*04ec*/ 	.word	0xffffffff


	//   ....[38]....
        /*04f0*/ 	.word	0xffffffff


	//   ....[39]....
        /*04f4*/ 	.word	0xffffffff


	//   ....[40]....
        /*04f8*/ 	.word	0xffffffff


	//   ....[41]....
        /*04fc*/ 	.word	0xffffffff


	//   ....[42]....
        /*0500*/ 	.word	0xffffffff


	//   ....[43]....
        /*0504*/ 	.word	0xffffffff


	//   ....[44]....
        /*0508*/ 	.word	0xffffffff


	//   ....[45]....
        /*050c*/ 	.word	0xffffffff


	//   ....[46]....
        /*0510*/ 	.word	0xffffffff


	//   ....[47]....
        /*0514*/ 	.word	0xffffffff


	//   ....[48]....
        /*0518*/ 	.word	0xffffffff


	//   ....[49]....
        /*051c*/ 	.word	0xffffffff


	//   ....[50]....
        /*0520*/ 	.word	0xffffffff


	//   ....[51]....
        /*0524*/ 	.word	0xffffffff


	//   ....[52]....
        /*0528*/ 	.word	0xffffffff


	//   ....[53]....
        /*052c*/ 	.word	0xffffffff


	//   ....[54]....
        /*0530*/ 	.word	0xffffffff


	//   ....[55]....
        /*0534*/ 	.word	0xffffffff


	//   ....[56]....
        /*0538*/ 	.word	0xffffffff


	//   ....[57]....
        /*053c*/ 	.word	0xffffffff


	//   ....[58]....
        /*0540*/ 	.word	0xffffffff


	//   ....[59]....
        /*0544*/ 	.word	0xffffffff


	//   ....[60]....
        /*0548*/ 	.word	0xffffffff


	//   ....[61]....
        /*054c*/ 	.word	0xffffffff


	//   ....[62]....
        /*0550*/ 	.word	0xffffffff


	//   ....[63]....
        /*0554*/ 	.word	0xffffffff


	//   ....[64]....
        /*0558*/ 	.word	0xffffffff


	//   ....[65]....
        /*055c*/ 	.word	0xffffffff


	//   ....[66]....
        /*0560*/ 	.word	0xffffffff


	//   ....[67]....
        /*0564*/ 	.word	0xffffffff


	//   ....[68]....
        /*0568*/ 	.word	0xffffffff


	//   ....[69]....
        /*056c*/ 	.word	0xffffffff


	//   ....[70]....
        /*0570*/ 	.word	0xffffffff


	//   ....[71]....
        /*0574*/ 	.word	0xffffffff


	//   ....[72]....
        /*0578*/ 	.word	0xffffffff


	//   ....[73]....
        /*057c*/ 	.word	0xffffffff


	//   ....[74]....
        /*0580*/ 	.word	0xffffffff


	//   ....[75]....
        /*0584*/ 	.word	0xffffffff


	//   ....[76]....
        /*0588*/ 	.word	0xffffffff


	//   ....[77]....
        /*058c*/ 	.word	0xffffffff


	//   ....[78]....
        /*0590*/ 	.word	0xffffffff


	//   ....[79]....
        /*0594*/ 	.word	0xffffffff


	//   ....[80]....
        /*0598*/ 	.word	0xffffffff


	//   ....[81]....
        /*059c*/ 	.word	0xffffffff


	//   ....[82]....
        /*05a0*/ 	.word	0xffffffff


	//   ....[83]....
        /*05a4*/ 	.word	0xffffffff


	//   ....[84]....
        /*05a8*/ 	.word	0xffffffff


	//   ....[85]....
        /*05ac*/ 	.word	0xffffffff


	//   ....[86]....
        /*05b0*/ 	.word	0xffffffff


	//   ....[87]....
        /*05b4*/ 	.word	0xffffffff


	//   ....[88]....
        /*05b8*/ 	.word	0xffffffff


	//   ....[89]....
        /*05bc*/ 	.word	0xffffffff


	//   ....[90]....
        /*05c0*/ 	.word	0xffffffff


	//   ....[91]....
        /*05c4*/ 	.word	0xffffffff


	//   ....[92]....
        /*05c8*/ 	.word	0xffffffff


	//   ....[93]....
        /*05cc*/ 	.word	0xffffffff


	//   ....[94]....
        /*05d0*/ 	.word	0xffffffff


	//   ....[95]....
        /*05d4*/ 	.word	0xffffffff


	//   ....[96]....
        /*05d8*/ 	.word	0xffffffff


	//   ....[97]....
        /*05dc*/ 	.word	0xffffffff


	//   ....[98]....
        /*05e0*/ 	.word	0xffffffff


	//   ....[99]....
        /*05e4*/ 	.word	0xffffffff


	//   ....[100]....
        /*05e8*/ 	.word	0xffffffff


	//   ....[101]....
        /*05ec*/ 	.word	0xffffffff


	//   ....[102]....
        /*05f0*/ 	.word	0xffffffff


	//   ....[103]....
        /*05f4*/ 	.word	0xffffffff


	//   ....[104]....
        /*05f8*/ 	.word	0xffffffff


	//   ....[105]....
        /*05fc*/ 	.word	0xffffffff


	//   ....[106]....
        /*0600*/ 	.word	0xffffffff


	//   ....[107]....
        /*0604*/ 	.word	0xffffffff


	//   ....[108]....
        /*0608*/ 	.word	0xffffffff


	//   ....[109]....
        /*060c*/ 	.word	0xffffffff


	//   ....[110]....
        /*0610*/ 	.word	0xffffffff


	//   ....[111]....
        /*0614*/ 	.word	0xffffffff


	//   ....[112]....
        /*0618*/ 	.word	0xffffffff


	//   ....[113]....
        /*061c*/ 	.word	0xffffffff


	//   ....[114]....
        /*0620*/ 	.word	0xffffffff


	//   ....[115]....
        /*0624*/ 	.word	0xffffffff


	//   ....[116]....
        /*0628*/ 	.word	0xffffffff


	//   ....[117]....
        /*062c*/ 	.word	0xffffffff


	//   ....[118]....
        /*0630*/ 	.word	0xffffffff


	//   ....[119]....
        /*0634*/ 	.word	0xffffffff


	//   ....[120]....
        /*0638*/ 	.word	0xffffffff


	//   ....[121]....
        /*063c*/ 	.word	0xffffffff


	//   ....[122]....
        /*0640*/ 	.word	0xffffffff


	//   ....[123]....
        /*0644*/ 	.word	0xffffffff


	//   ....[124]....
        /*0648*/ 	.word	0xffffffff


	//   ....[125]....
        /*064c*/ 	.word	0xffffffff


	//   ....[126]....
        /*0650*/ 	.word	0xffffffff


	//   ....[127]....
        /*0654*/ 	.word	0xffffffff


	//   ....[128]....
        /*0658*/ 	.word	0xffffffff


	//   ....[129]....
        /*065c*/ 	.word	0xffffffff


	//   ....[130]....
        /*0660*/ 	.word	0xffffffff


	//   ....[131]....
        /*0664*/ 	.word	0xffffffff


	//   ....[132]....
        /*0668*/ 	.word	0xffffffff


	//   ....[133]....
        /*066c*/ 	.word	0xffffffff


	//   ....[134]....
        /*0670*/ 	.word	0xffffffff


	//   ....[135]....
        /*0674*/ 	.word	0xffffffff


	//   ....[136]....
        /*0678*/ 	.word	0xffffffff


	//   ....[137]....
        /*067c*/ 	.word	0xffffffff


	//   ....[138]....
        /*0680*/ 	.word	0xffffffff


	//   ....[139]....
        /*0684*/ 	.word	0xffffffff


	//   ....[140]....
        /*0688*/ 	.word	0xffffffff


	//   ....[141]....
        /*068c*/ 	.word	0xffffffff


	//   ....[142]....
        /*0690*/ 	.word	0xffffffff


	//   ....[143]....
        /*0694*/ 	.word	0xffffffff


	//   ....[144]....
        /*0698*/ 	.word	0xffffffff


	//   ....[145]....
        /*069c*/ 	.word	0xffffffff


	//   ....[146]....
        /*06a0*/ 	.word	0xffffffff


	//   ....[147]....
        /*06a4*/ 	.word	0xffffffff


	//   ....[148]....
        /*06a8*/ 	.word	0xffffffff


	//   ....[149]....
        /*06ac*/ 	.word	0xffffffff


	//   ....[150]....
        /*06b0*/ 	.word	0xffffffff


	//   ....[151]....
        /*06b4*/ 	.word	0xffffffff


	//   ....[152]....
        /*06b8*/ 	.word	0xffffffff


	//   ....[153]....
        /*06bc*/ 	.word	0xffffffff


	//   ....[154]....
        /*06c0*/ 	.word	0xffffffff


	//   ....[155]....
        /*06c4*/ 	.word	0xffffffff


	//   ....[156]....
        /*06c8*/ 	.word	0xffffffff


	//   ....[157]....
        /*06cc*/ 	.word	0xffffffff


	//   ....[158]....
        /*06d0*/ 	.word	0xffffffff


	//   ....[159]....
        /*06d4*/ 	.word	0xffffffff


	//   ....[160]....
        /*06d8*/ 	.word	0xffffffff


	//   ....[161]....
        /*06dc*/ 	.word	0xffffffff


	//   ....[162]....
        /*06e0*/ 	.word	0xffffffff


	//   ....[163]....
        /*06e4*/ 	.word	0xffffffff


	//   ....[164]....
        /*06e8*/ 	.word	0xffffffff


	//   ....[165]....
        /*06ec*/ 	.word	0xffffffff


	//   ....[166]....
        /*06f0*/ 	.word	0xffffffff


	//   ....[167]....
        /*06f4*/ 	.word	0xffffffff


	//   ....[168]....
        /*06f8*/ 	.word	0xffffffff


	//   ....[169]....
        /*06fc*/ 	.word	0x0500000f


	//   ....[170]....
        /*0700*/ 	.word	0x0500000f


	//   ....[171]....
        /*0704*/ 	.word	0x0500000f


	//   ....[172]....
        /*0708*/ 	.word	0x0500000f


	//   ....[173]....
        /*070c*/ 	.word	0x0500000f


	//   ....[174]....
        /*0710*/ 	.word	0x0500000f


	//   ....[175]....
        /*0714*/ 	.word	0x0500000f


	//   ....[176]....
        /*0718*/ 	.word	0x0500000f


	//   ....[177]....
        /*071c*/ 	.word	0x0500000f


	//   ....[178]....
        /*0720*/ 	.word	0x0500000f


	//   ....[179]....
        /*0724*/ 	.word	0x0500000f


	//   ....[180]....
        /*0728*/ 	.word	0x0500000f


	//   ....[181]....
        /*072c*/ 	.word	0x0500000f


	//   ....[182]....
        /*0730*/ 	.word	0x0500000f


	//   ....[183]....
        /*0734*/ 	.word	0x0500000f


	//   ....[184]....
        /*0738*/ 	.word	0x0500000f


	//   ....[185]....
        /*073c*/ 	.word	0x0500000f


	//   ....[186]....
        /*0740*/ 	.word	0x0500000f


	//   ....[187]....
        /*0744*/ 	.word	0x0500000f


	//   ....[188]....
        /*0748*/ 	.word	0x0500000f


	//   ....[189]....
        /*074c*/ 	.word	0x0500000f


	//   ....[190]....
        /*0750*/ 	.word	0x0500000f


	//   ....[191]....
        /*0754*/ 	.word	0x0500000f


	//   ....[192]....
        /*0758*/ 	.word	0x0500000f


	//   ....[193]....
        /*075c*/ 	.word	0x0500000f


	//   ....[194]....
        /*0760*/ 	.word	0x0500000f


	//   ....[195]....
        /*0764*/ 	.word	0x0500000f


	//   ....[196]....
        /*0768*/ 	.word	0x0500000f


	//   ....[197]....
        /*076c*/ 	.word	0x0500000f


	//   ....[198]....
        /*0770*/ 	.word	0x0500000f


	//   ....[199]....
        /*0774*/ 	.word	0x0500000f


	//   ....[200]....
        /*0778*/ 	.word	0x0500000f


	//   ....[201]....
        /*077c*/ 	.word	0x0500000f


	//   ....[202]....
        /*0780*/ 	.word	0x0500000f


	//   ....[203]....
        /*0784*/ 	.word	0x0500000f


	//   ....[204]....
        /*0788*/ 	.word	0x0500000f


	//   ....[205]....
        /*078c*/ 	.word	0x0500000f


	//   ....[206]....
        /*0790*/ 	.word	0x0500000f


	//   ....[207]....
        /*0794*/ 	.word	0x0500000f


	//   ....[208]....
        /*0798*/ 	.word	0x0500000f


	//   ....[209]....
        /*079c*/ 	.word	0x0500000f


	//   ....[210]....
        /*07a0*/ 	.word	0x0500000f


	//   ....[211]....
        /*07a4*/ 	.word	0x0500000f


	//   ....[212]....
        /*07a8*/ 	.word	0x0500000f


	//   ....[213]....
        /*07ac*/ 	.word	0x0500000f


	//   ....[214]....
        /*07b0*/ 	.word	0x0500000f


	//   ....[215]....
        /*07b4*/ 	.word	0x0500000f


	//   ....[216]....
        /*07b8*/ 	.word	0x0500000f


	//   ....[217]....
        /*07bc*/ 	.word	0x0500000f


	//   ....[218]....
        /*07c0*/ 	.word	0x0500000f


	//   ....[219]....
        /*07c4*/ 	.word	0x0500000f


	//   ....[220]....
        /*07c8*/ 	.word	0x0500000f


	//   ....[221]....
        /*07cc*/ 	.word	0x0500000f


	//   ....[222]....
        /*07d0*/ 	.word	0x0500000f


	//   ....[223]....
        /*07d4*/ 	.word	0x0500000f


	//   ....[224]....
        /*07d8*/ 	.word	0x0500000f


	//   ....[225]....
        /*07dc*/ 	.word	0x0500000f


	//   ....[226]....
        /*07e0*/ 	.word	0x0500000f


	//   ....[227]....
        /*07e4*/ 	.word	0x0500000f


	//   ....[228]....
        /*07e8*/ 	.word	0x0500000f


	//   ....[229]....
        /*07ec*/ 	.word	0x0500000f


	//   ....[230]....
        /*07f0*/ 	.word	0x0500000f


	//   ....[231]....
        /*07f4*/ 	.word	0x0500000f


	//   ....[232]....
        /*07f8*/ 	.word	0x0500000f


	//   ....[233]....
        /*07fc*/ 	.word	0x0500000f


	//   ....[234]....
        /*0800*/ 	.word	0x0500000f


	//   ....[235]....
        /*0804*/ 	.word	0x0500000f


	//   ....[236]....
        /*0808*/ 	.word	0x0500000f


	//   ....[237]....
        /*080c*/ 	.word	0x0500000f


	//   ....[238]....
        /*0810*/ 	.word	0x0500000f


	//   ....[239]....
        /*0814*/ 	.word	0x0500000f


	//   ....[240]....
        /*0818*/ 	.word	0x0500000f


	//   ....[241]....
        /*081c*/ 	.word	0x0500000f


	//   ....[242]....
        /*0820*/ 	.word	0x0500000f


	//   ....[243]....
        /*0824*/ 	.word	0x0500000f


	//   ....[244]....
        /*0828*/ 	.word	0x0500000f


	//   ....[245]....
        /*082c*/ 	.word	0x0500000f


	//   ....[246]....
        /*0830*/ 	.word	0x0500000f


	//   ....[247]....
        /*0834*/ 	.word	0x0500000f


	//   ....[248]....
        /*0838*/ 	.word	0x0500000f


	//   ....[249]....
        /*083c*/ 	.word	0x0500000f


	//   ....[250]....
        /*0840*/ 	.word	0x0500000f


	//   ....[251]....
        /*0844*/ 	.word	0x0500000f


	//   ....[252]....
        /*0848*/ 	.word	0x0500000f


	//   ....[253]....
        /*084c*/ 	.word	0x0500000f


	//   ....[254]....
        /*0850*/ 	.word	0x0500000f


	//   ....[255]....
        /*0854*/ 	.word	0x0500000f


	//   ....[0]....
        /*0858*/ 	.word	0x0500000f


	//   ....[1]....
        /*085c*/ 	.word	0x0500000f


	//   ....[2]....
        /*0860*/ 	.word	0x0500000f


	//   ....[3]....
        /*0864*/ 	.word	0x0500000f


	//----- nvinfo : EIATTR_COOP_GROUP_INSTR_OFFSETS
	.align		4
.L_458:
        /*0868*/ 	.byte	0x04, 0x28
        /*086a*/ 	.short	(.L_460 - .L_459)


	//   ....[0]....
.L_459:
        /*086c*/ 	.word	0x00000070


	//   ....[1]....
        /*0870*/ 	.word	0x00000140


	//   ....[2]....
        /*0874*/ 	.word	0x00000190


	//   ....[3]....
        /*0878*/ 	.word	0x000003a0


	//   ....[4]....
        /*087c*/ 	.word	0x00000500


	//   ....[5]....
        /*0880*/ 	.word	0x00000620


	//   ....[6]....
        /*0884*/ 	.word	0x00000780


	//   ....[7]....
        /*0888*/ 	.word	0x00003550


	//   ....[8]....
        /*088c*/ 	.word	0x00003560


	//   ....[9]....
        /*0890*/ 	.word	0x00003f80


	//   ....[10]....
        /*0894*/ 	.word	0x00003f90


	//   ....[11]....
        /*0898*/ 	.word	0x00004950


	//   ....[12]....
        /*089c*/ 	.word	0x00004960


	//   ....[13]....
        /*08a0*/ 	.word	0x00004d20


	//   ....[14]....
        /*08a4*/ 	.word	0x00004d30


	//   ....[15]....
        /*08a8*/ 	.word	0x00006260


	//   ....[16]....
        /*08ac*/ 	.word	0x000085c0


	//   ....[17]....
        /*08b0*/ 	.word	0x00008d30


	//   ....[18]....
        /*08b4*/ 	.word	0x00008d40


	//   ....[19]....
        /*08b8*/ 	.word	0x00008d50


	//   ....[20]....
        /*08bc*/ 	.word	0x00008d60


	//   ....[21]....
        /*08c0*/ 	.word	0x00009080


	//   ....[22]....
        /*08c4*/ 	.word	0x00009090


	//   ....[23]....
        /*08c8*/ 	.word	0x000090a0


	//   ....[24]....
        /*08cc*/ 	.word	0x000090b0


	//   ....[25]....
        /*08d0*/ 	.word	0x0000a300


	//   ....[26]....
        /*08d4*/ 	.word	0x0000a320


	//   ....[27]....
        /*08d8*/ 	.word	0x0000a330


	//   ....[28]....
        /*08dc*/ 	.word	0x0000a340


	//   ....[29]....
        /*08e0*/ 	.word	0x0000a420


	//   ....[30]....
        /*08e4*/ 	.word	0x0000a440


	//   ....[31]....
        /*08e8*/ 	.word	0x0000a450


	//   ....[32]....
        /*08ec*/ 	.word	0x0000a460


	//   ....[33]....
        /*08f0*/ 	.word	0x0000bca0


	//   ....[34]....
        /*08f4*/ 	.word	0x0000d4c0


	//   ....[35]....
        /*08f8*/ 	.word	0x0000d700


	//   ....[36]....
        /*08fc*/ 	.word	0x0000e020


	//   ....[37]....
        /*0900*/ 	.word	0x0000e120


	//   ....[38]....
        /*0904*/ 	.word	0x0000e490


	//   ....[39]....
        /*0908*/ 	.word	0x0000e550


	//   ....[40]....
        /*090c*/ 	.word	0x0000ed50


	//   ....[41]....
        /*0910*/ 	.word	0x0000f680


	//   ....[42]....
        /*0914*/ 	.word	0x00010e00


	//   ....[43]....
        /*0918*/ 	.word	0x00011030


	//   ....[44]....
        /*091c*/ 	.word	0x00011770


	//   ....[45]....
        /*0920*/ 	.word	0x00011890


	//   ....[46]....
        /*0924*/ 	.word	0x00011de0


	//   ....[47]....
        /*0928*/ 	.word	0x00011e40


	//   ....[48]....
        /*092c*/ 	.word	0x00012f20


	//   ....[49]....
        /*0930*/ 	.word	0x000138a0


	//   ....[50]....
        /*0934*/ 	.word	0x000150a0


	//   ....[51]....
        /*0938*/ 	.word	0x000150c0


	//   ....[52]....
        /*093c*/ 	.word	0x00015810


	//   ....[53]....
        /*0940*/ 	.word	0x00015890


	//   ....[54]....
        /*0944*/ 	.word	0x000164b0


	//   ....[55]....
        /*0948*/ 	.word	0x00016b60


	//   ....[56]....
        /*094c*/ 	.word	0x000182c0


	//   ....[57]....
        /*0950*/ 	.word	0x000184e0


	//   ....[58]....
        /*0954*/ 	.word	0x00018b90


	//   ....[59]....
        /*0958*/ 	.word	0x00018c60


	//   ....[60]....
        /*095c*/ 	.word	0x000190b0


	//   ....[61]....
        /*0960*/ 	.word	0x00019110


	//   ....[62]....
        /*0964*/ 	.word	0x0001a1d0


	//   ....[63]....
        /*0968*/ 	.word	0x0001a2e0


	//   ....[64]....
        /*096c*/ 	.word	0x0001a300


	//   ....[65]....
        /*0970*/ 	.word	0x0001a470


	//   ....[66]....
        /*0974*/ 	.word	0x0001a640


	//   ....[67]....
        /*0978*/ 	.word	0x0001bac0


	//   ....[68]....
        /*097c*/ 	.word	0x0001be70


	//   ....[69]....
        /*0980*/ 	.word	0x0001be80


	//   ....[70]....
        /*0984*/ 	.word	0x0001be90


	//   ....[71]....
        /*0988*/ 	.word	0x0001bea0


	//   ....[72]....
        /*098c*/ 	.word	0x0001cbc0


	//   ....[73]....
        /*0990*/ 	.word	0x0001cbe0


	//   ....[74]....
        /*0994*/ 	.word	0x0001ce90


	//   ....[75]....
        /*0998*/ 	.word	0x0001ceb0


	//   ....[76]....
        /*099c*/ 	.word	0x0001d8f0


	//   ....[77]....
        /*09a0*/ 	.word	0x0001d930


	//   ....[78]....
        /*09a4*/ 	.word	0x0001e240


	//   ....[79]....
        /*09a8*/ 	.word	0x0001e260


	//   ....[80]....
        /*09ac*/ 	.word	0x0001f6c0


	//   ....[81]....
        /*09b0*/ 	.word	0x0001f6f0


	//   ....[82]....
        /*09b4*/ 	.word	0x0001f950


	//   ....[83]....
        /*09b8*/ 	.word	0x0001f970


	//   ....[84]....
        /*09bc*/ 	.word	0x0001fc20


	//   ....[85]....
        /*09c0*/ 	.word	0x0001fe10


	//   ....[86]....
        /*09c4*/ 	.word	0x0001fe40


	//   ....[87]....
        /*09c8*/ 	.word	0x0001fe70


	//   ....[88]....
        /*09cc*/ 	.word	0x0001fea0


	//   ....[89]....
        /*09d0*/ 	.word	0x0001fed0


	//   ....[90]....
        /*09d4*/ 	.word	0x0001ff00


	//   ....[91]....
        /*09d8*/ 	.word	0x00020090


	//   ....[92]....
        /*09dc*/ 	.word	0x000200c0


	//   ....[93]....
        /*09e0*/ 	.word	0x000200f0


	//   ....[94]....
        /*09e4*/ 	.word	0x00020120


	//   ....[95]....
        /*09e8*/ 	.word	0x00020150


	//   ....[96]....
        /*09ec*/ 	.word	0x00020180


	//   ....[97]....
        /*09f0*/ 	.word	0x00020210


	//   ....[98]....
        /*09f4*/ 	.word	0x00020240


	//   ....[99]....
        /*09f8*/ 	.word	0x00020250


	//   ....[100]....
        /*09fc*/ 	.word	0x00020290


	//   ....[101]....
        /*0a00*/ 	.word	0x00021a50


	//   ....[102]....
        /*0a04*/ 	.word	0x00024870


	//   ....[103]....
        /*0a08*/ 	.word	0x00024890


	//   ....[104]....
        /*0a0c*/ 	.word	0x00024920


	//   ....[105]....
        /*0a10*/ 	.word	0x00024940


	//   ....[106]....
        /*0a14*/ 	.word	0x000249c0


	//   ....[107]....
        /*0a18*/ 	.word	0x000249e0


	//   ....[108]....
        /*0a1c*/ 	.word	0x000249f0


	//   ....[109]....
        /*0a20*/ 	.word	0x00024a00


	//   ....[110]....
        /*0a24*/ 	.word	0x000251c0


	//   ....[111]....
        /*0a28*/ 	.word	0x000251f0


	//   ....[112]....
        /*0a2c*/ 	.word	0x000252a0


	//   ....[113]....
        /*0a30*/ 	.word	0x000252b0


	//   ....[114]....
        /*0a34*/ 	.word	0x000252c0


	//   ....[115]....
        /*0a38*/ 	.word	0x00025340


	//   ....[116]....
        /*0a3c*/ 	.word	0x00025350


	//   ....[117]....
        /*0a40*/ 	.word	0x000253c0


	//   ....[118]....
        /*0a44*/ 	.word	0x00025cb0


	//   ....[119]....
        /*0a48*/ 	.word	0x00025d40


	//   ....[120]....
        /*0a4c*/ 	.word	0x00025dc0


	//   ....[121]....
        /*0a50*/ 	.word	0x00025f10


	//   ....[122]....
        /*0a54*/ 	.word	0x00025f70


	//   ....[123]....
        /*0a58*/ 	.word	0x00025f90


	//   ....[124]....
        /*0a5c*/ 	.word	0x00025fa0


	//   ....[125]....
        /*0a60*/ 	.word	0x00026230


	//   ....[126]....
        /*0a64*/ 	.word	0x00026770


	//   ....[127]....
        /*0a68*/ 	.word	0x000267a0


	//   ....[128]....
        /*0a6c*/ 	.word	0x00026990


	//   ....[129]....
        /*0a70*/ 	.word	0x000269d0


	//   ....[130]....
        /*0a74*/ 	.word	0x000269e0


	//   ....[131]....
        /*0a78*/ 	.word	0x000269f0


	//   ....[132]....
        /*0a7c*/ 	.word	0x00026b40


	//   ....[133]....
        /*0a80*/ 	.word	0x00026c90


	//   ....[134]....
        /*0a84*/ 	.word	0x00027480


	//   ....[135]....
        /*0a88*/ 	.word	0x000274a0


	//   ....[136]....
        /*0a8c*/ 	.word	0x000274f0


	//   ....[137]....
        /*0a90*/ 	.word	0x00027500


	//   ....[138]....
        /*0a94*/ 	.word	0x00027540


	//   ....[139]....
        /*0a98*/ 	.word	0x00027550


	//   ....[140]....
        /*0a9c*/ 	.word	0x00027560


	//   ....[141]....
        /*0aa0*/ 	.word	0x000275a0


	//   ....[142]....
        /*0aa4*/ 	.word	0x000278a0


	//   ....[143]....
        /*0aa8*/ 	.word	0x000278e0


	//   ....[144]....
        /*0aac*/ 	.word	0x00027900


	//   ....[145]....
        /*0ab0*/ 	.word	0x00027920


	//   ....[146]....
        /*0ab4*/ 	.word	0x00027950


	//   ....[147]....
        /*0ab8*/ 	.word	0x00027970


	//   ....[148]....
        /*0abc*/ 	.word	0x00027a70


	//   ....[149]....
        /*0ac0*/ 	.word	0x00027bc0


	//   ....[150]....
        /*0ac4*/ 	.word	0x00028200


	//   ....[151]....
        /*0ac8*/ 	.word	0x00028230


	//   ....[152]....
        /*0acc*/ 	.word	0x00028290


	//   ....[153]....
        /*0ad0*/ 	.word	0x000282c0


	//   ....[154]....
        /*0ad4*/ 	.word	0x000282f0


	//   ....[155]....
        /*0ad8*/ 	.word	0x00028320


	//   ....[156]....
        /*0adc*/ 	.word	0x00028350


	//   ....[157]....
        /*0ae0*/ 	.word	0x00028380


	//   ....[158]....
        /*0ae4*/ 	.word	0x00028520


	//   ....[159]....
        /*0ae8*/ 	.word	0x00028550


	//   ....[160]....
        /*0aec*/ 	.word	0x00028580


	//   ....[161]....
        /*0af0*/ 	.word	0x000285b0


	//   ....[162]....
        /*0af4*/ 	.word	0x000285e0


	//   ....[163]....
        /*0af8*/ 	.word	0x00028610


	//   ....[164]....
        /*0afc*/ 	.word	0x000286d0


	//   ....[165]....
        /*0b00*/ 	.word	0x000286f0


	//   ....[166]....
        /*0b04*/ 	.word	0x00028710


	//   ....[167]....
        /*0b08*/ 	.word	0x00028770


	//   ....[168]....
        /*0b0c*/ 	.word	0x00029190


	//   ....[169]....
        /*0b10*/ 	.word	0x000294b0


	//   ....[170]....
        /*0b14*/ 	.word	0x00029540


	//   ....[171]....
        /*0b18*/ 	.word	0x00029630


	//   ....[172]....
        /*0b1c*/ 	.word	0x000296c0


	//   ....[173]....
        /*0b20*/ 	.word	0x000297a0


	//   ....[174]....
        /*0b24*/ 	.word	0x00029830


	//   ....[175]....
        /*0b28*/ 	.word	0x00029910


	//   ....[176]....
        /*0b2c*/ 	.word	0x000299a0


	//   ....[177]....
        /*0b30*/ 	.word	0x000299f0


	//   ....[178]....
        /*0b34*/ 	.word	0x00029a40


	//   ....[179]....
        /*0b38*/ 	.word	0x00029ae0


	//   ....[180]....
        /*0b3c*/ 	.word	0x00029b70


	//   ....[181]....
        /*0b40*/ 	.word	0x00029bc0


	//   ....[182]....
        /*0b44*/ 	.word	0x00029c10


	//   ....[183]....
        /*0b48*/ 	.word	0x00029d00


	//   ....[184]....
        /*0b4c*/ 	.word	0x00029db0


	//   ....[185]....
        /*0b50*/ 	.word	0x00029e30


	//   ....[186]....
        /*0b54*/ 	.word	0x00029ea0


	//   ....[187]....
        /*0b58*/ 	.word	0x00029ff0


	//   ....[188]....
        /*0b5c*/ 	.word	0x0002a130


	//   ....[189]....
        /*0b60*/ 	.word	0x0002a1a0


	//   ....[190]....
        /*0b64*/ 	.word	0x0002a1f0


	//   ....[191]....
        /*0b68*/ 	.word	0x0002a5d0


	//   ....[192]....
        /*0b6c*/ 	.word	0x0002a8b0


	//   ....[193]....
        /*0b70*/ 	.word	0x0002a9a0


	//   ....[194]....
        /*0b74*/ 	.word	0x0002aa40


	//   ....[195]....
        /*0b78*/ 	.word	0x0002aaa0


	//   ....[196]....
        /*0b7c*/ 	.word	0x0002ab90


	//   ....[197]....
        /*0b80*/ 	.word	0x0002ac00


	//   ....[198]....
        /*0b84*/ 	.word	0x0002acf0


	//   ....[199]....
        /*0b88*/ 	.word	0x0002ad60


	//   ....[200]....
        /*0b8c*/ 	.word	0x0002ae00


	//   ....[201]....
        /*0b90*/ 	.word	0x0002aef0


	//   ....[202]....
        /*0b94*/ 	.word	0x0002af90


	//   ....[203]....
        /*0b98*/ 	.word	0x0002aff0


	//   ....[204]....
        /*0b9c*/ 	.word	0x0002b0b0


	//   ....[205]....
        /*0ba0*/ 	.word	0x0002b110


	//   ....[206]....
        /*0ba4*/ 	.word	0x0002b1b0


	//   ....[207]....
        /*0ba8*/ 	.word	0x0002b260


	//   ....[208]....
        /*0bac*/ 	.word	0x0002b340


	//   ....[209]....
        /*0bb0*/ 	.word	0x0002b630


	//   ....[210]....
        /*0bb4*/ 	.word	0x0002b6f0


	//   ....[211]....
        /*0bb8*/ 	.word	0x0002b960


	//   ....[212]....
        /*0bbc*/ 	.word	0x0002b9e0


	//   ....[213]....
        /*0bc0*/ 	.word	0x0002bbf0


	//   ....[214]....
        /*0bc4*/ 	.word	0x0002bc40


	//   ....[215]....
        /*0bc8*/ 	.word	0x0002bdb0


	//   ....[216]....
        /*0bcc*/ 	.word	0x0002be40


	//   ....[217]....
        /*0bd0*/ 	.word	0x0002bf80


	//   ....[218]....
        /*0bd4*/ 	.word	0x0002c080


	//   ....[219]....
        /*0bd8*/ 	.word	0x0002c2f0


	//   ....[220]....
        /*0bdc*/ 	.word	0x0002c340


	//   ....[221]....
        /*0be0*/ 	.word	0x0002c510


	//   ....[222]....
        /*0be4*/ 	.word	0x0002c560


	//   ....[223]....
        /*0be8*/ 	.word	0x0002c730


	//   ....[224]....
        /*0bec*/ 	.word	0x0002c780


	//   ....[225]....
        /*0bf0*/ 	.word	0x0002c870


	//   ....[226]....
        /*0bf4*/ 	.word	0x0002c910


	//   ....[227]....
        /*0bf8*/ 	.word	0x0002c970


	//   ....[228]....
        /*0bfc*/ 	.word	0x0002ca20


	//   ....[229]....
        /*0c00*/ 	.word	0x0002ca80


	//   ....[230]....
        /*0c04*/ 	.word	0x0002cb30


	//   ....[231]....
        /*0c08*/ 	.word	0x0002cb90


	//   ....[232]....
        /*0c0c*/ 	.word	0x0002cc40


	//   ....[233]....
        /*0c10*/ 	.word	0x0002cd30


	//   ....[234]....
        /*0c14*/ 	.word	0x0002ce10


	//   ....[235]....
        /*0c18*/ 	.word	0x0002cf20


	//   ....[236]....
        /*0c1c*/ 	.word	0x0002d020


	//   ....[237]....
        /*0c20*/ 	.word	0x0002d150


	//   ....[238]....
        /*0c24*/ 	.word	0x0002d230


	//   ....[239]....
        /*0c28*/ 	.word	0x0002d330


	//   ....[240]....
        /*0c2c*/ 	.word	0x0002d410


	//   ....[241]....
        /*0c30*/ 	.word	0x0002d4a0


	//   ....[242]....
        /*0c34*/ 	.word	0x0002d540


	//   ....[243]....
        /*0c38*/ 	.word	0x0002d6b0


	//   ....[244]....
        /*0c3c*/ 	.word	0x0002d720


	//   ....[245]....
        /*0c40*/ 	.word	0x0002d790


	//   ....[246]....
        /*0c44*/ 	.word	0x0002d800


	//   ....[247]....
        /*0c48*/ 	.word	0x0002d870


	//   ....[248]....
        /*0c4c*/ 	.word	0x0002d8f0


	//   ....[249]....
        /*0c50*/ 	.word	0x0002d970


	//   ....[250]....
        /*0c54*/ 	.word	0x0002da00


	//   ....[251]....
        /*0c58*/ 	.word	0x0002da70


	//   ....[252]....
        /*0c5c*/ 	.word	0x0002dae0


	//   ....[253]....
        /*0c60*/ 	.word	0x0002db50


	//   ....[254]....
        /*0c64*/ 	.word	0x0002dbd0


	//   ....[255]....
        /*0c68*/ 	.word	0x0002dc40


	//   ....[0]....
        /*0c6c*/ 	.word	0x0002dcf0


	//   ....[1]....
        /*0c70*/ 	.word	0x0002dd40


	//   ....[2]....
        /*0c74*/ 	.word	0x0002ddd0


	//   ....[3]....
        /*0c78*/ 	.word	0x0002df00


	//----- nvinfo : EIATTR_REG_RECONFIG
	.align		4
.L_460:
        /*0c7c*/ 	.byte	0x01, 0x54
	.zero		2


	//----- nvinfo : EIATTR_SYSCALL_OFFSETS
	.align		4
        /*0c80*/ 	.byte	0x04, 0x46
        /*0c82*/ 	.short	(.L_462 - .L_461)


	//   ....[0]....
.L_461:
        /*0c84*/ 	.word	0x00002810


	//   ....[1]....
        /*0c88*/ 	.word	0x00002960


	//   ....[2]....
        /*0c8c*/ 	.word	0x00008770


	//   ....[3]....
        /*0c90*/ 	.word	0x00008aa0


	//   ....[4]....
        /*0c94*/ 	.word	0x00023c70


	//   ....[5]....
        /*0c98*/ 	.word	0x00023dc0


	//   ....[6]....
        /*0c9c*/ 	.word	0x00023eb0


	//   ....[7]....
        /*0ca0*/ 	.word	0x00024dd0


	//   ....[8]....
        /*0ca4*/ 	.word	0x00025630


	//----- nvinfo : EIATTR_MBARRIER_INSTR_OFFSETS
	.align		4
.L_462:
        /*0ca8*/ 	.byte	0x04, 0x39
        /*0caa*/ 	.short	(.L_464 - .L_463)


	//   ....[0]....
.L_463:
        /*0cac*/ 	.word	0x00000280
        /*0cb0*/ 	.word	0x000000ff
        /*0cb4*/ 	.word	0x00038800
        /*0cb8*/ 	.short	0x0100
        /*0cba*/ 	.byte	0x08
	.zero		1


	//   ....[1]....
        /*0cbc*/ 	.word	0x00000290
        /*0cc0*/ 	.word	0x000000ff
        /*0cc4*/ 	.word	0x00038810
        /*0cc8*/ 	.short	0x0100
        /*0cca*/ 	.byte	0x08
	.zero		1


	//   ....[2]....
        /*0ccc*/ 	.word	0x000002a0
        /*0cd0*/ 	.word	0x000000ff
        /*0cd4*/ 	.word	0x00038820
        /*0cd8*/ 	.short	0x0100
        /*0cda*/ 	.byte	0x08
	.zero		1


	//   ....[3]....
        /*0cdc*/ 	.word	0x00000350
        /*0ce0*/ 	.word	0x000000ff
        /*0ce4*/ 	.word	0x00038830
        /*0ce8*/ 	.short	0x0100
        /*0cea*/ 	.byte	0x06
	.zero		1


	//   ....[4]....
        /*0cec*/ 	.word	0x00000360
        /*0cf0*/ 	.word	0x000000ff
        /*0cf4*/ 	.word	0x00038840
        /*0cf8*/ 	.short	0x0100
        /*0cfa*/ 	.byte	0x06
	.zero		1


	//   ....[5]....
        /*0cfc*/ 	.word	0x00000370
        /*0d00*/ 	.word	0x000000ff
        /*0d04*/ 	.word	0x00038838
        /*0d08*/ 	.short	0x0100
        /*0d0a*/ 	.byte	0x06
	.zero		1


	//   ....[6]....
        /*0d0c*/ 	.word	0x00000380
        /*0d10*/ 	.word	0x000000ff
        /*0d14*/ 	.word	0x00038848
        /*0d18*/ 	.short	0x0100
        /*0d1a*/ 	.byte	0x06
	.zero		1


	//   ....[7]....
        /*0d1c*/ 	.word	0x000004b0
        /*0d20*/ 	.word	0x000000ff
        /*0d24*/ 	.word	0x00038850
        /*0d28*/ 	.short	0x0100
        /*0d2a*/ 	.byte	0x08
	.zero		1


	//   ....[8]....
        /*0d2c*/ 	.word	0x000004c0
        /*0d30*/ 	.word	0x000000ff
        /*0d34*/ 	.word	0x00038860
        /*0d38*/ 	.short	0x0100
        /*0d3a*/ 	.byte	0x08
	.zero		1


	//   ....[9]....
        /*0d3c*/ 	.word	0x000004d0
        /*0d40*/ 	.word	0x000000ff
        /*0d44*/ 	.word	0x00038858
        /*0d48*/ 	.short	0x0100
        /*0d4a*/ 	.byte	0x08
	.zero		1


	//   ....[10]....
        /*0d4c*/ 	.word	0x000004e0
        /*0d50*/ 	.word	0x000000ff
        /*0d54*/ 	.word	0x00038868
        /*0d58*/ 	.short	0x0100
        /*0d5a*/ 	.byte	0x08
	.zero		1


	//   ....[11]....
        /*0d5c*/ 	.word	0x000005d0
        /*0d60*/ 	.word	0x000000ff
        /*0d64*/ 	.word	0x00038870
        /*0d68*/ 	.short	0x0100
        /*0d6a*/ 	.byte	0x06
	.zero		1


	//   ....[12]....
        /*0d6c*/ 	.word	0x000005e0
        /*0d70*/ 	.word	0x000000ff
        /*0d74*/ 	.word	0x00038880
        /*0d78*/ 	.short	0x0100
        /*0d7a*/ 	.byte	0x06
	.zero		1


	//   ....[13]....
        /*0d7c*/ 	.word	0x000005f0
        /*0d80*/ 	.word	0x000000ff
        /*0d84*/ 	.word	0x00038878
        /*0d88*/ 	.short	0x0100
        /*0d8a*/ 	.byte	0x06
	.zero		1


	//   ....[14]....
        /*0d8c*/ 	.word	0x00000600
        /*0d90*/ 	.word	0x000000ff
        /*0d94*/ 	.word	0x00038888
        /*0d98*/ 	.short	0x0100
        /*0d9a*/ 	.byte	0x06
	.zero		1


	//   ....[15]....
        /*0d9c*/ 	.word	0x00000730
        /*0da0*/ 	.word	0x000000ff
        /*0da4*/ 	.word	0x00038890
        /*0da8*/ 	.short	0x0100
        /*0daa*/ 	.byte	0x08
	.zero		1


	//   ....[16]....
        /*0dac*/ 	.word	0x00000740
        /*0db0*/ 	.word	0x000000ff
        /*0db4*/ 	.word	0x000388a0
        /*0db8*/ 	.short	0x0100
        /*0dba*/ 	.byte	0x08
	.zero		1


	//   ....[17]....
        /*0dbc*/ 	.word	0x00000750
        /*0dc0*/ 	.word	0x000000ff
        /*0dc4*/ 	.word	0x00038898
        /*0dc8*/ 	.short	0x0100
        /*0dca*/ 	.byte	0x08
	.zero		1


	//   ....[18]....
        /*0dcc*/ 	.word	0x00000760
        /*0dd0*/ 	.word	0x000000ff
        /*0dd4*/ 	.word	0x000388a8
        /*0dd8*/ 	.short	0x0100
        /*0dda*/ 	.byte	0x08
	.zero		1


	//   ....[19]....
        /*0ddc*/ 	.word	0x00000890
        /*0de0*/ 	.word	0x000000ff
        /*0de4*/ 	.word	0x000388b0
        /*0de8*/ 	.short	0x0100
        /*0dea*/ 	.byte	0x08
	.zero		1


	//   ....[20]....
        /*0dec*/ 	.word	0x000008a0
        /*0df0*/ 	.word	0x000000ff
        /*0df4*/ 	.word	0x000388c0
        /*0df8*/ 	.short	0x0100
        /*0dfa*/ 	.byte	0x08
	.zero		1


	//   ....[21]....
        /*0dfc*/ 	.word	0x000008b0
        /*0e00*/ 	.word	0x000000ff
        /*0e04*/ 	.word	0x000388b8
        /*0e08*/ 	.short	0x0100
        /*0e0a*/ 	.byte	0x08
	.zero		1


	//   ....[22]....
        /*0e0c*/ 	.word	0x000008c0
        /*0e10*/ 	.word	0x000000ff
        /*0e14*/ 	.word	0x000388c8
        /*0e18*/ 	.short	0x0100
        /*0e1a*/ 	.byte	0x08
	.zero		1


	//   ....[23]....
        /*0e1c*/ 	.word	0x00003500
        /*0e20*/ 	.word	0x0000003b
        /*0e24*/ 	.word	0x00038890
        /*0e28*/ 	.short	0x010a
        /*0e2a*/ 	.byte	0x3f
	.zero		1


	//   ....[24]....
        /*0e2c*/ 	.word	0x00003f30
        /*0e30*/ 	.word	0x0000003b
        /*0e34*/ 	.word	0x00038890
        /*0e38*/ 	.short	0x010a
        /*0e3a*/ 	.byte	0x3f
	.zero		1


	//   ....[25]....
        /*0e3c*/ 	.word	0x000047c0
        /*0e40*/ 	.word	0x0000003b
        /*0e44*/ 	.word	0x00038890
        /*0e48*/ 	.short	0x010a
        /*0e4a*/ 	.byte	0x3f
	.zero		1


	//   ....[26]....
        /*0e4c*/ 	.word	0x00004b80
        /*0e50*/ 	.word	0x00000004
        /*0e54*/ 	.word	0x00000000
        /*0e58*/ 	.short	0x0101
        /*0e5a*/ 	.byte	0x3f
	.zero		1


	//   ....[27]....
        /*0e5c*/ 	.word	0x00004bc0
        /*0e60*/ 	.word	0x0000003b
        /*0e64*/ 	.word	0x000388b0
        /*0e68*/ 	.short	0x010a
        /*0e6a*/ 	.byte	0x3f
	.zero		1


	//   ....[28]....
        /*0e6c*/ 	.word	0x00005600
        /*0e70*/ 	.word	0x0000003b
        /*0e74*/ 	.word	0x00000000
        /*0e78*/ 	.short	0x0101
        /*0e7a*/ 	.byte	0x3f
	.zero		1


	//   ....[29]....
        /*0e7c*/ 	.word	0x00006600
        /*0e80*/ 	.word	0x00000005
        /*0e84*/ 	.word	0x00000000
        /*0e88*/ 	.short	0x0101
        /*0e8a*/ 	.byte	0x3f
	.zero		1


	//   ....[30]....
        /*0e8c*/ 	.word	0x000071c0
        /*0e90*/ 	.word	0x00000004
        /*0e94*/ 	.word	0x00000000
        /*0e98*/ 	.short	0x0101
        /*0e9a*/ 	.byte	0x3f
	.zero		1


	//   ....[31]....
        /*0e9c*/ 	.word	0x00008810
        /*0ea0*/ 	.word	0x00000011
        /*0ea4*/ 	.word	0x00038800
        /*0ea8*/ 	.short	0x010a
        /*0eaa*/ 	.byte	0x3f
	.zero		1


	//   ....[32]....
        /*0eac*/ 	.word	0x00008860
        /*0eb0*/ 	.word	0x00000011
        /*0eb4*/ 	.word	0x00038800
        /*0eb8*/ 	.short	0x010a
        /*0eba*/ 	.byte	0x3f
	.zero		1


	//   ....[33]....
        /*0ebc*/ 	.word	0x00009320
        /*0ec0*/ 	.word	0x00000011
        /*0ec4*/ 	.word	0x00038800
        /*0ec8*/ 	.short	0x010a
        /*0eca*/ 	.byte	0x3f
	.zero		1


	//   ....[34]....
        /*0ecc*/ 	.word	0x0000a780
        /*0ed0*/ 	.word	0x00000011
        /*0ed4*/ 	.word	0x00038800
        /*0ed8*/ 	.short	0x010a
        /*0eda*/ 	.byte	0x3f
	.zero		1


	//   ....[35]....
        /*0edc*/ 	.word	0x0000b600
        /*0ee0*/ 	.word	0x00000014
        /*0ee4*/ 	.word	0x00038830
        /*0ee8*/ 	.short	0x010a
        /*0eea*/ 	.byte	0x3f
	.zero		1


	//   ....[36]....
        /*0eec*/ 	.word	0x0000b6b0
        /*0ef0*/ 	.word	0x00000014
        /*0ef4*/ 	.word	0x00038830
        /*0ef8*/ 	.short	0x010a
        /*0efa*/ 	.byte	0x3f
	.zero		1


	//   ....[37]....
        /*0efc*/ 	.word	0x0000b9c0
        /*0f00*/ 	.word	0x00000011
        /*0f04*/ 	.word	0x00038810
        /*0f08*/ 	.short	0x010a
        /*0f0a*/ 	.byte	0x3f
	.zero		1


	//   ....[38]....
        /*0f0c*/ 	.word	0x0000ba10
        /*0f10*/ 	.word	0x00000014
        /*0f14*/ 	.word	0x00038850
        /*0f18*/ 	.short	0x010a
        /*0f1a*/ 	.byte	0x3f
	.zero		1


	//   ....[39]....
        /*0f1c*/ 	.word	0x0000bac0
        /*0f20*/ 	.word	0x00000014
        /*0f24*/ 	.word	0x00038850
        /*0f28*/ 	.short	0x010a
        /*0f2a*/ 	.byte	0x3f
	.zero		1


	//   ....[40]....
        /*0f2c*/ 	.word	0x0000d510
        /*0f30*/ 	.word	0x00000006
        /*0f34*/ 	.word	0x00000000
        /*0f38*/ 	.short	0x0101
        /*0f3a*/ 	.byte	0x3f
	.zero		1


	//   ....[41]....
        /*0f3c*/ 	.word	0x0000ede0
        /*0f40*/ 	.word	0x00000014
        /*0f44*/ 	.word	0x00000000
        /*0f48*/ 	.short	0x0101
        /*0f4a*/ 	.byte	0x3f
	.zero		1


	//   ....[42]....
        /*0f4c*/ 	.word	0x0000f170
        /*0f50*/ 	.word	0x000000c7
        /*0f54*/ 	.word	0x00038830
        /*0f58*/ 	.short	0x010a
        /*0f5a*/ 	.byte	0x3f
	.zero		1


	//   ....[43]....
        /*0f5c*/ 	.word	0x0000f1e0
        /*0f60*/ 	.word	0x000000c7
        /*0f64*/ 	.word	0x00038830
        /*0f68*/ 	.short	0x010a
        /*0f6a*/ 	.byte	0x3f
	.zero		1


	//   ....[44]....
        /*0f6c*/ 	.word	0x0000f450
        /*0f70*/ 	.word	0x000000c7
        /*0f74*/ 	.word	0x00038850
        /*0f78*/ 	.short	0x010a
        /*0f7a*/ 	.byte	0x3f
	.zero		1


	//   ....[45]....
        /*0f7c*/ 	.word	0x0000f4a0
        /*0f80*/ 	.word	0x000000c7
        /*0f84*/ 	.word	0x00038850
        /*0f88*/ 	.short	0x010a
        /*0f8a*/ 	.byte	0x3f
	.zero		1


	//   ....[46]....
        /*0f8c*/ 	.word	0x00010e30
        /*0f90*/ 	.word	0x0000000e
        /*0f94*/ 	.word	0x00000000
        /*0f98*/ 	.short	0x0101
        /*0f9a*/ 	.byte	0x3f
	.zero		1


	//   ....[47]....
        /*0f9c*/ 	.word	0x00012fd0
        /*0fa0*/ 	.word	0x000000c7
        /*0fa4*/ 	.word	0x00000000
        /*0fa8*/ 	.short	0x0101
        /*0faa*/ 	.byte	0x3f
	.zero		1


	//   ....[48]....
        /*0fac*/ 	.word	0x000133b0
        /*0fb0*/ 	.word	0x00000015
        /*0fb4*/ 	.word	0x00038830
        /*0fb8*/ 	.short	0x010a
        /*0fba*/ 	.byte	0x3f
	.zero		1


	//   ....[49]....
        /*0fbc*/ 	.word	0x00013420
        /*0fc0*/ 	.word	0x00000015
        /*0fc4*/ 	.word	0x00038830
        /*0fc8*/ 	.short	0x010a
        /*0fca*/ 	.byte	0x3f
	.zero		1


	//   ....[50]....
        /*0fcc*/ 	.word	0x00013690
        /*0fd0*/ 	.word	0x00000015
        /*0fd4*/ 	.word	0x00038850
        /*0fd8*/ 	.short	0x010a
        /*0fda*/ 	.byte	0x3f
	.zero		1


	//   ....[51]....
        /*0fdc*/ 	.word	0x000136e0
        /*0fe0*/ 	.word	0x00000015
        /*0fe4*/ 	.word	0x00038850
        /*0fe8*/ 	.short	0x010a
        /*0fea*/ 	.byte	0x3f
	.zero		1


	//   ....[52]....
        /*0fec*/ 	.word	0x00015380
        /*0ff0*/ 	.word	0x00000006
        /*0ff4*/ 	.word	0x00000000
        /*0ff8*/ 	.short	0x0101
        /*0ffa*/ 	.byte	0x3f
	.zero		1


	//   ....[53]....
        /*0ffc*/ 	.word	0x00016540
        /*1000*/ 	.word	0x00000015
        /*1004*/ 	.word	0x00000000
        /*1008*/ 	.short	0x0101
        /*100a*/ 	.byte	0x3f
	.zero		1


	//   ....[54]....
        /*100c*/ 	.word	0x00016670
        /*1010*/ 	.word	0x00000015
        /*1014*/ 	.word	0x00038830
        /*1018*/ 	.short	0x010a
        /*101a*/ 	.byte	0x3f
	.zero		1


	//   ....[55]....
        /*101c*/ 	.word	0x000166e0
        /*1020*/ 	.word	0x00000015
        /*1024*/ 	.word	0x00038830
        /*1028*/ 	.short	0x010a
        /*102a*/ 	.byte	0x3f
	.zero		1


	//   ....[56]....
        /*102c*/ 	.word	0x00016950
        /*1030*/ 	.word	0x00000015
        /*1034*/ 	.word	0x00038850
        /*1038*/ 	.short	0x010a
        /*103a*/ 	.byte	0x3f
	.zero		1


	//   ....[57]....
        /*103c*/ 	.word	0x000169a0
        /*1040*/ 	.word	0x00000015
        /*1044*/ 	.word	0x00038850
        /*1048*/ 	.short	0x010a
        /*104a*/ 	.byte	0x3f
	.zero		1


	//   ....[58]....
        /*104c*/ 	.word	0x000182e0
        /*1050*/ 	.word	0x00000007
        /*1054*/ 	.word	0x00000000
        /*1058*/ 	.short	0x0101
        /*105a*/ 	.byte	0x3f
	.zero		1


	//   ....[59]....
        /*105c*/ 	.word	0x0001a280
        /*1060*/ 	.word	0x00000015
        /*1064*/ 	.word	0x00000000
        /*1068*/ 	.short	0x0101
        /*106a*/ 	.byte	0x3f
	.zero		1


	//   ....[60]....
        /*106c*/ 	.word	0x0001cb70
        /*1070*/ 	.word	0x00000002
        /*1074*/ 	.word	0x00000000
        /*1078*/ 	.short	0x0101
        /*107a*/ 	.byte	0x3f
	.zero		1


	//   ....[61]....
        /*107c*/ 	.word	0x0001d920
        /*1080*/ 	.word	0x00000004
        /*1084*/ 	.word	0x00000000
        /*1088*/ 	.short	0x0101
        /*108a*/ 	.byte	0x3f
	.zero		1


	//   ....[62]....
        /*108c*/ 	.word	0x00021b30
        /*1090*/ 	.word	0x00000012
        /*1094*/ 	.word	0x00038820
        /*1098*/ 	.short	0x010a
        /*109a*/ 	.byte	0x3f
	.zero		1


	//   ....[63]....
        /*109c*/ 	.word	0x00021bc0
        /*10a0*/ 	.word	0x00000003
        /*10a4*/ 	.word	0x000388a0
        /*10a8*/ 	.short	0x010a
        /*10aa*/ 	.byte	0x3f
	.zero		1


	//   ....[64]....
        /*10ac*/ 	.word	0x00021e10
        /*10b0*/ 	.word	0x00000003
        /*10b4*/ 	.word	0x000388c0
        /*10b8*/ 	.short	0x010a
        /*10ba*/ 	.byte	0x3f
	.zero		1


	//   ....[65]....
        /*10bc*/ 	.word	0x000227e0
        /*10c0*/ 	.word	0x0000000a
        /*10c4*/ 	.word	0x000388a0
        /*10c8*/ 	.short	0x010a
        /*10ca*/ 	.byte	0x3f
	.zero		1


	//   ....[66]....
        /*10cc*/ 	.word	0x00022a20
        /*10d0*/ 	.word	0x0000000a
        /*10d4*/ 	.word	0x000388c0
        /*10d8*/ 	.short	0x010a
        /*10da*/ 	.byte	0x3f
	.zero		1


	//   ....[67]....
        /*10dc*/ 	.word	0x00024630
        /*10e0*/ 	.word	0x00000019
        /*10e4*/ 	.word	0x00038840
        /*10e8*/ 	.short	0x010a
        /*10ea*/ 	.byte	0x3f
	.zero		1


	//   ....[68]....
        /*10ec*/ 	.word	0x00024b00
        /*10f0*/ 	.word	0x00000019
        /*10f4*/ 	.word	0x00038830
        /*10f8*/ 	.short	0x0107
        /*10fa*/ 	.byte	0x3f
	.zero		1


	//   ....[69]....
        /*10fc*/ 	.word	0x00024bd0
        /*1100*/ 	.word	0x00000019
        /*1104*/ 	.word	0x00038830
        /*1108*/ 	.short	0x0101
        /*110a*/ 	.byte	0x3f
	.zero		1


	//   ....[70]....
        /*110c*/ 	.word	0x00025470
        /*1110*/ 	.word	0x00000012
        /*1114*/ 	.word	0x00038800
        /*1118*/ 	.short	0x0107
        /*111a*/ 	.byte	0x3f
	.zero		1


	//   ....[71]....
        /*111c*/ 	.word	0x00025500
        /*1120*/ 	.word	0x00000012
        /*1124*/ 	.word	0x00038800
        /*1128*/ 	.short	0x0101
        /*112a*/ 	.byte	0x3f
	.zero		1


	//   ....[72]....
        /*112c*/ 	.word	0x000263f0
        /*1130*/ 	.word	0x00000012
        /*1134*/ 	.word	0x00038810
        /*1138*/ 	.short	0x0107
        /*113a*/ 	.byte	0x3f
	.zero		1


	//   ....[73]....
        /*113c*/ 	.word	0x000264f0
        /*1140*/ 	.word	0x00000012
        /*1144*/ 	.word	0x00038810
        /*1148*/ 	.short	0x0101
        /*114a*/ 	.byte	0x3f
	.zero		1


	//   ....[74]....
        /*114c*/ 	.word	0x00026510
        /*1150*/ 	.word	0x00000012
        /*1154*/ 	.word	0x00038820
        /*1158*/ 	.short	0x010a
        /*115a*/ 	.byte	0x3f
	.zero		1


	//   ....[75]....
        /*115c*/ 	.word	0x000265a0
        /*1160*/ 	.word	0x00000019
        /*1164*/ 	.word	0x00038860
        /*1168*/ 	.short	0x010a
        /*116a*/ 	.byte	0x3f
	.zero		1


	//   ....[76]....
        /*116c*/ 	.word	0x00026eb0
        /*1170*/ 	.word	0x00000019
        /*1174*/ 	.word	0x00038850
        /*1178*/ 	.short	0x0107
        /*117a*/ 	.byte	0x3f
	.zero		1


	//   ....[77]....
        /*117c*/ 	.word	0x00026f80
        /*1180*/ 	.word	0x00000019
        /*1184*/ 	.word	0x00038850
        /*1188*/ 	.short	0x0101
        /*118a*/ 	.byte	0x3f
	.zero		1


	//   ....[78]....
        /*118c*/ 	.word	0x00027300
        /*1190*/ 	.word	0x00000006
        /*1194*/ 	.word	0x00038840
        /*1198*/ 	.short	0x010a
        /*119a*/ 	.byte	0x3f
	.zero		1


	//   ....[79]....
        /*119c*/ 	.word	0x00027620
        /*11a0*/ 	.word	0x00000006
        /*11a4*/ 	.word	0x00038830
        /*11a8*/ 	.short	0x0107
        /*11aa*/ 	.byte	0x3f
	.zero		1


	//   ....[80]....
        /*11ac*/ 	.word	0x000276e0
        /*11b0*/ 	.word	0x00000006
        /*11b4*/ 	.word	0x00038830
        /*11b8*/ 	.short	0x0101
        /*11ba*/ 	.byte	0x3f
	.zero		1


	//   ....[81]....
        /*11bc*/ 	.word	0x00027710
        /*11c0*/ 	.word	0x00000006
        /*11c4*/ 	.word	0x00038860
        /*11c8*/ 	.short	0x010a
        /*11ca*/ 	.byte	0x3f
	.zero		1


	//   ....[82]....
        /*11cc*/ 	.word	0x00027dc0
        /*11d0*/ 	.word	0x00000006
        /*11d4*/ 	.word	0x00038850
        /*11d8*/ 	.short	0x0107
        /*11da*/ 	.byte	0x3f
	.zero		1


	//   ....[83]....
        /*11dc*/ 	.word	0x00027e80
        /*11e0*/ 	.word	0x00000006
        /*11e4*/ 	.word	0x00038850
        /*11e8*/ 	.short	0x0101
        /*11ea*/ 	.byte	0x3f
	.zero		1


	//   ....[84]....
        /*11ec*/ 	.word	0x00029110
        /*11f0*/ 	.word	0x00000007
        /*11f4*/ 	.word	0x00038820
        /*11f8*/ 	.short	0x010a
        /*11fa*/ 	.byte	0x3f
	.zero		1


	//   ....[85]....
        /*11fc*/ 	.word	0x00029280
        /*1200*/ 	.word	0x00000005
        /*1204*/ 	.word	0x00038840
        /*1208*/ 	.short	0x010a
        /*120a*/ 	.byte	0x3f
	.zero		1


	//   ....[86]....
        /*120c*/ 	.word	0x00029320
        /*1210*/ 	.word	0x00000003
        /*1214*/ 	.word	0x00038840
        /*1218*/ 	.short	0x010a
        /*121a*/ 	.byte	0x3f
	.zero		1


	//   ....[87]....
        /*121c*/ 	.word	0x00029360
        /*1220*/ 	.word	0x00000005
        /*1224*/ 	.word	0x00038860
        /*1228*/ 	.short	0x010a
        /*122a*/ 	.byte	0x3f
	.zero		1


	//   ....[88]....
        /*122c*/ 	.word	0x000293a0
        /*1230*/ 	.word	0x00000003
        /*1234*/ 	.word	0x00038860
        /*1238*/ 	.short	0x010a
        /*123a*/ 	.byte	0x3f
	.zero		1


	//   ....[89]....
        /*123c*/ 	.word	0x00029400
        /*1240*/ 	.word	0x0000003b
        /*1244*/ 	.word	0x00038890
        /*1248*/ 	.short	0x010a
        /*124a*/ 	.byte	0x3f
	.zero		1


	//   ....[90]....
        /*124c*/ 	.word	0x00029580
        /*1250*/ 	.word	0x0000003b
        /*1254*/ 	.word	0x00038890
        /*1258*/ 	.short	0x010a
        /*125a*/ 	.byte	0x3f
	.zero		1


	//   ....[91]....
        /*125c*/ 	.word	0x00029700
        /*1260*/ 	.word	0x0000003b
        /*1264*/ 	.word	0x00038890
        /*1268*/ 	.short	0x010a
        /*126a*/ 	.byte	0x3f
	.zero		1


	//   ....[92]....
        /*126c*/ 	.word	0x00029860
        /*1270*/ 	.word	0x0000003b
        /*1274*/ 	.word	0x000388b0
        /*1278*/ 	.short	0x010a
        /*127a*/ 	.byte	0x3f
	.zero		1


	//   ....[93]....
        /*127c*/ 	.word	0x00029c40
        /*1280*/ 	.word	0x00000011
        /*1284*/ 	.word	0x00038800
        /*1288*/ 	.short	0x010a
        /*128a*/ 	.byte	0x3f
	.zero		1


	//   ....[94]....
        /*128c*/ 	.word	0x0002a220
        /*1290*/ 	.word	0x00000011
        /*1294*/ 	.word	0x00038800
        /*1298*/ 	.short	0x010a
        /*129a*/ 	.byte	0x3f
	.zero		1


	//   ....[95]....
        /*129c*/ 	.word	0x0002a270
        /*12a0*/ 	.word	0x00000014
        /*12a4*/ 	.word	0x00038830
        /*12a8*/ 	.short	0x010a
        /*12aa*/ 	.byte	0x3f
	.zero		1


	//   ....[96]....
        /*12ac*/ 	.word	0x0002a2c0
        /*12b0*/ 	.word	0x00000011
        /*12b4*/ 	.word	0x00038810
        /*12b8*/ 	.short	0x010a
        /*12ba*/ 	.byte	0x3f
	.zero		1


	//   ....[97]....
        /*12bc*/ 	.word	0x0002a310
        /*12c0*/ 	.word	0x00000014
        /*12c4*/ 	.word	0x00038850
        /*12c8*/ 	.short	0x010a
        /*12ca*/ 	.byte	0x3f
	.zero		1


	//   ....[98]....
        /*12cc*/ 	.word	0x0002a360
        /*12d0*/ 	.word	0x000000c7
        /*12d4*/ 	.word	0x00038830
        /*12d8*/ 	.short	0x010a
        /*12da*/ 	.byte	0x3f
	.zero		1


	//   ....[99]....
        /*12dc*/ 	.word	0x0002a3b0
        /*12e0*/ 	.word	0x000000c7
        /*12e4*/ 	.word	0x00038850
        /*12e8*/ 	.short	0x010a
        /*12ea*/ 	.byte	0x3f
	.zero		1


	//   ....[100]....
        /*12ec*/ 	.word	0x0002a400
        /*12f0*/ 	.word	0x00000015
        /*12f4*/ 	.word	0x00038830
        /*12f8*/ 	.short	0x010a
        /*12fa*/ 	.byte	0x3f
	.zero		1


	//   ....[101]....
        /*12fc*/ 	.word	0x0002a450
        /*1300*/ 	.word	0x00000015
        /*1304*/ 	.word	0x00038850
        /*1308*/ 	.short	0x010a
        /*130a*/ 	.byte	0x3f
	.zero		1


	//   ....[102]....
        /*130c*/ 	.word	0x0002a4a0
        /*1310*/ 	.word	0x00000015
        /*1314*/ 	.word	0x00038830
        /*1318*/ 	.short	0x010a
        /*131a*/ 	.byte	0x3f
	.zero		1


	//   ....[103]....
        /*131c*/ 	.word	0x0002a4f0
        /*1320*/ 	.word	0x00000015
        /*1324*/ 	.word	0x00038850
        /*1328*/ 	.short	0x010a
        /*132a*/ 	.byte	0x3f
	.zero		1


	//   ....[104]....
        /*132c*/ 	.word	0x0002a690
        /*1330*/ 	.word	0x00000012
        /*1334*/ 	.word	0x00038820
        /*1338*/ 	.short	0x010a
        /*133a*/ 	.byte	0x3f
	.zero		1


	//   ....[105]....
        /*133c*/ 	.word	0x0002a6e0
        /*1340*/ 	.word	0x00000003
        /*1344*/ 	.word	0x000388a0
        /*1348*/ 	.short	0x010a
        /*134a*/ 	.byte	0x3f
	.zero		1


	//   ....[106]....
        /*134c*/ 	.word	0x0002a730
        /*1350*/ 	.word	0x00000003
        /*1354*/ 	.word	0x000388c0
        /*1358*/ 	.short	0x010a
        /*135a*/ 	.byte	0x3f
	.zero		1


	//   ....[107]....
        /*135c*/ 	.word	0x0002a780
        /*1360*/ 	.word	0x0000000a
        /*1364*/ 	.word	0x000388a0
        /*1368*/ 	.short	0x010a
        /*136a*/ 	.byte	0x3f
	.zero		1


	//   ....[108]....
        /*136c*/ 	.word	0x0002a7d0
        /*1370*/ 	.word	0x0000000a
        /*1374*/ 	.word	0x000388c0
        /*1378*/ 	.short	0x010a
        /*137a*/ 	.byte	0x3f
	.zero		1


	//   ....[109]....
        /*137c*/ 	.word	0x0002a8f0
        /*1380*/ 	.word	0x00000019
        /*1384*/ 	.word	0x00038840
        /*1388*/ 	.short	0x010a
        /*138a*/ 	.byte	0x3f
	.zero		1


	//   ....[110]....
        /*138c*/ 	.word	0x0002be80
        /*1390*/ 	.word	0x00000012
        /*1394*/ 	.word	0x00038820
        /*1398*/ 	.short	0x010a
        /*139a*/ 	.byte	0x3f
	.zero		1


	//   ....[111]....
        /*139c*/ 	.word	0x0002bed0
        /*13a0*/ 	.word	0x00000019
        /*13a4*/ 	.word	0x00038860
        /*13a8*/ 	.short	0x010a
        /*13aa*/ 	.byte	0x3f
	.zero		1


	//   ....[112]....
        /*13ac*/ 	.word	0x0002c7c0
        /*13b0*/ 	.word	0x00000006
        /*13b4*/ 	.word	0x00038840
        /*13b8*/ 	.short	0x010a
        /*13ba*/ 	.byte	0x3f
	.zero		1


	//   ....[113]....
        /*13bc*/ 	.word	0x0002cc80
        /*13c0*/ 	.word	0x00000006
        /*13c4*/ 	.word	0x00038860
        /*13c8*/ 	.short	0x010a
        /*13ca*/ 	.byte	0x3f
	.zero		1


	//   ....[114]....
        /*13cc*/ 	.word	0x0002de20
        /*13d0*/ 	.word	0x00000007
        /*13d4*/ 	.word	0x00038820
        /*13d8*/ 	.short	0x010a
        /*13da*/ 	.byte	0x3f
	.zero		1


	//   ....[115]....
        /*13dc*/ 	.word	0x0002dfc0
        /*13e0*/ 	.word	0x00000005
        /*13e4*/ 	.word	0x00038840
        /*13e8*/ 	.short	0x010a
        /*13ea*/ 	.byte	0x3f
	.zero		1


	//   ....[116]....
        /*13ec*/ 	.word	0x0002e010
        /*13f0*/ 	.word	0x00000003
        /*13f4*/ 	.word	0x00038840
        /*13f8*/ 	.short	0x010a
        /*13fa*/ 	.byte	0x3f
	.zero		1


	//   ....[117]....
        /*13fc*/ 	.word	0x0002e060
        /*1400*/ 	.word	0x00000005
        /*1404*/ 	.word	0x00038860
        /*1408*/ 	.short	0x010a
        /*140a*/ 	.byte	0x3f
	.zero		1


	//----- nvinfo : EIATTR_NUM_MBARRIERS
	.align		4
.L_464:
        /*140c*/ 	.byte	0x03, 0x38
        /*140e*/ 	.short	0x0017


	//----- nvinfo : EIATTR_EXIT_INSTR_OFFSETS
	.align		4
        /*1410*/ 	.byte	0x04, 0x1c
        /*1412*/ 	.short	(.L_466 - .L_465)


	//   ....[0]....
.L_465:
        /*1414*/ 	.word	0x000293f0


	//----- nvinfo : EIATTR_MAX_THREADS
	.align		4
.L_466:
        /*1418*/ 	.byte	0x04, 0x05
        /*141a*/ 	.short	(.L_468 - .L_467)
.L_467:
        /*141c*/ 	.word	0x00000180
        /*1420*/ 	.word	0x00000001
        /*1424*/ 	.word	0x00000001


	//----- nvinfo : EIATTR_CRS_STACK_SIZE
	.align		4
.L_468:
        /*1428*/ 	.byte	0x04, 0x1e
        /*142a*/ 	.short	(.L_470 - .L_469)
.L_469:
        /*142c*/ 	.word	0x00000000


	//----- nvinfo : EIATTR_CBANK_PARAM_SIZE
	.align		4
.L_470:
        /*1430*/ 	.byte	0x03, 0x19
        /*1432*/ 	.short	0x0bf0


	//----- nvinfo : EIATTR_PARAM_CBANK
	.align		4
        /*1434*/ 	.byte	0x04, 0x0a
        /*1436*/ 	.short	(.L_472 - .L_471)
	.align		4
.L_471:
        /*1438*/ 	.word	index@(.nv.constant0._ZN7cutlass13device_kernelIN5flash11enable_sm90INS1_16FlashAttnFwdSm90INS1_25CollectiveMainloopFwdSm90ILi2EN4cute5tupleIJNS5_1CILi1EEES8_S8_EEENS6_IJNS7_ILi64EEESA_SA_EEELi512ENS_6half_tEfNS_4arch4Sm90ELb0ELb1ELb0ELb1ELb1ELb1ELb1ELb0ELb0ELb1ELb1ELb0EEENS1_21CollectiveEpilogueFwdINS6_IJSA_NS7_ILi512EEESA_EEES9_SC_SE_Li256ELb1ELb1ELb1ELb0EEENS1_36VarlenDynamicPersistentTileSchedulerILi64ELi64ELi256ELi128ELb1ELb1ELb1ELb1ELb0ELb1EEEEEEEEEvNT_6ParamsE)
        /*143c*/ 	.short	0x0210
        /*143e*/ 	.short	0x0bf0


	//----- nvinfo : EIATTR_SW_WAR
	.align		4
.L_472:
        /*1440*/ 	.byte	0x04, 0x36
        /*1442*/ 	.short	(.L_474 - .L_473)
.L_473:
        /*1444*/ 	.word	0x00000008
.L_474:


//--------------------- .nv.info._ZN7cutlass13device_kernelIN5flash11enable_sm90INS1_16FlashAttnFwdSm90INS1_25CollectiveMainloopFwdSm90ILi2EN4cute5tupleIJNS5_1CILi1EEES8_S8_EEENS6_IJNS7_ILi64EEESA_SA_EEELi512ENS_6half_tEfNS_4arch4Sm90ELb1ELb0ELb0ELb0ELb1ELb0ELb0ELb0ELb0ELb1ELb1ELb0EEENS1_21CollectiveEpilogueFwdINS6_IJSA_NS7_ILi512EEESA_EEES9_SC_SE_Li256ELb0ELb1ELb1ELb0EEENS1_19SingleTileSchedulerILb0ELb1ELb1ELi64EEEEEEEEEvNT_6ParamsE --------------------------
	.section	.nv.info._ZN7cutlass13device_kernelIN5flash11enable_sm90INS1_16FlashAttnFwdSm90INS1_25CollectiveMainloopFwdSm90ILi2EN4cute5tupleIJNS5_1CILi1EEES8_S8_EEENS6_IJNS7_ILi64EEESA_SA_EEELi512ENS_6half_tEfNS_4arch4Sm90ELb1ELb0ELb0ELb0ELb1ELb0ELb0ELb0ELb0ELb1ELb1ELb0EEENS1_21CollectiveEpilogueFwdINS6_IJSA_NS7_ILi512EEESA_EEES9_SC_SE_Li256ELb0ELb1ELb1ELb0EEENS1_19SingleTileSchedulerILb0ELb1ELb1ELi64EEEEEEEEEvNT_6ParamsE,"",@"SHT_CUDA_INFO"
	.sectionflags	@""
	.align	4


	//----- nvinfo : EIATTR_CUDA_API_VERSION
	.align		4
        /*0000*/ 	.byte	0x04, 0x37
        /*0002*/ 	.short	(.L_476 - .L_475)
.L_475:
        /*0004*/ 	.word	0x00000082


	//----- nvinfo : EIATTR_KPARAM_INFO
	.align		4
.L_476:
        /*0008*/ 	.byte	0x04, 0x17
        /*000a*/ 	.short	(.L_478 - .L_477)
.L_477:
        /*000c*/ 	.word	0x00000000
        /*0010*/ 	.short	0x0000
        /*0012*/ 	.short	0x0070
        /*0014*/ 	.byte	0x00, 0xf0, 0x01, 0x28


	//----- nvinfo : EIATTR_SPARSE_MMA_MASK
	.align		4
.L_478:
        /*0018*/ 	.byte	0x03, 0x50
        /*001a*/ 	.short	0x0000


	//----- nvinfo : EIATTR_MAXREG_COUNT
	.align		4
        /*001c*/ 	.byte	0x03, 0x1b
        /*001e*/ 	.short	0x00a8


	//----- nvinfo : EIATTR_NUM_BARRIERS
	.align		4
        /*0020*/ 	.byte	0x02, 0x4c
        /*0022*/ 	.byte	0x10
	.zero		1


	//----- nvinfo : EIATTR_EXTERNS
	.align		4
        /*0024*/ 	.byte	0x04, 0x0f
        /*0026*/ 	.short	(.L_480 - .L_479)


	//   ....[0]....
	.align		4
.L_479:
        /*0028*/ 	.word	index@(__assertfail)


	//----- nvinfo : EIATTR_MERCURY_ISA_VERSION
	.align		4
.L_480:
        /*002c*/ 	.byte	0x03, 0x5f
        /*002e*/ 	.short	0x0101


	//----- nvinfo : EIATTR_INT_WARP_WIDE_INSTR_OFFSETS
	.align		4
        /*0030*/ 	.byte	0x04, 0x31
        /*0032*/ 	.short	(.L_482 - .L_481)


	//   ....[0]....
.L_481:
        /*0034*/ 	.word	0x000000b0


	//   ....[1]....
        /*0038*/ 	.word	0x000000c0


	//   ....[2]....
        /*003c*/ 	.word	0x00000160


	//----- nvinfo : EIATTR_COOP_GROUP_MASK_REGIDS
	.align		4
.L_482:
        /*0040*/ 	.byte	0x04, 0x29
        /*0042*/ 	.short	(.L_484 - .L_483)


	//   ....[0]....
.L_483:
        /*0044*/ 	.word	0xffffffff


	//   ....[1]....
        /*0048*/ 	.word	0xffffffff


	//   ....[2]....
        /*004c*/ 	.word	0xffffffff


	//   ....[3]....
        /*0050*/ 	.word	0xffffffff


	//   ....[4]....
        /*0054*/ 	.word	0xffffffff


	//   ....[5]....
        /*0058*/ 	.word	0xffffffff


	//   ....[6]....
        /*005c*/ 	.word	0xffffffff


	//   ....[7]....
        /*0060*/ 	.word	0xffffffff


	//   ....[8]....
        /*0064*/ 	.word	0xffffffff


	//   ....[9]....
        /*0068*/ 	.word	0xffffffff


	//   ....[10]....
        /*006c*/ 	.word	0xffffffff


	//   ....[11]....
        /*0070*/ 	.word	0xffffffff


	//   ....[12]....
        /*0074*/ 	.word	0xffffffff


	//   ....[13]....
        /*0078*/ 	.word	0xffffffff


	//   ....[14]....
        /*007c*/ 	.word	0xffffffff


	//   ....[15]....
        /*0080*/ 	.word	0xffffffff


	//   ....[16]....
        /*0084*/ 	.word	0xffffffff


	//   ....[17]....
        /*0088*/ 	.word	0xffffffff


	//   ....[18]....
        /*008c*/ 	.word	0xffffffff


	//   ....[19]....
        /*0090*/ 	.word	0xffffffff


	//   ....[20]....
        /*0094*/ 	.word	0xffffffff


	//   ....[21]....
        /*0098*/ 	.word	0xffffffff


	//   ....[22]....
        /*009c*/ 	.word	0xffffffff


	//   ....[23]....
        /*00a0*/ 	.word	0xffffffff


	//   ....[24]....
        /*00a4*/ 	.word	0xffffffff


	//   ....[25]....
        /*00a8*/ 	.word	0xffffffff


	//   ....[26]....
        /*00ac*/ 	.word	0xffffffff


	//   ....[27]....
        /*00b0*/ 	.word	0xffffffff


	//   ....[28]....
        /*00b4*/ 	.word	0xffffffff


	//   ....[29]....
        /*00b8*/ 	.word	0xffffffff


	//   ....[30]....
        /*00bc*/ 	.word	0xffffffff


	//   ....[31]....
        /*00c0*/ 	.word	0xffffffff


	//   ....[32]....
        /*00c4*/ 	.word	0xffffffff


	//   ....[33]....
        /*00c8*/ 	.word	0xffffffff


	//   ....[34]....
        /*00cc*/ 	.word	0xffffffff


	//   ....[35]....
        /*00d0*/ 	.word	0xffffffff


	//   ....[36]....
        /*00d4*/ 	.word	0xffffffff


	//   ....[37]....
        /*00d8*/ 	.word	0xffffffff


	//   ....[38]....
        /*00dc*/ 	.word	0xffffffff


	//   ....[39]....
        /*00e0*/ 	.word	0xffffffff


	//   ....[40]....
        /*00e4*/ 	.word	0xffffffff


	//   ....[41]....
        /*00e8*/ 	.word	0xffffffff


	//   ....[42]....
        /*00ec*/ 	.word	0xffffffff


	//   ....[43]....
        /*00f0*/ 	.word	0xffffffff


	//   ....[44]....
        /*00f4*/ 	.word	0xffffffff


	//   ....[45]....
        /*00f8*/ 	.word	0xffffffff


	//   ....[46]....
        /*00fc*/ 	.word	0xffffffff


	//   ....[47]....
        /*0100*/ 	.word	0xffffffff


	//   ....[48]....
        /*0104*/ 	.word	0xffffffff


	//   ....[49]....
        /*0108*/ 	.word	0xffffffff


	//   ....[50]....
        /*010c*/ 	.word	0xffffffff


	//   ....[51]....
        /*0110*/ 	.word	0xffffffff


	//   ....[52]....
        /*0114*/ 	.word	0xffffffff


	//   ....[53]....
        /*0118*/ 	.word	0xffffffff


	//   ....[54]....
        /*011c*/ 	.word	0xffffffff


	//   ....[55]....
        /*0120*/ 	.word	0xffffffff


	//   ....[56]....
        /*0124*/ 	.word	0xffffffff


	//   ....[57]....
        /*0128*/ 	.word	0xffffffff


	//   ....[58]....
        /*012c*/ 	.word	0xffffffff


	//   ....[59]....
        /*0130*/ 	.word	0xffffffff


	//   ....[60]....
        /*0134*/ 	.word	0xffffffff


	//   ....[61]....
        /*0138*/ 	.word	0xffffffff


	//   ....[62]....
        /*013c*/ 	.word	0xffffffff


	//   ....[63]....
        /*0140*/ 	.word	0xffffffff


	//   ....[64]....
        /*0144*/ 	.word	0xffffffff


	//   ....[65]....
        /*0148*/ 	.word	0xffffffff


	//   ....[66]....
        /*014c*/ 	.word	0xffffffff


	//   ....[67]....
        /*0150*/ 	.word	0xffffffff


	//   ....[68]....
        /*0154*/ 	.word	0xffffffff


	//   ....[69]....
        /*0158*/ 	.word	0xffffffff


	//   ....[70]....
        /*015c*/ 	.word	0xffffffff


	//   ....[71]....
        /*0160*/ 	.word	0xffffffff


	//   ....[72]....
        /*0164*/ 	.word	0xffffffff


	//   ....[73]....
        /*0168*/ 	.word	0xffffffff


	//   ....[74]....
        /*016c*/ 	.word	0xffffffff


	//   ....[75]....
        /*0170*/ 	.word	0xffffffff


	//   ....[76]....
        /*0174*/ 	.word	0xffffffff


	//   ....[77]....
        /*0178*/ 	.word	0xffffffff


	//   ....[78]....
        /*017c*/ 	.word	0xffffffff


	//   ....[79]....
        /*0180*/ 	.word	0xffffffff


	//   ....[80]....
        /*0184*/ 	.word	0xffffffff


	//   ....[81]....
        /*0188*/ 	.word	0xffffffff


	//   ....[82]....
        /*018c*/ 	.word	0x0500000f


	//   ....[83]....
        /*0190*/ 	.word	0x0500000f


	//   ....[84]....
        /*0194*/ 	.word	0x0500000f


	//   ....[85]....
        /*0198*/ 	.word	0x0500000f


	//   ....[86]....
        /*019c*/ 	.word	0x0500000f


	//   ....[87]....
        /*01a0*/ 	.word	0x0500000f


	//   ....[88]....
        /*01a4*/ 	.word	0x0500000f


	//   ....[89]....
        /*01a8*/ 	.word	0x0500000f


	//   ....[90]....
        /*01ac*/ 	.word	0x0500000f


	//   ....[91]....
        /*01b0*/ 	.word	0x0500000f


	//   ....[92]....
        /*01b4*/ 	.word	0x0500000f


	//   ....[93]....
        /*01b8*/ 	.word	0x0500000f


	//   ....[94]....
        /*01bc*/ 	.word	0x0500000f


	//   ....[95]....
        /*01c0*/ 	.word	0x0500000f


	//   ....[96]....
        /*01c4*/ 	.word	0x0500000f


	//   ....[97]....
        /*01c8*/ 	.word	0x0500000f


	//   ....[98]....
        /*01cc*/ 	.word	0x0500000f


	//   ....[99]....
        /*01d0*/ 	.word	0x0500000f


	//   ....[100]....
        /*01d4*/ 	.word	0x0500000f


	//   ....[101]....
        /*01d8*/ 	.word	0x0500000f


	//   ....[102]....
        /*01dc*/ 	.word	0x0500000f


	//   ....[103]....
        /*01e0*/ 	.word	0x0500000f


	//   ....[104]....
        /*01e4*/ 	.word	0x0500000f


	//   ....[105]....
        /*01e8*/ 	.word	0x0500000f


	//   ....[106]....
        /*01ec*/ 	.word	0x0500000f


	//   ....[107]....
        /*01f0*/ 	.word	0x0500000f


	//   ....[108]....
        /*01f4*/ 	.word	0x0500000f


	//   ....[109]....
        /*01f8*/ 	.word	0x0500000f


	//   ....[110]....
        /*01fc*/ 	.word	0x0500000f


	//   ....[111]....
        /*0200*/ 	.word	0x0500000f


	//   ....[112]....
        /*0204*/ 	.word	0x0500000f


	//   ....[113]....
        /*0208*/ 	.word	0x0500000f


	//   ....[114]....
        /*020c*/ 	.word	0x0500000f


	//   ....[115]....
        /*0210*/ 	.word	0x0500000f


	//   ....[116]....
        /*0214*/ 	.word	0x0500000f


	//   ....[117]....
        /*0218*/ 	.word	0x0500000f


	//   ....[118]....
        /*021c*/ 	.word	0x0500000f


	//   ....[119]....
        /*0220*/ 	.word	0x0500000f


	//   ....[120]....
        /*0224*/ 	.word	0x0500000f


	//   ....[121]....
        /*0228*/ 	.word	0x0500000f


	//   ....[122]....
        /*022c*/ 	.word	0x0500000f


	//   ....[123]....
        /*0230*/ 	.word	0x0500000f


	//----- nvinfo : EIATTR_COOP_GROUP_INSTR_OFFSETS
	.align		4
.L_484:
        /*0234*/ 	.byte	0x04, 0x28
        /*0236*/ 	.short	(.L_486 - .L_485)


	//   ....[0]....
.L_485:
        /*0238*/ 	.word	0x00000060


	//   ....[1]....
        /*023c*/ 	.word	0x000000a0


	//   ....[2]....
        /*0240*/ 	.word	0x00000280


	//   ....[3]....
        /*0244*/ 	.word	0x000003e0


	//   ....[4]....
        /*0248*/ 	.word	0x00000500


	//   ....[5]....
        /*024c*/ 	.word	0x00000660


	//   ....[6]....
        /*0250*/ 	.word	0x000012d0


	//   ....[7]....
        /*0254*/ 	.word	0x00003450


	//   ....[8]....
        /*0258*/ 	.word	0x00003c20


	//   ....[9]....
        /*025c*/ 	.word	0x00003c50


	//   ....[10]....
        /*0260*/ 	.word	0x00004050


	//   ....[11]....
        /*0264*/ 	.word	0x000041c0


	//   ....[12]....
        /*0268*/ 	.word	0x00004330


	//   ....[13]....
        /*026c*/ 	.word	0x00004480


	//   ....[14]....
        /*0270*/ 	.word	0x00004f30


	//   ....[15]....
        /*0274*/ 	.word	0x00005480


	//   ....[16]....
        /*0278*/ 	.word	0x000054a0


	//   ....[17]....
        /*027c*/ 	.word	0x00005810


	//   ....[18]....
        /*0280*/ 	.word	0x00005a00


	//   ....[19]....
        /*0284*/ 	.word	0x00005b70


	//   ....[20]....
        /*0288*/ 	.word	0x00005cc0


	//   ....[21]....
        /*028c*/ 	.word	0x00006e80


	//   ....[22]....
        /*0290*/ 	.word	0x00007390


	//   ....[23]....
        /*0294*/ 	.word	0x000073c0


	//   ....[24]....
        /*0298*/ 	.word	0x00007600


	//   ....[25]....
        /*029c*/ 	.word	0x00007790


	//   ....[26]....
        /*02a0*/ 	.word	0x00008780


	//   ....[27]....
        /*02a4*/ 	.word	0x00008860


	//   ....[28]....
        /*02a8*/ 	.word	0x000088b0


	//   ....[29]....
        /*02ac*/ 	.word	0x000088e0


	//   ....[30]....
        /*02b0*/ 	.word	0x00008940


	//   ....[31]....
        /*02b4*/ 	.word	0x000093f0


	//   ....[32]....
        /*02b8*/ 	.word	0x000098b0


	//   ....[33]....
        /*02bc*/ 	.word	0x000098e0


	//   ....[34]....
        /*02c0*/ 	.word	0x00009900


	//   ....[35]....
        /*02c4*/ 	.word	0x00009930


	//   ....[36]....
        /*02c8*/ 	.word	0x00009dc0


	//   ....[37]....
        /*02cc*/ 	.word	0x00009de0


	//   ....[38]....
        /*02d0*/ 	.word	0x0000aa30


	//   ....[39]....
        /*02d4*/ 	.word	0x0000aa50


	//   ....[40]....
        /*02d8*/ 	.word	0x0000baa0


	//   ....[41]....
        /*02dc*/ 	.word	0x0000cdb0


	//   ....[42]....
        /*02e0*/ 	.word	0x0000cdd0


	//   ....[43]....
        /*02e4*/ 	.word	0x0000cde0


	//   ....[44]....
        /*02e8*/ 	.word	0x0000ce20


	//   ....[45]....
        /*02ec*/ 	.word	0x0000ce70


	//   ....[46]....
        /*02f0*/ 	.word	0x0000ce90


	//   ....[47]....
        /*02f4*/ 	.word	0x0000cee0


	//   ....[48]....
        /*02f8*/ 	.word	0x0000cf00


	//   ....[49]....
        /*02fc*/ 	.word	0x0000d490


	//   ....[50]....
        /*0300*/ 	.word	0x0000d4c0


	//   ....[51]....
        /*0304*/ 	.word	0x0000d4f0


	//   ....[52]....
        /*0308*/ 	.word	0x0000d560


	//   ....[53]....
        /*030c*/ 	.word	0x0000d5c0


	//   ....[54]....
        /*0310*/ 	.word	0x0000d5e0


	//   ....[55]....
        /*0314*/ 	.word	0x0000d630


	//   ....[56]....
        /*0318*/ 	.word	0x0000d650


	//   ....[57]....
        /*031c*/ 	.word	0x0000d940


	//   ....[58]....
        /*0320*/ 	.word	0x0000d970


	//   ....[59]....
        /*0324*/ 	.word	0x0000d9a0


	//   ....[60]....
        /*0328*/ 	.word	0x0000d9d0


	//   ....[61]....
        /*032c*/ 	.word	0x0000da00


	//   ....[62]....
        /*0330*/ 	.word	0x0000da50


	//   ....[63]....
        /*0334*/ 	.word	0x0000dbd0


	//   ....[64]....
        /*0338*/ 	.word	0x0000dc00


	//   ....[65]....
        /*033c*/ 	.word	0x0000e580


	//   ....[66]....
        /*0340*/ 	.word	0x0000e5a0


	//   ....[67]....
        /*0344*/ 	.word	0x0000e5b0


	//   ....[68]....
        /*0348*/ 	.word	0x0000e5d0


	//   ....[69]....
        /*034c*/ 	.word	0x0000e5f0


	//   ....[70]....
        /*0350*/ 	.word	0x0000e620


	//   ....[71]....
        /*0354*/ 	.word	0x0000e640


	//   ....[72]....
        /*0358*/ 	.word	0x0000e670


	//   ....[73]....
        /*035c*/ 	.word	0x0000e9d0


	//   ....[74]....
        /*0360*/ 	.word	0x0000ea00


	//   ....[75]....
        /*0364*/ 	.word	0x0000ea30


	//   ....[76]....
        /*0368*/ 	.word	0x0000ea50


	//   ....[77]....
        /*036c*/ 	.word	0x0000ea60


	//   ....[78]....
        /*0370*/ 	.word	0x0000ea80


	//   ....[79]....
        /*0374*/ 	.word	0x0000eb20


	//   ....[80]....
        /*0378*/ 	.word	0x0000eb60


	//   ....[81]....
        /*037c*/ 	.word	0x0000f060


	//   ....[82]....
        /*0380*/ 	.word	0x0000f680


	//   ....[83]....
        /*0384*/ 	.word	0x0000f770


	//   ....[84]....
        /*0388*/ 	.word	0x0000f810


	//   ....[85]....
        /*038c*/ 	.word	0x0000f890


	//   ....[86]....
        /*0390*/ 	.word	0x0000f940


	//   ....[87]....
        /*0394*/ 	.word	0x0000f9a0


	//   ....[88]....
        /*0398*/ 	.word	0x0000fa60


	//   ....[89]....
        /*039c*/ 	.word	0x0000fac0


	//   ....[90]....
        /*03a0*/ 	.word	0x0000fb60


	//   ....[91]....
        /*03a4*/ 	.word	0x0000fbf0


	//   ....[92]....
        /*03a8*/ 	.word	0x0000fc50


	//   ....[93]....
        /*03ac*/ 	.word	0x0000fd80


	//   ....[94]....
        /*03b0*/ 	.word	0x0000fdf0


	//   ....[95]....
        /*03b4*/ 	.word	0x0000fe50


	//   ....[96]....
        /*03b8*/ 	.word	0x0000ff10


	//   ....[97]....
        /*03bc*/ 	.word	0x0000ff70


	//   ....[98]....
        /*03c0*/ 	.word	0x00010010


	//   ....[99]....
        /*03c4*/ 	.word	0x00010160


	//   ....[100]....
        /*03c8*/ 	.word	0x00010220


	//   ....[101]....
        /*03cc*/ 	.word	0x000104a0


	//   ....[102]....
        /*03d0*/ 	.word	0x000104f0


	//   ....[103]....
        /*03d4*/ 	.word	0x000106b0


	//   ....[104]....
        /*03d8*/ 	.word	0x00010700


	//   ....[105]....
        /*03dc*/ 	.word	0x000108c0


	//   ....[106]....
        /*03e0*/ 	.word	0x00010910


	//   ....[107]....
        /*03e4*/ 	.word	0x000109f0


	//   ....[108]....
        /*03e8*/ 	.word	0x00010a90


	//   ....[109]....
        /*03ec*/ 	.word	0x00010af0


	//   ....[110]....
        /*03f0*/ 	.word	0x00010b90


	//   ....[111]....
        /*03f4*/ 	.word	0x00010bf0


	//   ....[112]....
        /*03f8*/ 	.word	0x00010c90


	//   ....[113]....
        /*03fc*/ 	.word	0x00010cf0


	//   ....[114]....
        /*0400*/ 	.word	0x00010d90


	//   ....[115]....
        /*0404*/ 	.word	0x00010e70


	//   ....[116]....
        /*0408*/ 	.word	0x00010f20


	//   ....[117]....
        /*040c*/ 	.word	0x00011010


	//   ....[118]....
        /*0410*/ 	.word	0x00011110


	//   ....[119]....
        /*0414*/ 	.word	0x00011230


	//   ....[120]....
        /*0418*/ 	.word	0x00011310


	//   ....[121]....
        /*041c*/ 	.word	0x00011420


	//   ....[122]....
        /*0420*/ 	.word	0x000114f0


	//   ....[123]....
        /*0424*/ 	.word	0x00011600


	//----- nvinfo : EIATTR_REG_RECONFIG
	.align		4
.L_486:
        /*0428*/ 	.byte	0x01, 0x54
	.zero		2


	//----- nvinfo : EIATTR_SYSCALL_OFFSETS
	.align		4
        /*042c*/ 	.byte	0x04, 0x46
        /*042e*/ 	.short	(.L_488 - .L_487)


	//   ....[0]....
.L_487:
        /*0430*/ 	.word	0x00003620


	//   ....[1]....
        /*0434*/ 	.word	0x0000c2c0


	//   ....[2]....
        /*0438*/ 	.word	0x0000c400


	//   ....[3]....
        /*043c*/ 	.word	0x0000c4f0


	//   ....[4]....
        /*0440*/ 	.word	0x0000d170


	//----- nvinfo : EIATTR_MBARRIER_INSTR_OFFSETS
	.align		4
.L_488:
        /*0444*/ 	.byte	0x04, 0x39
        /*0446*/ 	.short	(.L_490 - .L_489)


	//   ....[0]....
.L_489:
        /*0448*/ 	.word	0x00000170
        /*044c*/ 	.word	0x000000ff
        /*0450*/ 	.word	0x00028c00
        /*0454*/ 	.short	0x0100
        /*0456*/ 	.byte	0x08
	.zero		1


	//   ....[1]....
        /*0458*/ 	.word	0x00000180
        /*045c*/ 	.word	0x000000ff
        /*0460*/ 	.word	0x00028c20
        /*0464*/ 	.short	0x0100
        /*0466*/ 	.byte	0x08
	.zero		1


	//   ....[2]....
        /*0468*/ 	.word	0x00000230
        /*046c*/ 	.word	0x000000ff
        /*0470*/ 	.word	0x00028c30
        /*0474*/ 	.short	0x0100
        /*0476*/ 	.byte	0x06
	.zero		1


	//   ....[3]....
        /*0478*/ 	.word	0x00000240
        /*047c*/ 	.word	0x000000ff
        /*0480*/ 	.word	0x00028c40
        /*0484*/ 	.short	0x0100
        /*0486*/ 	.byte	0x06
	.zero		1


	//   ....[4]....
        /*0488*/ 	.word	0x00000250
        /*048c*/ 	.word	0x000000ff
        /*0490*/ 	.word	0x00028c38
        /*0494*/ 	.short	0x0100
        /*0496*/ 	.byte	0x06
	.zero		1


	//   ....[5]....
        /*0498*/ 	.word	0x00000260
        /*049c*/ 	.word	0x000000ff
        /*04a0*/ 	.word	0x00028c48
        /*04a4*/ 	.short	0x0100
        /*04a6*/ 	.byte	0x06
	.zero		1


	//   ....[6]....
        /*04a8*/ 	.word	0x00000390
        /*04ac*/ 	.word	0x000000ff
        /*04b0*/ 	.word	0x00028c50
        /*04b4*/ 	.short	0x0100
        /*04b6*/ 	.byte	0x08
	.zero		1


	//   ....[7]....
        /*04b8*/ 	.word	0x000003a0
        /*04bc*/ 	.word	0x000000ff
        /*04c0*/ 	.word	0x00028c60
        /*04c4*/ 	.short	0x0100
        /*04c6*/ 	.byte	0x08
	.zero		1


	//   ....[8]....
        /*04c8*/ 	.word	0x000003b0
        /*04cc*/ 	.word	0x000000ff
        /*04d0*/ 	.word	0x00028c58
        /*04d4*/ 	.short	0x0100
        /*04d6*/ 	.byte	0x08
	.zero		1


	//   ....[9]....
        /*04d8*/ 	.word	0x000003c0
        /*04dc*/ 	.word	0x000000ff
        /*04e0*/ 	.word	0x00028c68
        /*04e4*/ 	.short	0x0100
        /*04e6*/ 	.byte	0x08
	.zero		1


	//   ....[10]....
        /*04e8*/ 	.word	0x000004b0
        /*04ec*/ 	.word	0x000000ff
        /*04f0*/ 	.word	0x00028c70
        /*04f4*/ 	.short	0x0100
        /*04f6*/ 	.byte	0x06
	.zero		1


	//   ....[11]....
        /*04f8*/ 	.word	0x000004c0
        /*04fc*/ 	.word	0x000000ff
        /*0500*/ 	.word	0x00028c80
        /*0504*/ 	.short	0x0100
        /*0506*/ 	.byte	0x06
	.zero		1


	//   ....[12]....
        /*0508*/ 	.word	0x000004d0
        /*050c*/ 	.word	0x000000ff
        /*0510*/ 	.word	0x00028c78
        /*0514*/ 	.short	0x0100
        /*0516*/ 	.byte	0x06
	.zero		1


	//   ....[13]....
        /*0518*/ 	.word	0x000004e0
        /*051c*/ 	.word	0x000000ff
        /*0520*/ 	.word	0x00028c88
        /*0524*/ 	.short	0x0100
        /*0526*/ 	.byte	0x06
	.zero		1


	//   ....[14]....
        /*0528*/ 	.word	0x00000610
        /*052c*/ 	.word	0x000000ff
        /*0530*/ 	.word	0x00028c90
        /*0534*/ 	.short	0x0100
        /*0536*/ 	.byte	0x08
	.zero		1


	//   ....[15]....
        /*0538*/ 	.word	0x00000620
        /*053c*/ 	.word	0x000000ff
        /*0540*/ 	.word	0x00028ca0
        /*0544*/ 	.short	0x0100
        /*0546*/ 	.byte	0x08
	.zero		1


	//   ....[16]....
        /*0548*/ 	.word	0x00000630
        /*054c*/ 	.word	0x000000ff
        /*0550*/ 	.word	0x00028c98
        /*0554*/ 	.short	0x0100
        /*0556*/ 	.byte	0x08
	.zero		1


	//   ....[17]....
        /*0558*/ 	.word	0x00000640
        /*055c*/ 	.word	0x000000ff
        /*0560*/ 	.word	0x00028ca8
        /*0564*/ 	.short	0x0100
        /*0566*/ 	.byte	0x08
	.zero		1


	//   ....[18]....
        /*0568*/ 	.word	0x00000780
        /*056c*/ 	.word	0x000000ff
        /*0570*/ 	.word	0x00028cb0
        /*0574*/ 	.short	0x0100
        /*0576*/ 	.byte	0x08
	.zero		1


	//   ....[19]....
        /*0578*/ 	.word	0x00000790
        /*057c*/ 	.word	0x000000ff
        /*0580*/ 	.word	0x00028cc0
        /*0584*/ 	.short	0x0100
        /*0586*/ 	.byte	0x08
	.zero		1


	//   ....[20]....
        /*0588*/ 	.word	0x000007a0
        /*058c*/ 	.word	0x000000ff
        /*0590*/ 	.word	0x00028cb8
        /*0594*/ 	.short	0x0100
        /*0596*/ 	.byte	0x08
	.zero		1


	//   ....[21]....
        /*0598*/ 	.word	0x000007b0
        /*059c*/ 	.word	0x000000ff
        /*05a0*/ 	.word	0x00028cc8
        /*05a4*/ 	.short	0x0100
        /*05a6*/ 	.byte	0x08
	.zero		1


	//   ....[22]....
        /*05a8*/ 	.word	0x00001490
        /*05ac*/ 	.word	0x000000ff
        /*05b0*/ 	.word	0x00028c50
        /*05b4*/ 	.short	0x010a
        /*05b6*/ 	.byte	0x05
	.zero		1


	//   ....[23]....
        /*05b8*/ 	.word	0x00001760
        /*05bc*/ 	.word	0x000000ff
        /*05c0*/ 	.word	0x00000000
        /*05c4*/ 	.short	0x0101
        /*05c6*/ 	.byte	0x04
	.zero		1


	//   ....[24]....
        /*05c8*/ 	.word	0x000020c0
        /*05cc*/ 	.word	0x000000ff
        /*05d0*/ 	.word	0x00028c50
        /*05d4*/ 	.short	0x010a
        /*05d6*/ 	.byte	0x07
	.zero		1


	//   ....[25]....
        /*05d8*/ 	.word	0x00002100
        /*05dc*/ 	.word	0x000000ff
        /*05e0*/ 	.word	0x00028c50
        /*05e4*/ 	.short	0x010a
        /*05e6*/ 	.byte	0x07
	.zero		1


	//   ....[26]....
        /*05e8*/ 	.word	0x000022e0
        /*05ec*/ 	.word	0x000000ff
        /*05f0*/ 	.word	0x00000000
        /*05f4*/ 	.short	0x0101
        /*05f6*/ 	.byte	0x07
	.zero		1


	//   ....[27]....
        /*05f8*/ 	.word	0x00003650
        /*05fc*/ 	.word	0x000000ff
        /*0600*/ 	.word	0x00028c00
        /*0604*/ 	.short	0x010a
        /*0606*/ 	.byte	0x27
	.zero		1


	//   ....[28]....
        /*0608*/ 	.word	0x000037e0
        /*060c*/ 	.word	0x000000ff
        /*0610*/ 	.word	0x00028c30
        /*0614*/ 	.short	0x010a
        /*0616*/ 	.byte	0x27
	.zero		1


	//   ....[29]....
        /*0618*/ 	.word	0x00003820
        /*061c*/ 	.word	0x000000ff
        /*0620*/ 	.word	0x00028c30
        /*0624*/ 	.short	0x010a
        /*0626*/ 	.byte	0x27
	.zero		1


	//   ....[30]....
        /*0628*/ 	.word	0x00003cc0
        /*062c*/ 	.word	0x000000ff
        /*0630*/ 	.word	0x00000000
        /*0634*/ 	.short	0x0101
        /*0636*/ 	.byte	0x04
	.zero		1


	//   ....[31]....
        /*0638*/ 	.word	0x00004cd0
        /*063c*/ 	.word	0x000000ff
        /*0640*/ 	.word	0x00028c50
        /*0644*/ 	.short	0x010a
        /*0646*/ 	.byte	0x27
	.zero		1


	//   ....[32]....
        /*0648*/ 	.word	0x00004d10
        /*064c*/ 	.word	0x000000ff
        /*0650*/ 	.word	0x00028c50
        /*0654*/ 	.short	0x010a
        /*0656*/ 	.byte	0x27
	.zero		1


	//   ....[33]....
        /*0658*/ 	.word	0x00005060
        /*065c*/ 	.word	0x000000ff
        /*0660*/ 	.word	0x00000000
        /*0664*/ 	.short	0x0101
        /*0666*/ 	.byte	0x05
	.zero		1


	//   ....[34]....
        /*0668*/ 	.word	0x00005200
        /*066c*/ 	.word	0x000000ff
        /*0670*/ 	.word	0x00028c30
        /*0674*/ 	.short	0x010a
        /*0676*/ 	.byte	0x1b
	.zero		1


	//   ....[35]....
        /*0678*/ 	.word	0x00005240
        /*067c*/ 	.word	0x000000ff
        /*0680*/ 	.word	0x00028c30
        /*0684*/ 	.short	0x010a
        /*0686*/ 	.byte	0x1b
	.zero		1


	//   ....[36]....
        /*0688*/ 	.word	0x000054e0
        /*068c*/ 	.word	0x000000ff
        /*0690*/ 	.word	0x00000000
        /*0694*/ 	.short	0x0101
        /*0696*/ 	.byte	0x0a
	.zero		1


	//   ....[37]....
        /*0698*/ 	.word	0x00006c40
        /*069c*/ 	.word	0x000000ff
        /*06a0*/ 	.word	0x00028c50
        /*06a4*/ 	.short	0x010a
        /*06a6*/ 	.byte	0x1b
	.zero		1


	//   ....[38]....
        /*06a8*/ 	.word	0x00006c80
        /*06ac*/ 	.word	0x000000ff
        /*06b0*/ 	.word	0x00028c50
        /*06b4*/ 	.short	0x010a
        /*06b6*/ 	.byte	0x1b
	.zero		1


	//   ....[39]....
        /*06b8*/ 	.word	0x00006f40
        /*06bc*/ 	.word	0x000000ff
        /*06c0*/ 	.word	0x00000000
        /*06c4*/ 	.short	0x0101
        /*06c6*/ 	.byte	0x1b
	.zero		1


	//   ....[40]....
        /*06c8*/ 	.word	0x00007070
        /*06cc*/ 	.word	0x000000ff
        /*06d0*/ 	.word	0x00028c30
        /*06d4*/ 	.short	0x010a
        /*06d6*/ 	.byte	0x1a
	.zero		1


	//   ....[41]....
        /*06d8*/ 	.word	0x000070b0
        /*06dc*/ 	.word	0x000000ff
        /*06e0*/ 	.word	0x00028c30
        /*06e4*/ 	.short	0x010a
        /*06e6*/ 	.byte	0x1a
	.zero		1


	//   ....[42]....
        /*06e8*/ 	.word	0x000072c0
        /*06ec*/ 	.word	0x000000ff
        /*06f0*/ 	.word	0x00000000
        /*06f4*/ 	.short	0x0101
        /*06f6*/ 	.byte	0x0a
	.zero		1


	//   ....[43]....
        /*06f8*/ 	.word	0x00008540
        /*06fc*/ 	.word	0x000000ff
        /*0700*/ 	.word	0x00028c50
        /*0704*/ 	.short	0x010a
        /*0706*/ 	.byte	0x1a
	.zero		1


	//   ....[44]....
        /*0708*/ 	.word	0x00008580
        /*070c*/ 	.word	0x000000ff
        /*0710*/ 	.word	0x00028c50
        /*0714*/ 	.short	0x010a
        /*0716*/ 	.byte	0x1a
	.zero		1


	//   ....[45]....
        /*0718*/ 	.word	0x00008830
        /*071c*/ 	.word	0x000000ff
        /*0720*/ 	.word	0x00000000
        /*0724*/ 	.short	0x0101
        /*0726*/ 	.byte	0x07
	.zero		1


	//   ....[46]....
        /*0728*/ 	.word	0x000093b0
        /*072c*/ 	.word	0x000000ff
        /*0730*/ 	.word	0x00000000
        /*0734*/ 	.short	0x0101
        /*0736*/ 	.byte	0x04
	.zero		1


	//   ....[47]....
        /*0738*/ 	.word	0x0000cb70
        /*073c*/ 	.word	0x000000ff
        /*0740*/ 	.word	0x00028c40
        /*0744*/ 	.short	0x010a
        /*0746*/ 	.byte	0x2d
	.zero		1


	//   ....[48]....
        /*0748*/ 	.word	0x0000cfa0
        /*074c*/ 	.word	0x000000ff
        /*0750*/ 	.word	0x00028c30
        /*0754*/ 	.short	0x0107
        /*0756*/ 	.byte	0x2d
	.zero		1


	//   ....[49]....
        /*0758*/ 	.word	0x0000d010
        /*075c*/ 	.word	0x000000ff
        /*0760*/ 	.word	0x00028c30
        /*0764*/ 	.short	0x0101
        /*0766*/ 	.byte	0x2d
	.zero		1


	//   ....[50]....
        /*0768*/ 	.word	0x0000d720
        /*076c*/ 	.word	0x000000ff
        /*0770*/ 	.word	0x00028c00
        /*0774*/ 	.short	0x0107
        /*0776*/ 	.byte	0x2d
	.zero		1


	//   ....[51]....
        /*0778*/ 	.word	0x0000d760
        /*077c*/ 	.word	0x000000ff
        /*0780*/ 	.word	0x00028c00
        /*0784*/ 	.short	0x0101
        /*0786*/ 	.byte	0x2d
	.zero		1


	//   ....[52]....
        /*0788*/ 	.word	0x0000d770
        /*078c*/ 	.word	0x000000ff
        /*0790*/ 	.word	0x00028c20
        /*0794*/ 	.short	0x010a
        /*0796*/ 	.byte	0x2d
	.zero		1


	//   ....[53]....
        /*0798*/ 	.word	0x0000d7c0
        /*079c*/ 	.word	0x000000ff
        /*07a0*/ 	.word	0x00028c60
        /*07a4*/ 	.short	0x010a
        /*07a6*/ 	.byte	0x2d
	.zero		1


	//   ....[54]....
        /*07a8*/ 	.word	0x0000dfe0
        /*07ac*/ 	.word	0x000000ff
        /*07b0*/ 	.word	0x00028c50
        /*07b4*/ 	.short	0x0107
        /*07b6*/ 	.byte	0x2d
	.zero		1


	//   ....[55]....
        /*07b8*/ 	.word	0x0000e060
        /*07bc*/ 	.word	0x000000ff
        /*07c0*/ 	.word	0x00028c50
        /*07c4*/ 	.short	0x0101
        /*07c6*/ 	.byte	0x2d
	.zero		1


	//   ....[56]....
        /*07c8*/ 	.word	0x0000e380
        /*07cc*/ 	.word	0x0000000a
        /*07d0*/ 	.word	0x00028c40
        /*07d4*/ 	.short	0x010a
        /*07d6*/ 	.byte	0x3f
	.zero		1


	//   ....[57]....
        /*07d8*/ 	.word	0x0000e710
        /*07dc*/ 	.word	0x0000000a
        /*07e0*/ 	.word	0x00028c30
        /*07e4*/ 	.short	0x0107
        /*07e6*/ 	.byte	0x3f
	.zero		1


	//   ....[58]....
        /*07e8*/ 	.word	0x0000e7c0
        /*07ec*/ 	.word	0x0000000a
        /*07f0*/ 	.word	0x00028c30
        /*07f4*/ 	.short	0x0101
        /*07f6*/ 	.byte	0x3f
	.zero		1


	//   ....[59]....
        /*07f8*/ 	.word	0x0000e7f0
        /*07fc*/ 	.word	0x0000000a
        /*0800*/ 	.word	0x00028c60
        /*0804*/ 	.short	0x010a
        /*0806*/ 	.byte	0x3f
	.zero		1


	//   ....[60]....
        /*0808*/ 	.word	0x0000ee30
        /*080c*/ 	.word	0x0000000a
        /*0810*/ 	.word	0x00028c50
        /*0814*/ 	.short	0x0107
        /*0816*/ 	.byte	0x3f
	.zero		1


	//   ....[61]....
        /*0818*/ 	.word	0x0000ef00
        /*081c*/ 	.word	0x0000000a
        /*0820*/ 	.word	0x00028c50
        /*0824*/ 	.short	0x0101
        /*0826*/ 	.byte	0x3f
	.zero		1


	//   ....[62]....
        /*0828*/ 	.word	0x0000efe0
        /*082c*/ 	.word	0x00000005
        /*0830*/ 	.word	0x00028c20
        /*0834*/ 	.short	0x010a
        /*0836*/ 	.byte	0x3f
	.zero		1


	//   ....[63]....
        /*0838*/ 	.word	0x0000f150
        /*083c*/ 	.word	0x00000004
        /*0840*/ 	.word	0x00028c40
        /*0844*/ 	.short	0x010a
        /*0846*/ 	.byte	0x3f
	.zero		1


	//   ....[64]....
        /*0848*/ 	.word	0x0000f1f0
        /*084c*/ 	.word	0x00000005
        /*0850*/ 	.word	0x00028c40
        /*0854*/ 	.short	0x010a
        /*0856*/ 	.byte	0x3f
	.zero		1


	//   ....[65]....
        /*0858*/ 	.word	0x0000f230
        /*085c*/ 	.word	0x00000004
        /*0860*/ 	.word	0x00028c60
        /*0864*/ 	.short	0x010a
        /*0866*/ 	.byte	0x3f
	.zero		1


	//   ....[66]....
        /*0868*/ 	.word	0x0000f270
        /*086c*/ 	.word	0x00000005
        /*0870*/ 	.word	0x00028c60
        /*0874*/ 	.short	0x010a
        /*0876*/ 	.byte	0x3f
	.zero		1


	//   ....[67]....
        /*0878*/ 	.word	0x0000f2e0
        /*087c*/ 	.word	0x00000005
        /*0880*/ 	.word	0x00028c50
        /*0884*/ 	.short	0x010a
        /*0886*/ 	.byte	0x3f
	.zero		1


	//   ....[68]....
        /*0888*/ 	.word	0x0000f340
        /*088c*/ 	.word	0x00000005
        /*0890*/ 	.word	0x00028c50
        /*0894*/ 	.short	0x010a
        /*0896*/ 	.byte	0x3f
	.zero		1


	//   ....[69]....
        /*0898*/ 	.word	0x0000f3a0
        /*089c*/ 	.word	0x00000000
        /*08a0*/ 	.word	0x00028c00
        /*08a4*/ 	.short	0x010a
        /*08a6*/ 	.byte	0x3f
	.zero		1


	//   ....[70]....
        /*08a8*/ 	.word	0x0000f400
        /*08ac*/ 	.word	0x00000004
        /*08b0*/ 	.word	0x00028c30
        /*08b4*/ 	.short	0x010a
        /*08b6*/ 	.byte	0x3f
	.zero		1


	//   ....[71]....
        /*08b8*/ 	.word	0x0000f460
        /*08bc*/ 	.word	0x0000000e
        /*08c0*/ 	.word	0x00028c50
        /*08c4*/ 	.short	0x010a
        /*08c6*/ 	.byte	0x3f
	.zero		1


	//   ....[72]....
        /*08c8*/ 	.word	0x0000f4c0
        /*08cc*/ 	.word	0x00000004
        /*08d0*/ 	.word	0x00028c30
        /*08d4*/ 	.short	0x010a
        /*08d6*/ 	.byte	0x3f
	.zero		1


	//   ....[73]....
        /*08d8*/ 	.word	0x0000f520
        /*08dc*/ 	.word	0x0000000e
        /*08e0*/ 	.word	0x00028c50
        /*08e4*/ 	.short	0x010a
        /*08e6*/ 	.byte	0x3f
	.zero		1


	//   ....[74]....
        /*08e8*/ 	.word	0x0000f580
        /*08ec*/ 	.word	0x00000004
        /*08f0*/ 	.word	0x00028c30
        /*08f4*/ 	.short	0x010a
        /*08f6*/ 	.byte	0x3f
	.zero		1


	//   ....[75]....
        /*08f8*/ 	.word	0x0000f5e0
        /*08fc*/ 	.word	0x0000000c
        /*0900*/ 	.word	0x00028c50
        /*0904*/ 	.short	0x010a
        /*0906*/ 	.byte	0x3f
	.zero		1


	//   ....[76]....
        /*0908*/ 	.word	0x0000f6c0
        /*090c*/ 	.word	0x00000003
        /*0910*/ 	.word	0x00028c40
        /*0914*/ 	.short	0x010a
        /*0916*/ 	.byte	0x3f
	.zero		1


	//   ....[77]....
        /*0918*/ 	.word	0x00010050
        /*091c*/ 	.word	0x00000003
        /*0920*/ 	.word	0x00028c20
        /*0924*/ 	.short	0x010a
        /*0926*/ 	.byte	0x3f
	.zero		1


	//   ....[78]....
        /*0928*/ 	.word	0x000100b0
        /*092c*/ 	.word	0x00000003
        /*0930*/ 	.word	0x00028c60
        /*0934*/ 	.short	0x010a
        /*0936*/ 	.byte	0x3f
	.zero		1


	//   ....[79]....
        /*0938*/ 	.word	0x00010940
        /*093c*/ 	.word	0x0000000a
        /*0940*/ 	.word	0x00028c40
        /*0944*/ 	.short	0x010a
        /*0946*/ 	.byte	0x3f
	.zero		1


	//   ....[80]....
        /*0948*/ 	.word	0x00010dc0
        /*094c*/ 	.word	0x0000000a
        /*0950*/ 	.word	0x00028c60
        /*0954*/ 	.short	0x010a
        /*0956*/ 	.byte	0x3f
	.zero		1


	//   ....[81]....
        /*0958*/ 	.word	0x00011520
        /*095c*/ 	.word	0x00000005
        /*0960*/ 	.word	0x00028c20
        /*0964*/ 	.short	0x010a
        /*0966*/ 	.byte	0x3f
	.zero		1


	//   ....[82]....
        /*0968*/ 	.word	0x000116c0
        /*096c*/ 	.word	0x00000004
        /*0970*/ 	.word	0x00028c40
        /*0974*/ 	.short	0x010a
        /*0976*/ 	.byte	0x3f
	.zero		1


	//   ....[83]....
        /*0978*/ 	.word	0x00011710
        /*097c*/ 	.word	0x00000005
        /*0980*/ 	.word	0x00028c40
        /*0984*/ 	.short	0x010a
        /*0986*/ 	.byte	0x3f
	.zero		1


	//   ....[84]....
        /*0988*/ 	.word	0x00011760
        /*098c*/ 	.word	0x00000004
        /*0990*/ 	.word	0x00028c60
        /*0994*/ 	.short	0x010a
        /*0996*/ 	.byte	0x3f
	.zero		1


	//----- nvinfo : EIATTR_NUM_MBARRIERS
	.align		4
.L_490:
        /*0998*/ 	.byte	0x03, 0x38
        /*099a*/ 	.short	0x0016


	//----- nvinfo : EIATTR_EXIT_INSTR_OFFSETS
	.align		4
        /*099c*/ 	.byte	0x04, 0x1c
        /*099e*/ 	.short	(.L_492 - .L_491)


	//   ....[0]....
.L_491:
        /*09a0*/ 	.word	0x0000f2c0


	//----- nvinfo : EIATTR_MAX_THREADS
	.align		4
.L_492:
        /*09a4*/ 	.byte	0x04, 0x05
        /*09a6*/ 	.short	(.L_494 - .L_493)
.L_493:
        /*09a8*/ 	.word	0x00000180
        /*09ac*/ 	.word	0x00000001
        /*09b0*/ 	.word	0x00000001


	//----- nvinfo : EIATTR_CRS_STACK_SIZE
	.align		4
.L_494:
        /*09b4*/ 	.byte	0x04, 0x1e
        /*09b6*/ 	.short	(.L_496 - .L_495)
.L_495:
        /*09b8*/ 	.word	0x00000000


	//----- nvinfo : EIATTR_CBANK_PARAM_SIZE
	.align		4
.L_496:
        /*09bc*/ 	.byte	0x03, 0x19
        /*09be*/ 	.short	0x0a70


	//----- nvinfo : EIATTR_PARAM_CBANK
	.align		4
        /*09c0*/ 	.byte	0x04, 0x0a
        /*09c2*/ 	.short	(.L_498 - .L_497)
	.align		4
.L_497:
        /*09c4*/ 	.word	index@(.nv.constant0._ZN7cutlass13device_kernelIN5flash11enable_sm90INS1_16FlashAttnFwdSm90INS1_25CollectiveMainloopFwdSm90ILi2EN4cute5tupleIJNS5_1CILi1EEES8_S8_EEENS6_IJNS7_ILi64EEESA_SA_EEELi512ENS_6half_tEfNS_4arch4Sm90ELb1ELb0ELb0ELb0ELb1ELb0ELb0ELb0ELb0ELb1ELb1ELb0EEENS1_21CollectiveEpilogueFwdINS6_IJSA_NS7_ILi512EEESA_EEES9_SC_SE_Li256ELb0ELb1ELb1ELb0EEENS1_19SingleTileSchedulerILb0ELb1ELb1ELi64EEEEEEEEEvNT_6ParamsE)
        /*09c8*/ 	.short	0x0210
        /*09ca*/ 	.short	0x0a70


	//----- nvinfo : EIATTR_SW_WAR
	.align		4
.L_498:
        /*09cc*/ 	.byte	0x04, 0x36
        /*09ce*/ 	.short	(.L_500 - .L_499)
.L_499:
        /*09d0*/ 	.word	0x00000008
.L_500:


//--------------------- .nv.info._ZN7cutlass13device_kernelIN5flash11enable_sm90INS1_16FlashAttnFwdSm90INS1_25CollectiveMainloopFwdSm90ILi2EN4cute5tupleIJNS5_1CILi1EEES8_S8_EEENS6_IJNS7_ILi64EEESA_SA_EEELi512ENS_6half_tEfNS_4arch4Sm90ELb1ELb0ELb0ELb0ELb1ELb0ELb1ELb0ELb0ELb1ELb1ELb0EEENS1_21CollectiveEpilogueFwdINS6_IJSA_NS7_ILi512EEESA_EEES9_SC_SE_Li256ELb0ELb1ELb1ELb0EEENS1_19SingleTileSchedulerILb0ELb1ELb1ELi64EEEEEEEEEvNT_6ParamsE --------------------------
	.section	.nv.info._ZN7cutlass13device_kernelIN5flash11enable_sm90INS1_16FlashAttnFwdSm90INS1_25CollectiveMainloopFwdSm90ILi2EN4cute5tupleIJNS5_1CILi1EEES8_S8_EEENS6_IJNS7_ILi64EEESA_SA_EEELi512ENS_6half_tEfNS_4arch4Sm90ELb1ELb0ELb0ELb0ELb1ELb0ELb1ELb0ELb0ELb1ELb1ELb0EEENS1_21CollectiveEpilogueFwdINS6_IJSA_NS7_ILi512EEESA_EEES9_SC_SE_Li256ELb0ELb1ELb1ELb0EEENS1_19SingleTileSchedulerILb0ELb1ELb1ELi64EEEEEEEEEvNT_6ParamsE,"",@"SHT_CUDA_INFO"
	.sectionflags	@""
	.align	4


	//----- nvinfo : EIATTR_CUDA_API_VERSION
	.align		4
        /*0000*/ 	.byte	0x04, 0x37
        /*0002*/ 	.short	(.L_502 - .L_501)
.L_501:
        /*0004*/ 	.word	0x00000082


	//----- nvinfo : EIATTR_KPARAM_INFO
	.align		4
.L_502:
        /*0008*/ 	.byte	0x04, 0x17
        /*000a*/ 	.short	(.L_504 - .L_503)
.L_503:
        /*000c*/ 	.word	0x00000000
        /*0010*/ 	.short	0x0000
        /*0012*/ 	.short	0x0070
        /*0014*/ 	.byte	0x00, 0xf0, 0x01, 0x2c


	//----- nvinfo : EIATTR_SPARSE_MMA_MASK
	.align		4
.L_504:
        /*0018*/ 	.byte	0x03, 0x50
        /*001a*/ 	.short	0x0000


	//----- nvinfo : EIATTR_MAXREG_COUNT
	.align		4
        /*001c*/ 	.byte	0x03, 0x1b
        /*001e*/ 	.short	0x00a8


	//----- nvinfo : EIATTR_NUM_BARRIERS
	.align		4
        /*0020*/ 	.byte	0x02, 0x4c
        /*0022*/ 	.byte	0x10
	.zero		1


	//----- nvinfo : EIATTR_EXTERNS
	.align		4
        /*0024*/ 	.byte	0x04, 0x0f
        /*0026*/ 	.short	(.L_506 - .L_505)


	//   ....[0]....
	.align		4
.L_505:
        /*0028*/ 	.word	index@(__assertfail)


	//----- nvinfo : EIATTR_ANNOTATIONS
	.align		4
.L_506:
        /*002c*/ 	.byte	0x04, 0x55
        /*002e*/ 	.short	(.L_508 - .L_507)


	//   ....[0]....
.L_507:
        /*0030*/ 	.word	0x00000001
        /*0034*/ 	.byte	0x90, 0x08, 0x00, 0x00, 0x01, 0x00, 0x00, 0x00, 0x10, 0x0a, 0x00, 0x00, 0x01, 0x00, 0x00, 0x00
        /*0044*/ 	.byte	0x20, 0x13, 0x00, 0x00, 0x01, 0x00, 0x00, 0x00, 0x80, 0x36, 0x00, 0x00, 0x01, 0x00, 0x00, 0x00
        /*0054*/ 	.byte	0x00, 0xd1, 0x00, 0x00, 0x01, 0x00, 0x00, 0x00, 0xe0, 0xf5, 0x00, 0x00, 0x01, 0x00, 0x00, 0x00
        /*0064*/ 	.byte	0x80, 0x09, 0x01, 0x00, 0x01, 0x00, 0x00, 0x00, 0xe0, 0x3d, 0x01, 0x00


	//----- nvinfo : EIATTR_MERCURY_ISA_VERSION
	.align		4
.L_508:
        /*0070*/ 	.byte	0x03, 0x5f
        /*0072*/ 	.short	0x0101


	//----- nvinfo : EIATTR_INT_WARP_WIDE_INSTR_OFFSETS
	.align		4
        /*0074*/ 	.byte	0x04, 0x31
        /*0076*/ 	.short	(.L_510 - .L_509)


	//   ....[0]....
.L_509:
        /*0078*/ 	.word	0x000000c0


	//   ....[1]....
        /*007c*/ 	.word	0x000000d0


	//   ....[2]....
        /*0080*/ 	.word	0x000000e0


	//   ....[3]....
        /*0084*/ 	.word	0x00000180


	//----- nvinfo : EIATTR_COOP_GROUP_MASK_REGIDS
	.align		4
.L_510:
        /*0088*/ 	.byte	0x04, 0x29
        /*008a*/ 	.short	(.L_512 - .L_511)


	//   ....[0]....
.L_511:
        /*008c*/ 	.word	0xffffffff


	//   ....[1]....
        /*0090*/ 	.word	0xffffffff


	//   ....[2]....
        /*0094*/ 	.word	0xffffffff


	//   ....[3]....
        /*0098*/ 	.word	0xffffffff


	//   ....[4]....
        /*009c*/ 	.word	0xffffffff


	//   ....[5]....
        /*00a0*/ 	.word	0xffffffff


	//   ....[6]....
        /*00a4*/ 	.word	0xffffffff


	//   ....[7]....
        /*00a8*/ 	.word	0xffffffff


	//   ....[8]....
        /*00ac*/ 	.word	0xffffffff


	//   ....[9]....
        /*00b0*/ 	.word	0xffffffff


	//   ....[10]....
        /*00b4*/ 	.word	0xffffffff


	//   ....[11]....
        /*00b8*/ 	.word	0xffffffff


	//   ....[12]....
        /*00bc*/ 	.word	0xffffffff


	//   ....[13]....
        /*00c0*/ 	.word	0xffffffff


	//   ....[14]....
        /*00c4*/ 	.word	0xffffffff


	//   ....[15]....
        /*00c8*/ 	.word	0xffffffff


	//   ....[16]....
        /*00cc*/ 	.word	0xffffffff


	//   ....[17]....
        /*00d0*/ 	.word	0xffffffff


	//   ....[18]....
        /*00d4*/ 	.word	0xffffffff


	//   ....[19]....
        /*00d8*/ 	.word	0xffffffff


	//   ....[20]....
        /*00dc*/ 	.word	0xffffffff


	//   ....[21]....
        /*00e0*/ 	.word	0xffffffff


	//   ....[22]....
        /*00e4*/ 	.word	0xffffffff


	//   ....[23]....
        /*00e8*/ 	.word	0xffffffff


	//   ....[24]....
        /*00ec*/ 	.word	0xffffffff


	//   ....[25]....
        /*00f0*/ 	.word	0xffffffff


	//   ....[26]....
        /*00f4*/ 	.word	0xffffffff


	//   ....[27]....
        /*00f8*/ 	.word	0xffffffff


	//   ....[28]....
        /*00fc*/ 	.word	0xffffffff


	//   ....[29]....
        /*0100*/ 	.word	0xffffffff


	//   ....[30]....
        /*0104*/ 	.word	0xffffffff


	//   ....[31]....
        /*0108*/ 	.word	0xffffffff


	//   ....[32]....
        /*010c*/ 	.word	0xffffffff


	//   ....[33]....
        /*0110*/ 	.word	0xffffffff


	//   ....[34]....
        /*0114*/ 	.word	0xffffffff


	//   ....[35]....
        /*0118*/ 	.word	0xffffffff


	//   ....[36]....
        /*011c*/ 	.word	0xffffffff


	//   ....[37]....
        /*0120*/ 	.word	0xffffffff


	//   ....[38]....
        /*0124*/ 	.word	0xffffffff


	//   ....[39]....
        /*0128*/ 	.word	0xffffffff


	//   ....[40]....
        /*012c*/ 	.word	0xffffffff


	//   ....[41]....
        /*0130*/ 	.word	0xffffffff


	//   ....[42]....
        /*0134*/ 	.word	0xffffffff


	//   ....[43]....
        /*0138*/ 	.word	0xffffffff


	//   ....[44]....
        /*013c*/ 	.word	0xffffffff


	//   ....[45]....
        /*0140*/ 	.word	0xffffffff


	//   ....[46]....
        /*0144*/ 	.word	0xffffffff


	//   ....[47]....
        /*0148*/ 	.word	0xffffffff


	//   ....[48]....
        /*014c*/ 	.word	0xffffffff


	//   ....[49]....
        /*0150*/ 	.word	0xffffffff


	//   ....[50]....
        /*0154*/ 	.word	0xffffffff


	//   ....[51]....
        /*0158*/ 	.word	0xffffffff


	//   ....[52]....
        /*015c*/ 	.word	0xffffffff


	//   ....[53]....
        /*0160*/ 	.word	0xffffffff


	//   ....[54]....
        /*0164*/ 	.word	0xffffffff


	//   ....[55]....
        /*0168*/ 	.word	0xffffffff


	//   ....[56]....
        /*016c*/ 	.word	0xffffffff


	//   ....[57]....
        /*0170*/ 	.word	0xffffffff


	//   ....[58]....
        /*0174*/ 	.word	0xffffffff


	//   ....[59]....
        /*0178*/ 	.word	0xffffffff


	//   ....[60]....
        /*017c*/ 	.word	0xffffffff


	//   ....[61]....
        /*0180*/ 	.word	0xffffffff


	//   ....[62]....
        /*0184*/ 	.word	0xffffffff


	//   ....[63]....
        /*0188*/ 	.word	0xffffffff


	//   ....[64]....
        /*018c*/ 	.word	0xffffffff


	//   ....[65]....
        /*0190*/ 	.word	0xffffffff


	//   ....[66]....
        /*0194*/ 	.word	0xffffffff


	//   ....[67]....
        /*0198*/ 	.word	0xffffffff


	//   ....[68]....
        /*019c*/ 	.word	0xffffffff


	//   ....[69]....
        /*01a0*/ 	.word	0xffffffff


	//   ....[70]....
        /*01a4*/ 	.word	0xffffffff


	//   ....[71]....
        /*01a8*/ 	.word	0xffffffff


	//   ....[72]....
        /*01ac*/ 	.word	0xffffffff


	//   ....[73]....
        /*01b0*/ 	.word	0xffffffff


	//   ....[74]....
        /*01b4*/ 	.word	0xffffffff


	//   ....[75]....
        /*01b8*/ 	.word	0xffffffff


	//   ....[76]....
        /*01bc*/ 	.word	0xffffffff


	//   ....[77]....
        /*01c0*/ 	.word	0xffffffff


	//   ....[78]....
        /*01c4*/ 	.word	0xffffffff


	//   ....[79]....
        /*01c8*/ 	.word	0xffffffff


	//   ....[80]....
        /*01cc*/ 	.word	0xffffffff


	//   ....[81]....
        /*01d0*/ 	.word	0xffffffff


	//   ....[82]....
        /*01d4*/ 	.word	0xffffffff


	//   ....[83]....
        /*01d8*/ 	.word	0xffffffff


	//   ....[84]....
        /*01dc*/ 	.word	0xffffffff


	//   ....[85]....
        /*01e0*/ 	.word	0xffffffff


	//   ....[86]....
        /*01e4*/ 	.word	0xffffffff


	//   ....[87]....
        /*01e8*/ 	.word	0xffffffff


	//   ....[88]....
        /*01ec*/ 	.word	0xffffffff


	//   ....[89]....
        /*01f0*/ 	.word	0xffffffff


	//   ....[90]....
        /*01f4*/ 	.word	0xffffffff


	//   ....[91]....
        /*01f8*/ 	.word	0xffffffff


	//   ....[92]....
        /*01fc*/ 	.word	0xffffffff


	//   ....[93]....
        /*0200*/ 	.word	0x0500000f


	//   ....[94]....
        /*0204*/ 	.word	0x0500000f


	//   ....[95]....
        /*0208*/ 	.word	0x0500000f


	//   ....[96]....
        /*020c*/ 	.word	0x0500000f


	//   ....[97]....
        /*0210*/ 	.word	0x0500000f


	//   ....[98]....
        /*0214*/ 	.word	0x0500000f


	//   ....[99]....
        /*0218*/ 	.word	0x0500000f


	//   ....[100]....
        /*021c*/ 	.word	0x0500000f


	//   ....[101]....
        /*0220*/ 	.word	0x0500000f


	//   ....[102]....
        /*0224*/ 	.word	0x0500000f


	//   ....[103]....
        /*0228*/ 	.word	0x0500000f


	//   ....[104]....
        /*022c*/ 	.word	0x0500000f


	//   ....[105]....
        /*0230*/ 	.word	0x0500000f


	//   ....[106]....
        /*0234*/ 	.word	0x0500000f


	//   ....[107]....
        /*0238*/ 	.word	0x0500000f


	//   ....[108]....
        /*023c*/ 	.word	0x0500000f


	//   ....[109]....
        /*0240*/ 	.word	0x0500000f


	//   ....[110]....
        /*0244*/ 	.word	0x0500000f


	//   ....[111]....
        /*0248*/ 	.word	0x0500000f


	//   ....[112]....
        /*024c*/ 	.word	0x0500000f


	//   ....[113]....
        /*0250*/ 	.word	0x0500000f


	//   ....[114]....
        /*0254*/ 	.word	0x0500000f


	//   ....[115]....
        /*0258*/ 	.word	0x0500000f


	//   ....[116]....
        /*025c*/ 	.word	0x0500000f


	//   ....[117]....
        /*0260*/ 	.word	0x0500000f


	//   ....[118]....
        /*0264*/ 	.word	0x0500000f


	//   ....[119]....
        /*0268*/ 	.word	0x0500000f


	//   ....[120]....
        /*026c*/ 	.word	0x0500000f


	//   ....[121]....
        /*0270*/ 	.word	0x0500000f


	//   ....[122]....
        /*0274*/ 	.word	0x0500000f


	//   ....[123]....
        /*0278*/ 	.word	0x0500000f


	//   ....[124]....
        /*027c*/ 	.word	0x0500000f


	//   ....[125]....
        /*0280*/ 	.word	0x0500000f


	//   ....[126]....
        /*0284*/ 	.word	0x0500000f


	//   ....[127]....
        /*0288*/ 	.word	0x0500000f


	//   ....[128]....
        /*028c*/ 	.word	0x0500000f


	//   ....[129]....
        /*0290*/ 	.word	0x0500000f


	//   ....[130]....
        /*0294*/ 	.word	0x0500000f


	//   ....[131]....
        /*0298*/ 	.word	0x0500000f


	//   ....[132]....
        /*029c*/ 	.word	0x0500000f


	//   ....[133]....
        /*02a0*/ 	.word	0x0500000f


	//   ....[134]....
        /*02a4*/ 	.word	0x0500000f


	//   ....[135]....
        /*02a8*/ 	.word	0x0500000f


	//   ....[136]....
        /*02ac*/ 	.word	0x0500000f


	//   ....[137]....
        /*02b0*/ 	.word	0x0500000f


	//   ....[138]....
        /*02b4*/ 	.word	0x0500000f


	//   ....[139]....
        /*02b8*/ 	.word	0x0500000f


	//   ....[140]....
        /*02bc*/ 	.word	0x0500000f


	//   ....[141]....
        /*02c0*/ 	.word	0x0500000f


	//   ....[142]....
        /*02c4*/ 	.word	0x0500000f


	//----- nvinfo : EIATTR_COOP_GROUP_INSTR_OFFSETS
	.align		4
.L_512:
        /*02c8*/ 	.byte	0x04, 0x28
        /*02ca*/ 	.short	(.L_514 - .L_513)


	//   ....[0]....
.L_513:
        /*02cc*/ 	.word	0x00000080


	//   ....[1]....
        /*02d0*/ 	.word	0x00000090


	//   ....[2]....
        /*02d4*/ 	.word	0x000002b0


	//   ....[3]....
        /*02d8*/ 	.word	0x00000410


	//   ....[4]....
        /*02dc*/ 	.word	0x00000530


	//   ....[5]....
        /*02e0*/ 	.word	0x00000690


	//   ....[6]....
        /*02e4*/ 	.word	0x00001440


	//   ....[7]....
        /*02e8*/ 	.word	0x00003410


	//   ....[8]....
        /*02ec*/ 	.word	0x00004550


	//   ....[9]....
        /*02f0*/ 	.word	0x00005480


	//   ....[10]....
        /*02f4*/ 	.word	0x000054a0


	//   ....[11]....
        /*02f8*/ 	.word	0x000057e0


	//   ....[12]....
        /*02fc*/ 	.word	0x000058e0


	//   ....[13]....
        /*0300*/ 	.word	0x00005c20


	//   ....[14]....
        /*0304*/ 	.word	0x00005ca0


	//   ....[15]....
        /*0308*/ 	.word	0x00006680


	//   ....[16]....
        /*030c*/ 	.word	0x000071e0


	//   ....[17]....
        /*0310*/ 	.word	0x000080d0


	//   ....[18]....
        /*0314*/ 	.word	0x000080f0


	//   ....[19]....
        /*0318*/ 	.word	0x00008460


	//   ....[20]....
        /*031c*/ 	.word	0x00008560


	//   ....[21]....
        /*0320*/ 	.word	0x00008820


	//   ....[22]....
        /*0324*/ 	.word	0x00008900


	//   ....[23]....
        /*0328*/ 	.word	0x00009a60


	//   ....[24]....
        /*032c*/ 	.word	0x0000a360


	//   ....[25]....
        /*0330*/ 	.word	0x0000b260


	//   ....[26]....
        /*0334*/ 	.word	0x0000b290


	//   ....[27]....
        /*0338*/ 	.word	0x0000b580


	//   ....[28]....
        /*033c*/ 	.word	0x0000b750


	//   ....[29]....
        /*0340*/ 	.word	0x0000c5f0


	//   ....[30]....
        /*0344*/ 	.word	0x0000c6c0


	//   ....[31]....
        /*0348*/ 	.word	0x0000c720


	//   ....[32]....
        /*034c*/ 	.word	0x0000c750


	//   ....[33]....
        /*0350*/ 	.word	0x0000c770


	//   ....[34]....
        /*0354*/ 	.word	0x0000d210


	//   ....[35]....
        /*0358*/ 	.word	0x0000d730


	//   ....[36]....
        /*035c*/ 	.word	0x0000d760


	//   ....[37]....
        /*0360*/ 	.word	0x0000d780


	//   ....[38]....
        /*0364*/ 	.word	0x0000d790


	//   ....[39]....
        /*0368*/ 	.word	0x0000dc30


	//   ....[40]....
        /*036c*/ 	.word	0x0000dc60


	//   ....[41]....
        /*0370*/ 	.word	0x0000e8c0


	//   ....[42]....
        /*0374*/ 	.word	0x0000e8e0


	//   ....[43]....
        /*0378*/ 	.word	0x0000f940


	//   ....[44]....
        /*037c*/ 	.word	0x00010cf0


	//   ....[45]....
        /*0380*/ 	.word	0x00010d10


	//   ....[46]....
        /*0384*/ 	.word	0x00010d20


	//   ....[47]....
        /*0388*/ 	.word	0x00010d60


	//   ....[48]....
        /*038c*/ 	.word	0x00010db0


	//   ....[49]....
        /*0390*/ 	.word	0x00010dd0


	//   ....[50]....
        /*0394*/ 	.word	0x00010e20


	//   ....[51]....
        /*0398*/ 	.word	0x00010e40


	//   ....[52]....
        /*039c*/ 	.word	0x000113f0


	//   ....[53]....
        /*03a0*/ 	.word	0x00011430


	//   ....[54]....
        /*03a4*/ 	.word	0x00011460


	//   ....[55]....
        /*03a8*/ 	.word	0x00011490


	//   ....[56]....
        /*03ac*/ 	.word	0x000114d0


	//   ....[57]....
        /*03b0*/ 	.word	0x000115a0


	//   ....[58]....
        /*03b4*/ 	.word	0x000115c0


	//   ....[59]....
        /*03b8*/ 	.word	0x000115f0


	//   ....[60]....
        /*03bc*/ 	.word	0x00011d00


	//   ....[61]....
        /*03c0*/ 	.word	0x00011d30


	//   ....[62]....
        /*03c4*/ 	.word	0x00011dc0


	//   ....[63]....
        /*03c8*/ 	.word	0x00011e70


	//   ....[64]....
        /*03cc*/ 	.word	0x00011f30


	//   ....[65]....
        /*03d0*/ 	.word	0x00012030


	//   ....[66]....
        /*03d4*/ 	.word	0x00012090


	//   ....[67]....
        /*03d8*/ 	.word	0x00012130


	//   ....[68]....
        /*03dc*/ 	.word	0x000125e0


	//   ....[69]....
        /*03e0*/ 	.word	0x00012610


	//   ....[70]....
        /*03e4*/ 	.word	0x00012640


	//   ....[71]....
        /*03e8*/ 	.word	0x00012670


	//   ....[72]....
        /*03ec*/ 	.word	0x000126a0


	//   ....[73]....
        /*03f0*/ 	.word	0x000126f0


	//   ....[74]....
        /*03f4*/ 	.word	0x00012870


	//   ....[75]....
        /*03f8*/ 	.word	0x000128a0


	//   ....[76]....
        /*03fc*/ 	.word	0x00013290


	//   ....[77]....
        /*0400*/ 	.word	0x000132b0


	//   ....[78]....
        /*0404*/ 	.word	0x000132c0


	//   ....[79]....
        /*0408*/ 	.word	0x000132e0


	//   ....[80]....
        /*040c*/ 	.word	0x00013300


	//   ....[81]....
        /*0410*/ 	.word	0x00013330


	//   ....[82]....
        /*0414*/ 	.word	0x00013350


	//   ....[83]....
        /*0418*/ 	.word	0x00013380


	//   ....[84]....
        /*041c*/ 	.word	0x000136e0


	//   ....[85]....
        /*0420*/ 	.word	0x00013710


	//   ....[86]....
        /*0424*/ 	.word	0x00013740


	//   ....[87]....
        /*0428*/ 	.word	0x00013760


	//   ....[88]....
        /*042c*/ 	.word	0x00013770


	//   ....[89]....
        /*0430*/ 	.word	0x00013790


	//   ....[90]....
        /*0434*/ 	.word	0x00013830


	//   ....[91]....
        /*0438*/ 	.word	0x00013870


	//   ....[92]....
        /*043c*/ 	.word	0x00013d70


	//   ....[93]....
        /*0440*/ 	.word	0x000142d0


	//   ....[94]....
        /*0444*/ 	.word	0x000143c0


	//   ....[95]....
        /*0448*/ 	.word	0x00014460


	//   ....[96]....
        /*044c*/ 	.word	0x000144e0


	//   ....[97]....
        /*0450*/ 	.word	0x00014590


	//   ....[98]....
        /*0454*/ 	.word	0x000145f0


	//   ....[99]....
        /*0458*/ 	.word	0x000146b0


	//   ....[100]....
        /*045c*/ 	.word	0x00014710


	//   ....[101]....
        /*0460*/ 	.word	0x000147b0


	//   ....[102]....
        /*0464*/ 	.word	0x00014850


	//   ....[103]....
        /*0468*/ 	.word	0x000148c0


	//   ....[104]....
        /*046c*/ 	.word	0x00014970


	//   ....[105]....
        /*0470*/ 	.word	0x00014a60


	//   ....[106]....
        /*0474*/ 	.word	0x00014b00


	//   ....[107]....
        /*0478*/ 	.word	0x00014be0


	//   ....[108]....
        /*047c*/ 	.word	0x00014cf0


	//   ....[109]....
        /*0480*/ 	.word	0x00014d40


	//   ....[110]....
        /*0484*/ 	.word	0x00014dd0


	//   ....[111]....
        /*0488*/ 	.word	0x00014eb0


	//   ....[112]....
        /*048c*/ 	.word	0x00015110


	//   ....[113]....
        /*0490*/ 	.word	0x00015180


	//   ....[114]....
        /*0494*/ 	.word	0x000153b0


	//   ....[115]....
        /*0498*/ 	.word	0x00015420


	//   ....[116]....
        /*049c*/ 	.word	0x000155f0


	//   ....[117]....
        /*04a0*/ 	.word	0x00015640


	//   ....[118]....
        /*04a4*/ 	.word	0x00015790


	//   ....[119]....
        /*04a8*/ 	.word	0x00015880


	//   ....[120]....
        /*04ac*/ 	.word	0x00015ad0


	//   ....[121]....
        /*04b0*/ 	.word	0x00015b20


	//   ....[122]....
        /*04b4*/ 	.word	0x00015ce0


	//   ....[123]....
        /*04b8*/ 	.word	0x00015d30


	//   ....[124]....
        /*04bc*/ 	.word	0x00015ef0


	//   ....[125]....
        /*04c0*/ 	.word	0x00015f40


	//   ....[126]....
        /*04c4*/ 	.word	0x00016020


	//   ....[127]....
        /*04c8*/ 	.word	0x000160c0


	//   ....[128]....
        /*04cc*/ 	.word	0x00016120


	//   ....[129]....
        /*04d0*/ 	.word	0x000161c0


	//   ....[130]....
        /*04d4*/ 	.word	0x00016220


	//   ....[131]....
        /*04d8*/ 	.word	0x000162c0


	//   ....[132]....
        /*04dc*/ 	.word	0x00016320


	//   ....[133]....
        /*04e0*/ 	.word	0x000163c0


	//   ....[134]....
        /*04e4*/ 	.word	0x000164a0


	//   ....[135]....
        /*04e8*/ 	.word	0x00016570


	//   ....[136]....
        /*04ec*/ 	.word	0x00016640


	//   ....[137]....
        /*04f0*/ 	.word	0x00016740


	//   ....[138]....
        /*04f4*/ 	.word	0x00016860


	//   ....[139]....
        /*04f8*/ 	.word	0x00016940


	//   ....[140]....
        /*04fc*/ 	.word	0x00016a50


	//   ....[141]....
        /*0500*/ 	.word	0x00016b20


	//   ....[142]....
        /*0504*/ 	.word	0x00016c30


	//----- nvinfo : EIATTR_REG_RECONFIG
	.align		4
.L_514:
        /*0508*/ 	.byte	0x01, 0x54
	.zero		2


	//----- nvinfo : EIATTR_SYSCALL_OFFSETS
	.align		4
        /*050c*/ 	.byte	0x04, 0x46
        /*050e*/ 	.short	(.L_516 - .L_515)


	//   ....[0]....
.L_515:
        /*0510*/ 	.word	0x000035c0


	//   ....[1]....
        /*0514*/ 	.word	0x000101a0


	//   ....[2]....
        /*0518*/ 	.word	0x000102e0


	//   ....[3]....
        /*051c*/ 	.word	0x000103d0


	//   ....[4]....
        /*0520*/ 	.word	0x000110c0


	//   ....[5]....
        /*0524*/ 	.word	0x000118c0


	//----- nvinfo : EIATTR_MBARRIER_INSTR_OFFSETS
	.align		4
.L_516:
        /*0528*/ 	.byte	0x04, 0x39
        /*052a*/ 	.short	(.L_518 - .L_517)


	//   ....[0]....
.L_517:
        /*052c*/ 	.word	0x00000190
        /*0530*/ 	.word	0x000000ff
        /*0534*/ 	.word	0x00038800
        /*0538*/ 	.short	0x0100
        /*053a*/ 	.byte	0x08
	.zero		1


	//   ....[1]....
        /*053c*/ 	.word	0x000001a0
        /*0540*/ 	.word	0x000000ff
        /*0544*/ 	.word	0x00038810
        /*0548*/ 	.short	0x0100
        /*054a*/ 	.byte	0x08
	.zero		1


	//   ....[2]....
        /*054c*/ 	.word	0x000001b0
        /*0550*/ 	.word	0x000000ff
        /*0554*/ 	.word	0x00038820
        /*0558*/ 	.short	0x0100
        /*055a*/ 	.byte	0x08
	.zero		1


	//   ....[3]....
        /*055c*/ 	.word	0x00000260
        /*0560*/ 	.word	0x000000ff
        /*0564*/ 	.word	0x00038830
        /*0568*/ 	.short	0x0100
        /*056a*/ 	.byte	0x06
	.zero		1


	//   ....[4]....
        /*056c*/ 	.word	0x00000270
        /*0570*/ 	.word	0x000000ff
        /*0574*/ 	.word	0x00038840
        /*0578*/ 	.short	0x0100
        /*057a*/ 	.byte	0x06
	.zero		1


	//   ....[5]....
        /*057c*/ 	.word	0x00000280
        /*0580*/ 	.word	0x000000ff
        /*0584*/ 	.word	0x00038838
        /*0588*/ 	.short	0x0100
        /*058a*/ 	.byte	0x06
	.zero		1


	//   ....[6]....
        /*058c*/ 	.word	0x00000290
        /*0590*/ 	.word	0x000000ff
        /*0594*/ 	.word	0x00038848
        /*0598*/ 	.short	0x0100
        /*059a*/ 	.byte	0x06
	.zero		1


	//   ....[7]....
        /*059c*/ 	.word	0x000003c0
        /*05a0*/ 	.word	0x000000ff
        /*05a4*/ 	.word	0x00038850
        /*05a8*/ 	.short	0x0100
        /*05aa*/ 	.byte	0x08
	.zero		1


	//   ....[8]....
        /*05ac*/ 	.word	0x000003d0
        /*05b0*/ 	.word	0x000000ff
        /*05b4*/ 	.word	0x00038860
        /*05b8*/ 	.short	0x0100
        /*05ba*/ 	.byte	0x08
	.zero		1


	//   ....[9]....
        /*05bc*/ 	.word	0x000003e0
        /*05c0*/ 	.word	0x000000ff
        /*05c4*/ 	.word	0x00038858
        /*05c8*/ 	.short	0x0100
        /*05ca*/ 	.byte	0x08
	.zero		1


	//   ....[10]....
        /*05cc*/ 	.word	0x000003f0
        /*05d0*/ 	.word	0x000000ff
        /*05d4*/ 	.word	0x00038868
        /*05d8*/ 	.short	0x0100
        /*05da*/ 	.byte	0x08
	.zero		1


	//   ....[11]....
        /*05dc*/ 	.word	0x000004e0
        /*05e0*/ 	.word	0x000000ff
        /*05e4*/ 	.word	0x00038870
        /*05e8*/ 	.short	0x0100
        /*05ea*/ 	.byte	0x06
	.zero		1


	//   ....[12]....
        /*05ec*/ 	.word	0x000004f0
        /*05f0*/ 	.word	0x000000ff
        /*05f4*/ 	.word	0x00038880
        /*05f8*/ 	.short	0x0100
        /*05fa*/ 	.byte	0x06
	.zero		1


	//   ....[13]....
        /*05fc*/ 	.word	0x00000500
        /*0600*/ 	.word	0x000000ff
        /*0604*/ 	.word	0x00038878
        /*0608*/ 	.short	0x0100
        /*060a*/ 	.byte	0x06
	.zero		1


	//   ....[14]....
        /*060c*/ 	.word	0x00000510
        /*0610*/ 	.word	0x000000ff
        /*0614*/ 	.word	0x00038888
        /*0618*/ 	.short	0x0100
        /*061a*/ 	.byte	0x06
	.zero		1


	//   ....[15]....
        /*061c*/ 	.word	0x00000640
        /*0620*/ 	.word	0x000000ff
        /*0624*/ 	.word	0x00038890
        /*0628*/ 	.short	0x0100
        /*062a*/ 	.byte	0x08
	.zero		1


	//   ....[16]....
        /*062c*/ 	.word	0x00000650
        /*0630*/ 	.word	0x000000ff
        /*0634*/ 	.word	0x000388a0
        /*0638*/ 	.short	0x0100
        /*063a*/ 	.byte	0x08
	.zero		1


	//   ....[17]....
        /*063c*/ 	.word	0x00000660
        /*0640*/ 	.word	0x000000ff
        /*0644*/ 	.word	0x00038898
        /*0648*/ 	.short	0x0100
        /*064a*/ 	.byte	0x08
	.zero		1


	//   ....[18]....
        /*064c*/ 	.word	0x00000670
        /*0650*/ 	.word	0x000000ff
        /*0654*/ 	.word	0x000388a8
        /*0658*/ 	.short	0x0100
        /*065a*/ 	.byte	0x08
	.zero		1


	//   ....[19]....
        /*065c*/ 	.word	0x000007b0
        /*0660*/ 	.word	0x000000ff
        /*0664*/ 	.word	0x000388b0
        /*0668*/ 	.short	0x0100
        /*066a*/ 	.byte	0x08
	.zero		1


	//   ....[20]....
        /*066c*/ 	.word	0x000007c0
        /*0670*/ 	.word	0x000000ff
        /*0674*/ 	.word	0x000388c0
        /*0678*/ 	.short	0x0100
        /*067a*/ 	.byte	0x08
	.zero		1


	//   ....[21]....
        /*067c*/ 	.word	0x000007d0
        /*0680*/ 	.word	0x000000ff
        /*0684*/ 	.word	0x000388b8
        /*0688*/ 	.short	0x0100
        /*068a*/ 	.byte	0x08
	.zero		1


	//   ....[22]....
        /*068c*/ 	.word	0x000007e0
        /*0690*/ 	.word	0x000000ff
        /*0694*/ 	.word	0x000388c8
        /*0698*/ 	.short	0x0100
        /*069a*/ 	.byte	0x08
	.zero		1


	//   ....[23]....
        /*069c*/ 	.word	0x00001820
        /*06a0*/ 	.word	0x00000004
        /*06a4*/ 	.word	0x00000000
        /*06a8*/ 	.short	0x0101
        /*06aa*/ 	.byte	0x3f
	.zero		1


	//   ....[24]....
        /*06ac*/ 	.word	0x00002300
        /*06b0*/ 	.word	0x00000004
        /*06b4*/ 	.word	0x00000000
        /*06b8*/ 	.short	0x0101
        /*06ba*/ 	.byte	0x3f
	.zero		1


	//   ....[25]....
        /*06bc*/ 	.word	0x000035f0
        /*06c0*/ 	.word	0x000000c6
        /*06c4*/ 	.word	0x00038800
        /*06c8*/ 	.short	0x010a
        /*06ca*/ 	.byte	0x3f
	.zero		1


	//   ....[26]....
        /*06cc*/ 	.word	0x000037a0
        /*06d0*/ 	.word	0x000000c6
        /*06d4*/ 	.word	0x00038830
        /*06d8*/ 	.short	0x010a
        /*06da*/ 	.byte	0x3f
	.zero		1


	//   ....[27]....
        /*06dc*/ 	.word	0x000037e0
        /*06e0*/ 	.word	0x000000c6
        /*06e4*/ 	.word	0x00038830
        /*06e8*/ 	.short	0x010a
        /*06ea*/ 	.byte	0x3f
	.zero		1


	//   ....[28]....
        /*06ec*/ 	.word	0x00003bf0
        /*06f0*/ 	.word	0x000000c6
        /*06f4*/ 	.word	0x00038810
        /*06f8*/ 	.short	0x010a
        /*06fa*/ 	.byte	0x3f
	.zero		1


	//   ....[29]....
        /*06fc*/ 	.word	0x00003c30
        /*0700*/ 	.word	0x000000c6
        /*0704*/ 	.word	0x00038850
        /*0708*/ 	.short	0x010a
        /*070a*/ 	.byte	0x3f
	.zero		1


	//   ....[30]....
        /*070c*/ 	.word	0x00003cf0
        /*0710*/ 	.word	0x000000c6
        /*0714*/ 	.word	0x00038850
        /*0718*/ 	.short	0x010a
        /*071a*/ 	.byte	0x3f
	.zero		1


	//   ....[31]....
        /*071c*/ 	.word	0x000060a0
        /*0720*/ 	.word	0x00000018
        /*0724*/ 	.word	0x00000000
        /*0728*/ 	.short	0x0101
        /*072a*/ 	.byte	0x3f
	.zero		1


	//   ....[32]....
        /*072c*/ 	.word	0x00006760
        /*0730*/ 	.word	0x00000098
        /*0734*/ 	.word	0x00000000
        /*0738*/ 	.short	0x0101
        /*073a*/ 	.byte	0x3f
	.zero		1


	//   ....[33]....
        /*073c*/ 	.word	0x00006900
        /*0740*/ 	.word	0x000000c9
        /*0744*/ 	.word	0x00038830
        /*0748*/ 	.short	0x010a
        /*074a*/ 	.byte	0x3f
	.zero		1


	//   ....[34]....
        /*074c*/ 	.word	0x00006950
        /*0750*/ 	.word	0x000000c9
        /*0754*/ 	.word	0x00038830
        /*0758*/ 	.short	0x010a
        /*075a*/ 	.byte	0x3f
	.zero		1


	//   ....[35]....
        /*075c*/ 	.word	0x00006c80
        /*0760*/ 	.word	0x000000c9
        /*0764*/ 	.word	0x00038850
        /*0768*/ 	.short	0x010a
        /*076a*/ 	.byte	0x3f
	.zero		1


	//   ....[36]....
        /*076c*/ 	.word	0x00006cd0
        /*0770*/ 	.word	0x000000c9
        /*0774*/ 	.word	0x00038850
        /*0778*/ 	.short	0x010a
        /*077a*/ 	.byte	0x3f
	.zero		1


	//   ....[37]....
        /*077c*/ 	.word	0x00008b50
        /*0780*/ 	.word	0x00000098
        /*0784*/ 	.word	0x00000000
        /*0788*/ 	.short	0x0101
        /*078a*/ 	.byte	0x3f
	.zero		1


	//   ....[38]....
        /*078c*/ 	.word	0x00009b10
        /*0790*/ 	.word	0x00000098
        /*0794*/ 	.word	0x00000000
        /*0798*/ 	.short	0x0101
        /*079a*/ 	.byte	0x3f
	.zero		1


	//   ....[39]....
        /*079c*/ 	.word	0x00009c40
        /*07a0*/ 	.word	0x000000c3
        /*07a4*/ 	.word	0x00038830
        /*07a8*/ 	.short	0x010a
        /*07aa*/ 	.byte	0x3f
	.zero		1


	//   ....[40]....
        /*07ac*/ 	.word	0x00009c90
        /*07b0*/ 	.word	0x000000c3
        /*07b4*/ 	.word	0x00038830
        /*07b8*/ 	.short	0x010a
        /*07ba*/ 	.byte	0x3f
	.zero		1


	//   ....[41]....
        /*07bc*/ 	.word	0x00009ec0
        /*07c0*/ 	.word	0x000000c3
        /*07c4*/ 	.word	0x00038850
        /*07c8*/ 	.short	0x010a
        /*07ca*/ 	.byte	0x3f
	.zero		1


	//   ....[42]....
        /*07cc*/ 	.word	0x00009f10
        /*07d0*/ 	.word	0x000000c3
        /*07d4*/ 	.word	0x00038850
        /*07d8*/ 	.short	0x010a
        /*07da*/ 	.byte	0x3f
	.zero		1


	//   ....[43]....
        /*07dc*/ 	.word	0x0000bac0
        /*07e0*/ 	.word	0x0000009a
        /*07e4*/ 	.word	0x00000000
        /*07e8*/ 	.short	0x0101
        /*07ea*/ 	.byte	0x3f
	.zero		1


	//   ....[44]....
        /*07ec*/ 	.word	0x0000c6a0
        /*07f0*/ 	.word	0x00000098
        /*07f4*/ 	.word	0x00000000
        /*07f8*/ 	.short	0x0101
        /*07fa*/ 	.byte	0x3f
	.zero		1


	//   ....[45]....
        /*07fc*/ 	.word	0x0000d230
        /*0800*/ 	.word	0x000000ff
        /*0804*/ 	.word	0x00000000
        /*0808*/ 	.short	0x0101
        /*080a*/ 	.byte	0x04
	.zero		1


	//   ....[46]....
        /*080c*/ 	.word	0x00010aa0
        /*0810*/ 	.word	0x000000ff
        /*0814*/ 	.word	0x00038840
        /*0818*/ 	.short	0x010a
        /*081a*/ 	.byte	0x2c
	.zero		1


	//   ....[47]....
        /*081c*/ 	.word	0x00010ee0
        /*0820*/ 	.word	0x000000ff
        /*0824*/ 	.word	0x00038830
        /*0828*/ 	.short	0x0107
        /*082a*/ 	.byte	0x2c
	.zero		1


	//   ....[48]....
        /*082c*/ 	.word	0x00010f50
        /*0830*/ 	.word	0x000000ff
        /*0834*/ 	.word	0x00038830
        /*0838*/ 	.short	0x0101
        /*083a*/ 	.byte	0x2c
	.zero		1


	//   ....[49]....
        /*083c*/ 	.word	0x00011740
        /*0840*/ 	.word	0x000000ff
        /*0844*/ 	.word	0x00038800
        /*0848*/ 	.short	0x0107
        /*084a*/ 	.byte	0x2c
	.zero		1


	//   ....[50]....
        /*084c*/ 	.word	0x00011790
        /*0850*/ 	.word	0x000000ff
        /*0854*/ 	.word	0x00038800
        /*0858*/ 	.short	0x0101
        /*085a*/ 	.byte	0x2c
	.zero		1


	//   ....[51]....
        /*085c*/ 	.word	0x000123a0
        /*0860*/ 	.word	0x000000ff
        /*0864*/ 	.word	0x00038810
        /*0868*/ 	.short	0x0107
        /*086a*/ 	.byte	0x2c
	.zero		1


	//   ....[52]....
        /*086c*/ 	.word	0x00012400
        /*0870*/ 	.word	0x000000ff
        /*0874*/ 	.word	0x00038810
        /*0878*/ 	.short	0x0101
        /*087a*/ 	.byte	0x2c
	.zero		1


	//   ....[53]....
        /*087c*/ 	.word	0x00012410
        /*0880*/ 	.word	0x000000ff
        /*0884*/ 	.word	0x00038820
        /*0888*/ 	.short	0x010a
        /*088a*/ 	.byte	0x2c
	.zero		1


	//   ....[54]....
        /*088c*/ 	.word	0x00012460
        /*0890*/ 	.word	0x000000ff
        /*0894*/ 	.word	0x00038860
        /*0898*/ 	.short	0x010a
        /*089a*/ 	.byte	0x2c
	.zero		1


	//   ....[55]....
        /*089c*/ 	.word	0x00012c80
        /*08a0*/ 	.word	0x000000ff
        /*08a4*/ 	.word	0x00038850
        /*08a8*/ 	.short	0x0107
        /*08aa*/ 	.byte	0x2c
	.zero		1


	//   ....[56]....
        /*08ac*/ 	.word	0x00012d00
        /*08b0*/ 	.word	0x000000ff
        /*08b4*/ 	.word	0x00038850
        /*08b8*/ 	.short	0x0101
        /*08ba*/ 	.byte	0x2c
	.zero		1


	//   ....[57]....
        /*08bc*/ 	.word	0x00013090
        /*08c0*/ 	.word	0x0000000a
        /*08c4*/ 	.word	0x00038840
        /*08c8*/ 	.short	0x010a
        /*08ca*/ 	.byte	0x3f
	.zero		1


	//   ....[58]....
        /*08cc*/ 	.word	0x00013420
        /*08d0*/ 	.word	0x0000000a
        /*08d4*/ 	.word	0x00038830
        /*08d8*/ 	.short	0x0107
        /*08da*/ 	.byte	0x3f
	.zero		1


	//   ....[59]....
        /*08dc*/ 	.word	0x000134d0
        /*08e0*/ 	.word	0x0000000a
        /*08e4*/ 	.word	0x00038830
        /*08e8*/ 	.short	0x0101
        /*08ea*/ 	.byte	0x3f
	.zero		1


	//   ....[60]....
        /*08ec*/ 	.word	0x00013500
        /*08f0*/ 	.word	0x0000000a
        /*08f4*/ 	.word	0x00038860
        /*08f8*/ 	.short	0x010a
        /*08fa*/ 	.byte	0x3f
	.zero		1


	//   ....[61]....
        /*08fc*/ 	.word	0x00013b40
        /*0900*/ 	.word	0x0000000a
        /*0904*/ 	.word	0x00038850
        /*0908*/ 	.short	0x0107
        /*090a*/ 	.byte	0x3f
	.zero		1


	//   ....[62]....
        /*090c*/ 	.word	0x00013c00
        /*0910*/ 	.word	0x0000000a
        /*0914*/ 	.word	0x00038850
        /*0918*/ 	.short	0x0101
        /*091a*/ 	.byte	0x3f
	.zero		1


	//   ....[63]....
        /*091c*/ 	.word	0x00013cf0
        /*0920*/ 	.word	0x00000005
        /*0924*/ 	.word	0x00038820
        /*0928*/ 	.short	0x010a
        /*092a*/ 	.byte	0x3f
	.zero		1


	//   ....[64]....
        /*092c*/ 	.word	0x00013e80
        /*0930*/ 	.word	0x00000003
        /*0934*/ 	.word	0x00038840
        /*0938*/ 	.short	0x010a
        /*093a*/ 	.byte	0x3f
	.zero		1


	//   ....[65]....
        /*093c*/ 	.word	0x00013f20
        /*0940*/ 	.word	0x00000005
        /*0944*/ 	.word	0x00038840
        /*0948*/ 	.short	0x010a
        /*094a*/ 	.byte	0x3f
	.zero		1


	//   ....[66]....
        /*094c*/ 	.word	0x00013f60
        /*0950*/ 	.word	0x00000003
        /*0954*/ 	.word	0x00038860
        /*0958*/ 	.short	0x010a
        /*095a*/ 	.byte	0x3f
	.zero		1


	//   ....[67]....
        /*095c*/ 	.word	0x00013fa0
        /*0960*/ 	.word	0x00000005
        /*0964*/ 	.word	0x00038860
        /*0968*/ 	.short	0x010a
        /*096a*/ 	.byte	0x3f
	.zero		1


	//   ....[68]....
        /*096c*/ 	.word	0x00014000
        /*0970*/ 	.word	0x000000c6
        /*0974*/ 	.word	0x00038800
        /*0978*/ 	.short	0x010a
        /*097a*/ 	.byte	0x3f
	.zero		1


	//   ....[69]....
        /*097c*/ 	.word	0x00014050
        /*0980*/ 	.word	0x000000c6
        /*0984*/ 	.word	0x00038830
        /*0988*/ 	.short	0x010a
        /*098a*/ 	.byte	0x3f
	.zero		1


	//   ....[70]....
        /*098c*/ 	.word	0x000140a0
        /*0990*/ 	.word	0x000000c6
        /*0994*/ 	.word	0x00038810
        /*0998*/ 	.short	0x010a
        /*099a*/ 	.byte	0x3f
	.zero		1


	//   ....[71]....
        /*099c*/ 	.word	0x000140f0
        /*09a0*/ 	.word	0x000000c6
        /*09a4*/ 	.word	0x00038850
        /*09a8*/ 	.short	0x010a
        /*09aa*/ 	.byte	0x3f
	.zero		1


	//   ....[72]....
        /*09ac*/ 	.word	0x00014140
        /*09b0*/ 	.word	0x000000c9
        /*09b4*/ 	.word	0x00038830
        /*09b8*/ 	.short	0x010a
        /*09ba*/ 	.byte	0x3f
	.zero		1


	//   ....[73]....
        /*09bc*/ 	.word	0x00014190
        /*09c0*/ 	.word	0x000000c9
        /*09c4*/ 	.word	0x00038850
        /*09c8*/ 	.short	0x010a
        /*09ca*/ 	.byte	0x3f
	.zero		1


	//   ....[74]....
        /*09cc*/ 	.word	0x000141e0
        /*09d0*/ 	.word	0x000000c3
        /*09d4*/ 	.word	0x00038830
        /*09d8*/ 	.short	0x010a
        /*09da*/ 	.byte	0x3f
	.zero		1


	//   ....[75]....
        /*09dc*/ 	.word	0x00014230
        /*09e0*/ 	.word	0x000000c3
        /*09e4*/ 	.word	0x00038850
        /*09e8*/ 	.short	0x010a
        /*09ea*/ 	.byte	0x3f
	.zero		1


	//   ....[76]....
        /*09ec*/ 	.word	0x00014310
        /*09f0*/ 	.word	0x00000003
        /*09f4*/ 	.word	0x00038840
        /*09f8*/ 	.short	0x010a
        /*09fa*/ 	.byte	0x3f
	.zero		1


	//   ....[77]....
        /*09fc*/ 	.word	0x00015680
        /*0a00*/ 	.word	0x00000003
        /*0a04*/ 	.word	0x00038820
        /*0a08*/ 	.short	0x010a
        /*0a0a*/ 	.byte	0x3f
	.zero		1


	//   ....[78]....
        /*0a0c*/ 	.word	0x000156e0
        /*0a10*/ 	.word	0x00000003
        /*0a14*/ 	.word	0x00038860
        /*0a18*/ 	.short	0x010a
        /*0a1a*/ 	.byte	0x3f
	.zero		1


	//   ....[79]....
        /*0a1c*/ 	.word	0x00015f70
        /*0a20*/ 	.word	0x0000000a
        /*0a24*/ 	.word	0x00038840
        /*0a28*/ 	.short	0x010a
        /*0a2a*/ 	.byte	0x3f
	.zero		1


	//   ....[80]....
        /*0a2c*/ 	.word	0x000163f0
        /*0a30*/ 	.word	0x0000000a
        /*0a34*/ 	.word	0x00038860
        /*0a38*/ 	.short	0x010a
        /*0a3a*/ 	.byte	0x3f
	.zero		1


	//   ....[81]....
        /*0a3c*/ 	.word	0x00016b50
        /*0a40*/ 	.word	0x00000005
        /*0a44*/ 	.word	0x00038820
        /*0a48*/ 	.short	0x010a
        /*0a4a*/ 	.byte	0x3f
	.zero		1


	//   ....[82]....
        /*0a4c*/ 	.word	0x00016cf0
        /*0a50*/ 	.word	0x00000003
        /*0a54*/ 	.word	0x00038840
        /*0a58*/ 	.short	0x010a
        /*0a5a*/ 	.byte	0x3f
	.zero		1


	//   ....[83]....
        /*0a5c*/ 	.word	0x00016d40
        /*0a60*/ 	.word	0x00000005
        /*0a64*/ 	.word	0x00038840
        /*0a68*/ 	.short	0x010a
        /*0a6a*/ 	.byte	0x3f
	.zero		1


	//   ....[84]....
        /*0a6c*/ 	.word	0x00016d90
        /*0a70*/ 	.word	0x00000003
        /*0a74*/ 	.word	0x00038860
        /*0a78*/ 	.short	0x010a
        /*0a7a*/ 	.byte	0x3f
	.zero		1


	//----- nvinfo : EIATTR_NUM_MBARRIERS
	.align		4
.L_518:
        /*0a7c*/ 	.byte	0x03, 0x38
        /*0a7e*/ 	.short	0x0017


	//----- nvinfo : EIATTR_EXIT_INSTR_OFFSETS
	.align		4
        /*0a80*/ 	.byte	0x04, 0x1c
        /*0a82*/ 	.short	(.L_520 - .L_519)


	//   ....[0]....
.L_519:
        /*0a84*/ 	.word	0x00013ff0


	//----- nvinfo : EIATTR_MAX_THREADS
	.align		4
.L_520:
        /*0a88*/ 	.byte	0x04, 0x05
        /*0a8a*/ 	.short	(.L_522 - .L_521)
.L_521:
        /*0a8c*/ 	.word	0x00000180
        /*0a90*/ 	.word	0x00000001
        /*0a94*/ 	.word	0x00000001


	//----- nvinfo : EIATTR_CRS_STACK_SIZE
	.align		4
.L_522:
        /*0a98*/ 	.byte	0x04, 0x1e
        /*0a9a*/ 	.short	(.L_524 - .L_523)
.L_523:
        /*0a9c*/ 	.word	0x00000000


	//----- nvinfo : EIATTR_CBANK_PARAM_SIZE
	.align		4
.L_524:
        /*0aa0*/ 	.byte	0x03, 0x19
        /*0aa2*/ 	.short	0x0b70


	//----- nvinfo : EIATTR_PARAM_CBANK
	.align		4
        /*0aa4*/ 	.byte	0x04, 0x0a
        /*0aa6*/ 	.short	(.L_526 - .L_525)
	.align		4
.L_525:
        /*0aa8*/ 	.word	index@(.nv.constant0._ZN7cutlass13device_kernelIN5flash11enable_sm90INS1_16FlashAttnFwdSm90INS1_25CollectiveMainloopFwdSm90ILi2EN4cute5tupleIJNS5_1CILi1EEES8_S8_EEENS6_IJNS7_ILi64EEESA_SA_EEELi512ENS_6half_tEfNS_4arch4Sm90ELb1ELb0ELb0ELb0ELb1ELb0ELb1ELb0ELb0ELb1ELb1ELb0EEENS1_21CollectiveEpilogueFwdINS6_IJSA_NS7_ILi512EEESA_EEES9_SC_SE_Li256ELb0ELb1ELb1ELb0EEENS1_19SingleTileSchedulerILb0ELb1ELb1ELi64EEEEEEEEEvNT_6ParamsE)
        /*0aac*/ 	.short	0x0210
        /*0aae*/ 	.short	0x0b70


	//----- nvinfo : EIATTR_SW_WAR
	.align		4
.L_526:
        /*0ab0*/ 	.byte	0x04, 0x36
        /*0ab2*/ 	.short	(.L_528 - .L_527)
.L_527:
        /*0ab4*/ 	.word	0x00000008
.L_528:


//--------------------- .nv.info._ZN7cutlass13device_kernelIN5flash11enable_sm90INS1_16FlashAttnFwdSm90INS1_25CollectiveMainloopFwdSm90ILi2EN4cute5tupleIJNS5_1CILi1EEES8_S8_EEENS6_IJNS7_ILi64EEESA_SA_EEELi512ENS_6half_tEfNS_4arch4Sm90ELb1ELb0ELb0ELb1ELb1ELb0ELb0ELb0ELb0ELb1ELb1ELb0EEENS1_21CollectiveEpilogueFwdINS6_IJSA_NS7_ILi512EEESA_EEES9_SC_SE_Li256ELb1ELb1ELb1ELb0EEENS1_36VarlenDynamicPersistentTileSchedulerILi64ELi64ELi256ELi128ELb1ELb1ELb1ELb1ELb1ELb1EEEEEEEEEvNT_6ParamsE --------------------------
	.section	.nv.info._ZN7cutlass13device_kernelIN5flash11enable_sm90INS1_16FlashAttnFwdSm90INS1_25CollectiveMainloopFwdSm90ILi2EN4cute5tupleIJNS5_1CILi1EEES8_S8_EEENS6_IJNS7_ILi64EEESA_SA_EEELi512ENS_6half_tEfNS_4arch4Sm90ELb1ELb0ELb0ELb1ELb1ELb0ELb0ELb0ELb0ELb1ELb1ELb0EEENS1_21CollectiveEpilogueFwdINS6_IJSA_NS7_ILi512EEESA_EEES9_SC_SE_Li256ELb1ELb1ELb1ELb0EEENS1_36VarlenDynamicPersistentTileSchedulerILi64ELi64ELi256ELi128ELb1ELb1ELb1ELb1ELb1ELb1EEEEEEEEEvNT_6ParamsE,"",@"SHT_CUDA_INFO"
	.sectionflags	@""
	.align	4


	//----- nvinfo : EIATTR_CUDA_API_VERSION
	.align		4
        /*0000*/ 	.byte	0x04, 0x37
        /*0002*/ 	.short	(.L_530 - .L_529)
.L_529:
        /*0004*/ 	.word	0x00000082


	//----- nvinfo : EIATTR_KPARAM_INFO
	.align		4
.L_530:
        /*0008*/ 	.byte	0x04, 0x17
        /*000a*/ 	.short	(.L_532 - .L_531)
.L_531:
        /*000c*/ 	.word	0x00000000
        /*0010*/ 	.short	0x0000
        /*0012*/ 	.short	0x0070
        /*0014*/ 	.byte	0x00, 0xf0, 0x01, 0x2a


	//----- nvinfo : EIATTR_SPARSE_MMA_MASK
	.align		4
.L_532:
        /*0018*/ 	.byte	0x03, 0x50
        /*001a*/ 	.short	0x0000


	//----- nvinfo : EIATTR_MAXREG_COUNT
	.align		4
        /*001c*/ 	.byte	0x03, 0x1b
        /*001e*/ 	.short	0x00a8


	//----- nvinfo : EIATTR_NUM_BARRIERS
	.align		4
        /*0020*/ 	.byte	0x02, 0x4c
        /*0022*/ 	.byte	0x10
	.zero		1


	//----- nvinfo : EIATTR_EXTERNS
	.align		4
        /*0024*/ 	.byte	0x04, 0x0f
        /*0026*/ 	.short	(.L_534 - .L_533)


	//   ....[0]....
	.align		4
.L_533:
        /*0028*/ 	.word	index@(__assertfail)


	//----- nvinfo : EIATTR_ANNOTATIONS
	.align		4
.L_534:
        /*002c*/ 	.byte	0x04, 0x55
        /*002e*/ 	.short	(.L_536 - .L_535)


	//   ....[0]....
.L_535:
        /* <DEDUP_REMOVED lines=20> */


	//----- nvinfo : EIATTR_MERCURY_ISA_VERSION
	.align		4
.L_536:
        /*0158*/ 	.byte	0x03, 0x5f
        /*015a*/ 	.short	0x0101


	//----- nvinfo : EIATTR_UNUSED_LOAD_BYTE_OFFSET
	.align		4
        /*015c*/ 	.byte	0x04, 0x44
        /*015e*/ 	.short	(.L_538 - .L_537)


	//   ....[0]....
.L_537:
        /*0160*/ 	.word	0x00000940
        /*0164*/ 	.word	0x0000fff0


	//   ....[1]....
        /*0168*/ 	.word	0x00009d40
        /*016c*/ 	.word	0x0000fff0


	//----- nvinfo : EIATTR_INT_WARP_WIDE_INSTR_OFFSETS
	.align		4
.L_538:
        /*0170*/ 	.byte	0x04, 0x31
        /*0172*/ 	.short	(.L_540 - .L_539)


	//   ....[0]....
.L_539:
        /*0174*/ 	.word	0x000000c0


	//   ....[1]....
        /*0178*/ 	.word	0x000000d0


	//   ....[2]....
        /*017c*/ 	.word	0x00000170


	//   ....[3]....
        /*0180*/ 	.word	0x000101a0


	//   ....[4]....
        /*0184*/ 	.word	0x00010230


	//   ....[5]....
        /*0188*/ 	.word	0x00013600


	//   ....[6]....
        /*018c*/ 	.word	0x00013690


	//----- nvinfo : EIATTR_COOP_GROUP_MASK_REGIDS
	.align		4
.L_540:
        /*0190*/ 	.byte	0x04, 0x29
        /*0192*/ 	.short	(.L_542 - .L_541)


	//   ....[0]....
.L_541:
        /*0194*/ 	.word	0xffffffff


	//   ....[1]....
        /*0198*/ 	.word	0xffffffff


	//   ....[2]....
        /*019c*/ 	.word	0xffffffff


	//   ....[3]....
        /*01a0*/ 	.word	0xffffffff


	//   ....[4]....
        /*01a4*/ 	.word	0xffffffff


	//   ....[5]....
        /*01a8*/ 	.word	0xffffffff


	//   ....[6]....
        /*01ac*/ 	.word	0xffffffff


	//   ....[7]....
        /*01b0*/ 	.word	0xffffffff


	//   ....[8]....
        /*01b4*/ 	.word	0xffffffff


	//   ....[9]....
        /*01b8*/ 	.word	0xffffffff


	//   ....[10]....
        /*01bc*/ 	.word	0xffffffff


	//   ....[11]....
        /*01c0*/ 	.word	0xffffffff


	//   ....[12]....
        /*01c4*/ 	.word	0xffffffff


	//   ....[13]....
        /*01c8*/ 	.word	0xffffffff


	//   ....[14]....
        /*01cc*/ 	.word	0xffffffff


	//   ....[15]....
        /*01d0*/ 	.word	0xffffffff


	//   ....[16]....
        /*01d4*/ 	.word	0xffffffff


	//   ....[17]....
        /*01d8*/ 	.word	0xffffffff


	//   ....[18]....
        /*01dc*/ 	.word	0xffffffff


	//   ....[19]....
        /*01e0*/ 	.word	0xffffffff


	//   ....[20]....
        /*01e4*/ 	.word	0xffffffff


	//   ....[21]....
        /*01e8*/ 	.word	0xffffffff


	//   ....[22]....
        /*01ec*/ 	.word	0xffffffff


	//   ....[23]....
        /*01f0*/ 	.word	0xffffffff


	//   ....[24]....
        /*01f4*/ 	.word	0xffffffff


	//   ....[25]....
        /*01f8*/ 	.word	0xffffffff


	//   ....[26]....
        /*01fc*/ 	.word	0xffffffff


	//   ....[27]....
        /*0200*/ 	.word	0xffffffff


	//   ....[28]....
        /*0204*/ 	.word	0xffffffff


	//   ....[29]....
        /*0208*/ 	.word	0xffffffff


	//   ....[30]....
        /*020c*/ 	.word	0xffffffff


	//   ....[31]....
        /*0210*/ 	.word	0xffffffff


	//   ....[32]....
        /*0214*/ 	.word	0xffffffff


	//   ....[33]....
        /*0218*/ 	.word	0xffffffff


	//   ....[34]....
        /*021c*/ 	.word	0xffffffff


	//   ....[35]....
        /*0220*/ 	.word	0xffffffff


	//   ....[36]....
        /*0224*/ 	.word	0xffffffff


	//   ....[37]....
        /*0228*/ 	.word	0xffffffff


	//   ....[38]....
        /*022c*/ 	.word	0xffffffff


	//   ....[39]....
        /*0230*/ 	.word	0xffffffff


	//   ....[40]....
        /*0234*/ 	.word	0xffffffff


	//   ....[41]....
        /*0238*/ 	.word	0xffffffff


	//   ....[42]....
        /*023c*/ 	.word	0xffffffff


	//   ....[43]....
        /*0240*/ 	.word	0xffffffff


	//   ....[44]....
        /*0244*/ 	.word	0xffffffff


	//   ....[45]....
        /*0248*/ 	.word	0xffffffff


	//   ....[46]....
        /*024c*/ 	.word	0xffffffff


	//   ....[47]....
        /*0250*/ 	.word	0xffffffff


	//   ....[48]....
        /*0254*/ 	.word	0xffffffff


	//   ....[49]....
        /*0258*/ 	.word	0xffffffff


	//   ....[50]....
        /*025c*/ 	.word	0xffffffff


	//   ....[51]....
        /*0260*/ 	.word	0xffffffff


	//   ....[52]....
        /*0264*/ 	.word	0xffffffff


	//   ....[53]....
        /*0268*/ 	.word	0xffffffff


	//   ....[54]....
        /*026c*/ 	.word	0xffffffff


	//   ....[55]....
        /*0270*/ 	.word	0xffffffff


	//   ....[56]....
        /*0274*/ 	.word	0xffffffff


	//   ....[57]....
        /*0278*/ 	.word	0xffffffff


	//   ....[58]....
        /*027c*/ 	.word	0xffffffff


	//   ....[59]....
        /*0280*/ 	.word	0xffffffff


	//   ....[60]....
        /*0284*/ 	.word	0xffffffff


	//   ....[61]....
        /*0288*/ 	.word	0xffffffff


	//   ....[62]....
        /*028c*/ 	.word	0xffffffff


	//   ....[63]....
        /*0290*/ 	.word	0xffffffff


	//   ....[64]....
        /*0294*/ 	.word	0xffffffff


	//   ....[65]....
        /*0298*/ 	.word	0xffffffff


	//   ....[66]....
        /*029c*/ 	.word	0xffffffff


	//   ....[67]....
        /*02a0*/ 	.word	0xffffffff


	//   ....[68]....
        /*02a4*/ 	.word	0xffffffff


	//   ....[69]....
        /*02a8*/ 	.word	0xffffffff


	//   ....[70]....
        /*02ac*/ 	.word	0xffffffff


	//   ....[71]....
        /*02b0*/ 	.word	0xffffffff


	//   ....[72]....
        /*02b4*/ 	.word	0xffffffff


	//   ....[73]....
        /*02b8*/ 	.word	0xffffffff


	//   ....[74]....
        /*02bc*/ 	.word	0xffffffff


	//   ....[75]....
        /*02c0*/ 	.word	0xffffffff


	//   ....[76]....
        /*02c4*/ 	.word	0xffffffff


	//   ....[77]....
        /*02c8*/ 	.word	0xffffffff


	//   ....[78]....
        /*02cc*/ 	.word	0xffffffff


	//   ....[79]....
        /*02d0*/ 	.word	0xffffffff


	//   ....[80]....
        /*02d4*/ 	.word	0xffffffff


	//   ....[81]....
        /*02d8*/ 	.word	0xffffffff


	//   ....[82]....
        /*02dc*/ 	.word	0xffffffff


	//   ....[83]....
        /*02e0*/ 	.word	0xffffffff


	//   ....[84]....
        /*02e4*/ 	.word	0xffffffff


	//   ....[85]....
        /*02e8*/ 	.word	0xffffffff


	//   ....[86]....
        /*02ec*/ 	.word	0xffffffff


	//   ....[87]....
        /*02f0*/ 	.word	0xffffffff


	//   ....[88]....
        /*02f4*/ 	.word	0xffffffff


	//   ....[89]....
        /*02f8*/ 	.word	0xffffffff


	//   ....[90]....
        /*02fc*/ 	.word	0xffffffff


	//   ....[91]....
        /*0300*/ 	.word	0xffffffff


	//   ....[92]....
        /*0304*/ 	.word	0xffffffff


	//   ....[93]....
        /*0308*/ 	.word	0xffffffff


	//   ....[94]....
        /*030c*/ 	.word	0xffffffff


	//   ....[95]....
        /*0310*/ 	.word	0xffffffff


	//   ....[96]....
        /*0314*/ 	.word	0xffffffff


	//   ....[97]....
        /*0318*/ 	.word	0xffffffff


	//   ....[98]....
        /*031c*/ 	.word	0xffffffff


	//   ....[99]....
        /*0320*/ 	.word	0xffffffff


	//   ....[100]....
        /*0324*/ 	.word	0xffffffff


	//   ....[101]....
        /*0328*/ 	.word	0xffffffff


	//   ....[102]....
        /*032c*/ 	.word	0xffffffff


	//   ....[103]....
        /*0330*/ 	.word	0xffffffff


	//   ....[104]....
        /*0334*/ 	.word	0xffffffff


	//   ....[105]....
        /*0338*/ 	.word	0xffffffff


	//   ....[106]....
        /*033c*/ 	.word	0xffffffff


	//   ....[107]....
        /*0340*/ 	.word	0xffffffff


	//   ....[108]....
        /*0344*/ 	.word	0xffffffff


	//   ....[109]....
        /*0348*/ 	.word	0xffffffff


	//   ....[110]....
        /*034c*/ 	.word	0xffffffff


	//   ....[111]....
        /*0350*/ 	.word	0xffffffff


	//   ....[112]....
        /*0354*/ 	.word	0xffffffff


	//   ....[113]....
        /*0358*/ 	.word	0xffffffff


	//   ....[114]....
        /*035c*/ 	.word	0xffffffff


	//   ....[115]....
        /*0360*/ 	.word	0xffffffff


	//   ....[116]....
        /*0364*/ 	.word	0xffffffff


	//   ....[117]....
        /*0368*/ 	.word	0xffffffff


	//   ....[118]....
        /*036c*/ 	.word	0xffffffff


	//   ....[119]....
        /*0370*/ 	.word	0xffffffff


	//   ....[120]....
        /*0374*/ 	.word	0xffffffff


	//   ....[121]....
        /*0378*/ 	.word	0xffffffff


	//   ....[122]....
        /*037c*/ 	.word	0xffffffff


	//   ....[123]....
        /*0380*/ 	.word	0xffffffff


	//   ....[124]....
        /*0384*/ 	.word	0x0500000f


	//   ....[125]....
        /*0388*/ 	.word	0x0500000f


	//   ....[126]....
        /*038c*/ 	.word	0x0500000f


	//   ....[127]....
        /*0390*/ 	.word	0x0500000f


	//   ....[128]....
        /*0394*/ 	.word	0x0500000f


	//   ....[129]....
        /*0398*/ 	.word	0x0500000f


	//   ....[130]....
        /*039c*/ 	.word	0x0500000f


	//   ....[131]....
        /*03a0*/ 	.word	0x0500000f


	//   ....[132]....
        /*03a4*/ 	.word	0x0500000f


	//   ....[133]....
        /*03a8*/ 	.word	0x0500000f


	//   ....[134]....
        /*03ac*/ 	.word	0x0500000f


	//   ....[135]....
        /*03b0*/ 	.word	0x0500000f


	//   ....[136]....
        /*03b4*/ 	.word	0x0500000f


	//   ....[137]....
        /*03b8*/ 	.word	0x0500000f


	//   ....[138]....
        /*03bc*/ 	.word	0x0500000f


	//   ....[139]....
        /*03c0*/ 	.word	0x0500000f


	//   ....[140]....
        /*03c4*/ 	.word	0x0500000f


	//   ....[141]....
        /*03c8*/ 	.word	0x0500000f


	//   ....[142]....
        /*03cc*/ 	.word	0x0500000f


	//   ....[143]....
        /*03d0*/ 	.word	0x0500000f


	//   ....[144]....
        /*03d4*/ 	.word	0x0500000f


	//   ....[145]....
        /*03d8*/ 	.word	0x0500000f


	//   ....[146]....
        /*03dc*/ 	.word	0x0500000f


	//   ....[147]....
        /*03e0*/ 	.word	0x0500000f


	//   ....[148]....
        /*03e4*/ 	.word	0x0500000f


	//   ....[149]....
        /*03e8*/ 	.word	0x0500000f


	//   ....[150]....
        /*03ec*/ 	.word	0x0500000f


	//   ....[151]....
        /*03f0*/ 	.word	0x0500000f


	//   ....[152]....
        /*03f4*/ 	.word	0x0500000f


	//   ....[153]....
        /*03f8*/ 	.word	0x0500000f


	//   ....[154]....
        /*03fc*/ 	.word	0x0500000f


	//   ....[155]....
        /*0400*/ 	.word	0x0500000f


	//   ....[156]....
        /*0404*/ 	.word	0x0500000f


	//   ....[157]....
        /*0408*/ 	.word	0x0500000f


	//   ....[158]....
        /*040c*/ 	.word	0x0500000f


	//   ....[159]....
        /*0410*/ 	.word	0x0500000f


	//   ....[160]....
        /*0414*/ 	.word	0x0500000f


	//   ....[161]....
        /*0418*/ 	.word	0x0500000f


	//   ....[162]....
        /*041c*/ 	.word	0x0500000f


	//   ....[163]....
        /*0420*/ 	.word	0x0500000f


	//   ....[164]....
        /*0424*/ 	.word	0x0500000f


	//   ....[165]....
        /*0428*/ 	.word	0x0500000f


	//   ....[166]....
        /*042c*/ 	.word	0x0500000f


	//   ....[167]....
        /*0430*/ 	.word	0x0500000f


	//   ....[168]....
        /*0434*/ 	.word	0x0500000f


	//   ....[169]....
        /*0438*/ 	.word	0x0500000f


	//   ....[170]....
        /*043c*/ 	.word	0x0500000f


	//   ....[171]....
        /*0440*/ 	.word	0x0500000f


	//   ....[172]....
        /*0444*/ 	.word	0x0500000f


	//   ....[173]....
        /*0448*/ 	.word	0x0500000f


	//   ....[174]....
        /*044c*/ 	.word	0x0500000f


	//   ....[175]....
        /*0450*/ 	.word	0x0500000f


	//   ....[176]....
        /*0454*/ 	.word	0x0500000f


	//   ....[177]....
        /*0458*/ 	.word	0x0500000f


	//   ....[178]....
        /*045c*/ 	.word	0x0500000f


	//   ....[179]....
        /*0460*/ 	.word	0x0500000f


	//   ....[180]....
        /*0464*/ 	.word	0x0500000f


	//   ....[181]....
        /*0468*/ 	.word	0x0500000f


	//   ....[182]....
        /*046c*/ 	.word	0x0500000f


	//   ....[183]....
        /*0470*/ 	.word	0x0500000f


	//----- nvinfo : EIATTR_COOP_GROUP_INSTR_OFFSETS
	.align		4
.L_542:
        /*0474*/ 	.byte	0x04, 0x28
        /*0476*/ 	.short	(.L_544 - .L_543)


	//   ....[0]....
.L_543:
        /*0478*/ 	.word	0x00000070


	//   ....[1]....
        /*047c*/ 	.word	0x000000b0


	//   ....[2]....
        /*0480*/ 	.word	0x00000290


	//   ....[3]....
        /*0484*/ 	.word	0x000003f0


	//   ....[4]....
        /*0488*/ 	.word	0x00000510


	//   ....[5]....
        /*048c*/ 	.word	0x00000670


	//   ....[6]....
        /*0490*/ 	.word	0x00002050


	//   ....[7]....
        /*0494*/ 	.word	0x00004120


	//   ....[8]....
        /*0498*/ 	.word	0x000047b0


	//   ....[9]....
        /*049c*/ 	.word	0x000047e0


	//   ....[10]....
        /*04a0*/ 	.word	0x00004ba0


	//   ....[11]....
        /*04a4*/ 	.word	0x00004ca0


	//   ....[12]....
        /*04a8*/ 	.word	0x00004ed0


	//   ....[13]....
        /*04ac*/ 	.word	0x00005020


	//   ....[14]....
        /*04b0*/ 	.word	0x000058d0


	//   ....[15]....
        /*04b4*/ 	.word	0x00005df0


	//   ....[16]....
        /*04b8*/ 	.word	0x00005e00


	//   ....[17]....
        /*04bc*/ 	.word	0x000063a0


	//   ....[18]....
        /*04c0*/ 	.word	0x000063d0


	//   ....[19]....
        /*04c4*/ 	.word	0x000068c0


	//   ....[20]....
        /*04c8*/ 	.word	0x00006a90


	//   ....[21]....
        /*04cc*/ 	.word	0x00007850


	//   ....[22]....
        /*04d0*/ 	.word	0x00007d90


	//   ....[23]....
        /*04d4*/ 	.word	0x00007db0


	//   ....[24]....
        /*04d8*/ 	.word	0x000084e0


	//   ....[25]....
        /*04dc*/ 	.word	0x00008590


	//   ....[26]....
        /*04e0*/ 	.word	0x00009160


	//   ....[27]....
        /*04e4*/ 	.word	0x00009240


	//   ....[28]....
        /*04e8*/ 	.word	0x000092b0


	//   ....[29]....
        /*04ec*/ 	.word	0x000092d0


	//   ....[30]....
        /*04f0*/ 	.word	0x00009300


	//   ....[31]....
        /*04f4*/ 	.word	0x0000ab20


	//   ....[32]....
        /*04f8*/ 	.word	0x0000af10


	//   ....[33]....
        /*04fc*/ 	.word	0x0000af20


	//   ....[34]....
        /*0500*/ 	.word	0x0000af30


	//   ....[35]....
        /*0504*/ 	.word	0x0000af60


	//   ....[36]....
        /*0508*/ 	.word	0x0000bbd0


	//   ....[37]....
        /*050c*/ 	.word	0x0000bbf0


	//   ....[38]....
        /*0510*/ 	.word	0x0000bea0


	//   ....[39]....
        /*0514*/ 	.word	0x0000bec0


	//   ....[40]....
        /*0518*/ 	.word	0x0000c5d0


	//   ....[41]....
        /*051c*/ 	.word	0x0000c600


	//   ....[42]....
        /*0520*/ 	.word	0x0000ceb0


	//   ....[43]....
        /*0524*/ 	.word	0x0000ced0


	//   ....[44]....
        /*0528*/ 	.word	0x0000e290


	//   ....[45]....
        /*052c*/ 	.word	0x0000e2d0


	//   ....[46]....
        /*0530*/ 	.word	0x0000e510


	//   ....[47]....
        /*0534*/ 	.word	0x0000e530


	//   ....[48]....
        /*0538*/ 	.word	0x0000e7f0


	//   ....[49]....
        /*053c*/ 	.word	0x0000e9e0


	//   ....[50]....
        /*0540*/ 	.word	0x0000ea10


	//   ....[51]....
        /*0544*/ 	.word	0x0000ea40


	//   ....[52]....
        /*0548*/ 	.word	0x0000ea70


	//   ....[53]....
        /*054c*/ 	.word	0x0000eaa0


	//   ....[54]....
        /*0550*/ 	.word	0x0000ead0


	//   ....[55]....
        /*0554*/ 	.word	0x0000ec40


	//   ....[56]....
        /*0558*/ 	.word	0x0000ec70


	//   ....[57]....
        /*055c*/ 	.word	0x0000eca0


	//   ....[58]....
        /*0560*/ 	.word	0x0000ecd0


	//   ....[59]....
        /*0564*/ 	.word	0x0000ed00


	//   ....[60]....
        /*0568*/ 	.word	0x0000ed30


	//   ....[61]....
        /*056c*/ 	.word	0x0000edc0


	//   ....[62]....
        /*0570*/ 	.word	0x0000edf0


	//   ....[63]....
        /*0574*/ 	.word	0x0000ee00


	//   ....[64]....
        /*0578*/ 	.word	0x0000ee40


	//   ....[65]....
        /*057c*/ 	.word	0x00010f10


	//   ....[66]....
        /*0580*/ 	.word	0x00010f30


	//   ....[67]....
        /*0584*/ 	.word	0x00010fc0


	//   ....[68]....
        /*0588*/ 	.word	0x00010fe0


	//   ....[69]....
        /*058c*/ 	.word	0x00011060


	//   ....[70]....
        /*0590*/ 	.word	0x00011080


	//   ....[71]....
        /*0594*/ 	.word	0x00011090


	//   ....[72]....
        /*0598*/ 	.word	0x000110a0


	//   ....[73]....
        /*059c*/ 	.word	0x00011800


	//   ....[74]....
        /*05a0*/ 	.word	0x00011830


	//   ....[75]....
        /*05a4*/ 	.word	0x000118d0


	//   ....[76]....
        /*05a8*/ 	.word	0x000118f0


	//   ....[77]....
        /*05ac*/ 	.word	0x00011970


	//   ....[78]....
        /*05b0*/ 	.word	0x00011990


	//   ....[79]....
        /*05b4*/ 	.word	0x000119a0


	//   ....[80]....
        /*05b8*/ 	.word	0x000119b0


	//   ....[81]....
        /*05bc*/ 	.word	0x00011e30


	//   ....[82]....
        /*05c0*/ 	.word	0x00011ef0


	//   ....[83]....
        /*05c4*/ 	.word	0x00012040


	//   ....[84]....
        /*05c8*/ 	.word	0x00012080


	//   ....[85]....
        /*05cc*/ 	.word	0x00012090


	//   ....[86]....
        /*05d0*/ 	.word	0x000120a0


	//   ....[87]....
        /*05d4*/ 	.word	0x000121f0


	//   ....[88]....
        /*05d8*/ 	.word	0x00012340


	//   ....[89]....
        /*05dc*/ 	.word	0x00012b30


	//   ....[90]....
        /*05e0*/ 	.word	0x00012b50


	//   ....[91]....
        /*05e4*/ 	.word	0x00012ba0


	//   ....[92]....
        /*05e8*/ 	.word	0x00012bb0


	//   ....[93]....
        /*05ec*/ 	.word	0x00012bf0


	//   ....[94]....
        /*05f0*/ 	.word	0x00012c00


	//   ....[95]....
        /*05f4*/ 	.word	0x00012c10


	//   ....[96]....
        /*05f8*/ 	.word	0x00012c50


	//   ....[97]....
        /*05fc*/ 	.word	0x00012f50


	//   ....[98]....
        /*0600*/ 	.word	0x00012f90


	//   ....[99]....
        /*0604*/ 	.word	0x00012fb0


	//   ....[100]....
        /*0608*/ 	.word	0x00012fd0


	//   ....[101]....
        /*060c*/ 	.word	0x00013000


	//   ....[102]....
        /*0610*/ 	.word	0x00013020


	//   ....[103]....
        /*0614*/ 	.word	0x00013120


	//   ....[104]....
        /*0618*/ 	.word	0x00013270


	//   ....[105]....
        /*061c*/ 	.word	0x000138b0


	//   ....[106]....
        /*0620*/ 	.word	0x000138e0


	//   ....[107]....
        /*0624*/ 	.word	0x00013940


	//   ....[108]....
        /*0628*/ 	.word	0x00013970


	//   ....[109]....
        /*062c*/ 	.word	0x000139a0


	//   ....[110]....
        /*0630*/ 	.word	0x000139d0


	//   ....[111]....
        /*0634*/ 	.word	0x00013a00


	//   ....[112]....
        /*0638*/ 	.word	0x00013a30


	//   ....[113]....
        /*063c*/ 	.word	0x00013bd0


	//   ....[114]....
        /*0640*/ 	.word	0x00013c00


	//   ....[115]....
        /*0644*/ 	.word	0x00013c30


	//   ....[116]....
        /*0648*/ 	.word	0x00013c60


	//   ....[117]....
        /*064c*/ 	.word	0x00013c90


	//   ....[118]....
        /*0650*/ 	.word	0x00013cc0


	//   ....[119]....
        /*0654*/ 	.word	0x00013d80


	//   ....[120]....
        /*0658*/ 	.word	0x00013da0


	//   ....[121]....
        /*065c*/ 	.word	0x00013dc0


	//   ....[122]....
        /*0660*/ 	.word	0x00013e20


	//   ....[123]....
        /*0664*/ 	.word	0x00014840


	//   ....[124]....
        /*0668*/ 	.word	0x00014e90


	//   ....[125]....
        /*066c*/ 	.word	0x00014f80


	//   ....[126]....
        /*0670*/ 	.word	0x00015020


	//   ....[127]....
        /*0674*/ 	.word	0x00015080


	//   ....[128]....
        /*0678*/ 	.word	0x00015170


	//   ....[129]....
        /*067c*/ 	.word	0x000151e0


	//   ....[130]....
        /*0680*/ 	.word	0x000152d0


	//   ....[131]....
        /*0684*/ 	.word	0x00015340


	//   ....[132]....
        /*0688*/ 	.word	0x000153e0


	//   ....[133]....
        /*068c*/ 	.word	0x000154d0


	//   ....[134]....
        /*0690*/ 	.word	0x00015540


	//   ....[135]....
        /*0694*/ 	.word	0x000155a0


	//   ....[136]....
        /*0698*/ 	.word	0x00015690


	//   ....[137]....
        /*069c*/ 	.word	0x000156f0


	//   ....[138]....
        /*06a0*/ 	.word	0x000157f0


	//   ....[139]....
        /*06a4*/ 	.word	0x00015850


	//   ....[140]....
        /*06a8*/ 	.word	0x000158f0


	//   ....[141]....
        /*06ac*/ 	.word	0x00015a70


	//   ....[142]....
        /*06b0*/ 	.word	0x00015b70


	//   ....[143]....
        /*06b4*/ 	.word	0x00015df0


	//   ....[144]....
        /*06b8*/ 	.word	0x00015e40


	//   ....[145]....
        /*06bc*/ 	.word	0x00016010


	//   ....[146]....
        /*06c0*/ 	.word	0x00016060


	//   ....[147]....
        /*06c4*/ 	.word	0x00016230


	//   ....[148]....
        /*06c8*/ 	.word	0x00016280


	//   ....[149]....
        /*06cc*/ 	.word	0x00016370


	//   ....[150]....
        /*06d0*/ 	.word	0x00016410


	//   ....[151]....
        /*06d4*/ 	.word	0x00016470


	//   ....[152]....
        /*06d8*/ 	.word	0x00016520


	//   ....[153]....
        /*06dc*/ 	.word	0x00016580


	//   ....[154]....
        /*06e0*/ 	.word	0x00016630


	//   ....[155]....
        /*06e4*/ 	.word	0x00016690


	//   ....[156]....
        /*06e8*/ 	.word	0x00016740


	//   ....[157]....
        /*06ec*/ 	.word	0x00016830


	//   ....[158]....
        /*06f0*/ 	.word	0x00016910


	//   ....[159]....
        /*06f4*/ 	.word	0x00016a20


	//   ....[160]....
        /*06f8*/ 	.word	0x00016b20


	//   ....[161]....
        /*06fc*/ 	.word	0x00016c50


	//   ....[162]....
        /*0700*/ 	.word	0x00016d30


	//   ....[163]....
        /*0704*/ 	.word	0x00016e30


	//   ....[164]....
        /*0708*/ 	.word	0x00016f10


	//   ....[165]....
        /*070c*/ 	.word	0x00016fa0


	//   ....[166]....
        /*0710*/ 	.word	0x00017040


	//   ....[167]....
        /*0714*/ 	.word	0x000171b0


	//   ....[168]....
        /*0718*/ 	.word	0x00017220


	//   ....[169]....
        /*071c*/ 	.word	0x00017290


	//   ....[170]....
        /*0720*/ 	.word	0x00017300


	//   ....[171]....
        /*0724*/ 	.word	0x00017370


	//   ....[172]....
        /*0728*/ 	.word	0x000173f0


	//   ....[173]....
        /*072c*/ 	.word	0x00017470


	//   ....[174]....
        /*0730*/ 	.word	0x00017500


	//   ....[175]....
        /*0734*/ 	.word	0x00017570


	//   ....[176]....
        /*0738*/ 	.word	0x000175e0


	//   ....[177]....
        /*073c*/ 	.word	0x00017650


	//   ....[178]....
        /*0740*/ 	.word	0x000176d0


	//   ....[179]....
        /*0744*/ 	.word	0x00017740


	//   ....[180]....
        /*0748*/ 	.word	0x000177d0


	//   ....[181]....
        /*074c*/ 	.word	0x00017830


	//   ....[182]....
        /*0750*/ 	.word	0x000178c0


	//   ....[183]....
        /*0754*/ 	.word	0x000179f0


	//----- nvinfo : EIATTR_REG_RECONFIG
	.align		4
.L_544:
        /*0758*/ 	.byte	0x01, 0x54
	.zero		2


	//----- nvinfo : EIATTR_SYSCALL_OFFSETS
	.align		4
        /*075c*/ 	.byte	0x04, 0x46
        /*075e*/ 	.short	(.L_546 - .L_545)


	//   ....[0]....
.L_545:
        /*0760*/ 	.word	0x000042f0


	//   ....[1]....
        /*0764*/ 	.word	0x00010390


	//   ....[2]....
        /*0768*/ 	.word	0x000104e0


	//   ....[3]....
        /*076c*/ 	.word	0x000105d0


	//   ....[4]....
        /*0770*/ 	.word	0x000114c0


	//----- nvinfo : EIATTR_MBARRIER_INSTR_OFFSETS
	.align		4
.L_546:
        /*0774*/ 	.byte	0x04, 0x39
        /*0776*/ 	.short	(.L_548 - .L_547)


	//   ....[0]....
.L_547:
        /*0778*/ 	.word	0x00000180
        /*077c*/ 	.word	0x000000ff
        /*0780*/ 	.word	0x00028c00
        /*0784*/ 	.short	0x0100
        /*0786*/ 	.byte	0x08
	.zero		1


	//   ....[1]....
        /*0788*/ 	.word	0x00000190
        /*078c*/ 	.word	0x000000ff
        /*0790*/ 	.word	0x00028c20
        /*0794*/ 	.short	0x0100
        /*0796*/ 	.byte	0x08
	.zero		1


	//   ....[2]....
        /*0798*/ 	.word	0x00000240
        /*079c*/ 	.word	0x000000ff
        /*07a0*/ 	.word	0x00028c30
        /*07a4*/ 	.short	0x0100
        /*07a6*/ 	.byte	0x06
	.zero		1


	//   ....[3]....
        /*07a8*/ 	.word	0x00000250
        /*07ac*/ 	.word	0x000000ff
        /*07b0*/ 	.word	0x00028c40
        /*07b4*/ 	.short	0x0100
        /*07b6*/ 	.byte	0x06
	.zero		1


	//   ....[4]....
        /*07b8*/ 	.word	0x00000260
        /*07bc*/ 	.word	0x000000ff
        /*07c0*/ 	.word	0x00028c38
        /*07c4*/ 	.short	0x0100
        /*07c6*/ 	.byte	0x06
	.zero		1


	//   ....[5]....
        /*07c8*/ 	.word	0x00000270
        /*07cc*/ 	.word	0x000000ff
        /*07d0*/ 	.word	0x00028c48
        /*07d4*/ 	.short	0x0100
        /*07d6*/ 	.byte	0x06
	.zero		1


	//   ....[6]....
        /*07d8*/ 	.word	0x000003a0
        /*07dc*/ 	.word	0x000000ff
        /*07e0*/ 	.word	0x00028c50
        /*07e4*/ 	.short	0x0100
        /*07e6*/ 	.byte	0x08
	.zero		1


	//   ....[7]....
        /*07e8*/ 	.word	0x000003b0
        /*07ec*/ 	.word	0x000000ff
        /*07f0*/ 	.word	0x00028c60
        /*07f4*/ 	.short	0x0100
        /*07f6*/ 	.byte	0x08
	.zero		1


	//   ....[8]....
        /*07f8*/ 	.word	0x000003c0
        /*07fc*/ 	.word	0x000000ff
        /*0800*/ 	.word	0x00028c58
        /*0804*/ 	.short	0x0100
        /*0806*/ 	.byte	0x08
	.zero		1


	//   ....[9]....
        /*0808*/ 	.word	0x000003d0
        /*080c*/ 	.word	0x000000ff
        /*0810*/ 	.word	0x00028c68
        /*0814*/ 	.short	0x0100
        /*0816*/ 	.byte	0x08
	.zero		1


	//   ....[10]....
        /*0818*/ 	.word	0x000004c0
        /*081c*/ 	.word	0x000000ff
        /*0820*/ 	.word	0x00028c70
        /*0824*/ 	.short	0x0100
        /*0826*/ 	.byte	0x06
	.zero		1


	//   ....[11]....
        /*0828*/ 	.word	0x000004d0
        /*082c*/ 	.word	0x000000ff
        /*0830*/ 	.word	0x00028c80
        /*0834*/ 	.short	0x0100
        /*0836*/ 	.byte	0x06
	.zero		1


	//   ....[12]....
        /*0838*/ 	.word	0x000004e0
        /*083c*/ 	.word	0x000000ff
        /*0840*/ 	.word	0x00028c78
        /*0844*/ 	.short	0x0100
        /*0846*/ 	.byte	0x06
	.zero		1


	//   ....[13]....
        /*0848*/ 	.word	0x000004f0
        /*084c*/ 	.word	0x000000ff
        /*0850*/ 	.word	0x00028c88
        /*0854*/ 	.short	0x0100
        /*0856*/ 	.byte	0x06
	.zero		1


	//   ....[14]....
        /*0858*/ 	.word	0x00000620
        /*085c*/ 	.word	0x000000ff
        /*0860*/ 	.word	0x00028c90
        /*0864*/ 	.short	0x0100
        /*0866*/ 	.byte	0x08
	.zero		1


	//   ....[15]....
        /*0868*/ 	.word	0x00000630
        /*086c*/ 	.word	0x000000ff
        /*0870*/ 	.word	0x00028ca0
        /*0874*/ 	.short	0x0100
        /*0876*/ 	.byte	0x08
	.zero		1


	//   ....[16]....
        /*0878*/ 	.word	0x00000640
        /*087c*/ 	.word	0x000000ff
        /*0880*/ 	.word	0x00028c98
        /*0884*/ 	.short	0x0100
        /*0886*/ 	.byte	0x08
	.zero		1


	//   ....[17]....
        /*0888*/ 	.word	0x00000650
        /*088c*/ 	.word	0x000000ff
        /*0890*/ 	.word	0x00028ca8
        /*0894*/ 	.short	0x0100
        /*0896*/ 	.byte	0x08
	.zero		1


	//   ....[18]....
        /*0898*/ 	.word	0x00000790
        /*089c*/ 	.word	0x000000ff
        /*08a0*/ 	.word	0x00028cb0
        /*08a4*/ 	.short	0x0100
        /*08a6*/ 	.byte	0x08
	.zero		1


	//   ....[19]....
        /*08a8*/ 	.word	0x000007a0
        /*08ac*/ 	.word	0x000000ff
        /*08b0*/ 	.word	0x00028cc0
        /*08b4*/ 	.short	0x0100
        /*08b6*/ 	.byte	0x08
	.zero		1


	//   ....[20]....
        /*08b8*/ 	.word	0x000007b0
        /*08bc*/ 	.word	0x000000ff
        /*08c0*/ 	.word	0x00028cb8
        /*08c4*/ 	.short	0x0100
        /*08c6*/ 	.byte	0x08
	.zero		1


	//   ....[21]....
        /*08c8*/ 	.word	0x000007c0
        /*08cc*/ 	.word	0x000000ff
        /*08d0*/ 	.word	0x00028cc8
        /*08d4*/ 	.short	0x0100
        /*08d6*/ 	.byte	0x08
	.zero		1


	//   ....[22]....
        /*08d8*/ 	.word	0x00002190
        /*08dc*/ 	.word	0x000000ff
        /*08e0*/ 	.word	0x00028c50
        /*08e4*/ 	.short	0x010a
        /*08e6*/ 	.byte	0x17
	.zero		1


	//   ....[23]....
        /*08e8*/ 	.word	0x00002430
        /*08ec*/ 	.word	0x000000ff
        /*08f0*/ 	.word	0x00000000
        /*08f4*/ 	.short	0x0101
        /*08f6*/ 	.byte	0x06
	.zero		1


	//   ....[24]....
        /*08f8*/ 	.word	0x00002dc0
        /*08fc*/ 	.word	0x000000ff
        /*0900*/ 	.word	0x00028c50
        /*0904*/ 	.short	0x010a
        /*0906*/ 	.byte	0x17
	.zero		1


	//   ....[25]....
        /*0908*/ 	.word	0x00002e00
        /*090c*/ 	.word	0x000000ff
        /*0910*/ 	.word	0x00028c50
        /*0914*/ 	.short	0x010a
        /*0916*/ 	.byte	0x17
	.zero		1


	//   ....[26]....
        /*0918*/ 	.word	0x00002ff0
        /*091c*/ 	.word	0x000000ff
        /*0920*/ 	.word	0x00000000
        /*0924*/ 	.short	0x0101
        /*0926*/ 	.byte	0x06
	.zero		1


	//   ....[27]....
        /*0928*/ 	.word	0x000043a0
        /*092c*/ 	.word	0x000000ff
        /*0930*/ 	.word	0x00028c00
        /*0934*/ 	.short	0x010a
        /*0936*/ 	.byte	0x28
	.zero		1


	//   ....[28]....
        /*0938*/ 	.word	0x00004420
        /*093c*/ 	.word	0x00000007
        /*0940*/ 	.word	0x00028c30
        /*0944*/ 	.short	0x010a
        /*0946*/ 	.byte	0x3f
	.zero		1


	//   ....[29]....
        /*0948*/ 	.word	0x00004460
        /*094c*/ 	.word	0x00000007
        /*0950*/ 	.word	0x00028c30
        /*0954*/ 	.short	0x010a
        /*0956*/ 	.byte	0x3f
	.zero		1


	//   ....[30]....
        /*0958*/ 	.word	0x00004890
        /*095c*/ 	.word	0x000000ff
        /*0960*/ 	.word	0x00000000
        /*0964*/ 	.short	0x0101
        /*0966*/ 	.byte	0x06
	.zero		1


	//   ....[31]....
        /*0968*/ 	.word	0x00005690
        /*096c*/ 	.word	0x00000007
        /*0970*/ 	.word	0x00028c50
        /*0974*/ 	.short	0x010a
        /*0976*/ 	.byte	0x3f
	.zero		1


	//   ....[32]....
        /*0978*/ 	.word	0x000056d0
        /*097c*/ 	.word	0x00000007
        /*0980*/ 	.word	0x00028c50
        /*0984*/ 	.short	0x010a
        /*0986*/ 	.byte	0x3f
	.zero		1


	//   ....[33]....
        /*0988*/ 	.word	0x000059d0
        /*098c*/ 	.word	0x000000ff
        /*0990*/ 	.word	0x00000000
        /*0994*/ 	.short	0x0101
        /*0996*/ 	.byte	0x06
	.zero		1


	//   ....[34]....
        /*0998*/ 	.word	0x00005b30
        /*099c*/ 	.word	0x000000ff
        /*09a0*/ 	.word	0x00028c30
        /*09a4*/ 	.short	0x010a
        /*09a6*/ 	.byte	0x17
	.zero		1


	//   ....[35]....
        /*09a8*/ 	.word	0x00005b70
        /*09ac*/ 	.word	0x000000ff
        /*09b0*/ 	.word	0x00028c30
        /*09b4*/ 	.short	0x010a
        /*09b6*/ 	.byte	0x17
	.zero		1


	//   ....[36]....
        /*09b8*/ 	.word	0x00005e50
        /*09bc*/ 	.word	0x000000ff
        /*09c0*/ 	.word	0x00000000
        /*09c4*/ 	.short	0x0101
        /*09c6*/ 	.byte	0x06
	.zero		1


	//   ....[37]....
        /*09c8*/ 	.word	0x00007610
        /*09cc*/ 	.word	0x000000ff
        /*09d0*/ 	.word	0x00028c50
        /*09d4*/ 	.short	0x010a
        /*09d6*/ 	.byte	0x17
	.zero		1


	//   ....[38]....
        /*09d8*/ 	.word	0x00007650
        /*09dc*/ 	.word	0x000000ff
        /*09e0*/ 	.word	0x00028c50
        /*09e4*/ 	.short	0x010a
        /*09e6*/ 	.byte	0x17
	.zero		1


	//   ....[39]....
        /*09e8*/ 	.word	0x00007910
        /*09ec*/ 	.word	0x000000ff
        /*09f0*/ 	.word	0x00000000
        /*09f4*/ 	.short	0x0101
        /*09f6*/ 	.byte	0x17
	.zero		1


	//   ....[40]....
        /*09f8*/ 	.word	0x00007a40
        /*09fc*/ 	.word	0x000000ff
        /*0a00*/ 	.word	0x00028c30
        /*0a04*/ 	.short	0x010a
        /*0a06*/ 	.byte	0x16
	.zero		1


	//   ....[41]....
        /*0a08*/ 	.word	0x00007a80
        /*0a0c*/ 	.word	0x000000ff
        /*0a10*/ 	.word	0x00028c30
        /*0a14*/ 	.short	0x010a
        /*0a16*/ 	.byte	0x16
	.zero		1


	//   ....[42]....
        /*0a18*/ 	.word	0x00007cc0
        /*0a1c*/ 	.word	0x000000ff
        /*0a20*/ 	.word	0x00000000
        /*0a24*/ 	.short	0x0101
        /*0a26*/ 	.byte	0x06
	.zero		1


	//   ....[43]....
        /*0a28*/ 	.word	0x00008f20
        /*0a2c*/ 	.word	0x000000ff
        /*0a30*/ 	.word	0x00028c50
        /*0a34*/ 	.short	0x010a
        /*0a36*/ 	.byte	0x16
	.zero		1


	//   ....[44]....
        /*0a38*/ 	.word	0x00008f60
        /*0a3c*/ 	.word	0x000000ff
        /*0a40*/ 	.word	0x00028c50
        /*0a44*/ 	.short	0x010a
        /*0a46*/ 	.byte	0x16
	.zero		1


	//   ....[45]....
        /*0a48*/ 	.word	0x00009220
        /*0a4c*/ 	.word	0x000000ff
        /*0a50*/ 	.word	0x00000000
        /*0a54*/ 	.short	0x0101
        /*0a56*/ 	.byte	0x16
	.zero		1


	//   ....[46]....
        /*0a58*/ 	.word	0x0000bbe0
        /*0a5c*/ 	.word	0x000000ff
        /*0a60*/ 	.word	0x00000000
        /*0a64*/ 	.short	0x0101
        /*0a66*/ 	.byte	0x04
	.zero		1


	//   ....[47]....
        /*0a68*/ 	.word	0x0000c4e0
        /*0a6c*/ 	.word	0x000000ff
        /*0a70*/ 	.word	0x00000000
        /*0a74*/ 	.short	0x0101
        /*0a76*/ 	.byte	0x04
	.zero		1


	//   ....[48]....
        /*0a78*/ 	.word	0x00010cf0
        /*0a7c*/ 	.word	0x00000013
        /*0a80*/ 	.word	0x00028c40
        /*0a84*/ 	.short	0x010a
        /*0a86*/ 	.byte	0x3f
	.zero		1


	//   ....[49]....
        /*0a88*/ 	.word	0x000111a0
        /*0a8c*/ 	.word	0x00000013
        /*0a90*/ 	.word	0x00028c30
        /*0a94*/ 	.short	0x0107
        /*0a96*/ 	.byte	0x3f
	.zero		1


	//   ....[50]....
        /*0a98*/ 	.word	0x00011280
        /*0a9c*/ 	.word	0x00000013
        /*0aa0*/ 	.word	0x00028c30
        /*0aa4*/ 	.short	0x0101
        /*0aa6*/ 	.byte	0x3f
	.zero		1


	//   ....[51]....
        /*0aa8*/ 	.word	0x00011ab0
        /*0aac*/ 	.word	0x00000011
        /*0ab0*/ 	.word	0x00028c00
        /*0ab4*/ 	.short	0x0107
        /*0ab6*/ 	.byte	0x3f
	.zero		1


	//   ....[52]....
        /*0ab8*/ 	.word	0x00011ba0
        /*0abc*/ 	.word	0x00000011
        /*0ac0*/ 	.word	0x00028c00
        /*0ac4*/ 	.short	0x0101
        /*0ac6*/ 	.byte	0x3f
	.zero		1


	//   ....[53]....
        /*0ac8*/ 	.word	0x00011bc0
        /*0acc*/ 	.word	0x00000011
        /*0ad0*/ 	.word	0x00028c20
        /*0ad4*/ 	.short	0x010a
        /*0ad6*/ 	.byte	0x3f
	.zero		1


	//   ....[54]....
        /*0ad8*/ 	.word	0x00011c50
        /*0adc*/ 	.word	0x00000013
        /*0ae0*/ 	.word	0x00028c60
        /*0ae4*/ 	.short	0x010a
        /*0ae6*/ 	.byte	0x3f
	.zero		1


	//   ....[55]....
        /*0ae8*/ 	.word	0x00012560
        /*0aec*/ 	.word	0x00000013
        /*0af0*/ 	.word	0x00028c50
        /*0af4*/ 	.short	0x0107
        /*0af6*/ 	.byte	0x3f
	.zero		1


	//   ....[56]....
        /*0af8*/ 	.word	0x00012630
        /*0afc*/ 	.word	0x00000013
        /*0b00*/ 	.word	0x00028c50
        /*0b04*/ 	.short	0x0101
        /*0b06*/ 	.byte	0x3f
	.zero		1


	//   ....[57]....
        /*0b08*/ 	.word	0x000129b0
        /*0b0c*/ 	.word	0x00000006
        /*0b10*/ 	.word	0x00028c40
        /*0b14*/ 	.short	0x010a
        /*0b16*/ 	.byte	0x3f
	.zero		1


	//   ....[58]....
        /*0b18*/ 	.word	0x00012cd0
        /*0b1c*/ 	.word	0x00000006
        /*0b20*/ 	.word	0x00028c30
        /*0b24*/ 	.short	0x0107
        /*0b26*/ 	.byte	0x3f
	.zero		1


	//   ....[59]....
        /*0b28*/ 	.word	0x00012d90
        /*0b2c*/ 	.word	0x00000006
        /*0b30*/ 	.word	0x00028c30
        /*0b34*/ 	.short	0x0101
        /*0b36*/ 	.byte	0x3f
	.zero		1


	//   ....[60]....
        /*0b38*/ 	.word	0x00012dc0
        /*0b3c*/ 	.word	0x00000006
        /*0b40*/ 	.word	0x00028c60
        /*0b44*/ 	.short	0x010a
        /*0b46*/ 	.byte	0x3f
	.zero		1


	//   ....[61]....
        /*0b48*/ 	.word	0x00013470
        /*0b4c*/ 	.word	0x00000006
        /*0b50*/ 	.word	0x00028c50
        /*0b54*/ 	.short	0x0107
        /*0b56*/ 	.byte	0x3f
	.zero		1


	//   ....[62]....
        /*0b58*/ 	.word	0x00013530
        /*0b5c*/ 	.word	0x00000006
        /*0b60*/ 	.word	0x00028c50
        /*0b64*/ 	.short	0x0101
        /*0b66*/ 	.byte	0x3f
	.zero		1


	//   ....[63]....
        /*0b68*/ 	.word	0x000147c0
        /*0b6c*/ 	.word	0x00000007
        /*0b70*/ 	.word	0x00028c20
        /*0b74*/ 	.short	0x010a
        /*0b76*/ 	.byte	0x3f
	.zero		1


	//   ....[64]....
        /*0b78*/ 	.word	0x00014940
        /*0b7c*/ 	.word	0x00000005
        /*0b80*/ 	.word	0x00028c40
        /*0b84*/ 	.short	0x010a
        /*0b86*/ 	.byte	0x3f
	.zero		1


	//   ....[65]....
        /*0b88*/ 	.word	0x000149e0
        /*0b8c*/ 	.word	0x00000003
        /*0b90*/ 	.word	0x00028c40
        /*0b94*/ 	.short	0x010a
        /*0b96*/ 	.byte	0x3f
	.zero		1


	//   ....[66]....
        /*0b98*/ 	.word	0x00014a20
        /*0b9c*/ 	.word	0x00000005
        /*0ba0*/ 	.word	0x00028c60
        /*0ba4*/ 	.short	0x010a
        /*0ba6*/ 	.byte	0x3f
	.zero		1


	//   ....[67]....
        /*0ba8*/ 	.word	0x00014a60
        /*0bac*/ 	.word	0x00000003
        /*0bb0*/ 	.word	0x00028c60
        /*0bb4*/ 	.short	0x010a
        /*0bb6*/ 	.byte	0x3f
	.zero		1


	//   ....[68]....
        /*0bb8*/ 	.word	0x00014ad0
        /*0bbc*/ 	.word	0x00000003
        /*0bc0*/ 	.word	0x00028c50
        /*0bc4*/ 	.short	0x010a
        /*0bc6*/ 	.byte	0x3f
	.zero		1


	//   ....[69]....
        /*0bc8*/ 	.word	0x00014b30
        /*0bcc*/ 	.word	0x00000003
        /*0bd0*/ 	.word	0x00028c50
        /*0bd4*/ 	.short	0x010a
        /*0bd6*/ 	.byte	0x3f
	.zero		1


	//   ....[70]....
        /*0bd8*/ 	.word	0x00014b90
        /*0bdc*/ 	.word	0x00000003
        /*0be0*/ 	.word	0x00028c00
        /*0be4*/ 	.short	0x010a
        /*0be6*/ 	.byte	0x3f
	.zero		1


	//   ....[71]....
        /*0be8*/ 	.word	0x00014be0
        /*0bec*/ 	.word	0x00000007
        /*0bf0*/ 	.word	0x00028c30
        /*0bf4*/ 	.short	0x010a
        /*0bf6*/ 	.byte	0x3f
	.zero		1


	//   ....[72]....
        /*0bf8*/ 	.word	0x00014c30
        /*0bfc*/ 	.word	0x00000007
        /*0c00*/ 	.word	0x00028c50
        /*0c04*/ 	.short	0x010a
        /*0c06*/ 	.byte	0x3f
	.zero		1


	//   ....[73]....
        /*0c08*/ 	.word	0x00014c90
        /*0c0c*/ 	.word	0x00000006
        /*0c10*/ 	.word	0x00028c30
        /*0c14*/ 	.short	0x010a
        /*0c16*/ 	.byte	0x3f
	.zero		1


	//   ....[74]....
        /*0c18*/ 	.word	0x00014cf0
        /*0c1c*/ 	.word	0x00000008
        /*0c20*/ 	.word	0x00028c50
        /*0c24*/ 	.short	0x010a
        /*0c26*/ 	.byte	0x3f
	.zero		1


	//   ....[75]....
        /*0c28*/ 	.word	0x00014d50
        /*0c2c*/ 	.word	0x00000006
        /*0c30*/ 	.word	0x00028c30
        /*0c34*/ 	.short	0x010a
        /*0c36*/ 	.byte	0x3f
	.zero		1


	//   ....[76]....
        /*0c38*/ 	.word	0x00014db0
        /*0c3c*/ 	.word	0x00000008
        /*0c40*/ 	.word	0x00028c50
        /*0c44*/ 	.short	0x010a
        /*0c46*/ 	.byte	0x3f
	.zero		1


	//   ....[77]....
        /*0c48*/ 	.word	0x00014ed0
        /*0c4c*/ 	.word	0x00000013
        /*0c50*/ 	.word	0x00028c40
        /*0c54*/ 	.short	0x010a
        /*0c56*/ 	.byte	0x3f
	.zero		1


	//   ....[78]....
        /*0c58*/ 	.word	0x00015970
        /*0c5c*/ 	.word	0x00000011
        /*0c60*/ 	.word	0x00028c20
        /*0c64*/ 	.short	0x010a
        /*0c66*/ 	.byte	0x3f
	.zero		1


	//   ....[79]....
        /*0c68*/ 	.word	0x000159c0
        /*0c6c*/ 	.word	0x00000013
        /*0c70*/ 	.word	0x00028c60
        /*0c74*/ 	.short	0x010a
        /*0c76*/ 	.byte	0x3f
	.zero		1


	//   ....[80]....
        /*0c78*/ 	.word	0x000162c0
        /*0c7c*/ 	.word	0x00000006
        /*0c80*/ 	.word	0x00028c40
        /*0c84*/ 	.short	0x010a
        /*0c86*/ 	.byte	0x3f
	.zero		1


	//   ....[81]....
        /*0c88*/ 	.word	0x00016780
        /*0c8c*/ 	.word	0x00000006
        /*0c90*/ 	.word	0x00028c60
        /*0c94*/ 	.short	0x010a
        /*0c96*/ 	.byte	0x3f
	.zero		1


	//   ....[82]....
        /*0c98*/ 	.word	0x00017910
        /*0c9c*/ 	.word	0x00000007
        /*0ca0*/ 	.word	0x00028c20
        /*0ca4*/ 	.short	0x010a
        /*0ca6*/ 	.byte	0x3f
	.zero		1


	//   ....[83]....
        /*0ca8*/ 	.word	0x00017ab0
        /*0cac*/ 	.word	0x00000005
        /*0cb0*/ 	.word	0x00028c40
        /*0cb4*/ 	.short	0x010a
        /*0cb6*/ 	.byte	0x3f
	.zero		1


	//   ....[84]....
        /*0cb8*/ 	.word	0x00017b00
        /*0cbc*/ 	.word	0x00000003
        /*0cc0*/ 	.word	0x00028c40
        /*0cc4*/ 	.short	0x010a
        /*0cc6*/ 	.byte	0x3f
	.zero		1


	//   ....[85]....
        /*0cc8*/ 	.word	0x00017b50
        /*0ccc*/ 	.word	0x00000005
        /*0cd0*/ 	.word	0x00028c60
        /*0cd4*/ 	.short	0x010a
        /*0cd6*/ 	.byte	0x3f
	.zero		1


	//----- nvinfo : EIATTR_NUM_MBARRIERS
	.align		4
.L_548:
        /*0cd8*/ 	.byte	0x03, 0x38
        /*0cda*/ 	.short	0x0016


	//----- nvinfo : EIATTR_EXIT_INSTR_OFFSETS
	.align		4
        /*0cdc*/ 	.byte	0x04, 0x1c
        /*0cde*/ 	.short	(.L_550 - .L_549)


	//   ....[0]....
.L_549:
        /*0ce0*/ 	.word	0x00000970


	//   ....[1]....
        /*0ce4*/ 	.word	0x0000e790


	//   ....[2]....
        /*0ce8*/ 	.word	0x00014ab0


	//----- nvinfo : EIATTR_MAX_THREADS
	.align		4
.L_550:
        /*0cec*/ 	.byte	0x04, 0x05
        /*0cee*/ 	.short	(.L_552 - .L_551)
.L_551:
        /*0cf0*/ 	.word	0x00000180
        /*0cf4*/ 	.word	0x00000001
        /*0cf8*/ 	.word	0x00000001


	//----- nvinfo : EIATTR_CRS_STACK_SIZE
	.align		4
.L_552:
        /*0cfc*/ 	.byte	0x04, 0x1e
        /*0cfe*/ 	.short	(.L_554 - .L_553)
.L_553:
        /*0d00*/ 	.word	0x00000000


	//----- nvinfo : EIATTR_CBANK_PARAM_SIZE
	.align		4
.L_554:
        /*0d04*/ 	.byte	0x03, 0x19
        /*0d06*/ 	.short	0x0af0


	//----- nvinfo : EIATTR_PARAM_CBANK
	.align		4
        /*0d08*/ 	.byte	0x04, 0x0a
        /*0d0a*/ 	.short	(.L_556 - .L_555)
	.align		4
.L_555:
        /*0d0c*/ 	.word	index@(.nv.constant0._ZN7cutlass13device_kernelIN5flash11enable_sm90INS1_16FlashAttnFwdSm90INS1_25CollectiveMainloopFwdSm90ILi2EN4cute5tupleIJNS5_1CILi1EEES8_S8_EEENS6_IJNS7_ILi64EEESA_SA_EEELi512ENS_6half_tEfNS_4arch4Sm90ELb1ELb0ELb0ELb1ELb1ELb0ELb0ELb0ELb0ELb1ELb1ELb0EEENS1_21CollectiveEpilogueFwdINS6_IJSA_NS7_ILi512EEESA_EEES9_SC_SE_Li256ELb1ELb1ELb1ELb0EEENS1_36VarlenDynamicPersistentTileSchedulerILi64ELi64ELi256ELi128ELb1ELb1ELb1ELb1ELb1ELb1EEEEEEEEEvNT_6ParamsE)
        /*0d10*/ 	.short	0x0210
        /*0d12*/ 	.short	0x0af0


	//----- nvinfo : EIATTR_SW_WAR
	.align		4
.L_556:
        /*0d14*/ 	.byte	0x04, 0x36
        /*0d16*/ 	.short	(.L_558 - .L_557)
.L_557:
        /*0d18*/ 	.word	0x00000008
.L_558:


//--------------------- .nv.info._ZN7cutlass13device_kernelIN5flash11enable_sm90INS1_16FlashAttnFwdSm90INS1_25CollectiveMainloopFwdSm90ILi2EN4cute5tupleIJNS5_1CILi1EEES8_S8_EEENS6_IJNS7_ILi64EEESA_SA_EEELi512ENS_6half_tEfNS_4arch4Sm90ELb1ELb0ELb0ELb1ELb1ELb1ELb0ELb0ELb0ELb1ELb1ELb0EEENS1_21CollectiveEpilogueFwdINS6_IJSA_NS7_ILi512EEESA_EEES9_SC_SE_Li256ELb1ELb1ELb1ELb0EEENS1_36VarlenDynamicPersistentTileSchedulerILi64ELi64ELi256ELi128ELb1ELb1ELb1ELb1ELb1ELb1EEEEEEEEEvNT_6ParamsE --------------------------
	.section	.nv.info._ZN7cutlass13device_kernelIN5flash11enable_sm90INS1_16FlashAttnFwdSm90INS1_25CollectiveMainloopFwdSm90ILi2EN4cute5tupleIJNS5_1CILi1EEES8_S8_EEENS6_IJNS7_ILi64EEESA_SA_EEELi512ENS_6half_tEfNS_4arch4Sm90ELb1ELb0ELb0ELb1ELb1ELb1ELb0ELb0ELb0ELb1ELb1ELb0EEENS1_21CollectiveEpilogueFwdINS6_IJSA_NS7_ILi512EEESA_EEES9_SC_SE_Li256ELb1ELb1ELb1ELb0EEENS1_36VarlenDynamicPersistentTileSchedulerILi64ELi64ELi256ELi128ELb1ELb1ELb1ELb1ELb1ELb1EEEEEEEEEvNT_6ParamsE,"",@"SHT_CUDA_INFO"
	.sectionflags	@""
	.align	4


	//----- nvinfo : EIATTR_CUDA_API_VERSION
	.align		4
        /*0000*/ 	.byte	0x04, 0x37
        /*0002*/ 	.short	(.L_560 - .L_559)
.L_559:
        /*0004*/ 	.word	0x00000082


	//----- nvinfo : EIATTR_KPARAM_INFO
	.align		4
.L_560:
        /*0008*/ 	.byte	0x04, 0x17
        /*000a*/ 	.short	(.L_562 - .L_561)
.L_561:
        /*000c*/ 	.word	0x00000000
        /*0010*/ 	.short	0x0000
        /*0012*/ 	.short	0x0070
        /*0014*/ 	.byte	0x00, 0xf0, 0x01, 0x2a


	//----- nvinfo : EIATTR_SPARSE_MMA_MASK
	.align		4
.L_562:
        /*0018*/ 	.byte	0x03, 0x50
        /*001a*/ 	.short	0x0000


	//----- nvinfo : EIATTR_MAXREG_COUNT
	.align		4
        /*001c*/ 	.byte	0x03, 0x1b
        /*001e*/ 	.short	0x00a8


	//----- nvinfo : EIATTR_NUM_BARRIERS
	.align		4
        /*0020*/ 	.byte	0x02, 0x4c
        /*0022*/ 	.byte	0x10
	.zero		1


	//----- nvinfo : EIATTR_EXTERNS
	.align		4
        /*0024*/ 	.byte	0x04, 0x0f
        /*0026*/ 	.short	(.L_564 - .L_563)


	//   ....[0]....
	.align		4
.L_563:
        /*0028*/ 	.word	index@(__assertfail)


	//----- nvinfo : EIATTR_ANNOTATIONS
	.align		4
.L_564:
        /*002c*/ 	.byte	0x04, 0x55
        /*002e*/ 	.short	(.L_566 - .L_565)


	//   ....[0]....
.L_565:
        /* <DEDUP_REMOVED lines=63> */


	//----- nvinfo : EIATTR_MERCURY_ISA_VERSION
	.align		4
.L_566:
        /*0408*/ 	.byte	0x03, 0x5f
        /*040a*/ 	.short	0x0101


	//----- nvinfo : EIATTR_UNUSED_LOAD_BYTE_OFFSET
	.align		4
        /*040c*/ 	.byte	0x04, 0x44
        /*040e*/ 	.short	(.L_568 - .L_567)


	//   ....[0]....
.L_567:
        /*0410*/ 	.word	0x00000a20
        /*0414*/ 	.word	0x0000fff0


	//   ....[1]....
        /*0418*/ 	.word	0x00010970
        /*041c*/ 	.word	0x0000fff0


	//----- nvinfo : EIATTR_INT_WARP_WIDE_INSTR_OFFSETS
	.align		4
.L_568:
        /*0420*/ 	.byte	0x04, 0x31
        /*0422*/ 	.short	(.L_570 - .L_569)


	//   ....[0]....
.L_569:
        /*0424*/ 	.word	0x00000130


	//   ....[1]....
        /*0428*/ 	.word	0x00000160


	//   ....[2]....
        /*042c*/ 	.word	0x00000230


	//   ....[3]....
        /*0430*/ 	.word	0x00019170


	//   ....[4]....
        /*0434*/ 	.word	0x00019200


	//   ....[5]....
        /*0438*/ 	.word	0x0001c6e0


	//   ....[6]....
        /*043c*/ 	.word	0x0001c770


	//----- nvinfo : EIATTR_COOP_GROUP_MASK_REGIDS
	.align		4
.L_570:
        /*0440*/ 	.byte	0x04, 0x29
        /*0442*/ 	.short	(.L_572 - .L_571)


	//   ....[0]....
.L_571:
        /*0444*/ 	.word	0xffffffff


	//   ....[1]....
        /*0448*/ 	.word	0xffffffff


	//   ....[2]....
        /*044c*/ 	.word	0xffffffff


	//   ....[3]....
        /*0450*/ 	.word	0xffffffff


	//   ....[4]....
        /*0454*/ 	.word	0xffffffff


	//   ....[5]....
        /*0458*/ 	.word	0xffffffff


	//   ....[6]....
        /*045c*/ 	.word	0xffffffff


	//   ....[7]....
        /*0460*/ 	.word	0xffffffff


	//   ....[8]....
        /*0464*/ 	.word	0xffffffff


	//   ....[9]....
        /*0468*/ 	.word	0xffffffff


	//   ....[10]....
        /*046c*/ 	.word	0xffffffff


	//   ....[11]....
        /*0470*/ 	.word	0xffffffff


	//   ....[12]....
        /*0474*/ 	.word	0xffffffff


	//   ....[13]....
        /*0478*/ 	.word	0xffffffff


	//   ....[14]....
        /*047c*/ 	.word	0xffffffff


	//   ....[15]....
        /*0480*/ 	.word	0xffffffff


	//   ....[16]....
        /*0484*/ 	.word	0xffffffff


	//   ....[17]....
        /*0488*/ 	.word	0xffffffff


	//   ....[18]....
        /*048c*/ 	.word	0xffffffff


	//   ....[19]....
        /*0490*/ 	.word	0xffffffff


	//   ....[20]....
        /*0494*/ 	.word	0xffffffff


	//   ....[21]....
        /*0498*/ 	.word	0xffffffff


	//   ....[22]....
        /*049c*/ 	.word	0xffffffff


	//   ....[23]....
        /*04a0*/ 	.word	0xffffffff


	//   ....[24]....
        /*04a4*/ 	.word	0xffffffff


	//   ....[25]....
        /*04a8*/ 	.word	0xffffffff


	//   ....[26]....
        /*04ac*/ 	.word	0xffffffff


	//   ....[27]....
        /*04b0*/ 	.word	0xffffffff


	//   ....[28]....
        /*04b4*/ 	.word	0xffffffff


	//   ....[29]....
        /*04b8*/ 	.word	0xffffffff


	//   ....[30]....
        /*04bc*/ 	.word	0xffffffff


	//   ....[31]....
        /*04c0*/ 	.word	0xffffffff


	//   ....[32]....
        /*04c4*/ 	.word	0xffffffff


	//   ....[33]....
        /*04c8*/ 	.word	0xffffffff


	//   ....[34]....
        /*04cc*/ 	.word	0xffffffff


	//   ....[35]....
        /*04d0*/ 	.word	0xffffffff


	//   ....[36]....
        /*04d4*/ 	.word	0xffffffff


	//   ....[37]....
        /*04d8*/ 	.word	0xffffffff


	//   ....[38]....
        /*04dc*/ 	.word	0xffffffff


	//   ....[39]....
        /*04e0*/ 	.word	0xffffffff


	//   ....[40]....
        /*04e4*/ 	.word	0xffffffff


	//   ....[41]....
        /*04e8*/ 	.word	0xffffffff


	//   ....[42]....
        /*04ec*/ 	.word	0xffffffff


	//   ....[43]....
        /*04f0*/ 	.word	0xffffffff


	//   ....[44]....
        /*04f4*/ 	.word	0xffffffff


	//   ....[45]....
        /*04f8*/ 	.word	0xffffffff


	//   ....[46]....
        /*04fc*/ 	.word	0xffffffff


	//   ....[47]....
        /*0500*/ 	.word	0xffffffff


	//   ....[48]....
        /*0504*/ 	.word	0xffffffff


	//   ....[49]....
        /*0508*/ 	.word	0xffffffff


	//   ....[50]....
        /*050c*/ 	.word	0xffffffff


	//   ....[51]....
        /*0510*/ 	.word	0xffffffff


	//   ....[52]....
        /*0514*/ 	.word	0xffffffff


	//   ....[53]....
        /*0518*/ 	.word	0xffffffff


	//   ....[54]....
        /*051c*/ 	.word	0xffffffff


	//   ....[55]....
        /*0520*/ 	.word	0xffffffff


	//   ....[56]....
        /*0524*/ 	.word	0xffffffff


	//   ....[57]....
        /*0528*/ 	.word	0xffffffff


	//   ....[58]....
        /*052c*/ 	.word	0xffffffff


	//   ....[59]....
        /*0530*/ 	.word	0xffffffff


	//   ....[60]....
        /*0534*/ 	.word	0xffffffff


	//   ....[61]....
        /*0538*/ 	.word	0xffffffff


	//   ....[62]....
        /*053c*/ 	.word	0xffffffff


	//   ....[63]....
        /*0540*/ 	.word	0xffffffff


	//   ....[64]....
        /*0544*/ 	.word	0xffffffff


	//   ....[65]....
        /*0548*/ 	.word	0xffffffff


	//   ....[66]....
        /*054c*/ 	.word	0xffffffff


	//   ....[67]....
        /*0550*/ 	.word	0xffffffff


	//   ....[68]....
        /*0554*/ 	.word	0xffffffff


	//   ....[69]....
        /*0558*/ 	.word	0xffffffff


	//   ....[70]....
        /*055c*/ 	.word	0xffffffff


	//   ....[71]....
        /*0560*/ 	.word	0xffffffff


	//   ....[72]....
        /*0564*/ 	.word	0xffffffff


	//   ....[73]....
        /*0568*/ 	.word	0xffffffff


	//   ....[74]....
        /*056c*/ 	.word	0xffffffff


	//   ....[75]....
        /*0570*/ 	.word	0xffffffff


	//   ....[76]....
        /*0574*/ 	.word	0xffffffff


	//   ....[77]....
        /*0578*/ 	.word	0xffffffff


	//   ....[78]....
        /*057c*/ 	.word	0xffffffff


	//   ....[79]....
        /*0580*/ 	.word	0xffffffff


	//   ....[80]....
        /*0584*/ 	.word	0xffffffff


	//   ....[81]....
        /*0588*/ 	.word	0xffffffff


	//   ....[82]....
        /*058c*/ 	.word	0xffffffff


	//   ....[83]....
        /*0590*/ 	.word	0xffffffff


	//   ....[84]....
        /*0594*/ 	.word	0xffffffff


	//   ....[85]....
        /*0598*/ 	.word	0xffffffff


	//   ....[86]....
        /*059c*/ 	.word	0xffffffff


	//   ....[87]....
        /*05a0*/ 	.word	0xffffffff


	//   ....[88]....
        /*05a4*/ 	.word	0xffffffff


	//   ....[89]....
        /*05a8*/ 	.word	0xffffffff


	//   ....[90]....
        /*05ac*/ 	.word	0xffffffff


	//   ....[91]....
        /*05b0*/ 	.word	0xffffffff


	//   ....[92]....
        /*05b4*/ 	.word	0xffffffff


	//   ....[93]....
        /*05b8*/ 	.word	0xffffffff


	//   ....[94]....
        /*05bc*/ 	.word	0xffffffff


	//   ....[95]....
        /*05c0*/ 	.word	0xffffffff


	//   ....[96]....
        /*05c4*/ 	.word	0xffffffff


	//   ....[97]....
        /*05c8*/ 	.word	0xffffffff


	//   ....[98]....
        /*05cc*/ 	.word	0xffffffff


	//   ....[99]....
        /*05d0*/ 	.word	0xffffffff


	//   ....[100]....
        /*05d4*/ 	.word	0xffffffff


	//   ....[101]....
        /*05d8*/ 	.word	0xffffffff


	//   ....[102]....
        /*05dc*/ 	.word	0xffffffff


	//   ....[103]....
        /*05e0*/ 	.word	0xffffffff


	//   ....[104]....
        /*05e4*/ 	.word	0xffffffff


	//   ....[105]....
        /*05e8*/ 	.word	0xffffffff


	//   ....[106]....
        /*05ec*/ 	.word	0xffffffff


	//   ....[107]....
        /*05f0*/ 	.word	0xffffffff


	//   ....[108]....
        /*05f4*/ 	.word	0xffffffff


	//   ....[109]....
        /*05f8*/ 	.word	0xffffffff


	//   ....[110]....
        /*05fc*/ 	.word	0xffffffff


	//   ....[111]....
        /*0600*/ 	.word	0xffffffff


	//   ....[112]....
        /*0604*/ 	.word	0xffffffff


	//   ....[113]....
        /*0608*/ 	.word	0xffffffff


	//   ....[114]....
        /*060c*/ 	.word	0xffffffff


	//   ....[115]....
        /*0610*/ 	.word	0xffffffff


	//   ....[116]....
        /*0614*/ 	.word	0xffffffff


	//   ....[117]....
        /*0618*/ 	.word	0xffffffff


	//   ....[118]....
        /*061c*/ 	.word	0xffffffff


	//   ....[119]....
        /*0620*/ 	.word	0xffffffff


	//   ....[120]....
        /*0624*/ 	.word	0xffffffff


	//   ....[121]....
        /*0628*/ 	.word	0xffffffff


	//   ....[122]....
        /*062c*/ 	.word	0xffffffff


	//   ....[123]....
        /*0630*/ 	.word	0xffffffff


	//   ....[124]....
        /*0634*/ 	.word	0xffffffff


	//   ....[125]....
        /*0638*/ 	.word	0xffffffff


	//   ....[126]....
        /*063c*/ 	.word	0xffffffff


	//   ....[127]....
        /*0640*/ 	.word	0xffffffff


	//   ....[128]....
        /*0644*/ 	.word	0xffffffff


	//   ....[129]....
        /*0648*/ 	.word	0xffffffff


	//   ....[130]....
        /*064c*/ 	.word	0xffffffff


	//   ....[131]....
        /*0650*/ 	.word	0xffffffff


	//   ....[132]....
        /*0654*/ 	.word	0xffffffff


	//   ....[133]....
        /*0658*/ 	.word	0xffffffff


	//   ....[134]....
        /*065c*/ 	.word	0xffffffff


	//   ....[135]....
        /*0660*/ 	.word	0xffffffff


	//   ....[136]....
        /*0664*/ 	.word	0xffffffff


	//   ....[137]....
        /*0668*/ 	.word	0xffffffff


	//   ....[138]....
        /*066c*/ 	.word	0xffffffff


	//   ....[139]....
        /*0670*/ 	.word	0xffffffff


	//   ....[140]....
        /*0674*/ 	.word	0xffffffff


	//   ....[141]....
        /*0678*/ 	.word	0xffffffff


	//   ....[142]....
        /*067c*/ 	.word	0xffffffff


	//   ....[143]....
        /*0680*/ 	.word	0xffffffff


	//   ....[144]....
        /*0684*/ 	.word	0xffffffff


	//   ....[145]....
        /*0688*/ 	.word	0xffffffff


	//   ....[146]....
        /*068c*/ 	.word	0xffffffff


	//   ....[147]....
        /*0690*/ 	.word	0xffffffff


	//   ....[148]....
        /*0694*/ 	.word	0xffffffff


	//   ....[149]....
        /*0698*/ 	.word	0xffffffff


	//   ....[150]....
        /*069c*/ 	.word	0x0500000f


	//   ....[151]....
        /*06a0*/ 	.word	0x0500000f


	//   ....[152]....
        /*06a4*/ 	.word	0x0500000f


	//   ....[153]....
        /*06a8*/ 	.word	0x0500000f


	//   ....[154]....
        /*06ac*/ 	.word	0x0500000f


	//   ....[155]....
        /*06b0*/ 	.word	0x0500000f


	//   ....[156]....
        /*06b4*/ 	.word	0x0500000f


	//   ....[157]....
        /*06b8*/ 	.word	0x0500000f


	//   ....[158]....
        /*06bc*/ 	.word	0x0500000f


	//   ....[159]....
        /*06c0*/ 	.word	0x0500000f


	//   ....[160]....
        /*06c4*/ 	.word	0x0500000f


	//   ....[161]....
        /*06c8*/ 	.word	0x0500000f


	//   ....[162]....
        /*06cc*/ 	.word	0x0500000f


	//   ....[163]....
        /*06d0*/ 	.word	0x0500000f


	//   ....[164]....
        /*06d4*/ 	.word	0x0500000f


	//   ....[165]....
        /*06d8*/ 	.word	0x0500000f


	//   ....[166]....
        /*06dc*/ 	.word	0x0500000f


	//   ....[167]....
        /*06e0*/ 	.word	0x0500000f


	//   ....[168]....
        /*06e4*/ 	.word	0x0500000f


	//   ....[169]....
        /*06e8*/ 	.word	0x0500000f


	//   ....[170]....
        /*06ec*/ 	.word	0x0500000f


	//   ....[171]....
        /*06f0*/ 	.word	0x0500000f


	//   ....[172]....
        /*06f4*/ 	.word	0x0500000f


	//   ....[173]....
        /*06f8*/ 	.word	0x0500000f


	//   ....[174]....
        /*06fc*/ 	.word	0x0500000f


	//   ....[175]....
        /*0700*/ 	.word	0x0500000f


	//   ....[176]....
        /*0704*/ 	.word	0x0500000f


	//   ....[177]....
        /*0708*/ 	.word	0x0500000f


	//   ....[178]....
        /*070c*/ 	.word	0x0500000f


	//   ....[179]....
        /*0710*/ 	.word	0x0500000f


	//   ....[180]....
        /*0714*/ 	.word	0x0500000f


	//   ....[181]....
        /*0718*/ 	.word	0x0500000f


	//   ....[182]....
        /*071c*/ 	.word	0x0500000f


	//   ....[183]....
        /*0720*/ 	.word	0x0500000f


	//   ....[184]....
        /*0724*/ 	.word	0x0500000f


	//   ....[185]....
        /*0728*/ 	.word	0x0500000f


	//   ....[186]....
        /*072c*/ 	.word	0x0500000f


	//   ....[187]....
        /*0730*/ 	.word	0x0500000f


	//   ....[188]....
        /*0734*/ 	.word	0x0500000f


	//   ....[189]....
        /*0738*/ 	.word	0x0500000f


	//   ....[190]....
        /*073c*/ 	.word	0x0500000f


	//   ....[191]....
        /*0740*/ 	.word	0x0500000f


	//   ....[192]....
        /*0744*/ 	.word	0x0500000f


	//   ....[193]....
        /*0748*/ 	.word	0x0500000f


	//   ....[194]....
        /*074c*/ 	.word	0x0500000f


	//   ....[195]....
        /*0750*/ 	.word	0x0500000f


	//   ....[196]....
        /*0754*/ 	.word	0x0500000f


	//   ....[197]....
        /*0758*/ 	.word	0x0500000f


	//   ....[198]....
        /*075c*/ 	.word	0x0500000f


	//   ....[199]....
        /*0760*/ 	.word	0x0500000f


	//   ....[200]....
        /*0764*/ 	.word	0x0500000f


	//   ....[201]....
        /*0768*/ 	.word	0x0500000f


	//   ....[202]....
        /*076c*/ 	.word	0x0500000f


	//   ....[203]....
        /*0770*/ 	.word	0x0500000f


	//   ....[204]....
        /*0774*/ 	.word	0x0500000f


	//   ....[205]....
        /*0778*/ 	.word	0x0500000f


	//   ....[206]....
        /*077c*/ 	.word	0x0500000f


	//   ....[207]....
        /*0780*/ 	.word	0x0500000f


	//   ....[208]....
        /*0784*/ 	.word	0x0500000f


	//   ....[209]....
        /*0788*/ 	.word	0x0500000f


	//   ....[210]....
        /*078c*/ 	.word	0x0500000f


	//   ....[211]....
        /*0790*/ 	.word	0x0500000f


	//   ....[212]....
        /*0794*/ 	.word	0x0500000f


	//   ....[213]....
        /*0798*/ 	.word	0x0500000f


	//   ....[214]....
        /*079c*/ 	.word	0x0500000f


	//   ....[215]....
        /*07a0*/ 	.word	0x0500000f


	//   ....[216]....
        /*07a4*/ 	.word	0x0500000f


	//   ....[217]....
        /*07a8*/ 	.word	0x0500000f


	//   ....[218]....
        /*07ac*/ 	.word	0x0500000f


	//   ....[219]....
        /*07b0*/ 	.word	0x0500000f


	//   ....[220]....
        /*07b4*/ 	.word	0x0500000f


	//   ....[221]....
        /*07b8*/ 	.word	0x0500000f


	//   ....[222]....
        /*07bc*/ 	.word	0x0500000f


	//   ....[223]....
        /*07c0*/ 	.word	0x0500000f


	//   ....[224]....
        /*07c4*/ 	.word	0x0500000f


	//   ....[225]....
        /*07c8*/ 	.word	0x0500000f


	//   ....[226]....
        /*07cc*/ 	.word	0x0500000f


	//   ....[227]....
        /*07d0*/ 	.word	0x0500000f


	//   ....[228]....
        /*07d4*/ 	.word	0x0500000f


	//   ....[229]....
        /*07d8*/ 	.word	0x0500000f


	//   ....[230]....
        /*07dc*/ 	.word	0x0500000f


	//   ....[231]....
        /*07e0*/ 	.word	0x0500000f


	//   ....[232]....
        /*07e4*/ 	.word	0x0500000f


	//----- nvinfo : EIATTR_COOP_GROUP_INSTR_OFFSETS
	.align		4
.L_572:
        /*07e8*/ 	.byte	0x04, 0x28
        /*07ea*/ 	.short	(.L_574 - .L_573)


	//   ....[0]....
.L_573:
        /*07ec*/ 	.word	0x00000060


	//   ....[1]....
        /*07f0*/ 	.word	0x00000120


	//   ....[2]....
        /*07f4*/ 	.word	0x000001f0


	//   ....[3]....
        /*07f8*/ 	.word	0x00000370


	//   ....[4]....
        /*07fc*/ 	.word	0x000004d0


	//   ....[5]....
        /*0800*/ 	.word	0x000005f0


	//   ....[6]....
        /*0804*/ 	.word	0x00000750


	//   ....[7]....
        /*0808*/ 	.word	0x000031d0


	//   ....[8]....
        /*080c*/ 	.word	0x000031e0


	//   ....[9]....
        /*0810*/ 	.word	0x00003be0


	//   ....[10]....
        /*0814*/ 	.word	0x00003bf0


	//   ....[11]....
        /*0818*/ 	.word	0x000045e0


	//   ....[12]....
        /*081c*/ 	.word	0x000045f0


	//   ....[13]....
        /*0820*/ 	.word	0x000049b0


	//   ....[14]....
        /*0824*/ 	.word	0x000049c0


	//   ....[15]....
        /*0828*/ 	.word	0x00005a50


	//   ....[16]....
        /*082c*/ 	.word	0x00007c00


	//   ....[17]....
        /*0830*/ 	.word	0x00008360


	//   ....[18]....
        /*0834*/ 	.word	0x00008370


	//   ....[19]....
        /*0838*/ 	.word	0x00008380


	//   ....[20]....
        /*083c*/ 	.word	0x00008390


	//   ....[21]....
        /*0840*/ 	.word	0x000086b0


	//   ....[22]....
        /*0844*/ 	.word	0x000086c0


	//   ....[23]....
        /*0848*/ 	.word	0x000086d0


	//   ....[24]....
        /*084c*/ 	.word	0x000086e0


	//   ....[25]....
        /*0850*/ 	.word	0x00009930


	//   ....[26]....
        /*0854*/ 	.word	0x00009950


	//   ....[27]....
        /*0858*/ 	.word	0x00009960


	//   ....[28]....
        /*085c*/ 	.word	0x00009970


	//   ....[29]....
        /*0860*/ 	.word	0x00009a50


	//   ....[30]....
        /*0864*/ 	.word	0x00009a70


	//   ....[31]....
        /*0868*/ 	.word	0x00009a80


	//   ....[32]....
        /*086c*/ 	.word	0x00009b00


	//   ....[33]....
        /*0870*/ 	.word	0x0000b080


	//   ....[34]....
        /*0874*/ 	.word	0x0000b3d0


	//   ....[35]....
        /*0878*/ 	.word	0x0000b3e0


	//   ....[36]....
        /*087c*/ 	.word	0x0000b440


	//   ....[37]....
        /*0880*/ 	.word	0x0000b780


	//   ....[38]....
        /*0884*/ 	.word	0x0000b8d0


	//   ....[39]....
        /*0888*/ 	.word	0x0000c250


	//   ....[40]....
        /*088c*/ 	.word	0x0000c820


	//   ....[41]....
        /*0890*/ 	.word	0x0000c840


	//   ....[42]....
        /*0894*/ 	.word	0x0000cd30


	//   ....[43]....
        /*0898*/ 	.word	0x0000cde0


	//   ....[44]....
        /*089c*/ 	.word	0x0000d2e0


	//   ....[45]....
        /*08a0*/ 	.word	0x0000d4b0


	//   ....[46]....
        /*08a4*/ 	.word	0x0000e310


	//   ....[47]....
        /*08a8*/ 	.word	0x0000e8e0


	//   ....[48]....
        /*08ac*/ 	.word	0x0000e910


	//   ....[49]....
        /*08b0*/ 	.word	0x0000eed0


	//   ....[50]....
        /*08b4*/ 	.word	0x0000f0a0


	//   ....[51]....
        /*08b8*/ 	.word	0x0000fd90


	//   ....[52]....
        /*08bc*/ 	.word	0x0000fea0


	//   ....[53]....
        /*08c0*/ 	.word	0x0000fec0


	//   ....[54]....
        /*08c4*/ 	.word	0x00010030


	//   ....[55]....
        /*08c8*/ 	.word	0x00010200


	//   ....[56]....
        /*08cc*/ 	.word	0x000116b0


	//   ....[57]....
        /*08d0*/ 	.word	0x00011a50


	//   ....[58]....
        /*08d4*/ 	.word	0x00011a60


	//   ....[59]....
        /*08d8*/ 	.word	0x00011a70


	//   ....[60]....
        /*08dc*/ 	.word	0x00011a80


	//   ....[61]....
        /*08e0*/ 	.word	0x000127b0


	//   ....[62]....
        /*08e4*/ 	.word	0x000127d0


	//   ....[63]....
        /*08e8*/ 	.word	0x00012a70


	//   ....[64]....
        /*08ec*/ 	.word	0x00012a90


	//   ....[65]....
        /*08f0*/ 	.word	0x000133b0


	//   ....[66]....
        /*08f4*/ 	.word	0x000133f0


	//   ....[67]....
        /*08f8*/ 	.word	0x00013e20


	//   ....[68]....
        /*08fc*/ 	.word	0x00013e40


	//   ....[69]....
        /*0900*/ 	.word	0x000153d0


	//   ....[70]....
        /*0904*/ 	.word	0x00015410


	//   ....[71]....
        /*0908*/ 	.word	0x00015650


	//   ....[72]....
        /*090c*/ 	.word	0x00015670


	//   ....[73]....
        /*0910*/ 	.word	0x00015920


	//   ....[74]....
        /*0914*/ 	.word	0x00015b10


	//   ....[75]....
        /*0918*/ 	.word	0x00015b40


	//   ....[76]....
        /*091c*/ 	.word	0x00015b70


	//   ....[77]....
        /*0920*/ 	.word	0x00015ba0


	//   ....[78]....
        /*0924*/ 	.word	0x00015bd0


	//   ....[79]....
        /*0928*/ 	.word	0x00015c00


	//   ....[80]....
        /*092c*/ 	.word	0x00015d90


	//   ....[81]....
        /*0930*/ 	.word	0x00015dc0


	//   ....[82]....
        /*0934*/ 	.word	0x00015df0


	//   ....[83]....
        /*0938*/ 	.word	0x00015e20


	//   ....[84]....
        /*093c*/ 	.word	0x00015e50


	//   ....[85]....
        /*0940*/ 	.word	0x00015e80


	//   ....[86]....
        /*0944*/ 	.word	0x00015f10


	//   ....[87]....
        /*0948*/ 	.word	0x00015f40


	//   ....[88]....
        /*094c*/ 	.word	0x00015f50


	//   ....[89]....
        /*0950*/ 	.word	0x00015f90


	//   ....[90]....
        /*0954*/ 	.word	0x000174a0


	//   ....[91]....
        /*0958*/ 	.word	0x00019f40


	//   ....[92]....
        /*095c*/ 	.word	0x00019f60


	//   ....[93]....
        /*0960*/ 	.word	0x00019ff0


	//   ....[94]....
        /*0964*/ 	.word	0x0001a010


	//   ....[95]....
        /*0968*/ 	.word	0x0001a090


	//   ....[96]....
        /*096c*/ 	.word	0x0001a0b0


	//   ....[97]....
        /*0970*/ 	.word	0x0001a0c0


	//   ....[98]....
        /*0974*/ 	.word	0x0001a0d0


	//   ....[99]....
        /*0978*/ 	.word	0x0001a8d0


	//   ....[100]....
        /*097c*/ 	.word	0x0001a900


	//   ....[101]....
        /*0980*/ 	.word	0x0001a9a0


	//   ....[102]....
        /*0984*/ 	.word	0x0001a9c0


	//   ....[103]....
        /*0988*/ 	.word	0x0001aa40


	//   ....[104]....
        /*098c*/ 	.word	0x0001aa60


	//   ....[105]....
        /*0990*/ 	.word	0x0001aa70


	//   ....[106]....
        /*0994*/ 	.word	0x0001aae0


	//   ....[107]....
        /*0998*/ 	.word	0x0001af00


	//   ....[108]....
        /*099c*/ 	.word	0x0001afc0


	//   ....[109]....
        /*09a0*/ 	.word	0x0001b110


	//   ....[110]....
        /*09a4*/ 	.word	0x0001b150


	//   ....[111]....
        /*09a8*/ 	.word	0x0001b160


	//   ....[112]....
        /*09ac*/ 	.word	0x0001b170


	//   ....[113]....
        /*09b0*/ 	.word	0x0001b2c0


	//   ....[114]....
        /*09b4*/ 	.word	0x0001b410


	//   ....[115]....
        /*09b8*/ 	.word	0x0001bc10


	//   ....[116]....
        /*09bc*/ 	.word	0x0001bc30


	//   ....[117]....
        /*09c0*/ 	.word	0x0001bc80


	//   ....[118]....
        /*09c4*/ 	.word	0x0001bc90


	//   ....[119]....
        /*09c8*/ 	.word	0x0001bcd0


	//   ....[120]....
        /*09cc*/ 	.word	0x0001bce0


	//   ....[121]....
        /*09d0*/ 	.word	0x0001bcf0


	//   ....[122]....
        /*09d4*/ 	.word	0x0001bd30


	//   ....[123]....
        /*09d8*/ 	.word	0x0001c030


	//   ....[124]....
        /*09dc*/ 	.word	0x0001c070


	//   ....[125]....
        /*09e0*/ 	.word	0x0001c090


	//   ....[126]....
        /*09e4*/ 	.word	0x0001c0b0


	//   ....[127]....
        /*09e8*/ 	.word	0x0001c0e0


	//   ....[128]....
        /*09ec*/ 	.word	0x0001c100


	//   ....[129]....
        /*09f0*/ 	.word	0x0001c200


	//   ....[130]....
        /*09f4*/ 	.word	0x0001c350


	//   ....[131]....
        /*09f8*/ 	.word	0x0001c990


	//   ....[132]....
        /*09fc*/ 	.word	0x0001c9c0


	//   ....[133]....
        /*0a00*/ 	.word	0x0001ca20


	//   ....[134]....
        /*0a04*/ 	.word	0x0001ca50


	//   ....[135]....
        /*0a08*/ 	.word	0x0001ca80


	//   ....[136]....
        /*0a0c*/ 	.word	0x0001cab0


	//   ....[137]....
        /*0a10*/ 	.word	0x0001cae0


	//   ....[138]....
        /*0a14*/ 	.word	0x0001cb10


	//   ....[139]....
        /*0a18*/ 	.word	0x0001ccb0


	//   ....[140]....
        /*0a1c*/ 	.word	0x0001cce0


	//   ....[141]....
        /*0a20*/ 	.word	0x0001cd10


	//   ....[142]....
        /*0a24*/ 	.word	0x0001cd40


	//   ....[143]....
        /*0a28*/ 	.word	0x0001cd70


	//   ....[144]....
        /*0a2c*/ 	.word	0x0001cda0


	//   ....[145]....
        /*0a30*/ 	.word	0x0001ce60


	//   ....[146]....
        /*0a34*/ 	.word	0x0001ce80


	//   ....[147]....
        /*0a38*/ 	.word	0x0001cea0


	//   ....[148]....
        /*0a3c*/ 	.word	0x0001cf00


	//   ....[149]....
        /*0a40*/ 	.word	0x0001d930


	//   ....[150]....
        /*0a44*/ 	.word	0x0001dc50


	//   ....[151]....
        /*0a48*/ 	.word	0x0001dce0


	//   ....[152]....
        /*0a4c*/ 	.word	0x0001ddd0


	//   ....[153]....
        /*0a50*/ 	.word	0x0001de60


	//   ....[154]....
        /*0a54*/ 	.word	0x0001df40


	//   ....[155]....
        /*0a58*/ 	.word	0x0001dfd0


	//   ....[156]....
        /*0a5c*/ 	.word	0x0001e150


	//   ....[157]....
        /*0a60*/ 	.word	0x0001e1e0


	//   ....[158]....
        /*0a64*/ 	.word	0x0001e230


	//   ....[159]....
        /*0a68*/ 	.word	0x0001e280


	//   ....[160]....
        /*0a6c*/ 	.word	0x0001e320


	//   ....[161]....
        /*0a70*/ 	.word	0x0001e3b0


	//   ....[162]....
        /*0a74*/ 	.word	0x0001e400


	//   ....[163]....
        /*0a78*/ 	.word	0x0001e450


	//   ....[164]....
        /*0a7c*/ 	.word	0x0001e550


	//   ....[165]....
        /*0a80*/ 	.word	0x0001e600


	//   ....[166]....
        /*0a84*/ 	.word	0x0001e680


	//   ....[167]....
        /*0a88*/ 	.word	0x0001e6f0


	//   ....[168]....
        /*0a8c*/ 	.word	0x0001e850


	//   ....[169]....
        /*0a90*/ 	.word	0x0001e970


	//   ....[170]....
        /*0a94*/ 	.word	0x0001e9e0


	//   ....[171]....
        /*0a98*/ 	.word	0x0001ea30


	//   ....[172]....
        /*0a9c*/ 	.word	0x0001ed20


	//   ....[173]....
        /*0aa0*/ 	.word	0x0001f000


	//   ....[174]....
        /*0aa4*/ 	.word	0x0001f0f0


	//   ....[175]....
        /*0aa8*/ 	.word	0x0001f190


	//   ....[176]....
        /*0aac*/ 	.word	0x0001f1f0


	//   ....[177]....
        /*0ab0*/ 	.word	0x0001f2e0


	//   ....[178]....
        /*0ab4*/ 	.word	0x0001f350


	//   ....[179]....
        /*0ab8*/ 	.word	0x0001f440


	//   ....[180]....
        /*0abc*/ 	.word	0x0001f4b0


	//   ....[181]....
        /*0ac0*/ 	.word	0x0001f550


	//   ....[182]....
        /*0ac4*/ 	.word	0x0001f640


	//   ....[183]....
        /*0ac8*/ 	.word	0x0001f6b0


	//   ....[184]....
        /*0acc*/ 	.word	0x0001f710


	//   ....[185]....
        /*0ad0*/ 	.word	0x0001f800


	//   ....[186]....
        /*0ad4*/ 	.word	0x0001f860


	//   ....[187]....
        /*0ad8*/ 	.word	0x0001f960


	//   ....[188]....
        /*0adc*/ 	.word	0x0001f9c0


	//   ....[189]....
        /*0ae0*/ 	.word	0x0001faa0


	//   ....[190]....
        /*0ae4*/ 	.word	0x0001fbe0


	//   ....[191]....
        /*0ae8*/ 	.word	0x0001fce0


	//   ....[192]....
        /*0aec*/ 	.word	0x0001ff60


	//   ....[193]....
        /*0af0*/ 	.word	0x0001ffb0


	//   ....[194]....
        /*0af4*/ 	.word	0x00020180


	//   ....[195]....
        /*0af8*/ 	.word	0x000201d0


	//   ....[196]....
        /*0afc*/ 	.word	0x000203a0


	//   ....[197]....
        /*0b00*/ 	.word	0x000203f0


	//   ....[198]....
        /*0b04*/ 	.word	0x000204e0


	//   ....[199]....
        /*0b08*/ 	.word	0x00020580


	//   ....[200]....
        /*0b0c*/ 	.word	0x000205e0


	//   ....[201]....
        /*0b10*/ 	.word	0x00020690


	//   ....[202]....
        /*0b14*/ 	.word	0x000206f0


	//   ....[203]....
        /*0b18*/ 	.word	0x000207a0


	//   ....[204]....
        /*0b1c*/ 	.word	0x00020800


	//   ....[205]....
        /*0b20*/ 	.word	0x000208b0


	//   ....[206]....
        /*0b24*/ 	.word	0x000209a0


	//   ....[207]....
        /*0b28*/ 	.word	0x00020a80


	//   ....[208]....
        /*0b2c*/ 	.word	0x00020b90


	//   ....[209]....
        /*0b30*/ 	.word	0x00020c90


	//   ....[210]....
        /*0b34*/ 	.word	0x00020dc0


	//   ....[211]....
        /*0b38*/ 	.word	0x00020ea0


	//   ....[212]....
        /*0b3c*/ 	.word	0x00020fa0


	//   ....[213]....
        /*0b40*/ 	.word	0x00021080


	//   ....[214]....
        /*0b44*/ 	.word	0x00021110


	//   ....[215]....
        /*0b48*/ 	.word	0x000211b0


	//   ....[216]....
        /*0b4c*/ 	.word	0x00021320


	//   ....[217]....
        /*0b50*/ 	.word	0x00021390


	//   ....[218]....
        /*0b54*/ 	.word	0x00021400


	//   ....[219]....
        /*0b58*/ 	.word	0x00021470


	//   ....[220]....
        /*0b5c*/ 	.word	0x000214e0


	//   ....[221]....
        /*0b60*/ 	.word	0x00021560


	//   ....[222]....
        /*0b64*/ 	.word	0x000215e0


	//   ....[223]....
        /*0b68*/ 	.word	0x00021670


	//   ....[224]....
        /*0b6c*/ 	.word	0x000216e0


	//   ....[225]....
        /*0b70*/ 	.word	0x00021750


	//   ....[226]....
        /*0b74*/ 	.word	0x000217c0


	//   ....[227]....
        /*0b78*/ 	.word	0x00021840


	//   ....[228]....
        /*0b7c*/ 	.word	0x000218b0


	//   ....[229]....
        /*0b80*/ 	.word	0x00021960


	//   ....[230]....
        /*0b84*/ 	.word	0x000219b0


	//   ....[231]....
        /*0b88*/ 	.word	0x00021a40


	//   ....[232]....
        /*0b8c*/ 	.word	0x00021b70


	//----- nvinfo : EIATTR_REG_RECONFIG
	.align		4
.L_574:
        /*0b90*/ 	.byte	0x01, 0x54
	.zero		2


	//----- nvinfo : EIATTR_SYSCALL_OFFSETS
	.align		4
        /*0b94*/ 	.byte	0x04, 0x46
        /*0b96*/ 	.short	(.L_576 - .L_575)


	//   ....[0]....
.L_575:
        /*0b98*/ 	.word	0x000024b0


	//   ....[1]....
        /*0b9c*/ 	.word	0x00002600


	//   ....[2]....
        /*0ba0*/ 	.word	0x00007da0


	//   ....[3]....
        /*0ba4*/ 	.word	0x000080d0


	//   ....[4]....
        /*0ba8*/ 	.word	0x00019360


	//   ....[5]....
        /*0bac*/ 	.word	0x000194b0


	//   ....[6]....
        /*0bb0*/ 	.word	0x000195a0


	//   ....[7]....
        /*0bb4*/ 	.word	0x0001a530


	//----- nvinfo : EIATTR_MBARRIER_INSTR_OFFSETS
	.align		4
.L_576:
        /*0bb8*/ 	.byte	0x04, 0x39
        /*0bba*/ 	.short	(.L_578 - .L_577)


	//   ....[0]....
.L_577:
        /*0bbc*/ 	.word	0x00000250
        /*0bc0*/ 	.word	0x000000ff
        /*0bc4*/ 	.word	0x00028c00
        /*0bc8*/ 	.short	0x0100
        /*0bca*/ 	.byte	0x08
	.zero		1


	//   ....[1]....
        /*0bcc*/ 	.word	0x00000270
        /*0bd0*/ 	.word	0x000000ff
        /*0bd4*/ 	.word	0x00028c20
        /*0bd8*/ 	.short	0x0100
        /*0bda*/ 	.byte	0x08
	.zero		1


	//   ....[2]....
        /*0bdc*/ 	.word	0x00000320
        /*0be0*/ 	.word	0x000000ff
        /*0be4*/ 	.word	0x00028c30
        /*0be8*/ 	.short	0x0100
        /*0bea*/ 	.byte	0x06
	.zero		1


	//   ....[3]....
        /*0bec*/ 	.word	0x00000330
        /*0bf0*/ 	.word	0x000000ff
        /*0bf4*/ 	.word	0x00028c40
        /*0bf8*/ 	.short	0x0100
        /*0bfa*/ 	.byte	0x06
	.zero		1


	//   ....[4]....
        /*0bfc*/ 	.word	0x00000340
        /*0c00*/ 	.word	0x000000ff
        /*0c04*/ 	.word	0x00028c38
        /*0c08*/ 	.short	0x0100
        /*0c0a*/ 	.byte	0x06
	.zero		1


	//   ....[5]....
        /*0c0c*/ 	.word	0x00000350
        /*0c10*/ 	.word	0x000000ff
        /*0c14*/ 	.word	0x00028c48
        /*0c18*/ 	.short	0x0100
        /*0c1a*/ 	.byte	0x06
	.zero		1


	//   ....[6]....
        /*0c1c*/ 	.word	0x00000480
        /*0c20*/ 	.word	0x000000ff
        /*0c24*/ 	.word	0x00028c50
        /*0c28*/ 	.short	0x0100
        /*0c2a*/ 	.byte	0x08
	.zero		1


	//   ....[7]....
        /*0c2c*/ 	.word	0x00000490
        /*0c30*/ 	.word	0x000000ff
        /*0c34*/ 	.word	0x00028c60
        /*0c38*/ 	.short	0x0100
        /*0c3a*/ 	.byte	0x08
	.zero		1


	//   ....[8]....
        /*0c3c*/ 	.word	0x000004a0
        /*0c40*/ 	.word	0x000000ff
        /*0c44*/ 	.word	0x00028c58
        /*0c48*/ 	.short	0x0100
        /*0c4a*/ 	.byte	0x08
	.zero		1


	//   ....[9]....
        /*0c4c*/ 	.word	0x000004b0
        /*0c50*/ 	.word	0x000000ff
        /*0c54*/ 	.word	0x00028c68
        /*0c58*/ 	.short	0x0100
        /*0c5a*/ 	.byte	0x08
	.zero		1


	//   ....[10]....
        /*0c5c*/ 	.word	0x000005a0
        /*0c60*/ 	.word	0x000000ff
        /*0c64*/ 	.word	0x00028c70
        /*0c68*/ 	.short	0x0100
        /*0c6a*/ 	.byte	0x06
	.zero		1


	//   ....[11]....
        /*0c6c*/ 	.word	0x000005b0
        /*0c70*/ 	.word	0x000000ff
        /*0c74*/ 	.word	0x00028c80
        /*0c78*/ 	.short	0x0100
        /*0c7a*/ 	.byte	0x06
	.zero		1


	//   ....[12]....
        /*0c7c*/ 	.word	0x000005c0
        /*0c80*/ 	.word	0x000000ff
        /*0c84*/ 	.word	0x00028c78
        /*0c88*/ 	.short	0x0100
        /*0c8a*/ 	.byte	0x06
	.zero		1


	//   ....[13]....
        /*0c8c*/ 	.word	0x000005d0
        /*0c90*/ 	.word	0x000000ff
        /*0c94*/ 	.word	0x00028c88
        /*0c98*/ 	.short	0x0100
        /*0c9a*/ 	.byte	0x06
	.zero		1


	//   ....[14]....
        /*0c9c*/ 	.word	0x00000700
        /*0ca0*/ 	.word	0x000000ff
        /*0ca4*/ 	.word	0x00028c90
        /*0ca8*/ 	.short	0x0100
        /*0caa*/ 	.byte	0x08
	.zero		1


	//   ....[15]....
        /*0cac*/ 	.word	0x00000710
        /*0cb0*/ 	.word	0x000000ff
        /*0cb4*/ 	.word	0x00028ca0
        /*0cb8*/ 	.short	0x0100
        /*0cba*/ 	.byte	0x08
	.zero		1


	//   ....[16]....
        /*0cbc*/ 	.word	0x00000720
        /*0cc0*/ 	.word	0x000000ff
        /*0cc4*/ 	.word	0x00028c98
        /*0cc8*/ 	.short	0x0100
        /*0cca*/ 	.byte	0x08
	.zero		1


	//   ....[17]....
        /*0ccc*/ 	.word	0x00000730
        /*0cd0*/ 	.word	0x000000ff
        /*0cd4*/ 	.word	0x00028ca8
        /*0cd8*/ 	.short	0x0100
        /*0cda*/ 	.byte	0x08
	.zero		1


	//   ....[18]....
        /*0cdc*/ 	.word	0x00000860
        /*0ce0*/ 	.word	0x000000ff
        /*0ce4*/ 	.word	0x00028cb0
        /*0ce8*/ 	.short	0x0100
        /*0cea*/ 	.byte	0x08
	.zero		1


	//   ....[19]....
        /*0cec*/ 	.word	0x00000870
        /*0cf0*/ 	.word	0x000000ff
        /*0cf4*/ 	.word	0x00028cc0
        /*0cf8*/ 	.short	0x0100
        /*0cfa*/ 	.byte	0x08
	.zero		1


	//   ....[20]....
        /*0cfc*/ 	.word	0x00000880
        /*0d00*/ 	.word	0x000000ff
        /*0d04*/ 	.word	0x00028cb8
        /*0d08*/ 	.short	0x0100
        /*0d0a*/ 	.byte	0x08
	.zero		1


	//   ....[21]....
        /*0d0c*/ 	.word	0x00000890
        /*0d10*/ 	.word	0x000000ff
        /*0d14*/ 	.word	0x00028cc8
        /*0d18*/ 	.short	0x0100
        /*0d1a*/ 	.byte	0x08
	.zero		1


	//   ....[22]....
        /*0d1c*/ 	.word	0x00003180
        /*0d20*/ 	.word	0x0000003c
        /*0d24*/ 	.word	0x00028c90
        /*0d28*/ 	.short	0x010a
        /*0d2a*/ 	.byte	0x3f
	.zero		1


	//   ....[23]....
        /*0d2c*/ 	.word	0x00003b90
        /*0d30*/ 	.word	0x0000003c
        /*0d34*/ 	.word	0x00028c90
        /*0d38*/ 	.short	0x010a
        /*0d3a*/ 	.byte	0x3f
	.zero		1


	//   ....[24]....
        /*0d3c*/ 	.word	0x00004450
        /*0d40*/ 	.word	0x0000003c
        /*0d44*/ 	.word	0x00028c90
        /*0d48*/ 	.short	0x010a
        /*0d4a*/ 	.byte	0x3f
	.zero		1


	//   ....[25]....
        /*0d4c*/ 	.word	0x00004810
        /*0d50*/ 	.word	0x00000004
        /*0d54*/ 	.word	0x00000000
        /*0d58*/ 	.short	0x0101
        /*0d5a*/ 	.byte	0x3f
	.zero		1


	//   ....[26]....
        /*0d5c*/ 	.word	0x00004850
        /*0d60*/ 	.word	0x0000003c
        /*0d64*/ 	.word	0x00028cb0
        /*0d68*/ 	.short	0x010a
        /*0d6a*/ 	.byte	0x3f
	.zero		1


	//   ....[27]....
        /*0d6c*/ 	.word	0x00005210
        /*0d70*/ 	.word	0x0000003c
        /*0d74*/ 	.word	0x00000000
        /*0d78*/ 	.short	0x0101
        /*0d7a*/ 	.byte	0x3f
	.zero		1


	//   ....[28]....
        /*0d7c*/ 	.word	0x00005b50
        /*0d80*/ 	.word	0x0000000c
        /*0d84*/ 	.word	0x00028c50
        /*0d88*/ 	.short	0x010a
        /*0d8a*/ 	.byte	0x3f
	.zero		1


	//   ....[29]....
        /*0d8c*/ 	.word	0x00005f10
        /*0d90*/ 	.word	0x0000000c
        /*0d94*/ 	.word	0x00000000
        /*0d98*/ 	.short	0x0101
        /*0d9a*/ 	.byte	0x3f
	.zero		1


	//   ....[30]....
        /*0d9c*/ 	.word	0x00006830
        /*0da0*/ 	.word	0x00000015
        /*0da4*/ 	.word	0x00028c50
        /*0da8*/ 	.short	0x010a
        /*0daa*/ 	.byte	0x3f
	.zero		1


	//   ....[31]....
        /*0dac*/ 	.word	0x00006880
        /*0db0*/ 	.word	0x00000015
        /*0db4*/ 	.word	0x00028c50
        /*0db8*/ 	.short	0x010a
        /*0dba*/ 	.byte	0x3f
	.zero		1


	//   ....[32]....
        /*0dbc*/ 	.word	0x00006b70
        /*0dc0*/ 	.word	0x00000015
        /*0dc4*/ 	.word	0x00000000
        /*0dc8*/ 	.short	0x0101
        /*0dca*/ 	.byte	0x3f
	.zero		1


	//   ....[33]....
        /*0dcc*/ 	.word	0x00007e40
        /*0dd0*/ 	.word	0x00000002
        /*0dd4*/ 	.word	0x00028c00
        /*0dd8*/ 	.short	0x010a
        /*0dda*/ 	.byte	0x3f
	.zero		1


	//   ....[34]....
        /*0ddc*/ 	.word	0x00007e90
        /*0de0*/ 	.word	0x00000002
        /*0de4*/ 	.word	0x00028c00
        /*0de8*/ 	.short	0x010a
        /*0dea*/ 	.byte	0x3f
	.zero		1


	//   ....[35]....
        /*0dec*/ 	.word	0x00008950
        /*0df0*/ 	.word	0x00000002
        /*0df4*/ 	.word	0x00028c00
        /*0df8*/ 	.short	0x010a
        /*0dfa*/ 	.byte	0x3f
	.zero		1


	//   ....[36]....
        /*0dfc*/ 	.word	0x00009da0
        /*0e00*/ 	.word	0x00000002
        /*0e04*/ 	.word	0x00028c00
        /*0e08*/ 	.short	0x010a
        /*0e0a*/ 	.byte	0x3f
	.zero		1


	//   ....[37]....
        /*0e0c*/ 	.word	0x0000ac10
        /*0e10*/ 	.word	0x00000015
        /*0e14*/ 	.word	0x00028c30
        /*0e18*/ 	.short	0x010a
        /*0e1a*/ 	.byte	0x3f
	.zero		1


	//   ....[38]....
        /*0e1c*/ 	.word	0x0000acc0
        /*0e20*/ 	.word	0x00000015
        /*0e24*/ 	.word	0x00028c30
        /*0e28*/ 	.short	0x010a
        /*0e2a*/ 	.byte	0x3f
	.zero		1


	//   ....[39]....
        /*0e2c*/ 	.word	0x0000b880
        /*0e30*/ 	.word	0x00000027
        /*0e34*/ 	.word	0x00000000
        /*0e38*/ 	.short	0x0101
        /*0e3a*/ 	.byte	0x3f
	.zero		1


	//   ....[40]....
        /*0e3c*/ 	.word	0x0000bf50
        /*0e40*/ 	.word	0x00000015
        /*0e44*/ 	.word	0x00028c50
        /*0e48*/ 	.short	0x010a
        /*0e4a*/ 	.byte	0x3f
	.zero		1


	//   ....[41]....
        /*0e4c*/ 	.word	0x0000bff0
        /*0e50*/ 	.word	0x00000015
        /*0e54*/ 	.word	0x00028c50
        /*0e58*/ 	.short	0x010a
        /*0e5a*/ 	.byte	0x3f
	.zero		1


	//   ....[42]....
        /*0e5c*/ 	.word	0x0000c2f0
        /*0e60*/ 	.word	0x00000015
        /*0e64*/ 	.word	0x00000000
        /*0e68*/ 	.short	0x0101
        /*0e6a*/ 	.byte	0x3f
	.zero		1


	//   ....[43]....
        /*0e6c*/ 	.word	0x0000c490
        /*0e70*/ 	.word	0x000000d1
        /*0e74*/ 	.word	0x00028c30
        /*0e78*/ 	.short	0x010a
        /*0e7a*/ 	.byte	0x3f
	.zero		1


	//   ....[44]....
        /*0e7c*/ 	.word	0x0000c500
        /*0e80*/ 	.word	0x000000d1
        /*0e84*/ 	.word	0x00028c30
        /*0e88*/ 	.short	0x010a
        /*0e8a*/ 	.byte	0x3f
	.zero		1


	//   ....[45]....
        /*0e8c*/ 	.word	0x0000cef0
        /*0e90*/ 	.word	0x0000000f
        /*0e94*/ 	.word	0x00000000
        /*0e98*/ 	.short	0x0101
        /*0e9a*/ 	.byte	0x3f
	.zero		1


	//   ....[46]....
        /*0e9c*/ 	.word	0x0000e050
        /*0ea0*/ 	.word	0x000000d1
        /*0ea4*/ 	.word	0x00028c50
        /*0ea8*/ 	.short	0x010a
        /*0eaa*/ 	.byte	0x3f
	.zero		1


	//   ....[47]....
        /*0eac*/ 	.word	0x0000e0a0
        /*0eb0*/ 	.word	0x000000d1
        /*0eb4*/ 	.word	0x00028c50
        /*0eb8*/ 	.short	0x010a
        /*0eba*/ 	.byte	0x3f
	.zero		1


	//   ....[48]....
        /*0ebc*/ 	.word	0x0000e3c0
        /*0ec0*/ 	.word	0x000000d1
        /*0ec4*/ 	.word	0x00000000
        /*0ec8*/ 	.short	0x0101
        /*0eca*/ 	.byte	0x3f
	.zero		1


	//   ....[49]....
        /*0ecc*/ 	.word	0x0000e4f0
        /*0ed0*/ 	.word	0x00000015
        /*0ed4*/ 	.word	0x00028c30
        /*0ed8*/ 	.short	0x010a
        /*0eda*/ 	.byte	0x3f
	.zero		1


	//   ....[50]....
        /*0edc*/ 	.word	0x0000e560
        /*0ee0*/ 	.word	0x00000015
        /*0ee4*/ 	.word	0x00028c30
        /*0ee8*/ 	.short	0x010a
        /*0eea*/ 	.byte	0x3f
	.zero		1


	//   ....[51]....
        /*0eec*/ 	.word	0x0000ea90
        /*0ef0*/ 	.word	0x0000000e
        /*0ef4*/ 	.word	0x00000000
        /*0ef8*/ 	.short	0x0101
        /*0efa*/ 	.byte	0x3f
	.zero		1


	//   ....[52]....
        /*0efc*/ 	.word	0x0000fad0
        /*0f00*/ 	.word	0x00000015
        /*0f04*/ 	.word	0x00028c50
        /*0f08*/ 	.short	0x010a
        /*0f0a*/ 	.byte	0x3f
	.zero		1


	//   ....[53]....
        /*0f0c*/ 	.word	0x0000fb20
        /*0f10*/ 	.word	0x00000015
        /*0f14*/ 	.word	0x00028c50
        /*0f18*/ 	.short	0x010a
        /*0f1a*/ 	.byte	0x3f
	.zero		1


	//   ....[54]....
        /*0f1c*/ 	.word	0x0000fe40
        /*0f20*/ 	.word	0x00000015
        /*0f24*/ 	.word	0x00000000
        /*0f28*/ 	.short	0x0101
        /*0f2a*/ 	.byte	0x3f
	.zero		1


	//   ....[55]....
        /*0f2c*/ 	.word	0x00012730
        /*0f30*/ 	.word	0x00000000
        /*0f34*/ 	.word	0x00000000
        /*0f38*/ 	.short	0x0101
        /*0f3a*/ 	.byte	0x3f
	.zero		1


	//   ....[56]....
        /*0f3c*/ 	.word	0x00013410
        /*0f40*/ 	.word	0x00000008
        /*0f44*/ 	.word	0x00000000
        /*0f48*/ 	.short	0x0101
        /*0f4a*/ 	.byte	0x3f
	.zero		1


	//   ....[57]....
        /*0f4c*/ 	.word	0x00017580
        /*0f50*/ 	.word	0x00000012
        /*0f54*/ 	.word	0x00028c20
        /*0f58*/ 	.short	0x010a
        /*0f5a*/ 	.byte	0x3f
	.zero		1


	//   ....[58]....
        /*0f5c*/ 	.word	0x00017610
        /*0f60*/ 	.word	0x00000003
        /*0f64*/ 	.word	0x00028ca0
        /*0f68*/ 	.short	0x010a
        /*0f6a*/ 	.byte	0x3f
	.zero		1


	//   ....[59]....
        /*0f6c*/ 	.word	0x00017860
        /*0f70*/ 	.word	0x00000003
        /*0f74*/ 	.word	0x00028cc0
        /*0f78*/ 	.short	0x010a
        /*0f7a*/ 	.byte	0x3f
	.zero		1


	//   ....[60]....
        /*0f7c*/ 	.word	0x00018230
        /*0f80*/ 	.word	0x00000009
        /*0f84*/ 	.word	0x00028ca0
        /*0f88*/ 	.short	0x010a
        /*0f8a*/ 	.byte	0x3f
	.zero		1


	//   ....[61]....
        /*0f8c*/ 	.word	0x00018470
        /*0f90*/ 	.word	0x00000009
        /*0f94*/ 	.word	0x00028cc0
        /*0f98*/ 	.short	0x010a
        /*0f9a*/ 	.byte	0x3f
	.zero		1


	//   ....[62]....
        /*0f9c*/ 	.word	0x00019d20
        /*0fa0*/ 	.word	0x0000001e
        /*0fa4*/ 	.word	0x00028c40
        /*0fa8*/ 	.short	0x010a
        /*0faa*/ 	.byte	0x3f
	.zero		1


	//   ....[63]....
        /*0fac*/ 	.word	0x0001a1d0
        /*0fb0*/ 	.word	0x0000001e
        /*0fb4*/ 	.word	0x00028c30
        /*0fb8*/ 	.short	0x0107
        /*0fba*/ 	.byte	0x3f
	.zero		1


	//   ....[64]....
        /*0fbc*/ 	.word	0x0001a2a0
        /*0fc0*/ 	.word	0x0000001e
        /*0fc4*/ 	.word	0x00028c30
        /*0fc8*/ 	.short	0x0101
        /*0fca*/ 	.byte	0x3f
	.zero		1


	//   ....[65]....
        /*0fcc*/ 	.word	0x0001ab80
        /*0fd0*/ 	.word	0x00000012
        /*0fd4*/ 	.word	0x00028c00
        /*0fd8*/ 	.short	0x0107
        /*0fda*/ 	.byte	0x3f
	.zero		1


	//   ....[66]....
        /*0fdc*/ 	.word	0x0001ac70
        /*0fe0*/ 	.word	0x00000012
        /*0fe4*/ 	.word	0x00028c00
        /*0fe8*/ 	.short	0x0101
        /*0fea*/ 	.byte	0x3f
	.zero		1


	//   ....[67]....
        /*0fec*/ 	.word	0x0001ac90
        /*0ff0*/ 	.word	0x00000012
        /*0ff4*/ 	.word	0x00028c20
        /*0ff8*/ 	.short	0x010a
        /*0ffa*/ 	.byte	0x3f
	.zero		1


	//   ....[68]....
        /*0ffc*/ 	.word	0x0001ad20
        /*1000*/ 	.word	0x0000001e
        /*1004*/ 	.word	0x00028c60
        /*1008*/ 	.short	0x010a
        /*100a*/ 	.byte	0x3f
	.zero		1


	//   ....[69]....
        /*100c*/ 	.word	0x0001b630
        /*1010*/ 	.word	0x0000001e
        /*1014*/ 	.word	0x00028c50
        /*1018*/ 	.short	0x0107
        /*101a*/ 	.byte	0x3f
	.zero		1


	//   ....[70]....
        /*101c*/ 	.word	0x0001b700
        /*1020*/ 	.word	0x0000001e
        /*1024*/ 	.word	0x00028c50
        /*1028*/ 	.short	0x0101
        /*102a*/ 	.byte	0x3f
	.zero		1


	//   ....[71]....
        /*102c*/ 	.word	0x0001ba90
        /*1030*/ 	.word	0x00000006
        /*1034*/ 	.word	0x00028c40
        /*1038*/ 	.short	0x010a
        /*103a*/ 	.byte	0x3f
	.zero		1


	//   ....[72]....
        /*103c*/ 	.word	0x0001bdb0
        /*1040*/ 	.word	0x00000006
        /*1044*/ 	.word	0x00028c30
        /*1048*/ 	.short	0x0107
        /*104a*/ 	.byte	0x3f
	.zero		1


	//   ....[73]....
        /*104c*/ 	.word	0x0001be70
        /*1050*/ 	.word	0x00000006
        /*1054*/ 	.word	0x00028c30
        /*1058*/ 	.short	0x0101
        /*105a*/ 	.byte	0x3f
	.zero		1


	//   ....[74]....
        /*105c*/ 	.word	0x0001bea0
        /*1060*/ 	.word	0x00000006
        /*1064*/ 	.word	0x00028c60
        /*1068*/ 	.short	0x010a
        /*106a*/ 	.byte	0x3f
	.zero		1


	//   ....[75]....
        /*106c*/ 	.word	0x0001c550
        /*1070*/ 	.word	0x00000006
        /*1074*/ 	.word	0x00028c50
        /*1078*/ 	.short	0x0107
        /*107a*/ 	.byte	0x3f
	.zero		1


	//   ....[76]....
        /*107c*/ 	.word	0x0001c610
        /*1080*/ 	.word	0x00000006
        /*1084*/ 	.word	0x00028c50
        /*1088*/ 	.short	0x0101
        /*108a*/ 	.byte	0x3f
	.zero		1


	//   ....[77]....
        /*108c*/ 	.word	0x0001d8b0
        /*1090*/ 	.word	0x00000007
        /*1094*/ 	.word	0x00028c20
        /*1098*/ 	.short	0x010a
        /*109a*/ 	.byte	0x3f
	.zero		1


	//   ....[78]....
        /*109c*/ 	.word	0x0001da20
        /*10a0*/ 	.word	0x00000005
        /*10a4*/ 	.word	0x00028c40
        /*10a8*/ 	.short	0x010a
        /*10aa*/ 	.byte	0x3f
	.zero		1


	//   ....[79]....
        /*10ac*/ 	.word	0x0001dac0
        /*10b0*/ 	.word	0x00000003
        /*10b4*/ 	.word	0x00028c40
        /*10b8*/ 	.short	0x010a
        /*10ba*/ 	.byte	0x3f
	.zero		1


	//   ....[80]....
        /*10bc*/ 	.word	0x0001db00
        /*10c0*/ 	.word	0x00000005
        /*10c4*/ 	.word	0x00028c60
        /*10c8*/ 	.short	0x010a
        /*10ca*/ 	.byte	0x3f
	.zero		1


	//   ....[81]....
        /*10cc*/ 	.word	0x0001db40
        /*10d0*/ 	.word	0x00000003
        /*10d4*/ 	.word	0x00028c60
        /*10d8*/ 	.short	0x010a
        /*10da*/ 	.byte	0x3f
	.zero		1


	//   ....[82]....
        /*10dc*/ 	.word	0x0001dba0
        /*10e0*/ 	.word	0x0000003c
        /*10e4*/ 	.word	0x00028c90
        /*10e8*/ 	.short	0x010a
        /*10ea*/ 	.byte	0x3f
	.zero		1


	//   ....[83]....
        /*10ec*/ 	.word	0x0001dd20
        /*10f0*/ 	.word	0x0000003c
        /*10f4*/ 	.word	0x00028c90
        /*10f8*/ 	.short	0x010a
        /*10fa*/ 	.byte	0x3f
	.zero		1


	//   ....[84]....
        /*10fc*/ 	.word	0x0001dea0
        /*1100*/ 	.word	0x0000003c
        /*1104*/ 	.word	0x00028c90
        /*1108*/ 	.short	0x010a
        /*110a*/ 	.byte	0x3f
	.zero		1


	//   ....[85]....
        /*110c*/ 	.word	0x0001e000
        /*1110*/ 	.word	0x0000003c
        /*1114*/ 	.word	0x00028cb0
        /*1118*/ 	.short	0x010a
        /*111a*/ 	.byte	0x3f
	.zero		1


	//   ....[86]....
        /*111c*/ 	.word	0x0001e050
        /*1120*/ 	.word	0x0000000c
        /*1124*/ 	.word	0x00028c50
        /*1128*/ 	.short	0x010a
        /*112a*/ 	.byte	0x3f
	.zero		1


	//   ....[87]....
        /*112c*/ 	.word	0x0001e0a0
        /*1130*/ 	.word	0x00000015
        /*1134*/ 	.word	0x00028c50
        /*1138*/ 	.short	0x010a
        /*113a*/ 	.byte	0x3f
	.zero		1


	//   ....[88]....
        /*113c*/ 	.word	0x0001e490
        /*1140*/ 	.word	0x00000002
        /*1144*/ 	.word	0x00028c00
        /*1148*/ 	.short	0x010a
        /*114a*/ 	.byte	0x3f
	.zero		1


	//   ....[89]....
        /*114c*/ 	.word	0x0001ea60
        /*1150*/ 	.word	0x00000002
        /*1154*/ 	.word	0x00028c00
        /*1158*/ 	.short	0x010a
        /*115a*/ 	.byte	0x3f
	.zero		1


	//   ....[90]....
        /*115c*/ 	.word	0x0001eab0
        /*1160*/ 	.word	0x00000015
        /*1164*/ 	.word	0x00028c30
        /*1168*/ 	.short	0x010a
        /*116a*/ 	.byte	0x3f
	.zero		1


	//   ....[91]....
        /*116c*/ 	.word	0x0001eb00
        /*1170*/ 	.word	0x00000015
        /*1174*/ 	.word	0x00028c50
        /*1178*/ 	.short	0x010a
        /*117a*/ 	.byte	0x3f
	.zero		1


	//   ....[92]....
        /*117c*/ 	.word	0x0001eb50
        /*1180*/ 	.word	0x000000d1
        /*1184*/ 	.word	0x00028c30
        /*1188*/ 	.short	0x010a
        /*118a*/ 	.byte	0x3f
	.zero		1


	//   ....[93]....
        /*118c*/ 	.word	0x0001eba0
        /*1190*/ 	.word	0x000000d1
        /*1194*/ 	.word	0x00028c50
        /*1198*/ 	.short	0x010a
        /*119a*/ 	.byte	0x3f
	.zero		1


	//   ....[94]....
        /*119c*/ 	.word	0x0001ebf0
        /*11a0*/ 	.word	0x00000015
        /*11a4*/ 	.word	0x00028c30
        /*11a8*/ 	.short	0x010a
        /*11aa*/ 	.byte	0x3f
	.zero		1


	//   ....[95]....
        /*11ac*/ 	.word	0x0001ec40
        /*11b0*/ 	.word	0x00000015
        /*11b4*/ 	.word	0x00028c50
        /*11b8*/ 	.short	0x010a
        /*11ba*/ 	.byte	0x3f
	.zero		1


	//   ....[96]....
        /*11bc*/ 	.word	0x0001ede0
        /*11c0*/ 	.word	0x00000012
        /*11c4*/ 	.word	0x00028c20
        /*11c8*/ 	.short	0x010a
        /*11ca*/ 	.byte	0x3f
	.zero		1


	//   ....[97]....
        /*11cc*/ 	.word	0x0001ee30
        /*11d0*/ 	.word	0x00000003
        /*11d4*/ 	.word	0x00028ca0
        /*11d8*/ 	.short	0x010a
        /*11da*/ 	.byte	0x3f
	.zero		1


	//   ....[98]....
        /*11dc*/ 	.word	0x0001ee80
        /*11e0*/ 	.word	0x00000003
        /*11e4*/ 	.word	0x00028cc0
        /*11e8*/ 	.short	0x010a
        /*11ea*/ 	.byte	0x3f
	.zero		1


	//   ....[99]....
        /*11ec*/ 	.word	0x0001eed0
        /*11f0*/ 	.word	0x00000009
        /*11f4*/ 	.word	0x00028ca0
        /*11f8*/ 	.short	0x010a
        /*11fa*/ 	.byte	0x3f
	.zero		1


	//   ....[100]....
        /*11fc*/ 	.word	0x0001ef20
        /*1200*/ 	.word	0x00000009
        /*1204*/ 	.word	0x00028cc0
        /*1208*/ 	.short	0x010a
        /*120a*/ 	.byte	0x3f
	.zero		1


	//   ....[101]....
        /*120c*/ 	.word	0x0001f040
        /*1210*/ 	.word	0x0000001e
        /*1214*/ 	.word	0x00028c40
        /*1218*/ 	.short	0x010a
        /*121a*/ 	.byte	0x3f
	.zero		1


	//   ....[102]....
        /*121c*/ 	.word	0x0001fae0
        /*1220*/ 	.word	0x00000012
        /*1224*/ 	.word	0x00028c20
        /*1228*/ 	.short	0x010a
        /*122a*/ 	.byte	0x3f
	.zero		1


	//   ....[103]....
        /*122c*/ 	.word	0x0001fb30
        /*1230*/ 	.word	0x0000001e
        /*1234*/ 	.word	0x00028c60
        /*1238*/ 	.short	0x010a
        /*123a*/ 	.byte	0x3f
	.zero		1


	//   ....[104]....
        /*123c*/ 	.word	0x00020430
        /*1240*/ 	.word	0x00000006
        /*1244*/ 	.word	0x00028c40
        /*1248*/ 	.short	0x010a
        /*124a*/ 	.byte	0x3f
	.zero		1


	//   ....[105]....
        /*124c*/ 	.word	0x000208f0
        /*1250*/ 	.word	0x00000006
        /*1254*/ 	.word	0x00028c60
        /*1258*/ 	.short	0x010a
        /*125a*/ 	.byte	0x3f
	.zero		1


	//   ....[106]....
        /*125c*/ 	.word	0x00021a90
        /*1260*/ 	.word	0x00000007
        /*1264*/ 	.word	0x00028c20
        /*1268*/ 	.short	0x010a
        /*126a*/ 	.byte	0x3f
	.zero		1


	//   ....[107]....
        /*126c*/ 	.word	0x00021c30
        /*1270*/ 	.word	0x00000005
        /*1274*/ 	.word	0x00028c40
        /*1278*/ 	.short	0x010a
        /*127a*/ 	.byte	0x3f
	.zero		1


	//   ....[108]....
        /*127c*/ 	.word	0x00021c80
        /*1280*/ 	.word	0x00000003
        /*1284*/ 	.word	0x00028c40
        /*1288*/ 	.short	0x010a
        /*128a*/ 	.byte	0x3f
	.zero		1


	//   ....[109]....
        /*128c*/ 	.word	0x00021cd0
        /*1290*/ 	.word	0x00000005
        /*1294*/ 	.word	0x00028c60
        /*1298*/ 	.short	0x010a
        /*129a*/ 	.byte	0x3f
	.zero		1


	//----- nvinfo : EIATTR_NUM_MBARRIERS
	.align		4
.L_578:
        /*129c*/ 	.byte	0x03, 0x38
        /*129e*/ 	.short	0x0016


	//----- nvinfo : EIATTR_EXIT_INSTR_OFFSETS
	.align		4
        /*12a0*/ 	.byte	0x04, 0x1c
        /*12a2*/ 	.short	(.L_580 - .L_579)


	//   ....[0]....
.L_579:
        /*12a4*/ 	.word	0x0001db90


	//----- nvinfo : EIATTR_MAX_THREADS
	.align		4
.L_580:
        /*12a8*/ 	.byte	0x04, 0x05
        /*12aa*/ 	.short	(.L_582 - .L_581)
.L_581:
        /*12ac*/ 	.word	0x00000180
        /*12b0*/ 	.word	0x00000001
        /*12b4*/ 	.word	0x00000001


	//----- nvinfo : EIATTR_CRS_STACK_SIZE
	.align		4
.L_582:
        /*12b8*/ 	.byte	0x04, 0x1e
        /*12ba*/ 	.short	(.L_584 - .L_583)
.L_583:
        /*12bc*/ 	.word	0x00000000


	//----- nvinfo : EIATTR_CBANK_PARAM_SIZE
	.align		4
.L_584:
        /*12c0*/ 	.byte	0x03, 0x19
        /*12c2*/ 	.short	0x0af0


	//----- nvinfo : EIATTR_PARAM_CBANK
	.align		4
        /*12c4*/ 	.byte	0x04, 0x0a
        /*12c6*/ 	.short	(.L_586 - .L_585)
	.align		4
.L_585:
        /*12c8*/ 	.word	index@(.nv.constant0._ZN7cutlass13device_kernelIN5flash11enable_sm90INS1_16FlashAttnFwdSm90INS1_25CollectiveMainloopFwdSm90ILi2EN4cute5tupleIJNS5_1CILi1EEES8_S8_EEENS6_IJNS7_ILi64EEESA_SA_EEELi512ENS_6half_tEfNS_4arch4Sm90ELb1ELb0ELb0ELb1ELb1ELb1ELb0ELb0ELb0ELb1ELb1ELb0EEENS1_21CollectiveEpilogueFwdINS6_IJSA_NS7_ILi512EEESA_EEES9_SC_SE_Li256ELb1ELb1ELb1ELb0EEENS1_36VarlenDynamicPersistentTileSchedulerILi64ELi64ELi256ELi128ELb1ELb1ELb1ELb1ELb1ELb1EEEEEEEEEvNT_6ParamsE)
        /*12cc*/ 	.short	0x0210
        /*12ce*/ 	.short	0x0af0


	//----- nvinfo : EIATTR_SW_WAR
	.align		4
.L_586:
        /*12d0*/ 	.byte	0x04, 0x36
        /*12d2*/ 	.short	(.L_588 - .L_587)
.L_587:
        /*12d4*/ 	.word	0x00000008
.L_588:


//--------------------- .nv.info._ZN7cutlass13device_kernelIN5flash11enable_sm90INS1_16FlashAttnFwdSm90INS1_25CollectiveMainloopFwdSm90ILi2EN4cute5tupleIJNS5_1CILi1EEES8_S8_EEENS6_IJNS7_ILi64EEESA_SA_EEELi512ENS_6half_tEfNS_4arch4Sm90ELb1ELb0ELb0ELb1ELb1ELb0ELb1ELb0ELb0ELb1ELb1ELb0EEENS1_21CollectiveEpilogueFwdINS6_IJSA_NS7_ILi512EEESA_EEES9_SC_SE_Li256ELb1ELb1ELb1ELb0EEENS1_36VarlenDynamicPersistentTileSchedulerILi64ELi64ELi256ELi128ELb1ELb1ELb1ELb1ELb1ELb1EEEEEEEEEvNT_6ParamsE --------------------------
	.section	.nv.info._ZN7cutlass13device_kernelIN5flash11enable_sm90INS1_16FlashAttnFwdSm90INS1_25CollectiveMainloopFwdSm90ILi2EN4cute5tupleIJNS5_1CILi1EEES8_S8_EEENS6_IJNS7_ILi64EEESA_SA_EEELi512ENS_6half_tEfNS_4arch4Sm90ELb1ELb0ELb0ELb1ELb1ELb0ELb1ELb0ELb0ELb1ELb1ELb0EEENS1_21CollectiveEpilogueFwdINS6_IJSA_NS7_ILi512EEESA_EEES9_SC_SE_Li256ELb1ELb1ELb1ELb0EEENS1_36VarlenDynamicPersistentTileSchedulerILi64ELi64ELi256ELi128ELb1ELb1ELb1ELb1ELb1ELb1EEEEEEEEEvNT_6ParamsE,"",@"SHT_CUDA_INFO"
	.sectionflags	@""
	.align	4


	//----- nvinfo : EIATTR_CUDA_API_VERSION
	.align		4
        /*0000*/ 	.byte	0x04, 0x37
        /*0002*/ 	.short	(.L_590 - .L_589)
.L_589:
        /*0004*/ 	.word	0x00000082


	//----- nvinfo : EIATTR_KPARAM_INFO
	.align		4
.L_590:
        /*0008*/ 	.byte	0x04, 0x17
        /*000a*/ 	.short	(.L_592 - .L_591)
.L_591:
        /*000c*/ 	.word	0x00000000
        /*0010*/ 	.short	0x0000
        /*0012*/ 	.short	0x0070
        /*0014*/ 	.byte	0x00, 0xf0, 0x01, 0x2e


	//----- nvinfo : EIATTR_SPARSE_MMA_MASK
	.align		4
.L_592:
        /*0018*/ 	.byte	0x03, 0x50
        /*001a*/ 	.short	0x0000


	//----- nvinfo : EIATTR_MAXREG_COUNT
	.align		4
        /*001c*/ 	.byte	0x03, 0x1b
        /*001e*/ 	.short	0x00a8


	//----- nvinfo : EIATTR_NUM_BARRIERS
	.align		4
        /*0020*/ 	.byte	0x02, 0x4c
        /*0022*/ 	.byte	0x10
	.zero		1


	//----- nvinfo : EIATTR_EXTERNS
	.align		4
        /*0024*/ 	.byte	0x04, 0x0f
        /*0026*/ 	.short	(.L_594 - .L_593)


	//   ....[0]....
	.align		4
.L_593:
        /*0028*/ 	.word	index@(__assertfail)


	//----- nvinfo : EIATTR_ANNOTATIONS
	.align		4
.L_594:
        /*002c*/ 	.byte	0x04, 0x55
        /*002e*/ 	.short	(.L_596 - .L_595)


	//   ....[0]....
.L_595:
        /* <DEDUP_REMOVED lines=21> */


	//----- nvinfo : EIATTR_MERCURY_ISA_VERSION
	.align		4
.L_596:
        /*0170*/ 	.byte	0x03, 0x5f
        /*0172*/ 	.short	0x0101


	//----- nvinfo : EIATTR_UNUSED_LOAD_BYTE_OFFSET
	.align		4
        /*0174*/ 	.byte	0x04, 0x44
        /*0176*/ 	.short	(.L_598 - .L_597)


	//   ....[0]....
.L_597:
        /*0178*/ 	.word	0x00000960
        /*017c*/ 	.word	0x0000fff0


	//   ....[1]....
        /*0180*/ 	.word	0x0000da30
        /*0184*/ 	.word	0x0000fff0


	//----- nvinfo : EIATTR_INT_WARP_WIDE_INSTR_OFFSETS
	.align		4
.L_598:
        /*0188*/ 	.byte	0x04, 0x31
        /*018a*/ 	.short	(.L_600 - .L_599)


	//   ....[0]....
.L_599:
        /*018c*/ 	.word	0x000000c0


	//   ....[1]....
        /*0190*/ 	.word	0x000000d0


	//   ....[2]....
        /*0194*/ 	.word	0x000000e0


	//   ....[3]....
        /*0198*/ 	.word	0x00000180


	//   ....[4]....
        /*019c*/ 	.word	0x00013cf0


	//   ....[5]....
        /*01a0*/ 	.word	0x00013d80


	//   ....[6]....
        /*01a4*/ 	.word	0x00018010


	//   ....[7]....
        /*01a8*/ 	.word	0x000180a0


	//----- nvinfo : EIATTR_COOP_GROUP_MASK_REGIDS
	.align		4
.L_600:
        /*01ac*/ 	.byte	0x04, 0x29
        /*01ae*/ 	.short	(.L_602 - .L_601)


	//   ....[0]....
.L_601:
        /*01b0*/ 	.word	0xffffffff


	//   ....[1]....
        /*01b4*/ 	.word	0xffffffff


	//   ....[2]....
        /*01b8*/ 	.word	0xffffffff


	//   ....[3]....
        /*01bc*/ 	.word	0xffffffff


	//   ....[4]....
        /*01c0*/ 	.word	0xffffffff


	//   ....[5]....
        /*01c4*/ 	.word	0xffffffff


	//   ....[6]....
        /*01c8*/ 	.word	0xffffffff


	//   ....[7]....
        /*01cc*/ 	.word	0xffffffff


	//   ....[8]....
        /*01d0*/ 	.word	0xffffffff


	//   ....[9]....
        /*01d4*/ 	.word	0xffffffff


	//   ....[10]....
        /*01d8*/ 	.word	0xffffffff


	//   ....[11]....
        /*01dc*/ 	.word	0xffffffff


	//   ....[12]....
        /*01e0*/ 	.word	0xffffffff


	//   ....[13]....
        /*01e4*/ 	.word	0xffffffff


	//   ....[14]....
        /*01e8*/ 	.word	0xffffffff


	//   ....[15]....
        /*01ec*/ 	.word	0xffffffff


	//   ....[16]....
        /*01f0*/ 	.word	0xffffffff


	//   ....[17]....
        /*01f4*/ 	.word	0xffffffff


	//   ....[18]....
        /*01f8*/ 	.word	0xffffffff


	//   ....[19]....
        /*01fc*/ 	.word	0xffffffff


	//   ....[20]....
        /*0200*/ 	.word	0xffffffff


	//   ....[21]....
        /*0204*/ 	.word	0xffffffff


	//   ....[22]....
        /*0208*/ 	.word	0xffffffff


	//   ....[23]....
        /*020c*/ 	.word	0xffffffff


	//   ....[24]....
        /*0210*/ 	.word	0xffffffff


	//   ....[25]....
        /*0214*/ 	.word	0xffffffff


	//   ....[26]....
        /*0218*/ 	.word	0xffffffff


	//   ....[27]....
        /*021c*/ 	.word	0xffffffff


	//   ....[28]....
        /*0220*/ 	.word	0xffffffff


	//   ....[29]....
        /*0224*/ 	.word	0xffffffff


	//   ....[30]....
        /*0228*/ 	.word	0xffffffff


	//   ....[31]....
        /*022c*/ 	.word	0xffffffff


	//   ....[32]....
        /*0230*/ 	.word	0xffffffff


	//   ....[33]....
        /*0234*/ 	.word	0xffffffff


	//   ....[34]....
        /*0238*/ 	.word	0xffffffff


	//   ....[35]....
        /*023c*/ 	.word	0xffffffff


	//   ....[36]....
        /*0240*/ 	.word	0xffffffff


	//   ....[37]....
        /*0244*/ 	.word	0xffffffff


	//   ....[38]....
        /*0248*/ 	.word	0xffffffff


	//   ....[39]....
        /*024c*/ 	.word	0xffffffff


	//   ....[40]....
        /*0250*/ 	.word	0xffffffff


	//   ....[41]....
        /*0254*/ 	.word	0xffffffff


	//   ....[42]....
        /*0258*/ 	.word	0xffffffff


	//   ....[43]....
        /*025c*/ 	.word	0xffffffff


	//   ....[44]....
        /*0260*/ 	.word	0xffffffff


	//   ....[45]....
        /*0264*/ 	.word	0xffffffff


	//   ....[46]....
        /*0268*/ 	.word	0xffffffff


	//   ....[47]....
        /*026c*/ 	.word	0xffffffff


	//   ....[48]....
        /*0270*/ 	.word	0xffffffff


	//   ....[49]....
        /*0274*/ 	.word	0xffffffff


	//   ....[50]....
        /*0278*/ 	.word	0xffffffff


	//   ....[51]....
        /*027c*/ 	.word	0xffffffff


	//   ....[52]....
        /*0280*/ 	.word	0xffffffff


	//   ....[53]....
        /*0284*/ 	.word	0xffffffff


	//   ....[54]....
        /*0288*/ 	.word	0xffffffff


	//   ....[55]....
        /*028c*/ 	.word	0xffffffff


	//   ....[56]....
        /*0290*/ 	.word	0xffffffff


	//   ....[57]....
        /*0294*/ 	.word	0xffffffff


	//   ....[58]....
        /*0298*/ 	.word	0xffffffff


	//   ....[59]....
        /*029c*/ 	.word	0xffffffff


	//   ....[60]....
        /*02a0*/ 	.word	0xffffffff


	//   ....[61]....
        /*02a4*/ 	.word	0xffffffff


	//   ....[62]....
        /*02a8*/ 	.word	0xffffffff


	//   ....[63]....
        /*02ac*/ 	.word	0xffffffff


	//   ....[64]....
        /*02b0*/ 	.word	0xffffffff


	//   ....[65]....
        /*02b4*/ 	.word	0xffffffff


	//   ....[66]....
        /*02b8*/ 	.word	0xffffffff


	//   ....[67]....
        /*02bc*/ 	.word	0xffffffff


	//   ....[68]....
        /*02c0*/ 	.word	0xffffffff


	//   ....[69]....
        /*02c4*/ 	.word	0xffffffff


	//   ....[70]....
        /*02c8*/ 	.word	0xffffffff


	//   ....[71]....
        /*02cc*/ 	.word	0xffffffff


	//   ....[72]....
        /*02d0*/ 	.word	0xffffffff


	//   ....[73]....
        /*02d4*/ 	.word	0xffffffff


	//   ....[74]....
        /*02d8*/ 	.word	0xffffffff


	//   ....[75]....
        /*02dc*/ 	.word	0xffffffff


	//   ....[76]....
        /*02e0*/ 	.word	0xffffffff


	//   ....[77]....
        /*02e4*/ 	.word	0xffffffff


	//   ....[78]....
        /*02e8*/ 	.word	0xffffffff


	//   ....[79]....
        /*02ec*/ 	.word	0xffffffff


	//   ....[80]....
        /*02f0*/ 	.word	0xffffffff


	//   ....[81]....
        /*02f4*/ 	.word	0xffffffff


	//   ....[82]....
        /*02f8*/ 	.word	0xffffffff


	//   ....[83]....
        /*02fc*/ 	.word	0xffffffff


	//   ....[84]....
        /*0300*/ 	.word	0xffffffff


	//   ....[85]....
        /*0304*/ 	.word	0xffffffff


	//   ....[86]....
        /*0308*/ 	.word	0xffffffff


	//   ....[87]....
        /*030c*/ 	.word	0xffffffff


	//   ....[88]....
        /*0310*/ 	.word	0xffffffff


	//   ....[89]....
        /*0314*/ 	.word	0xffffffff


	//   ....[90]....
        /*0318*/ 	.word	0xffffffff


	//   ....[91]....
        /*031c*/ 	.word	0xffffffff


	//   ....[92]....
        /*0320*/ 	.word	0xffffffff


	//   ....[93]....
        /*0324*/ 	.word	0xffffffff


	//   ....[94]....
        /*0328*/ 	.word	0xffffffff


	//   ....[95]....
        /*032c*/ 	.word	0xffffffff


	//   ....[96]....
        /*0330*/ 	.word	0xffffffff


	//   ....[97]....
        /*0334*/ 	.word	0xffffffff


	//   ....[98]....
        /*0338*/ 	.word	0xffffffff


	//   ....[99]....
        /*033c*/ 	.word	0xffffffff


	//   ....[100]....
        /*0340*/ 	.word	0xffffffff


	//   ....[101]....
        /*0344*/ 	.word	0xffffffff


	//   ....[102]....
        /*0348*/ 	.word	0xffffffff


	//   ....[103]....
        /*034c*/ 	.word	0xffffffff


	//   ....[104]....
        /*0350*/ 	.word	0xffffffff


	//   ....[105]....
        /*0354*/ 	.word	0xffffffff


	//   ....[106]....
        /*0358*/ 	.word	0xffffffff


	//   ....[107]....
        /*035c*/ 	.word	0xffffffff


	//   ....[108]....
        /*0360*/ 	.word	0xffffffff


	//   ....[109]....
        /*0364*/ 	.word	0xffffffff


	//   ....[110]....
        /*0368*/ 	.word	0xffffffff


	//   ....[111]....
        /*036c*/ 	.word	0xffffffff


	//   ....[112]....
        /*0370*/ 	.word	0xffffffff


	//   ....[113]....
        /*0374*/ 	.word	0xffffffff


	//   ....[114]....
        /*0378*/ 	.word	0xffffffff


	//   ....[115]....
        /*037c*/ 	.word	0xffffffff


	//   ....[116]....
        /*0380*/ 	.word	0xffffffff


	//   ....[117]....
        /*0384*/ 	.word	0xffffffff


	//   ....[118]....
        /*0388*/ 	.word	0xffffffff


	//   ....[119]....
        /*038c*/ 	.word	0xffffffff


	//   ....[120]....
        /*0390*/ 	.word	0xffffffff


	//   ....[121]....
        /*0394*/ 	.word	0xffffffff


	//   ....[122]....
        /*0398*/ 	.word	0xffffffff


	//   ....[123]....
        /*039c*/ 	.word	0xffffffff


	//   ....[124]....
        /*03a0*/ 	.word	0xffffffff


	//   ....[125]....
        /*03a4*/ 	.word	0xffffffff


	//   ....[126]....
        /*03a8*/ 	.word	0xffffffff


	//   ....[127]....
        /*03ac*/ 	.word	0xffffffff


	//   ....[128]....
        /*03b0*/ 	.word	0xffffffff


	//   ....[129]....
        /*03b4*/ 	.word	0xffffffff


	//   ....[130]....
        /*03b8*/ 	.word	0xffffffff


	//   ....[131]....
        /*03bc*/ 	.word	0xffffffff


	//   ....[132]....
        /*03c0*/ 	.word	0xffffffff


	//   ....[133]....
        /*03c4*/ 	.word	0xffffffff


	//   ....[134]....
        /*03c8*/ 	.word	0xffffffff


	//   ....[135]....
        /*03cc*/ 	.word	0x0500000f


	//   ....[136]....
        /*03d0*/ 	.word	0x0500000f


	//   ....[137]....
        /*03d4*/ 	.word	0x0500000f


	//   ....[138]....
        /*03d8*/ 	.word	0x0500000f


	//   ....[139]....
        /*03dc*/ 	.word	0x0500000f


	//   ....[140]....
        /*03e0*/ 	.word	0x0500000f


	//   ....[141]....
        /*03e4*/ 	.word	0x0500000f


	//   ....[142]....
        /*03e8*/ 	.word	0x0500000f


	//   ....[143]....
        /*03ec*/ 	.word	0x0500000f


	//   ....[144]....
        /*03f0*/ 	.word	0x0500000f


	//   ....[145]....
        /*03f4*/ 	.word	0x0500000f


	//   ....[146]....
        /*03f8*/ 	.word	0x0500000f


	//   ....[147]....
        /*03fc*/ 	.word	0x0500000f


	//   ....[148]....
        /*0400*/ 	.word	0x0500000f


	//   ....[149]....
        /*0404*/ 	.word	0x0500000f


	//   ....[150]....
        /*0408*/ 	.word	0x0500000f


	//   ....[151]....
        /*040c*/ 	.word	0x0500000f


	//   ....[152]....
        /*0410*/ 	.word	0x0500000f


	//   ....[153]....
        /*0414*/ 	.word	0x0500000f


	//   ....[154]....
        /*0418*/ 	.word	0x0500000f


	//   ....[155]....
        /*041c*/ 	.word	0x0500000f


	//   ....[156]....
        /*0420*/ 	.word	0x0500000f


	//   ....[157]....
        /*0424*/ 	.word	0x0500000f


	//   ....[158]....
        /*0428*/ 	.word	0x0500000f


	//   ....[159]....
        /*042c*/ 	.word	0x0500000f


	//   ....[160]....
        /*0430*/ 	.word	0x0500000f


	//   ....[161]....
        /*0434*/ 	.word	0x0500000f


	//   ....[162]....
        /*0438*/ 	.word	0x0500000f


	//   ....[163]....
        /*043c*/ 	.word	0x0500000f


	//   ....[164]....
        /*0440*/ 	.word	0x0500000f


	//   ....[165]....
        /*0444*/ 	.word	0x0500000f


	//   ....[166]....
        /*0448*/ 	.word	0x0500000f


	//   ....[167]....
        /*044c*/ 	.word	0x0500000f


	//   ....[168]....
        /*0450*/ 	.word	0x0500000f


	//   ....[169]....
        /*0454*/ 	.word	0x0500000f


	//   ....[170]....
        /*0458*/ 	.word	0x0500000f


	//   ....[171]....
        /*045c*/ 	.word	0x0500000f


	//   ....[172]....
        /*0460*/ 	.word	0x0500000f


	//   ....[173]....
        /*0464*/ 	.word	0x0500000f


	//   ....[174]....
        /*0468*/ 	.word	0x0500000f


	//   ....[175]....
        /*046c*/ 	.word	0x0500000f


	//   ....[176]....
        /*0470*/ 	.word	0x0500000f


	//   ....[177]....
        /*0474*/ 	.word	0x0500000f


	//   ....[178]....
        /*0478*/ 	.word	0x0500000f


	//   ....[179]....
        /*047c*/ 	.word	0x0500000f


	//   ....[180]....
        /*0480*/ 	.word	0x0500000f


	//   ....[181]....
        /*0484*/ 	.word	0x0500000f


	//   ....[182]....
        /*0488*/ 	.word	0x0500000f


	//   ....[183]....
        /*048c*/ 	.word	0x0500000f


	//   ....[184]....
        /*0490*/ 	.word	0x0500000f


	//   ....[185]....
        /*0494*/ 	.word	0x0500000f


	//   ....[186]....
        /*0498*/ 	.word	0x0500000f


	//   ....[187]....
        /*049c*/ 	.word	0x0500000f


	//   ....[188]....
        /*04a0*/ 	.word	0x0500000f


	//   ....[189]....
        /*04a4*/ 	.word	0x0500000f


	//   ....[190]....
        /*04a8*/ 	.word	0x0500000f


	//   ....[191]....
        /*04ac*/ 	.word	0x0500000f


	//   ....[192]....
        /*04b0*/ 	.word	0x0500000f


	//   ....[193]....
        /*04b4*/ 	.word	0x0500000f


	//   ....[194]....
        /*04b8*/ 	.word	0x0500000f


	//   ....[195]....
        /*04bc*/ 	.word	0x0500000f


	//   ....[196]....
        /*04c0*/ 	.word	0x0500000f


	//   ....[197]....
        /*04c4*/ 	.word	0x0500000f


	//   ....[198]....
        /*04c8*/ 	.word	0x0500000f


	//   ....[199]....
        /*04cc*/ 	.word	0x0500000f


	//   ....[200]....
        /*04d0*/ 	.word	0x0500000f


	//   ....[201]....
        /*04d4*/ 	.word	0x0500000f


	//   ....[202]....
        /*04d8*/ 	.word	0x0500000f


	//----- nvinfo : EIATTR_COOP_GROUP_INSTR_OFFSETS
	.align		4
.L_602:
        /*04dc*/ 	.byte	0x04, 0x28
        /*04de*/ 	.short	(.L_604 - .L_603)


	//   ....[0]....
.L_603:
        /*04e0*/ 	.word	0x00000080


	//   ....[1]....
        /*04e4*/ 	.word	0x00000090


	//   ....[2]....
        /*04e8*/ 	.word	0x000002b0


	//   ....[3]....
        /*04ec*/ 	.word	0x00000410


	//   ....[4]....
        /*04f0*/ 	.word	0x00000530


	//   ....[5]....
        /*04f4*/ 	.word	0x00000690


	//   ....[6]....
        /*04f8*/ 	.word	0x00001fc0


	//   ....[7]....
        /*04fc*/ 	.word	0x00003fa0


	//   ....[8]....
        /*0500*/ 	.word	0x00004f60


	//   ....[9]....
        /*0504*/ 	.word	0x00005be0


	//   ....[10]....
        /*0508*/ 	.word	0x00005c10


	//   ....[11]....
        /*050c*/ 	.word	0x00005f60


	//   ....[12]....
        /*0510*/ 	.word	0x00006060


	//   ....[13]....
        /*0514*/ 	.word	0x00006290


	//   ....[14]....
        /*0518*/ 	.word	0x000063e0


	//   ....[15]....
        /*051c*/ 	.word	0x00006c50


	//   ....[16]....
        /*0520*/ 	.word	0x000079e0


	//   ....[17]....
        /*0524*/ 	.word	0x00008660


	//   ....[18]....
        /*0528*/ 	.word	0x00008680


	//   ....[19]....
        /*052c*/ 	.word	0x00008bc0


	//   ....[20]....
        /*0530*/ 	.word	0x00008c40


	//   ....[21]....
        /*0534*/ 	.word	0x000090e0


	//   ....[22]....
        /*0538*/ 	.word	0x000092b0


	//   ....[23]....
        /*053c*/ 	.word	0x0000a040


	//   ....[24]....
        /*0540*/ 	.word	0x0000ad70


	//   ....[25]....
        /*0544*/ 	.word	0x0000baa0


	//   ....[26]....
        /*0548*/ 	.word	0x0000bac0


	//   ....[27]....
        /*054c*/ 	.word	0x0000c040


	//   ....[28]....
        /*0550*/ 	.word	0x0000c210


	//   ....[29]....
        /*0554*/ 	.word	0x0000ce50


	//   ....[30]....
        /*0558*/ 	.word	0x0000cf30


	//   ....[31]....
        /*055c*/ 	.word	0x0000cf90


	//   ....[32]....
        /*0560*/ 	.word	0x0000cfb0


	//   ....[33]....
        /*0564*/ 	.word	0x0000cfe0


	//   ....[34]....
        /*0568*/ 	.word	0x0000e7b0


	//   ....[35]....
        /*056c*/ 	.word	0x0000eb00


	//   ....[36]....
        /*0570*/ 	.word	0x0000eb10


	//   ....[37]....
        /*0574*/ 	.word	0x0000eb40


	//   ....[38]....
        /*0578*/ 	.word	0x0000eb50


	//   ....[39]....
        /*057c*/ 	.word	0x0000f780


	//   ....[40]....
        /*0580*/ 	.word	0x0000f7c0


	//   ....[41]....
        /*0584*/ 	.word	0x0000fa70


	//   ....[42]....
        /*0588*/ 	.word	0x0000fa90


	//   ....[43]....
        /*058c*/ 	.word	0x000101d0


	//   ....[44]....
        /*0590*/ 	.word	0x00010230


	//   ....[45]....
        /*0594*/ 	.word	0x00010b20


	//   ....[46]....
        /*0598*/ 	.word	0x00010b40


	//   ....[47]....
        /*059c*/ 	.word	0x00011df0


	//   ....[48]....
        /*05a0*/ 	.word	0x00011e30


	//   ....[49]....
        /*05a4*/ 	.word	0x00012070


	//   ....[50]....
        /*05a8*/ 	.word	0x00012090


	//   ....[51]....
        /*05ac*/ 	.word	0x00012350


	//   ....[52]....
        /*05b0*/ 	.word	0x00012540


	//   ....[53]....
        /*05b4*/ 	.word	0x00012570


	//   ....[54]....
        /*05b8*/ 	.word	0x000125a0


	//   ....[55]....
        /*05bc*/ 	.word	0x000125d0


	//   ....[56]....
        /*05c0*/ 	.word	0x00012600


	//   ....[57]....
        /*05c4*/ 	.word	0x00012630


	//   ....[58]....
        /*05c8*/ 	.word	0x000127a0


	//   ....[59]....
        /*05cc*/ 	.word	0x000127d0


	//   ....[60]....
        /*05d0*/ 	.word	0x00012800


	//   ....[61]....
        /*05d4*/ 	.word	0x00012830


	//   ....[62]....
        /*05d8*/ 	.word	0x00012860


	//   ....[63]....
        /*05dc*/ 	.word	0x00012890


	//   ....[64]....
        /*05e0*/ 	.word	0x00012920


	//   ....[65]....
        /*05e4*/ 	.word	0x00012950


	//   ....[66]....
        /*05e8*/ 	.word	0x00012960


	//   ....[67]....
        /*05ec*/ 	.word	0x000129a0


	//   ....[68]....
        /*05f0*/ 	.word	0x00014ae0


	//   ....[69]....
        /*05f4*/ 	.word	0x00014b00


	//   ....[70]....
        /*05f8*/ 	.word	0x00014b90


	//   ....[71]....
        /*05fc*/ 	.word	0x00014bb0


	//   ....[72]....
        /*0600*/ 	.word	0x00014c30


	//   ....[73]....
        /*0604*/ 	.word	0x00014c50


	//   ....[74]....
        /*0608*/ 	.word	0x00014c60


	//   ....[75]....
        /*060c*/ 	.word	0x00014c70


	//   ....[76]....
        /*0610*/ 	.word	0x000153f0


	//   ....[77]....
        /*0614*/ 	.word	0x00015420


	//   ....[78]....
        /*0618*/ 	.word	0x000154e0


	//   ....[79]....
        /*061c*/ 	.word	0x00015500


	//   ....[80]....
        /*0620*/ 	.word	0x000155a0


	//   ....[81]....
        /*0624*/ 	.word	0x000155c0


	//   ....[82]....
        /*0628*/ 	.word	0x000155d0


	//   ....[83]....
        /*062c*/ 	.word	0x00015650


	//   ....[84]....
        /*0630*/ 	.word	0x00015eb0


	//   ....[85]....
        /*0634*/ 	.word	0x00015ed0


	//   ....[86]....
        /*0638*/ 	.word	0x00016070


	//   ....[87]....
        /*063c*/ 	.word	0x000160a0


	//   ....[88]....
        /*0640*/ 	.word	0x000161b0


	//   ....[89]....
        /*0644*/ 	.word	0x000161c0


	//   ....[90]....
        /*0648*/ 	.word	0x000161f0


	//   ....[91]....
        /*064c*/ 	.word	0x00016200


	//   ....[92]....
        /*0650*/ 	.word	0x00016810


	//   ....[93]....
        /*0654*/ 	.word	0x00016840


	//   ....[94]....
        /*0658*/ 	.word	0x00016a30


	//   ....[95]....
        /*065c*/ 	.word	0x00016a70


	//   ....[96]....
        /*0660*/ 	.word	0x00016a80


	//   ....[97]....
        /*0664*/ 	.word	0x00016a90


	//   ....[98]....
        /*0668*/ 	.word	0x00016be0


	//   ....[99]....
        /*066c*/ 	.word	0x00016d30


	//   ....[100]....
        /*0670*/ 	.word	0x00017540


	//   ....[101]....
        /*0674*/ 	.word	0x00017560


	//   ....[102]....
        /*0678*/ 	.word	0x000175b0


	//   ....[103]....
        /*067c*/ 	.word	0x000175c0


	//   ....[104]....
        /*0680*/ 	.word	0x00017600


	//   ....[105]....
        /*0684*/ 	.word	0x00017610


	//   ....[106]....
        /*0688*/ 	.word	0x00017620


	//   ....[107]....
        /*068c*/ 	.word	0x00017660


	//   ....[108]....
        /*0690*/ 	.word	0x00017960


	//   ....[109]....
        /*0694*/ 	.word	0x000179a0


	//   ....[110]....
        /*0698*/ 	.word	0x000179c0


	//   ....[111]....
        /*069c*/ 	.word	0x000179e0


	//   ....[112]....
        /*06a0*/ 	.word	0x00017a10


	//   ....[113]....
        /*06a4*/ 	.word	0x00017a30


	//   ....[114]....
        /*06a8*/ 	.word	0x00017b30


	//   ....[115]....
        /*06ac*/ 	.word	0x00017c80


	//   ....[116]....
        /*06b0*/ 	.word	0x000182c0


	//   ....[117]....
        /*06b4*/ 	.word	0x000182f0


	//   ....[118]....
        /*06b8*/ 	.word	0x00018350


	//   ....[119]....
        /*06bc*/ 	.word	0x00018380


	//   ....[120]....
        /*06c0*/ 	.word	0x000183b0


	//   ....[121]....
        /*06c4*/ 	.word	0x000183e0


	//   ....[122]....
        /*06c8*/ 	.word	0x00018410


	//   ....[123]....
        /*06cc*/ 	.word	0x00018440


	//   ....[124]....
        /*06d0*/ 	.word	0x000185e0


	//   ....[125]....
        /*06d4*/ 	.word	0x00018610


	//   ....[126]....
        /*06d8*/ 	.word	0x00018640


	//   ....[127]....
        /*06dc*/ 	.word	0x00018670


	//   ....[128]....
        /*06e0*/ 	.word	0x000186a0


	//   ....[129]....
        /*06e4*/ 	.word	0x000186d0


	//   ....[130]....
        /*06e8*/ 	.word	0x00018790


	//   ....[131]....
        /*06ec*/ 	.word	0x000187b0


	//   ....[132]....
        /*06f0*/ 	.word	0x000187d0


	//   ....[133]....
        /*06f4*/ 	.word	0x00018830


	//   ....[134]....
        /*06f8*/ 	.word	0x00019250


	//   ....[135]....
        /*06fc*/ 	.word	0x000197e0


	//   ....[136]....
        /*0700*/ 	.word	0x000198d0


	//   ....[137]....
        /*0704*/ 	.word	0x00019970


	//   ....[138]....
        /*0708*/ 	.word	0x000199d0


	//   ....[139]....
        /*070c*/ 	.word	0x00019ac0


	//   ....[140]....
        /*0710*/ 	.word	0x00019b30


	//   ....[141]....
        /*0714*/ 	.word	0x00019c20


	//   ....[142]....
        /*0718*/ 	.word	0x00019c90


	//   ....[143]....
        /*071c*/ 	.word	0x00019d30


	//   ....[144]....
        /*0720*/ 	.word	0x00019e30


	//   ....[145]....
        /*0724*/ 	.word	0x00019ec0


	//   ....[146]....
        /*0728*/ 	.word	0x00019f20


	//   ....[147]....
        /*072c*/ 	.word	0x0001a010


	//   ....[148]....
        /*0730*/ 	.word	0x0001a090


	//   ....[149]....
        /*0734*/ 	.word	0x0001a190


	//   ....[150]....
        /*0738*/ 	.word	0x0001a200


	//   ....[151]....
        /*073c*/ 	.word	0x0001a2e0


	//   ....[152]....
        /*0740*/ 	.word	0x0001a5f0


	//   ....[153]....
        /*0744*/ 	.word	0x0001a6b0


	//   ....[154]....
        /*0748*/ 	.word	0x0001a920


	//   ....[155]....
        /*074c*/ 	.word	0x0001a970


	//   ....[156]....
        /*0750*/ 	.word	0x0001ab80


	//   ....[157]....
        /*0754*/ 	.word	0x0001abd0


	//   ....[158]....
        /*0758*/ 	.word	0x0001ad80


	//   ....[159]....
        /*075c*/ 	.word	0x0001add0


	//   ....[160]....
        /*0760*/ 	.word	0x0001af10


	//   ....[161]....
        /*0764*/ 	.word	0x0001b010


	//   ....[162]....
        /*0768*/ 	.word	0x0001b280


	//   ....[163]....
        /*076c*/ 	.word	0x0001b2d0


	//   ....[164]....
        /*0770*/ 	.word	0x0001b4a0


	//   ....[165]....
        /*0774*/ 	.word	0x0001b4f0


	//   ....[166]....
        /*0778*/ 	.word	0x0001b6c0


	//   ....[167]....
        /*077c*/ 	.word	0x0001b710


	//   ....[168]....
        /*0780*/ 	.word	0x0001b800


	//   ....[169]....
        /*0784*/ 	.word	0x0001b8a0


	//   ....[170]....
        /*0788*/ 	.word	0x0001b900


	//   ....[171]....
        /*078c*/ 	.word	0x0001b9b0


	//   ....[172]....
        /*0790*/ 	.word	0x0001ba10


	//   ....[173]....
        /*0794*/ 	.word	0x0001bac0


	//   ....[174]....
        /*0798*/ 	.word	0x0001bb20


	//   ....[175]....
        /*079c*/ 	.word	0x0001bbd0


	//   ....[176]....
        /*07a0*/ 	.word	0x0001bcc0


	//   ....[177]....
        /*07a4*/ 	.word	0x0001bda0


	//   ....[178]....
        /*07a8*/ 	.word	0x0001beb0


	//   ....[179]....
        /*07ac*/ 	.word	0x0001bfb0


	//   ....[180]....
        /*07b0*/ 	.word	0x0001c0e0


	//   ....[181]....
        /*07b4*/ 	.word	0x0001c1c0


	//   ....[182]....
        /*07b8*/ 	.word	0x0001c2c0


	//   ....[183]....
        /*07bc*/ 	.word	0x0001c3a0


	//   ....[184]....
        /*07c0*/ 	.word	0x0001c430


	//   ....[185]....
        /*07c4*/ 	.word	0x0001c4d0


	//   ....[186]....
        /*07c8*/ 	.word	0x0001c640


	//   ....[187]....
        /*07cc*/ 	.word	0x0001c6b0


	//   ....[188]....
        /*07d0*/ 	.word	0x0001c720


	//   ....[189]....
        /*07d4*/ 	.word	0x0001c790


	//   ....[190]....
        /*07d8*/ 	.word	0x0001c800


	//   ....[191]....
        /*07dc*/ 	.word	0x0001c880


	//   ....[192]....
        /*07e0*/ 	.word	0x0001c900


	//   ....[193]....
        /*07e4*/ 	.word	0x0001c990


	//   ....[194]....
        /*07e8*/ 	.word	0x0001ca00


	//   ....[195]....
        /*07ec*/ 	.word	0x0001ca70


	//   ....[196]....
        /*07f0*/ 	.word	0x0001cae0


	//   ....[197]....
        /*07f4*/ 	.word	0x0001cb60


	//   ....[198]....
        /*07f8*/ 	.word	0x0001cbd0


	//   ....[199]....
        /*07fc*/ 	.word	0x0001cc60


	//   ....[200]....
        /*0800*/ 	.word	0x0001ccc0


	//   ....[201]....
        /*0804*/ 	.word	0x0001cd50


	//   ....[202]....
        /*0808*/ 	.word	0x0001ce80


	//----- nvinfo : EIATTR_REG_RECONFIG
	.align		4
.L_604:
        /*080c*/ 	.byte	0x01, 0x54
	.zero		2


	//----- nvinfo : EIATTR_SYSCALL_OFFSETS
	.align		4
        /*0810*/ 	.byte	0x04, 0x46
        /*0812*/ 	.short	(.L_606 - .L_605)


	//   ....[0]....
.L_605:
        /*0814*/ 	.word	0x00004150


	//   ....[1]....
        /*0818*/ 	.word	0x00013ee0


	//   ....[2]....
        /*081c*/ 	.word	0x00014030


	//   ....[3]....
        /*0820*/ 	.word	0x00014120


	//   ....[4]....
        /*0824*/ 	.word	0x00015010


	//   ....[5]....
        /*0828*/ 	.word	0x000158d0


	//----- nvinfo : EIATTR_MBARRIER_INSTR_OFFSETS
	.align		4
.L_606:
        /*082c*/ 	.byte	0x04, 0x39
        /*082e*/ 	.short	(.L_608 - .L_607)


	//   ....[0]....
.L_607:
        /*0830*/ 	.word	0x00000190
        /*0834*/ 	.word	0x000000ff
        /*0838*/ 	.word	0x00038800
        /*083c*/ 	.short	0x0100
        /*083e*/ 	.byte	0x08
	.zero		1


	//   ....[1]....
        /*0840*/ 	.word	0x000001a0
        /*0844*/ 	.word	0x000000ff
        /*0848*/ 	.word	0x00038810
        /*084c*/ 	.short	0x0100
        /*084e*/ 	.byte	0x08
	.zero		1


	//   ....[2]....
        /*0850*/ 	.word	0x000001b0
        /*0854*/ 	.word	0x000000ff
        /*0858*/ 	.word	0x00038820
        /*085c*/ 	.short	0x0100
        /*085e*/ 	.byte	0x08
	.zero		1


	//   ....[3]....
        /*0860*/ 	.word	0x00000260
        /*0864*/ 	.word	0x000000ff
        /*0868*/ 	.word	0x00038830
        /*086c*/ 	.short	0x0100
        /*086e*/ 	.byte	0x06
	.zero		1


	//   ....[4]....
        /*0870*/ 	.word	0x00000270
        /*0874*/ 	.word	0x000000ff
        /*0878*/ 	.word	0x00038840
        /*087c*/ 	.short	0x0100
        /*087e*/ 	.byte	0x06
	.zero		1


	//   ....[5]....
        /*0880*/ 	.word	0x00000280
        /*0884*/ 	.word	0x000000ff
        /*0888*/ 	.word	0x00038838
        /*088c*/ 	.short	0x0100
        /*088e*/ 	.byte	0x06
	.zero		1


	//   ....[6]....
        /*0890*/ 	.word	0x00000290
        /*0894*/ 	.word	0x000000ff
        /*0898*/ 	.word	0x00038848
        /*089c*/ 	.short	0x0100
        /*089e*/ 	.byte	0x06
	.zero		1


	//   ....[7]....
        /*08a0*/ 	.word	0x000003c0
        /*08a4*/ 	.word	0x000000ff
        /*08a8*/ 	.word	0x00038850
        /*08ac*/ 	.short	0x0100
        /*08ae*/ 	.byte	0x08
	.zero		1


	//   ....[8]....
        /*08b0*/ 	.word	0x000003d0
        /*08b4*/ 	.word	0x000000ff
        /*08b8*/ 	.word	0x00038860
        /*08bc*/ 	.short	0x0100
        /*08be*/ 	.byte	0x08
	.zero		1


	//   ....[9]....
        /*08c0*/ 	.word	0x000003e0
        /*08c4*/ 	.word	0x000000ff
        /*08c8*/ 	.word	0x00038858
        /*08cc*/ 	.short	0x0100
        /*08ce*/ 	.byte	0x08
	.zero		1


	//   ....[10]....
        /*08d0*/ 	.word	0x000003f0
        /*08d4*/ 	.word	0x000000ff
        /*08d8*/ 	.word	0x00038868
        /*08dc*/ 	.short	0x0100
        /*08de*/ 	.byte	0x08
	.zero		1


	//   ....[11]....
        /*08e0*/ 	.word	0x000004e0
        /*08e4*/ 	.word	0x000000ff
        /*08e8*/ 	.word	0x00038870
        /*08ec*/ 	.short	0x0100
        /*08ee*/ 	.byte	0x06
	.zero		1


	//   ....[12]....
        /*08f0*/ 	.word	0x000004f0
        /*08f4*/ 	.word	0x000000ff
        /*08f8*/ 	.word	0x00038880
        /*08fc*/ 	.short	0x0100
        /*08fe*/ 	.byte	0x06
	.zero		1


	//   ....[13]....
        /*0900*/ 	.word	0x00000500
        /*0904*/ 	.word	0x000000ff
        /*0908*/ 	.word	0x00038878
        /*090c*/ 	.short	0x0100
        /*090e*/ 	.byte	0x06
	.zero		1


	//   ....[14]....
        /*0910*/ 	.word	0x00000510
        /*0914*/ 	.word	0x000000ff
        /*0918*/ 	.word	0x00038888
        /*091c*/ 	.short	0x0100
        /*091e*/ 	.byte	0x06
	.zero		1


	//   ....[15]....
        /*0920*/ 	.word	0x00000640
        /*0924*/ 	.word	0x000000ff
        /*0928*/ 	.word	0x00038890
        /*092c*/ 	.short	0x0100
        /*092e*/ 	.byte	0x08
	.zero		1


	//   ....[16]....
        /*0930*/ 	.word	0x00000650
        /*0934*/ 	.word	0x000000ff
        /*0938*/ 	.word	0x000388a0
        /*093c*/ 	.short	0x0100
        /*093e*/ 	.byte	0x08
	.zero		1


	//   ....[17]....
        /*0940*/ 	.word	0x00000660
        /*0944*/ 	.word	0x000000ff
        /*0948*/ 	.word	0x00038898
        /*094c*/ 	.short	0x0100
        /*094e*/ 	.byte	0x08
	.zero		1


	//   ....[18]....
        /*0950*/ 	.word	0x00000670
        /*0954*/ 	.word	0x000000ff
        /*0958*/ 	.word	0x000388a8
        /*095c*/ 	.short	0x0100
        /*095e*/ 	.byte	0x08
	.zero		1


	//   ....[19]....
        /*0960*/ 	.word	0x000007b0
        /*0964*/ 	.word	0x000000ff
        /*0968*/ 	.word	0x000388b0
        /*096c*/ 	.short	0x0100
        /*096e*/ 	.byte	0x08
	.zero		1


	//   ....[20]....
        /*0970*/ 	.word	0x000007c0
        /*0974*/ 	.word	0x000000ff
        /*0978*/ 	.word	0x000388c0
        /*097c*/ 	.short	0x0100
        /*097e*/ 	.byte	0x08
	.zero		1


	//   ....[21]....
        /*0980*/ 	.word	0x000007d0
        /*0984*/ 	.word	0x000000ff
        /*0988*/ 	.word	0x000388b8
        /*098c*/ 	.short	0x0100
        /*098e*/ 	.byte	0x08
	.zero		1


	//   ....[22]....
        /*0990*/ 	.word	0x000007e0
        /*0994*/ 	.word	0x000000ff
        /*0998*/ 	.word	0x000388c8
        /*099c*/ 	.short	0x0100
        /*099e*/ 	.byte	0x08
	.zero		1


	//   ....[23]....
        /*09a0*/ 	.word	0x00002320
        /*09a4*/ 	.word	0x00000004
        /*09a8*/ 	.word	0x00000000
        /*09ac*/ 	.short	0x0101
        /*09ae*/ 	.byte	0x3f
	.zero		1


	//   ....[24]....
        /*09b0*/ 	.word	0x00002e50
        /*09b4*/ 	.word	0x00000004
        /*09b8*/ 	.word	0x00000000
        /*09bc*/ 	.short	0x0101
        /*09be*/ 	.byte	0x3f
	.zero		1


	//   ....[25]....
        /*09c0*/ 	.word	0x00004200
        /*09c4*/ 	.word	0x00000011
        /*09c8*/ 	.word	0x00038800
        /*09cc*/ 	.short	0x010a
        /*09ce*/ 	.byte	0x3f
	.zero		1


	//   ....[26]....
        /*09d0*/ 	.word	0x00004270
        /*09d4*/ 	.word	0x00000009
        /*09d8*/ 	.word	0x00038830
        /*09dc*/ 	.short	0x010a
        /*09de*/ 	.byte	0x3f
	.zero		1


	//   ....[27]....
        /*09e0*/ 	.word	0x000042e0
        /*09e4*/ 	.word	0x00000009
        /*09e8*/ 	.word	0x00038830
        /*09ec*/ 	.short	0x010a
        /*09ee*/ 	.byte	0x3f
	.zero		1


	//   ....[28]....
        /*09f0*/ 	.word	0x00004560
        /*09f4*/ 	.word	0x00000011
        /*09f8*/ 	.word	0x00038810
        /*09fc*/ 	.short	0x010a
        /*09fe*/ 	.byte	0x3f
	.zero		1


	//   ....[29]....
        /*0a00*/ 	.word	0x000045a0
        /*0a04*/ 	.word	0x00000009
        /*0a08*/ 	.word	0x00038850
        /*0a0c*/ 	.short	0x010a
        /*0a0e*/ 	.byte	0x3f
	.zero		1


	//   ....[30]....
        /*0a10*/ 	.word	0x00004670
        /*0a14*/ 	.word	0x00000009
        /*0a18*/ 	.word	0x00038850
        /*0a1c*/ 	.short	0x010a
        /*0a1e*/ 	.byte	0x3f
	.zero		1


	//   ....[31]....
        /*0a20*/ 	.word	0x00006690
        /*0a24*/ 	.word	0x00000005
        /*0a28*/ 	.word	0x00000000
        /*0a2c*/ 	.short	0x0101
        /*0a2e*/ 	.byte	0x3f
	.zero		1


	//   ....[32]....
        /*0a30*/ 	.word	0x00006ce0
        /*0a34*/ 	.word	0x00000009
        /*0a38*/ 	.word	0x00000000
        /*0a3c*/ 	.short	0x0101
        /*0a3e*/ 	.byte	0x3f
	.zero		1


	//   ....[33]....
        /*0a40*/ 	.word	0x00006ee0
        /*0a44*/ 	.word	0x00000009
        /*0a48*/ 	.word	0x00038830
        /*0a4c*/ 	.short	0x010a
        /*0a4e*/ 	.byte	0x3f
	.zero		1


	//   ....[34]....
        /*0a50*/ 	.word	0x00006f30
        /*0a54*/ 	.word	0x00000009
        /*0a58*/ 	.word	0x00038830
        /*0a5c*/ 	.short	0x010a
        /*0a5e*/ 	.byte	0x3f
	.zero		1


	//   ....[35]....
        /*0a60*/ 	.word	0x000070b0
        /*0a64*/ 	.word	0x00000009
        /*0a68*/ 	.word	0x00038850
        /*0a6c*/ 	.short	0x010a
        /*0a6e*/ 	.byte	0x3f
	.zero		1


	//   ....[36]....
        /*0a70*/ 	.word	0x000070f0
        /*0a74*/ 	.word	0x00000009
        /*0a78*/ 	.word	0x00038850
        /*0a7c*/ 	.short	0x010a
        /*0a7e*/ 	.byte	0x3f
	.zero		1


	//   ....[37]....
        /*0a80*/ 	.word	0x00008d40
        /*0a84*/ 	.word	0x00000007
        /*0a88*/ 	.word	0x00000000
        /*0a8c*/ 	.short	0x0101
        /*0a8e*/ 	.byte	0x3f
	.zero		1


	//   ....[38]....
        /*0a90*/ 	.word	0x0000a100
        /*0a94*/ 	.word	0x00000009
        /*0a98*/ 	.word	0x00000000
        /*0a9c*/ 	.short	0x0101
        /*0a9e*/ 	.byte	0x3f
	.zero		1


	//   ....[39]....
        /*0aa0*/ 	.word	0x0000a250
        /*0aa4*/ 	.word	0x00000009
        /*0aa8*/ 	.word	0x00038830
        /*0aac*/ 	.short	0x010a
        /*0aae*/ 	.byte	0x3f
	.zero		1


	//   ....[40]....
        /*0ab0*/ 	.word	0x0000a2a0
        /*0ab4*/ 	.word	0x00000009
        /*0ab8*/ 	.word	0x00038830
        /*0abc*/ 	.short	0x010a
        /*0abe*/ 	.byte	0x3f
	.zero		1


	//   ....[41]....
        /*0ac0*/ 	.word	0x0000a440
        /*0ac4*/ 	.word	0x00000009
        /*0ac8*/ 	.word	0x00038850
        /*0acc*/ 	.short	0x010a
        /*0ace*/ 	.byte	0x3f
	.zero		1


	//   ....[42]....
        /*0ad0*/ 	.word	0x0000a480
        /*0ad4*/ 	.word	0x00000009
        /*0ad8*/ 	.word	0x00038850
        /*0adc*/ 	.short	0x010a
        /*0ade*/ 	.byte	0x3f
	.zero		1


	//   ....[43]....
        /*0ae0*/ 	.word	0x0000bc40
        /*0ae4*/ 	.word	0x00000008
        /*0ae8*/ 	.word	0x00000000
        /*0aec*/ 	.short	0x0101
        /*0aee*/ 	.byte	0x3f
	.zero		1


	//   ....[44]....
        /*0af0*/ 	.word	0x0000cf10
        /*0af4*/ 	.word	0x00000009
        /*0af8*/ 	.word	0x00000000
        /*0afc*/ 	.short	0x0101
        /*0afe*/ 	.byte	0x3f
	.zero		1


	//   ....[45]....
        /*0b00*/ 	.word	0x0000f7a0
        /*0b04*/ 	.word	0x00000000
        /*0b08*/ 	.word	0x00000000
        /*0b0c*/ 	.short	0x0101
        /*0b0e*/ 	.byte	0x3f
	.zero		1


	//   ....[46]....
        /*0b10*/ 	.word	0x00010280
        /*0b14*/ 	.word	0x00000004
        /*0b18*/ 	.word	0x00000000
        /*0b1c*/ 	.short	0x0101
        /*0b1e*/ 	.byte	0x3f
	.zero		1


	//   ....[47]....
        /*0b20*/ 	.word	0x000148b0
        /*0b24*/ 	.word	0x00000016
        /*0b28*/ 	.word	0x00038840
        /*0b2c*/ 	.short	0x010a
        /*0b2e*/ 	.byte	0x3f
	.zero		1


	//   ....[48]....
        /*0b30*/ 	.word	0x00014d70
        /*0b34*/ 	.word	0x00000016
        /*0b38*/ 	.word	0x00038830
        /*0b3c*/ 	.short	0x0107
        /*0b3e*/ 	.byte	0x3f
	.zero		1


	//   ....[49]....
        /*0b40*/ 	.word	0x00014e50
        /*0b44*/ 	.word	0x00000016
        /*0b48*/ 	.word	0x00038830
        /*0b4c*/ 	.short	0x0101
        /*0b4e*/ 	.byte	0x3f
	.zero		1


	//   ....[50]....
        /*0b50*/ 	.word	0x00015710
        /*0b54*/ 	.word	0x00000011
        /*0b58*/ 	.word	0x00038800
        /*0b5c*/ 	.short	0x0107
        /*0b5e*/ 	.byte	0x3f
	.zero		1


	//   ....[51]....
        /*0b60*/ 	.word	0x000157a0
        /*0b64*/ 	.word	0x00000011
        /*0b68*/ 	.word	0x00038800
        /*0b6c*/ 	.short	0x0101
        /*0b6e*/ 	.byte	0x3f
	.zero		1


	//   ....[52]....
        /*0b70*/ 	.word	0x000164a0
        /*0b74*/ 	.word	0x00000011
        /*0b78*/ 	.word	0x00038810
        /*0b7c*/ 	.short	0x0107
        /*0b7e*/ 	.byte	0x3f
	.zero		1


	//   ....[53]....
        /*0b80*/ 	.word	0x000165a0
        /*0b84*/ 	.word	0x00000011
        /*0b88*/ 	.word	0x00038810
        /*0b8c*/ 	.short	0x0101
        /*0b8e*/ 	.byte	0x3f
	.zero		1


	//   ....[54]....
        /*0b90*/ 	.word	0x000165c0
        /*0b94*/ 	.word	0x00000011
        /*0b98*/ 	.word	0x00038820
        /*0b9c*/ 	.short	0x010a
        /*0b9e*/ 	.byte	0x3f
	.zero		1


	//   ....[55]....
        /*0ba0*/ 	.word	0x00016650
        /*0ba4*/ 	.word	0x00000016
        /*0ba8*/ 	.word	0x00038860
        /*0bac*/ 	.short	0x010a
        /*0bae*/ 	.byte	0x3f
	.zero		1


	//   ....[56]....
        /*0bb0*/ 	.word	0x00016f50
        /*0bb4*/ 	.word	0x00000016
        /*0bb8*/ 	.word	0x00038850
        /*0bbc*/ 	.short	0x0107
        /*0bbe*/ 	.byte	0x3f
	.zero		1


	//   ....[57]....
        /*0bc0*/ 	.word	0x00017020
        /*0bc4*/ 	.word	0x00000016
        /*0bc8*/ 	.word	0x00038850
        /*0bcc*/ 	.short	0x0101
        /*0bce*/ 	.byte	0x3f
	.zero		1


	//   ....[58]....
        /*0bd0*/ 	.word	0x000173c0
        /*0bd4*/ 	.word	0x00000006
        /*0bd8*/ 	.word	0x00038840
        /*0bdc*/ 	.short	0x010a
        /*0bde*/ 	.byte	0x3f
	.zero		1


	//   ....[59]....
        /*0be0*/ 	.word	0x000176e0
        /*0be4*/ 	.word	0x00000006
        /*0be8*/ 	.word	0x00038830
        /*0bec*/ 	.short	0x0107
        /*0bee*/ 	.byte	0x3f
	.zero		1


	//   ....[60]....
        /*0bf0*/ 	.word	0x000177a0
        /*0bf4*/ 	.word	0x00000006
        /*0bf8*/ 	.word	0x00038830
        /*0bfc*/ 	.short	0x0101
        /*0bfe*/ 	.byte	0x3f
	.zero		1


	//   ....[61]....
        /*0c00*/ 	.word	0x000177d0
        /*0c04*/ 	.word	0x00000006
        /*0c08*/ 	.word	0x00038860
        /*0c0c*/ 	.short	0x010a
        /*0c0e*/ 	.byte	0x3f
	.zero		1


	//   ....[62]....
        /*0c10*/ 	.word	0x00017e80
        /*0c14*/ 	.word	0x00000006
        /*0c18*/ 	.word	0x00038850
        /*0c1c*/ 	.short	0x0107
        /*0c1e*/ 	.byte	0x3f
	.zero		1


	//   ....[63]....
        /*0c20*/ 	.word	0x00017f40
        /*0c24*/ 	.word	0x00000006
        /*0c28*/ 	.word	0x00038850
        /*0c2c*/ 	.short	0x0101
        /*0c2e*/ 	.byte	0x3f
	.zero		1


	//   ....[64]....
        /*0c30*/ 	.word	0x000191d0
        /*0c34*/ 	.word	0x00000005
        /*0c38*/ 	.word	0x00038820
        /*0c3c*/ 	.short	0x010a
        /*0c3e*/ 	.byte	0x3f
	.zero		1


	//   ....[65]....
        /*0c40*/ 	.word	0x00019350
        /*0c44*/ 	.word	0x00000003
        /*0c48*/ 	.word	0x00038840
        /*0c4c*/ 	.short	0x010a
        /*0c4e*/ 	.byte	0x3f
	.zero		1


	//   ....[66]....
        /*0c50*/ 	.word	0x000193f0
        /*0c54*/ 	.word	0x00000005
        /*0c58*/ 	.word	0x00038840
        /*0c5c*/ 	.short	0x010a
        /*0c5e*/ 	.byte	0x3f
	.zero		1


	//   ....[67]....
        /*0c60*/ 	.word	0x00019430
        /*0c64*/ 	.word	0x00000003
        /*0c68*/ 	.word	0x00038860
        /*0c6c*/ 	.short	0x010a
        /*0c6e*/ 	.byte	0x3f
	.zero		1


	//   ....[68]....
        /*0c70*/ 	.word	0x00019470
        /*0c74*/ 	.word	0x00000005
        /*0c78*/ 	.word	0x00038860
        /*0c7c*/ 	.short	0x010a
        /*0c7e*/ 	.byte	0x3f
	.zero		1


	//   ....[69]....
        /*0c80*/ 	.word	0x000194d0
        /*0c84*/ 	.word	0x00000011
        /*0c88*/ 	.word	0x00038800
        /*0c8c*/ 	.short	0x010a
        /*0c8e*/ 	.byte	0x3f
	.zero		1


	//   ....[70]....
        /*0c90*/ 	.word	0x00019520
        /*0c94*/ 	.word	0x00000009
        /*0c98*/ 	.word	0x00038830
        /*0c9c*/ 	.short	0x010a
        /*0c9e*/ 	.byte	0x3f
	.zero		1


	//   ....[71]....
        /*0ca0*/ 	.word	0x00019570
        /*0ca4*/ 	.word	0x00000011
        /*0ca8*/ 	.word	0x00038810
        /*0cac*/ 	.short	0x010a
        /*0cae*/ 	.byte	0x3f
	.zero		1


	//   ....[72]....
        /*0cb0*/ 	.word	0x000195c0
        /*0cb4*/ 	.word	0x00000009
        /*0cb8*/ 	.word	0x00038850
        /*0cbc*/ 	.short	0x010a
        /*0cbe*/ 	.byte	0x3f
	.zero		1


	//   ....[73]....
        /*0cc0*/ 	.word	0x00019610
        /*0cc4*/ 	.word	0x00000009
        /*0cc8*/ 	.word	0x00038830
        /*0ccc*/ 	.short	0x010a
        /*0cce*/ 	.byte	0x3f
	.zero		1


	//   ....[74]....
        /*0cd0*/ 	.word	0x00019660
        /*0cd4*/ 	.word	0x00000009
        /*0cd8*/ 	.word	0x00038850
        /*0cdc*/ 	.short	0x010a
        /*0cde*/ 	.byte	0x3f
	.zero		1


	//   ....[75]....
        /*0ce0*/ 	.word	0x000196b0
        /*0ce4*/ 	.word	0x00000009
        /*0ce8*/ 	.word	0x00038830
        /*0cec*/ 	.short	0x010a
        /*0cee*/ 	.byte	0x3f
	.zero		1


	//   ....[76]....
        /*0cf0*/ 	.word	0x00019700
        /*0cf4*/ 	.word	0x00000009
        /*0cf8*/ 	.word	0x00038850
        /*0cfc*/ 	.short	0x010a
        /*0cfe*/ 	.byte	0x3f
	.zero		1


	//   ....[77]....
        /*0d00*/ 	.word	0x00019820
        /*0d04*/ 	.word	0x00000016
        /*0d08*/ 	.word	0x00038840
        /*0d0c*/ 	.short	0x010a
        /*0d0e*/ 	.byte	0x3f
	.zero		1


	//   ....[78]....
        /*0d10*/ 	.word	0x0001ae10
        /*0d14*/ 	.word	0x00000011
        /*0d18*/ 	.word	0x00038820
        /*0d1c*/ 	.short	0x010a
        /*0d1e*/ 	.byte	0x3f
	.zero		1


	//   ....[79]....
        /*0d20*/ 	.word	0x0001ae60
        /*0d24*/ 	.word	0x00000016
        /*0d28*/ 	.word	0x00038860
        /*0d2c*/ 	.short	0x010a
        /*0d2e*/ 	.byte	0x3f
	.zero		1


	//   ....[80]....
        /*0d30*/ 	.word	0x0001b750
        /*0d34*/ 	.word	0x00000006
        /*0d38*/ 	.word	0x00038840
        /*0d3c*/ 	.short	0x010a
        /*0d3e*/ 	.byte	0x3f
	.zero		1


	//   ....[81]....
        /*0d40*/ 	.word	0x0001bc10
        /*0d44*/ 	.word	0x00000006
        /*0d48*/ 	.word	0x00038860
        /*0d4c*/ 	.short	0x010a
        /*0d4e*/ 	.byte	0x3f
	.zero		1


	//   ....[82]....
        /*0d50*/ 	.word	0x0001cda0
        /*0d54*/ 	.word	0x00000005
        /*0d58*/ 	.word	0x00038820
        /*0d5c*/ 	.short	0x010a
        /*0d5e*/ 	.byte	0x3f
	.zero		1


	//   ....[83]....
        /*0d60*/ 	.word	0x0001cf40
        /*0d64*/ 	.word	0x00000003
        /*0d68*/ 	.word	0x00038840
        /*0d6c*/ 	.short	0x010a
        /*0d6e*/ 	.byte	0x3f
	.zero		1


	//   ....[84]....
        /*0d70*/ 	.word	0x0001cf90
        /*0d74*/ 	.word	0x00000005
        /*0d78*/ 	.word	0x00038840
        /*0d7c*/ 	.short	0x010a
        /*0d7e*/ 	.byte	0x3f
	.zero		1


	//   ....[85]....
        /*0d80*/ 	.word	0x0001cfe0
        /*0d84*/ 	.word	0x00000003
        /*0d88*/ 	.word	0x00038860
        /*0d8c*/ 	.short	0x010a
        /*0d8e*/ 	.byte	0x3f
	.zero		1


	//----- nvinfo : EIATTR_NUM_MBARRIERS
	.align		4
.L_608:
        /*0d90*/ 	.byte	0x03, 0x38
        /*0d92*/ 	.short	0x0017


	//----- nvinfo : EIATTR_EXIT_INSTR_OFFSETS
	.align		4
        /*0d94*/ 	.byte	0x04, 0x1c
        /*0d96*/ 	.short	(.L_610 - .L_609)


	//   ....[0]....
.L_609:
        /*0d98*/ 	.word	0x00000990


	//   ....[1]....
        /*0d9c*/ 	.word	0x000122f0


	//   ....[2]....
        /*0da0*/ 	.word	0x000194c0


	//----- nvinfo : EIATTR_MAX_THREADS
	.align		4
.L_610:
        /*0da4*/ 	.byte	0x04, 0x05
        /*0da6*/ 	.short	(.L_612 - .L_611)
.L_611:
        /*0da8*/ 	.word	0x00000180
        /*0dac*/ 	.word	0x00000001
        /*0db0*/ 	.word	0x00000001


	//----- nvinfo : EIATTR_CRS_STACK_SIZE
	.align		4
.L_612:
        /*0db4*/ 	.byte	0x04, 0x1e
        /*0db6*/ 	.short	(.L_614 - .L_613)
.L_613:
        /*0db8*/ 	.word	0x00000000


	//----- nvinfo : EIATTR_CBANK_PARAM_SIZE
	.align		4
.L_614:
        /*0dbc*/ 	.byte	0x03, 0x19
        /*0dbe*/ 	.short	0x0bf0


	//----- nvinfo : EIATTR_PARAM_CBANK
	.align		4
        /*0dc0*/ 	.byte	0x04, 0x0a
        /*0dc2*/ 	.short	(.L_616 - .L_615)
	.align		4
.L_615:
        /*0dc4*/ 	.word	index@(.nv.constant0._ZN7cutlass13device_kernelIN5flash11enable_sm90INS1_16FlashAttnFwdSm90INS1_25CollectiveMainloopFwdSm90ILi2EN4cute5tupleIJNS5_1CILi1EEES8_S8_EEENS6_IJNS7_ILi64EEESA_SA_EEELi512ENS_6half_tEfNS_4arch4Sm90ELb1ELb0ELb0ELb1ELb1ELb0ELb1ELb0ELb0ELb1ELb1ELb0EEENS1_21CollectiveEpilogueFwdINS6_IJSA_NS7_ILi512EEESA_EEES9_SC_SE_Li256ELb1ELb1ELb1ELb0EEENS1_36VarlenDynamicPersistentTileSchedulerILi64ELi64ELi256ELi128ELb1ELb1ELb1ELb1ELb1ELb1EEEEEEEEEvNT_6ParamsE)
        /*0dc8*/ 	.short	0x0210
        /*0dca*/ 	.short	0x0bf0


	//----- nvinfo : EIATTR_SW_WAR
	.align		4
.L_616:
        /*0dcc*/ 	.byte	0x04, 0x36
        /*0dce*/ 	.short	(.L_618 - .L_617)
.L_617:
        /*0dd0*/ 	.word	0x00000008
.L_618:


//--------------------- .nv.info._ZN7cutlass13device_kernelIN5flash11enable_sm90INS1_16FlashAttnFwdSm90INS1_25CollectiveMainloopFwdSm90ILi2EN4cute5tupleIJNS5_1CILi1EEES8_S8_EEENS6_IJNS7_ILi64EEESA_SA_EEELi512ENS_6half_tEfNS_4arch4Sm90ELb1ELb0ELb0ELb1ELb1ELb1ELb1ELb0ELb0ELb1ELb1ELb0EEENS1_21CollectiveEpilogueFwdINS6_IJSA_NS7_ILi512EEESA_EEES9_SC_SE_Li256ELb1ELb1ELb1ELb0EEENS1_36VarlenDynamicPersistentTileSchedulerILi64ELi64ELi256ELi128ELb1ELb1ELb1ELb1ELb1ELb1EEEEEEEEEvNT_6ParamsE --------------------------
	.section	.nv.info._ZN7cutlass13device_kernelIN5flash11enable_sm90INS1_16FlashAttnFwdSm90INS1_25CollectiveMainloopFwdSm90ILi2EN4cute5tupleIJNS5_1CILi1EEES8_S8_EEENS6_IJNS7_ILi64EEESA_SA_EEELi512ENS_6half_tEfNS_4arch4Sm90ELb1ELb0ELb0ELb1ELb1ELb1ELb1ELb0ELb0ELb1ELb1ELb0EEENS1_21CollectiveEpilogueFwdINS6_IJSA_NS7_ILi512EEESA_EEES9_SC_SE_Li256ELb1ELb1ELb1ELb0EEENS1_36VarlenDynamicPersistentTileSchedulerILi64ELi64ELi256ELi128ELb1ELb1ELb1ELb1ELb1ELb1EEEEEEEEEvNT_6ParamsE,"",@"SHT_CUDA_INFO"
	.sectionflags	@""
	.align	4


	//----- nvinfo : EIATTR_CUDA_API_VERSION
	.align		4
        /*0000*/ 	.byte	0x04, 0x37
        /*0002*/ 	.short	(.L_620 - .L_619)
.L_619:
        /*0004*/ 	.word	0x00000082


	//----- nvinfo : EIATTR_KPARAM_INFO
	.align		4
.L_620:
        /*0008*/ 	.byte	0x04, 0x17
        /*000a*/ 	.short	(.L_622 - .L_621)
.L_621:
        /*000c*/ 	.word	0x00000000
        /*0010*/ 	.short	0x0000
        /*0012*/ 	.short	0x0070
        /*0014*/ 	.byte	0x00, 0xf0, 0x01, 0x2e


	//----- nvinfo : EIATTR_SPARSE_MMA_MASK
	.align		4
.L_622:
        /*0018*/ 	.byte	0x03, 0x50
        /*001a*/ 	.short	0x0000


	//----- nvinfo : EIATTR_MAXREG_COUNT
	.align		4
        /*001c*/ 	.byte	0x03, 0x1b
        /*001e*/ 	.short	0x00a8


	//----- nvinfo : EIATTR_NUM_BARRIERS
	.align		4
        /*0020*/ 	.byte	0x02, 0x4c
        /*0022*/ 	.byte	0x10
	.zero		1


	//----- nvinfo : EIATTR_EXTERNS
	.align		4
        /*0024*/ 	.byte	0x04, 0x0f
        /*0026*/ 	.short	(.L_624 - .L_623)


	//   ....[0]....
	.align		4
.L_623:
        /*0028*/ 	.word	index@(__assertfail)


	//----- nvinfo : EIATTR_ANNOTATIONS
	.align		4
.L_624:
        /*002c*/ 	.byte	0x04, 0x55
        /*002e*/ 	.short	(.L_626 - .L_625)


	//   ....[0]....
.L_625:
        /* <DEDUP_REMOVED lines=82> */


	//----- nvinfo : EIATTR_MERCURY_ISA_VERSION
	.align		4
.L_626:
        /*0540*/ 	.byte	0x03, 0x5f
        /*0542*/ 	.short	0x0101


	//----- nvinfo : EIATTR_UNUSED_LOAD_BYTE_OFFSET
	.align		4
        /*0544*/ 	.byte	0x04, 0x44
        /*0546*/ 	.short	(.L_628 - .L_627)


	//   ....[0]....
.L_627:
        /*0548*/ 	.word	0x00000a50
        /*054c*/ 	.word	0x0000fff0


	//   ....[1]....
        /*0550*/ 	.word	0x000152e0
        /*0554*/ 	.word	0x0000fff0


	//----- nvinfo : EIATTR_INT_WARP_WIDE_INSTR_OFFSETS
	.align		4
.L_628:
        /*0558*/ 	.byte	0x04, 0x31
        /*055a*/ 	.short	(.L_630 - .L_629)


	//   ....[0]....
.L_629:
        /*055c*/ 	.word	0x00000130


	//   ....[1]....
        /*0560*/ 	.word	0x00000170


	//   ....[2]....
        /*0564*/ 	.word	0x000001e0


	//   ....[3]....
        /*0568*/ 	.word	0x00000250


	//   ....[4]....
        /*056c*/ 	.word	0x0001da50


	//   ....[5]....
        /*0570*/ 	.word	0x0001dae0


	//   ....[6]....
        /*0574*/ 	.word	0x00021f10


	//   ....[7]....
        /*0578*/ 	.word	0x00021fa0


	//----- nvinfo : EIATTR_COOP_GROUP_MASK_REGIDS
	.align		4
.L_630:
        /*057c*/ 	.byte	0x04, 0x29
        /*057e*/ 	.short	(.L_632 - .L_631)


	//   ....[0]....
.L_631:
        /*0580*/ 	.word	0xffffffff


	//   ....[1]....
        /*0584*/ 	.word	0xffffffff


	//   ....[2]....
        /*0588*/ 	.word	0xffffffff


	//   ....[3]....
        /*058c*/ 	.word	0xffffffff


	//   ....[4]....
        /*0590*/ 	.word	0xffffffff


	//   ....[5]....
        /*0594*/ 	.word	0xffffffff


	//   ....[6]....
        /*0598*/ 	.word	0xffffffff


	//   ....[7]....
        /*059c*/ 	.word	0xffffffff


	//   ....[8]....
        /*05a0*/ 	.word	0xffffffff


	//   ....[9]....
        /*05a4*/ 	.word	0xffffffff


	//   ....[10]....
        /*05a8*/ 	.word	0xffffffff


	//   ....[11]....
        /*05ac*/ 	.word	0xffffffff


	//   ....[12]....
        /*05b0*/ 	.word	0xffffffff


	//   ....[13]....
        /*05b4*/ 	.word	0xffffffff


	//   ....[14]....
        /*05b8*/ 	.word	0xffffffff


	//   ....[15]....
        /*05bc*/ 	.word	0xffffffff


	//   ....[16]....
        /*05c0*/ 	.word	0xffffffff


	//   ....[17]....
        /*05c4*/ 	.word	0xffffffff


	//   ....[18]....
        /*05c8*/ 	.word	0xffffffff


	//   ....[19]....
        /*05cc*/ 	.word	0xffffffff


	//   ....[20]....
        /*05d0*/ 	.word	0xffffffff


	//   ....[21]....
        /*05d4*/ 	.word	0xffffffff


	//   ....[22]....
        /*05d8*/ 	.word	0xffffffff


	//   ....[23]....
        /*05dc*/ 	.word	0xffffffff


	//   ....[24]....
        /*05e0*/ 	.word	0xffffffff


	//   ....[25]....
        /*05e4*/ 	.word	0xffffffff


	//   ....[26]....
        /*05e8*/ 	.word	0xffffffff


	//   ....[27]....
        /*05ec*/ 	.word	0xffffffff


	//   ....[28]....
        /*05f0*/ 	.word	0xffffffff


	//   ....[29]....
        /*05f4*/ 	.word	0xffffffff


	//   ....[30]....
        /*05f8*/ 	.word	0xffffffff


	//   ....[31]....
        /*05fc*/ 	.word	0xffffffff


	//   ....[32]....
        /*0600*/ 	.word	0xffffffff


	//   ....[33]....
        /*0604*/ 	.word	0xffffffff


	//   ....[34]....
        /*0608*/ 	.word	0xffffffff


	//   ....[35]....
        /*060c*/ 	.word	0xffffffff


	//   ....[36]....
        /*0610*/ 	.word	0xffffffff


	//   ....[37]....
        /*0614*/ 	.word	0xffffffff


	//   ....[38]....
        /*0618*/ 	.word	0xffffffff


	//   ....[39]....
        /*061c*/ 	.word	0xffffffff


	//   ....[40]....
        /*0620*/ 	.word	0xffffffff


	//   ....[41]....
        /*0624*/ 	.word	0xffffffff


	//   ....[42]....
        /*0628*/ 	.word	0xffffffff


	//   ....[43]....
        /*062c*/ 	.word	0xffffffff


	//   ....[44]....
        /*0630*/ 	.word	0xffffffff


	//   ....[45]....
        /*0634*/ 	.word	0xffffffff


	//   ....[46]....
        /*0638*/ 	.word	0xffffffff


	//   ....[47]....
        /*063c*/ 	.word	0xffffffff


	//   ....[48]....
        /*0640*/ 	.word	0xffffffff


	//   ....[49]....
        /*0644*/ 	.word	0xffffffff


	//   ....[50]....
        /*0648*/ 	.word	0xffffffff


	//   ....[51]....
        /*064c*/ 	.word	0xffffffff


	//   ....[52]....
        /*0650*/ 	.word	0xffffffff


	//   ....[53]....
        /*0654*/ 	.word	0xffffffff


	//   ....[54]....
        /*0658*/ 	.word	0xffffffff


	//   ....[55]....
        /*065c*/ 	.word	0xffffffff


	//   ....[56]....
        /*0660*/ 	.word	0xffffffff


	//   ....[57]....
        /*0664*/ 	.word	0xffffffff


	//   ....[58]....
        /*0668*/ 	.word	0xffffffff


	//   ....[59]....
        /*066c*/ 	.word	0xffffffff


	//   ....[60]....
        /*0670*/ 	.word	0xffffffff


	//   ....[61]....
        /*0674*/ 	.word	0xffffffff


	//   ....[62]....
        /*0678*/ 	.word	0xffffffff


	//   ....[63]....
        /*067c*/ 	.word	0xffffffff


	//   ....[64]....
        /*0680*/ 	.word	0xffffffff


	//   ....[65]....
        /*0684*/ 	.word	0xffffffff


	//   ....[66]....
        /*0688*/ 	.word	0xffffffff


	//   ....[67]....
        /*068c*/ 	.word	0xffffffff


	//   ....[68]....
        /*0690*/ 	.word	0xffffffff


	//   ....[69]....
        /*0694*/ 	.word	0xffffffff


	//   ....[70]....
        /*0698*/ 	.word	0xffffffff


	//   ....[71]....
        /*069c*/ 	.word	0xffffffff


	//   ....[72]....
        /*06a0*/ 	.word	0xffffffff


	//   ....[73]....
        /*06a4*/ 	.word	0xffffffff


	//   ....[74]....
        /*06a8*/ 	.word	0xffffffff


	//   ....[75]....
        /*06ac*/ 	.word	0xffffffff


	//   ....[76]....
        /*06b0*/ 	.word	0xffffffff


	//   ....[77]....
        /*06b4*/ 	.word	0xffffffff


	//   ....[78]....
        /*06b8*/ 	.word	0xffffffff


	//   ....[79]....
        /*06bc*/ 	.word	0xffffffff


	//   ....[80]....
        /*06c0*/ 	.word	0xffffffff


	//   ....[81]....
        /*06c4*/ 	.word	0xffffffff


	//   ....[82]....
        /*06c8*/ 	.word	0xffffffff


	//   ....[83]....
        /*06cc*/ 	.word	0xffffffff


	//   ....[84]....
        /*06d0*/ 	.word	0xffffffff


	//   ....[85]....
        /*06d4*/ 	.word	0xffffffff


	//   ....[86]....
        /*06d8*/ 	.word	0xffffffff


	//   ....[87]....
        /*06dc*/ 	.word	0xffffffff


	//   ....[88]....
        /*06e0*/ 	.word	0xffffffff


	//   ....[89]....
        /*06e4*/ 	.word	0xffffffff


	//   ....[90]....
        /*06e8*/ 	.word	0xffffffff


	//   ....[91]....
        /*06ec*/ 	.word	0xffffffff


	//   ....[92]....
        /*06f0*/ 	.word	0xffffffff


	//   ....[93]....
        /*06f4*/ 	.word	0xffffffff


	//   ....[94]....
        /*06f8*/ 	.word	0xffffffff


	//   ....[95]....
        /*06fc*/ 	.word	0xffffffff


	//   ....[96]....
        /*0700*/ 	.word	0xffffffff


	//   ....[97]....
        /*0704*/ 	.word	0xffffffff


	//   ....[98]....
        /*0708*/ 	.word	0xffffffff


	//   ....[99]....
        /*070c*/ 	.word	0xffffffff


	//   ....[100]....
        /*0710*/ 	.word	0xffffffff


	//   ....[101]....
        /*0714*/ 	.word	0xffffffff


	//   ....[102]....
        /*0718*/ 	.word	0xffffffff


	//   ....[103]....
        /*071c*/ 	.word	0xffffffff


	//   ....[104]....
        /*0720*/ 	.word	0xffffffff


	//   ....[105]....
        /*0724*/ 	.word	0xffffffff


	//   ....[106]....
        /*0728*/ 	.word	0xffffffff


	//   ....[107]....
        /*072c*/ 	.word	0xffffffff


	//   ....[108]....
        /*0730*/ 	.word	0xffffffff


	//   ....[109]....
        /*0734*/ 	.word	0xffffffff


	//   ....[110]....
        /*0738*/ 	.word	0xffffffff


	//   ....[111]....
        /*073c*/ 	.word	0xffffffff


	//   ....[112]....
        /*0740*/ 	.word	0xffffffff


	//   ....[113]....
        /*0744*/ 	.word	0xffffffff


	//   ....[114]....
        /*0748*/ 	.word	0xffffffff


	//   ....[115]....
        /*074c*/ 	.word	0xffffffff


	//   ....[116]....
        /*0750*/ 	.word	0xffffffff


	//   ....[117]....
        /*0754*/ 	.word	0xffffffff


	//   ....[118]....
        /*0758*/ 	.word	0xffffffff


	//   ....[119]....
        /*075c*/ 	.word	0xffffffff


	//   ....[120]....
        /*0760*/ 	.word	0xffffffff


	//   ....[121]....
        /*0764*/ 	.word	0xffffffff


	//   ....[122]....
        /*0768*/ 	.word	0xffffffff


	//   ....[123]....
        /*076c*/ 	.word	0xffffffff


	//   ....[124]....
        /*0770*/ 	.word	0xffffffff


	//   ....[125]....
        /*0774*/ 	.word	0xffffffff


	//   ....[126]....
        /*0778*/ 	.word	0xffffffff


	//   ....[127]....
        /*077c*/ 	.word	0xffffffff


	//   ....[128]....
        /*0780*/ 	.word	0xffffffff


	//   ....[129]....
        /*0784*/ 	.word	0xffffffff


	//   ....[130]....
        /*0788*/ 	.word	0xffffffff


	//   ....[131]....
        /*078c*/ 	.word	0xffffffff


	//   ....[132]....
        /*0790*/ 	.word	0xffffffff


	//   ....[133]....
        /*0794*/ 	.word	0xffffffff


	//   ....[134]....
        /*0798*/ 	.word	0xffffffff


	//   ....[135]....
        /*079c*/ 	.word	0xffffffff


	//   ....[136]....
        /*07a0*/ 	.word	0xffffffff


	//   ....[137]....
        /*07a4*/ 	.word	0xffffffff


	//   ....[138]....
        /*07a8*/ 	.word	0xffffffff


	//   ....[139]....
        /*07ac*/ 	.word	0xffffffff


	//   ....[140]....
        /*07b0*/ 	.word	0xffffffff


	//   ....[141]....
        /*07b4*/ 	.word	0xffffffff


	//   ....[142]....
        /*07b8*/ 	.word	0xffffffff


	//   ....[143]....
        /*07bc*/ 	.word	0xffffffff


	//   ....[144]....
        /*07c0*/ 	.word	0xffffffff


	//   ....[145]....
        /*07c4*/ 	.word	0xffffffff


	//   ....[146]....
        /*07c8*/ 	.word	0xffffffff


	//   ....[147]....
        /*07cc*/ 	.word	0xffffffff


	//   ....[148]....
        /*07d0*/ 	.word	0xffffffff


	//   ....[149]....
        /*07d4*/ 	.word	0xffffffff


	//   ....[150]....
        /*07d8*/ 	.word	0xffffffff


	//   ....[151]....
        /*07dc*/ 	.word	0xffffffff


	//   ....[152]....
        /*07e0*/ 	.word	0xffffffff


	//   ....[153]....
        /*07e4*/ 	.word	0xffffffff


	//   ....[154]....
        /*07e8*/ 	.word	0xffffffff


	//   ....[155]....
        /*07ec*/ 	.word	0xffffffff


	//   ....[156]....
        /*07f0*/ 	.word	0xffffffff


	//   ....[157]....
        /*07f4*/ 	.word	0xffffffff


	//   ....[158]....
        /*07f8*/ 	.word	0xffffffff


	//   ....[159]....
        /*07fc*/ 	.word	0xffffffff


	//   ....[160]....
        /*0800*/ 	.word	0xffffffff


	//   ....[161]....
        /*0804*/ 	.word	0x0500000f


	//   ....[162]....
        /*0808*/ 	.word	0x0500000f


	//   ....[163]....
        /*080c*/ 	.word	0x0500000f


	//   ....[164]....
        /*0810*/ 	.word	0x0500000f


	//   ....[165]....
        /*0814*/ 	.word	0x0500000f


	//   ....[166]....
        /*0818*/ 	.word	0x0500000f


	//   ....[167]....
        /*081c*/ 	.word	0x0500000f


	//   ....[168]....
        /*0820*/ 	.word	0x0500000f


	//   ....[169]....
        /*0824*/ 	.word	0x0500000f


	//   ....[170]....
        /*0828*/ 	.word	0x0500000f


	//   ....[171]....
        /*082c*/ 	.word	0x0500000f


	//   ....[172]....
        /*0830*/ 	.word	0x0500000f


	//   ....[173]....
        /*0834*/ 	.word	0x0500000f


	//   ....[174]....
        /*0838*/ 	.word	0x0500000f


	//   ....[175]....
        /*083c*/ 	.word	0x0500000f


	//   ....[176]....
        /*0840*/ 	.word	0x0500000f


	//   ....[177]....
        /*0844*/ 	.word	0x0500000f


	//   ....[178]....
        /*0848*/ 	.word	0x0500000f


	//   ....[179]....
        /*084c*/ 	.word	0x0500000f


	//   ....[180]....
        /*0850*/ 	.word	0x0500000f


	//   ....[181]....
        /*0854*/ 	.word	0x0500000f


	//   ....[182]....
        /*0858*/ 	.word	0x0500000f


	//   ....[183]....
        /*085c*/ 	.word	0x0500000f


	//   ....[184]....
        /*0860*/ 	.word	0x0500000f


	//   ....[185]....
        /*0864*/ 	.word	0x0500000f


	//   ....[186]....
        /*0868*/ 	.word	0x0500000f


	//   ....[187]....
        /*086c*/ 	.word	0x0500000f


	//   ....[188]....
        /*0870*/ 	.word	0x0500000f


	//   ....[189]....
        /*0874*/ 	.word	0x0500000f


	//   ....[190]....
        /*0878*/ 	.word	0x0500000f


	//   ....[191]....
        /*087c*/ 	.word	0x0500000f


	//   ....[192]....
        /*0880*/ 	.word	0x0500000f


	//   ....[193]....
        /*0884*/ 	.word	0x0500000f


	//   ....[194]....
        /*0888*/ 	.word	0x0500000f


	//   ....[195]....
        /*088c*/ 	.word	0x0500000f


	//   ....[196]....
        /*0890*/ 	.word	0x0500000f


	//   ....[197]....
        /*0894*/ 	.word	0x0500000f


	//   ....[198]....
        /*0898*/ 	.word	0x0500000f


	//   ....[199]....
        /*089c*/ 	.word	0x0500000f


	//   ....[200]....
        /*08a0*/ 	.word	0x0500000f


	//   ....[201]....
        /*08a4*/ 	.word	0x0500000f


	//   ....[202]....
        /*08a8*/ 	.word	0x0500000f


	//   ....[203]....
        /*08ac*/ 	.word	0x0500000f


	//   ....[204]....
        /*08b0*/ 	.word	0x0500000f


	//   ....[205]....
        /*08b4*/ 	.word	0x0500000f


	//   ....[206]....
        /*08b8*/ 	.word	0x0500000f


	//   ....[207]....
        /*08bc*/ 	.word	0x0500000f


	//   ....[208]....
        /*08c0*/ 	.word	0x0500000f


	//   ....[209]....
        /*08c4*/ 	.word	0x0500000f


	//   ....[210]....
        /*08c8*/ 	.word	0x0500000f


	//   ....[211]....
        /*08cc*/ 	.word	0x0500000f


	//   ....[212]....
        /*08d0*/ 	.word	0x0500000f


	//   ....[213]....
        /*08d4*/ 	.word	0x0500000f


	//   ....[214]....
        /*08d8*/ 	.word	0x0500000f


	//   ....[215]....
        /*08dc*/ 	.word	0x0500000f


	//   ....[216]....
        /*08e0*/ 	.word	0x0500000f


	//   ....[217]....
        /*08e4*/ 	.word	0x0500000f


	//   ....[218]....
        /*08e8*/ 	.word	0x0500000f


	//   ....[219]....
        /*08ec*/ 	.word	0x0500000f


	//   ....[220]....
        /*08f0*/ 	.word	0x0500000f


	//   ....[221]....
        /*08f4*/ 	.word	0x0500000f


	//   ....[222]....
        /*08f8*/ 	.word	0x0500000f


	//   ....[223]....
        /*08fc*/ 	.word	0x0500000f


	//   ....[224]....
        /*0900*/ 	.word	0x0500000f


	//   ....[225]....
        /*0904*/ 	.word	0x0500000f


	//   ....[226]....
        /*0908*/ 	.word	0x0500000f


	//   ....[227]....
        /*090c*/ 	.word	0x0500000f


	//   ....[228]....
        /*0910*/ 	.word	0x0500000f


	//   ....[229]....
        /*0914*/ 	.word	0x0500000f


	//   ....[230]....
        /*0918*/ 	.word	0x0500000f


	//   ....[231]....
        /*091c*/ 	.word	0x0500000f


	//   ....[232]....
        /*0920*/ 	.word	0x0500000f


	//   ....[233]....
        /*0924*/ 	.word	0x0500000f


	//   ....[234]....
        /*0928*/ 	.word	0x0500000f


	//   ....[235]....
        /*092c*/ 	.word	0x0500000f


	//   ....[236]....
        /*0930*/ 	.word	0x0500000f


	//   ....[237]....
        /*0934*/ 	.word	0x0500000f


	//   ....[238]....
        /*0938*/ 	.word	0x0500000f


	//   ....[239]....
        /*093c*/ 	.word	0x0500000f


	//   ....[240]....
        /*0940*/ 	.word	0x0500000f


	//   ....[241]....
        /*0944*/ 	.word	0x0500000f


	//   ....[242]....
        /*0948*/ 	.word	0x0500000f


	//   ....[243]....
        /*094c*/ 	.word	0x0500000f


	//   ....[244]....
        /*0950*/ 	.word	0x0500000f


	//   ....[245]....
        /*0954*/ 	.word	0x0500000f


	//   ....[246]....
        /*0958*/ 	.word	0x0500000f


	//   ....[247]....
        /*095c*/ 	.word	0x0500000f


	//   ....[248]....
        /*0960*/ 	.word	0x0500000f


	//   ....[249]....
        /*0964*/ 	.word	0x0500000f


	//   ....[250]....
        /*0968*/ 	.word	0x0500000f


	//   ....[251]....
        /*096c*/ 	.word	0x0500000f


	//----- nvinfo : EIATTR_COOP_GROUP_INSTR_OFFSETS
	.align		4
.L_632:
        /*0970*/ 	.byte	0x04, 0x28
        /*0972*/ 	.short	(.L_634 - .L_633)


	//   ....[0]....
.L_633:
        /*0974*/ 	.word	0x00000060


	//   ....[1]....
        /*0978*/ 	.word	0x00000140


	//   ....[2]....
        /*097c*/ 	.word	0x00000180


	//   ....[3]....
        /*0980*/ 	.word	0x00000390


	//   ....[4]....
        /*0984*/ 	.word	0x000004f0


	//   ....[5]....
        /*0988*/ 	.word	0x00000610


	//   ....[6]....
        /*098c*/ 	.word	0x00000770


	//   ....[7]....
        /*0990*/ 	.word	0x00003280


	//   ....[8]....
        /*0994*/ 	.word	0x00003290


	//   ....[9]....
        /*0998*/ 	.word	0x00003c90


	//   ....[10]....
        /*099c*/ 	.word	0x00003ca0


	//   ....[11]....
        /*09a0*/ 	.word	0x00004690


	//   ....[12]....
        /*09a4*/ 	.word	0x000046a0


	//   ....[13]....
        /*09a8*/ 	.word	0x00004a60


	//   ....[14]....
        /*09ac*/ 	.word	0x00004a70


	//   ....[15]....
        /*09b0*/ 	.word	0x00005b00


	//   ....[16]....
        /*09b4*/ 	.word	0x00007ae0


	//   ....[17]....
        /*09b8*/ 	.word	0x00008240


	//   ....[18]....
        /*09bc*/ 	.word	0x00008250


	//   ....[19]....
        /*09c0*/ 	.word	0x00008260


	//   ....[20]....
        /*09c4*/ 	.word	0x00008270


	//   ....[21]....
        /*09c8*/ 	.word	0x00008590


	//   ....[22]....
        /*09cc*/ 	.word	0x000085a0


	//   ....[23]....
        /*09d0*/ 	.word	0x000085b0


	//   ....[24]....
        /*09d4*/ 	.word	0x000085c0


	//   ....[25]....
        /*09d8*/ 	.word	0x00009820


	//   ....[26]....
        /*09dc*/ 	.word	0x00009840


	//   ....[27]....
        /*09e0*/ 	.word	0x00009850


	//   ....[28]....
        /*09e4*/ 	.word	0x00009860


	//   ....[29]....
        /*09e8*/ 	.word	0x00009940


	//   ....[30]....
        /*09ec*/ 	.word	0x00009960


	//   ....[31]....
        /*09f0*/ 	.word	0x00009970


	//   ....[32]....
        /*09f4*/ 	.word	0x00009980


	//   ....[33]....
        /*09f8*/ 	.word	0x0000b1d0


	//   ....[34]....
        /*09fc*/ 	.word	0x0000c9b0


	//   ....[35]....
        /*0a00*/ 	.word	0x0000cce0


	//   ....[36]....
        /*0a04*/ 	.word	0x0000cd00


	//   ....[37]....
        /*0a08*/ 	.word	0x0000ce10


	//   ....[38]....
        /*0a0c*/ 	.word	0x0000d0a0


	//   ....[39]....
        /*0a10*/ 	.word	0x0000d0c0


	//   ....[40]....
        /*0a14*/ 	.word	0x0000dab0


	//   ....[41]....
        /*0a18*/ 	.word	0x0000eb60


	//   ....[42]....
        /*0a1c*/ 	.word	0x0000f9b0


	//   ....[43]....
        /*0a20*/ 	.word	0x0000f9d0


	//   ....[44]....
        /*0a24*/ 	.word	0x0000fe10


	//   ....[45]....
        /*0a28*/ 	.word	0x0000fe30


	//   ....[46]....
        /*0a2c*/ 	.word	0x00010260


	//   ....[47]....
        /*0a30*/ 	.word	0x000102b0


	//   ....[48]....
        /*0a34*/ 	.word	0x000113f0


	//   ....[49]....
        /*0a38*/ 	.word	0x00012440


	//   ....[50]....
        /*0a3c*/ 	.word	0x000132e0


	//   ....[51]....
        /*0a40*/ 	.word	0x00013300


	//   ....[52]....
        /*0a44*/ 	.word	0x00013a50


	//   ....[53]....
        /*0a48*/ 	.word	0x00013ad0


	//   ....[54]....
        /*0a4c*/ 	.word	0x000146f0


	//   ....[55]....
        /*0a50*/ 	.word	0x00014810


	//   ....[56]....
        /*0a54*/ 	.word	0x00014830


	//   ....[57]....
        /*0a58*/ 	.word	0x000149a0


	//   ....[58]....
        /*0a5c*/ 	.word	0x00014b70


	//   ....[59]....
        /*0a60*/ 	.word	0x00016010


	//   ....[60]....
        /*0a64*/ 	.word	0x000163c0


	//   ....[61]....
        /*0a68*/ 	.word	0x000163f0


	//   ....[62]....
        /*0a6c*/ 	.word	0x00016400


	//   ....[63]....
        /*0a70*/ 	.word	0x00016410


	//   ....[64]....
        /*0a74*/ 	.word	0x00017140


	//   ....[65]....
        /*0a78*/ 	.word	0x00017160


	//   ....[66]....
        /*0a7c*/ 	.word	0x00017400


	//   ....[67]....
        /*0a80*/ 	.word	0x00017420


	//   ....[68]....
        /*0a84*/ 	.word	0x00017e00


	//   ....[69]....
        /*0a88*/ 	.word	0x00017e40


	//   ....[70]....
        /*0a8c*/ 	.word	0x000187c0


	//   ....[71]....
        /*0a90*/ 	.word	0x000187e0


	//   ....[72]....
        /*0a94*/ 	.word	0x00019cd0


	//   ....[73]....
        /*0a98*/ 	.word	0x00019d00


	//   ....[74]....
        /*0a9c*/ 	.word	0x00019f50


	//   ....[75]....
        /*0aa0*/ 	.word	0x00019f70


	//   ....[76]....
        /*0aa4*/ 	.word	0x0001a220


	//   ....[77]....
        /*0aa8*/ 	.word	0x0001a410


	//   ....[78]....
        /*0aac*/ 	.word	0x0001a440


	//   ....[79]....
        /*0ab0*/ 	.word	0x0001a470


	//   ....[80]....
        /*0ab4*/ 	.word	0x0001a4a0


	//   ....[81]....
        /*0ab8*/ 	.word	0x0001a4d0


	//   ....[82]....
        /*0abc*/ 	.word	0x0001a500


	//   ....[83]....
        /*0ac0*/ 	.word	0x0001a690


	//   ....[84]....
        /*0ac4*/ 	.word	0x0001a6c0


	//   ....[85]....
        /*0ac8*/ 	.word	0x0001a6f0


	//   ....[86]....
        /*0acc*/ 	.word	0x0001a720


	//   ....[87]....
        /*0ad0*/ 	.word	0x0001a750


	//   ....[88]....
        /*0ad4*/ 	.word	0x0001a780


	//   ....[89]....
        /*0ad8*/ 	.word	0x0001a810


	//   ....[90]....
        /*0adc*/ 	.word	0x0001a840


	//   ....[91]....
        /*0ae0*/ 	.word	0x0001a850


	//   ....[92]....
        /*0ae4*/ 	.word	0x0001a890


	//   ....[93]....
        /*0ae8*/ 	.word	0x0001bd80


	//   ....[94]....
        /*0aec*/ 	.word	0x0001e840


	//   ....[95]....
        /*0af0*/ 	.word	0x0001e860


	//   ....[96]....
        /*0af4*/ 	.word	0x0001e8f0


	//   ....[97]....
        /*0af8*/ 	.word	0x0001e910


	//   ....[98]....
        /*0afc*/ 	.word	0x0001e990


	//   ....[99]....
        /*0b00*/ 	.word	0x0001e9b0


	//   ....[100]....
        /*0b04*/ 	.word	0x0001e9c0


	//   ....[101]....
        /*0b08*/ 	.word	0x0001e9d0


	//   ....[102]....
        /*0b0c*/ 	.word	0x0001f180


	//   ....[103]....
        /*0b10*/ 	.word	0x0001f1b0


	//   ....[104]....
        /*0b14*/ 	.word	0x0001f260


	//   ....[105]....
        /*0b18*/ 	.word	0x0001f270


	//   ....[106]....
        /*0b1c*/ 	.word	0x0001f280


	//   ....[107]....
        /*0b20*/ 	.word	0x0001f290


	//   ....[108]....
        /*0b24*/ 	.word	0x0001f310


	//   ....[109]....
        /*0b28*/ 	.word	0x0001f320


	//   ....[110]....
        /*0b2c*/ 	.word	0x0001fc70


	//   ....[111]....
        /*0b30*/ 	.word	0x0001fd00


	//   ....[112]....
        /*0b34*/ 	.word	0x0001fd80


	//   ....[113]....
        /*0b38*/ 	.word	0x0001fed0


	//   ....[114]....
        /*0b3c*/ 	.word	0x0001ff30


	//   ....[115]....
        /*0b40*/ 	.word	0x0001ff50


	//   ....[116]....
        /*0b44*/ 	.word	0x0001ff60


	//   ....[117]....
        /*0b48*/ 	.word	0x000201f0


	//   ....[118]....
        /*0b4c*/ 	.word	0x00020730


	//   ....[119]....
        /*0b50*/ 	.word	0x00020760


	//   ....[120]....
        /*0b54*/ 	.word	0x00020950


	//   ....[121]....
        /*0b58*/ 	.word	0x00020990


	//   ....[122]....
        /*0b5c*/ 	.word	0x000209a0


	//   ....[123]....
        /*0b60*/ 	.word	0x000209b0


	//   ....[124]....
        /*0b64*/ 	.word	0x00020b00


	//   ....[125]....
        /*0b68*/ 	.word	0x00020c50


	//   ....[126]....
        /*0b6c*/ 	.word	0x00021440


	//   ....[127]....
        /*0b70*/ 	.word	0x00021460


	//   ....[128]....
        /*0b74*/ 	.word	0x000214b0


	//   ....[129]....
        /*0b78*/ 	.word	0x000214c0


	//   ....[130]....
        /*0b7c*/ 	.word	0x00021500


	//   ....[131]....
        /*0b80*/ 	.word	0x00021510


	//   ....[132]....
        /*0b84*/ 	.word	0x00021520


	//   ....[133]....
        /*0b88*/ 	.word	0x00021560


	//   ....[134]....
        /*0b8c*/ 	.word	0x00021860


	//   ....[135]....
        /*0b90*/ 	.word	0x000218a0


	//   ....[136]....
        /*0b94*/ 	.word	0x000218c0


	//   ....[137]....
        /*0b98*/ 	.word	0x000218e0


	//   ....[138]....
        /*0b9c*/ 	.word	0x00021910


	//   ....[139]....
        /*0ba0*/ 	.word	0x00021930


	//   ....[140]....
        /*0ba4*/ 	.word	0x00021a30


	//   ....[141]....
        /*0ba8*/ 	.word	0x00021b80


	//   ....[142]....
        /*0bac*/ 	.word	0x000221c0


	//   ....[143]....
        /*0bb0*/ 	.word	0x000221f0


	//   ....[144]....
        /*0bb4*/ 	.word	0x00022250


	//   ....[145]....
        /*0bb8*/ 	.word	0x00022280


	//   ....[146]....
        /*0bbc*/ 	.word	0x000222b0


	//   ....[147]....
        /*0bc0*/ 	.word	0x000222e0


	//   ....[148]....
        /*0bc4*/ 	.word	0x00022310


	//   ....[149]....
        /*0bc8*/ 	.word	0x00022340


	//   ....[150]....
        /*0bcc*/ 	.word	0x000224e0


	//   ....[151]....
        /*0bd0*/ 	.word	0x00022510


	//   ....[152]....
        /*0bd4*/ 	.word	0x00022540


	//   ....[153]....
        /*0bd8*/ 	.word	0x00022570


	//   ....[154]....
        /*0bdc*/ 	.word	0x000225a0


	//   ....[155]....
        /*0be0*/ 	.word	0x000225d0


	//   ....[156]....
        /*0be4*/ 	.word	0x00022690


	//   ....[157]....
        /*0be8*/ 	.word	0x000226b0


	//   ....[158]....
        /*0bec*/ 	.word	0x000226d0


	//   ....[159]....
        /*0bf0*/ 	.word	0x00022730


	//   ....[160]....
        /*0bf4*/ 	.word	0x00023160


	//   ....[161]....
        /*0bf8*/ 	.word	0x00023480


	//   ....[162]....
        /*0bfc*/ 	.word	0x00023510


	//   ....[163]....
        /*0c00*/ 	.word	0x00023600


	//   ....[164]....
        /*0c04*/ 	.word	0x00023690


	//   ....[165]....
        /*0c08*/ 	.word	0x00023770


	//   ....[166]....
        /*0c0c*/ 	.word	0x00023800


	//   ....[167]....
        /*0c10*/ 	.word	0x000238e0


	//   ....[168]....
        /*0c14*/ 	.word	0x00023970


	//   ....[169]....
        /*0c18*/ 	.word	0x000239c0


	//   ....[170]....
        /*0c1c*/ 	.word	0x00023a10


	//   ....[171]....
        /*0c20*/ 	.word	0x00023ab0


	//   ....[172]....
        /*0c24*/ 	.word	0x00023b40


	//   ....[173]....
        /*0c28*/ 	.word	0x00023b90


	//   ....[174]....
        /*0c2c*/ 	.word	0x00023be0


	//   ....[175]....
        /*0c30*/ 	.word	0x00023cd0


	//   ....[176]....
        /*0c34*/ 	.word	0x00023d80


	//   ....[177]....
        /*0c38*/ 	.word	0x00023e00


	//   ....[178]....
        /*0c3c*/ 	.word	0x00023e70


	//   ....[179]....
        /*0c40*/ 	.word	0x00023fc0


	//   ....[180]....
        /*0c44*/ 	.word	0x00024110


	//   ....[181]....
        /*0c48*/ 	.word	0x00024170


	//   ....[182]....
        /*0c4c*/ 	.word	0x000241c0


	//   ....[183]....
        /*0c50*/ 	.word	0x00024500


	//   ....[184]....
        /*0c54*/ 	.word	0x000247e0


	//   ....[185]....
        /*0c58*/ 	.word	0x000248d0


	//   ....[186]....
        /*0c5c*/ 	.word	0x00024970


	//   ....[187]....
        /*0c60*/ 	.word	0x000249d0


	//   ....[188]....
        /*0c64*/ 	.word	0x00024ac0


	//   ....[189]....
        /*0c68*/ 	.word	0x00024b30


	//   ....[190]....
        /*0c6c*/ 	.word	0x00024c20


	//   ....[191]....
        /*0c70*/ 	.word	0x00024c90


	//   ....[192]....
        /*0c74*/ 	.word	0x00024d30


	//   ....[193]....
        /*0c78*/ 	.word	0x00024e20


	//   ....[194]....
        /*0c7c*/ 	.word	0x00024ec0


	//   ....[195]....
        /*0c80*/ 	.word	0x00024f20


	//   ....[196]....
        /*0c84*/ 	.word	0x00024fe0


	//   ....[197]....
        /*0c88*/ 	.word	0x00025040


	//   ....[198]....
        /*0c8c*/ 	.word	0x000250e0


	//   ....[199]....
        /*0c90*/ 	.word	0x00025190


	//   ....[200]....
        /*0c94*/ 	.word	0x00025230


	//   ....[201]....
        /*0c98*/ 	.word	0x00025560


	//   ....[202]....
        /*0c9c*/ 	.word	0x00025620


	//   ....[203]....
        /*0ca0*/ 	.word	0x00025890


	//   ....[204]....
        /*0ca4*/ 	.word	0x00025910


	//   ....[205]....
        /*0ca8*/ 	.word	0x00025b20


	//   ....[206]....
        /*0cac*/ 	.word	0x00025b70


	//   ....[207]....
        /*0cb0*/ 	.word	0x00025ce0


	//   ....[208]....
        /*0cb4*/ 	.word	0x00025d70


	//   ....[209]....
        /*0cb8*/ 	.word	0x00025eb0


	//   ....[210]....
        /*0cbc*/ 	.word	0x00025fb0


	//   ....[211]....
        /*0cc0*/ 	.word	0x00026220


	//   ....[212]....
        /*0cc4*/ 	.word	0x00026270


	//   ....[213]....
        /*0cc8*/ 	.word	0x00026440


	//   ....[214]....
        /*0ccc*/ 	.word	0x00026490


	//   ....[215]....
        /*0cd0*/ 	.word	0x00026660


	//   ....[216]....
        /*0cd4*/ 	.word	0x000266b0


	//   ....[217]....
        /*0cd8*/ 	.word	0x000267a0


	//   ....[218]....
        /*0cdc*/ 	.word	0x00026840


	//   ....[219]....
        /*0ce0*/ 	.word	0x000268a0


	//   ....[220]....
        /*0ce4*/ 	.word	0x00026950


	//   ....[221]....
        /*0ce8*/ 	.word	0x000269b0


	//   ....[222]....
        /*0cec*/ 	.word	0x00026a60


	//   ....[223]....
        /*0cf0*/ 	.word	0x00026ac0


	//   ....[224]....
        /*0cf4*/ 	.word	0x00026b70


	//   ....[225]....
        /*0cf8*/ 	.word	0x00026c60


	//   ....[226]....
        /*0cfc*/ 	.word	0x00026d40


	//   ....[227]....
        /*0d00*/ 	.word	0x00026e50


	//   ....[228]....
        /*0d04*/ 	.word	0x00026f50


	//   ....[229]....
        /*0d08*/ 	.word	0x00027080


	//   ....[230]....
        /*0d0c*/ 	.word	0x00027160


	//   ....[231]....
        /*0d10*/ 	.word	0x00027260


	//   ....[232]....
        /*0d14*/ 	.word	0x00027340


	//   ....[233]....
        /*0d18*/ 	.word	0x000273d0


	//   ....[234]....
        /*0d1c*/ 	.word	0x00027470


	//   ....[235]....
        /*0d20*/ 	.word	0x000275e0


	//   ....[236]....
        /*0d24*/ 	.word	0x00027650


	//   ....[237]....
        /*0d28*/ 	.word	0x000276c0


	//   ....[238]....
        /*0d2c*/ 	.word	0x00027730


	//   ....[239]....
        /*0d30*/ 	.word	0x000277a0


	//   ....[240]....
        /*0d34*/ 	.word	0x00027820


	//   ....[241]....
        /*0d38*/ 	.word	0x000278a0


	//   ....[242]....
        /*0d3c*/ 	.word	0x00027930


	//   ....[243]....
        /*0d40*/ 	.word	0x000279a0


	//   ....[244]....
        /*0d44*/ 	.word	0x00027a10


	//   ....[245]....
        /*0d48*/ 	.word	0x00027a80


	//   ....[246]....
        /*0d4c*/ 	.word	0x00027b00


	//   ....[247]....
        /*0d50*/ 	.word	0x00027b70


	//   ....[248]....
        /*0d54*/ 	.word	0x00027c20


	//   ....[249]....
        /*0d58*/ 	.word	0x00027c70


	//   ....[250]....
        /*0d5c*/ 	.word	0x00027d00


	//   ....[251]....
        /*0d60*/ 	.word	0x00027e30


	//----- nvinfo : EIATTR_REG_RECONFIG
	.align		4
.L_634:
        /*0d64*/ 	.byte	0x01, 0x54
	.zero		2


	//----- nvinfo : EIATTR_SYSCALL_OFFSETS
	.align		4
        /*0d68*/ 	.byte	0x04, 0x46
        /*0d6a*/ 	.short	(.L_636 - .L_635)


	//   ....[0]....
.L_635:
        /*0d6c*/ 	.word	0x00002540


	//   ....[1]....
        /*0d70*/ 	.word	0x00002690


	//   ....[2]....
        /*0d74*/ 	.word	0x00007c80


	//   ....[3]....
        /*0d78*/ 	.word	0x00007fb0


	//   ....[4]....
        /*0d7c*/ 	.word	0x0001dc40


	//   ....[5]....
        /*0d80*/ 	.word	0x0001dd90


	//   ....[6]....
        /*0d84*/ 	.word	0x0001de80


	//   ....[7]....
        /*0d88*/ 	.word	0x0001eda0


	//   ....[8]....
        /*0d8c*/ 	.word	0x0001f5f0


	//----- nvinfo : EIATTR_MBARRIER_INSTR_OFFSETS
	.align		4
.L_636:
        /*0d90*/ 	.byte	0x04, 0x39
        /*0d92*/ 	.short	(.L_638 - .L_637)


	//   ....[0]....
.L_637:
        /*0d94*/ 	.word	0x00000270
        /*0d98*/ 	.word	0x000000ff
        /*0d9c*/ 	.word	0x00038800
        /*0da0*/ 	.short	0x0100
        /*0da2*/ 	.byte	0x08
	.zero		1


	//   ....[1]....
        /*0da4*/ 	.word	0x00000280
        /*0da8*/ 	.word	0x000000ff
        /*0dac*/ 	.word	0x00038810
        /*0db0*/ 	.short	0x0100
        /*0db2*/ 	.byte	0x08
	.zero		1


	//   ....[2]....
        /*0db4*/ 	.word	0x00000290
        /*0db8*/ 	.word	0x000000ff
        /*0dbc*/ 	.word	0x00038820
        /*0dc0*/ 	.short	0x0100
        /*0dc2*/ 	.byte	0x08
	.zero		1


	//   ....[3]....
        /*0dc4*/ 	.word	0x00000340
        /*0dc8*/ 	.word	0x000000ff
        /*0dcc*/ 	.word	0x00038830
        /*0dd0*/ 	.short	0x0100
        /*0dd2*/ 	.byte	0x06
	.zero		1


	//   ....[4]....
        /*0dd4*/ 	.word	0x00000350
        /*0dd8*/ 	.word	0x000000ff
        /*0ddc*/ 	.word	0x00038840
        /*0de0*/ 	.short	0x0100
        /*0de2*/ 	.byte	0x06
	.zero		1


	//   ....[5]....
        /*0de4*/ 	.word	0x00000360
        /*0de8*/ 	.word	0x000000ff
        /*0dec*/ 	.word	0x00038838
        /*0df0*/ 	.short	0x0100
        /*0df2*/ 	.byte	0x06
	.zero		1


	//   ....[6]....
        /*0df4*/ 	.word	0x00000370
        /*0df8*/ 	.word	0x000000ff
        /*0dfc*/ 	.word	0x00038848
        /*0e00*/ 	.short	0x0100
        /*0e02*/ 	.byte	0x06
	.zero		1


	//   ....[7]....
        /*0e04*/ 	.word	0x000004a0
        /*0e08*/ 	.word	0x000000ff
        /*0e0c*/ 	.word	0x00038850
        /*0e10*/ 	.short	0x0100
        /*0e12*/ 	.byte	0x08
	.zero		1


	//   ....[8]....
        /*0e14*/ 	.word	0x000004b0
        /*0e18*/ 	.word	0x000000ff
        /*0e1c*/ 	.word	0x00038860
        /*0e20*/ 	.short	0x0100
        /*0e22*/ 	.byte	0x08
	.zero		1


	//   ....[9]....
        /*0e24*/ 	.word	0x000004c0
        /*0e28*/ 	.word	0x000000ff
        /*0e2c*/ 	.word	0x00038858
        /*0e30*/ 	.short	0x0100
        /*0e32*/ 	.byte	0x08
	.zero		1


	//   ....[10]....
        /*0e34*/ 	.word	0x000004d0
        /*0e38*/ 	.word	0x000000ff
        /*0e3c*/ 	.word	0x00038868
        /*0e40*/ 	.short	0x0100
        /*0e42*/ 	.byte	0x08
	.zero		1


	//   ....[11]....
        /*0e44*/ 	.word	0x000005c0
        /*0e48*/ 	.word	0x000000ff
        /*0e4c*/ 	.word	0x00038870
        /*0e50*/ 	.short	0x0100
        /*0e52*/ 	.byte	0x06
	.zero		1


	//   ....[12]....
        /*0e54*/ 	.word	0x000005d0
        /*0e58*/ 	.word	0x000000ff
        /*0e5c*/ 	.word	0x00038880
        /*0e60*/ 	.short	0x0100
        /*0e62*/ 	.byte	0x06
	.zero		1


	//   ....[13]....
        /*0e64*/ 	.word	0x000005e0
        /*0e68*/ 	.word	0x000000ff
        /*0e6c*/ 	.word	0x00038878
        /*0e70*/ 	.short	0x0100
        /*0e72*/ 	.byte	0x06
	.zero		1


	//   ....[14]....
        /*0e74*/ 	.word	0x000005f0
        /*0e78*/ 	.word	0x000000ff
        /*0e7c*/ 	.word	0x00038888
        /*0e80*/ 	.short	0x0100
        /*0e82*/ 	.byte	0x06
	.zero		1


	//   ....[15]....
        /*0e84*/ 	.word	0x00000720
        /*0e88*/ 	.word	0x000000ff
        /*0e8c*/ 	.word	0x00038890
        /*0e90*/ 	.short	0x0100
        /*0e92*/ 	.byte	0x08
	.zero		1


	//   ....[16]....
        /*0e94*/ 	.word	0x00000730
        /*0e98*/ 	.word	0x000000ff
        /*0e9c*/ 	.word	0x000388a0
        /*0ea0*/ 	.short	0x0100
        /*0ea2*/ 	.byte	0x08
	.zero		1


	//   ....[17]....
        /*0ea4*/ 	.word	0x00000740
        /*0ea8*/ 	.word	0x000000ff
        /*0eac*/ 	.word	0x00038898
        /*0eb0*/ 	.short	0x0100
        /*0eb2*/ 	.byte	0x08
	.zero		1


	//   ....[18]....
        /*0eb4*/ 	.word	0x00000750
        /*0eb8*/ 	.word	0x000000ff
        /*0ebc*/ 	.word	0x000388a8
        /*0ec0*/ 	.short	0x0100
        /*0ec2*/ 	.byte	0x08
	.zero		1


	//   ....[19]....
        /*0ec4*/ 	.word	0x00000880
        /*0ec8*/ 	.word	0x000000ff
        /*0ecc*/ 	.word	0x000388b0
        /*0ed0*/ 	.short	0x0100
        /*0ed2*/ 	.byte	0x08
	.zero		1


	//   ....[20]....
        /*0ed4*/ 	.word	0x00000890
        /*0ed8*/ 	.word	0x000000ff
        /*0edc*/ 	.word	0x000388c0
        /*0ee0*/ 	.short	0x0100
        /*0ee2*/ 	.byte	0x08
	.zero		1


	//   ....[21]....
        /*0ee4*/ 	.word	0x000008a0
        /*0ee8*/ 	.word	0x000000ff
        /*0eec*/ 	.word	0x000388b8
        /*0ef0*/ 	.short	0x0100
        /*0ef2*/ 	.byte	0x08
	.zero		1


	//   ....[22]....
        /*0ef4*/ 	.word	0x000008b0
        /*0ef8*/ 	.word	0x000000ff
        /*0efc*/ 	.word	0x000388c8
        /*0f00*/ 	.short	0x0100
        /*0f02*/ 	.byte	0x08
	.zero		1


	//   ....[23]....
        /*0f04*/ 	.word	0x00003230
        /*0f08*/ 	.word	0x0000003c
        /*0f0c*/ 	.word	0x00038890
        /*0f10*/ 	.short	0x010a
        /*0f12*/ 	.byte	0x3f
	.zero		1


	//   ....[24]....
        /*0f14*/ 	.word	0x00003c40
        /*0f18*/ 	.word	0x0000003c
        /*0f1c*/ 	.word	0x00038890
        /*0f20*/ 	.short	0x010a
        /*0f22*/ 	.byte	0x3f
	.zero		1


	//   ....[25]....
        /*0f24*/ 	.word	0x00004500
        /*0f28*/ 	.word	0x0000003c
        /*0f2c*/ 	.word	0x00038890
        /*0f30*/ 	.short	0x010a
        /*0f32*/ 	.byte	0x3f
	.zero		1


	//   ....[26]....
        /*0f34*/ 	.word	0x000048c0
        /*0f38*/ 	.word	0x00000004
        /*0f3c*/ 	.word	0x00000000
        /*0f40*/ 	.short	0x0101
        /*0f42*/ 	.byte	0x3f
	.zero		1


	//   ....[27]....
        /*0f44*/ 	.word	0x00004900
        /*0f48*/ 	.word	0x0000003c
        /*0f4c*/ 	.word	0x000388b0
        /*0f50*/ 	.short	0x010a
        /*0f52*/ 	.byte	0x3f
	.zero		1


	//   ....[28]....
        /*0f54*/ 	.word	0x000051f0
        /*0f58*/ 	.word	0x0000003c
        /*0f5c*/ 	.word	0x00000000
        /*0f60*/ 	.short	0x0101
        /*0f62*/ 	.byte	0x3f
	.zero		1


	//   ....[29]....
        /*0f64*/ 	.word	0x00005e80
        /*0f68*/ 	.word	0x0000000b
        /*0f6c*/ 	.word	0x00000000
        /*0f70*/ 	.short	0x0101
        /*0f72*/ 	.byte	0x3f
	.zero		1


	//   ....[30]....
        /*0f74*/ 	.word	0x00006a40
        /*0f78*/ 	.word	0x0000000a
        /*0f7c*/ 	.word	0x00000000
        /*0f80*/ 	.short	0x0101
        /*0f82*/ 	.byte	0x3f
	.zero		1


	//   ....[31]....
        /*0f84*/ 	.word	0x00007d20
        /*0f88*/ 	.word	0x00000011
        /*0f8c*/ 	.word	0x00038800
        /*0f90*/ 	.short	0x010a
        /*0f92*/ 	.byte	0x3f
	.zero		1


	//   ....[32]....
        /*0f94*/ 	.word	0x00007d70
        /*0f98*/ 	.word	0x00000011
        /*0f9c*/ 	.word	0x00038800
        /*0fa0*/ 	.short	0x010a
        /*0fa2*/ 	.byte	0x3f
	.zero		1


	//   ....[33]....
        /*0fa4*/ 	.word	0x00008840
        /*0fa8*/ 	.word	0x00000011
        /*0fac*/ 	.word	0x00038800
        /*0fb0*/ 	.short	0x010a
        /*0fb2*/ 	.byte	0x3f
	.zero		1


	//   ....[34]....
        /*0fb4*/ 	.word	0x00009ca0
        /*0fb8*/ 	.word	0x00000011
        /*0fbc*/ 	.word	0x00038800
        /*0fc0*/ 	.short	0x010a
        /*0fc2*/ 	.byte	0x3f
	.zero		1


	//   ....[35]....
        /*0fc4*/ 	.word	0x0000ab40
        /*0fc8*/ 	.word	0x00000015
        /*0fcc*/ 	.word	0x00038830
        /*0fd0*/ 	.short	0x010a
        /*0fd2*/ 	.byte	0x3f
	.zero		1


	//   ....[36]....
        /*0fd4*/ 	.word	0x0000abf0
        /*0fd8*/ 	.word	0x00000015
        /*0fdc*/ 	.word	0x00038830
        /*0fe0*/ 	.short	0x010a
        /*0fe2*/ 	.byte	0x3f
	.zero		1


	//   ....[37]....
        /*0fe4*/ 	.word	0x0000af00
        /*0fe8*/ 	.word	0x00000011
        /*0fec*/ 	.word	0x00038810
        /*0ff0*/ 	.short	0x010a
        /*0ff2*/ 	.byte	0x3f
	.zero		1


	//   ....[38]....
        /*0ff4*/ 	.word	0x0000af50
        /*0ff8*/ 	.word	0x00000015
        /*0ffc*/ 	.word	0x00038850
        /*1000*/ 	.short	0x010a
        /*1002*/ 	.byte	0x3f
	.zero		1


	//   ....[39]....
        /*1004*/ 	.word	0x0000afc0
        /*1008*/ 	.word	0x00000015
        /*100c*/ 	.word	0x00038850
        /*1010*/ 	.short	0x010a
        /*1012*/ 	.byte	0x3f
	.zero		1


	//   ....[40]....
        /*1014*/ 	.word	0x0000d370
        /*1018*/ 	.word	0x00000018
        /*101c*/ 	.word	0x00000000
        /*1020*/ 	.short	0x0101
        /*1022*/ 	.byte	0x3f
	.zero		1


	//   ....[41]....
        /*1024*/ 	.word	0x0000db70
        /*1028*/ 	.word	0x00000015
        /*102c*/ 	.word	0x00000000
        /*1030*/ 	.short	0x0101
        /*1032*/ 	.byte	0x3f
	.zero		1


	//   ....[42]....
        /*1034*/ 	.word	0x0000dd00
        /*1038*/ 	.word	0x000000c4
        /*103c*/ 	.word	0x00038830
        /*1040*/ 	.short	0x010a
        /*1042*/ 	.byte	0x3f
	.zero		1


	//   ....[43]....
        /*1044*/ 	.word	0x0000dd70
        /*1048*/ 	.word	0x000000c4
        /*104c*/ 	.word	0x00038830
        /*1050*/ 	.short	0x010a
        /*1052*/ 	.byte	0x3f
	.zero		1


	//   ....[44]....
        /*1054*/ 	.word	0x0000dfe0
        /*1058*/ 	.word	0x000000c4
        /*105c*/ 	.word	0x00038850
        /*1060*/ 	.short	0x010a
        /*1062*/ 	.byte	0x3f
	.zero		1


	//   ....[45]....
        /*1064*/ 	.word	0x0000e030
        /*1068*/ 	.word	0x000000c4
        /*106c*/ 	.word	0x00038850
        /*1070*/ 	.short	0x010a
        /*1072*/ 	.byte	0x3f
	.zero		1


	//   ....[46]....
        /*1074*/ 	.word	0x0000ff90
        /*1078*/ 	.word	0x0000000d
        /*107c*/ 	.word	0x00000000
        /*1080*/ 	.short	0x0101
        /*1082*/ 	.byte	0x3f
	.zero		1


	//   ....[47]....
        /*1084*/ 	.word	0x000114a0
        /*1088*/ 	.word	0x000000c4
        /*108c*/ 	.word	0x00000000
        /*1090*/ 	.short	0x0101
        /*1092*/ 	.byte	0x3f
	.zero		1


	//   ....[48]....
        /*1094*/ 	.word	0x000115e0
        /*1098*/ 	.word	0x000000c4
        /*109c*/ 	.word	0x00038830
        /*10a0*/ 	.short	0x010a
        /*10a2*/ 	.byte	0x3f
	.zero		1


	//   ....[49]....
        /*10a4*/ 	.word	0x00011650
        /*10a8*/ 	.word	0x000000c4
        /*10ac*/ 	.word	0x00038830
        /*10b0*/ 	.short	0x010a
        /*10b2*/ 	.byte	0x3f
	.zero		1


	//   ....[50]....
        /*10b4*/ 	.word	0x000118c0
        /*10b8*/ 	.word	0x000000c4
        /*10bc*/ 	.word	0x00038850
        /*10c0*/ 	.short	0x010a
        /*10c2*/ 	.byte	0x3f
	.zero		1


	//   ....[51]....
        /*10c4*/ 	.word	0x00011910
        /*10c8*/ 	.word	0x000000c4
        /*10cc*/ 	.word	0x00038850
        /*10d0*/ 	.short	0x010a
        /*10d2*/ 	.byte	0x3f
	.zero		1


	//   ....[52]....
        /*10d4*/ 	.word	0x000135c0
        /*10d8*/ 	.word	0x00000000
        /*10dc*/ 	.word	0x00000000
        /*10e0*/ 	.short	0x0101
        /*10e2*/ 	.byte	0x3f
	.zero		1


	//   ....[53]....
        /*10e4*/ 	.word	0x00014790
        /*10e8*/ 	.word	0x000000c4
        /*10ec*/ 	.word	0x00000000
        /*10f0*/ 	.short	0x0101
        /*10f2*/ 	.byte	0x3f
	.zero		1


	//   ....[54]....
        /*10f4*/ 	.word	0x00016e90
        /*10f8*/ 	.word	0x00000000
        /*10fc*/ 	.word	0x00000000
        /*1100*/ 	.short	0x0101
        /*1102*/ 	.byte	0x3f
	.zero		1


	//   ....[55]....
        /*1104*/ 	.word	0x00017e30
        /*1108*/ 	.word	0x00000002
        /*110c*/ 	.word	0x00000000
        /*1110*/ 	.short	0x0101
        /*1112*/ 	.byte	0x3f
	.zero		1


	//   ....[56]....
        /*1114*/ 	.word	0x0001be60
        /*1118*/ 	.word	0x00000012
        /*111c*/ 	.word	0x00038820
        /*1120*/ 	.short	0x010a
        /*1122*/ 	.byte	0x3f
	.zero		1


	//   ....[57]....
        /*1124*/ 	.word	0x0001bef0
        /*1128*/ 	.word	0x00000003
        /*112c*/ 	.word	0x000388a0
        /*1130*/ 	.short	0x010a
        /*1132*/ 	.byte	0x3f
	.zero		1


	//   ....[58]....
        /*1134*/ 	.word	0x0001c140
        /*1138*/ 	.word	0x00000003
        /*113c*/ 	.word	0x000388c0
        /*1140*/ 	.short	0x010a
        /*1142*/ 	.byte	0x3f
	.zero		1


	//   ....[59]....
        /*1144*/ 	.word	0x0001cb10
        /*1148*/ 	.word	0x00000009
        /*114c*/ 	.word	0x000388a0
        /*1150*/ 	.short	0x010a
        /*1152*/ 	.byte	0x3f
	.zero		1


	//   ....[60]....
        /*1154*/ 	.word	0x0001cd50
        /*1158*/ 	.word	0x00000009
        /*115c*/ 	.word	0x000388c0
        /*1160*/ 	.short	0x010a
        /*1162*/ 	.byte	0x3f
	.zero		1


	//   ....[61]....
        /*1164*/ 	.word	0x0001e600
        /*1168*/ 	.word	0x0000001a
        /*116c*/ 	.word	0x00038840
        /*1170*/ 	.short	0x010a
        /*1172*/ 	.byte	0x3f
	.zero		1


	//   ....[62]....
        /*1174*/ 	.word	0x0001ead0
        /*1178*/ 	.word	0x0000001a
        /*117c*/ 	.word	0x00038830
        /*1180*/ 	.short	0x0107
        /*1182*/ 	.byte	0x3f
	.zero		1


	//   ....[63]....
        /*1184*/ 	.word	0x0001eba0
        /*1188*/ 	.word	0x0000001a
        /*118c*/ 	.word	0x00038830
        /*1190*/ 	.short	0x0101
        /*1192*/ 	.byte	0x3f
	.zero		1


	//   ....[64]....
        /*1194*/ 	.word	0x0001f430
        /*1198*/ 	.word	0x00000012
        /*119c*/ 	.word	0x00038800
        /*11a0*/ 	.short	0x0107
        /*11a2*/ 	.byte	0x3f
	.zero		1


	//   ....[65]....
        /*11a4*/ 	.word	0x0001f4c0
        /*11a8*/ 	.word	0x00000012
        /*11ac*/ 	.word	0x00038800
        /*11b0*/ 	.short	0x0101
        /*11b2*/ 	.byte	0x3f
	.zero		1


	//   ....[66]....
        /*11b4*/ 	.word	0x000203b0
        /*11b8*/ 	.word	0x00000012
        /*11bc*/ 	.word	0x00038810
        /*11c0*/ 	.short	0x0107
        /*11c2*/ 	.byte	0x3f
	.zero		1


	//   ....[67]....
        /*11c4*/ 	.word	0x000204b0
        /*11c8*/ 	.word	0x00000012
        /*11cc*/ 	.word	0x00038810
        /*11d0*/ 	.short	0x0101
        /*11d2*/ 	.byte	0x3f
	.zero		1


	//   ....[68]....
        /*11d4*/ 	.word	0x000204d0
        /*11d8*/ 	.word	0x00000012
        /*11dc*/ 	.word	0x00038820
        /*11e0*/ 	.short	0x010a
        /*11e2*/ 	.byte	0x3f
	.zero		1


	//   ....[69]....
        /*11e4*/ 	.word	0x00020560
        /*11e8*/ 	.word	0x0000001a
        /*11ec*/ 	.word	0x00038860
        /*11f0*/ 	.short	0x010a
        /*11f2*/ 	.byte	0x3f
	.zero		1


	//   ....[70]....
        /*11f4*/ 	.word	0x00020e70
        /*11f8*/ 	.word	0x0000001a
        /*11fc*/ 	.word	0x00038850
        /*1200*/ 	.short	0x0107
        /*1202*/ 	.byte	0x3f
	.zero		1


	//   ....[71]....
        /*1204*/ 	.word	0x00020f40
        /*1208*/ 	.word	0x0000001a
        /*120c*/ 	.word	0x00038850
        /*1210*/ 	.short	0x0101
        /*1212*/ 	.byte	0x3f
	.zero		1


	//   ....[72]....
        /*1214*/ 	.word	0x000212c0
        /*1218*/ 	.word	0x00000006
        /*121c*/ 	.word	0x00038840
        /*1220*/ 	.short	0x010a
        /*1222*/ 	.byte	0x3f
	.zero		1


	//   ....[73]....
        /*1224*/ 	.word	0x000215e0
        /*1228*/ 	.word	0x00000006
        /*122c*/ 	.word	0x00038830
        /*1230*/ 	.short	0x0107
        /*1232*/ 	.byte	0x3f
	.zero		1


	//   ....[74]....
        /*1234*/ 	.word	0x000216a0
        /*1238*/ 	.word	0x00000006
        /*123c*/ 	.word	0x00038830
        /*1240*/ 	.short	0x0101
        /*1242*/ 	.byte	0x3f
	.zero		1


	//   ....[75]....
        /*1244*/ 	.word	0x000216d0
        /*1248*/ 	.word	0x00000006
        /*124c*/ 	.word	0x00038860
        /*1250*/ 	.short	0x010a
        /*1252*/ 	.byte	0x3f
	.zero		1


	//   ....[76]....
        /*1254*/ 	.word	0x00021d80
        /*1258*/ 	.word	0x00000006
        /*125c*/ 	.word	0x00038850
        /*1260*/ 	.short	0x0107
        /*1262*/ 	.byte	0x3f
	.zero		1


	//   ....[77]....
        /*1264*/ 	.word	0x00021e40
        /*1268*/ 	.word	0x00000006
        /*126c*/ 	.word	0x00038850
        /*1270*/ 	.short	0x0101
        /*1272*/ 	.byte	0x3f
	.zero		1


	//   ....[78]....
        /*1274*/ 	.word	0x000230e0
        /*1278*/ 	.word	0x00000007
        /*127c*/ 	.word	0x00038820
        /*1280*/ 	.short	0x010a
        /*1282*/ 	.byte	0x3f
	.zero		1


	//   ....[79]....
        /*1284*/ 	.word	0x00023250
        /*1288*/ 	.word	0x00000005
        /*128c*/ 	.word	0x00038840
        /*1290*/ 	.short	0x010a
        /*1292*/ 	.byte	0x3f
	.zero		1


	//   ....[80]....
        /*1294*/ 	.word	0x000232f0
        /*1298*/ 	.word	0x00000003
        /*129c*/ 	.word	0x00038840
        /*12a0*/ 	.short	0x010a
        /*12a2*/ 	.byte	0x3f
	.zero		1


	//   ....[81]....
        /*12a4*/ 	.word	0x00023330
        /*12a8*/ 	.word	0x00000005
        /*12ac*/ 	.word	0x00038860
        /*12b0*/ 	.short	0x010a
        /*12b2*/ 	.byte	0x3f
	.zero		1


	//   ....[82]....
        /*12b4*/ 	.word	0x00023370
        /*12b8*/ 	.word	0x00000003
        /*12bc*/ 	.word	0x00038860
        /*12c0*/ 	.short	0x010a
        /*12c2*/ 	.byte	0x3f
	.zero		1


	//   ....[83]....
        /*12c4*/ 	.word	0x000233d0
        /*12c8*/ 	.word	0x0000003c
        /*12cc*/ 	.word	0x00038890
        /*12d0*/ 	.short	0x010a
        /*12d2*/ 	.byte	0x3f
	.zero		1


	//   ....[84]....
        /*12d4*/ 	.word	0x00023550
        /*12d8*/ 	.word	0x0000003c
        /*12dc*/ 	.word	0x00038890
        /*12e0*/ 	.short	0x010a
        /*12e2*/ 	.byte	0x3f
	.zero		1


	//   ....[85]....
        /*12e4*/ 	.word	0x000236d0
        /*12e8*/ 	.word	0x0000003c
        /*12ec*/ 	.word	0x00038890
        /*12f0*/ 	.short	0x010a
        /*12f2*/ 	.byte	0x3f
	.zero		1


	//   ....[86]....
        /*12f4*/ 	.word	0x00023830
        /*12f8*/ 	.word	0x0000003c
        /*12fc*/ 	.word	0x000388b0
        /*1300*/ 	.short	0x010a
        /*1302*/ 	.byte	0x3f
	.zero		1


	//   ....[87]....
        /*1304*/ 	.word	0x00023c10
        /*1308*/ 	.word	0x00000011
        /*130c*/ 	.word	0x00038800
        /*1310*/ 	.short	0x010a
        /*1312*/ 	.byte	0x3f
	.zero		1


	//   ....[88]....
        /*1314*/ 	.word	0x000241f0
        /*1318*/ 	.word	0x00000011
        /*131c*/ 	.word	0x00038800
        /*1320*/ 	.short	0x010a
        /*1322*/ 	.byte	0x3f
	.zero		1


	//   ....[89]....
        /*1324*/ 	.word	0x00024240
        /*1328*/ 	.word	0x00000015
        /*132c*/ 	.word	0x00038830
        /*1330*/ 	.short	0x010a
        /*1332*/ 	.byte	0x3f
	.zero		1


	//   ....[90]....
        /*1334*/ 	.word	0x00024290
        /*1338*/ 	.word	0x00000011
        /*133c*/ 	.word	0x00038810
        /*1340*/ 	.short	0x010a
        /*1342*/ 	.byte	0x3f
	.zero		1


	//   ....[91]....
        /*1344*/ 	.word	0x000242e0
        /*1348*/ 	.word	0x00000015
        /*134c*/ 	.word	0x00038850
        /*1350*/ 	.short	0x010a
        /*1352*/ 	.byte	0x3f
	.zero		1


	//   ....[92]....
        /*1354*/ 	.word	0x00024330
        /*1358*/ 	.word	0x000000c4
        /*135c*/ 	.word	0x00038830
        /*1360*/ 	.short	0x010a
        /*1362*/ 	.byte	0x3f
	.zero		1


	//   ....[93]....
        /*1364*/ 	.word	0x00024380
        /*1368*/ 	.word	0x000000c4
        /*136c*/ 	.word	0x00038850
        /*1370*/ 	.short	0x010a
        /*1372*/ 	.byte	0x3f
	.zero		1


	//   ....[94]....
        /*1374*/ 	.word	0x000243d0
        /*1378*/ 	.word	0x000000c4
        /*137c*/ 	.word	0x00038830
        /*1380*/ 	.short	0x010a
        /*1382*/ 	.byte	0x3f
	.zero		1


	//   ....[95]....
        /*1384*/ 	.word	0x00024420
        /*1388*/ 	.word	0x000000c4
        /*138c*/ 	.word	0x00038850
        /*1390*/ 	.short	0x010a
        /*1392*/ 	.byte	0x3f
	.zero		1


	//   ....[96]....
        /*1394*/ 	.word	0x000245c0
        /*1398*/ 	.word	0x00000012
        /*139c*/ 	.word	0x00038820
        /*13a0*/ 	.short	0x010a
        /*13a2*/ 	.byte	0x3f
	.zero		1


	//   ....[97]....
        /*13a4*/ 	.word	0x00024610
        /*13a8*/ 	.word	0x00000003
        /*13ac*/ 	.word	0x000388a0
        /*13b0*/ 	.short	0x010a
        /*13b2*/ 	.byte	0x3f
	.zero		1


	//   ....[98]....
        /*13b4*/ 	.word	0x00024660
        /*13b8*/ 	.word	0x00000003
        /*13bc*/ 	.word	0x000388c0
        /*13c0*/ 	.short	0x010a
        /*13c2*/ 	.byte	0x3f
	.zero		1


	//   ....[99]....
        /*13c4*/ 	.word	0x000246b0
        /*13c8*/ 	.word	0x00000009
        /*13cc*/ 	.word	0x000388a0
        /*13d0*/ 	.short	0x010a
        /*13d2*/ 	.byte	0x3f
	.zero		1


	//   ....[100]....
        /*13d4*/ 	.word	0x00024700
        /*13d8*/ 	.word	0x00000009
        /*13dc*/ 	.word	0x000388c0
        /*13e0*/ 	.short	0x010a
        /*13e2*/ 	.byte	0x3f
	.zero		1


	//   ....[101]....
        /*13e4*/ 	.word	0x00024820
        /*13e8*/ 	.word	0x0000001a
        /*13ec*/ 	.word	0x00038840
        /*13f0*/ 	.short	0x010a
        /*13f2*/ 	.byte	0x3f
	.zero		1


	//   ....[102]....
        /*13f4*/ 	.word	0x00025db0
        /*13f8*/ 	.word	0x00000012
        /*13fc*/ 	.word	0x00038820
        /*1400*/ 	.short	0x010a
        /*1402*/ 	.byte	0x3f
	.zero		1


	//   ....[103]....
        /*1404*/ 	.word	0x00025e00
        /*1408*/ 	.word	0x0000001a
        /*140c*/ 	.word	0x00038860
        /*1410*/ 	.short	0x010a
        /*1412*/ 	.byte	0x3f
	.zero		1


	//   ....[104]....
        /*1414*/ 	.word	0x000266f0
        /*1418*/ 	.word	0x00000006
        /*141c*/ 	.word	0x00038840
        /*1420*/ 	.short	0x010a
        /*1422*/ 	.byte	0x3f
	.zero		1


	//   ....[105]....
        /*1424*/ 	.word	0x00026bb0
        /*1428*/ 	.word	0x00000006
        /*142c*/ 	.word	0x00038860
        /*1430*/ 	.short	0x010a
        /*1432*/ 	.byte	0x3f
	.zero		1


	//   ....[106]....
        /*1434*/ 	.word	0x00027d50
        /*1438*/ 	.word	0x00000007
        /*143c*/ 	.word	0x00038820
        /*1440*/ 	.short	0x010a
        /*1442*/ 	.byte	0x3f
	.zero		1


	//   ....[107]....
        /*1444*/ 	.word	0x00027ef0
        /*1448*/ 	.word	0x00000005
        /*144c*/ 	.word	0x00038840
        /*1450*/ 	.short	0x010a
        /*1452*/ 	.byte	0x3f
	.zero		1


	//   ....[108]....
        /*1454*/ 	.word	0x00027f40
        /*1458*/ 	.word	0x00000003
        /*145c*/ 	.word	0x00038840
        /*1460*/ 	.short	0x010a
        /*1462*/ 	.byte	0x3f
	.zero		1


	//   ....[109]....
        /*1464*/ 	.word	0x00027f90
        /*1468*/ 	.word	0x00000005
        /*146c*/ 	.word	0x00038860
        /*1470*/ 	.short	0x010a
        /*1472*/ 	.byte	0x3f
	.zero		1


	//----- nvinfo : EIATTR_NUM_MBARRIERS
	.align		4
.L_638:
        /*1474*/ 	.byte	0x03, 0x38
        /*1476*/ 	.short	0x0017


	//----- nvinfo : EIATTR_EXIT_INSTR_OFFSETS
	.align		4
        /*1478*/ 	.byte	0x04, 0x1c
        /*147a*/ 	.short	(.L_640 - .L_639)


	//   ....[0]....
.L_639:
        /*147c*/ 	.word	0x000233c0


	//----- nvinfo : EIATTR_MAX_THREADS
	.align		4
.L_640:
        /*1480*/ 	.byte	0x04, 0x05
        /*1482*/ 	.short	(.L_642 - .L_641)
.L_641:
        /*1484*/ 	.word	0x00000180
        /*1488*/ 	.word	0x00000001
        /*148c*/ 	.word	0x00000001


	//----- nvinfo : EIATTR_CRS_STACK_SIZE
	.align		4
.L_642:
        /*1490*/ 	.byte	0x04, 0x1e
        /*1492*/ 	.short	(.L_644 - .L_643)
.L_643:
        /*1494*/ 	.word	0x00000000


	//----- nvinfo : EIATTR_CBANK_PARAM_SIZE
	.align		4
.L_644:
        /*1498*/ 	.byte	0x03, 0x19
        /*149a*/ 	.short	0x0bf0


	//----- nvinfo : EIATTR_PARAM_CBANK
	.align		4
        /*149c*/ 	.byte	0x04, 0x0a
        /*149e*/ 	.short	(.L_646 - .L_645)
	.align		4
.L_645:
        /*14a0*/ 	.word	index@(.nv.constant0._ZN7cutlass13device_kernelIN5flash11enable_sm90INS1_16FlashAttnFwdSm90INS1_25CollectiveMainloopFwdSm90ILi2EN4cute5tupleIJNS5_1CILi1EEES8_S8_EEENS6_IJNS7_ILi64EEESA_SA_EEELi512ENS_6half_tEfNS_4arch4Sm90ELb1ELb0ELb0ELb1ELb1ELb1ELb1ELb0ELb0ELb1ELb1ELb0EEENS1_21CollectiveEpilogueFwdINS6_IJSA_NS7_ILi512EEESA_EEES9_SC_SE_Li256ELb1ELb1ELb1ELb0EEENS1_36VarlenDynamicPersistentTileSchedulerILi64ELi64ELi256ELi128ELb1ELb1ELb1ELb1ELb1ELb1EEEEEEEEEvNT_6ParamsE)
        /*14a4*/ 	.short	0x0210
        /*14a6*/ 	.short	0x0bf0


	//----- nvinfo : EIATTR_SW_WAR
	.align		4
.L_646:
        /*14a8*/ 	.byte	0x04, 0x36
        /*14aa*/ 	.short	(.L_648 - .L_647)
.L_647:
        /*14ac*/ 	.word	0x00000008
.L_648:


//--------------------- .nv.callgraph             --------------------------
	.section	.nv.callgraph,"",@"SHT_CUDA_CALLGRAPH"
	.align	4
	.sectionentsize	8
	.align		4
        /*0000*/ 	.word	0x00000000
	.align		4
        /*0004*/ 	.word	0xffffffff
	.align		4
        /*0008*/ 	.word	index@(_ZN7cutlass13device_kernelIN5flash11enable_sm90INS1_16FlashAttnFwdSm90INS1_25CollectiveMainloopFwdSm90ILi2EN4cute5tupleIJNS5_1CILi1EEES8_S8_EEENS6_IJNS7_ILi64EEESA_SA_EEELi512ENS_6half_tEfNS_4arch4Sm90ELb0ELb0ELb0ELb0ELb1ELb0ELb0ELb0ELb0ELb1ELb1ELb0EEENS1_21CollectiveEpilogueFwdINS6_IJSA_NS7_ILi512EEESA_EEES9_SC_SE_Li256ELb0ELb1ELb1ELb0EEENS1_19SingleTileSchedulerILb0ELb1ELb1ELi64EEEEEEEEEvNT_6ParamsE)
	.align		4
        /*000c*/ 	.word	index@(__assertfail)
	.align		4
        /*0010*/ 	.word	index@(_ZN7cutlass13device_kernelIN5flash11enable_sm90INS1_16FlashAttnFwdSm90INS1_25CollectiveMainloopFwdSm90ILi2EN4cute5tupleIJNS5_1CILi1EEES8_S8_EEENS6_IJNS7_ILi64EEESA_SA_EEELi512ENS_6half_tEfNS_4arch4Sm90ELb0ELb0ELb0ELb0ELb1ELb0ELb1ELb0ELb0ELb1ELb1ELb0EEENS1_21CollectiveEpilogueFwdINS6_IJSA_NS7_ILi512EEESA_EEES9_SC_SE_Li256ELb0ELb1ELb1ELb0EEENS1_19SingleTileSchedulerILb0ELb1ELb1ELi64EEEEEEEEEvNT_6ParamsE)
	.align		4
        /*0014*/ 	.word	index@(__assertfail)
	.align		4
        /*0018*/ 	.word	index@(_ZN7cutlass13device_kernelIN5flash11enable_sm90INS1_16FlashAttnFwdSm90INS1_25CollectiveMainloopFwdSm90ILi2EN4cute5tupleIJNS5_1CILi1EEES8_S8_EEENS6_IJNS7_ILi64EEESA_SA_EEELi512ENS_6half_tEfNS_4arch4Sm90ELb0ELb0ELb0ELb1ELb1ELb0ELb0ELb0ELb0ELb1ELb1ELb0EEENS1_21CollectiveEpilogueFwdINS6_IJSA_NS7_ILi512EEESA_EEES9_SC_SE_Li256ELb1ELb1ELb1ELb0EEENS1_36VarlenDynamicPersistentTileSchedulerILi64ELi64ELi256ELi128ELb1ELb1ELb1ELb0ELb1ELb1EEEEEEEEEvNT_6ParamsE)
	.align		4
        /*001c*/ 	.word	index@(__assertfail)
	.align		4
        /*0020*/ 	.word	index@(_ZN7cutlass13device_kernelIN5flash11enable_sm90INS1_16FlashAttnFwdSm90INS1_25CollectiveMainloopFwdSm90ILi2EN4cute5tupleIJNS5_1CILi1EEES8_S8_EEENS6_IJNS7_ILi64EEESA_SA_EEELi512ENS_6half_tEfNS_4arch4Sm90ELb0ELb0ELb0ELb1ELb1ELb1ELb0ELb0ELb0ELb1ELb1ELb0EEENS1_21CollectiveEpilogueFwdINS6_IJSA_NS7_ILi512EEESA_EEES9_SC_SE_Li256ELb1ELb1ELb1ELb0EEENS1_36VarlenDynamicPersistentTileSchedulerILi64ELi64ELi256ELi128ELb1ELb1ELb1ELb0ELb1ELb1EEEEEEEEEvNT_6ParamsE)
	.align		4
        /*0024*/ 	.word	index@(__assertfail)
	.align		4
        /*0028*/ 	.word	index@(_ZN7cutlass13device_kernelIN5flash11enable_sm90INS1_16FlashAttnFwdSm90INS1_25CollectiveMainloopFwdSm90ILi2EN4cute5tupleIJNS5_1CILi1EEES8_S8_EEENS6_IJNS7_ILi64EEESA_SA_EEELi512ENS_6half_tEfNS_4arch4Sm90ELb0ELb0ELb0ELb1ELb1ELb0ELb1ELb0ELb0ELb1ELb1ELb0EEENS1_21CollectiveEpilogueFwdINS6_IJSA_NS7_ILi512EEESA_EEES9_SC_SE_Li256ELb1ELb1ELb1ELb0EEENS1_36VarlenDynamicPersistentTileSchedulerILi64ELi64ELi256ELi128ELb1ELb1ELb1ELb0ELb1ELb1EEEEEEEEEvNT_6ParamsE)
	.align		4
        /*002c*/ 	.word	index@(__assertfail)
	.align		4
        /*0030*/ 	.word	index@(_ZN7cutlass13device_kernelIN5flash11enable_sm90INS1_16FlashAttnFwdSm90INS1_25CollectiveMainloopFwdSm90ILi2EN4cute5tupleIJNS5_1CILi1EEES8_S8_EEENS6_IJNS7_ILi64EEESA_SA_EEELi512ENS_6half_tEfNS_4arch4Sm90ELb0ELb0ELb0ELb1ELb1ELb1ELb1ELb0ELb0ELb1ELb1ELb0EEENS1_21CollectiveEpilogueFwdINS6_IJSA_NS7_ILi512EEESA_EEES9_SC_SE_Li256ELb1ELb1ELb1ELb0EEENS1_36VarlenDynamicPersistentTileSchedulerILi64ELi64ELi256ELi128ELb1ELb1ELb1ELb0ELb1ELb1EEEEEEEEEvNT_6ParamsE)
	.align		4
        /*0034*/ 	.word	index@(__assertfail)
	.align		4
        /*0038*/ 	.word	index@(_ZN7cutlass13device_kernelIN5flash11enable_sm90INS1_16FlashAttnFwdSm90INS1_25CollectiveMainloopFwdSm90ILi2EN4cute5tupleIJNS5_1CILi1EEES8_S8_EEENS6_IJNS7_ILi64EEESA_SA_EEELi512ENS_6half_tEfNS_4arch4Sm90ELb0ELb1ELb0ELb0ELb1ELb0ELb0ELb0ELb0ELb1ELb1ELb0EEENS1_21CollectiveEpilogueFwdINS6_IJSA_NS7_ILi512EEESA_EEES9_SC_SE_Li256ELb0ELb1ELb1ELb0EEENS1_19SingleTileSchedulerILb0ELb1ELb1ELi64EEEEEEEEEvNT_6ParamsE)
	.align		4
        /*003c*/ 	.word	index@(__assertfail)
	.align		4
        /*0040*/ 	.word	index@(_ZN7cutlass13device_kernelIN5flash11enable_sm90INS1_16FlashAttnFwdSm90INS1_25CollectiveMainloopFwdSm90ILi2EN4cute5tupleIJNS5_1CILi1EEES8_S8_EEENS6_IJNS7_ILi64EEESA_SA_EEELi512ENS_6half_tEfNS_4arch4Sm90ELb0ELb1ELb0ELb0ELb1ELb0ELb1ELb0ELb0ELb1ELb1ELb0EEENS1_21CollectiveEpilogueFwdINS6_IJSA_NS7_ILi512EEESA_EEES9_SC_SE_Li256ELb0ELb1ELb1ELb0EEENS1_19SingleTileSchedulerILb0ELb1ELb1ELi64EEEEEEEEEvNT_6ParamsE)
	.align		4
        /*0044*/ 	.word	index@(__assertfail)
	.align		4
        /*0048*/ 	.word	index@(_ZN7cutlass13device_kernelIN5flash11enable_sm90INS1_16FlashAttnFwdSm90INS1_25CollectiveMainloopFwdSm90ILi2EN4cute5tupleIJNS5_1CILi1EEES8_S8_EEENS6_IJNS7_ILi64EEESA_SA_EEELi512ENS_6half_tEfNS_4arch4Sm90ELb0ELb1ELb0ELb1ELb1ELb0ELb0ELb0ELb0ELb1ELb1ELb0EEENS1_21CollectiveEpilogueFwdINS6_IJSA_NS7_ILi512EEESA_EEES9_SC_SE_Li256ELb1ELb1ELb1ELb0EEENS1_36VarlenDynamicPersistentTileSchedulerILi64ELi64ELi256ELi128ELb1ELb1ELb1ELb1ELb0ELb1EEEEEEEEEvNT_6ParamsE)
	.align		4
        /*004c*/ 	.word	index@(__assertfail)
	.align		4
        /*0050*/ 	.word	index@(_ZN7cutlass13device_kernelIN5flash11enable_sm90INS1_16FlashAttnFwdSm90INS1_25CollectiveMainloopFwdSm90ILi2EN4cute5tupleIJNS5_1CILi1EEES8_S8_EEENS6_IJNS7_ILi64EEESA_SA_EEELi512ENS_6half_tEfNS_4arch4Sm90ELb0ELb1ELb0ELb1ELb1ELb1ELb0ELb0ELb0ELb1ELb1ELb0EEENS1_21CollectiveEpilogueFwdINS6_IJSA_NS7_ILi512EEESA_EEES9_SC_SE_Li256ELb1ELb1ELb1ELb0EEENS1_36VarlenDynamicPersistentTileSchedulerILi64ELi64ELi256ELi128ELb1ELb1ELb1ELb1ELb0ELb1EEEEEEEEEvNT_6ParamsE)
	.align		4
        /*0054*/ 	.word	index@(__assertfail)
	.align		4
        /*0058*/ 	.word	index@(_ZN7cutlass13device_kernelIN5flash11enable_sm90INS1_16FlashAttnFwdSm90INS1_25CollectiveMainloopFwdSm90ILi2EN4cute5tupleIJNS5_1CILi1EEES8_S8_EEENS6_IJNS7_ILi64EEESA_SA_EEELi512ENS_6half_tEfNS_4arch4Sm90ELb0ELb1ELb0ELb1ELb1ELb0ELb1ELb0ELb0ELb1ELb1ELb0EEENS1_21CollectiveEpilogueFwdINS6_IJSA_NS7_ILi512EEESA_EEES9_SC_SE_Li256ELb1ELb1ELb1ELb0EEENS1_36VarlenDynamicPersistentTileSchedulerILi64ELi64ELi256ELi128ELb1ELb1ELb1ELb1ELb0ELb1EEEEEEEEEvNT_6ParamsE)
	.align		4
        /*005c*/ 	.word	index@(__assertfail)
	.align		4
        /*0060*/ 	.word	index@(_ZN7cutlass13device_kernelIN5flash11enable_sm90INS1_16FlashAttnFwdSm90INS1_25CollectiveMainloopFwdSm90ILi2EN4cute5tupleIJNS5_1CILi1EEES8_S8_EEENS6_IJNS7_ILi64EEESA_SA_EEELi512ENS_6half_tEfNS_4arch4Sm90ELb0ELb1ELb0ELb1ELb1ELb1ELb1ELb0ELb0ELb1ELb1ELb0EEENS1_21CollectiveEpilogueFwdINS6_IJSA_NS7_ILi512EEESA_EEES9_SC_SE_Li256ELb1ELb1ELb1ELb0EEENS1_36VarlenDynamicPersistentTileSchedulerILi64ELi64ELi256ELi128ELb1ELb1ELb1ELb1ELb0ELb1EEEEEEEEEvNT_6ParamsE)
	.align		4
        /*0064*/ 	.word	index@(__assertfail)
	.align		4
        /*0068*/ 	.word	index@(_ZN7cutlass13device_kernelIN5flash11enable_sm90INS1_16FlashAttnFwdSm90INS1_25CollectiveMainloopFwdSm90ILi2EN4cute5tupleIJNS5_1CILi1EEES8_S8_EEENS6_IJNS7_ILi64EEESA_SA_EEELi512ENS_6half_tEfNS_4arch4Sm90ELb1ELb0ELb0ELb0ELb1ELb0ELb0ELb0ELb0ELb1ELb1ELb0EEENS1_21CollectiveEpilogueFwdINS6_IJSA_NS7_ILi512EEESA_EEES9_SC_SE_Li256ELb0ELb1ELb1ELb0EEENS1_19SingleTileSchedulerILb0ELb1ELb1ELi64EEEEEEEEEvNT_6ParamsE)
	.align		4
        /*006c*/ 	.word	index@(__assertfail)
	.align		4
        /*0070*/ 	.word	index@(_ZN7cutlass13device_kernelIN5flash11enable_sm90INS1_16FlashAttnFwdSm90INS1_25CollectiveMainloopFwdSm90ILi2EN4cute5tupleIJNS5_1CILi1EEES8_S8_EEENS6_IJNS7_ILi64EEESA_SA_EEELi512ENS_6half_tEfNS_4arch4Sm90ELb1ELb0ELb0ELb0ELb1ELb0ELb1ELb0ELb0ELb1ELb1ELb0EEENS1_21CollectiveEpilogueFwdINS6_IJSA_NS7_ILi512EEESA_EEES9_SC_SE_Li256ELb0ELb1ELb1ELb0EEENS1_19SingleTileSchedulerILb0ELb1ELb1ELi64EEEEEEEEEvNT_6ParamsE)
	.align		4
        /*0074*/ 	.word	index@(__assertfail)
	.align		4
        /*0078*/ 	.word	index@(_ZN7cutlass13device_kernelIN5flash11enable_sm90INS1_16FlashAttnFwdSm90INS1_25CollectiveMainloopFwdSm90ILi2EN4cute5tupleIJNS5_1CILi1EEES8_S8_EEENS6_IJNS7_ILi64EEESA_SA_EEELi512ENS_6half_tEfNS_4arch4Sm90ELb1ELb0ELb0ELb1ELb1ELb0ELb0ELb0ELb0ELb1ELb1ELb0EEENS1_21CollectiveEpilogueFwdINS6_IJSA_NS7_ILi512EEESA_EEES9_SC_SE_Li256ELb1ELb1ELb1ELb0EEENS1_36VarlenDynamicPersistentTileSchedulerILi64ELi64ELi256ELi128ELb1ELb1ELb1ELb1ELb1ELb1EEEEEEEEEvNT_6ParamsE)
	.align		4
        /*007c*/ 	.word	index@(__assertfail)
	.align		4
        /*0080*/ 	.word	index@(_ZN7cutlass13device_kernelIN5flash11enable_sm90INS1_16FlashAttnFwdSm90INS1_25CollectiveMainloopFwdSm90ILi2EN4cute5tupleIJNS5_1CILi1EEES8_S8_EEENS6_IJNS7_ILi64EEESA_SA_EEELi512ENS_6half_tEfNS_4arch4Sm90ELb1ELb0ELb0ELb1ELb1ELb1ELb0ELb0ELb0ELb1ELb1ELb0EEENS1_21CollectiveEpilogueFwdINS6_IJSA_NS7_ILi512EEESA_EEES9_SC_SE_Li256ELb1ELb1ELb1ELb0EEENS1_36VarlenDynamicPersistentTileSchedulerILi64ELi64ELi256ELi128ELb1ELb1ELb1ELb1ELb1ELb1EEEEEEEEEvNT_6ParamsE)
	.align		4
        /*0084*/ 	.word	index@(__assertfail)
	.align		4
        /*0088*/ 	.word	index@(_ZN7cutlass13device_kernelIN5flash11enable_sm90INS1_16FlashAttnFwdSm90INS1_25CollectiveMainloopFwdSm90ILi2EN4cute5tupleIJNS5_1CILi1EEES8_S8_EEENS6_IJNS7_ILi64EEESA_SA_EEELi512ENS_6half_tEfNS_4arch4Sm90ELb1ELb0ELb0ELb1ELb1ELb0ELb1ELb0ELb0ELb1ELb1ELb0EEENS1_21CollectiveEpilogueFwdINS6_IJSA_NS7_ILi512EEESA_EEES9_SC_SE_Li256ELb1ELb1ELb1ELb0EEENS1_36VarlenDynamicPersistentTileSchedulerILi64ELi64ELi256ELi128ELb1ELb1ELb1ELb1ELb1ELb1EEEEEEEEEvNT_6ParamsE)
	.align		4
        /*008c*/ 	.word	index@(__assertfail)
	.align		4
        /*0090*/ 	.word	index@(_ZN7cutlass13device_kernelIN5flash11enable_sm90INS1_16FlashAttnFwdSm90INS1_25CollectiveMainloopFwdSm90ILi2EN4cute5tupleIJNS5_1CILi1EEES8_S8_EEENS6_IJNS7_ILi64EEESA_SA_EEELi512ENS_6half_tEfNS_4arch4Sm90ELb1ELb0ELb0ELb1ELb1ELb1ELb1ELb0ELb0ELb1ELb1ELb0EEENS1_21CollectiveEpilogueFwdINS6_IJSA_NS7_ILi512EEESA_EEES9_SC_SE_Li256ELb1ELb1ELb1ELb0EEENS1_36VarlenDynamicPersistentTileSchedulerILi64ELi64ELi256ELi128ELb1ELb1ELb1ELb1ELb1ELb1EEEEEEEEEvNT_6ParamsE)
	.align		4
        /*0094*/ 	.word	index@(__assertfail)
	.align		4
        /*0098*/ 	.word	0x00000000
	.align		4
        /*009c*/ 	.word	0xfffffffe
	.align		4
        /*00a0*/ 	.word	0x00000000
	.align		4
        /*00a4*/ 	.word	0xfffffffd
	.align		4
        /*00a8*/ 	.word	0x00000000
	.align		4
        /*00ac*/ 	.word	0xfffffffc


//--------------------- .nv.constant4             --------------------------
	.section	.nv.constant4,"a",@progbits
	.align	8
	.align		8
.nv.constant4:
        /*0000*/ 	.dword	__assertfail
	.align		8
        /*0008*/ 	.dword	__unnamed_1
	.align		8
        /*0010*/ 	.dword	__unnamed_2
	.align		8
        /*0018*/ 	.dword	__unnamed_3
	.align		8
        /*0020*/ 	.dword	__unnamed_4
	.align		8
        /*0028*/ 	.dword	__unnamed_5
	.align		8
        /*0030*/ 	.dword	__unnamed_6
	.align		8
        /*0038*/ 	.dword	_ZN81_INTERNAL_65ba9eb4_45_flash_fwd_hdim64_512_fp16_paged_split_sm90_cu_1f2e7571_33364cuda3std3__45__cpo5beginE
	.align		8
        /*0040*/ 	.dword	_ZN81_INTERNAL_65ba9eb4_45_flash_fwd_hdim64_512_fp16_paged_split_sm90_cu_1f2e7571_33364cuda3std3__45__cpo3endE
	.align		8
        /*0048*/ 	.dword	_ZN81_INTERNAL_65ba9eb4_45_flash_fwd_hdim64_512_fp16_paged_split_sm90_cu_1f2e7571_33364cuda3std3__45__cpo6cbeginE
	.align		8
        /*0050*/ 	.dword	_ZN81_INTERNAL_65ba9eb4_45_flash_fwd_hdim64_512_fp16_paged_split_sm90_cu_1f2e7571_33364cuda3std3__45__cpo4cendE
	.align		8
        /*0058*/ 	.dword	_ZN81_INTERNAL_65ba9eb4_45_flash_fwd_hdim64_512_fp16_paged_split_sm90_cu_1f2e7571_33364cuda3std3__483_GLOBAL__N__65ba9eb4_45_flash_fwd_hdim64_512_fp16_paged_split_sm90_cu_1f2e7571_33366ignoreE
	.align		8
        /*0060*/ 	.dword	_ZN81_INTERNAL_65ba9eb4_45_flash_fwd_hdim64_512_fp16_paged_split_sm90_cu_1f2e7571_33364cuda3std3__419piecewise_constructE
	.align		8
        /*0068*/ 	.dword	_ZN81_INTERNAL_65ba9eb4_45_flash_fwd_hdim64_512_fp16_paged_split_sm90_cu_1f2e7571_33364cuda3std3__48in_placeE
	.align		8
        /*0070*/ 	.dword	_ZN81_INTERNAL_65ba9eb4_45_flash_fwd_hdim64_512_fp16_paged_split_sm90_cu_1f2e7571_33364cuda3std6ranges3__45__cpo4swapE
	.align		8
        /*0078*/ 	.dword	_ZN81_INTERNAL_65ba9eb4_45_flash_fwd_hdim64_512_fp16_paged_split_sm90_cu_1f2e7571_33364cuda3std6ranges3__45__cpo9iter_moveE
	.align		8
        /*0080*/ 	.dword	_ZN81_INTERNAL_65ba9eb4_45_flash_fwd_hdim64_512_fp16_paged_split_sm90_cu_1f2e7571_33364cute7productE
	.align		8
        /*0088*/ 	.dword	_ZN81_INTERNAL_65ba9eb4_45_flash_fwd_hdim64_512_fp16_paged_split_sm90_cu_1f2e7571_33364cute1_E
	.align		8
        /*0090*/ 	.dword	$str$23
	.align		8
        /*0098*/ 	.dword	$str$24


//--------------------- .text._ZN7cutlass13device_kernelIN5flash11enable_sm90INS1_16FlashAttnFwdSm90INS1_25CollectiveMainloopFwdSm90ILi2EN4cute5tupleIJNS5_1CILi1EEES8_S8_EEENS6_IJNS7_ILi64EEESA_SA_EEELi512ENS_6half_tEfNS_4arch4Sm90ELb0ELb0ELb0ELb0ELb1ELb0ELb0ELb0ELb0ELb1ELb1ELb0EEENS1_21CollectiveEpilogueFwdINS6_IJSA_NS7_ILi512EEESA_EEES9_SC_SE_Li256ELb0ELb1ELb1ELb0EEENS1_19SingleTileSchedulerILb0ELb1ELb1ELi64EEEEEEEEEvNT_6ParamsE --------------------------
	.section	.text._ZN7cutlass13device_kernelIN5flash11enable_sm90INS1_16FlashAttnFwdSm90INS1_25CollectiveMainloopFwdSm90ILi2EN4cute5tupleIJNS5_1CILi1EEES8_S8_EEENS6_IJNS7_ILi64EEESA_SA_EEELi512ENS_6half_tEfNS_4arch4Sm90ELb0ELb0ELb0ELb0ELb1ELb0ELb0ELb0ELb0ELb1ELb1ELb0EEENS1_21CollectiveEpilogueFwdINS6_IJSA_NS7_ILi512EEESA_EEES9_SC_SE_Li256ELb0ELb1ELb1ELb0EEENS1_19SingleTileSchedulerILb0ELb1ELb1ELi64EEEEEEEEEvNT_6ParamsE,"ax",@progbits
	.align	128
.text._ZN7cutlass13device_kernelIN5flash11enable_sm90INS1_16FlashAttnFwdSm90INS1_25CollectiveMainloopFwdSm90ILi2EN4cute5tupleIJNS5_1CILi1EEES8_S8_EEENS6_IJNS7_ILi64EEESA_SA_EEELi512ENS_6half_tEfNS_4arch4Sm90ELb0ELb0ELb0ELb0ELb1ELb0ELb0ELb0ELb0ELb1ELb1ELb0EEENS1_21CollectiveEpilogueFwdINS6_IJSA_NS7_ILi512EEESA_EEES9_SC_SE_Li256ELb0ELb1ELb1ELb0EEENS1_19SingleTileSchedulerILb0ELb1ELb1ELi64EEEEEEEEEvNT_6ParamsE:
        .type           _ZN7cutlass13device_kernelIN5flash11enable_sm90INS1_16FlashAttnFwdSm90INS1_25CollectiveMainloopFwdSm90ILi2EN4cute5tupleIJNS5_1CILi1EEES8_S8_EEENS6_IJNS7_ILi64EEESA_SA_EEELi512ENS_6half_tEfNS_4arch4Sm90ELb0ELb0ELb0ELb0ELb1ELb0ELb0ELb0ELb0ELb1ELb1ELb0EEENS1_21CollectiveEpilogueFwdINS6_IJSA_NS7_ILi512EEESA_EEES9_SC_SE_Li256ELb0ELb1ELb1ELb0EEENS1_19SingleTileSchedulerILb0ELb1ELb1ELi64EEEEEEEEEvNT_6ParamsE,@function
        .size           _ZN7cutlass13device_kernelIN5flash11enable_sm90INS1_16FlashAttnFwdSm90INS1_25CollectiveMainloopFwdSm90ILi2EN4cute5tupleIJNS5_1CILi1EEES8_S8_EEENS6_IJNS7_ILi64EEESA_SA_EEELi512ENS_6half_tEfNS_4arch4Sm90ELb0ELb0ELb0ELb0ELb1ELb0ELb0ELb0ELb0ELb1ELb1ELb0EEENS1_21CollectiveEpilogueFwdINS6_IJSA_NS7_ILi512EEESA_EEES9_SC_SE_Li256ELb0ELb1ELb1ELb0EEENS1_19SingleTileSchedulerILb0ELb1ELb1ELi64EEEEEEEEEvNT_6ParamsE,(.L_x_5646 - _ZN7cutlass13device_kernelIN5flash11enable_sm90INS1_16FlashAttnFwdSm90INS1_25CollectiveMainloopFwdSm90ILi2EN4cute5tupleIJNS5_1CILi1EEES8_S8_EEENS6_IJNS7_ILi64EEESA_SA_EEELi512ENS_6half_tEfNS_4arch4Sm90ELb0ELb0ELb0ELb0ELb1ELb0ELb0ELb0ELb0ELb1ELb1ELb0EEENS1_21CollectiveEpilogueFwdINS6_IJSA_NS7_ILi512EEESA_EEES9_SC_SE_Li256ELb0ELb1ELb1ELb0EEENS1_19SingleTileSchedulerILb0ELb1ELb1ELi64EEEEEEEEEvNT_6ParamsE)
        .other          _ZN7cutlass13device_kernelIN5flash11enable_sm90INS1_16FlashAttnFwdSm90INS1_25CollectiveMainloopFwdSm90ILi2EN4cute5tupleIJNS5_1CILi1EEES8_S8_EEENS6_IJNS7_ILi64EEESA_SA_EEELi512ENS_6half_tEfNS_4arch4Sm90ELb0ELb0ELb0ELb0ELb1ELb0ELb0ELb0ELb0ELb1ELb1ELb0EEENS1_21CollectiveEpilogueFwdINS6_IJSA_NS7_ILi512EEESA_EEES9_SC_SE_Li256ELb0ELb1ELb1ELb0EEENS1_19SingleTileSchedulerILb0ELb1ELb1ELi64EEEEEEEEEvNT_6ParamsE,@"STO_CUDA_ENTRY STV_DEFAULT"
_ZN7cutlass13device_kernelIN5flash11enable_sm90INS1_16FlashAttnFwdSm90INS1_25CollectiveMainloopFwdSm90ILi2EN4cute5tupleIJNS5_1CILi1EEES8_S8_EEENS6_IJNS7_ILi64EEESA_SA_EEELi512ENS_6half_tEfNS_4arch4Sm90ELb0ELb0ELb0ELb0ELb1ELb0ELb0ELb0ELb0ELb1ELb1ELb0EEENS1_21CollectiveEpilogueFwdINS6_IJSA_NS7_ILi512EEESA_EEES9_SC_SE_Li256ELb0ELb1ELb1ELb0EEENS1_19SingleTileSchedulerILb0ELb1ELb1ELi64EEEEEEEEEvNT_6ParamsE:
[----:B------:R-:W0:Y:S01]  /*0000*/  LDC R1, c[0x0][0x28] ;  /* 0x00000a00ff017b82 */ /* 0x000e220000000800 */
[----:B------:R-:W1:Y:S01]  /*0010*/  S2R R30, SR_TID.X ;  /* 0x00000000001e7919 */ /* 0x000e620000002100 */
[----:B------:R-:W-:Y:S01]  /*0020*/  ELECT P0, URZ, PT ;  /* 0x00000000003f782f */ /* 0x000fe20003800000 */
[----:B------:R-:W-:Y:S01]  /*0030*/  UMOV UR4, 0x80 ;  /* 0x0000008000047882 */ /* 0x000fe20000000000 */
[----:B------:R-:W-:Y:S01]  /*0040*/  UMOV UR7, 0x100 ;  /* 0x0000010000077882 */ /* 0x000fe20000000000 */
[----:B-1----:R-:W-:-:S05]  /*0050*/  SHF.R.U32.HI R0, RZ, 0x5, R30 ;  /* 0x00000005ff007819 */ /* 0x002fca000001161e */
[----:B------:R-:W1:Y:S02]  /*0060*/  SHFL.IDX PT, R2, R0, RZ, 0x1f ;  /* 0x00001fff00027589 */ /* 0x000e6400000e0000 */
[C---:B-1----:R-:W-:Y:S02]  /*0070*/  ISETP.NE.OR P0, PT, R2.reuse, RZ, !P0 ;  /* 0x000000ff0200720c */ /* 0x042fe40004705670 */
[----:B------:R-:W-:Y:S02]  /*0080*/  ISETP.NE.AND P1, PT, R2, RZ, PT ;  /* 0x000000ff0200720c */ /* 0x000fe40003f25270 */
[----:B------:R-:W-:-:S06]  /*0090*/  SHF.R.U32.HI R2, RZ, 0x7, R30 ;  /* 0x00000007ff027819 */ /* 0x000fcc000001161e */
[----:B------:R-:W1:Y:S03]  /*00a0*/  SHFL.IDX PT, R2, R2, RZ, 0x1f ;  /* 0x00001fff02027589 */ /* 0x000e6600000e0000 */
[----:B------:R-:W-:Y:S01]  /*00b0*/  VOTEU.ALL UP0, P0 ;  /* 0x00000000003f7886 */ /* 0x000fe20000000000 */
[----:B------:R-:W-:-:S04]  /*00c0*/  VOTEU.ALL UP1, P0 ;  /* 0x00000000003f7886 */ /* 0x000fc80000020000 */
[----:B------:R-:W2:Y:S01]  /*00d0*/  @!UP0 S2UR UR8, SR_CgaCtaId ;  /* 0x00000000000889c3 */ /* 0x000ea20000008800 */
[----:B------:R-:W-:Y:S01]  /*00e0*/  @!UP0 UMOV UR6, 0x400 ;  /* 0x0000040000068882 */ /* 0x000fe20000000000 */
[----:B------:R-:W-:-:S04]  /*00f0*/  @!UP0 UIADD3 UR4, -UR4, 0x100000, URZ ;  /* 0x0010000004048890 */ /* 0x000fc8000fffe13f */
[----:B------:R-:W-:Y:S02]  /*0100*/  @!UP0 USHF.L.U32 UR5, UR4, 0xb, URZ ;  /* 0x0000000b04058899 */ /* 0x000fe4000800063f */
[----:B------:R-:W-:Y:S02]  /*0110*/  @!UP0 USHF.L.U32 UR4, UR4, 0x1, URZ ;  /* 0x0000000104048899 */ /* 0x000fe4000800063f */
[----:B--2---:R-:W-:Y:S02]  /*0120*/  @!UP0 ULEA UR8, UR8, UR6, 0x18 ;  /* 0x0000000608088291 */ /* 0x004fe4000f8ec03f */
[----:B------:R-:W-:-:S04]  /*0130*/  @!UP0 UIADD3 UR6, -UR7, 0x100000, URZ ;  /* 0x0010000007068890 */ /* 0x000fc8000fffe13f */
[----:B------:R-:W-:Y:S02]  /*0140*/  @!UP0 USHF.L.U32 UR7, UR6, 0xb, URZ ;  /* 0x0000000b06078899 */ /* 0x000fe4000800063f */
[----:B------:R-:W-:Y:S01]  /*0150*/  @!UP0 USHF.L.U32 UR6, UR6, 0x1, URZ ;  /* 0x0000000106068899 */ /* 0x000fe2000800063f */
[----:B------:R-:W-:-:S05]  /*0160*/  VOTEU.ALL UP0, P0 ;  /* 0x00000000003f7886 */ /* 0x000fca0000000000 */
[----:B------:R2:W3:Y:S06]  /*0170*/  @!UP0 SYNCS.EXCH.64 URZ, [UR8+0x28c00], UR4 ;  /* 0x028c0004083f85b2 */ /* 0x0004ec0008000100 */
[----:B------:R2:W4:Y:S02]  /*0180*/  @!UP1 SYNCS.EXCH.64 URZ, [UR8+0x28c20], UR6 ;  /* 0x028c2006083f95b2 */ /* 0x0005240008000100 */
[----:B012---:R-:W-:Y:S05]  /*0190*/  @P1 BRA `(.L_x_0) ;  /* 0x0000000000381947 */ /* 0x007fea0003800000 */
[----:B------:R-:W0:Y:S01]  /*01a0*/  S2UR UR5, SR_CgaCtaId ;  /* 0x00000000000579c3 */ /* 0x000e220000008800 */
[----:B------:R-:W-:Y:S01]  /*01b0*/  UMOV UR4, 0x400 ;  /* 0x0000040000047882 */ /* 0x000fe20000000000 */
[----:B------:R-:W-:Y:S01]  /*01c0*/  UMOV UR7, 0x80 ;  /* 0x0000008000077882 */ /* 0x000fe20000000000 */
[----:B------:R-:W-:Y:S01]  /*01d0*/  ELECT P0, URZ, PT ;  /* 0x00000000003f782f */ /* 0x000fe20003800000 */
[----:B0-----:R-:W-:Y:S02]  /*01e0*/  ULEA UR6, UR5, UR4, 0x18 ;  /* 0x0000000405067291 */ /* 0x001fe4000f8ec03f */
[----:B------:R-:W-:-:S04]  /*01f0*/  UIADD3 UR4, -UR7, 0x100000, URZ ;  /* 0x0010000007047890 */ /* 0x000fc8000fffe13f */
[----:B------:R-:W-:Y:S02]  /*0200*/  USHF.L.U32 UR5, UR4, 0xb, URZ ;  /* 0x0000000b04057899 */ /* 0x000fe4000800063f */
[----:B------:R-:W-:Y:S01]  /*0210*/  USHF.L.U32 UR4, UR4, 0x1, URZ ;  /* 0x0000000104047899 */ /* 0x000fe2000800063f */
[----:B------:R-:W0:Y:S11]  /*0220*/  FENCE.VIEW.ASYNC.S ;  /* 0x00000000000073c6 */ /* 0x000e360000000000 */
[----:B0-----:R0:W1:Y:S01]  /*0230*/  SYNCS.EXCH.64 URZ, [UR6+0x28c30], UR4 ;  /* 0x028c3004063f75b2 */ /* 0x0010620008000100 */
[----:B------:R0:W2:Y:S01]  /*0240*/  SYNCS.EXCH.64 URZ, [UR6+0x28c40], UR4 ;  /* 0x028c4004063f75b2 */ /* 0x0000a20008000100 */
[----:B------:R0:W0:Y:S01]  /*0250*/  SYNCS.EXCH.64 URZ, [UR6+0x28c38], UR4 ;  /* 0x028c3804063f75b2 */ /* 0x0000220008000100 */
[----:B------:R0:W0:Y:S01]  /*0260*/  SYNCS.EXCH.64 URZ, [UR6+0x28c48], UR4 ;  /* 0x028c4804063f75b2 */ /* 0x0000220008000100 */
[----:B------:R-:W-:Y:S01]  /*0270*/  NOP ;  /* 0x0000000000007918 */ /* 0x000fe20000000000 */
.L_x_0:
[----:B------:R-:W5:Y:S01]  /*0280*/  SHFL.IDX PT, R3, R0, RZ, 0x1f ;  /* 0x00001fff00037589 */ /* 0x000f6200000e0000 */
[----:B------:R-:W-:Y:S01]  /*0290*/  NOP ;  /* 0x0000000000007918 */ /* 0x000fe20000000000 */
[----:B-----5:R-:W-:-:S13]  /*02a0*/  ISETP.NE.AND P0, PT, R3, RZ, PT ;  /* 0x000000ff0300720c */ /* 0x020fda0003f05270 */
[----:B------:R-:W-:Y:S05]  /*02b0*/  @P0 BRA `(.L_x_1) ;  /* 0x0000000000480947 */ /* 0x000fea0003800000 */
[----:B0-----:R-:W0:Y:S01]  /*02c0*/  S2UR UR5, SR_CgaCtaId ;  /* 0x00000000000579c3 */ /* 0x001e220000008800 */
[----:B------:R-:W-:Y:S01]  /*02d0*/  UMOV UR4, 0x400 ;  /* 0x0000040000047882 */ /* 0x000fe20000000000 */
[----:B------:R-:W-:Y:S01]  /*02e0*/  UMOV UR6, 0x80 ;  /* 0x0000008000067882 */ /* 0x000fe20000000000 */
[----:B------:R-:W-:Y:S01]  /*02f0*/  UMOV UR7, 0x100 ;  /* 0x0000010000077882 */ /* 0x000fe20000000000 */
[----:B------:R-:W-:Y:S01]  /*0300*/  ELECT P0, URZ, PT ;  /* 0x00000000003f782f */ /* 0x000fe20003800000 */
[----:B0-----:R-:W-:Y:S02]  /*0310*/  ULEA UR8, UR5, UR4, 0x18 ;  /* 0x0000000405087291 */ /* 0x001fe4000f8ec03f */
[----:B------:R-:W-:-:S04]  /*0320*/  UIADD3 UR4, -UR6, 0x100000, URZ ;  /* 0x0010000006047890 */ /* 0x000fc8000fffe13f */
[----:B------:R-:W-:Y:S02]  /*0330*/  USHF.L.U32 UR5, UR4, 0xb, URZ ;  /* 0x0000000b04057899 */ /* 0x000fe4000800063f */
[----:B------:R-:W-:Y:S02]  /*0340*/  USHF.L.U32 UR4, UR4, 0x1, URZ ;  /* 0x0000000104047899 */ /* 0x000fe4000800063f */
[----:B------:R-:W-:-:S04]  /*0350*/  UIADD3 UR6, -UR7, 0x100000, URZ ;  /* 0x0010000007067890 */ /* 0x000fc8000fffe13f */
[----:B------:R-:W-:Y:S02]  /*0360*/  USHF.L.U32 UR7, UR6, 0xb, URZ ;  /* 0x0000000b06077899 */ /* 0x000fe4000800063f */
[----:B------:R-:W-:Y:S01]  /*0370*/  USHF.L.U32 UR6, UR6, 0x1, URZ ;  /* 0x0000000106067899 */ /* 0x000fe2000800063f */
[----:B------:R-:W0:Y:S03]  /*0380*/  FENCE.VIEW.ASYNC.S ;  /* 0x00000000000073c6 */ /* 0x000e260000000000 */
[----:B0-----:R0:W0:Y:S08]  /*0390*/  SYNCS.EXCH.64 URZ, [UR8+0x28c50], UR4 ;  /* 0x028c5004083f75b2 */ /* 0x0010300008000100 */
[----:B------:R0:W0:Y:S01]  /*03a0*/  SYNCS.EXCH.64 URZ, [UR8+0x28c60], UR6 ;  /* 0x028c6006083f75b2 */ /* 0x0000220008000100 */
[----:B------:R0:W0:Y:S01]  /*03b0*/  SYNCS.EXCH.64 URZ, [UR8+0x28c58], UR4 ;  /* 0x028c5804083f75b2 */ /* 0x0000220008000100 */
[----:B------:R0:W0:Y:S01]  /*03c0*/  SYNCS.EXCH.64 URZ, [UR8+0x28c68], UR6 ;  /* 0x028c6806083f75b2 */ /* 0x0000220008000100 */
[----:B------:R-:W-:Y:S01]  /*03d0*/  NOP ;  /* 0x0000000000007918 */ /* 0x000fe20000000000 */
.L_x_1:
[----:B------:R-:W5:Y:S01]  /*03e0*/  SHFL.IDX PT, R3, R0, RZ, 0x1f ;  /* 0x00001fff00037589 */ /* 0x000f6200000e0000 */
[----:B------:R-:W-:Y:S01]  /*03f0*/  NOP ;  /* 0x0000000000007918 */ /* 0x000fe20000000000 */
[----:B-----5:R-:W-:-:S13]  /*0400*/  ISETP.NE.AND P0, PT, R3, RZ, PT ;  /* 0x000000ff0300720c */ /* 0x020fda0003f05270 */
[----:B------:R-:W-:Y:S05]  /*0410*/  @P0 BRA `(.L_x_2) ;  /* 0x0000000000380947 */ /* 0x000fea0003800000 */
[----:B0-----:R-:W0:Y:S01]  /*0420*/  S2UR UR5, SR_CgaCtaId ;  /* 0x00000000000579c3 */ /* 0x001e220000008800 */
        /* <DEDUP_REMOVED lines=8> */
[----:B0-----:R0:W0:Y:S01]  /*04b0*/  SYNCS.EXCH.64 URZ, [UR6+0x28c70], UR4 ;  /* 0x028c7004063f75b2 */ /* 0x0010220008000100 */
[----:B------:R0:W0:Y:S01]  /*04c0*/  SYNCS.EXCH.64 URZ, [UR6+0x28c80], UR4 ;  /* 0x028c8004063f75b2 */ /* 0x0000220008000100 */
[----:B------:R0:W0:Y:S01]  /*04d0*/  SYNCS.EXCH.64 URZ, [UR6+0x28c78], UR4 ;  /* 0x028c7804063f75b2 */ /* 0x0000220008000100 */
[----:B------:R0:W0:Y:S01]  /*04e0*/  SYNCS.EXCH.64 URZ, [UR6+0x28c88], UR4 ;  /* 0x028c8804063f75b2 */ /* 0x0000220008000100 */
[----:B------:R-:W-:Y:S01]  /*04f0*/  NOP ;  /* 0x0000000000007918 */ /* 0x000fe20000000000 */
.L_x_2:
        /* <DEDUP_REMOVED lines=22> */
.L_x_3:
[----:B------:R-:W5:Y:S01]  /*0660*/  SHFL.IDX PT, R3, R0, RZ, 0x1f ;  /* 0x00001fff00037589 */ /* 0x000f6200000e0000 */
[----:B------:R-:W-:Y:S01]  /*0670*/  R2UR UR9, R2 ;  /* 0x00000000020972ca */ /* 0x000fe200000e0000 */
        /* <DEDUP_REMOVED lines=21> */
.L_x_4:
[----:B------:R-:W-:Y:S01]  /*07d0*/  UISETP.NE.AND UP0, UPT, UR9, URZ, UPT ;  /* 0x0000003f0900728c */ /* 0x000fe2000bf05270 */
[----:B------:R-:W-:Y:S01]  /*07e0*/  NOP ;  /* 0x0000000000007918 */ /* 0x000fe20000000000 */
[----:B------:R-:W-:Y:S01]  /*07f0*/  UMOV UR39, 0x1 ;  /* 0x0000000100277882 */ /* 0x000fe20000000000 */
[----:B------:R-:W-:Y:S01]  /*0800*/  ULDC.64 UR36, c[0x0][0x208] ;  /* 0x0000820000247ab9 */ /* 0x000fe20000000a00 */
[----:B------:R-:W-:Y:S01]  /*0810*/  USEL UR39, UR39, 0x2, !UP0 ;  /* 0x0000000227277887 */ /* 0x000fe2000c000000 */
[----:B------:R-:W-:Y:S01]  /*0820*/  BSSY B6, `(.L_x_5) ;  /* 0x0000c4c000067945 */ /* 0x000fe20003800000 */
[----:B01234-:R-:W-:Y:S01]  /*0830*/  BAR.SYNC.DEFER_BLOCKING 0x0 ;  /* 0x0000000000007b1d */ /* 0x01ffe20000010000 */
[----:B------:R-:W-:-:S13]  /*0840*/  PLOP3.LUT P0, PT, PT, PT, UP0, 0x80, 0x0 ;  /* 0x000000000000781c */ /* 0x000fda0003f0f008 */
[----:B------:R-:W-:Y:S05]  /*0850*/  @!P0 BRA `(.L_x_6) ;  /* 0x0000008c00588947 */ /* 0x000fea0003800000 */
.L_x_7:
[----:B------:R-:W-:-:S08]  /*0860*/  NOP ;  /* 0x0000000000007918 */ /* 0x000fd00000000000 */
[----:B------:R-:W0:Y:S02]  /*0870*/  USETMAXREG.TRY_ALLOC.CTAPOOL UP0, 0xe8 ;  /* 0x000000e8000079c8 */ /* 0x000e240008000600 */
[----:B0-----:R-:W-:-:S13]  /*0880*/  PLOP3.LUT P0, PT, PT, PT, UP0, 0x80, 0x0 ;  /* 0x000000000000781c */ /* 0x001fda0003f0f008 */
[----:B------:R-:W-:Y:S05]  /*0890*/  @!P0 BRA `(.L_x_7) ;  /* 0xfffffffc00f08947 */ /* 0x000fea000383ffff */
[----:B------:R-:W-:Y:S01]  /*08a0*/  LOP3.LUT R0, R30, 0xffffff80, RZ, 0xc0, !PT ;  /* 0xffffff801e007812 */ /* 0x000fe200078ec0ff */
[----:B------:R-:W0:Y:S01]  /*08b0*/  S2UR UR6, SR_CTAID.Y ;  /* 0x00000000000679c3 */ /* 0x000e220000002600 */
[----:B------:R-:W-:Y:S02]  /*08c0*/  ULDC UR7, c[0x0][0xc50] ;  /* 0x0003140000077ab9 */ /* 0x000fe40000000800 */
[----:B------:R-:W-:Y:S01]  /*08d0*/  ISETP.NE.AND P0, PT, R0, 0x80, PT ;  /* 0x000000800000780c */ /* 0x000fe20003f05270 */
[----:B------:R-:W-:-:S04]  /*08e0*/  UISETP.NE.AND UP0, UPT, UR7, 0x1, UPT ;  /* 0x000000010700788c */ /* 0x000fc8000bf05270 */
[----:B------:R-:W1:Y:S07]  /*08f0*/  S2UR UR8, SR_CTAID.Z ;  /* 0x00000000000879c3 */ /* 0x000e6e0000002700 */
[----:B------:R-:W-:Y:S01]  /*0900*/  @UP0 ULDC UR4, c[0x0][0xc54] ;  /* 0x0003150000040ab9 */ /* 0x000fe20000000800 */
[----:B------:R-:W-:Y:S06]  /*0910*/  @!P0 BAR.ARV 0x8, 0x100 ;  /* 0x0204000000008b1d */ /* 0x000fec0000002000 */
[----:B------:R-:W-:Y:S01]  /*0920*/  ISETP.GE.U32.AND P0, PT, R30, 0x100, PT ;  /* 0x000001001e00780c */ /* 0x000fe20003f06070 */
[----:B------:R-:W-:Y:S01]  /*0930*/  @UP0 ULDC UR10, c[0x0][0xc58] ;  /* 0x00031600000a0ab9 */ /* 0x000fe20000000800 */
[----:B0-----:R-:W-:-:S02]  /*0940*/  UIMAD.WIDE.U32 UR4, UR6, UR4, URZ ;  /* 0x00000004060472a5 */ /* 0x001fc4000f8e003f */
[----:B------:R-:W-:Y:S02]  /*0950*/  UMOV UR38, UR6 ;  /* 0x0000000600267c82 */ /* 0x000fe40008000000 */
[----:B------:R-:W-:-:S04]  /*0960*/  @UP0 USHF.R.U32.HI UR38, URZ, UR10, UR5 ;  /* 0x0000000a3f260299 */ /* 0x000fc80008011605 */
[----:B------:R-:W-:-:S03]  /*0970*/  UIADD3 UR4, -UR38, URZ, URZ ;  /* 0x0000003f26047290 */ /* 0x000fc6000fffe13f */
[----:B------:R-:W-:Y:S06]  /*0980*/  @P0 BAR.ARV 0xf, 0x100 ;  /* 0x03c4000000000b1d */ /* 0x000fec0000002000 */
[----:B-1----:R-:W-:Y:S01]  /*0990*/  ISETP.LE.AND P0, PT, RZ, UR8, PT ;  /* 0x00000008ff007c0c */ /* 0x002fe2000bf03270 */
[----:B------:R-:W-:-:S12]  /*09a0*/  UIMAD UR7, UR7, UR4, UR6 ;  /* 0x00000004070772a4 */ /* 0x000fd8000f8e0206 */
[----:B------:R-:W-:Y:S05]  /*09b0*/  @!P0 BRA `(.L_x_8) ;  /* 0x000000c000c88947 */ /* 0x000fea0003800000 */
[----:B------:R-:W-:Y:S01]  /*09c0*/  ULDC.64 UR4, c[0x0][0x418] ;  /* 0x0001060000047ab9 */ /* 0x000fe20000000a00 */
[----:B------:R-:W-:Y:S01]  /*09d0*/  ULDC UR43, c[0x0][0x424] ;  /* 0x00010900002b7ab9 */ /* 0x000fe20000000800 */
[----:B------:R-:W-:Y:S01]  /*09e0*/  UISETP.NE.U32.AND UP0, UPT, UR4, URZ, UPT ;  /* 0x0000003f0400728c */ /* 0x000fe2000bf05070 */
[----:B------:R-:W0:Y:S01]  /*09f0*/  S2UR UR42, SR_CgaCtaId ;  /* 0x00000000002a79c3 */ /* 0x000e220000008800 */
[----:B------:R-:W-:Y:S01]  /*0a00*/  UISETP.NE.AND UP1, UPT, UR9, 0x1, UPT ;  /* 0x000000010900788c */ /* 0x000fe2000bf25270 */
[----:B------:R-:W-:Y:S01]  /*0a10*/  VIADD R16, R30, 0xffffff80 ;  /* 0xffffff801e107836 */ /* 0x000fe20000000000 */
[----:B------:R-:W-:Y:S01]  /*0a20*/  UISETP.NE.AND.EX UP0, UPT, UR5, URZ, UPT, UP0 ;  /* 0x0000003f0500728c */ /* 0x000fe2000bf05300 */
[----:B------:R-:W-:Y:S01]  /*0a30*/  ULDC UR4, c[0x0][0x2f0] ;  /* 0x0000bc0000047ab9 */ /* 0x000fe20000000800 */
[----:B------:R-:W-:Y:S02]  /*0a40*/  USHF.R.U32.HI UR11, URZ, 0x10, UR7 ;  /* 0x000000103f0b7899 */ /* 0x000fe40008011607 */
[----:B------:R-:W-:Y:S01]  /*0a50*/  PLOP3.LUT P0, PT, PT, PT, UP1, 0x80, 0x0 ;  /* 0x000000000000781c */ /* 0x000fe20003f0f018 */
[----:B------:R-:W-:-:S02]  /*0a60*/  USEL UR43, UR43, 0x1, UP0 ;  /* 0x000000012b2b7887 */ /* 0x000fc40008000000 */
[----:B------:R-:W-:Y:S02]  /*0a70*/  UISETP.NE.AND UP0, UPT, UR11, URZ, UPT ;  /* 0x0000003f0b00728c */ /* 0x000fe4000bf05270 */
[----:B------:R-:W-:Y:S02]  /*0a80*/  UIMAD UR43, UR43, UR4, URZ ;  /* 0x000000042b2b72a4 */ /* 0x000fe4000f8e023f */
[----:B------:R-:W-:Y:S02]  /*0a90*/  ULOP3.LUT UR7, UR7, 0xffff, URZ, 0xc0, !UPT ;  /* 0x0000ffff07077892 */ /* 0x000fe4000f8ec03f */
[----:B------:R-:W-:-:S04]  /*0aa0*/  UIADD3 UR4, UR43, 0x3f, URZ ;  /* 0x0000003f2b047890 */ /* 0x000fc8000fffe03f */
[----:B------:R-:W-:Y:S01]  /*0ab0*/  USHF.R.S32.HI UR5, URZ, 0x1f, UR4 ;  /* 0x0000001f3f057899 */ /* 0x000fe20008011404 */
[----:B------:R-:W-:-:S03]  /*0ac0*/  @!UP0 ULDC UR11, c[0x0][0x9f0] ;  /* 0x00027c00000b8ab9 */ /* 0x000fc60000000800 */
[----:B------:R-:W-:-:S04]  /*0ad0*/  ULEA.HI UR5, UR5, UR4, URZ, 0x6 ;  /* 0x0000000405057291 */ /* 0x000fc8000f8f303f */
[----:B------:R-:W-:Y:S01]  /*0ae0*/  USHF.R.S32.HI UR6, URZ, 0x6, UR5 ;  /* 0x000000063f067899 */ /* 0x000fe20008011405 */
[----:B0-----:R-:W-:Y:S11]  /*0af0*/  @!P0 BRA `(.L_x_9) ;  /* 0x0000001c00ec8947 */ /* 0x001ff60003800000 */
[----:B------:R-:W-:Y:S01]  /*0b00*/  UISETP.GE.AND UP0, UPT, UR43, 0x1, UPT ;  /* 0x000000012b00788c */ /* 0x000fe2000bf06270 */
[----:B------:R-:W-:Y:S02]  /*0b10*/  PLOP3.LUT P0, PT, PT, PT, PT, 0x80, 0x0 ;  /* 0x000000000000781c */ /* 0x000fe40003f0f070 */
[----:B------:R-:W-:Y:S01]  /*0b20*/  CS2R R2, SRZ ;  /* 0x0000000000027805 */ /* 0x000fe2000001ff00 */
[----:B------:R-:W-:Y:S01]  /*0b30*/  IMAD.MOV.U32 R4, RZ, RZ, RZ ;  /* 0x000000ffff047224 */ /* 0x000fe200078e00ff */
[----:B------:R-:W-:Y:S02]  /*0b40*/  CS2R R150, SRZ ;  /* 0x0000000000967805 */ /* 0x000fe4000001ff00 */
[----:B------:R-:W-:Y:S02]  /*0b50*/  CS2R R148, SRZ ;  /* 0x0000000000947805 */ /* 0x000fe4000001ff00 */
[----:B------:R-:W-:Y:S02]  /*0b60*/  PLOP3.LUT P1, PT, PT, PT, UP0, 0x80, 0x0 ;  /* 0x000000000000781c */ /* 0x000fe40003f2f008 */
[----:B------:R-:W-:-:S02]  /*0b70*/  CS2R R146, SRZ ;  /* 0x0000000000927805 */ /* 0x000fc4000001ff00 */
[----:B------:R-:W-:Y:S02]  /*0b80*/  CS2R R144, SRZ ;  /* 0x0000000000907805 */ /* 0x000fe4000001ff00 */
[----:B------:R-:W-:Y:S02]  /*0b90*/  CS2R R142, SRZ ;  /* 0x00000000008e7805 */ /* 0x000fe4000001ff00 */
[----:B------:R-:W-:Y:S02]  /*0ba0*/  CS2R R140, SRZ ;  /* 0x00000000008c7805 */ /* 0x000fe4000001ff00 */
[----:B------:R-:W-:Y:S02]  /*0bb0*/  CS2R R138, SRZ ;  /* 0x00000000008a7805 */ /* 0x000fe4000001ff00 */
[----:B------:R-:W-:Y:S02]  /*0bc0*/  CS2R R136, SRZ ;  /* 0x0000000000887805 */ /* 0x000fe4000001ff00 */
        /* <DEDUP_REMOVED lines=48> */
[----:B------:R-:W-:Y:S01]  /*0ed0*/  CS2R R38, SRZ ;  /* 0x0000000000267805 */ /* 0x000fe2000001ff00 */
[----:B------:R-:W-:Y:S01]  /*0ee0*/  IMAD.MOV.U32 R37, RZ, RZ, RZ ;  /* 0x000000ffff257224 */ /* 0x000fe200078e00ff */
[----:B------:R-:W-:Y:S06]  /*0ef0*/  @!P1 BRA `(.L_x_10) ;  /* 0x0000000000749947 */ /* 0x000fec0003800000 */
[----:B------:R-:W-:Y:S01]  /*0f00*/  MOV R5, UR11 ;  /* 0x0000000b00057c02 */ /* 0x000fe20008000f00 */
[----:B------:R-:W-:-:S03]  /*0f10*/  UIADD3 UR4, UR6, -0x1, UR11 ;  /* 0xffffffff06047890 */ /* 0x000fc6000fffe00b */
[-C--:B------:R-:W-:Y:S02]  /*0f20*/  IABS R3, R5.reuse ;  /* 0x0000000500037213 */ /* 0x080fe40000000000 */
[----:B------:R-:W-:Y:S01]  /*0f30*/  IABS R9, R5 ;  /* 0x0000000500097213 */ /* 0x000fe20000000000 */
[----:B------:R-:W-:Y:S01]  /*0f40*/  IMAD.U32 R8, RZ, RZ, UR4 ;  /* 0x00000004ff087e24 */ /* 0x000fe2000f8e00ff */
[----:B------:R-:W0:Y:S01]  /*0f50*/  I2F.RP R0, R3 ;  /* 0x0000000300007306 */ /* 0x000e220000209400 */
[----:B------:R-:W-:Y:S01]  /*0f60*/  ULOP3.LUT UR4, UR4, UR11, URZ, 0x3c, !UPT ;  /* 0x0000000b04047292 */ /* 0x000fe2000f8e3c3f */
[----:B------:R-:W-:-:S05]  /*0f70*/  IADD3 R9, RZ, -R9, RZ ;  /* 0x80000009ff097210 */ /* 0x000fca0007ffe0ff */
[----:B------:R-:W-:Y:S01]  /*0f80*/  ISETP.LE.AND P3, PT, RZ, UR4, PT ;  /* 0x00000004ff007c0c */ /* 0x000fe2000bf63270 */
[----:B0-----:R-:W0:Y:S02]  /*0f90*/  MUFU.RCP R0, R0 ;  /* 0x0000000000007308 */ /* 0x001e240000001000 */
[----:B0-----:R-:W-:Y:S01]  /*0fa0*/  VIADD R6, R0, 0xffffffe ;  /* 0x0ffffffe00067836 */ /* 0x001fe20000000000 */
[----:B------:R-:W-:-:S05]  /*0fb0*/  IABS R0, R8 ;  /* 0x0000000800007213 */ /* 0x000fca0000000000 */
[----:B------:R0:W1:Y:S02]  /*0fc0*/  F2I.FTZ.U32.TRUNC.NTZ R7, R6 ;  /* 0x0000000600077305 */ /* 0x000064000021f000 */
[----:B0-----:R-:W-:Y:S02]  /*0fd0*/  IMAD.MOV.U32 R6, RZ, RZ, RZ ;  /* 0x000000ffff067224 */ /* 0x001fe400078e00ff */
[----:B-1----:R-:W-:-:S04]  /*0fe0*/  IMAD.MOV R10, RZ, RZ, -R7 ;  /* 0x000000ffff0a7224 */ /* 0x002fc800078e0a07 */
[----:B------:R-:W-:-:S04]  /*0ff0*/  IMAD R5, R10, R3, RZ ;  /* 0x000000030a057224 */ /* 0x000fc800078e02ff */
[----:B------:R-:W-:-:S04]  /*1000*/  IMAD.HI.U32 R7, R7, R5, R6 ;  /* 0x0000000507077227 */ /* 0x000fc800078e0006 */
[----:B------:R-:W-:Y:S02]  /*1010*/  IMAD.MOV.U32 R5, RZ, RZ, R9 ;  /* 0x000000ffff057224 */ /* 0x000fe400078e0009 */
[----:B------:R-:W-:-:S04]  /*1020*/  IMAD.HI.U32 R7, R7, R0, RZ ;  /* 0x0000000007077227 */ /* 0x000fc800078e00ff */
[----:B------:R-:W-:-:S05]  /*1030*/  IMAD R0, R7, R5, R0 ;  /* 0x0000000507007224 */ /* 0x000fca00078e0200 */
[----:B------:R-:W-:-:S13]  /*1040*/  ISETP.GT.U32.AND P2, PT, R3, R0, PT ;  /* 0x000000000300720c */ /* 0x000fda0003f44070 */
[----:B------:R-:W-:Y:S01]  /*1050*/  @!P2 IMAD.IADD R0, R0, 0x1, -R3 ;  /* 0x000000010000a824 */ /* 0x000fe200078e0a03 */
[----:B------:R-:W-:Y:S02]  /*1060*/  @!P2 IADD3 R7, R7, 0x1, RZ ;  /* 0x000000010707a810 */ /* 0x000fe40007ffe0ff */
[----:B------:R-:W-:Y:S02]  /*1070*/  ISETP.NE.AND P2, PT, RZ, UR11, PT ;  /* 0x0000000bff007c0c */ /* 0x000fe4000bf45270 */
[----:B------:R-:W-:-:S13]  /*1080*/  ISETP.GE.U32.AND P1, PT, R0, R3, PT ;  /* 0x000000030000720c */ /* 0x000fda0003f26070 */
[----:B------:R-:W-:-:S04]  /*1090*/  @P1 VIADD R7, R7, 0x1 ;  /* 0x0000000107071836 */ /* 0x000fc80000000000 */
[----:B------:R-:W-:-:S04]  /*10a0*/  IMAD.MOV.U32 R3, RZ, RZ, R7 ;  /* 0x000000ffff037224 */ /* 0x000fc800078e0007 */
[----:B------:R-:W-:Y:S01]  /*10b0*/  @!P3 IMAD.MOV R3, RZ, RZ, -R3 ;  /* 0x000000ffff03b224 */ /* 0x000fe200078e0a03 */
[----:B------:R-:W-:-:S07]  /*10c0*/  @!P2 LOP3.LUT R3, RZ, UR11, RZ, 0x33, !PT ;  /* 0x0000000bff03ac12 */ /* 0x000fce000f8e33ff */
.L_x_10:
[----:B------:R-:W-:Y:S01]  /*10d0*/  IMAD R0, R3, UR7, RZ ;  /* 0x0000000703007c24 */ /* 0x000fe2000f8e02ff */
[----:B------:R-:W-:Y:S02]  /*10e0*/  MOV R36, RZ ;  /* 0x000000ff00247202 */ /* 0x000fe40000000f00 */
[----:B------:R-:W-:Y:S02]  /*10f0*/  CS2R R34, SRZ ;  /* 0x0000000000227805 */ /* 0x000fe4000001ff00 */
[----:B------:R-:W-:Y:S02]  /*1100*/  CS2R R32, SRZ ;  /* 0x0000000000207805 */ /* 0x000fe4000001ff00 */
[----:B------:R-:W-:Y:S02]  /*1110*/  CS2R R30, SRZ ;  /* 0x00000000001e7805 */ /* 0x000fe4000001ff00 */
[----:B------:R-:W-:Y:S02]  /*1120*/  VIADDMNMX R3, R0, R3, UR6, PT ;  /* 0x0000000600037e46 */ /* 0x000fe4000b800103 */
[----:B------:R-:W-:-:S02]  /*1130*/  CS2R R28, SRZ ;  /* 0x00000000001c7805 */ /* 0x000fc4000001ff00 */
[----:B------:R-:W-:Y:S02]  /*1140*/  CS2R R26, SRZ ;  /* 0x00000000001a7805 */ /* 0x000fe4000001ff00 */
[----:B------:R-:W-:Y:S02]  /*1150*/  CS2R R24, SRZ ;  /* 0x0000000000187805 */ /* 0x000fe4000001ff00 */
[----:B------:R-:W-:-:S13]  /*1160*/  ISETP.GT.AND P1, PT, R3, R0, PT ;  /* 0x000000000300720c */ /* 0x000fda0003f24270 */
[----:B------:R-:W-:Y:S05]  /*1170*/  @!P1 BRA `(.L_x_11) ;  /* 0x0000005c00249947 */ /* 0x000fea0003800000 */
[----:B------:R-:W-:Y:S01]  /*1180*/  SHF.R.S32.HI R5, RZ, 0x1f, R16 ;  /* 0x0000001fff057819 */ /* 0x000fe20000011410 */
[----:B------:R-:W-:-:S03]  /*1190*/  UMOV UR7, 0x400 ;  /* 0x0000040000077882 */ /* 0x000fc60000000000 */
[----:B------:R-:W-:-:S04]  /*11a0*/  LEA.HI R5, R5, R16, RZ, 0x7 ;  /* 0x0000001005057211 */ /* 0x000fc800078f38ff */
[----:B------:R-:W-:Y:S02]  /*11b0*/  SHF.R.S32.HI R2, RZ, 0x7, R5 ;  /* 0x00000007ff027819 */ /* 0x000fe40000011405 */
[----:B------:R-:W-:-:S04]  /*11c0*/  LOP3.LUT R5, R5, 0xffffff80, RZ, 0xc0, !PT ;  /* 0xffffff8005057812 */ /* 0x000fc800078ec0ff */
[----:B------:R-:W0:Y:S01]  /*11d0*/  SHFL.IDX PT, R2, R2, RZ, 0x1f ;  /* 0x00001fff02027589 */ /* 0x000e2200000e0000 */
[----:B------:R-:W-:-:S05]  /*11e0*/  IMAD.IADD R5, R16, 0x1, -R5 ;  /* 0x0000000110057824 */ /* 0x000fca00078e0a05 */
[----:B------:R-:W-:-:S04]  /*11f0*/  SHF.R.S32.HI R4, RZ, 0x1f, R5 ;  /* 0x0000001fff047819 */ /* 0x000fc80000011405 */
[CC--:B------:R-:W-:Y:S02]  /*1200*/  LEA.HI R6, R4.reuse, R5.reuse, RZ, 0x2 ;  /* 0x0000000504067211 */ /* 0x0c0fe400078f10ff */
[----:B------:R-:W-:Y:S02]  /*1210*/  LEA.HI R4, R4, R5, RZ, 0x5 ;  /* 0x0000000504047211 */ /* 0x000fe400078f28ff */
[----:B------:R-:W-:Y:S02]  /*1220*/  SHF.R.S32.HI R7, RZ, 0x1f, R6 ;  /* 0x0000001fff077819 */ /* 0x000fe40000011406 */
[----:B------:R-:W-:Y:S02]  /*1230*/  SHF.R.S32.HI R4, RZ, 0x5, R4 ;  /* 0x00000005ff047819 */ /* 0x000fe40000011404 */
[----:B0-----:R-:W-:Y:S02]  /*1240*/  R2UR UR4, R2 ;  /* 0x00000000020472ca */ /* 0x001fe400000e0000 */
[----:B------:R-:W-:-:S04]  /*1250*/  SHF.R.S32.HI R2, RZ, 0x2, R6 ;  /* 0x00000002ff027819 */ /* 0x000fc80000011406 */
[----:B------:R-:W-:-:S04]  /*1260*/  LEA.HI R7, R7, R2, RZ, 0x3 ;  /* 0x0000000207077211 */ /* 0x000fc800078f18ff */
[----:B------:R-:W-:-:S03]  /*1270*/  LOP3.LUT R7, R7, 0xfffffff8, RZ, 0xc0, !PT ;  /* 0xfffffff807077812 */ /* 0x000fc600078ec0ff */
[----:B------:R-:W-:Y:S02]  /*1280*/  ULEA.HI UR5, UR4, UR4, URZ, 0x1 ;  /* 0x0000000404057291 */ /* 0x000fe4000f8f083f */
[----:B------:R-:W-:Y:S02]  /*1290*/  IMAD.IADD R7, R2, 0x1, -R7 ;  /* 0x0000000102077824 */ /* 0x000fe400078e0a07 */
[----:B------:R-:W-:Y:S02]  /*12a0*/  ULOP3.LUT UR6, UR5, 0x1fffe, URZ, 0xc0, !UPT ;  /* 0x0001fffe05067892 */ /* 0x000fe4000f8ec03f */
[----:B------:R-:W-:Y:S01]  /*12b0*/  ULEA UR5, UR42, UR7, 0x18 ;  /* 0x000000072a057291 */ /* 0x000fe2000f8ec03f */
[----:B------:R-:W-:Y:S01]  /*12c0*/  IMAD R4, R4, 0x10, R7 ;  /* 0x0000001004047824 */ /* 0x000fe200078e0207 */
[----:B------:R-:W-:Y:S02]  /*12d0*/  UIADD3 UR6, UR4, -UR6, URZ ;  /* 0x8000000604067290 */ /* 0x000fe4000fffe03f */
[----:B------:R-:W-:-:S02]  /*12e0*/  ULOP3.LUT UR4, UR39, 0x1, URZ, 0xfc, !UPT ;  /* 0x0000000127047892 */ /* 0x000fc4000f8efc3f */
[----:B------:R-:W-:Y:S02]  /*12f0*/  ULEA UR6, UR6, UR5, 0xf ;  /* 0x0000000506067291 */ /* 0x000fe4000f8e783f */
[----:B------:R-:W-:Y:S02]  /*1300*/  UISETP.NE.AND UP0, UPT, UR4, 0x3, UPT ;  /* 0x000000030400788c */ /* 0x000fe4000bf05270 */
[----:B------:R-:W-:-:S04]  /*1310*/  UIADD3 UR6, UR6, 0x400, URZ ;  /* 0x0000040006067890 */ /* 0x000fc8000fffe03f */
[----:B------:R-:W-:Y:S01]  /*1320*/  PLOP3.LUT P0, PT, PT, PT, UP0, 0x80, 0x0 ;  /* 0x000000000000781c */ /* 0x000fe20003f0f008 */
[----:B------:R-:W-:-:S04]  /*1330*/  USHF.R.U32.HI UR6, URZ, 0x4, UR6 ;  /* 0x000000043f067899 */ /* 0x000fc80008011606 */
[----:B------:R-:W-:-:S04]  /*1340*/  ULOP3.LUT UR6, UR6, 0x3fff, URZ, 0xc0, !UPT ;  /* 0x00003fff06067892 */ /* 0x000fc8000f8ec03f */
[----:B------:R-:W-:-:S04]  /*1350*/  ULOP3.LUT UR6, UR6, 0x2000000, URZ, 0xfc, !UPT ;  /* 0x0200000006067892 */ /* 0x000fc8000f8efc3f */
[----:B------:R-:W-:Y:S08]  /*1360*/  @!P0 BRA `(.L_x_12) ;  /* 0x0000000000048947 */ /* 0x000ff00003800000 */
[----:B------:R-:W-:Y:S01]  /*1370*/  BPT.TRAP 0x1 ;  /* 0x000000040000795c */ /* 0x000fe20000300000 */
.L_x_12:
[----:B------:R-:W-:-:S04]  /*1380*/  SHF.L.U32 R2, RZ, 0x1f, RZ ;  /* 0x0000001fff027819 */ /* 0x000fc800000006ff */
[----:B------:R-:W0:Y:S02]  /*1390*/  SYNCS.PHASECHK.TRANS64.TRYWAIT P1, [UR5+0x28c50], R2 ;  /* 0x028c5002ff0075a7 */ /* 0x000e240008020145 */
[----:B0-----:R-:W-:Y:S05]  /*13a0*/  @!P1 BRA `(.L_x_13) ;  /* 0x000000b800549947 */ /* 0x001fea0003800000 */
.L_x_97:
[----:B------:R-:W-:Y:S01]  /*13b0*/  BAR.SYNC.DEFER_BLOCKING 0xe, 0x100 ;  /* 0x0384000000007b1d */ /* 0x000fe20000010000 */
[----:B------:R-:W-:Y:S02]  /*13c0*/  UIADD3 UR4, UR5, 0x26800, URZ ;  /* 0x0002680005047890 */ /* 0x000fe4000fffe03f */
[----:B------:R-:W-:Y:S02]  /*13d0*/  UIADD3 UR14, UR6, 0x80, URZ ;  /* 0x00000080060e7890 */ /* 0x000fe4000fffe03f */
[----:B------:R-:W-:Y:S01]  /*13e0*/  USHF.R.U32.HI UR4, URZ, 0x4, UR4 ;  /* 0x000000043f047899 */ /* 0x000fe20008011604 */
[----:B------:R-:W-:Y:S01]  /*13f0*/  UMOV UR9, 0x40000040 ;  /* 0x4000004000097882 */ /* 0x000fe20000000000 */
[----:B------:R-:W-:Y:S02]  /*1400*/  UMOV UR10, UR6 ;  /* 0x00000006000a7c82 */ /* 0x000fe40008000000 */
[----:B------:R-:W-:Y:S01]  /*1410*/  ULOP3.LUT UR4, UR4, 0x3fff, URZ, 0xc0, !UPT ;  /* 0x00003fff04047892 */ /* 0x000fe2000f8ec03f */
[----:B------:R-:W-:Y:S01]  /*1420*/  UMOV UR11, 0x40000040 ;  /* 0x40000040000b7882 */ /* 0x000fe20000000000 */
[----:B------:R-:W-:-:S02]  /*1430*/  UMOV UR13, 0x40000040 ;  /* 0x40000040000d7882 */ /* 0x000fc40000000000 */
[----:B------:R-:W-:Y:S01]  /*1440*/  ULOP3.LUT UR4, UR4, 0x10000, URZ, 0xfc, !UPT ;  /* 0x0001000004047892 */ /* 0x000fe2000f8efc3f */
[----:B------:R-:W-:Y:S01]  /*1450*/  UMOV UR15, 0x40000040 ;  /* 0x40000040000f7882 */ /* 0x000fe20000000000 */
[----:B------:R-:W-:Y:S02]  /*1460*/  UIADD3 UR18, UR6, 0x100, URZ ;  /* 0x0000010006127890 */ /* 0x000fe4000fffe03f */
[----:B------:R-:W-:-:S03]  /*1470*/  UIADD3 UR12, UR4, 0x2, URZ ;  /* 0x00000002040c7890 */ /* 0x000fc6000fffe03f */
[----:B------:R-:W-:Y:S01]  /*1480*/  UMOV UR8, UR4 ;  /* 0x0000000400087c82 */ /* 0x000fe20008000000 */
[----:B------:R-:W-:Y:S01]  /*1490*/  UIADD3 UR16, UR4, 0x4, URZ ;  /* 0x0000000404107890 */ /* 0x000fe2000fffe03f */
[----:B------:R-:W-:Y:S01]  /*14a0*/  UMOV UR17, 0x40000040 ;  /* 0x4000004000117882 */ /* 0x000fe20000000000 */
[----:B------:R-:W-:Y:S01]  /*14b0*/  WARPGROUP.ARRIVE ;  /* 0x00000000000079c5 */ /* 0x000fe20000000000 */
[----:B------:R-:W-:Y:S01]  /*14c0*/  UMOV UR19, 0x40000040 ;  /* 0x4000004000137882 */ /* 0x000fe20000000000 */
[----:B------:R-:W-:Y:S02]  /*14d0*/  UIADD3 UR20, UR4, 0x6, URZ ;  /* 0x0000000604147890 */ /* 0x000fe4000fffe03f */
[----:B------:R-:W-:Y:S02]  /*14e0*/  UIADD3 UR22, UR6, 0x180, URZ ;  /* 0x0000018006167890 */ /* 0x000fe4000fffe03f */
[----:B------:R-:W-:Y:S01]  /*14f0*/  HGMMA.64x256x16.F32 R24, gdesc[UR8].tnspB, RZ, !UPT, gsb0 ;  /* 0x43e00000081879f0 */ /* 0x000fe2000c0008ff */
[----:B------:R-:W-:Y:S01]  /*1500*/  UMOV UR21, 0x40000040 ;  /* 0x4000004000157882 */ /* 0x000fe20000000000 */
[----:B------:R-:W-:Y:S01]  /*1510*/  UMOV UR23, 0x40000040 ;  /* 0x4000004000177882 */ /* 0x000fe20000000000 */
[----:B------:R-:W-:-:S02]  /*1520*/  WARPGROUP.DEPBAR.LE gsb0, 0x0 ;  /* 0x00008000000079c5 */ /* 0x000fc40000010000 */
[----:B------:R-:W-:-:S15]  /*1530*/  WARPGROUP.ARRIVE ;  /* 0x00000000000079c5 */ /* 0x000fde0000000000 */
[----:B------:R-:W-:-:S08]  /*1540*/  NOP ;  /* 0x0000000000007918 */ /* 0x000fd00000000000 */
[----:B------:R-:W-:Y:S03]  /*1550*/  HGMMA.64x256x16.F32 R24, gdesc[UR12].tnspB, R24, gsb0 ;  /* 0x43e000000c1879f0 */ /* 0x000fe60008000818 */
[----:B------:R-:W-:Y:S02]  /*1560*/  WARPGROUP.DEPBAR.LE gsb0, 0x0 ;  /* 0x00008000000079c5 */ /* 0x000fe40000010000 */
        /* <DEDUP_REMOVED lines=8> */
[----:B------:R-:W-:Y:S06]  /*15f0*/  BAR.ARV 0xf, 0x100 ;  /* 0x03c4000000007b1d */ /* 0x000fec0000002000 */
[----:B------:R-:W-:Y:S05]  /*1600*/  @!P0 BRA `(.L_x_14) ;  /* 0x0000000000048947 */ /* 0x000fea0003800000 */
[----:B------:R-:W-:Y:S01]  /*1610*/  BPT.TRAP 0x1 ;  /* 0x000000040000795c */ /* 0x000fe20000300000 */
.L_x_14:
[----:B------:R-:W-:Y:S01]  /*1620*/  IADD3 R3, R3, -0x2, RZ ;  /* 0xfffffffe03037810 */ /* 0x000fe20007ffe0ff */
[----:B------:R-:W-:-:S03]  /*1630*/  UIADD3 UR4, UR5, 0x28c60, URZ ;  /* 0x00028c6005047890 */ /* 0x000fc6000fffe03f */
[----:B------:R-:W-:Y:S01]  /*1640*/  ISETP.GE.AND P1, PT, R3, R0, PT ;  /* 0x000000000300720c */ /* 0x000fe20003f26270 */
[----:B------:R-:W-:-:S09]  /*1650*/  UPRMT UR4, UR42, 0x654, UR4 ;  /* 0x000006542a047896 */ /* 0x000fd20008000004 */
[----:B------:R-:W-:Y:S01]  /*1660*/  SYNCS.ARRIVE.TRANS64.RED.A1T0 RZ, [UR4], RZ ;  /* 0x000000ffffff79a7 */ /* 0x000fe20008100404 */
[----:B------:R-:W-:Y:S02]  /*1670*/  UMOV UR4, URZ ;  /* 0x0000003f00047c82 */ /* 0x000fe40008000000 */
[----:B------:R-:W-:Y:S05]  /*1680*/  @!P1 BRA `(.L_x_15) ;  /* 0x0000000800e09947 */ /* 0x000fea0003800000 */
[----:B------:R-:W-:Y:S01]  /*1690*/  IMAD.MOV.U32 R7, RZ, RZ, RZ ;  /* 0x000000ffff077224 */ /* 0x000fe200078e00ff */
[----:B------:R-:W-:-:S06]  /*16a0*/  UMOV UR4, URZ ;  /* 0x0000003f00047c82 */ /* 0x000fcc0008000000 */
.L_x_21:
[----:B------:R-:W-:Y:S01]  /*16b0*/  BAR.SYNC.DEFER_BLOCKING 0xe, 0x100 ;  /* 0x0384000000007b1d */ /* 0x000fe20000010000 */
[----:B01----:R-:W-:Y:S01]  /*16c0*/  IMAD.U32 R5, RZ, RZ, UR4 ;  /* 0x00000004ff057e24 */ /* 0x003fe2000f8e00ff */
[----:B------:R-:W-:Y:S01]  /*16d0*/  UIADD3 UR4, UR4, 0x1, URZ ;  /* 0x0000000104047890 */ /* 0x000fe2000fffe03f */
[----:B------:R-:W-:Y:S02]  /*16e0*/  ISETP.GT.AND P2, PT, R3, R0, PT ;  /* 0x000000000300720c */ /* 0x000fe40003f44270 */
[----:B------:R-:W-:Y:S01]  /*16f0*/  IMAD R2, R5, 0x40, R4 ;  /* 0x0000004005027824 */ /* 0x000fe200078e0204 */
[----:B------:R-:W-:Y:S01]  /*1700*/  UISETP.NE.AND UP0, UPT, UR4, 0x2, UPT ;  /* 0x000000020400788c */ /* 0x000fe2000bf05270 */
[----:B------:R-:W-:-:S03]  /*1710*/  IADD3 R3, R3, -0x1, RZ ;  /* 0xffffffff03037810 */ /* 0x000fc60007ffe0ff */
[----:B------:R-:W-:Y:S01]  /*1720*/  LEA R2, R2, UR5, 0x2 ;  /* 0x0000000502027c11 */ /* 0x000fe2000f8e10ff */
[----:B------:R-:W-:Y:S02]  /*1730*/  USEL UR7, URZ, 0x1, UP0 ;  /* 0x000000013f077887 */ /* 0x000fe40008000000 */
[----:B------:R-:W-:-:S04]  /*1740*/  USEL UR4, UR4, URZ, UP0 ;  /* 0x0000003f04047287 */ /* 0x000fc80008000000 */
[----:B------:R-:W-:Y:S01]  /*1750*/  LOP3.LUT R7, R7, UR7, RZ, 0x3c, !PT ;  /* 0x0000000707077c12 */ /* 0x000fe2000f8e3cff */
[----:B------:R-:W0:Y:S04]  /*1760*/  LDS R5, [R2+0x28800] ;  /* 0x0288000002057984 */ /* 0x000e280000000800 */
[----:B------:R-:W1:Y:S01]  /*1770*/  LDS R6, [R2+0x28820] ;  /* 0x0288200002067984 */ /* 0x000e620000000800 */
[-C--:B0-----:R-:W-:Y:S01]  /*1780*/  FMUL.FTZ R24, R24, R5.reuse ;  /* 0x0000000518187220 */ /* 0x081fe20000410000 */
[-C--:B------:R-:W-:Y:S01]  /*1790*/  FMUL.FTZ R25, R25, R5.reuse ;  /* 0x0000000519197220 */ /* 0x080fe20000410000 */
        /* <DEDUP_REMOVED lines=61> */
[----:B------:R-:W-:Y:S01]  /*1b70*/  FMUL.FTZ R149, R149, R5 ;  /* 0x0000000595957220 */ /* 0x000fe20000410000 */
[-C--:B-1----:R-:W-:Y:S01]  /*1b80*/  FMUL.FTZ R26, R26, R6.reuse ;  /* 0x000000061a1a7220 */ /* 0x082fe20000410000 */
        /* <DEDUP_REMOVED lines=63> */
[----:B------:R-:W-:Y:S06]  /*1f80*/  @!P0 BRA `(.L_x_16) ;  /* 0x0000000000048947 */ /* 0x000fec0003800000 */
[----:B------:R-:W-:Y:S01]  /*1f90*/  BPT.TRAP 0x1 ;  /* 0x000000040000795c */ /* 0x000fe20000300000 */
.L_x_16:
[----:B------:R-:W-:Y:S01]  /*1fa0*/  ULEA UR7, UR4, UR5, 0x3 ;  /* 0x0000000504077291 */ /* 0x000fe2000f8e183f */
[----:B------:R-:W-:-:S08]  /*1fb0*/  SHF.L.U32 R2, R7, 0x1f, RZ ;  /* 0x0000001f07027819 */ /* 0x000fd000000006ff */
[----:B------:R0:W1:Y:S01]  /*1fc0*/  SYNCS.PHASECHK.TRANS64.TRYWAIT P1, [UR7+0x28c50], R2 ;  /* 0x028c5002ff0075a7 */ /* 0x0000620008020147 */
[----:B------:R-:W-:Y:S05]  /*1fd0*/  @!P0 BRA `(.L_x_17) ;  /* 0x0000000000048947 */ /* 0x000fea0003800000 */
[----:B------:R-:W-:Y:S01]  /*1fe0*/  BPT.TRAP 0x1 ;  /* 0x000000040000795c */ /* 0x000fe20000300000 */
.L_x_17:
[----:B-1----:R-:W-:Y:S05]  /*1ff0*/  @P1 BRA `(.L_x_18) ;  /* 0x0000000000081947 */ /* 0x002fea0003800000 */
[----:B------:R-:W1:Y:S02]  /*2000*/  SYNCS.PHASECHK.TRANS64.TRYWAIT P1, [UR7+0x28c50], R2 ;  /* 0x028c5002ff0075a7 */ /* 0x000e640008020147 */
[----:B-1----:R-:W-:Y:S05]  /*2010*/  @!P1 BRA `(.L_x_19) ;  /* 0x000000ac00509947 */ /* 0x002fea0003800000 */
.L_x_18:
[----:B------:R-:W-:Y:S01]  /*2020*/  ULEA UR10, UR4, UR6, 0xc ;  /* 0x00000006040a7291 */ /* 0x000fe2000f8e603f */
[----:B------:R-:W-:Y:S01]  /*2030*/  WARPGROUP.ARRIVE ;  /* 0x00000000000079c5 */ /* 0x000fe20000000000 */
[----:B------:R-:W-:Y:S01]  /*2040*/  UMOV UR11, 0x40000040 ;  /* 0x40000040000b7882 */ /* 0x000fe20000000000 */
[----:B------:R-:W-:Y:S01]  /*2050*/  UMOV UR15, 0x40000040 ;  /* 0x40000040000f7882 */ /* 0x000fe20000000000 */
[----:B------:R-:W-:Y:S02]  /*2060*/  UIADD3 UR14, UR10, 0x80, URZ ;  /* 0x000000800a0e7890 */ /* 0x000fe4000fffe03f */
[----:B------:R-:W-:Y:S01]  /*2070*/  UIADD3 UR18, UR10, 0x100, URZ ;  /* 0x000001000a127890 */ /* 0x000fe2000fffe03f */
[----:B------:R-:W-:Y:S02]  /*2080*/  UMOV UR19, 0x40000040 ;  /* 0x4000004000137882 */ /* 0x000fe40000000000 */
[----:B------:R-:W-:Y:S01]  /*2090*/  HGMMA.64x256x16.F32 R24, gdesc[UR8].tnspB, R24, gsb0 ;  /* 0x43e00000081879f0 */ /* 0x000fe20008000818 */
[----:B------:R-:W-:Y:S01]  /*20a0*/  UIADD3 UR22, UR10, 0x180, URZ ;  /* 0x000001800a167890 */ /* 0x000fe2000fffe03f */
        /* <DEDUP_REMOVED lines=17> */
.L_x_20:
[----:B------:R-:W-:-:S04]  /*21c0*/  UIADD3 UR7, UR7, 0x28c60, URZ ;  /* 0x00028c6007077890 */ /* 0x000fc8000fffe03f */
[----:B------:R-:W-:-:S09]  /*21d0*/  UPRMT UR7, UR42, 0x654, UR7 ;  /* 0x000006542a077896 */ /* 0x000fd20008000007 */
[----:B------:R-:W-:Y:S01]  /*21e0*/  SYNCS.ARRIVE.TRANS64.RED.A1T0 RZ, [UR7], RZ ;  /* 0x000000ffffff79a7 */ /* 0x000fe20008100407 */
[----:B------:R-:W-:Y:S05]  /*21f0*/  @P2 BRA `(.L_x_21) ;  /* 0xfffffff4002c2947 */ /* 0x000fea000383ffff */
[----:B------:R-:W-:-:S12]  /*2200*/  USHF.L.U32 UR4, UR4, 0x6, URZ ;  /* 0x0000000604047899 */ /* 0x000fd8000800063f */
.L_x_15:
[----:B------:R-:W-:Y:S01]  /*2210*/  BAR.SYNC.DEFER_BLOCKING 0xe, 0x100 ;  /* 0x0384000000007b1d */ /* 0x000fe20000010000 */
[----:B------:R-:W-:Y:S01]  /*2220*/  VIADD R4, R4, UR4 ;  /* 0x0000000404047c36 */ /* 0x000fe20008000000 */
[----:B------:R-:W-:-:S04]  /*2230*/  PLOP3.LUT P0, PT, PT, PT, PT, 0x8, 0x0 ;  /* 0x000000000000781c */ /* 0x000fc80003f0e170 */
[----:B------:R-:W-:-:S05]  /*2240*/  LEA R4, R4, UR5, 0x2 ;  /* 0x0000000504047c11 */ /* 0x000fca000f8e10ff */
[----:B01----:R-:W0:Y:S04]  /*2250*/  LDS R2, [R4+0x28800] ;  /* 0x0288000004027984 */ /* 0x003e280000000800 */
[----:B------:R1:W2:Y:S02]  /*2260*/  LDS R0, [R4+0x28820] ;  /* 0x0288200004007984 */ /* 0x0002a40000000800 */
[----:B-1----:R-:W-:Y:S02]  /*2270*/  IMAD.MOV.U32 R4, RZ, RZ, RZ ;  /* 0x000000ffff047224 */ /* 0x002fe400078e00ff */
        /* <DEDUP_REMOVED lines=64> */
[-C--:B--2---:R-:W-:Y:S01]  /*2680*/  FMUL.FTZ R26, R26, R0.reuse ;  /* 0x000000001a1a7220 */ /* 0x084fe20000410000 */
        /* <DEDUP_REMOVED lines=63> */
[----:B------:R-:W-:Y:S01]  /*2a80*/  IMAD.MOV.U32 R2, RZ, RZ, RZ ;  /* 0x000000ffff027224 */ /* 0x000fe200078e00ff */
[----:B------:R-:W-:Y:S06]  /*2a90*/  BAR.ARV 0xf, 0x100 ;  /* 0x03c4000000007b1d */ /* 0x000fec0000002000 */
[----:B------:R-:W-:Y:S05]  /*2aa0*/  BRA `(.L_x_11) ;  /* 0x0000004000d87947 */ /* 0x000fea0003800000 */
.L_x_9:
[----:B------:R-:W-:Y:S01]  /*2ab0*/  UISETP.GE.AND UP0, UPT, UR43, 0x1, UPT ;  /* 0x000000012b00788c */ /* 0x000fe2000bf06270 */
[----:B------:R-:W-:-:S05]  /*2ac0*/  UMOV UR4, URZ ;  /* 0x0000003f00047c82 */ /* 0x000fca0008000000 */
[----:B------:R-:W-:-:S13]  /*2ad0*/  PLOP3.LUT P0, PT, PT, PT, UP0, 0x80, 0x0 ;  /* 0x000000000000781c */ /* 0x000fda0003f0f008 */
[----:B------:R-:W-:Y:S05]  /*2ae0*/  @!P0 BRA `(.L_x_22) ;  /* 0x0000000000848947 */ /* 0x000fea0003800000 */
[----:B------:R-:W-:Y:S01]  /*2af0*/  MOV R3, UR11 ;  /* 0x0000000b00037c02 */ /* 0x000fe20008000f00 */
[----:B------:R-:W-:Y:S01]  /*2b00*/  UIADD3 UR8, UR6, -0x1, UR11 ;  /* 0xffffffff06087890 */ /* 0x000fe2000fffe00b */
[----:B------:R-:W-:Y:S02]  /*2b10*/  UMOV UR4, URZ ;  /* 0x0000003f00047c82 */ /* 0x000fe40008000000 */
[-C--:B------:R-:W-:Y:S02]  /*2b20*/  IABS R0, R3.reuse ;  /* 0x0000000300007213 */ /* 0x080fe40000000000 */
[----:B------:R-:W-:Y:S01]  /*2b30*/  IABS R5, R3 ;  /* 0x0000000300057213 */ /* 0x000fe20000000000 */
[----:B------:R-:W-:Y:S01]  /*2b40*/  IMAD.U32 R4, RZ, RZ, UR8 ;  /* 0x00000008ff047e24 */ /* 0x000fe2000f8e00ff */
[----:B------:R-:W-:Y:S01]  /*2b50*/  R2UR UR12, R0 ;  /* 0x00000000000c72ca */ /* 0x000fe200000e0000 */
[----:B------:R-:W-:-:S03]  /*2b60*/  ULOP3.LUT UR8, UR8, UR11, URZ, 0x3c, !UPT ;  /* 0x0000000b08087292 */ /* 0x000fc6000f8e3c3f */
[----:B------:R-:W-:-:S05]  /*2b70*/  IABS R4, R4 ;  /* 0x0000000400047213 */ /* 0x000fca0000000000 */
[----:B------:R-:W-:-:S04]  /*2b80*/  IMAD.MOV.U32 R3, RZ, RZ, R4 ;  /* 0x000000ffff037224 */ /* 0x000fc800078e0004 */
[----:B------:R-:W0:Y:S01]  /*2b90*/  I2F.RP R0, UR12 ;  /* 0x0000000c00007d06 */ /* 0x000e220008209400 */
[----:B------:R-:W-:-:S07]  /*2ba0*/  R2UR UR10, R3 ;  /* 0x00000000030a72ca */ /* 0x000fce00000e0000 */
[----:B0-----:R-:W0:Y:S02]  /*2bb0*/  MUFU.RCP R0, R0 ;  /* 0x0000000000007308 */ /* 0x001e240000001000 */
[----:B0-----:R-:W-:Y:S01]  /*2bc0*/  VIADD R2, R0, 0xffffffe ;  /* 0x0ffffffe00027836 */ /* 0x001fe20000000000 */
[----:B------:R-:W-:-:S05]  /*2bd0*/  IADD3 R0, RZ, -R5, RZ ;  /* 0x80000005ff007210 */ /* 0x000fca0007ffe0ff */
[----:B------:R-:W0:Y:S02]  /*2be0*/  F2I.FTZ.U32.TRUNC.NTZ R2, R2 ;  /* 0x0000000200027305 */ /* 0x000e24000021f000 */
[----:B0-----:R-:W-:-:S13]  /*2bf0*/  R2UR UR5, R2 ;  /* 0x00000000020572ca */ /* 0x001fda00000e0000 */
[----:B------:R-:W-:-:S04]  /*2c00*/  UIADD3 UR9, URZ, -UR5, URZ ;  /* 0x800000053f097290 */ /* 0x000fc8000fffe03f */
[----:B------:R-:W-:-:S04]  /*2c10*/  UIMAD UR9, UR9, UR12, URZ ;  /* 0x0000000c090972a4 */ /* 0x000fc8000f8e023f */
[----:B------:R-:W-:-:S03]  /*2c20*/  UIMAD.WIDE.U32 UR4, UR5, UR9, UR4 ;  /* 0x00000009050472a5 */ /* 0x000fc6000f8e0004 */
[----:B------:R-:W-:Y:S01]  /*2c30*/  R2UR UR9, R0 ;  /* 0x00000000000972ca */ /* 0x000fe200000e0000 */
[----:B------:R-:W-:-:S12]  /*2c40*/  UIMAD.WIDE.U32 UR4, UR5, UR10, URZ ;  /* 0x0000000a050472a5 */ /* 0x000fd8000f8e003f */
[----:B------:R-:W-:-:S04]  /*2c50*/  UIMAD UR9, UR5, UR9, UR10 ;  /* 0x00000009050972a4 */ /* 0x000fc8000f8e020a */
[----:B------:R-:W-:-:S11]  /*2c60*/  UISETP.GT.U32.AND UP1, UPT, UR12, UR9, UPT ;  /* 0x000000090c00728c */ /* 0x000fd6000bf24070 */
[----:B------:R-:W-:Y:S02]  /*2c70*/  @!UP1 UIADD3 UR9, UR9, -UR12, URZ ;  /* 0x8000000c09099290 */ /* 0x000fe4000fffe03f */
[----:B------:R-:W-:Y:S02]  /*2c80*/  @!UP1 UIADD3 UR5, UR5, 0x1, URZ ;  /* 0x0000000105059890 */ /* 0x000fe4000fffe03f */
[----:B------:R-:W-:Y:S02]  /*2c90*/  UISETP.GE.U32.AND UP0, UPT, UR9, UR12, UPT ;  /* 0x0000000c0900728c */ /* 0x000fe4000bf06070 */
[----:B------:R-:W-:-:S09]  /*2ca0*/  UISETP.GE.AND UP1, UPT, UR8, URZ, UPT ;  /* 0x0000003f0800728c */ /* 0x000fd2000bf26270 */
[----:B------:R-:W-:Y:S02]  /*2cb0*/  @UP0 UIADD3 UR5, UR5, 0x1, URZ ;  /* 0x0000000105050890 */ /* 0x000fe4000fffe03f */
[----:B------:R-:W-:-:S05]  /*2cc0*/  UISETP.NE.AND UP0, UPT, UR11, URZ, UPT ;  /* 0x0000003f0b00728c */ /* 0x000fca000bf05270 */
[----:B------:R-:W-:Y:S02]  /*2cd0*/  UMOV UR4, UR5 ;  /* 0x0000000500047c82 */ /* 0x000fe40008000000 */
[----:B------:R-:W-:-:S04]  /*2ce0*/  @!UP1 UIADD3 UR4, -UR4, URZ, URZ ;  /* 0x0000003f04049290 */ /* 0x000fc8000fffe13f */
[----:B------:R-:W-:-:S12]  /*2cf0*/  @!UP0 ULOP3.LUT UR4, URZ, UR11, URZ, 0x33, !UPT ;  /* 0x0000000b3f048292 */ /* 0x000fd8000f8e333f */
.L_x_22:
[----:B------:R-:W-:Y:S01]  /*2d00*/  UIMAD UR40, UR7, UR4, URZ ;  /* 0x00000004072872a4 */ /* 0x000fe2000f8e023f */
[----:B------:R-:W-:Y:S01]  /*2d10*/  IMAD.U32 R0, RZ, RZ, UR6 ;  /* 0x00000006ff007e24 */ /* 0x000fe2000f8e00ff */
[----:B------:R-:W-:Y:S01]  /*2d20*/  PLOP3.LUT P0, PT, PT, PT, PT, 0x80, 0x0 ;  /* 0x000000000000781c */ /* 0x000fe20003f0f070 */
[----:B------:R-:W-:Y:S01]  /*2d30*/  IMAD.U32 R3, RZ, RZ, UR4 ;  /* 0x00000004ff037e24 */ /* 0x000fe2000f8e00ff */
[----:B------:R-:W-:Y:S01]  /*2d40*/  MOV R4, RZ ;  /* 0x000000ff00047202 */ /* 0x000fe20000000f00 */
[----:B------:R-:W-:Y:S01]  /*2d50*/  IMAD.MOV.U32 R2, RZ, RZ, RZ ;  /* 0x000000ffff027224 */ /* 0x000fe200078e00ff */
[----:B------:R-:W-:Y:S02]  /*2d60*/  CS2R R150, SRZ ;  /* 0x0000000000967805 */ /* 0x000fe4000001ff00 */
[----:B------:R-:W-:Y:S02]  /*2d70*/  CS2R R148, SRZ ;  /* 0x0000000000947805 */ /* 0x000fe4000001ff00 */
[----:B------:R-:W-:-:S02]  /*2d80*/  VIADDMNMX R0, R3, UR40, R0, PT ;  /* 0x0000002803007c46 */ /* 0x000fc4000b800100 */
[----:B------:R-:W-:Y:S02]  /*2d90*/  CS2R R146, SRZ ;  /* 0x0000000000927805 */ /* 0x000fe4000001ff00 */
[----:B------:R-:W-:Y:S02]  /*2da0*/  CS2R R144, SRZ ;  /* 0x0000000000907805 */ /* 0x000fe4000001ff00 */
[----:B------:R-:W-:Y:S02]  /*2db0*/  CS2R R142, SRZ ;  /* 0x00000000008e7805 */ /* 0x000fe4000001ff00 */
[----:B------:R-:W-:Y:S02]  /*2dc0*/  R2UR UR44, R0 ;  /* 0x00000000002c72ca */ /* 0x000fe400000e0000 */
        /* <DEDUP_REMOVED lines=11> */
[----:B------:R-:W-:Y:S01]  /*2e80*/  CS2R R118, SRZ ;  /* 0x0000000000767805 */ /* 0x000fe2000001ff00 */
[----:B------:R-:W-:Y:S01]  /*2e90*/  UISETP.GT.AND UP0, UPT, UR44, UR40, UPT ;  /* 0x000000282c00728c */ /* 0x000fe2000bf04270 */
[----:B------:R-:W-:Y:S02]  /*2ea0*/  CS2R R116, SRZ ;  /* 0x0000000000747805 */ /* 0x000fe4000001ff00 */
[----:B------:R-:W-:-:S02]  /*2eb0*/  CS2R R114, SRZ ;  /* 0x0000000000727805 */ /* 0x000fc4000001ff00 */
[----:B------:R-:W-:Y:S02]  /*2ec0*/  CS2R R112, SRZ ;  /* 0x0000000000707805 */ /* 0x000fe4000001ff00 */
[----:B------:R-:W-:Y:S02]  /*2ed0*/  CS2R R110, SRZ ;  /* 0x00000000006e7805 */ /* 0x000fe4000001ff00 */
[----:B------:R-:W-:Y:S02]  /*2ee0*/  CS2R R108, SRZ ;  /* 0x00000000006c7805 */ /* 0x000fe4000001ff00 */
[----:B------:R-:W-:Y:S02]  /*2ef0*/  PLOP3.LUT P1, PT, PT, PT, UP0, 0x80, 0x0 ;  /* 0x000000000000781c */ /* 0x000fe40003f2f008 */
        /* <DEDUP_REMOVED lines=42> */
[----:B------:R-:W-:Y:S06]  /*31a0*/  @!P1 BRA `(.L_x_11) ;  /* 0x0000003c00189947 */ /* 0x000fec0003800000 */
[----:B------:R-:W-:Y:S01]  /*31b0*/  SHF.R.S32.HI R17, RZ, 0x1f, R16 ;  /* 0x0000001fff117819 */ /* 0x000fe20000011410 */
[----:B------:R-:W-:Y:S02]  /*31c0*/  UMOV UR41, 0x400 ;  /* 0x0000040000297882 */ /* 0x000fe40000000000 */
[----:B------:R-:W-:Y:S01]  /*31d0*/  ULEA UR41, UR42, UR41, 0x18 ;  /* 0x000000292a297291 */ /* 0x000fe2000f8ec03f */
[----:B------:R-:W-:-:S04]  /*31e0*/  LEA.HI R18, R17, R16, RZ, 0x7 ;  /* 0x0000001011127211 */ /* 0x000fc800078f38ff */
[----:B------:R-:W-:-:S05]  /*31f0*/  SHF.R.S32.HI R19, RZ, 0x7, R18 ;  /* 0x00000007ff137819 */ /* 0x000fca0000011412 */
[----:B------:R-:W0:Y:S02]  /*3200*/  SHFL.IDX PT, R0, R19, RZ, 0x1f ;  /* 0x00001fff13007589 */ /* 0x000e2400000e0000 */
[----:B0-----:R-:W-:-:S13]  /*3210*/  R2UR UR4, R0 ;  /* 0x00000000000472ca */ /* 0x001fda00000e0000 */
[----:B------:R-:W-:-:S04]  /*3220*/  ULEA.HI UR5, UR4, UR4, URZ, 0x1 ;  /* 0x0000000404057291 */ /* 0x000fc8000f8f083f */
[----:B------:R-:W-:-:S04]  /*3230*/  ULOP3.LUT UR5, UR5, 0x1fffe, URZ, 0xc0, !UPT ;  /* 0x0001fffe05057892 */ /* 0x000fc8000f8ec03f */
[----:B------:R-:W-:Y:S02]  /*3240*/  UIADD3 UR5, UR4, -UR5, URZ ;  /* 0x8000000504057290 */ /* 0x000fe4000fffe03f */
[----:B------:R-:W-:Y:S02]  /*3250*/  UIADD3 UR4, UR41, 0x26800, URZ ;  /* 0x0002680029047890 */ /* 0x000fe4000fffe03f */
[----:B------:R-:W-:Y:S02]  /*3260*/  ULEA UR5, UR5, UR41, 0xf ;  /* 0x0000002905057291 */ /* 0x000fe4000f8e783f */
[----:B------:R-:W-:Y:S02]  /*3270*/  ULOP3.LUT UP0, URZ, UR4, 0x3ff, URZ, 0xc0, !UPT ;  /* 0x000003ff043f7892 */ /* 0x000fe4000f80c03f */
[----:B------:R-:W-:-:S04]  /*3280*/  UIADD3 UR5, UR5, 0x400, URZ ;  /* 0x0000040005057890 */ /* 0x000fc8000fffe03f */
[----:B------:R-:W-:Y:S01]  /*3290*/  PLOP3.LUT P0, PT, PT, PT, UP0, 0x80, 0x0 ;  /* 0x000000000000781c */ /* 0x000fe20003f0f008 */
[----:B------:R-:W-:-:S04]  /*32a0*/  USHF.R.U32.HI UR5, URZ, 0x4, UR5 ;  /* 0x000000043f057899 */ /* 0x000fc80008011605 */
[----:B------:R-:W-:-:S08]  /*32b0*/  ULOP3.LUT UR45, UR5, 0x3fff, URZ, 0xc0, !UPT ;  /* 0x00003fff052d7892 */ /* 0x000fd0000f8ec03f */
[----:B------:R-:W-:Y:S05]  /*32c0*/  @!P0 BRA `(.L_x_23) ;  /* 0x0000000000408947 */ /* 0x000fea0003800000 */
[----:B------:R-:W-:Y:S01]  /*32d0*/  MOV R0, 0x0 ;  /* 0x0000000000007802 */ /* 0x000fe20000000f00 */
[----:B------:R-:W-:Y:S01]  /*32e0*/  ULDC.64 UR4, c[0x4][0x90] ;  /* 0x0100240000047ab9 */ /* 0x000fe20000000a00 */
[----:B------:R-:W-:Y:S01]  /*32f0*/  ULDC.64 UR6, c[0x4][0x20] ;  /* 0x0100080000067ab9 */ /* 0x000fe20000000a00 */
[----:B------:R-:W-:Y:S01]  /*3300*/  IMAD.U32 R4, RZ, RZ, UR4 ;  /* 0x00000004ff047e24 */ /* 0x000fe2000f8e00ff */
[----:B------:R0:W1:Y:S01]  /*3310*/  LDC.64 R2, c[0x4][R0] ;  /* 0x0100000000027b82 */ /* 0x0000620000000a00 */
[----:B------:R-:W-:Y:S01]  /*3320*/  IMAD.U32 R5, RZ, RZ, UR5 ;  /* 0x00000005ff057e24 */ /* 0x000fe2000f8e00ff */
[----:B------:R-:W-:Y:S01]  /*3330*/  ULDC.64 UR4, c[0x4][0x98] ;  /* 0x0100260000047ab9 */ /* 0x000fe20000000a00 */
[----:B------:R-:W-:Y:S01]  /*3340*/  IMAD.U32 R10, RZ, RZ, UR6 ;  /* 0x00000006ff0a7e24 */ /* 0x000fe2000f8e00ff */
[----:B------:R-:W-:Y:S01]  /*3350*/  MOV R7, UR5 ;  /* 0x0000000500077c02 */ /* 0x000fe20008000f00 */
[----:B------:R-:W-:Y:S01]  /*3360*/  IMAD.U32 R6, RZ, RZ, UR4 ;  /* 0x00000004ff067e24 */ /* 0x000fe2000f8e00ff */
[----:B------:R-:W-:Y:S01]  /*3370*/  MOV R12, 0x1 ;  /* 0x00000001000c7802 */ /* 0x000fe20000000f00 */
[----:B------:R-:W-:-:S02]  /*3380*/  IMAD.U32 R11, RZ, RZ, UR7 ;  /* 0x00000007ff0b7e24 */ /* 0x000fc4000f8e00ff */
[----:B------:R-:W-:Y:S02]  /*3390*/  IMAD.MOV.U32 R8, RZ, RZ, 0x70 ;  /* 0x00000070ff087424 */ /* 0x000fe400078e00ff */
[----:B0-----:R-:W-:-:S07]  /*33a0*/  IMAD.MOV.U32 R13, RZ, RZ, RZ ;  /* 0x000000ffff0d7224 */ /* 0x001fce00078e00ff */
[----:B------:R-:W-:-:S07]  /*33b0*/  LEPC R20, `(.L_x_23) ;  /* 0x000000001014794e */ /* 0x000fce0000000000 */
[----:B-1----:R-:W-:Y:S05]  /*33c0*/  CALL.ABS.NOINC R2 ;  /* 0x0000000002007343 */ /* 0x002fea0003c00000 */
.L_x_23:
[----:B------:R-:W-:Y:S02]  /*33d0*/  SHF.L.U32 R9, RZ, 0x1f, RZ ;  /* 0x0000001fff097819 */ /* 0x000fe400000006ff */
[----:B------:R-:W-:Y:S02]  /*33e0*/  LOP3.LUT R3, R18, 0xffffff80, RZ, 0xc0, !PT ;  /* 0xffffff8012037812 */ /* 0x000fe400078ec0ff */
[----:B------:R-:W0:Y:S01]  /*33f0*/  SYNCS.PHASECHK.TRANS64.TRYWAIT P0, [UR41+0x28c00], R9 ;  /* 0x028c0009ff0075a7 */ /* 0x000e220008000169 */
[----:B------:R-:W-:Y:S02]  /*3400*/  LEA.HI R0, R19, R19, RZ, 0x1 ;  /* 0x0000001313007211 */ /* 0x000fe400078f08ff */
[----:B------:R-:W-:Y:S02]  /*3410*/  IMAD.IADD R3, R16, 0x1, -R3 ;  /* 0x0000000110037824 */ /* 0x000fe400078e0a03 */
[----:B------:R-:W-:-:S03]  /*3420*/  LOP3.LUT R2, R0, 0xfffffe, RZ, 0xc0, !PT ;  /* 0x00fffffe00027812 */ /* 0x000fc600078ec0ff */
[----:B------:R-:W-:-:S04]  /*3430*/  SHF.R.S32.HI R4, RZ, 0x1f, R3 ;  /* 0x0000001fff047819 */ /* 0x000fc80000011403 */
[----:B------:R-:W-:-:S04]  /*3440*/  LEA.HI R5, R4, R3, RZ, 0x2 ;  /* 0x0000000304057211 */ /* 0x000fc800078f10ff */
[--C-:B------:R-:W-:Y:S02]  /*3450*/  SHF.R.S32.HI R6, RZ, 0x2, R5.reuse ;  /* 0x00000002ff067819 */ /* 0x100fe40000011405 */
[----:B------:R-:W-:Y:S01]  /*3460*/  SHF.R.S32.HI R7, RZ, 0x1f, R5 ;  /* 0x0000001fff077819 */ /* 0x000fe20000011405 */
[----:B0-----:R-:W-:Y:S06]  /*3470*/  @!P0 BRA `(.L_x_24) ;  /* 0x0000009800508947 */ /* 0x001fec0003800000 */
.L_x_98:
[----:B------:R-:W-:Y:S01]  /*3480*/  ULOP3.LUT UR4, UR39, 0x1, URZ, 0xfc, !UPT ;  /* 0x0000000127047892 */ /* 0x000fe2000f8efc3f */
[----:B0-----:R-:W-:Y:S01]  /*3490*/  LOP3.LUT R0, R5, 0x7ffffffc, RZ, 0xc0, !PT ;  /* 0x7ffffffc05007812 */ /* 0x001fe200078ec0ff */
[----:B------:R-:W-:Y:S01]  /*34a0*/  IMAD.IADD R2, R19, 0x1, -R2 ;  /* 0x0000000113027824 */ /* 0x000fe200078e0a02 */
[----:B------:R-:W-:Y:S02]  /*34b0*/  LEA.HI R7, R7, R6, RZ, 0x3 ;  /* 0x0000000607077211 */ /* 0x000fe400078f18ff */
[----:B------:R-:W-:Y:S01]  /*34c0*/  LEA.HI R4, R4, R3, RZ, 0x5 ;  /* 0x0000000304047211 */ /* 0x000fe200078f28ff */
[----:B------:R-:W-:Y:S01]  /*34d0*/  IMAD.IADD R0, R3, 0x1, -R0 ;  /* 0x0000000103007824 */ /* 0x000fe200078e0a00 */
[----:B------:R-:W-:Y:S02]  /*34e0*/  MOV R5, UR4 ;  /* 0x0000000400057c02 */ /* 0x000fe40008000f00 */
[----:B------:R-:W-:Y:S01]  /*34f0*/  LOP3.LUT R7, R7, 0xfffffff8, RZ, 0xc0, !PT ;  /* 0xfffffff807077812 */ /* 0x000fe200078ec0ff */
[----:B------:R-:W-:Y:S01]  /*3500*/  IMAD.SHL.U32 R3, R0, 0x2, RZ ;  /* 0x0000000200037824 */ /* 0x000fe200078e00ff */
[----:B------:R-:W-:-:S02]  /*3510*/  ISETP.NE.AND P0, PT, R5, 0x3, PT ;  /* 0x000000030500780c */ /* 0x000fc40003f05270 */
[----:B------:R-:W-:Y:S01]  /*3520*/  SHF.R.S32.HI R4, RZ, 0x5, R4 ;  /* 0x00000005ff047819 */ /* 0x000fe20000011404 */
[----:B------:R-:W-:Y:S01]  /*3530*/  IMAD.IADD R7, R6, 0x1, -R7 ;  /* 0x0000000106077824 */ /* 0x000fe200078e0a07 */
[----:B------:R-:W-:-:S03]  /*3540*/  LEA R0, R2, R3, 0x8 ;  /* 0x0000000302007211 */ /* 0x000fc600078e40ff */
[----:B------:R-:W-:-:S06]  /*3550*/  IMAD R2, R4, 0x10, R7 ;  /* 0x0000001004027824 */ /* 0x000fcc00078e0207 */
[----:B------:R-:W-:Y:S05]  /*3560*/  @!P0 BRA `(.L_x_25) ;  /* 0x0000000000048947 */ /* 0x000fea0003800000 */
[----:B------:R-:W-:Y:S01]  /*3570*/  BPT.TRAP 0x1 ;  /* 0x000000040000795c */ /* 0x000fe20000300000 */
.L_x_25:
[----:B------:R0:W1:Y:S01]  /*3580*/  SYNCS.PHASECHK.TRANS64.TRYWAIT P1, [UR41+0x28c30], R9 ;  /* 0x028c3009ff0075a7 */ /* 0x0000620008020169 */
[----:B------:R-:W-:Y:S05]  /*3590*/  @!P0 BRA `(.L_x_26) ;  /* 0x0000000000048947 */ /* 0x000fea0003800000 */
[----:B------:R-:W-:Y:S01]  /*35a0*/  BPT.TRAP 0x1 ;  /* 0x000000040000795c */ /* 0x000fe20000300000 */
.L_x_26:
[----:B-1----:R-:W-:Y:S05]  /*35b0*/  @P1 BRA `(.L_x_27) ;  /* 0x0000000000081947 */ /* 0x002fea0003800000 */
[----:B------:R-:W1:Y:S02]  /*35c0*/  SYNCS.PHASECHK.TRANS64.TRYWAIT P1, [UR41+0x28c30], R9 ;  /* 0x028c3009ff0075a7 */ /* 0x000e640008020169 */
[----:B-1----:R-:W-:Y:S05]  /*35d0*/  @!P1 BRA `(.L_x_28) ;  /* 0x0000009800109947 */ /* 0x002fea0003800000 */
.L_x_27:
[----:B------:R-:W-:Y:S05]  /*35e0*/  WARPSYNC.ALL ;  /* 0x0000000000007948 */ /* 0x000fea0003800000 */
[----:B------:R-:W-:Y:S01]  /*35f0*/  UIADD3 UR4, UR41, 0x20400, URZ ;  /* 0x0002040029047890 */ /* 0x000fe2000fffe03f */
[----:B------:R-:W-:Y:S01]  /*3600*/  WARPGROUP.ARRIVE ;  /* 0x00000000000079c5 */ /* 0x000fe20000000000 */
[----:B------:R-:W-:Y:S02]  /*3610*/  UIADD3 UR5, UR41, 0x22400, URZ ;  /* 0x0002240029057890 */ /* 0x000fe4000fffe03f */
[----:B------:R-:W-:Y:S02]  /*3620*/  USHF.R.U32.HI UR4, URZ, 0x4, UR4 ;  /* 0x000000043f047899 */ /* 0x000fe40008011604 */
[----:B------:R-:W-:-:S02]  /*3630*/  USHF.R.U32.HI UR5, URZ, 0x4, UR5 ;  /* 0x000000043f057899 */ /* 0x000fc40008011605 */
[----:B------:R-:W-:Y:S02]  /*3640*/  ULOP3.LUT UR4, UR4, 0x3fff, URZ, 0xc0, !UPT ;  /* 0x00003fff04047892 */ /* 0x000fe4000f8ec03f */
[----:B------:R-:W-:Y:S02]  /*3650*/  ULOP3.LUT UR5, UR5, 0x3fff, URZ, 0xc0, !UPT ;  /* 0x00003fff05057892 */ /* 0x000fe4000f8ec03f */
[----:B------:R-:W-:Y:S02]  /*3660*/  ULOP3.LUT UR8, UR4, 0x10000, URZ, 0xfc, !UPT ;  /* 0x0001000004087892 */ /* 0x000fe4000f8efc3f */
[----:B------:R-:W-:Y:S01]  /*3670*/  ULOP3.LUT UR6, UR5, 0x10000, URZ, 0xfc, !UPT ;  /* 0x0001000005067892 */ /* 0x000fe2000f8efc3f */
[----:B------:R-:W-:Y:S01]  /*3680*/  UMOV UR9, 0x40000040 ;  /* 0x4000004000097882 */ /* 0x000fe20000000000 */
[----:B------:R-:W-:Y:S01]  /*3690*/  UMOV UR7, 0x40000040 ;  /* 0x4000004000077882 */ /* 0x000fe20000000000 */
[----:B------:R-:W-:Y:S02]  /*36a0*/  UMOV UR5, UR9 ;  /* 0x0000000900057c82 */ /* 0x000fe40008000000 */
[----:B------:R-:W-:Y:S01]  /*36b0*/  UMOV UR4, UR8 ;  /* 0x0000000800047c82 */ /* 0x000fe20008000000 */
[----:B------:R-:W-:-:S02]  /*36c0*/  UIADD3 UR12, UR8, 0x2, URZ ;  /* 0x00000002080c7890 */ /* 0x000fc4000fffe03f */
[----:B------:R-:W-:Y:S02]  /*36d0*/  UIADD3 UR14, UR6, 0x2, URZ ;  /* 0x00000002060e7890 */ /* 0x000fe4000fffe03f */
[----:B------:R-:W-:Y:S01]  /*36e0*/  HGMMA.64x64x16.F32 R24, gdesc[UR4], RZ, !UPT, gsb0 ;  /* 0x00e00000041879f0 */ /* 0x000fe2000c0008ff */
[----:B------:R-:W-:Y:S01]  /*36f0*/  UMOV UR13, 0x40000040 ;  /* 0x40000040000d7882 */ /* 0x000fe20000000000 */
[----:B------:R-:W-:Y:S01]  /*3700*/  UMOV UR15, 0x40000040 ;  /* 0x40000040000f7882 */ /* 0x000fe20000000000 */
[----:B------:R-:W-:Y:S02]  /*3710*/  UIADD3 UR16, UR8, 0x4, URZ ;  /* 0x0000000408107890 */ /* 0x000fe4000fffe03f */
[----:B------:R-:W-:Y:S01]  /*3720*/  UIADD3 UR18, UR6, 0x4, URZ ;  /* 0x0000000406127890 */ /* 0x000fe2000fffe03f */
[----:B------:R-:W-:Y:S01]  /*3730*/  UMOV UR17, 0x40000040 ;  /* 0x4000004000117882 */ /* 0x000fe20000000000 */
[----:B------:R-:W-:Y:S01]  /*3740*/  UMOV UR19, 0x40000040 ;  /* 0x4000004000137882 */ /* 0x000fe20000000000 */
[----:B------:R-:W-:-:S02]  /*3750*/  UIADD3 UR20, UR8, 0x6, URZ ;  /* 0x0000000608147890 */ /* 0x000fc4000fffe03f */
[----:B------:R-:W-:Y:S01]  /*3760*/  UIADD3 UR22, UR6, 0x6, URZ ;  /* 0x0000000606167890 */ /* 0x000fe2000fffe03f */
[----:B------:R-:W-:Y:S01]  /*3770*/  UMOV UR21, 0x40000040 ;  /* 0x4000004000157882 */ /* 0x000fe20000000000 */
[----:B------:R-:W-:Y:S01]  /*3780*/  UMOV UR23, 0x40000040 ;  /* 0x4000004000177882 */ /* 0x000fe20000000000 */
[----:B------:R-:W-:Y:S02]  /*3790*/  WARPGROUP.DEPBAR.LE gsb0, 0x0 ;  /* 0x00008000000079c5 */ /* 0x000fe40000010000 */
[----:B------:R-:W-:-:S06]  /*37a0*/  WARPGROUP.ARRIVE ;  /* 0x00000000000079c5 */ /* 0x000fcc0000000000 */
[----:B------:R-:W-:Y:S03]  /*37b0*/  HGMMA.64x64x16.F32 R24, gdesc[UR12], R24, gsb0 ;  /* 0x00e000000c1879f0 */ /* 0x000fe60008000818 */
[----:B------:R-:W-:Y:S02]  /*37c0*/  WARPGROUP.DEPBAR.LE gsb0, 0x0 ;  /* 0x00008000000079c5 */ /* 0x000fe40000010000 */
[----:B------:R-:W-:-:S06]  /*37d0*/  WARPGROUP.ARRIVE ;  /* 0x00000000000079c5 */ /* 0x000fcc0000000000 */
[----:B------:R-:W-:Y:S03]  /*37e0*/  HGMMA.64x64x16.F32 R24, gdesc[UR16], R24, gsb0 ;  /* 0x00e00000101879f0 */ /* 0x000fe60008000818 */
[----:B------:R-:W-:Y:S02]  /*37f0*/  WARPGROUP.DEPBAR.LE gsb0, 0x0 ;  /* 0x00008000000079c5 */ /* 0x000fe40000010000 */
[----:B------:R-:W-:-:S06]  /*3800*/  WARPGROUP.ARRIVE ;  /* 0x00000000000079c5 */ /* 0x000fcc0000000000 */
[----:B------:R-:W-:Y:S03]  /*3810*/  HGMMA.64x64x16.F32 R24, gdesc[UR20], R24, gsb0 ;  /* 0x00e00000141879f0 */ /* 0x000fe60008000818 */
[----:B------:R-:W-:Y:S02]  /*3820*/  WARPGROUP.DEPBAR.LE gsb0, 0x0 ;  /* 0x00008000000079c5 */ /* 0x000fe40000010000 */
[----:B------:R-:W-:Y:S05]  /*3830*/  @!P0 BRA `(.L_x_29) ;  /* 0x0000000000048947 */ /* 0x000fea0003800000 */
[----:B------:R-:W-:Y:S01]  /*3840*/  BPT.TRAP 0x1 ;  /* 0x000000040000795c */ /* 0x000fe20000300000 */
.L_x_29:
[----:B------:R-:W-:Y:S01]  /*3850*/  UIMAD UR43, UR44, -0x40, UR43 ;  /* 0xffffffc02c2b78a4 */ /* 0x000fe2000f8e022b */
[----:B------:R-:W-:Y:S01]  /*3860*/  ULDC UR11, c[0x0][0x988] ;  /* 0x00026200000b7ab9 */ /* 0x000fe20000000800 */
[----:B------:R-:W-:-:S04]  /*3870*/  UIADD3 UR4, UR41, 0x28c40, URZ ;  /* 0x00028c4029047890 */ /* 0x000fc8000fffe03f */
[----:B-1----:R-:W-:Y:S01]  /*3880*/  IMAD.U32 R4, RZ, RZ, UR43 ;  /* 0x0000002bff047e24 */ /* 0x002fe2000f8e00ff */
[----:B------:R-:W-:-:S04]  /*3890*/  UPRMT UR4, UR42, 0x654, UR4 ;  /* 0x000006542a047896 */ /* 0x000fc80008000004 */
[----:B------:R-:W-:-:S04]  /*38a0*/  IADD3 R3, -R3, 0x40, R4 ;  /* 0x0000004003037810 */ /* 0x000fc80007ffe104 */
[C---:B------:R-:W-:Y:S01]  /*38b0*/  ISETP.GT.AND P5, PT, R3.reuse, RZ, PT ;  /* 0x000000ff0300720c */ /* 0x040fe20003fa4270 */
[----:B------:R-:W-:Y:S01]  /*38c0*/  SYNCS.ARRIVE.TRANS64.RED.A1T0 RZ, [UR4], RZ ;  /* 0x000000ffffff79a7 */ /* 0x000fe20008100404 */
[----:B------:R-:W-:Y:S01]  /*38d0*/  BAR.SYNC.DEFER_BLOCKING 0xf, 0x100 ;  /* 0x03c4000000007b1d */ /* 0x000fe20000010000 */
[C---:B------:R-:W-:Y:S02]  /*38e0*/  ISETP.GT.AND P4, PT, R3.reuse, 0x1, PT ;  /* 0x000000010300780c */ /* 0x040fe40003f84270 */
[----:B------:R-:W-:Y:S02]  /*38f0*/  ISETP.GT.AND P3, PT, R3, 0x8, PT ;  /* 0x000000080300780c */ /* 0x000fe40003f64270 */
[----:B------:R-:W-:Y:S02]  /*3900*/  FSEL R24, R24, -INF , P5 ;  /* 0xff80000018187808 */ /* 0x000fe40002800000 */
[----:B------:R-:W-:Y:S02]  /*3910*/  FSEL R25, R25, -INF , P4 ;  /* 0xff80000019197808 */ /* 0x000fe40002000000 */
[----:B------:R-:W-:-:S02]  /*3920*/  ISETP.GT.AND P2, PT, R3, 0x9, PT ;  /* 0x000000090300780c */ /* 0x000fc40003f44270 */
[----:B------:R-:W-:Y:S02]  /*3930*/  FSEL R28, R28, -INF , P3 ;  /* 0xff8000001c1c7808 */ /* 0x000fe40001800000 */
[----:B------:R-:W-:Y:S02]  /*3940*/  FMNMX.FTZ R5, R24, R25, !PT ;  /* 0x0000001918057209 */ /* 0x000fe40007810000 */
[----:B------:R-:W-:Y:S02]  /*3950*/  ISETP.GT.AND P1, PT, R3, 0x10, PT ;  /* 0x000000100300780c */ /* 0x000fe40003f24270 */
[----:B------:R-:W-:Y:S02]  /*3960*/  FSEL R29, R29, -INF , P2 ;  /* 0xff8000001d1d7808 */ /* 0x000fe40001000000 */
[----:B------:R-:W-:Y:S02]  /*3970*/  FMNMX.FTZ R4, R28, R5, !PT ;  /* 0x000000051c047209 */ /* 0x000fe40007810000 */
[----:B------:R-:W-:-:S02]  /*3980*/  ISETP.GT.AND P6, PT, R3, 0x11, PT ;  /* 0x000000110300780c */ /* 0x000fc40003fc4270 */
[----:B------:R-:W-:Y:S02]  /*3990*/  FSEL R32, R32, -INF , P1 ;  /* 0xff80000020207808 */ /* 0x000fe40000800000 */
[----:B------:R-:W-:Y:S02]  /*39a0*/  FMNMX.FTZ R5, R29, R4, !PT ;  /* 0x000000041d057209 */ /* 0x000fe40007810000 */
[----:B------:R-:W-:Y:S02]  /*39b0*/  FSEL R26, R26, -INF , P5 ;  /* 0xff8000001a1a7808 */ /* 0x000fe40002800000 */
[----:B------:R-:W-:Y:S02]  /*39c0*/  ISETP.GT.AND P5, PT, R3, 0x18, PT ;  /* 0x000000180300780c */ /* 0x000fe40003fa4270 */
[----:B------:R-:W-:Y:S02]  /*39d0*/  FSEL R33, R33, -INF , P6 ;  /* 0xff80000021217808 */ /* 0x000fe40003000000 */
[----:B------:R-:W-:-:S02]  /*39e0*/  FMNMX.FTZ R4, R32, R5, !PT ;  /* 0x0000000520047209 */ /* 0x000fc40007810000 */
[----:B------:R-:W-:Y:S02]  /*39f0*/  FSEL R27, R27, -INF , P4 ;  /* 0xff8000001b1b7808 */ /* 0x000fe40002000000 */
[----:B------:R-:W-:Y:S02]  /*3a00*/  ISETP.GT.AND P4, PT, R3, 0x19, PT ;  /* 0x000000190300780c */ /* 0x000fe40003f84270 */
[----:B------:R-:W-:Y:S02]  /*3a10*/  FSEL R36, R36, -INF , P5 ;  /* 0xff80000024247808 */ /* 0x000fe40002800000 */
[----:B------:R-:W-:Y:S02]  /*3a20*/  FMNMX.FTZ R5, R33, R4, !PT ;  /* 0x0000000421057209 */ /* 0x000fe40007810000 */
[----:B------:R-:W-:Y:S02]  /*3a30*/  FSEL R30, R30, -INF , P3 ;  /* 0xff8000001e1e7808 */ /* 0x000fe40001800000 */
        /* <DEDUP_REMOVED lines=32> */
[----:B------:R-:W-:Y:S02]  /*3c40*/  FMNMX.FTZ R4, R52, R3, !PT ;  /* 0x0000000334047209 */ /* 0x000fe40007810000 */
[----:B------:R-:W-:Y:S02]  /*3c50*/  FSEL R46, R46, -INF , P1 ;  /* 0xff8000002e2e7808 */ /* 0x000fe40000800000 */
[----:B------:R-:W-:Y:S02]  /*3c60*/  FMNMX.FTZ R6, R53, R4, !PT ;  /* 0x0000000435067209 */ /* 0x000fe40007810000 */
[----:B------:R-:W-:Y:S02]  /*3c70*/  FSEL R47, R47, -INF , P6 ;  /* 0xff8000002f2f7808 */ /* 0x000fe40003000000 */
[----:B------:R-:W-:Y:S01]  /*3c80*/  FSEL R50, R50, -INF , P5 ;  /* 0xff80000032327808 */ /* 0x000fe20002800000 */
[----:B------:R-:W1:Y:S01]  /*3c90*/  SHFL.BFLY PT, R3, R6, 0x2, 0x1f ;  /* 0x0c401f0006037f89 */ /* 0x000e6200000e0000 */
[----:B------:R-:W-:-:S02]  /*3ca0*/  FSEL R51, R51, -INF , P4 ;  /* 0xff80000033337808 */ /* 0x000fc40002000000 */
[----:B------:R-:W-:Y:S02]  /*3cb0*/  FSEL R54, R54, -INF , P3 ;  /* 0xff80000036367808 */ /* 0x000fe40001800000 */
[----:B------:R-:W-:Y:S02]  /*3cc0*/  FSEL R55, R55, -INF , P2 ;  /* 0xff80000037377808 */ /* 0x000fe40001000000 */
[----:B-1----:R-:W-:Y:S02]  /*3cd0*/  FMNMX.FTZ R7, R6, R3, !PT ;  /* 0x0000000306077209 */ /* 0x002fe40007810000 */
[----:B------:R-:W-:-:S03]  /*3ce0*/  FMNMX.FTZ R3, R26, R27, !PT ;  /* 0x0000001b1a037209 */ /* 0x000fc60007810000 */
[----:B------:R-:W1:Y:S01]  /*3cf0*/  SHFL.BFLY PT, R8, R7, 0x1, 0x1f ;  /* 0x0c201f0007087f89 */ /* 0x000e6200000e0000 */
[----:B------:R-:W-:-:S04]  /*3d00*/  FMNMX.FTZ R4, R30, R3, !PT ;  /* 0x000000031e047209 */ /* 0x000fc80007810000 */
[----:B------:R-:W-:-:S04]  /*3d10*/  FMNMX.FTZ R3, R31, R4, !PT ;  /* 0x000000041f037209 */ /* 0x000fc80007810000 */
[----:B------:R-:W-:-:S04]  /*3d20*/  FMNMX.FTZ R4, R34, R3, !PT ;  /* 0x0000000322047209 */ /* 0x000fc80007810000 */
[----:B------:R-:W-:-:S04]  /*3d30*/  FMNMX.FTZ R3, R35, R4, !PT ;  /* 0x0000000423037209 */ /* 0x000fc80007810000 */
[----:B------:R-:W-:-:S04]  /*3d40*/  FMNMX.FTZ R4, R38, R3, !PT ;  /* 0x0000000326047209 */ /* 0x000fc80007810000 */
[----:B------:R-:W-:Y:S02]  /*3d50*/  FMNMX.FTZ R5, R39, R4, !PT ;  /* 0x0000000427057209 */ /* 0x000fe40007810000 */
[----:B-1----:R-:W-:Y:S02]  /*3d60*/  FMNMX.FTZ R3, R7, R8, !PT ;  /* 0x0000000807037209 */ /* 0x002fe40007810000 */
[----:B------:R-:W-:Y:S02]  /*3d70*/  FMNMX.FTZ R4, R42, R5, !PT ;  /* 0x000000052a047209 */ /* 0x000fe40007810000 */
[C---:B------:R-:W-:Y:S01]  /*3d80*/  FSETP.NEU.FTZ.AND P1, PT, R3.reuse, -INF , PT ;  /* 0xff8000000300780b */ /* 0x040fe20003f3d000 */
[----:B------:R-:W-:Y:S01]  /*3d90*/  FMUL.FTZ R6, R3, UR11 ;  /* 0x0000000b03067c20 */ /* 0x000fe20008410000 */
[----:B------:R-:W-:-:S04]  /*3da0*/  FMNMX.FTZ R5, R43, R4, !PT ;  /* 0x000000042b057209 */ /* 0x000fc80007810000 */
[----:B------:R-:W-:Y:S02]  /*3db0*/  FMNMX.FTZ R4, R46, R5, !PT ;  /* 0x000000052e047209 */ /* 0x000fe40007810000 */
[----:B------:R-:W-:Y:S02]  /*3dc0*/  FSEL R7, R6, RZ, P1 ;  /* 0x000000ff06077208 */ /* 0x000fe40000800000 */
[----:B------:R-:W-:-:S03]  /*3dd0*/  FMNMX.FTZ R5, R47, R4, !PT ;  /* 0x000000042f057209 */ /* 0x000fc60007810000 */
[--C-:B------:R-:W-:Y:S01]  /*3de0*/  FFMA.FTZ R24, R24, UR11, -R7.reuse ;  /* 0x0000000b18187c23 */ /* 0x100fe20008010807 */
[----:B------:R-:W-:Y:S01]  /*3df0*/  FMNMX.FTZ R4, R50, R5, !PT ;  /* 0x0000000532047209 */ /* 0x000fe20007810000 */
[--C-:B------:R-:W-:Y:S01]  /*3e00*/  FFMA.FTZ R25, R25, UR11, -R7.reuse ;  /* 0x0000000b19197c23 */ /* 0x100fe20008010807 */
[--C-:B------:R-:W-:Y:S01]  /*3e10*/  FFMA.FTZ R28, R28, UR11, -R7.reuse ;  /* 0x0000000b1c1c7c23 */ /* 0x100fe20008010807 */
        /* <DEDUP_REMOVED lines=13> */
[--C-:B------:R-:W-:Y:S01]  /*3ef0*/  FFMA.FTZ R49, R49, UR11, -R7.reuse ;  /* 0x0000000b31317c23 */ /* 0x100fe20008010807 */
[----:B------:R-:W1:Y:S01]  /*3f00*/  SHFL.BFLY PT, R5, R4, 0x2, 0x1f ;  /* 0x0c401f0004057f89 */ /* 0x000e6200000e0000 */
[--C-:B------:R-:W-:Y:S01]  /*3f10*/  FFMA.FTZ R52, R52, UR11, -R7.reuse ;  /* 0x0000000b34347c23 */ /* 0x100fe20008010807 */
[----:B------:R-:W-:Y:S01]  /*3f20*/  FFMA.FTZ R7, R53, UR11, -R7 ;  /* 0x0000000b35077c23 */ /* 0x000fe20008010807 */
[----:B------:R-:W-:Y:S08]  /*3f30*/  MUFU.EX2 R24, R24 ;  /* 0x0000001800187308 */ /* 0x000ff00000000800 */
[----:B------:R-:W-:Y:S08]  /*3f40*/  MUFU.EX2 R11, R7 ;  /* 0x00000007000b7308 */ /* 0x000ff00000000800 */
[----:B------:R-:W2:Y:S01]  /*3f50*/  MUFU.EX2 R25, R25 ;  /* 0x0000001900197308 */ /* 0x000ea20000000800 */
[----:B-1----:R-:W-:-:S07]  /*3f60*/  FMNMX.FTZ R6, R4, R5, !PT ;  /* 0x0000000504067209 */ /* 0x002fce0007810000 */
[----:B------:R-:W-:Y:S01]  /*3f70*/  MUFU.EX2 R28, R28 ;  /* 0x0000001c001c7308 */ /* 0x000fe20000000800 */
[----:B------:R-:W1:Y:S07]  /*3f80*/  SHFL.BFLY PT, R5, R6, 0x1, 0x1f ;  /* 0x0c201f0006057f89 */ /* 0x000e6e00000e0000 */
[----:B------:R-:W3:Y:S01]  /*3f90*/  MUFU.EX2 R29, R29 ;  /* 0x0000001d001d7308 */ /* 0x000ee20000000800 */
[----:B--2---:R-:W-:-:S07]  /*3fa0*/  F2FP.F16.F32.PACK_AB R152, R25, R24 ;  /* 0x000000181998723e */ /* 0x004fce00000000ff */
[----:B------:R-:W-:Y:S08]  /*3fb0*/  MUFU.EX2 R32, R32 ;  /* 0x0000002000207308 */ /* 0x000ff00000000800 */
[----:B------:R-:W-:Y:S01]  /*3fc0*/  MUFU.EX2 R33, R33 ;  /* 0x0000002100217308 */ /* 0x000fe20000000800 */
[----:B---3--:R-:W-:Y:S02]  /*3fd0*/  F2FP.F16.F32.PACK_AB R154, R29, R28 ;  /* 0x0000001c1d9a723e */ /* 0x008fe400000000ff */
[----:B-1----:R-:W-:-:S04]  /*3fe0*/  FMNMX.FTZ R5, R6, R5, !PT ;  /* 0x0000000506057209 */ /* 0x002fc80007810000 */
[C---:B------:R-:W-:Y:S01]  /*3ff0*/  FSETP.NEU.FTZ.AND P1, PT, R5.reuse, -INF , PT ;  /* 0xff8000000500780b */ /* 0x040fe20003f3d000 */
[----:B------:R-:W-:Y:S01]  /*4000*/  FMUL.FTZ R4, R5, UR11 ;  /* 0x0000000b05047c20 */ /* 0x000fe20008410000 */
[----:B------:R-:W-:Y:S04]  /*4010*/  MUFU.EX2 R36, R36 ;  /* 0x0000002400247308 */ /* 0x000fe80000000800 */
[----:B------:R-:W-:Y:S02]  /*4020*/  FSEL R10, R4, RZ, P1 ;  /* 0x000000ff040a7208 */ /* 0x000fe40000800000 */
[-C--:B------:R-:W-:Y:S02]  /*4030*/  LEA.HI R4, R17, R16.reuse, RZ, 0x4 ;  /* 0x0000001011047211 */ /* 0x080fe400078f20ff */
[----:B------:R-:W-:Y:S01]  /*4040*/  MUFU.EX2 R37, R37 ;  /* 0x0000002500257308 */ /* 0x000fe20000000800 */
[--C-:B------:R-:W-:Y:S01]  /*4050*/  FFMA.FTZ R26, R26, UR11, -R10.reuse ;  /* 0x0000000b1a1a7c23 */ /* 0x100fe2000801080a */
[----:B------:R-:W-:Y:S01]  /*4060*/  LOP3.LUT R7, R4, 0xfffffff0, RZ, 0xc0, !PT ;  /* 0xfffffff004077812 */ /* 0x000fe200078ec0ff */
[--C-:B------:R-:W-:Y:S01]  /*4070*/  FFMA.FTZ R27, R27, UR11, -R10.reuse ;  /* 0x0000000b1b1b7c23 */ /* 0x100fe2000801080a */
[--C-:B------:R-:W-:Y:S01]  /*4080*/  FFMA.FTZ R30, R30, UR11, -R10.reuse ;  /* 0x0000000b1e1e7c23 */ /* 0x100fe2000801080a */
[--C-:B------:R-:W-:Y:S01]  /*4090*/  FFMA.FTZ R31, R31, UR11, -R10.reuse ;  /* 0x0000000b1f1f7c23 */ /* 0x100fe2000801080a */
[--C-:B------:R-:W-:Y:S01]  /*40a0*/  FFMA.FTZ R34, R34, UR11, -R10.reuse ;  /* 0x0000000b22227c23 */ /* 0x100fe2000801080a */
[----:B------:R-:W-:Y:S01]  /*40b0*/  IMAD.IADD R7, R16, 0x1, -R7 ;  /* 0x0000000110077824 */ /* 0x000fe200078e0a07 */
[----:B------:R-:W-:Y:S01]  /*40c0*/  MUFU.EX2 R26, R26 ;  /* 0x0000001a001a7308 */ /* 0x000fe20000000800 */
[----:B------:R-:W-:Y:S01]  /*40d0*/  LEA.HI R16, R17, R16, RZ, 0x5 ;  /* 0x0000001011107211 */ /* 0x000fe200078f28ff */
[--C-:B------:R-:W-:Y:S01]  /*40e0*/  FFMA.FTZ R35, R35, UR11, -R10.reuse ;  /* 0x0000000b23237c23 */ /* 0x100fe2000801080a */
[--C-:B------:R-:W-:Y:S01]  /*40f0*/  FFMA.FTZ R38, R38, UR11, -R10.reuse ;  /* 0x0000000b26267c23 */ /* 0x100fe2000801080a */
[----:B------:R-:W-:Y:S01]  /*4100*/  SHF.R.S32.HI R6, RZ, 0x1f, R7 ;  /* 0x0000001fff067819 */ /* 0x000fe20000011407 */
[----:B------:R-:W-:Y:S01]  /*4110*/  FFMA.FTZ R39, R39, UR11, -R10 ;  /* 0x0000000b27277c23 */ /* 0x000fe2000801080a */
[----:B------:R-:W-:-:S02]  /*4120*/  IMAD.SHL.U32 R16, R16, 0x20, RZ ;  /* 0x0000002010107824 */ /* 0x000fc400078e00ff */
[--C-:B------:R-:W-:Y:S01]  /*4130*/  FFMA.FTZ R42, R42, UR11, -R10.reuse ;  /* 0x0000000b2a2a7c23 */ /* 0x100fe2000801080a */
[----:B------:R-:W-:Y:S01]  /*4140*/  LEA.HI R6, R6, R7, RZ, 0x3 ;  /* 0x0000000706067211 */ /* 0x000fe200078f18ff */
[----:B------:R-:W1:Y:S01]  /*4150*/  MUFU.EX2 R27, R27 ;  /* 0x0000001b001b7308 */ /* 0x000e620000000800 */
[--C-:B------:R-:W-:Y:S01]  /*4160*/  FFMA.FTZ R43, R43, UR11, -R10.reuse ;  /* 0x0000000b2b2b7c23 */ /* 0x100fe2000801080a */
[----:B------:R-:W-:Y:S01]  /*4170*/  LOP3.LUT R13, R16, 0x7ffffc00, RZ, 0xc0, !PT ;  /* 0x7ffffc00100d7812 */ /* 0x000fe200078ec0ff */
[--C-:B------:R-:W-:Y:S01]  /*4180*/  FFMA.FTZ R46, R46, UR11, -R10.reuse ;  /* 0x0000000b2e2e7c23 */ /* 0x100fe2000801080a */
[C---:B------:R-:W-:Y:S01]  /*4190*/  LOP3.LUT R8, R6.reuse, 0xfffffff8, RZ, 0xc0, !PT ;  /* 0xfffffff806087812 */ /* 0x040fe200078ec0ff */
[--C-:B------:R-:W-:Y:S01]  /*41a0*/  FFMA.FTZ R47, R47, UR11, -R10.reuse ;  /* 0x0000000b2f2f7c23 */ /* 0x100fe2000801080a */
[----:B------:R-:W-:Y:S01]  /*41b0*/  SHF.L.U32 R6, R6, 0x6, RZ ;  /* 0x0000000606067819 */ /* 0x000fe200000006ff */
[----:B------:R-:W-:Y:S01]  /*41c0*/  FFMA.FTZ R50, R50, UR11, -R10 ;  /* 0x0000000b32327c23 */ /* 0x000fe2000801080a */
[----:B------:R-:W-:Y:S01]  /*41d0*/  IADD3 R8, R7, -R8, RZ ;  /* 0x8000000807087210 */ /* 0x000fe20007ffe0ff */
[----:B------:R-:W-:Y:S01]  /*41e0*/  MUFU.EX2 R30, R30 ;  /* 0x0000001e001e7308 */ /* 0x000fe20000000800 */
[----:B------:R-:W-:Y:S01]  /*41f0*/  SHF.R.S32.HI R7, RZ, 0x4, R4 ;  /* 0x00000004ff077819 */ /* 0x000fe20000011404 */
[--C-:B------:R-:W-:Y:S01]  /*4200*/  FFMA.FTZ R51, R51, UR11, -R10.reuse ;  /* 0x0000000b33337c23 */ /* 0x100fe2000801080a */
[----:B------:R-:W-:Y:S01]  /*4210*/  LOP3.LUT R6, R6, 0x7ffffe00, RZ, 0xc0, !PT ;  /* 0x7ffffe0006067812 */ /* 0x000fe200078ec0ff */
[C---:B------:R-:W-:Y:S01]  /*4220*/  IMAD.SHL.U32 R4, R8.reuse, 0x40, RZ ;  /* 0x0000004008047824 */ /* 0x040fe200078e00ff */
[C---:B------:R-:W-:Y:S01]  /*4230*/  LOP3.LUT P1, RZ, R8.reuse, 0x4, RZ, 0xc0, !PT ;  /* 0x0000000408ff7812 */ /* 0x040fe2000782c0ff */
[----:B------:R-:W-:Y:S01]  /*4240*/  IMAD.SHL.U32 R7, R7, 0x8, RZ ;  /* 0x0000000807077824 */ /* 0x000fe200078e00ff */
[----:B------:R-:W-:Y:S01]  /*4250*/  LOP3.LUT P2, RZ, R8, 0x2, RZ, 0xc0, !PT ;  /* 0x0000000208ff7812 */ /* 0x000fe2000784c0ff */
[----:B------:R-:W2:Y:S01]  /*4260*/  MUFU.EX2 R31, R31 ;  /* 0x0000001f001f7308 */ /* 0x000ea20000000800 */
[----:B------:R-:W-:Y:S01]  /*4270*/  LOP3.LUT R4, R4, 0x1c0, RZ, 0xc0, !PT ;  /* 0x000001c004047812 */ /* 0x000fe200078ec0ff */
[--C-:B------:R-:W-:Y:S01]  /*4280*/  FFMA.FTZ R54, R54, UR11, -R10.reuse ;  /* 0x0000000b36367c23 */ /* 0x100fe2000801080a */
[----:B------:R-:W-:Y:S01]  /*4290*/  FFMA.FTZ R10, R55, UR11, -R10 ;  /* 0x0000000b370a7c23 */ /* 0x000fe2000801080a */
[----:B-1----:R-:W-:-:S02]  /*42a0*/  F2FP.F16.F32.PACK_AB R153, R27, R26 ;  /* 0x0000001a1b99723e */ /* 0x002fc400000000ff */
[----:B------:R-:W-:Y:S02]  /*42b0*/  LOP3.LUT R7, R4, 0x8, R7, 0xf8, !PT ;  /* 0x0000000804077812 */ /* 0x000fe400078ef807 */
[----:B------:R-:W-:Y:S01]  /*42c0*/  SHF.R.U32.HI R4, RZ, 0x3, R4 ;  /* 0x00000003ff047819 */ /* 0x000fe20000011604 */
[----:B------:R-:W-:Y:S01]  /*42d0*/  MUFU.EX2 R34, R34 ;  /* 0x0000002200227308 */ /* 0x000fe20000000800 */
[----:B------:R-:W-:Y:S02]  /*42e0*/  F2FP.F16.F32.PACK_AB R156, R33, R32 ;  /* 0x00000020219c723e */ /* 0x000fe400000000ff */
[----:B------:R-:W-:Y:S01]  /*42f0*/  LOP3.LUT R12, R7, R4, RZ, 0x3c, !PT ;  /* 0x00000004070c7212 */ /* 0x000fe200078e3cff */
[----:B------:R-:W-:Y:S01]  /*4300*/  FADD.FTZ R7, R24, R25 ;  /* 0x0000001918077221 */ /* 0x000fe20000010000 */
[----:B------:R-:W-:Y:S02]  /*4310*/  F2FP.F16.F32.PACK_AB R158, R37, R36 ;  /* 0x00000024259e723e */ /* 0x000fe400000000ff */
[----:B------:R-:W-:Y:S01]  /*4320*/  IADD3 R8, R12, R6, R13 ;  /* 0x000000060c087210 */ /* 0x000fe20007ffe00d */
[----:B------:R-:W-:Y:S01]  /*4330*/  FADD.FTZ R4, R28, R7 ;  /* 0x000000071c047221 */ /* 0x000fe20000010000 */
[----:B------:R-:W1:Y:S01]  /*4340*/  MUFU.EX2 R35, R35 ;  /* 0x0000002300237308 */ /* 0x000e620000000800 */
[----:B------:R-:W-:Y:S01]  /*4350*/  IMAD.MOV.U32 R12, RZ, RZ, 0x40 ;  /* 0x00000040ff0c7424 */ /* 0x000fe200078e00ff */
[----:B------:R-:W-:Y:S01]  /*4360*/  LEA R8, R8, UR41, 0x1 ;  /* 0x0000002908087c11 */ /* 0x000fe2000f8e08ff */
[----:B------:R-:W-:Y:S01]  /*4370*/  FADD.FTZ R7, R29, R4 ;  /* 0x000000041d077221 */ /* 0x000fe20000010000 */
[----:B--2---:R-:W-:-:S02]  /*4380*/  F2FP.F16.F32.PACK_AB R155, R31, R30 ;  /* 0x0000001e1f9b723e */ /* 0x004fc400000000ff */
[----:B------:R-:W-:Y:S01]  /*4390*/  SEL R12, R12, 0xffffffc0, !P1 ;  /* 0xffffffc00c0c7807 */ /* 0x000fe20004800000 */
[----:B------:R-:W-:Y:S01]  /*43a0*/  FADD.FTZ R4, R32, R7 ;  /* 0x0000000720047221 */ /* 0x000fe20000010000 */
[----:B------:R-:W-:Y:S01]  /*43b0*/  FADD.FTZ R7, R26, R27 ;  /* 0x0000001b1a077221 */ /* 0x000fe20000010000 */
[----:B------:R-:W2:Y:S01]  /*43c0*/  MUFU.EX2 R40, R40 ;  /* 0x0000002800287308 */ /* 0x000ea20000000800 */
[----:B------:R3:W-:Y:S01]  /*43d0*/  STSM.16.M88.4 [R8+0x26800], R152 ;  /* 0x0268009808007844 */ /* 0x0007e20000000200 */
[----:B------:R-:W-:Y:S01]  /*43e0*/  FADD.FTZ R13, R33, R4 ;  /* 0x00000004210d7221 */ /* 0x000fe20000010000 */
[----:B------:R-:W-:-:S03]  /*43f0*/  FADD.FTZ R4, R30, R7 ;  /* 0x000000071e047221 */ /* 0x000fc60000010000 */
[----:B------:R-:W-:Y:S01]  /*4400*/  FADD.FTZ R6, R36, R13 ;  /* 0x0000000d24067221 */ /* 0x000fe20000010000 */
[----:B------:R-:W-:Y:S01]  /*4410*/  FADD.FTZ R7, R31, R4 ;  /* 0x000000041f077221 */ /* 0x000fe20000010000 */
[----:B------:R-:W4:Y:S01]  /*4420*/  MUFU.EX2 R38, R38 ;  /* 0x0000002600267308 */ /* 0x000f220000000800 */
[----:B-1----:R-:W-:Y:S01]  /*4430*/  F2FP.F16.F32.PACK_AB R157, R35, R34 ;  /* 0x00000022239d723e */ /* 0x002fe200000000ff */
[----:B------:R-:W-:Y:S01]  /*4440*/  FADD.FTZ R13, R37, R6 ;  /* 0x00000006250d7221 */ /* 0x000fe20000010000 */
[----:B------:R-:W-:-:S04]  /*4450*/  FADD.FTZ R4, R34, R7 ;  /* 0x0000000722047221 */ /* 0x000fc80000010000 */
[----:B------:R-:W-:Y:S01]  /*4460*/  FADD.FTZ R7, R35, R4 ;  /* 0x0000000423077221 */ /* 0x000fe20000010000 */
[----:B------:R-:W1:Y:S01]  /*4470*/  MUFU.EX2 R41, R41 ;  /* 0x0000002900297308 */ /* 0x000e620000000800 */
[----:B--2---:R-:W-:-:S07]  /*4480*/  FADD.FTZ R6, R40, R13 ;  /* 0x0000000d28067221 */ /* 0x004fce0000010000 */
[----:B------:R-:W2:Y:S01]  /*4490*/  MUFU.EX2 R39, R39 ;  /* 0x0000002700277308 */ /* 0x000ea20000000800 */
[----:B----4-:R-:W-:Y:S01]  /*44a0*/  FADD.FTZ R4, R38, R7 ;  /* 0x0000000726047221 */ /* 0x010fe20000010000 */
[----:B------:R-:W-:-:S06]  /*44b0*/  VIADD R7, R8, 0x26820 ;  /* 0x0002682008077836 */ /* 0x000fcc0000000000 */
[----:B------:R-:W4:Y:S01]  /*44c0*/  MUFU.EX2 R42, R42 ;  /* 0x0000002a002a7308 */ /* 0x000f220000000800 */
[C---:B-1----:R-:W-:Y:S01]  /*44d0*/  FADD.FTZ R17, R41.reuse, R6 ;  /* 0x0000000629117221 */ /* 0x042fe20000010000 */
[----:B------:R-:W-:Y:S01]  /*44e0*/  VIADD R6, R8, 0x26800 ;  /* 0x0002680008067836 */ /* 0x000fe20000000000 */
[----:B------:R-:W-:-:S04]  /*44f0*/  F2FP.F16.F32.PACK_AB R160, R41, R40 ;  /* 0x0000002829a0723e */ /* 0x000fc800000000ff */
[C---:B------:R-:W-:Y:S01]  /*4500*/  @P2 IADD3 R7, R6.reuse, -0x20, RZ ;  /* 0xffffffe006072810 */ /* 0x040fe20007ffe0ff */
[----:B------:R-:W1:Y:S01]  /*4510*/  MUFU.EX2 R43, R43 ;  /* 0x0000002b002b7308 */ /* 0x000e620000000800 */
[C---:B--2---:R-:W-:Y:S01]  /*4520*/  FADD.FTZ R15, R39.reuse, R4 ;  /* 0x00000004270f7221 */ /* 0x044fe20000010000 */
[----:B------:R-:W-:Y:S01]  /*4530*/  IMAD.IADD R6, R6, 0x1, R12 ;  /* 0x0000000106067824 */ /* 0x000fe200078e020c */
[----:B------:R-:W-:-:S05]  /*4540*/  F2FP.F16.F32.PACK_AB R159, R39, R38 ;  /* 0x00000026279f723e */ /* 0x000fca00000000ff */
[----:B------:R-:W2:Y:S01]  /*4550*/  MUFU.EX2 R44, R44 ;  /* 0x0000002c002c7308 */ /* 0x000ea20000000800 */
[----:B----4-:R-:W-:Y:S01]  /*4560*/  FADD.FTZ R4, R42, R15 ;  /* 0x0000000f2a047221 */ /* 0x010fe20000010000 */
[----:B------:R3:W-:Y:S06]  /*4570*/  STSM.16.M88.4 [R7], R156 ;  /* 0x0000009c07007844 */ /* 0x0007ec0000000200 */
[----:B------:R-:W-:Y:S01]  /*4580*/  MUFU.EX2 R46, R46 ;  /* 0x0000002e002e7308 */ /* 0x000fe20000000800 */
[C---:B-1----:R-:W-:Y:S01]  /*4590*/  FADD.FTZ R15, R43.reuse, R4 ;  /* 0x000000042b0f7221 */ /* 0x042fe20000010000 */
[----:B------:R-:W-:Y:S01]  /*45a0*/  IMAD.IADD R4, R12, 0x1, R7 ;  /* 0x000000010c047824 */ /* 0x000fe200078e0207 */
[----:B------:R-:W-:-:S05]  /*45b0*/  F2FP.F16.F32.PACK_AB R161, R43, R42 ;  /* 0x0000002a2ba1723e */ /* 0x000fca00000000ff */
[----:B------:R-:W1:Y:S01]  /*45c0*/  MUFU.EX2 R45, R45 ;  /* 0x0000002d002d7308 */ /* 0x000e620000000800 */
[----:B--2---:R-:W-:-:S07]  /*45d0*/  FADD.FTZ R12, R44, R17 ;  /* 0x000000112c0c7221 */ /* 0x004fce0000010000 */
[----:B------:R-:W2:Y:S08]  /*45e0*/  MUFU.EX2 R47, R47 ;  /* 0x0000002f002f7308 */ /* 0x000eb00000000800 */
[----:B------:R-:W-:Y:S01]  /*45f0*/  MUFU.EX2 R48, R48 ;  /* 0x0000003000307308 */ /* 0x000fe20000000800 */
[C---:B-1----:R-:W-:Y:S01]  /*4600*/  F2FP.F16.F32.PACK_AB R162, R45.reuse, R44 ;  /* 0x0000002c2da2723e */ /* 0x042fe200000000ff */
[----:B------:R-:W-:-:S06]  /*4610*/  FADD.FTZ R45, R45, R12 ;  /* 0x0000000c2d2d7221 */ /* 0x000fcc0000010000 */
[----:B------:R-:W1:Y:S01]  /*4620*/  MUFU.EX2 R49, R49 ;  /* 0x0000003100317308 */ /* 0x000e620000000800 */
[----:B--2---:R-:W-:-:S05]  /*4630*/  F2FP.F16.F32.PACK_AB R163, R47, R46 ;  /* 0x0000002e2fa3723e */ /* 0x004fca00000000ff */
[----:B------:R3:W-:Y:S02]  /*4640*/  STSM.16.M88.4 [R6], R160 ;  /* 0x000000a006007844 */ /* 0x0007e40000000200 */
[----:B------:R-:W-:Y:S08]  /*4650*/  MUFU.EX2 R50, R50 ;  /* 0x0000003200327308 */ /* 0x000ff00000000800 */
[----:B------:R-:W2:Y:S01]  /*4660*/  MUFU.EX2 R51, R51 ;  /* 0x0000003300337308 */ /* 0x000ea20000000800 */
[----:B-1----:R-:W-:Y:S01]  /*4670*/  F2FP.F16.F32.PACK_AB R164, R49, R48 ;  /* 0x0000003031a4723e */ /* 0x002fe200000000ff */
[----:B------:R-:W-:-:S04]  /*4680*/  FADD.FTZ R48, R48, R45 ;  /* 0x0000002d30307221 */ /* 0x000fc80000010000 */
[----:B------:R-:W-:Y:S02]  /*4690*/  FADD.FTZ R49, R49, R48 ;  /* 0x0000003031317221 */ /* 0x000fe40000010000 */
[----:B------:R-:W1:Y:S08]  /*46a0*/  MUFU.EX2 R52, R52 ;  /* 0x0000003400347308 */ /* 0x000e700000000800 */
[----:B------:R-:W-:Y:S01]  /*46b0*/  MUFU.EX2 R54, R54 ;  /* 0x0000003600367308 */ /* 0x000fe20000000800 */
[----:B--2---:R-:W-:-:S07]  /*46c0*/  F2FP.F16.F32.PACK_AB R165, R51, R50 ;  /* 0x0000003233a5723e */ /* 0x004fce00000000ff */
[----:B------:R2:W4:Y:S01]  /*46d0*/  MUFU.EX2 R13, R10 ;  /* 0x0000000a000d7308 */ /* 0x0005220000000800 */
[----:B-1----:R-:W-:Y:S01]  /*46e0*/  F2FP.F16.F32.PACK_AB R166, R11, R52 ;  /* 0x000000340ba6723e */ /* 0x002fe200000000ff */
[----:B--2---:R-:W-:-:S04]  /*46f0*/  FADD.FTZ R10, R46, R15 ;  /* 0x0000000f2e0a7221 */ /* 0x004fc80000010000 */
[----:B------:R-:W-:Y:S01]  /*4700*/  FADD.FTZ R47, R47, R10 ;  /* 0x0000000a2f2f7221 */ /* 0x000fe20000010000 */
[----:B------:R-:W-:-:S03]  /*4710*/  FADD.FTZ R10, R52, R49 ;  /* 0x00000031340a7221 */ /* 0x000fc60000010000 */
[----:B------:R-:W-:Y:S01]  /*4720*/  FADD.FTZ R50, R50, R47 ;  /* 0x0000002f32327221 */ /* 0x000fe20000010000 */
[----:B----4-:R-:W-:Y:S01]  /*4730*/  F2FP.F16.F32.PACK_AB R167, R13, R54 ;  /* 0x000000360da7723e */ /* 0x010fe200000000ff */
[----:B------:R-:W-:Y:S02]  /*4740*/  FADD.FTZ R10, R11, R10 ;  /* 0x0000000a0b0a7221 */ /* 0x000fe40000010000 */
[----:B------:R-:W-:Y:S02]  /*4750*/  FADD.FTZ R51, R51, R50 ;  /* 0x0000003233337221 */ /* 0x000fe40000010000 */
[----:B------:R3:W-:Y:S02]  /*4760*/  STSM.16.M88.4 [R4], R164 ;  /* 0x000000a404007844 */ /* 0x0007e40000000200 */
[----:B------:R-:W-:-:S04]  /*4770*/  FADD.FTZ R54, R54, R51 ;  /* 0x0000003336367221 */ /* 0x000fc80000010000 */
[----:B------:R-:W-:Y:S01]  /*4780*/  FADD.FTZ R11, R13, R54 ;  /* 0x000000360d0b7221 */ /* 0x000fe20000010000 */
[----:B------:R-:W-:Y:S06]  /*4790*/  @!P0 BRA `(.L_x_30) ;  /* 0x0000000000048947 */ /* 0x000fec0003800000 */
[----:B------:R-:W-:Y:S01]  /*47a0*/  BPT.TRAP 0x1 ;  /* 0x000000040000795c */ /* 0x000fe20000300000 */
.L_x_30:
[----:B------:R1:W2:Y:S01]  /*47b0*/  SYNCS.PHASECHK.TRANS64.TRYWAIT P1, [UR41+0x28c50], R9 ;  /* 0x028c5009ff0075a7 */ /* 0x0002a20008020169 */
[----:B------:R-:W-:Y:S05]  /*47c0*/  @!P0 BRA `(.L_x_31) ;  /* 0x0000000000048947 */ /* 0x000fea0003800000 */
[----:B------:R-:W-:Y:S01]  /*47d0*/  BPT.TRAP 0x1 ;  /* 0x000000040000795c */ /* 0x000fe20000300000 */
.L_x_31:
[----:B------:R-:W-:Y:S01]  /*47e0*/  ULOP3.LUT UR24, UR45, 0x2000000, URZ, 0xfc, !UPT ;  /* 0x020000002d187892 */ /* 0x000fe2000f8efc3f */
[----:B--2---:R-:W-:Y:S11]  /*47f0*/  @P1 BRA `(.L_x_32) ;  /* 0x0000000000081947 */ /* 0x004ff60003800000 */
[----:B------:R-:W2:Y:S02]  /*4800*/  SYNCS.PHASECHK.TRANS64.TRYWAIT P1, [UR41+0x28c50], R9 ;  /* 0x028c5009ff0075a7 */ /* 0x000ea40008020169 */
[----:B--2---:R-:W-:Y:S05]  /*4810*/  @!P1 BRA `(.L_x_33) ;  /* 0x0000008400989947 */ /* 0x004fea0003800000 */
.L_x_32:
[----:B------:R-:W-:Y:S01]  /*4820*/  WARPGROUP.ARRIVE ;  /* 0x00000000000079c5 */ /* 0x000fe20000000000 */
[----:B------:R-:W-:Y:S01]  /*4830*/  UMOV UR14, UR24 ;  /* 0x00000018000e7c82 */ /* 0x000fe20008000000 */
[----:B------:R-:W-:Y:S01]  /*4840*/  UMOV UR15, 0x40000040 ;  /* 0x40000040000f7882 */ /* 0x000fe20000000000 */
[----:B------:R-:W-:-:S03]  /*4850*/  UIADD3 UR4, UR24, 0x80, URZ ;  /* 0x0000008018047890 */ /* 0x000fc6000fffe03f */
[----:B------:R-:W-:Y:S01]  /*4860*/  HGMMA.64x256x16.F32 R24, R152, gdesc[UR12].tnspB, RZ, !UPT, gsb0 ;  /* 0x43e0000c98187df0 */ /* 0x000fe2000c0008ff */
[----:B------:R-:W-:-:S03]  /*4870*/  UMOV UR15, 0x40000040 ;  /* 0x40000040000f7882 */ /* 0x000fc60000000000 */
[----:B------:R-:W-:Y:S01]  /*4880*/  UMOV UR14, UR4 ;  /* 0x00000004000e7c82 */ /* 0x000fe20008000000 */
[----:B------:R-:W-:Y:S01]  /*4890*/  UIADD3 UR4, UR24, 0x100, URZ ;  /* 0x0000010018047890 */ /* 0x000fe2000fffe03f */
[----:B------:R-:W-:Y:S02]  /*48a0*/  WARPGROUP.DEPBAR.LE gsb0, 0x0 ;  /* 0x00008000000079c5 */ /* 0x000fe40000010000 */
[----:B------:R-:W-:-:S15]  /*48b0*/  WARPGROUP.ARRIVE ;  /* 0x00000000000079c5 */ /* 0x000fde0000000000 */
[----:B------:R-:W-:-:S05]  /*48c0*/  NOP ;  /* 0x0000000000007918 */ /* 0x000fca0000000000 */
[----:B------:R-:W-:Y:S01]  /*48d0*/  HGMMA.64x256x16.F32 R24, R156, gdesc[UR12].tnspB, R24, gsb0 ;  /* 0x43e0000c9c187df0 */ /* 0x000fe20008000818 */
[----:B------:R-:W-:Y:S01]  /*48e0*/  UMOV UR14, UR4 ;  /* 0x00000004000e7c82 */ /* 0x000fe20008000000 */
[----:B------:R-:W-:Y:S01]  /*48f0*/  UMOV UR15, 0x40000040 ;  /* 0x40000040000f7882 */ /* 0x000fe20000000000 */
[----:B------:R-:W-:Y:S01]  /*4900*/  UIADD3 UR4, UR24, 0x180, URZ ;  /* 0x0000018018047890 */ /* 0x000fe2000fffe03f */
[----:B------:R-:W-:Y:S02]  /*4910*/  WARPGROUP.DEPBAR.LE gsb0, 0x0 ;  /* 0x00008000000079c5 */ /* 0x000fe40000010000 */
[----:B------:R-:W-:-:S15]  /*4920*/  WARPGROUP.ARRIVE ;  /* 0x00000000000079c5 */ /* 0x000fde0000000000 */
[----:B------:R-:W-:-:S07]  /*4930*/  NOP ;  /* 0x0000000000007918 */ /* 0x000fce0000000000 */
[----:B------:R-:W-:Y:S01]  /*4940*/  HGMMA.64x256x16.F32 R24, R160, gdesc[UR12].tnspB, R24, gsb0 ;  /* 0x43e0000ca0187df0 */ /* 0x000fe20008000818 */
[----:B------:R-:W-:Y:S01]  /*4950*/  UMOV UR14, UR4 ;  /* 0x00000004000e7c82 */ /* 0x000fe20008000000 */
[----:B------:R-:W-:Y:S01]  /*4960*/  UMOV UR15, 0x40000040 ;  /* 0x40000040000f7882 */ /* 0x000fe20000000000 */
[----:B------:R-:W-:Y:S01]  /*4970*/  UMOV UR4, URZ ;  /* 0x0000003f00047c82 */ /* 0x000fe20008000000 */
[----:B------:R-:W-:Y:S02]  /*4980*/  WARPGROUP.DEPBAR.LE gsb0, 0x0 ;  /* 0x00008000000079c5 */ /* 0x000fe40000010000 */
[----:B------:R-:W-:-:S15]  /*4990*/  WARPGROUP.ARRIVE ;  /* 0x00000000000079c5 */ /* 0x000fde0000000000 */
[----:B------:R-:W-:-:S07]  /*49a0*/  NOP ;  /* 0x0000000000007918 */ /* 0x000fce0000000000 */
[----:B------:R-:W-:Y:S03]  /*49b0*/  HGMMA.64x256x16.F32 R24, R164, gdesc[UR12].tnspB, R24, gsb0 ;  /* 0x43e0000ca4187df0 */ /* 0x000fe60008000818 */
[----:B------:R-:W-:Y:S02]  /*49c0*/  WARPGROUP.DEPBAR.LE gsb0, 0x0 ;  /* 0x00008000000079c5 */ /* 0x000fe40000010000 */
[----:B------:R-:W-:Y:S01]  /*49d0*/  @!PT LDS RZ, [RZ] ;  /* 0x00000000fffff984 */ /* 0x000fe20000000800 */
[----:B------:R-:W-:Y:S01]  /*49e0*/  @!PT LDS RZ, [RZ] ;  /* 0x00000000fffff984 */ /* 0x000fe20000000800 */
[----:B------:R-:W-:Y:S01]  /*49f0*/  @!PT LDS RZ, [RZ] ;  /* 0x00000000fffff984 */ /* 0x000fe20000000800 */
[----:B------:R-:W-:Y:S01]  /*4a00*/  @!PT LDS RZ, [RZ] ;  /* 0x00000000fffff984 */ /* 0x000fe20000000800 */
[----:B------:R4:W-:Y:S06]  /*4a10*/  MEMBAR.ALL.CTA ;  /* 0x0000000000007992 */ /* 0x0009ec0000008000 */
[----:B----4-:R-:W4:Y:S02]  /*4a20*/  FENCE.VIEW.ASYNC.S ;  /* 0x00000000000073c6 */ /* 0x010f240000000000 */
[----:B----4-:R-:W-:Y:S01]  /*4a30*/  NOP ;  /* 0x0000000000007918 */ /* 0x010fe20000000000 */
[----:B------:R-:W-:Y:S06]  /*4a40*/  BAR.ARV 0xe, 0x100 ;  /* 0x0384000000007b1d */ /* 0x000fec0000002000 */
[----:B------:R-:W-:Y:S05]  /*4a50*/  @!P0 BRA `(.L_x_34) ;  /* 0x0000000000048947 */ /* 0x000fea0003800000 */
[----:B------:R-:W-:Y:S01]  /*4a60*/  BPT.TRAP 0x1 ;  /* 0x000000040000795c */ /* 0x000fe20000300000 */
.L_x_34:
[----:B------:R-:W-:Y:S02]  /*4a70*/  UIADD3 UR44, UR44, -0x2, URZ ;  /* 0xfffffffe2c2c7890 */ /* 0x000fe4000fffe03f */
[----:B------:R-:W-:Y:S02]  /*4a80*/  UIADD3 UR5, UR41, 0x28c60, URZ ;  /* 0x00028c6029057890 */ /* 0x000fe4000fffe03f */
[----:B------:R-:W-:Y:S02]  /*4a90*/  UISETP.GE.AND UP0, UPT, UR44, UR40, UPT ;  /* 0x000000282c00728c */ /* 0x000fe4000bf06270 */
[----:B------:R-:W-:-:S04]  /*4aa0*/  UPRMT UR5, UR42, 0x654, UR5 ;  /* 0x000006542a057896 */ /* 0x000fc80008000005 */
[----:B------:R-:W-:-:S05]  /*4ab0*/  PLOP3.LUT P1, PT, PT, PT, UP0, 0x80, 0x0 ;  /* 0x000000000000781c */ /* 0x000fca0003f2f008 */
[----:B------:R-:W-:Y:S08]  /*4ac0*/  SYNCS.ARRIVE.TRANS64.RED.A1T0 RZ, [UR5], RZ ;  /* 0x000000ffffff79a7 */ /* 0x000ff00008100405 */
[----:B------:R-:W-:Y:S05]  /*4ad0*/  @!P1 BRA `(.L_x_35) ;  /* 0x0000001800409947 */ /* 0x000fea0003800000 */
[----:B------:R-:W-:Y:S01]  /*4ae0*/  UMOV UR4, URZ ;  /* 0x0000003f00047c82 */ /* 0x000fe20008000000 */
[----:B------:R-:W-:Y:S01]  /*4af0*/  UMOV UR5, URZ ;  /* 0x0000003f00057c82 */ /* 0x000fe20008000000 */
[----:B------:R-:W-:-:S05]  /*4b00*/  ULDC UR27, c[0x0][0x988] ;  /* 0x00026200001b7ab9 */ /* 0x000fca0000000800 */
.L_x_46:
[----:B------:R-:W-:Y:S01]  /*4b10*/  UIADD3 UR7, UR5, 0x1, URZ ;  /* 0x0000000105077890 */ /* 0x000fe2000fffe03f */
[----:B012---:R-:W-:Y:S01]  /*4b20*/  IMAD.U32 R9, RZ, RZ, UR44 ;  /* 0x0000002cff097e24 */ /* 0x007fe2000f8e00ff */
[----:B------:R-:W-:Y:S02]  /*4b30*/  UIADD3 UR44, UR44, -0x1, URZ ;  /* 0xffffffff2c2c7890 */ /* 0x000fe4000fffe03f */
[----:B------:R-:W-:Y:S02]  /*4b40*/  UISETP.NE.AND UP0, UPT, UR7, 0x2, UPT ;  /* 0x000000020700788c */ /* 0x000fe4000bf05270 */
[----:B------:R-:W-:Y:S02]  /*4b50*/  ISETP.GT.AND P1, PT, R9, UR40, PT ;  /* 0x0000002809007c0c */ /* 0x000fe4000bf24270 */
[----:B------:R-:W-:Y:S02]  /*4b60*/  USEL UR10, URZ, 0x1, UP0 ;  /* 0x000000013f0a7887 */ /* 0x000fe40008000000 */
[----:B------:R-:W-:-:S02]  /*4b70*/  USEL UR25, UR7, URZ, UP0 ;  /* 0x0000003f07197287 */ /* 0x000fc40008000000 */
[----:B------:R-:W-:Y:S01]  /*4b80*/  ULOP3.LUT UR4, UR4, UR10, URZ, 0x3c, !UPT ;  /* 0x0000000a04047292 */ /* 0x000fe2000f8e3c3f */
[----:B------:R-:W-:Y:S11]  /*4b90*/  @!P0 BRA `(.L_x_36) ;  /* 0x0000000000048947 */ /* 0x000ff60003800000 */
[----:B------:R-:W-:Y:S01]  /*4ba0*/  BPT.TRAP 0x1 ;  /* 0x000000040000795c */ /* 0x000fe20000300000 */
.L_x_36:
[----:B------:R-:W-:Y:S01]  /*4bb0*/  ULEA UR26, UR25, UR41, 0x3 ;  /* 0x00000029191a7291 */ /* 0x000fe2000f8e183f */
[----:B------:R-:W-:-:S04]  /*4bc0*/  MOV R9, UR4 ;  /* 0x0000000400097c02 */ /* 0x000fc80008000f00 */
[----:B------:R-:W-:-:S04]  /*4bd0*/  SHF.L.U32 R9, R9, 0x1f, RZ ;  /* 0x0000001f09097819 */ /* 0x000fc800000006ff */
[----:B------:R0:W1:Y:S01]  /*4be0*/  SYNCS.PHASECHK.TRANS64.TRYWAIT P2, [UR26+0x28c30], R9 ;  /* 0x028c3009ff0075a7 */ /* 0x000062000804015a */
[----:B------:R-:W-:Y:S05]  /*4bf0*/  @!P0 BRA `(.L_x_37) ;  /* 0x0000000000048947 */ /* 0x000fea0003800000 */
[----:B------:R-:W-:Y:S01]  /*4c00*/  BPT.TRAP 0x1 ;  /* 0x000000040000795c */ /* 0x000fe20000300000 */
.L_x_37:
[----:B-1----:R-:W-:Y:S05]  /*4c10*/  @P2 BRA `(.L_x_38) ;  /* 0x0000000000082947 */ /* 0x002fea0003800000 */
[----:B------:R-:W1:Y:S02]  /*4c20*/  SYNCS.PHASECHK.TRANS64.TRYWAIT P2, [UR26+0x28c30], R9 ;  /* 0x028c3009ff0075a7 */ /* 0x000e64000804015a */
[----:B-1----:R-:W-:Y:S05]  /*4c30*/  @!P2 BRA `(.L_x_39) ;  /* 0x0000008000a8a947 */ /* 0x002fea0003800000 */
.L_x_38:
[----:B------:R-:W-:Y:S01]  /*4c40*/  ULEA UR10, UR25, UR6, 0x9 ;  /* 0x00000006190a7291 */ /* 0x000fe2000f8e483f */
[----:B---3--:R-:W-:Y:S01]  /*4c50*/  WARPGROUP.ARRIVE ;  /* 0x00000000000079c5 */ /* 0x008fe20000000000 */
[----:B------:R-:W-:Y:S01]  /*4c60*/  UMOV UR11, 0x40000040 ;  /* 0x40000040000b7882 */ /* 0x000fe20000000000 */
[----:B------:R-:W-:Y:S01]  /*4c70*/  UMOV UR15, 0x40000040 ;  /* 0x40000040000f7882 */ /* 0x000fe20000000000 */
[----:B------:R-:W-:Y:S02]  /*4c80*/  UIADD3 UR14, UR10, 0x2, URZ ;  /* 0x000000020a0e7890 */ /* 0x000fe4000fffe03f */
[----:B------:R-:W-:Y:S01]  /*4c90*/  UIADD3 UR18, UR10, 0x4, URZ ;  /* 0x000000040a127890 */ /* 0x000fe2000fffe03f */
[----:B------:R-:W-:Y:S02]  /*4ca0*/  UMOV UR19, 0x40000040 ;  /* 0x4000004000137882 */ /* 0x000fe40000000000 */
[----:B------:R-:W-:Y:S01]  /*4cb0*/  HGMMA.64x64x16.F32 R152, gdesc[UR8], RZ, !UPT, gsb0 ;  /* 0x00e00000089879f0 */ /* 0x000fe2000c0008ff */
[----:B------:R-:W-:Y:S01]  /*4cc0*/  UIADD3 UR22, UR10, 0x6, URZ ;  /* 0x000000060a167890 */ /* 0x000fe2000fffe03f */
[----:B------:R-:W-:Y:S01]  /*4cd0*/  UMOV UR23, 0x40000040 ;  /* 0x4000004000177882 */ /* 0x000fe20000000000 */
[----:B------:R-:W-:-:S02]  /*4ce0*/  WARPGROUP.DEPBAR.LE gsb0, 0x0 ;  /* 0x00008000000079c5 */ /* 0x000fc40000010000 */
        /* <DEDUP_REMOVED lines=11> */
.L_x_40:
[----:B-1----:R-:W-:Y:S01]  /*4da0*/  FMNMX.FTZ R12, R152, R3, !PT ;  /* 0x00000003980c7209 */ /* 0x002fe20007810000 */
[----:B------:R-:W-:Y:S01]  /*4db0*/  UMOV UR11, UR27 ;  /* 0x0000001b000b7c82 */ /* 0x000fe20008000000 */
[----:B------:R-:W-:Y:S01]  /*4dc0*/  ISETP.NE.AND P2, PT, R0, RZ, PT ;  /* 0x000000ff0000720c */ /* 0x000fe20003f45270 */
[----:B------:R-:W-:Y:S01]  /*4dd0*/  UIADD3 UR7, UR26, 0x28c40, URZ ;  /* 0x00028c401a077890 */ /* 0x000fe2000fffe03f */
[----:B------:R-:W-:-:S03]  /*4de0*/  FMNMX.FTZ R13, R153, R12, !PT ;  /* 0x0000000c990d7209 */ /* 0x000fc60007810000 */
[----:B------:R-:W-:Y:S01]  /*4df0*/  UPRMT UR7, UR42, 0x654, UR7 ;  /* 0x000006542a077896 */ /* 0x000fe20008000007 */
[----:B------:R-:W-:-:S04]  /*4e00*/  FMNMX.FTZ R12, R156, R13, !PT ;  /* 0x0000000d9c0c7209 */ /* 0x000fc80007810000 */
[----:B------:R-:W-:-:S04]  /*4e10*/  FMNMX.FTZ R13, R157, R12, !PT ;  /* 0x0000000c9d0d7209 */ /* 0x000fc80007810000 */
[----:B------:R-:W-:Y:S01]  /*4e20*/  FMNMX.FTZ R12, R160, R13, !PT ;  /* 0x0000000da00c7209 */ /* 0x000fe20007810000 */
[----:B------:R-:W-:Y:S03]  /*4e30*/  SYNCS.ARRIVE.TRANS64.RED.A1T0 RZ, [UR7], RZ ;  /* 0x000000ffffff79a7 */ /* 0x000fe60008100407 */
[----:B------:R-:W-:-:S04]  /*4e40*/  FMNMX.FTZ R13, R161, R12, !PT ;  /* 0x0000000ca10d7209 */ /* 0x000fc80007810000 */
        /* <DEDUP_REMOVED lines=9> */
[----:B------:R-:W-:-:S05]  /*4ee0*/  FMNMX.FTZ R15, R181, R12, !PT ;  /* 0x0000000cb50f7209 */ /* 0x000fca0007810000 */
[----:B------:R-:W1:Y:S02]  /*4ef0*/  SHFL.BFLY PT, R12, R15, 0x2, 0x1f ;  /* 0x0c401f000f0c7f89 */ /* 0x000e6400000e0000 */
        /* <DEDUP_REMOVED lines=10> */
[----:B------:R-:W-:-:S03]  /*4fa0*/  FMNMX.FTZ R13, R167, R14, !PT ;  /* 0x0000000ea70d7209 */ /* 0x000fc60007810000 */
[----:B------:R-:W-:Y:S01]  /*4fb0*/  FMUL.FTZ R184, R12, UR11 ;  /* 0x0000000b0cb87c20 */ /* 0x000fe20008410000 */
[----:B------:R-:W-:Y:S01]  /*4fc0*/  FMNMX.FTZ R14, R170, R13, !PT ;  /* 0x0000000daa0e7209 */ /* 0x000fe20007810000 */
[----:B------:R-:W-:Y:S02]  /*4fd0*/  FADD.FTZ R3, -R12, R3 ;  /* 0x000000030c037221 */ /* 0x000fe40000010100 */
[--C-:B------:R-:W-:Y:S01]  /*4fe0*/  FFMA.FTZ R152, R152, UR11, -R184.reuse ;  /* 0x0000000b98987c23 */ /* 0x100fe200080108b8 */
[----:B------:R-:W-:Y:S01]  /*4ff0*/  FMNMX.FTZ R13, R171, R14, !PT ;  /* 0x0000000eab0d7209 */ /* 0x000fe20007810000 */
[----:B------:R-:W-:Y:S01]  /*5000*/  FMUL.FTZ R3, R3, UR11 ;  /* 0x0000000b03037c20 */ /* 0x000fe20008410000 */
[--C-:B------:R-:W-:Y:S01]  /*5010*/  FFMA.FTZ R19, R156, UR11, -R184.reuse ;  /* 0x0000000b9c137c23 */ /* 0x100fe200080108b8 */
[--C-:B------:R-:W-:Y:S01]  /*5020*/  FFMA.FTZ R156, R160, UR11, -R184.reuse ;  /* 0x0000000ba09c7c23 */ /* 0x100fe200080108b8 */
[----:B------:R-:W-:Y:S01]  /*5030*/  FMNMX.FTZ R14, R174, R13, !PT ;  /* 0x0000000dae0e7209 */ /* 0x000fe20007810000 */
[--C-:B------:R-:W-:Y:S01]  /*5040*/  FFMA.FTZ R13, R153, UR11, -R184.reuse ;  /* 0x0000000b990d7c23 */ /* 0x100fe200080108b8 */
[----:B------:R-:W-:Y:S01]  /*5050*/  MUFU.EX2 R152, R152 ;  /* 0x0000009800987308 */ /* 0x000fe20000000800 */
[--C-:B------:R-:W-:Y:S01]  /*5060*/  FFMA.FTZ R17, R161, UR11, -R184.reuse ;  /* 0x0000000ba1117c23 */ /* 0x100fe200080108b8 */
[----:B------:R-:W-:Y:S01]  /*5070*/  FMNMX.FTZ R15, R175, R14, !PT ;  /* 0x0000000eaf0f7209 */ /* 0x000fe20007810000 */
[--C-:B------:R-:W-:Y:S01]  /*5080*/  FFMA.FTZ R160, R168, UR11, -R184.reuse ;  /* 0x0000000ba8a07c23 */ /* 0x100fe200080108b8 */
[--C-:B------:R-:W-:Y:S01]  /*5090*/  FFMA.FTZ R23, R173, UR11, -R184.reuse ;  /* 0x0000000bad177c23 */ /* 0x100fe200080108b8 */
[--C-:B------:R-:W-:Y:S01]  /*50a0*/  FFMA.FTZ R180, R180, UR11, -R184.reuse ;  /* 0x0000000bb4b47c23 */ /* 0x100fe200080108b8 */
[----:B------:R-:W-:Y:S01]  /*50b0*/  FMNMX.FTZ R14, R178, R15, !PT ;  /* 0x0000000fb20e7209 */ /* 0x000fe20007810000 */
[----:B------:R-:W-:Y:S01]  /*50c0*/  FFMA.FTZ R181, R181, UR11, -R184 ;  /* 0x0000000bb5b57c23 */ /* 0x000fe200080108b8 */
[----:B------:R-:W1:Y:S02]  /*50d0*/  MUFU.EX2 R3, R3 ;  /* 0x0000000300037308 */ /* 0x000e640000000800 */
[----:B------:R-:W-:-:S04]  /*50e0*/  FMNMX.FTZ R15, R179, R14, !PT ;  /* 0x0000000eb30f7209 */ /* 0x000fc80007810000 */
[----:B------:R-:W-:Y:S01]  /*50f0*/  FMNMX.FTZ R16, R182, R15, !PT ;  /* 0x0000000fb6107209 */ /* 0x000fe20007810000 */
[--C-:B------:R-:W-:Y:S01]  /*5100*/  FFMA.FTZ R15, R157, UR11, -R184.reuse ;  /* 0x0000000b9d0f7c23 */ /* 0x100fe200080108b8 */
[----:B------:R-:W2:Y:S02]  /*5110*/  MUFU.EX2 R13, R13 ;  /* 0x0000000d000d7308 */ /* 0x000ea40000000800 */
[----:B------:R-:W-:Y:S01]  /*5120*/  FMNMX.FTZ R18, R183, R16, !PT ;  /* 0x00000010b7127209 */ /* 0x000fe20007810000 */
[--C-:B------:R-:W-:Y:S01]  /*5130*/  FFMA.FTZ R16, R164, UR11, -R184.reuse ;  /* 0x0000000ba4107c23 */ /* 0x100fe200080108b8 */
[----:B------:R-:W-:-:S03]  /*5140*/  FFMA.FTZ R164, R176, UR11, -R184 ;  /* 0x0000000bb0a47c23 */ /* 0x000fc600080108b8 */
[----:B------:R-:W3:Y:S01]  /*5150*/  SHFL.BFLY PT, R21, R18, 0x2, 0x1f ;  /* 0x0c401f0012157f89 */ /* 0x000ee200000e0000 */
[----:B------:R4:W-:Y:S01]  /*5160*/  MUFU.EX2 R14, R19 ;  /* 0x00000013000e7308 */ /* 0x0009e20000000800 */
[----:B-1----:R-:W-:Y:S01]  /*5170*/  FFMA.FTZ R10, R3, R10, R152 ;  /* 0x0000000a030a7223 */ /* 0x002fe20000010098 */
[-C--:B------:R-:W-:Y:S01]  /*5180*/  FMUL.FTZ R24, R24, R3.reuse ;  /* 0x0000000318187220 */ /* 0x080fe20000410000 */
[-C--:B------:R-:W-:Y:S01]  /*5190*/  FMUL.FTZ R25, R25, R3.reuse ;  /* 0x0000000319197220 */ /* 0x080fe20000410000 */
[-C--:B------:R-:W-:Y:S01]  /*51a0*/  FMUL.FTZ R28, R28, R3.reuse ;  /* 0x000000031c1c7220 */ /* 0x080fe20000410000 */
[-C--:B------:R-:W-:Y:S01]  /*51b0*/  FMUL.FTZ R29, R29, R3.reuse ;  /* 0x000000031d1d7220 */ /* 0x080fe20000410000 */
[-C--:B------:R-:W-:Y:S01]  /*51c0*/  FMUL.FTZ R32, R32, R3.reuse ;  /* 0x0000000320207220 */ /* 0x080fe20000410000 */
[-C--:B------:R-:W-:Y:S01]  /*51d0*/  FMUL.FTZ R33, R33, R3.reuse ;  /* 0x0000000321217220 */ /* 0x080fe20000410000 */
[----:B------:R-:W-:Y:S01]  /*51e0*/  MUFU.EX2 R15, R15 ;  /* 0x0000000f000f7308 */ /* 0x000fe20000000800 */
[--C-:B----4-:R-:W-:Y:S01]  /*51f0*/  FFMA.FTZ R19, R165, UR11, -R184.reuse ;  /* 0x0000000ba5137c23 */ /* 0x110fe200080108b8 */
[----:B--2---:R-:W-:Y:S01]  /*5200*/  F2FP.F16.F32.PACK_AB R152, R13, R152 ;  /* 0x000000980d98723e */ /* 0x004fe200000000ff */
[--C-:B------:R-:W-:Y:S01]  /*5210*/  FFMA.FTZ R165, R177, UR11, -R184.reuse ;  /* 0x0000000bb1a57c23 */ /* 0x100fe200080108b8 */
[-C--:B------:R-:W-:Y:S01]  /*5220*/  FMUL.FTZ R36, R36, R3.reuse ;  /* 0x0000000324247220 */ /* 0x080fe20000410000 */
[-C--:B------:R-:W-:Y:S01]  /*5230*/  FMUL.FTZ R37, R37, R3.reuse ;  /* 0x0000000325257220 */ /* 0x080fe20000410000 */
[-C--:B------:R-:W-:Y:S01]  /*5240*/  FMUL.FTZ R40, R40, R3.reuse ;  /* 0x0000000328287220 */ /* 0x080fe20000410000 */
[-C--:B------:R-:W-:Y:S01]  /*5250*/  FMUL.FTZ R41, R41, R3.reuse ;  /* 0x0000000329297220 */ /* 0x080fe20000410000 */
[----:B------:R-:W-:Y:S01]  /*5260*/  MUFU.EX2 R156, R156 ;  /* 0x0000009c009c7308 */ /* 0x000fe20000000800 */
[-C--:B------:R-:W-:Y:S01]  /*5270*/  FMUL.FTZ R44, R44, R3.reuse ;  /* 0x000000032c2c7220 */ /* 0x080fe20000410000 */
[-C--:B------:R-:W-:Y:S01]  /*5280*/  FMUL.FTZ R45, R45, R3.reuse ;  /* 0x000000032d2d7220 */ /* 0x080fe20000410000 */
[-C--:B------:R-:W-:Y:S01]  /*5290*/  FMUL.FTZ R48, R48, R3.reuse ;  /* 0x0000000330307220 */ /* 0x080fe20000410000 */
[-C--:B------:R-:W-:Y:S01]  /*52a0*/  FMUL.FTZ R49, R49, R3.reuse ;  /* 0x0000000331317220 */ /* 0x080fe20000410000 */
[-C--:B------:R-:W-:Y:S01]  /*52b0*/  FMUL.FTZ R52, R52, R3.reuse ;  /* 0x0000000334347220 */ /* 0x080fe20000410000 */
[----:B------:R-:W-:Y:S01]  /*52c0*/  FMUL.FTZ R53, R53, R3 ;  /* 0x0000000335357220 */ /* 0x000fe20000410000 */
[----:B---3--:R-:W-:Y:S01]  /*52d0*/  FMNMX.FTZ R22, R18, R21, !PT ;  /* 0x0000001512167209 */ /* 0x008fe20007810000 */
[--C-:B------:R-:W-:Y:S01]  /*52e0*/  FFMA.FTZ R18, R172, UR11, -R184.reuse ;  /* 0x0000000bac127c23 */ /* 0x100fe200080108b8 */
[----:B------:R-:W-:Y:S01]  /*52f0*/  MUFU.EX2 R17, R17 ;  /* 0x0000001100117308 */ /* 0x000fe20000000800 */
[----:B------:R-:W-:Y:S01]  /*5300*/  FFMA.FTZ R21, R169, UR11, -R184 ;  /* 0x0000000ba9157c23 */ /* 0x000fe200080108b8 */
[-C--:B------:R-:W-:Y:S01]  /*5310*/  FMUL.FTZ R56, R56, R3.reuse ;  /* 0x0000000338387220 */ /* 0x080fe20000410000 */
[----:B------:R-:W1:Y:S01]  /*5320*/  SHFL.BFLY PT, R153, R22, 0x1, 0x1f ;  /* 0x0c201f0016997f89 */ /* 0x000e6200000e0000 */
        /* <DEDUP_REMOVED lines=22> */
[----:B------:R-:W-:Y:S01]  /*5490*/  FMUL.FTZ R96, R96, R3 ;  /* 0x0000000360607220 */ /* 0x000fe20000410000 */
[----:B-1----:R-:W-:Y:S01]  /*54a0*/  FMNMX.FTZ R20, R22, R153, !PT ;  /* 0x0000009916147209 */ /* 0x002fe20007810000 */
[-C--:B------:R-:W-:Y:S01]  /*54b0*/  FMUL.FTZ R97, R97, R3.reuse ;  /* 0x0000000361617220 */ /* 0x080fe20000410000 */
[-C--:B------:R-:W-:Y:S01]  /*54c0*/  FMUL.FTZ R100, R100, R3.reuse ;  /* 0x0000000364647220 */ /* 0x080fe20000410000 */
[-C--:B------:R-:W-:Y:S01]  /*54d0*/  FMUL.FTZ R101, R101, R3.reuse ;  /* 0x0000000365657220 */ /* 0x080fe20000410000 */
[-C--:B------:R-:W-:Y:S01]  /*54e0*/  FMUL.FTZ R104, R104, R3.reuse ;  /* 0x0000000368687220 */ /* 0x080fe20000410000 */
[C---:B------:R-:W-:Y:S01]  /*54f0*/  FADD.FTZ R153, -R20.reuse, R5 ;  /* 0x0000000514997221 */ /* 0x040fe20000010100 */
[----:B------:R-:W-:Y:S01]  /*5500*/  FMUL.FTZ R157, R20, UR11 ;  /* 0x0000000b149d7c20 */ /* 0x000fe20008410000 */
[----:B------:R-:W-:Y:S01]  /*5510*/  MUFU.EX2 R21, R21 ;  /* 0x0000001500157308 */ /* 0x000fe20000000800 */
[----:B------:R-:W-:Y:S01]  /*5520*/  FMUL.FTZ R105, R105, R3 ;  /* 0x0000000369697220 */ /* 0x000fe20000410000 */
[----:B------:R-:W-:Y:S01]  /*5530*/  FMUL.FTZ R153, R153, UR11 ;  /* 0x0000000b99997c20 */ /* 0x000fe20008410000 */
[--C-:B------:R-:W-:Y:S01]  /*5540*/  FFMA.FTZ R154, R154, UR11, -R157.reuse ;  /* 0x0000000b9a9a7c23 */ /* 0x100fe2000801089d */
[--C-:B------:R-:W-:Y:S01]  /*5550*/  FFMA.FTZ R155, R155, UR11, -R157.reuse ;  /* 0x0000000b9b9b7c23 */ /* 0x100fe2000801089d */
[--C-:B------:R-:W-:Y:S01]  /*5560*/  FFMA.FTZ R158, R158, UR11, -R157.reuse ;  /* 0x0000000b9e9e7c23 */ /* 0x100fe2000801089d */
[--C-:B------:R-:W-:Y:S01]  /*5570*/  FFMA.FTZ R159, R159, UR11, -R157.reuse ;  /* 0x0000000b9f9f7c23 */ /* 0x100fe2000801089d */
[--C-:B------:R-:W-:Y:S01]  /*5580*/  FFMA.FTZ R162, R162, UR11, -R157.reuse ;  /* 0x0000000ba2a27c23 */ /* 0x100fe2000801089d */
[----:B------:R1:W-:Y:S01]  /*5590*/  MUFU.EX2 R168, R153 ;  /* 0x0000009900a87308 */ /* 0x0003e20000000800 */
[--C-:B------:R-:W-:Y:S01]  /*55a0*/  FFMA.FTZ R163, R163, UR11, -R157.reuse ;  /* 0x0000000ba3a37c23 */ /* 0x100fe2000801089d */
[--C-:B------:R-:W-:Y:S01]  /*55b0*/  FFMA.FTZ R166, R166, UR11, -R157.reuse ;  /* 0x0000000ba6a67c23 */ /* 0x100fe2000801089d */
[--C-:B------:R-:W-:Y:S01]  /*55c0*/  FFMA.FTZ R167, R167, UR11, -R157.reuse ;  /* 0x0000000ba7a77c23 */ /* 0x100fe2000801089d */
[--C-:B------:R-:W-:Y:S01]  /*55d0*/  FFMA.FTZ R170, R170, UR11, -R157.reuse ;  /* 0x0000000baaaa7c23 */ /* 0x100fe2000801089d */
[--C-:B------:R-:W-:Y:S01]  /*55e0*/  FFMA.FTZ R171, R171, UR11, -R157.reuse ;  /* 0x0000000babab7c23 */ /* 0x100fe2000801089d */
[--C-:B------:R-:W-:Y:S01]  /*55f0*/  FFMA.FTZ R174, R174, UR11, -R157.reuse ;  /* 0x0000000baeae7c23 */ /* 0x100fe2000801089d */
[----:B------:R-:W-:Y:S01]  /*5600*/  FFMA.FTZ R175, R175, UR11, -R157 ;  /* 0x0000000bafaf7c23 */ /* 0x000fe2000801089d */
[----:B------:R-:W2:Y:S01]  /*5610*/  MUFU.EX2 R161, R154 ;  /* 0x0000009a00a17308 */ /* 0x000ea20000000800 */
[----:B-1----:R-:W-:-:S02]  /*5620*/  IMAD.U32 R153, RZ, RZ, UR5 ;  /* 0x00000005ff997e24 */ /* 0x002fc4000f8e00ff */
[--C-:B------:R-:W-:Y:S01]  /*5630*/  FFMA.FTZ R178, R178, UR11, -R157.reuse ;  /* 0x0000000bb2b27c23 */ /* 0x100fe2000801089d */
[--C-:B------:R-:W-:Y:S01]  /*5640*/  FFMA.FTZ R179, R179, UR11, -R157.reuse ;  /* 0x0000000bb3b37c23 */ /* 0x100fe2000801089d */
[--C-:B------:R-:W-:Y:S01]  /*5650*/  FFMA.FTZ R182, R182, UR11, -R157.reuse ;  /* 0x0000000bb6b67c23 */ /* 0x100fe2000801089d */
[----:B------:R-:W-:Y:S02]  /*5660*/  @!P2 IMAD R153, R153, 0x40, R2 ;  /* 0x000000409999a824 */ /* 0x000fe400078e0202 */
[----:B------:R-:W-:Y:S01]  /*5670*/  FFMA.FTZ R183, R183, UR11, -R157 ;  /* 0x0000000bb7b77c23 */ /* 0x000fe2000801089d */
[-C--:B------:R-:W-:Y:S01]  /*5680*/  FMUL.FTZ R108, R108, R3.reuse ;  /* 0x000000036c6c7220 */ /* 0x080fe20000410000 */
[----:B------:R1:W3:Y:S01]  /*5690*/  MUFU.EX2 R172, R155 ;  /* 0x0000009b00ac7308 */ /* 0x0002e20000000800 */
[-C--:B------:R-:W-:Y:S01]  /*56a0*/  FMUL.FTZ R109, R109, R3.reuse ;  /* 0x000000036d6d7220 */ /* 0x080fe20000410000 */
[-C--:B------:R-:W-:Y:S01]  /*56b0*/  FMUL.FTZ R112, R112, R3.reuse ;  /* 0x0000000370707220 */ /* 0x080fe20000410000 */
[-C--:B------:R-:W-:Y:S01]  /*56c0*/  FMUL.FTZ R113, R113, R3.reuse ;  /* 0x0000000371717220 */ /* 0x080fe20000410000 */
[-C--:B------:R-:W-:Y:S01]  /*56d0*/  FMUL.FTZ R116, R116, R3.reuse ;  /* 0x0000000374747220 */ /* 0x080fe20000410000 */
[-C--:B------:R-:W-:Y:S01]  /*56e0*/  FMUL.FTZ R117, R117, R3.reuse ;  /* 0x0000000375757220 */ /* 0x080fe20000410000 */
[-C--:B------:R-:W-:Y:S01]  /*56f0*/  FMUL.FTZ R120, R120, R3.reuse ;  /* 0x0000000378787220 */ /* 0x080fe20000410000 */
[----:B------:R-:W-:Y:S01]  /*5700*/  FMUL.FTZ R121, R121, R3 ;  /* 0x0000000379797220 */ /* 0x000fe20000410000 */
[----:B------:R-:W4:Y:S01]  /*5710*/  MUFU.EX2 R158, R158 ;  /* 0x0000009e009e7308 */ /* 0x000f220000000800 */
[----:B--2---:R-:W-:Y:S01]  /*5720*/  FFMA.FTZ R11, R168, R11, R161 ;  /* 0x0000000ba80b7223 */ /* 0x004fe200000100a1 */
[----:B-1----:R-:W-:Y:S01]  /*5730*/  FADD.FTZ R155, R13, R10 ;  /* 0x0000000a0d9b7221 */ /* 0x002fe20000010000 */
[-C--:B------:R-:W-:Y:S01]  /*5740*/  FMUL.FTZ R124, R124, R3.reuse ;  /* 0x000000037c7c7220 */ /* 0x080fe20000410000 */
[-C--:B------:R-:W-:Y:S01]  /*5750*/  FMUL.FTZ R125, R125, R3.reuse ;  /* 0x000000037d7d7220 */ /* 0x080fe20000410000 */
[-C--:B------:R-:W-:Y:S01]  /*5760*/  FMUL.FTZ R128, R128, R3.reuse ;  /* 0x0000000380807220 */ /* 0x080fe20000410000 */
[----:B------:R-:W-:Y:S01]  /*5770*/  FADD.FTZ R10, R14, R155 ;  /* 0x0000009b0e0a7221 */ /* 0x000fe20000010000 */
[-C--:B------:R-:W-:Y:S01]  /*5780*/  FMUL.FTZ R129, R129, R3.reuse ;  /* 0x0000000381817220 */ /* 0x080fe20000410000 */
[----:B------:R-:W1:Y:S01]  /*5790*/  MUFU.EX2 R159, R159 ;  /* 0x0000009f009f7308 */ /* 0x000e620000000800 */
[----:B---3--:R-:W-:Y:S01]  /*57a0*/  FADD.FTZ R11, R172, R11 ;  /* 0x0000000bac0b7221 */ /* 0x008fe20000010000 */
[-C--:B------:R-:W-:Y:S01]  /*57b0*/  FMUL.FTZ R132, R132, R3.reuse ;  /* 0x0000000384847220 */ /* 0x080fe20000410000 */
[-C--:B------:R-:W-:Y:S01]  /*57c0*/  FMUL.FTZ R133, R133, R3.reuse ;  /* 0x0000000385857220 */ /* 0x080fe20000410000 */
[-C--:B------:R-:W-:Y:S01]  /*57d0*/  FMUL.FTZ R136, R136, R3.reuse ;  /* 0x0000000388887220 */ /* 0x080fe20000410000 */
[-C--:B------:R-:W-:Y:S01]  /*57e0*/  FMUL.FTZ R137, R137, R3.reuse ;  /* 0x0000000389897220 */ /* 0x080fe20000410000 */
[-C--:B------:R-:W-:Y:S01]  /*57f0*/  FMUL.FTZ R140, R140, R3.reuse ;  /* 0x000000038c8c7220 */ /* 0x080fe20000410000 */
[-C--:B------:R-:W-:Y:S01]  /*5800*/  FMUL.FTZ R141, R141, R3.reuse ;  /* 0x000000038d8d7220 */ /* 0x080fe20000410000 */
[----:B------:R-:W2:Y:S01]  /*5810*/  MUFU.EX2 R162, R162 ;  /* 0x000000a200a27308 */ /* 0x000ea20000000800 */
[----:B----4-:R-:W-:Y:S01]  /*5820*/  FADD.FTZ R154, R158, R11 ;  /* 0x0000000b9e9a7221 */ /* 0x010fe20000010000 */
[----:B------:R-:W-:Y:S01]  /*5830*/  FADD.FTZ R11, R15, R10 ;  /* 0x0000000a0f0b7221 */ /* 0x000fe20000010000 */
[----:B------:R-:W-:Y:S01]  /*5840*/  @!P2 LEA R10, R153, UR41, 0x2 ;  /* 0x00000029990aac11 */ /* 0x000fe2000f8e10ff */
[-C--:B------:R-:W-:Y:S01]  /*5850*/  FMUL.FTZ R144, R144, R3.reuse ;  /* 0x0000000390907220 */ /* 0x080fe20000410000 */
[-C--:B------:R-:W-:Y:S01]  /*5860*/  FMUL.FTZ R145, R145, R3.reuse ;  /* 0x0000000391917220 */ /* 0x080fe20000410000 */
[-C--:B------:R-:W-:Y:S01]  /*5870*/  FMUL.FTZ R148, R148, R3.reuse ;  /* 0x0000000394947220 */ /* 0x080fe20000410000 */
[----:B------:R-:W-:Y:S01]  /*5880*/  FMUL.FTZ R149, R149, R3 ;  /* 0x0000000395957220 */ /* 0x000fe20000410000 */
[----:B------:R-:W3:Y:S01]  /*5890*/  MUFU.EX2 R163, R163 ;  /* 0x000000a300a37308 */ /* 0x000ee20000000800 */
[----:B-1----:R-:W-:Y:S01]  /*58a0*/  FADD.FTZ R155, R159, R154 ;  /* 0x0000009a9f9b7221 */ /* 0x002fe20000010000 */
[----:B------:R-:W-:Y:S01]  /*58b0*/  FADD.FTZ R154, R156, R11 ;  /* 0x0000000b9c9a7221 */ /* 0x000fe20000010000 */
[----:B------:R-:W-:Y:S01]  /*58c0*/  @!P2 STS [R10+0x28800], R3 ;  /* 0x028800030a00a388 */ /* 0x000fe20000000800 */
[C---:B------:R-:W-:Y:S01]  /*58d0*/  F2FP.F16.F32.PACK_AB R156, R17.reuse, R156 ;  /* 0x0000009c119c723e */ /* 0x040fe200000000ff */
[----:B------:R-:W-:Y:S01]  /*58e0*/  FMUL.FTZ R26, R26, R168 ;  /* 0x000000a81a1a7220 */ /* 0x000fe20000410000 */
[----:B------:R-:W-:Y:S01]  /*58f0*/  FADD.FTZ R11, R17, R154 ;  /* 0x0000009a110b7221 */ /* 0x000fe20000010000 */
[----:B------:R1:W-:Y:S01]  /*5900*/  @!P2 STS [R10+0x28820], R168 ;  /* 0x028820a80a00a388 */ /* 0x0003e20000000800 */
[----:B------:R-:W4:Y:S01]  /*5910*/  MUFU.EX2 R166, R166 ;  /* 0x000000a600a67308 */ /* 0x000f220000000800 */
[----:B--2---:R-:W-:Y:S01]  /*5920*/  FADD.FTZ R176, R162, R155 ;  /* 0x0000009ba2b07221 */ /* 0x004fe20000010000 */
[----:B------:R-:W-:Y:S01]  /*5930*/  FADD.FTZ R154, R16, R11 ;  /* 0x0000000b109a7221 */ /* 0x000fe20000010000 */
[----:B------:R-:W-:Y:S01]  /*5940*/  F2FP.F16.F32.PACK_AB R155, R159, R158 ;  /* 0x0000009e9f9b723e */ /* 0x000fe200000000ff */
[----:B------:R-:W-:Y:S01]  /*5950*/  FMUL.FTZ R27, R27, R168 ;  /* 0x000000a81b1b7220 */ /* 0x000fe20000410000 */
[C---:B------:R-:W-:Y:S01]  /*5960*/  F2FP.F16.F32.PACK_AB R158, R19.reuse, R16 ;  /* 0x00000010139e723e */ /* 0x040fe200000000ff */
[----:B------:R-:W-:Y:S01]  /*5970*/  FADD.FTZ R11, R19, R154 ;  /* 0x0000009a130b7221 */ /* 0x000fe20000010000 */
[----:B------:R-:W-:Y:S01]  /*5980*/  F2FP.F16.F32.PACK_AB R154, R15, R14 ;  /* 0x0000000e0f9a723e */ /* 0x000fe200000000ff */
[----:B------:R-:W2:Y:S01]  /*5990*/  MUFU.EX2 R167, R167 ;  /* 0x000000a700a77308 */ /* 0x000ea20000000800 */
[C---:B---3--:R-:W-:Y:S01]  /*59a0*/  FADD.FTZ R153, R163.reuse, R176 ;  /* 0x000000b0a3997221 */ /* 0x048fe20000010000 */
[----:B------:R-:W-:Y:S01]  /*59b0*/  FADD.FTZ R14, R160, R11 ;  /* 0x0000000ba00e7221 */ /* 0x000fe20000010000 */
[----:B------:R-:W-:Y:S01]  /*59c0*/  F2FP.F16.F32.PACK_AB R157, R163, R162 ;  /* 0x000000a2a39d723e */ /* 0x000fe200000000ff */
[----:B------:R-:W-:Y:S01]  /*59d0*/  FMUL.FTZ R30, R30, R168 ;  /* 0x000000a81e1e7220 */ /* 0x000fe20000410000 */
[C---:B------:R-:W-:Y:S01]  /*59e0*/  F2FP.F16.F32.PACK_AB R160, R21.reuse, R160 ;  /* 0x000000a015a0723e */ /* 0x040fe200000000ff */
[----:B------:R-:W-:Y:S01]  /*59f0*/  FADD.FTZ R11, R21, R14 ;  /* 0x0000000e150b7221 */ /* 0x000fe20000010000 */
[-C--:B------:R-:W-:Y:S01]  /*5a00*/  FMUL.FTZ R31, R31, R168.reuse ;  /* 0x000000a81f1f7220 */ /* 0x080fe20000410000 */
[----:B------:R-:W3:Y:S01]  /*5a10*/  MUFU.EX2 R170, R170 ;  /* 0x000000aa00aa7308 */ /* 0x000ee20000000800 */
[----:B----4-:R-:W-:Y:S01]  /*5a20*/  FADD.FTZ R176, R166, R153 ;  /* 0x00000099a6b07221 */ /* 0x010fe20000010000 */
[----:B------:R-:W-:Y:S01]  /*5a30*/  F2FP.F16.F32.PACK_AB R153, R172, R161 ;  /* 0x000000a1ac99723e */ /* 0x000fe200000000ff */
[----:B------:R-:W-:Y:S01]  /*5a40*/  BAR.SYNC.DEFER_BLOCKING 0xf, 0x100 ;  /* 0x03c4000000007b1d */ /* 0x000fe20000010000 */
[-C--:B------:R-:W-:Y:S01]  /*5a50*/  FMUL.FTZ R34, R34, R168.reuse ;  /* 0x000000a822227220 */ /* 0x080fe20000410000 */
[-C--:B------:R-:W-:Y:S01]  /*5a60*/  FMUL.FTZ R35, R35, R168.reuse ;  /* 0x000000a823237220 */ /* 0x080fe20000410000 */
[-C--:B------:R-:W-:Y:S01]  /*5a70*/  FMUL.FTZ R38, R38, R168.reuse ;  /* 0x000000a826267220 */ /* 0x080fe20000410000 */
[-C--:B------:R-:W-:Y:S01]  /*5a80*/  FMUL.FTZ R39, R39, R168.reuse ;  /* 0x000000a827277220 */ /* 0x080fe20000410000 */
[----:B------:R-:W-:Y:S01]  /*5a90*/  FMUL.FTZ R42, R42, R168 ;  /* 0x000000a82a2a7220 */ /* 0x000fe20000410000 */
[----:B------:R-:W4:Y:S01]  /*5aa0*/  MUFU.EX2 R171, R171 ;  /* 0x000000ab00ab7308 */ /* 0x000f220000000800 */
[C---:B--2---:R-:W-:Y:S01]  /*5ab0*/  FADD.FTZ R13, R167.reuse, R176 ;  /* 0x000000b0a70d7221 */ /* 0x044fe20000010000 */
[----:B------:R-:W-:Y:S01]  /*5ac0*/  F2FP.F16.F32.PACK_AB R159, R167, R166 ;  /* 0x000000a6a79f723e */ /* 0x000fe200000000ff */
[-C--:B------:R-:W-:Y:S01]  /*5ad0*/  FMUL.FTZ R43, R43, R168.reuse ;  /* 0x000000a82b2b7220 */ /* 0x080fe20000410000 */
[-C--:B------:R-:W-:Y:S01]  /*5ae0*/  FMUL.FTZ R46, R46, R168.reuse ;  /* 0x000000a82e2e7220 */ /* 0x080fe20000410000 */
[-C--:B------:R-:W-:Y:S01]  /*5af0*/  FMUL.FTZ R47, R47, R168.reuse ;  /* 0x000000a82f2f7220 */ /* 0x080fe20000410000 */
[-C--:B------:R-:W-:Y:S01]  /*5b00*/  FMUL.FTZ R50, R50, R168.reuse ;  /* 0x000000a832327220 */ /* 0x080fe20000410000 */
        /* <DEDUP_REMOVED lines=8> */
[----:B------:R-:W-:Y:S01]  /*5b90*/  FMUL.FTZ R63, R63, R168 ;  /* 0x000000a83f3f7220 */ /* 0x000fe20000410000 */
[----:B------:R-:W2:Y:S01]  /*5ba0*/  MUFU.EX2 R174, R174 ;  /* 0x000000ae00ae7308 */ /* 0x000ea20000000800 */
[C---:B----4-:R-:W-:Y:S01]  /*5bb0*/  FADD.FTZ R13, R171.reuse, R172 ;  /* 0x000000acab0d7221 */ /* 0x050fe20000010000 */
[----:B------:R-:W-:Y:S01]  /*5bc0*/  F2FP.F16.F32.PACK_AB R161, R171, R170 ;  /* 0x000000aaaba1723e */ /* 0x000fe200000000ff */
[----:B------:R3:W-:Y:S01]  /*5bd0*/  STSM.16.M88.4 [R8+0x26800], R152 ;  /* 0x0268009808007844 */ /* 0x0007e20000000200 */
[-C--:B------:R-:W-:Y:S01]  /*5be0*/  FMUL.FTZ R66, R66, R168.reuse ;  /* 0x000000a842427220 */ /* 0x080fe20000410000 */
[-C--:B------:R-:W-:Y:S01]  /*5bf0*/  FMUL.FTZ R67, R67, R168.reuse ;  /* 0x000000a843437220 */ /* 0x080fe20000410000 */
[-C--:B------:R-:W-:Y:S01]  /*5c00*/  FMUL.FTZ R70, R70, R168.reuse ;  /* 0x000000a846467220 */ /* 0x080fe20000410000 */
[----:B------:R3:W-:Y:S01]  /*5c10*/  STSM.16.M88.4 [R7], R156 ;  /* 0x0000009c07007844 */ /* 0x0007e20000000200 */
[----:B------:R-:W4:Y:S01]  /*5c20*/  MUFU.EX2 R23, R23 ;  /* 0x0000001700177308 */ /* 0x000f220000000800 */
[----:B-1----:R-:W-:Y:S01]  /*5c30*/  FADD.FTZ R10, R18, R11 ;  /* 0x0000000b120a7221 */ /* 0x002fe20000010000 */
[-C--:B------:R-:W-:Y:S01]  /*5c40*/  FMUL.FTZ R71, R71, R168.reuse ;  /* 0x000000a847477220 */ /* 0x080fe20000410000 */
[-C--:B------:R-:W-:Y:S01]  /*5c50*/  FMUL.FTZ R74, R74, R168.reuse ;  /* 0x000000a84a4a7220 */ /* 0x080fe20000410000 */
[-C--:B------:R-:W-:Y:S01]  /*5c60*/  FMUL.FTZ R75, R75, R168.reuse ;  /* 0x000000a84b4b7220 */ /* 0x080fe20000410000 */
[-C--:B------:R-:W-:Y:S01]  /*5c70*/  FMUL.FTZ R78, R78, R168.reuse ;  /* 0x000000a84e4e7220 */ /* 0x080fe20000410000 */
[-C--:B------:R-:W-:Y:S01]  /*5c80*/  FMUL.FTZ R79, R79, R168.reuse ;  /* 0x000000a84f4f7220 */ /* 0x080fe20000410000 */
[-C--:B------:R-:W-:Y:S01]  /*5c90*/  FMUL.FTZ R82, R82, R168.reuse ;  /* 0x000000a852527220 */ /* 0x080fe20000410000 */
[----:B------:R-:W1:Y:S01]  /*5ca0*/  MUFU.EX2 R175, R175 ;  /* 0x000000af00af7308 */ /* 0x000e620000000800 */
[----:B--2---:R-:W-:Y:S01]  /*5cb0*/  FADD.FTZ R14, R174, R13 ;  /* 0x0000000dae0e7221 */ /* 0x004fe20000010000 */
        /* <DEDUP_REMOVED lines=9> */
[-C--:B------:R-:W-:Y:S01]  /*5d50*/  FMUL.FTZ R95, R95, R168.reuse ;  /* 0x000000a85f5f7220 */ /* 0x080fe20000410000 */
[-C--:B------:R-:W-:Y:S01]  /*5d60*/  FMUL.FTZ R98, R98, R168.reuse ;  /* 0x000000a862627220 */ /* 0x080fe20000410000 */
[-C--:B------:R-:W-:Y:S01]  /*5d70*/  FMUL.FTZ R99, R99, R168.reuse ;  /* 0x000000a863637220 */ /* 0x080fe20000410000 */
[-C--:B------:R-:W-:Y:S01]  /*5d80*/  FMUL.FTZ R102, R102, R168.reuse ;  /* 0x000000a866667220 */ /* 0x080fe20000410000 */
[----:B------:R-:W-:Y:S01]  /*5d90*/  FMUL.FTZ R103, R103, R168 ;  /* 0x000000a867677220 */ /* 0x000fe20000410000 */
[----:B------:R-:W4:Y:S01]  /*5da0*/  MUFU.EX2 R178, R178 ;  /* 0x000000b200b27308 */ /* 0x000f220000000800 */
[C---:B-1----:R-:W-:Y:S01]  /*5db0*/  FADD.FTZ R13, R175.reuse, R14 ;  /* 0x0000000eaf0d7221 */ /* 0x042fe20000010000 */
[----:B------:R-:W-:Y:S01]  /*5dc0*/  F2FP.F16.F32.PACK_AB R163, R175, R174 ;  /* 0x000000aeafa3723e */ /* 0x000fe200000000ff */
[-C--:B------:R-:W-:Y:S01]  /*5dd0*/  FMUL.FTZ R106, R106, R168.reuse ;  /* 0x000000a86a6a7220 */ /* 0x080fe20000410000 */
[-C--:B------:R-:W-:Y:S01]  /*5de0*/  FMUL.FTZ R107, R107, R168.reuse ;  /* 0x000000a86b6b7220 */ /* 0x080fe20000410000 */
[-C--:B------:R-:W-:Y:S01]  /*5df0*/  FMUL.FTZ R110, R110, R168.reuse ;  /* 0x000000a86e6e7220 */ /* 0x080fe20000410000 */
[-C--:B------:R-:W-:Y:S01]  /*5e00*/  FMUL.FTZ R111, R111, R168.reuse ;  /* 0x000000a86f6f7220 */ /* 0x080fe20000410000 */
[----:B------:R3:W-:Y:S01]  /*5e10*/  STSM.16.M88.4 [R6], R160 ;  /* 0x000000a006007844 */ /* 0x0007e20000000200 */
[----:B------:R-:W1:Y:S01]  /*5e20*/  MUFU.EX2 R165, R165 ;  /* 0x000000a500a57308 */ /* 0x000e620000000800 */
[----:B--2---:R-:W-:Y:S01]  /*5e30*/  FADD.FTZ R10, R164, R11 ;  /* 0x0000000ba40a7221 */ /* 0x004fe20000010000 */
        /* <DEDUP_REMOVED lines=8> */
[-C--:B------:R-:W-:Y:S01]  /*5ec0*/  FMUL.FTZ R126, R126, R168.reuse ;  /* 0x000000a87e7e7220 */ /* 0x080fe20000410000 */
        /* <DEDUP_REMOVED lines=17> */
[----:B------:R-:W-:-:S04]  /*5fe0*/  FMUL.FTZ R151, R151, R168 ;  /* 0x000000a897977220 */ /* 0x000fc80000410000 */
[----:B------:R-:W2:Y:S01]  /*5ff0*/  MUFU.EX2 R182, R182 ;  /* 0x000000b600b67308 */ /* 0x000ea20000000800 */
[C---:B----4-:R-:W-:Y:S01]  /*6000*/  F2FP.F16.F32.PACK_AB R166, R5.reuse, R22 ;  /* 0x0000001605a6723e */ /* 0x050fe200000000ff */
[----:B------:R-:W-:-:S06]  /*6010*/  FADD.FTZ R10, R5, R10 ;  /* 0x0000000a050a7221 */ /* 0x000fcc0000010000 */
[----:B------:R-:W4:Y:S01]  /*6020*/  MUFU.EX2 R183, R183 ;  /* 0x000000b700b77308 */ /* 0x000f220000000800 */
[C---:B-1----:R-:W-:Y:S01]  /*6030*/  FADD.FTZ R13, R179.reuse, R14 ;  /* 0x0000000eb30d7221 */ /* 0x042fe20000010000 */
[----:B------:R-:W-:-:S03]  /*6040*/  F2FP.F16.F32.PACK_AB R165, R179, R178 ;  /* 0x000000b2b3a5723e */ /* 0x000fc600000000ff */
[----:B--2---:R-:W-:Y:S01]  /*6050*/  FADD.FTZ R14, R182, R13 ;  /* 0x0000000db60e7221 */ /* 0x004fe20000010000 */
[----:B----4-:R-:W-:-:S03]  /*6060*/  F2FP.F16.F32.PACK_AB R167, R183, R182 ;  /* 0x000000b6b7a7723e */ /* 0x010fc600000000ff */
[----:B------:R-:W-:Y:S02]  /*6070*/  FADD.FTZ R11, R183, R14 ;  /* 0x0000000eb70b7221 */ /* 0x000fe40000010000 */
[----:B------:R3:W-:Y:S01]  /*6080*/  STSM.16.M88.4 [R4], R164 ;  /* 0x000000a404007844 */ /* 0x0007e20000000200 */
[----:B------:R-:W-:Y:S05]  /*6090*/  @!P0 BRA `(.L_x_41) ;  /* 0x0000000000048947 */ /* 0x000fea0003800000 */
[----:B------:R-:W-:Y:S01]  /*60a0*/  BPT.TRAP 0x1 ;  /* 0x000000040000795c */ /* 0x000fe20000300000 */
.L_x_41:
[----:B------:R1:W2:Y:S01]  /*60b0*/  SYNCS.PHASECHK.TRANS64.TRYWAIT P2, [UR26+0x28c50], R9 ;  /* 0x028c5009ff0075a7 */ /* 0x0002a2000804015a */
[----:B------:R-:W-:Y:S05]  /*60c0*/  @!P0 BRA `(.L_x_42) ;  /* 0x0000000000048947 */ /* 0x000fea0003800000 */
[----:B------:R-:W-:Y:S01]  /*60d0*/  BPT.TRAP 0x1 ;  /* 0x000000040000795c */ /* 0x000fe20000300000 */
.L_x_42:
[----:B--2---:R-:W-:Y:S05]  /*60e0*/  @P2 BRA `(.L_x_43) ;  /* 0x0000000000082947 */ /* 0x004fea0003800000 */
[----:B------:R-:W2:Y:S02]  /*60f0*/  SYNCS.PHASECHK.TRANS64.TRYWAIT P2, [UR26+0x28c50], R9 ;  /* 0x028c5009ff0075a7 */ /* 0x000ea4000804015a */
[----:B--2---:R-:W-:Y:S05]  /*6100*/  @!P2 BRA `(.L_x_44) ;  /* 0x0000006c008ca947 */ /* 0x004fea0003800000 */
.L_x_43:
[----:B------:R-:W-:Y:S01]  /*6110*/  ULEA UR10, UR25, UR24, 0xc ;  /* 0x00000018190a7291 */ /* 0x000fe2000f8e603f */
[----:B------:R-:W-:Y:S01]  /*6120*/  WARPGROUP.ARRIVE ;  /* 0x00000000000079c5 */ /* 0x000fe20000000000 */
[----:B------:R-:W-:-:S05]  /*6130*/  UMOV UR15, 0x40000040 ;  /* 0x40000040000f7882 */ /* 0x000fca0000000000 */
[----:B------:R-:W-:Y:S02]  /*6140*/  UMOV UR14, UR10 ;  /* 0x0000000a000e7c82 */ /* 0x000fe40008000000 */
[----:B------:R-:W-:Y:S01]  /*6150*/  HGMMA.64x256x16.F32 R24, R152, gdesc[UR12].tnspB, R24, gsb0 ;  /* 0x43e0000c98187df0 */ /* 0x000fe20008000818 */
[----:B------:R-:W-:Y:S01]  /*6160*/  UIADD3 UR14, UR10, 0x80, URZ ;  /* 0x000000800a0e7890 */ /* 0x000fe2000fffe03f */
[----:B------:R-:W-:Y:S01]  /*6170*/  UMOV UR15, 0x40000040 ;  /* 0x40000040000f7882 */ /* 0x000fe20000000000 */
[----:B------:R-:W-:Y:S02]  /*6180*/  WARPGROUP.DEPBAR.LE gsb0, 0x0 ;  /* 0x00008000000079c5 */ /* 0x000fe40000010000 */
[----:B------:R-:W-:-:S15]  /*6190*/  WARPGROUP.ARRIVE ;  /* 0x00000000000079c5 */ /* 0x000fde0000000000 */
[----:B------:R-:W-:-:S08]  /*61a0*/  NOP ;  /* 0x0000000000007918 */ /* 0x000fd00000000000 */
[----:B------:R-:W-:Y:S01]  /*61b0*/  HGMMA.64x256x16.F32 R24, R156, gdesc[UR12].tnspB, R24, gsb0 ;  /* 0x43e0000c9c187df0 */ /* 0x000fe20008000818 */
[----:B------:R-:W-:Y:S01]  /*61c0*/  UIADD3 UR14, UR10, 0x100, URZ ;  /* 0x000001000a0e7890 */ /* 0x000fe2000fffe03f */
        /* <DEDUP_REMOVED lines=8> */
[----:B------:R-:W-:Y:S02]  /*6250*/  WARPGROUP.DEPBAR.LE gsb0, 0x0 ;  /* 0x00008000000079c5 */ /* 0x000fe40000010000 */
[----:B------:R-:W-:-:S15]  /*6260*/  WARPGROUP.ARRIVE ;  /* 0x00000000000079c5 */ /* 0x000fde0000000000 */
[----:B------:R-:W-:-:S08]  /*6270*/  NOP ;  /* 0x0000000000007918 */ /* 0x000fd00000000000 */
        /* <DEDUP_REMOVED lines=12> */
.L_x_45:
[----:B------:R-:W-:Y:S01]  /*6340*/  UIADD3 UR5, UR26, 0x28c60, URZ ;  /* 0x00028c601a057890 */ /* 0x000fe2000fffe03f */
[----:B------:R-:W-:Y:S01]  /*6350*/  IMAD.MOV.U32 R5, RZ, RZ, R20 ;  /* 0x000000ffff057224 */ /* 0x000fe200078e0014 */
[----:B------:R-:W-:Y:S02]  /*6360*/  MOV R3, R12 ;  /* 0x0000000c00037202 */ /* 0x000fe40000000f00 */
[----:B------:R-:W-:-:S09]  /*6370*/  UPRMT UR5, UR42, 0x654, UR5 ;  /* 0x000006542a057896 */ /* 0x000fd20008000005 */
[----:B------:R-:W-:Y:S01]  /*6380*/  SYNCS.ARRIVE.TRANS64.RED.A1T0 RZ, [UR5], RZ ;  /* 0x000000ffffff79a7 */ /* 0x000fe20008100405 */
[----:B------:R-:W-:Y:S01]  /*6390*/  UMOV UR5, UR25 ;  /* 0x0000001900057c82 */ /* 0x000fe20008000000 */
[----:B------:R-:W-:Y:S05]  /*63a0*/  @P1 BRA `(.L_x_46) ;  /* 0xffffffe400d81947 */ /* 0x000fea000383ffff */
[----:B------:R-:W-:Y:S01]  /*63b0*/  IMAD.MOV.U32 R5, RZ, RZ, R20 ;  /* 0x000000ffff057224 */ /* 0x000fe200078e0014 */
[----:B------:R-:W-:Y:S01]  /*63c0*/  USHF.L.U32 UR4, UR25, 0x6, URZ ;  /* 0x0000000619047899 */ /* 0x000fe2000800063f */
[----:B------:R-:W-:-:S11]  /*63d0*/  IMAD.MOV.U32 R3, RZ, RZ, R12 ;  /* 0x000000ffff037224 */ /* 0x000fd600078e000c */
.L_x_35:
[----:B---3--:R-:W3:Y:S01]  /*63e0*/  SHFL.BFLY PT, R7, R10, 0x2, 0x1f ;  /* 0x0c401f000a077f89 */ /* 0x008ee200000e0000 */
[----:B------:R-:W-:Y:S08]  /*63f0*/  BAR.ARV 0x8, 0x100 ;  /* 0x0204000000007b1d */ /* 0x000ff00000002000 */
[----:B------:R-:W-:Y:S01]  /*6400*/  BAR.SYNC.DEFER_BLOCKING 0xf, 0x100 ;  /* 0x03c4000000007b1d */ /* 0x000fe20000010000 */
[----:B------:R-:W-:-:S02]  /*6410*/  ISETP.NE.AND P0, PT, R0, RZ, PT ;  /* 0x000000ff0000720c */ /* 0x000fc40003f05270 */
[----:B------:R-:W-:-:S03]  /*6420*/  MOV R0, RZ ;  /* 0x000000ff00007202 */ /* 0x000fc60000000f00 */
[----:B------:R-:W4:Y:S01]  /*6430*/  SHFL.BFLY PT, R6, R11, 0x2, 0x1f ;  /* 0x0c401f000b067f89 */ /* 0x000f2200000e0000 */
[----:B---3--:R-:W-:-:S05]  /*6440*/  FADD.FTZ R7, R7, R10 ;  /* 0x0000000a07077221 */ /* 0x008fca0000010000 */
[----:B------:R-:W3:Y:S01]  /*6450*/  SHFL.BFLY PT, R4, R7, 0x1, 0x1f ;  /* 0x0c201f0007047f89 */ /* 0x000ee200000e0000 */
[----:B----4-:R-:W-:-:S05]  /*6460*/  FADD.FTZ R6, R6, R11 ;  /* 0x0000000b06067221 */ /* 0x010fca0000010000 */
[----:B012---:R-:W0:Y:S01]  /*6470*/  SHFL.BFLY PT, R9, R6, 0x1, 0x1f ;  /* 0x0c201f0006097f89 */ /* 0x007e2200000e0000 */
[----:B---3--:R-:W-:Y:S01]  /*6480*/  FADD.FTZ R12, R7, R4 ;  /* 0x00000004070c7221 */ /* 0x008fe20000010000 */
[----:B------:R-:W-:-:S04]  /*6490*/  IMAD.MOV.U32 R4, RZ, RZ, RZ ;  /* 0x000000ffff047224 */ /* 0x000fc800078e00ff */
[----:B------:R-:W-:-:S13]  /*64a0*/  FSETP.NE.FTZ.AND P1, PT, R12, RZ, PT ;  /* 0x000000ff0c00720b */ /* 0x000fda0003f35000 */
[----:B------:R-:W1:Y:S01]  /*64b0*/  @P1 MUFU.RCP R4, R12 ;  /* 0x0000000c00041308 */ /* 0x000e620000001000 */
[----:B0-----:R-:W-:Y:S01]  /*64c0*/  FADD.FTZ R13, R6, R9 ;  /* 0x00000009060d7221 */ /* 0x001fe20000010000 */
[----:B------:R-:W-:Y:S02]  /*64d0*/  VIADD R9, R2, UR4 ;  /* 0x0000000402097c36 */ /* 0x000fe40008000000 */
[----:B------:R-:W-:Y:S02]  /*64e0*/  IMAD.U32 R6, RZ, RZ, UR11 ;  /* 0x0000000bff067e24 */ /* 0x000fe4000f8e00ff */
[----:B------:R-:W-:Y:S02]  /*64f0*/  FSETP.NE.FTZ.AND P2, PT, R13, RZ, PT ;  /* 0x000000ff0d00720b */ /* 0x000fe40003f55000 */
[----:B------:R-:W0:Y:S01]  /*6500*/  @P1 MUFU.LG2 R7, R12 ;  /* 0x0000000c00071308 */ /* 0x000e220000000c00 */
[----:B------:R-:W-:Y:S01]  /*6510*/  @!P0 LEA R9, R9, UR41, 0x2 ;  /* 0x0000002909098c11 */ /* 0x000fe2000f8e10ff */
[----:B------:R-:W-:Y:S01]  /*6520*/  @P1 FMUL.FTZ R6, R6, 0.69314718246459960938 ;  /* 0x3f31721806061820 */ /* 0x000fe20000410000 */
[----:B------:R-:W-:-:S03]  /*6530*/  IMAD.MOV.U32 R2, RZ, RZ, -0x800000 ;  /* 0xff800000ff027424 */ /* 0x000fc600078e00ff */
[----:B-1----:R-:W-:Y:S01]  /*6540*/  @!P0 STS [R9+0x28800], R4 ;  /* 0x0288000409008388 */ /* 0x002fe20000000800 */
[-C--:B------:R-:W-:Y:S01]  /*6550*/  FMUL.FTZ R24, R24, R4.reuse ;  /* 0x0000000418187220 */ /* 0x080fe20000410000 */
[----:B------:R-:W-:-:S03]  /*6560*/  FMUL.FTZ R25, R25, R4 ;  /* 0x0000000419197220 */ /* 0x000fc60000410000 */
[----:B------:R-:W1:Y:S01]  /*6570*/  @P2 MUFU.RCP R0, R13 ;  /* 0x0000000d00002308 */ /* 0x000e620000001000 */
[-C--:B------:R-:W-:Y:S01]  /*6580*/  FMUL.FTZ R28, R28, R4.reuse ;  /* 0x000000041c1c7220 */ /* 0x080fe20000410000 */
[-C--:B------:R-:W-:Y:S01]  /*6590*/  FMUL.FTZ R29, R29, R4.reuse ;  /* 0x000000041d1d7220 */ /* 0x080fe20000410000 */
[-C--:B------:R-:W-:Y:S01]  /*65a0*/  FMUL.FTZ R32, R32, R4.reuse ;  /* 0x0000000420207220 */ /* 0x080fe20000410000 */
[-C--:B------:R-:W-:Y:S01]  /*65b0*/  FMUL.FTZ R33, R33, R4.reuse ;  /* 0x0000000421217220 */ /* 0x080fe20000410000 */
[----:B0-----:R-:W-:Y:S01]  /*65c0*/  @P1 FMUL.FTZ R7, R7, 0.69314718246459960938 ;  /* 0x3f31721807071820 */ /* 0x001fe20000410000 */
[-C--:B------:R-:W-:Y:S01]  /*65d0*/  FMUL.FTZ R36, R36, R4.reuse ;  /* 0x0000000424247220 */ /* 0x080fe20000410000 */
[-C--:B------:R-:W-:Y:S01]  /*65e0*/  FMUL.FTZ R37, R37, R4.reuse ;  /* 0x0000000425257220 */ /* 0x080fe20000410000 */
[----:B------:R-:W0:Y:S01]  /*65f0*/  @P2 MUFU.LG2 R8, R13 ;  /* 0x0000000d00082308 */ /* 0x000e220000000c00 */
        /* <DEDUP_REMOVED lines=8> */
[----:B-1----:R1:W-:Y:S01]  /*6680*/  @!P0 STS [R9+0x28820], R0 ;  /* 0x0288200009008388 */ /* 0x0023e20000000800 */
[-C--:B------:R-:W-:Y:S01]  /*6690*/  FMUL.FTZ R56, R56, R4.reuse ;  /* 0x0000000438387220 */ /* 0x080fe20000410000 */
[-C--:B------:R-:W-:Y:S01]  /*66a0*/  FMUL.FTZ R57, R57, R4.reuse ;  /* 0x0000000439397220 */ /* 0x080fe20000410000 */
[-C--:B------:R-:W-:Y:S01]  /*66b0*/  FMUL.FTZ R60, R60, R4.reuse ;  /* 0x000000043c3c7220 */ /* 0x080fe20000410000 */
[-C--:B------:R-:W-:Y:S01]  /*66c0*/  FMUL.FTZ R61, R61, R4.reuse ;  /* 0x000000043d3d7220 */ /* 0x080fe20000410000 */
[-C--:B------:R-:W-:Y:S01]  /*66d0*/  FMUL.FTZ R64, R64, R4.reuse ;  /* 0x0000000440407220 */ /* 0x080fe20000410000 */
[-C--:B------:R-:W-:Y:S01]  /*66e0*/  FMUL.FTZ R65, R65, R4.reuse ;  /* 0x0000000441417220 */ /* 0x080fe20000410000 */
[-C--:B------:R-:W-:Y:S01]  /*66f0*/  FMUL.FTZ R68, R68, R4.reuse ;  /* 0x0000000444447220 */ /* 0x080fe20000410000 */
[----:B0-----:R-:W-:Y:S01]  /*6700*/  @P2 FMUL.FTZ R8, R8, 0.69314718246459960938 ;  /* 0x3f31721808082820 */ /* 0x001fe20000410000 */
[----:B------:R-:W-:Y:S01]  /*6710*/  FMUL.FTZ R69, R69, R4 ;  /* 0x0000000445457220 */ /* 0x000fe20000410000 */
[----:B-1----:R-:W-:-:S02]  /*6720*/  IMAD.U32 R9, RZ, RZ, UR11 ;  /* 0x0000000bff097e24 */ /* 0x002fc4000f8e00ff */
[-C--:B------:R-:W-:Y:S01]  /*6730*/  FMUL.FTZ R72, R72, R4.reuse ;  /* 0x0000000448487220 */ /* 0x080fe20000410000 */
[-C--:B------:R-:W-:Y:S01]  /*6740*/  FMUL.FTZ R73, R73, R4.reuse ;  /* 0x0000000449497220 */ /* 0x080fe20000410000 */
[-C--:B------:R-:W-:Y:S01]  /*6750*/  FMUL.FTZ R76, R76, R4.reuse ;  /* 0x000000044c4c7220 */ /* 0x080fe20000410000 */
[----:B------:R-:W-:Y:S01]  /*6760*/  @P2 FMUL.FTZ R9, R9, 0.69314718246459960938 ;  /* 0x3f31721809092820 */ /* 0x000fe20000410000 */
        /* <DEDUP_REMOVED lines=37> */
[----:B------:R-:W-:Y:S01]  /*69c0*/  MOV R4, 0xff800000 ;  /* 0xff80000000047802 */ /* 0x000fe20000000f00 */
[-C--:B------:R-:W-:Y:S01]  /*69d0*/  FMUL.FTZ R26, R26, R0.reuse ;  /* 0x000000001a1a7220 */ /* 0x080fe20000410000 */
[----:B------:R-:W-:Y:S01]  /*69e0*/  PLOP3.LUT P0, PT, PT, PT, PT, 0x8, 0x0 ;  /* 0x000000000000781c */ /* 0x000fe20003f0e170 */
        /* <DEDUP_REMOVED lines=63> */
[----:B------:R-:W-:Y:S01]  /*6de0*/  @P1 FFMA.FTZ R4, R6, R3, R7 ;  /* 0x0000000306041223 */ /* 0x000fe20000010007 */
[----:B------:R-:W-:Y:S01]  /*6df0*/  @P2 FFMA.FTZ R2, R9, R5, R8 ;  /* 0x0000000509022223 */ /* 0x000fe20000010008 */
[----:B------:R-:W-:Y:S06]  /*6e00*/  BAR.ARV 0xe, 0x100 ;  /* 0x0384000000007b1d */ /* 0x000fec0000002000 */
.L_x_11:
[----:B------:R-:W-:Y:S05]  /*6e10*/  @P0 BRA `(.L_x_47) ;  /* 0x0000002000f80947 */ /* 0x000fea0003800000 */
[----:B------:R-:W0:Y:S01]  /*6e20*/  S2R R0, SR_TID.X ;  /* 0x0000000000007919 */ /* 0x000e220000002100 */
[----:B------:R-:W1:Y:S01]  /*6e30*/  S2UR UR5, SR_CgaCtaId ;  /* 0x00000000000579c3 */ /* 0x000e620000008800 */
[----:B------:R-:W-:Y:S01]  /*6e40*/  UMOV UR4, 0x400 ;  /* 0x0000040000047882 */ /* 0x000fe20000000000 */
[----:B------:R-:W-:-:S06]  /*6e50*/  IMAD R3, RZ, RZ, -UR38 ;  /* 0x80000026ff037e24 */ /* 0x000fcc000f8e02ff */
[----:B------:R-:W-:Y:S08]  /*6e60*/  BAR.SYNC.DEFER_BLOCKING 0x1, 0x100 ;  /* 0x0044000000007b1d */ /* 0x000ff00000010000 */
[----:B------:R-:W2:Y:S08]  /*6e70*/  S2UR UR6, SR_CTAID.Y ;  /* 0x00000000000679c3 */ /* 0x000eb00000002600 */
[----:B------:R-:W2:Y:S01]  /*6e80*/  LDC R10, c[0x0][0xc50] ;  /* 0x00031400ff0a7b82 */ /* 0x000ea20000000800 */
[----:B-1----:R-:W-:-:S07]  /*6e90*/  ULEA UR4, UR5, UR4, 0x18 ;  /* 0x0000000405047291 */ /* 0x002fce000f8ec03f */
[----:B------:R-:W1:Y:S01]  /*6ea0*/  LDC R6, c[0x0][0xbe8] ;  /* 0x0002fa00ff067b82 */ /* 0x000e620000000800 */
[----:B------:R-:W-:Y:S01]  /*6eb0*/  UIADD3 UR4, UR4, 0x28c20, URZ ;  /* 0x00028c2004047890 */ /* 0x000fe2000fffe03f */
[----:B0-----:R-:W-:-:S03]  /*6ec0*/  VIADD R22, R0, 0xffffff80 ;  /* 0xffffff8000167836 */ /* 0x001fc60000000000 */
[----:B------:R-:W-:Y:S02]  /*6ed0*/  UPRMT UR4, URZ, 0x654, UR4 ;  /* 0x000006543f047896 */ /* 0x000fe40008000004 */
[----:B------:R-:W-:-:S04]  /*6ee0*/  SHF.R.S32.HI R19, RZ, 0x1f, R22 ;  /* 0x0000001fff137819 */ /* 0x000fc80000011416 */
[----:B------:R-:W-:Y:S01]  /*6ef0*/  LEA.HI R9, R19, R22, RZ, 0x7 ;  /* 0x0000001613097211 */ /* 0x000fe200078f38ff */
[----:B--2---:R-:W-:Y:S01]  /*6f00*/  IMAD R3, R10, R3, UR6 ;  /* 0x000000060a037e24 */ /* 0x004fe2000f8e0203 */
[----:B------:R-:W-:Y:S01]  /*6f10*/  USHF.R.S32.HI UR6, URZ, 0x1f, UR38 ;  /* 0x0000001f3f067899 */ /* 0x000fe20008011426 */
[----:B------:R-:W-:Y:S01]  /*6f20*/  SYNCS.ARRIVE.TRANS64.RED.A1T0 RZ, [UR4], RZ ;  /* 0x000000ffffff79a7 */ /* 0x000fe20008100404 */
[----:B------:R-:W-:Y:S02]  /*6f30*/  SHF.R.S32.HI R0, RZ, 0x7, R9 ;  /* 0x00000007ff007819 */ /* 0x000fe40000011409 */
[----:B------:R-:W-:-:S03]  /*6f40*/  LOP3.LUT R5, R9, 0xffffff80, RZ, 0xc0, !PT ;  /* 0xffffff8009057812 */ /* 0x000fc600078ec0ff */
[----:B------:R-:W0:Y:S01]  /*6f50*/  SHFL.IDX PT, R7, R0, RZ, 0x1f ;  /* 0x00001fff00077589 */ /* 0x000e2200000e0000 */
[----:B------:R-:W-:Y:S02]  /*6f60*/  IADD3 R8, R22, -R5, RZ ;  /* 0x8000000516087210 */ /* 0x000fe40007ffe0ff */
[----:B-1----:R-:W-:Y:S02]  /*6f70*/  ISETP.NE.AND P1, PT, R6, 0x1, PT ;  /* 0x000000010600780c */ /* 0x002fe40003f25270 */
[----:B------:R-:W-:Y:S02]  /*6f80*/  SHF.R.S32.HI R155, RZ, 0x1f, R8 ;  /* 0x0000001fff9b7819 */ /* 0x000fe40000011408 */
[----:B------:R-:W-:Y:S02]  /*6f90*/  SHF.R.S32.HI R5, RZ, 0x1f, R3 ;  /* 0x0000001fff057819 */ /* 0x000fe40000011403 */
[----:B0-----:R-:W-:Y:S02]  /*6fa0*/  ISETP.NE.AND P0, PT, R7, RZ, PT ;  /* 0x000000ff0700720c */ /* 0x001fe40003f05270 */
[----:B------:R-:W-:-:S04]  /*6fb0*/  LEA.HI R7, R155, R8, RZ, 0x2 ;  /* 0x000000089b077211 */ /* 0x000fc800078f10ff */
[----:B------:R-:W-:-:S07]  /*6fc0*/  SHF.R.S32.HI R154, RZ, 0x2, R7 ;  /* 0x00000002ff9a7819 */ /* 0x000fce0000011407 */
[----:B------:R-:W-:Y:S05]  /*6fd0*/  @P0 BRA `(.L_x_48) ;  /* 0x0000000400440947 */ /* 0x000fea0003800000 */
[----:B------:R-:W0:Y:S01]  /*6fe0*/  LDC R18, c[0x0][0xbe8] ;  /* 0x0002fa00ff127b82 */ /* 0x000e220000000800 */
[----:B------:R-:W-:Y:S01]  /*6ff0*/  LOP3.LUT R9, R9, 0xffffff80, RZ, 0xc0, !PT ;  /* 0xffffff8009097812 */ /* 0x000fe200078ec0ff */
[----:B------:R-:W1:Y:S01]  /*7000*/  S2R R14, SR_CTAID.X ;  /* 0x00000000000e7919 */ /* 0x000e620000002500 */
[----:B------:R-:W-:Y:S02]  /*7010*/  ULDC.64 UR4, c[0x0][0xbd0] ;  /* 0x0002f40000047ab9 */ /* 0x000fe40000000a00 */
[----:B------:R-:W-:Y:S01]  /*7020*/  UIMAD.WIDE.U32 UR8, UR38, UR4, URZ ;  /* 0x00000004260872a5 */ /* 0x000fe2000f8e003f */
[----:B------:R-:W-:Y:S01]  /*7030*/  IMAD.IADD R23, R22, 0x1, -R9 ;  /* 0x0000000116177824 */ /* 0x000fe200078e0a09 */
[----:B------:R-:W-:Y:S01]  /*7040*/  LEA.HI R9, R19, R22, RZ, 0x2 ;  /* 0x0000001613097211 */ /* 0x000fe200078f10ff */
[----:B------:R-:W2:Y:S01]  /*7050*/  S2UR UR7, SR_CTAID.Z ;  /* 0x00000000000779c3 */ /* 0x000ea20000002700 */
[----:B------:R-:W-:Y:S02]  /*7060*/  UIMAD UR4, UR6, UR4, URZ ;  /* 0x00000004060472a4 */ /* 0x000fe4000f8e023f */
[----:B------:R-:W-:-:S02]  /*7070*/  SHF.R.S32.HI R12, RZ, 0x1f, R23 ;  /* 0x0000001fff0c7819 */ /* 0x000fc40000011417 */
[----:B------:R-:W-:Y:S01]  /*7080*/  LOP3.LUT R9, R9, 0xfffffffc, RZ, 0xc0, !PT ;  /* 0xfffffffc09097812 */ /* 0x000fe200078ec0ff */
[----:B------:R-:W-:Y:S01]  /*7090*/  UIMAD UR4, UR38, UR5, UR4 ;  /* 0x00000005260472a4 */ /* 0x000fe2000f8e0204 */
[CC--:B------:R-:W-:Y:S01]  /*70a0*/  LEA.HI R152, R12.reuse, R23.reuse, RZ, 0x2 ;  /* 0x000000170c987211 */ /* 0x0c0fe200078f10ff */
[----:B------:R-:W3:Y:S01]  /*70b0*/  LDC.64 R20, c[0x0][0xbd8] ;  /* 0x0002f600ff147b82 */ /* 0x000ee20000000a00 */
[----:B------:R-:W-:Y:S01]  /*70c0*/  LEA.HI R12, R12, R23, RZ, 0x5 ;  /* 0x000000170c0c7211 */ /* 0x000fe200078f28ff */
[----:B------:R-:W-:Y:S01]  /*70d0*/  IMAD.IADD R9, R22, 0x1, -R9 ;  /* 0x0000000116097824 */ /* 0x000fe200078e0a09 */
[--C-:B------:R-:W-:Y:S01]  /*70e0*/  SHF.R.S32.HI R10, RZ, 0x2, R152.reuse ;  /* 0x00000002ff0a7819 */ /* 0x100fe20000011498 */
[----:B------:R-:W-:Y:S01]  /*70f0*/  UIADD3 UR4, UR9, UR4, URZ ;  /* 0x0000000409047290 */ /* 0x000fe2000fffe03f */
[----:B------:R-:W-:Y:S02]  /*7100*/  SHF.R.S32.HI R11, RZ, 0x1f, R152 ;  /* 0x0000001fff0b7819 */ /* 0x000fe40000011498 */
[----:B------:R-:W-:-:S02]  /*7110*/  SHF.R.S32.HI R12, RZ, 0x5, R12 ;  /* 0x00000005ff0c7819 */ /* 0x000fc4000001140c */
[----:B0-----:R-:W-:Y:S02]  /*7120*/  ISETP.NE.AND P0, PT, R18, 0x1, PT ;  /* 0x000000011200780c */ /* 0x001fe40003f05270 */
[----:B------:R-:W-:Y:S02]  /*7130*/  LEA.HI R11, R11, R10, RZ, 0x3 ;  /* 0x0000000a0b0b7211 */ /* 0x000fe400078f18ff */
[----:B------:R-:W-:Y:S02]  /*7140*/  LOP3.LUT R152, R152, 0x7ffffffc, RZ, 0xc0, !PT ;  /* 0x7ffffffc98987812 */ /* 0x000fe400078ec0ff */
[----:B------:R-:W-:Y:S01]  /*7150*/  LOP3.LUT R11, R11, 0xfffffff8, RZ, 0xc0, !PT ;  /* 0xfffffff80b0b7812 */ /* 0x000fe200078ec0ff */
[----:B--2---:R-:W-:Y:S01]  /*7160*/  USHF.R.S32.HI UR5, URZ, 0x1f, UR7 ;  /* 0x0000001f3f057899 */ /* 0x004fe20008011407 */
[----:B------:R-:W-:-:S03]  /*7170*/  IADD3 R152, -R152, R23, RZ ;  /* 0x0000001798987210 */ /* 0x000fc60007ffe1ff */
[----:B------:R-:W-:Y:S01]  /*7180*/  IMAD.IADD R11, R10, 0x1, -R11 ;  /* 0x000000010a0b7824 */ /* 0x000fe200078e0a0b */
[C---:B------:R-:W-:Y:S01]  /*7190*/  LEA.HI R10, R9.reuse, R9, RZ, 0x1 ;  /* 0x00000009090a7211 */ /* 0x040fe200078f08ff */
[----:B------:R-:W0:Y:S01]  /*71a0*/  @P0 LDC R16, c[0x0][0xbec] ;  /* 0x0002fb00ff100b82 */ /* 0x000e220000000800 */
[----:B------:R-:W-:Y:S02]  /*71b0*/  IMAD.SHL.U32 R152, R152, 0x2, RZ ;  /* 0x0000000298987824 */ /* 0x000fe400078e00ff */
[----:B------:R-:W-:Y:S01]  /*71c0*/  LOP3.LUT R10, R10, 0x1ffffffe, RZ, 0xc0, !PT ;  /* 0x1ffffffe0a0a7812 */ /* 0x000fe200078ec0ff */
[----:B------:R-:W-:Y:S02]  /*71d0*/  IMAD R153, R12, 0x10, R11 ;  /* 0x000000100c997824 */ /* 0x000fe400078e020b */
[----:B---3--:R-:W-:Y:S01]  /*71e0*/  IMAD R12, R20, UR5, RZ ;  /* 0x00000005140c7c24 */ /* 0x008fe2000f8e02ff */
[----:B------:R-:W-:Y:S01]  /*71f0*/  IADD3 R9, R9, -R10, RZ ;  /* 0x8000000a09097210 */ /* 0x000fe20007ffe0ff */
[----:B------:R-:W2:Y:S01]  /*7200*/  @P0 LDC R17, c[0x0][0xbf0] ;  /* 0x0002fc00ff110b82 */ /* 0x000ea20000000800 */
[----:B------:R-:W-:-:S02]  /*7210*/  IMAD.U32 R11, RZ, RZ, UR9 ;  /* 0x00000009ff0b7e24 */ /* 0x000fc4000f8e00ff */
[----:B------:R-:W-:Y:S01]  /*7220*/  LEA R9, R9, R153, 0x3 ;  /* 0x0000009909097211 */ /* 0x000fe200078e18ff */
[----:B------:R-:W-:Y:S02]  /*7230*/  IMAD.U32 R10, RZ, RZ, UR8 ;  /* 0x00000008ff0a7e24 */ /* 0x000fe4000f8e00ff */
[----:B------:R-:W-:Y:S01]  /*7240*/  IMAD.U32 R11, RZ, RZ, UR4 ;  /* 0x00000004ff0b7e24 */ /* 0x000fe2000f8e00ff */
[----:B------:R-:W-:Y:S01]  /*7250*/  ULDC.64 UR4, c[0x0][0xbe0] ;  /* 0x0002f80000047ab9 */ /* 0x000fe20000000a00 */
[----:B-1----:R-:W-:Y:S02]  /*7260*/  IMAD R9, R14, 0x40, R9 ;  /* 0x000000400e097824 */ /* 0x002fe400078e0209 */
[----:B------:R-:W-:Y:S02]  /*7270*/  IMAD R15, R21, UR7, R12 ;  /* 0x00000007150f7c24 */ /* 0x000fe4000f8e020c */
[----:B------:R-:W-:-:S04]  /*7280*/  IMAD.WIDE.U32 R10, R20, UR7, R10 ;  /* 0x00000007140a7c25 */ /* 0x000fc8000f8e000a */
[----:B0-----:R-:W-:Y:S01]  /*7290*/  @P0 IMAD.HI.U32 R12, R9, R16, RZ ;  /* 0x00000010090c0227 */ /* 0x001fe200078e00ff */
[----:B------:R-:W-:-:S03]  /*72a0*/  IADD3 R11, R11, R15, RZ ;  /* 0x0000000f0b0b7210 */ /* 0x000fc60007ffe0ff */
[----:B------:R-:W-:Y:S02]  /*72b0*/  IMAD.MOV.U32 R13, RZ, RZ, R9 ;  /* 0x000000ffff0d7224 */ /* 0x000fe400078e0009 */
[----:B------:R-:W-:Y:S01]  /*72c0*/  IMAD.WIDE.U32 R10, R3, UR4, R10 ;  /* 0x00000004030a7c25 */ /* 0x000fe2000f8e000a */
[----:B--2---:R-:W-:-:S03]  /*72d0*/  @P0 SHF.R.U32.HI R13, RZ, R17, R12 ;  /* 0x00000011ff0d0219 */ /* 0x004fc6000001160c */
[----:B------:R-:W-:Y:S01]  /*72e0*/  IMAD R12, R5, UR4, RZ ;  /* 0x00000004050c7c24 */ /* 0x000fe2000f8e02ff */
[----:B------:R-:W-:Y:S01]  /*72f0*/  IADD3 R10, P0, R13, R10, RZ ;  /* 0x0000000a0d0a7210 */ /* 0x000fe20007f1e0ff */
[----:B------:R-:W-:Y:S02]  /*7300*/  IMAD.MOV R15, RZ, RZ, -R13 ;  /* 0x000000ffff0f7224 */ /* 0x000fe400078e0a0d */
[----:B------:R-:W-:Y:S01]  /*7310*/  IMAD R16, R3, UR5, R12 ;  /* 0x0000000503107c24 */ /* 0x000fe2000f8e020c */
[----:B------:R-:W-:Y:S01]  /*7320*/  ULDC.64 UR4, c[0x0][0xbc8] ;  /* 0x0002f20000047ab9 */ /* 0x000fe20000000a00 */
[----:B------:R-:W-:Y:S01]  /*7330*/  IMAD R9, R18, R15, R9 ;  /* 0x0000000f12097224 */ /* 0x000fe200078e0209 */
[----:B------:R-:W-:-:S04]  /*7340*/  SHF.R.S32.HI R15, RZ, 0x1f, R13 ;  /* 0x0000001fff0f7819 */ /* 0x000fc8000001140d */
[----:B------:R-:W-:Y:S02]  /*7350*/  SHF.R.S32.HI R12, RZ, 0x1f, R9 ;  /* 0x0000001fff0c7819 */ /* 0x000fe40000011409 */
[----:B------:R-:W-:-:S03]  /*7360*/  IADD3.X R11, R15, R11, R16, P0, !PT ;  /* 0x0000000b0f0b7210 */ /* 0x000fc600007fe410 */
[----:B------:R-:W-:Y:S02]  /*7370*/  IMAD R12, R12, UR4, RZ ;  /* 0x000000040c0c7c24 */ /* 0x000fe4000f8e02ff */
[----:B------:R-:W-:-:S04]  /*7380*/  IMAD.WIDE.U32 R10, R9, UR4, R10 ;  /* 0x00000004090a7c25 */ /* 0x000fc8000f8e000a */
[----:B------:R-:W-:Y:S01]  /*7390*/  IMAD R9, R9, UR5, R12 ;  /* 0x0000000509097c24 */ /* 0x000fe2000f8e020c */
[----:B------:R-:W-:Y:S01]  /*73a0*/  LEA.HI R12, R0, R0, RZ, 0x1 ;  /* 0x00000000000c7211 */ /* 0x000fe200078f08ff */
[----:B------:R-:W-:Y:S02]  /*73b0*/  ULDC.64 UR4, c[0x0][0xba8] ;  /* 0x0002ea0000047ab9 */ /* 0x000fe40000000a00 */
[----:B------:R-:W-:Y:S01]  /*73c0*/  IMAD.IADD R9, R11, 0x1, R9 ;  /* 0x000000010b097824 */ /* 0x000fe200078e0209 */
[----:B------:R-:W-:Y:S01]  /*73d0*/  LEA R16, P0, R10, UR4, 0x2 ;  /* 0x000000040a107c11 */ /* 0x000fe2000f8010ff */
[----:B------:R-:W-:Y:S01]  /*73e0*/  ULDC UR4, c[0x0][0xa88] ;  /* 0x0002a20000047ab9 */ /* 0x000fe20000000800 */
[----:B------:R-:W-:Y:S02]  /*73f0*/  LOP3.LUT R11, R12, 0xfffffe, RZ, 0xc0, !PT ;  /* 0x00fffffe0c0b7812 */ /* 0x000fe400078ec0ff */
[----:B------:R-:W-:Y:S01]  /*7400*/  LEA.HI.X R17, R10, UR5, R9, 0x2, P0 ;  /* 0x000000050a117c11 */ /* 0x000fe200080f1409 */
[----:B------:R-:W-:Y:S01]  /*7410*/  SHFL.IDX PT, R12, R16, 0x1, 0x1c1f ;  /* 0x003c1f00100c7f89 */ /* 0x000fe200000e0000 */
[----:B------:R-:W-:-:S02]  /*7420*/  IMAD R9, R14, 0x40, R153 ;  /* 0x000000400e097824 */ /* 0x000fc400078e0299 */
[----:B------:R-:W-:Y:S01]  /*7430*/  IMAD.IADD R15, R0, 0x1, -R11 ;  /* 0x00000001000f7824 */ /* 0x000fe200078e0a0b */
[----:B------:R-:W-:Y:S01]  /*7440*/  SHFL.IDX PT, R10, R16, RZ, 0x1c1f ;  /* 0x001c1fff100a7589 */ /* 0x000fe200000e0000 */
[----:B------:R-:W-:Y:S02]  /*7450*/  IMAD R14, R18, UR4, RZ ;  /* 0x00000004120e7c24 */ /* 0x000fe4000f8e02ff */
[----:B------:R-:W-:Y:S01]  /*7460*/  IMAD.U32 R15, R15, -0x100, RZ ;  /* 0xffffff000f0f7824 */ /* 0x000fe200078e00ff */
[----:B------:R-:W0:Y:S04]  /*7470*/  SHFL.IDX PT, R11, R17, RZ, 0x1c1f ;  /* 0x001c1fff110b7589 */ /* 0x000e2800000e0000 */
[----:B------:R-:W1:Y:S01]  /*7480*/  SHFL.IDX PT, R13, R17, 0x1, 0x1c1f ;  /* 0x003c1f00110d7f89 */ /* 0x000e6200000e0000 */
[----:B------:R-:W-:-:S02]  /*7490*/  ISETP.NE.AND P0, PT, R152, R15, PT ;  /* 0x0000000f9800720c */ /* 0x000fc40003f05270 */
[C---:B------:R-:W-:Y:S02]  /*74a0*/  IADD3 R15, R9.reuse, 0x8, RZ ;  /* 0x00000008090f7810 */ /* 0x040fe40007ffe0ff */
[-C--:B------:R-:W-:Y:S02]  /*74b0*/  ISETP.GE.OR P2, PT, R9, R14.reuse, P0 ;  /* 0x0000000e0900720c */ /* 0x080fe40000746670 */
[----:B------:R-:W-:-:S11]  /*74c0*/  ISETP.GE.OR P0, PT, R15, R14, P0 ;  /* 0x0000000e0f00720c */ /* 0x000fd60000706670 */
[----:B0-----:R0:W-:Y:S04]  /*74d0*/  @!P2 ST.E desc[UR36][R10.64], R4 ;  /* 0x000000040a00a985 */ /* 0x0011e8000c101924 */
[----:B-1----:R0:W-:Y:S02]  /*74e0*/  @!P0 ST.E desc[UR36][R12.64], R2 ;  /* 0x000000020c008985 */ /* 0x0021e4000c101924 */
.L_x_48:
[----:B------:R-:W1:Y:S01]  /*74f0*/  S2R R14, SR_CTAID.X ;  /* 0x00000000000e7919 */ /* 0x000e620000002500 */
[----:B------:R-:W-:Y:S01]  /*7500*/  LEA.HI R19, R19, R22, RZ, 0x2 ;  /* 0x0000001613137211 */ /* 0x000fe200078f10ff */
[----:B------:R-:W2:Y:S01]  /*7510*/  S2UR UR7, SR_CTAID.Z ;  /* 0x00000000000779c3 */ /* 0x000ea20000002700 */
[----:B------:R-:W-:Y:S01]  /*7520*/  SHF.R.S32.HI R9, RZ, 0x1f, R7 ;  /* 0x0000001fff097819 */ /* 0x000fe20000011407 */
[----:B------:R-:W-:Y:S01]  /*7530*/  ULDC.64 UR8, c[0x0][0xb38] ;  /* 0x0002ce0000087ab9 */ /* 0x000fe20000000a00 */
[----:B------:R-:W-:Y:S01]  /*7540*/  LOP3.LUT R19, R19, 0xfffffffc, RZ, 0xc0, !PT ;  /* 0xfffffffc13137812 */ /* 0x000fe200078ec0ff */
[----:B------:R-:W-:Y:S01]  /*7550*/  UIMAD UR6, UR6, UR8, URZ ;  /* 0x00000008060672a4 */ /* 0x000fe2000f8e023f */
[----:B------:R-:W-:Y:S01]  /*7560*/  LEA.HI R9, R9, R154, RZ, 0x3 ;  /* 0x0000009a09097211 */ /* 0x000fe200078f18ff */
[----:B------:R-:W-:Y:S01]  /*7570*/  UIMAD.WIDE.U32 UR4, UR38, UR8, URZ ;  /* 0x00000008260472a5 */ /* 0x000fe2000f8e003f */
[----:B------:R-:W-:Y:S01]  /*7580*/  LEA.HI R155, R155, R8, RZ, 0x5 ;  /* 0x000000089b9b7211 */ /* 0x000fe200078f28ff */
[----:B------:R-:W-:Y:S01]  /*7590*/  IMAD.IADD R19, R22, 0x1, -R19 ;  /* 0x0000000116137824 */ /* 0x000fe200078e0a13 */
[----:B0-----:R-:W0:Y:S01]  /*75a0*/  LDC.64 R12, c[0x0][0xb40] ;  /* 0x0002d000ff0c7b82 */ /* 0x001e220000000a00 */
[----:B------:R-:W-:Y:S01]  /*75b0*/  LOP3.LUT R9, R9, 0xfffffff8, RZ, 0xc0, !PT ;  /* 0xfffffff809097812 */ /* 0x000fe200078ec0ff */
[----:B------:R-:W-:Y:S01]  /*75c0*/  UIMAD UR6, UR38, UR9, UR6 ;  /* 0x00000009260672a4 */ /* 0x000fe2000f8e0206 */
[----:B------:R-:W-:Y:S01]  /*75d0*/  SHF.R.S32.HI R155, RZ, 0x5, R155 ;  /* 0x00000005ff9b7819 */ /* 0x000fe2000001149b */
[----:B------:R-:W-:Y:S01]  /*75e0*/  IMAD.U32 R11, RZ, RZ, UR5 ;  /* 0x00000005ff0b7e24 */ /* 0x000fe2000f8e00ff */
[----:B------:R-:W-:Y:S01]  /*75f0*/  LEA.HI R2, R19, R19, RZ, 0x1 ;  /* 0x0000001313027211 */ /* 0x000fe200078f08ff */
[----:B------:R-:W-:Y:S01]  /*7600*/  IMAD.IADD R154, R154, 0x1, -R9 ;  /* 0x000000019a9a7824 */ /* 0x000fe200078e0a09 */
[----:B------:R-:W-:Y:S01]  /*7610*/  UIADD3 UR6, UR5, UR6, URZ ;  /* 0x0000000605067290 */ /* 0x000fe2000fffe03f */
[----:B------:R-:W3:Y:S01]  /*7620*/  @P1 LDC R16, c[0x0][0xbec] ;  /* 0x0002fb00ff101b82 */ /* 0x000ee20000000800 */
[----:B------:R-:W-:Y:S01]  /*7630*/  LOP3.LUT R2, R2, 0x1ffffffe, RZ, 0xc0, !PT ;  /* 0x1ffffffe02027812 */ /* 0x000fe200078ec0ff */
[----:B------:R-:W-:Y:S01]  /*7640*/  IMAD.U32 R10, RZ, RZ, UR4 ;  /* 0x00000004ff0a7e24 */ /* 0x000fe2000f8e00ff */
[----:B------:R-:W-:Y:S01]  /*7650*/  LEA R155, R155, R154, 0x4 ;  /* 0x0000009a9b9b7211 */ /* 0x000fe200078e20ff */
[----:B------:R-:W-:Y:S01]  /*7660*/  ULDC.64 UR4, c[0x0][0xb48] ;  /* 0x0002d20000047ab9 */ /* 0x000fe20000000a00 */
[----:B------:R-:W-:Y:S01]  /*7670*/  MOV R11, UR6 ;  /* 0x00000006000b7c02 */ /* 0x000fe20008000f00 */
[----:B------:R-:W-:Y:S01]  /*7680*/  IMAD.IADD R2, R19, 0x1, -R2 ;  /* 0x0000000113027824 */ /* 0x000fe200078e0a02 */
[----:B--2---:R-:W-:Y:S01]  /*7690*/  USHF.R.S32.HI UR8, URZ, 0x1f, UR7 ;  /* 0x0000001f3f087899 */ /* 0x004fe20008011407 */
[----:B------:R-:W2:Y:S01]  /*76a0*/  @P1 LDC R17, c[0x0][0xbf0] ;  /* 0x0002fc00ff111b82 */ /* 0x000ea20000000800 */
[----:B------:R-:W-:Y:S01]  /*76b0*/  BSSY B0, `(.L_x_49) ;  /* 0x00000ed000007945 */ /* 0x000fe20003800000 */
[----:B------:R-:W-:-:S04]  /*76c0*/  IMAD R4, R2, 0x8, R155 ;  /* 0x0000000802047824 */ /* 0x000fc800078e029b */
[----:B-1----:R-:W-:Y:S02]  /*76d0*/  IMAD R15, R14, 0x40, R4 ;  /* 0x000000400e0f7824 */ /* 0x002fe400078e0204 */
[C---:B0-----:R-:W-:Y:S02]  /*76e0*/  IMAD R2, R12.reuse, UR8, RZ ;  /* 0x000000080c027c24 */ /* 0x041fe4000f8e02ff */
[----:B------:R-:W-:-:S04]  /*76f0*/  IMAD.WIDE.U32 R10, R12, UR7, R10 ;  /* 0x000000070c0a7c25 */ /* 0x000fc8000f8e000a */
[----:B------:R-:W-:Y:S02]  /*7700*/  IMAD R13, R13, UR7, R2 ;  /* 0x000000070d0d7c24 */ /* 0x000fe4000f8e0202 */
[----:B---3--:R-:W-:-:S04]  /*7710*/  @P1 IMAD.HI.U32 R16, R15, R16, RZ ;  /* 0x000000100f101227 */ /* 0x008fc800078e00ff */
[----:B------:R-:W-:Y:S02]  /*7720*/  IMAD.MOV.U32 R9, RZ, RZ, R15 ;  /* 0x000000ffff097224 */ /* 0x000fe400078e000f */
[----:B------:R-:W-:Y:S01]  /*7730*/  IMAD R2, R5, UR4, RZ ;  /* 0x0000000405027c24 */ /* 0x000fe2000f8e02ff */
[----:B--2---:R-:W-:Y:S01]  /*7740*/  @P1 SHF.R.U32.HI R9, RZ, R17, R16 ;  /* 0x00000011ff091219 */ /* 0x004fe20000011610 */
[----:B------:R-:W-:Y:S02]  /*7750*/  IMAD.IADD R11, R11, 0x1, R13 ;  /* 0x000000010b0b7824 */ /* 0x000fe400078e020d */
[----:B------:R-:W-:Y:S01]  /*7760*/  IMAD R13, R3, UR5, R2 ;  /* 0x00000005030d7c24 */ /* 0x000fe2000f8e0202 */
[----:B------:R-:W-:Y:S01]  /*7770*/  IADD3 R5, -R9, RZ, RZ ;  /* 0x000000ff09057210 */ /* 0x000fe20007ffe1ff */
[----:B------:R-:W-:Y:S01]  /*7780*/  IMAD.WIDE.U32 R2, R3, UR4, R10 ;  /* 0x0000000403027c25 */ /* 0x000fe2000f8e000a */
[----:B------:R-:W-:Y:S01]  /*7790*/  SHF.R.S32.HI R4, RZ, 0x1f, R9 ;  /* 0x0000001fff047819 */ /* 0x000fe20000011409 */
[----:B------:R-:W-:-:S02]  /*77a0*/  ULDC.64 UR4, c[0x0][0xb30] ;  /* 0x0002cc0000047ab9 */ /* 0x000fc40000000a00 */
[----:B------:R-:W-:Y:S02]  /*77b0*/  IMAD R5, R6, R5, R15 ;  /* 0x0000000506057224 */ /* 0x000fe400078e020f */
[----:B------:R-:W-:Y:S02]  /*77c0*/  IMAD R4, R4, UR4, RZ ;  /* 0x0000000404047c24 */ /* 0x000fe4000f8e02ff */
[----:B------:R-:W-:Y:S02]  /*77d0*/  IMAD.IADD R3, R3, 0x1, R13 ;  /* 0x0000000103037824 */ /* 0x000fe400078e020d */
[C---:B------:R-:W-:Y:S01]  /*77e0*/  IMAD R11, R9.reuse, UR5, R4 ;  /* 0x00000005090b7c24 */ /* 0x040fe2000f8e0204 */
[----:B------:R-:W-:Y:S01]  /*77f0*/  SHF.R.S32.HI R4, RZ, 0x1f, R5 ;  /* 0x0000001fff047819 */ /* 0x000fe20000011405 */
[----:B------:R-:W-:Y:S01]  /*7800*/  IMAD.WIDE.U32 R2, R9, UR4, R2 ;  /* 0x0000000409027c25 */ /* 0x000fe2000f8e0002 */
[----:B------:R-:W-:-:S03]  /*7810*/  ULDC.64 UR4, c[0x0][0xb28] ;  /* 0x0002ca0000047ab9 */ /* 0x000fc60000000a00 */
[----:B------:R-:W-:Y:S02]  /*7820*/  IMAD R4, R4, UR4, RZ ;  /* 0x0000000404047c24 */ /* 0x000fe4000f8e02ff */
[----:B------:R-:W-:Y:S02]  /*7830*/  IMAD.IADD R3, R3, 0x1, R11 ;  /* 0x0000000103037824 */ /* 0x000fe400078e020b */
[C---:B------:R-:W-:Y:S02]  /*7840*/  IMAD R9, R5.reuse, UR5, R4 ;  /* 0x0000000505097c24 */ /* 0x040fe4000f8e0204 */
[----:B------:R-:W-:Y:S01]  /*7850*/  IMAD.WIDE.U32 R2, R5, UR4, R2 ;  /* 0x0000000405027c25 */ /* 0x000fe2000f8e0002 */
[----:B------:R-:W-:-:S03]  /*7860*/  ULDC.64 UR4, c[0x0][0xb00] ;  /* 0x0002c00000047ab9 */ /* 0x000fc60000000a00 */
[----:B------:R-:W-:Y:S01]  /*7870*/  IMAD.IADD R5, R3, 0x1, R9 ;  /* 0x0000000103057824 */ /* 0x000fe200078e0209 */
[----:B------:R-:W-:Y:S02]  /*7880*/  LEA.HI R9, R0, R0, RZ, 0x1 ;  /* 0x0000000000097211 */ /* 0x000fe400078f08ff */
[----:B------:R-:W-:Y:S01]  /*7890*/  LEA R4, P0, R2, UR4, 0x2 ;  /* 0x0000000402047c11 */ /* 0x000fe2000f8010ff */
[----:B------:R-:W-:Y:S01]  /*78a0*/  ULDC UR4, c[0x0][0xa88] ;  /* 0x0002a20000047ab9 */ /* 0x000fe20000000800 */
[----:B------:R-:W-:Y:S01]  /*78b0*/  LOP3.LUT R11, R9, 0xfffffe, RZ, 0xc0, !PT ;  /* 0x00fffffe090b7812 */ /* 0x000fe200078ec0ff */
[----:B------:R-:W-:Y:S01]  /*78c0*/  IMAD R6, R6, UR4, RZ ;  /* 0x0000000406067c24 */ /* 0x000fe2000f8e02ff */
[----:B------:R-:W-:Y:S02]  /*78d0*/  LOP3.LUT R9, R7, 0x7ffffffc, RZ, 0xc0, !PT ;  /* 0x7ffffffc07097812 */ /* 0x000fe400078ec0ff */
[----:B------:R-:W-:Y:S01]  /*78e0*/  LEA R7, R14, R155, 0x6 ;  /* 0x0000009b0e077211 */ /* 0x000fe200078e30ff */
[----:B------:R-:W-:Y:S01]  /*78f0*/  IMAD.IADD R11, R0, 0x1, -R11 ;  /* 0x00000001000b7824 */ /* 0x000fe200078e0a0b */
[----:B------:R-:W-:Y:S01]  /*7900*/  LEA.HI.X R5, R2, UR5, R5, 0x2, P0 ;  /* 0x0000000502057c11 */ /* 0x000fe200080f1405 */
[----:B------:R-:W-:Y:S01]  /*7910*/  IMAD.IADD R0, R8, 0x1, -R9 ;  /* 0x0000000108007824 */ /* 0x000fe200078e0a09 */
[----:B------:R-:W-:Y:S01]  /*7920*/  ISETP.GE.AND P0, PT, R7, R6, PT ;  /* 0x000000060700720c */ /* 0x000fe20003f06270 */
[----:B------:R0:W1:Y:S02]  /*7930*/  SHFL.IDX PT, R2, R4, RZ, 0x1c1f ;  /* 0x001c1fff04027589 */ /* 0x00006400000e0000 */
[----:B------:R-:W-:-:S02]  /*7940*/  IMAD R0, R11, 0x80, R0 ;  /* 0x000000800b007824 */ /* 0x000fc400078e0200 */
[----:B------:R0:W2:Y:S03]  /*7950*/  SHFL.IDX PT, R3, R5, RZ, 0x1c1f ;  /* 0x001c1fff05037589 */ /* 0x0000a600000e0000 */
[----:B------:R-:W-:-:S05]  /*7960*/  SHF.L.U32 R0, R0, 0x1, RZ ;  /* 0x0000000100007819 */ /* 0x000fca00000006ff */
[----:B0-----:R-:W-:Y:S05]  /*7970*/  @P0 BRA `(.L_x_50) ;  /* 0x0000000c00000947 */ /* 0x001fea0003800000 */
[C---:B------:R-:W-:Y:S01]  /*7980*/  VIADD R9, R0.reuse, 0x8 ;  /* 0x0000000800097836 */ /* 0x040fe20000000000 */
[----:B------:R-:W-:Y:S01]  /*7990*/  ULDC UR4, c[0x0][0xac8] ;  /* 0x0002b20000047ab9 */ /* 0x000fe20000000800 */
[C---:B------:R-:W-:Y:S01]  /*79a0*/  VIADD R11, R0.reuse, 0x10 ;  /* 0x00000010000b7836 */ /* 0x040fe20000000000 */
[C---:B------:R-:W-:Y:S01]  /*79b0*/  ISETP.GE.AND P2, PT, R0.reuse, UR4, PT ;  /* 0x0000000400007c0c */ /* 0x040fe2000bf46270 */
[C---:B------:R-:W-:Y:S01]  /*79c0*/  VIADD R13, R0.reuse, 0x18 ;  /* 0x00000018000d7836 */ /* 0x040fe20000000000 */
[----:B------:R-:W-:Y:S01]  /*79d0*/  ISETP.GE.AND P3, PT, R9, UR4, PT ;  /* 0x0000000409007c0c */ /* 0x000fe2000bf66270 */
[C---:B------:R-:W-:Y:S01]  /*79e0*/  VIADD R17, R0.reuse, 0x28 ;  /* 0x0000002800117836 */ /* 0x040fe20000000000 */
[----:B------:R-:W-:Y:S01]  /*79f0*/  ISETP.GE.AND P4, PT, R11, UR4, PT ;  /* 0x000000040b007c0c */ /* 0x000fe2000bf86270 */
[C---:B------:R-:W-:Y:S01]  /*7a00*/  VIADD R18, R0.reuse, 0x30 ;  /* 0x0000003000127836 */ /* 0x040fe20000000000 */
[----:B------:R-:W-:Y:S01]  /*7a10*/  ISETP.GE.AND P5, PT, R13, UR4, PT ;  /* 0x000000040d007c0c */ /* 0x000fe2000bfa6270 */
[C---:B------:R-:W-:Y:S01]  /*7a20*/  VIADD R19, R0.reuse, 0x38 ;  /* 0x0000003800137836 */ /* 0x040fe20000000000 */
[C---:B------:R-:W-:Y:S01]  /*7a30*/  IADD3 R16, R0.reuse, 0x20, RZ ;  /* 0x0000002000107810 */ /* 0x040fe20007ffe0ff */
[C---:B------:R-:W-:Y:S01]  /*7a40*/  VIADD R21, R0.reuse, 0x48 ;  /* 0x0000004800157836 */ /* 0x040fe20000000000 */
[----:B------:R-:W-:Y:S01]  /*7a50*/  ISETP.GE.AND P1, PT, R17, UR4, PT ;  /* 0x0000000411007c0c */ /* 0x000fe2000bf26270 */
[----:B------:R-:W-:Y:S01]  /*7a60*/  VIADD R22, R0, 0x50 ;  /* 0x0000005000167836 */ /* 0x000fe20000000000 */
[----:B------:R-:W-:Y:S01]  /*7a70*/  ISETP.GE.AND P0, PT, R16, UR4, PT ;  /* 0x0000000410007c0c */ /* 0x000fe2000bf06270 */
[C---:B------:R-:W-:Y:S01]  /*7a80*/  VIADD R23, R0.reuse, 0x58 ;  /* 0x0000005800177836 */ /* 0x040fe20000000000 */
[----:B------:R-:W-:-:S02]  /*7a90*/  @!P2 LEA.HI R8, R0, R0, RZ, 0x1 ;  /* 0x000000000008a211 */ /* 0x000fc400078f08ff */
[----:B------:R-:W-:Y:S02]  /*7aa0*/  @!P3 LEA.HI R10, R9, R9, RZ, 0x1 ;  /* 0x00000009090ab211 */ /* 0x000fe400078f08ff */
[----:B------:R-:W-:Y:S02]  /*7ab0*/  @!P4 LEA.HI R12, R11, R11, RZ, 0x1 ;  /* 0x0000000b0b0cc211 */ /* 0x000fe400078f08ff */
[----:B------:R-:W-:Y:S02]  /*7ac0*/  @!P5 LEA.HI R14, R13, R13, RZ, 0x1 ;  /* 0x0000000d0d0ed211 */ /* 0x000fe400078f08ff */
[----:B------:R-:W-:Y:S02]  /*7ad0*/  @!P2 LOP3.LUT R9, R8, 0xfffffffe, RZ, 0xc0, !PT ;  /* 0xfffffffe0809a812 */ /* 0x000fe400078ec0ff */
[----:B------:R-:W-:Y:S02]  /*7ae0*/  @!P3 LOP3.LUT R11, R10, 0xfffffffe, RZ, 0xc0, !PT ;  /* 0xfffffffe0a0bb812 */ /* 0x000fe400078ec0ff */
[----:B------:R-:W-:Y:S01]  /*7af0*/  @!P4 LOP3.LUT R13, R12, 0xfffffffe, RZ, 0xc0, !PT ;  /* 0xfffffffe0c0dc812 */ /* 0x000fe200078ec0ff */
[----:B-12---:R-:W-:Y:S01]  /*7b00*/  @!P2 IMAD.WIDE R8, R9, 0x4, R2 ;  /* 0x000000040908a825 */ /* 0x006fe200078e0202 */
[----:B------:R-:W-:-:S02]  /*7b10*/  @!P5 LOP3.LUT R15, R14, 0xfffffffe, RZ, 0xc0, !PT ;  /* 0xfffffffe0e0fd812 */ /* 0x000fc400078ec0ff */
[----:B------:R-:W-:Y:S01]  /*7b20*/  IADD3 R20, R0, 0x40, RZ ;  /* 0x0000004000147810 */ /* 0x000fe20007ffe0ff */
[--C-:B------:R-:W-:Y:S01]  /*7b30*/  @!P3 IMAD.WIDE R10, R11, 0x4, R2.reuse ;  /* 0x000000040b0ab825 */ /* 0x100fe200078e0202 */
[----:B------:R0:W-:Y:S01]  /*7b40*/  @!P2 ST.E.64 desc[UR36][R8.64], R24 ;  /* 0x000000180800a985 */ /* 0x0001e2000c101b24 */
[----:B------:R-:W-:Y:S02]  /*7b50*/  ISETP.GE.AND P2, PT, R18, UR4, PT ;  /* 0x0000000412007c0c */ /* 0x000fe4000bf46270 */
[--C-:B------:R-:W-:Y:S01]  /*7b60*/  @!P4 IMAD.WIDE R12, R13, 0x4, R2.reuse ;  /* 0x000000040d0cc825 */ /* 0x100fe200078e0202 */
[----:B------:R1:W-:Y:S01]  /*7b70*/  @!P3 ST.E.64 desc[UR36][R10.64], R28 ;  /* 0x0000001c0a00b985 */ /* 0x0003e2000c101b24 */
[----:B------:R-:W-:Y:S02]  /*7b80*/  ISETP.GE.AND P3, PT, R19, UR4, PT ;  /* 0x0000000413007c0c */ /* 0x000fe4000bf66270 */
[----:B------:R-:W-:Y:S01]  /*7b90*/  @!P5 IMAD.WIDE R14, R15, 0x4, R2 ;  /* 0x000000040f0ed825 */ /* 0x000fe200078e0202 */
[----:B------:R2:W-:Y:S01]  /*7ba0*/  @!P4 ST.E.64 desc[UR36][R12.64], R32 ;  /* 0x000000200c00c985 */ /* 0x0005e2000c101b24 */
[----:B------:R-:W-:-:S02]  /*7bb0*/  ISETP.GE.AND P4, PT, R20, UR4, PT ;  /* 0x0000000414007c0c */ /* 0x000fc4000bf86270 */
[----:B------:R-:W-:Y:S01]  /*7bc0*/  ISETP.GE.AND P6, PT, R22, UR4, PT ;  /* 0x0000000416007c0c */ /* 0x000fe2000bfc6270 */
[----:B------:R3:W-:Y:S01]  /*7bd0*/  @!P5 ST.E.64 desc[UR36][R14.64], R36 ;  /* 0x000000240e00d985 */ /* 0x0007e2000c101b24 */
[----:B------:R-:W-:Y:S02]  /*7be0*/  ISETP.GE.AND P5, PT, R21, UR4, PT ;  /* 0x0000000415007c0c */ /* 0x000fe4000bfa6270 */
[----:B------:R-:W-:Y:S02]  /*7bf0*/  @!P0 LEA.HI R16, R16, R16, RZ, 0x1 ;  /* 0x0000001010108211 */ /* 0x000fe400078f08ff */
[----:B------:R-:W-:Y:S02]  /*7c00*/  @!P1 LEA.HI R17, R17, R17, RZ, 0x1 ;  /* 0x0000001111119211 */ /* 0x000fe400078f08ff */
[----:B0-----:R-:W-:Y:S02]  /*7c10*/  @!P0 LOP3.LUT R9, R16, 0xfffffffe, RZ, 0xc0, !PT ;  /* 0xfffffffe10098812 */ /* 0x001fe400078ec0ff */
[----:B-1----:R-:W-:-:S02]  /*7c20*/  @!P1 LOP3.LUT R11, R17, 0xfffffffe, RZ, 0xc0, !PT ;  /* 0xfffffffe110b9812 */ /* 0x002fc400078ec0ff */
[----:B------:R-:W-:Y:S01]  /*7c30*/  @!P2 LEA.HI R18, R18, R18, RZ, 0x1 ;  /* 0x000000121212a211 */ /* 0x000fe200078f08ff */
[--C-:B------:R-:W-:Y:S01]  /*7c40*/  @!P0 IMAD.WIDE R8, R9, 0x4, R2.reuse ;  /* 0x0000000409088825 */ /* 0x100fe200078e0202 */
[----:B------:R-:W-:Y:S02]  /*7c50*/  @!P3 LEA.HI R19, R19, R19, RZ, 0x1 ;  /* 0x000000131313b211 */ /* 0x000fe400078f08ff */
[----:B------:R-:W-:Y:S01]  /*7c60*/  @!P4 LEA.HI R20, R20, R20, RZ, 0x1 ;  /* 0x000000141414c211 */ /* 0x000fe200078f08ff */
[----:B------:R-:W-:Y:S01]  /*7c70*/  @!P1 IMAD.WIDE R10, R11, 0x4, R2 ;  /* 0x000000040b0a9825 */ /* 0x000fe200078e0202 */
[----:B------:R-:W-:Y:S01]  /*7c80*/  @!P5 LEA.HI R21, R21, R21, RZ, 0x1 ;  /* 0x000000151515d211 */ /* 0x000fe200078f08ff */
[----:B------:R0:W-:Y:S01]  /*7c90*/  @!P0 ST.E.64 desc[UR36][R8.64], R40 ;  /* 0x0000002808008985 */ /* 0x0001e2000c101b24 */
[----:B------:R-:W-:Y:S02]  /*7ca0*/  @!P6 LEA.HI R22, R22, R22, RZ, 0x1 ;  /* 0x000000161616e211 */ /* 0x000fe400078f08ff */
[----:B--2---:R-:W-:Y:S01]  /*7cb0*/  @!P2 LOP3.LUT R13, R18, 0xfffffffe, RZ, 0xc0, !PT ;  /* 0xfffffffe120da812 */ /* 0x004fe200078ec0ff */
[----:B------:R1:W-:Y:S01]  /*7cc0*/  @!P1 ST.E.64 desc[UR36][R10.64], R44 ;  /* 0x0000002c0a009985 */ /* 0x0003e2000c101b24 */
[----:B------:R-:W-:Y:S01]  /*7cd0*/  @!P3 LOP3.LUT R19, R19, 0xfffffffe, RZ, 0xc0, !PT ;  /* 0xfffffffe1313b812 */ /* 0x000fe200078ec0ff */
[----:B------:R-:W-:Y:S01]  /*7ce0*/  VIADD R18, R0, 0x68 ;  /* 0x0000006800127836 */ /* 0x000fe20000000000 */
[----:B---3--:R-:W-:Y:S01]  /*7cf0*/  @!P4 LOP3.LUT R15, R20, 0xfffffffe, RZ, 0xc0, !PT ;  /* 0xfffffffe140fc812 */ /* 0x008fe200078ec0ff */
[----:B------:R-:W-:Y:S01]  /*7d00*/  VIADD R20, R0, 0x78 ;  /* 0x0000007800147836 */ /* 0x000fe20000000000 */
[----:B------:R-:W-:-:S02]  /*7d10*/  @!P5 LOP3.LUT R21, R21, 0xfffffffe, RZ, 0xc0, !PT ;  /* 0xfffffffe1515d812 */ /* 0x000fc400078ec0ff */
[----:B------:R-:W-:Y:S01]  /*7d20*/  @!P6 LOP3.LUT R17, R22, 0xfffffffe, RZ, 0xc0, !PT ;  /* 0xfffffffe1611e812 */ /* 0x000fe200078ec0ff */
[C---:B------:R-:W-:Y:S01]  /*7d30*/  VIADD R22, R0.reuse, 0x88 ;  /* 0x0000008800167836 */ /* 0x040fe20000000000 */
[----:B------:R-:W-:Y:S01]  /*7d40*/  IADD3 R24, R0, 0x60, RZ ;  /* 0x0000006000187810 */ /* 0x000fe20007ffe0ff */
[--C-:B0-----:R-:W-:Y:S01]  /*7d50*/  @!P2 IMAD.WIDE R8, R13, 0x4, R2.reuse ;  /* 0x000000040d08a825 */ /* 0x101fe200078e0202 */
[----:B------:R-:W-:Y:S02]  /*7d60*/  ISETP.GE.AND P1, PT, R23, UR4, PT ;  /* 0x0000000417007c0c */ /* 0x000fe4000bf26270 */
[----:B------:R-:W-:Y:S01]  /*7d70*/  ISETP.GE.AND P0, PT, R24, UR4, PT ;  /* 0x0000000418007c0c */ /* 0x000fe2000bf06270 */
[--C-:B-1----:R-:W-:Y:S01]  /*7d80*/  @!P3 IMAD.WIDE R10, R19, 0x4, R2.reuse ;  /* 0x00000004130ab825 */ /* 0x102fe200078e0202 */
[----:B------:R0:W-:Y:S01]  /*7d90*/  @!P2 ST.E.64 desc[UR36][R8.64], R48 ;  /* 0x000000300800a985 */ /* 0x0001e2000c101b24 */
[----:B------:R-:W-:Y:S02]  /*7da0*/  ISETP.GE.AND P2, PT, R18, UR4, PT ;  /* 0x0000000412007c0c */ /* 0x000fe4000bf46270 */
[----:B------:R-:W-:Y:S01]  /*7db0*/  @!P4 IMAD.WIDE R12, R15, 0x4, R2 ;  /* 0x000000040f0cc825 */ /* 0x000fe200078e0202 */
[----:B------:R1:W-:Y:S01]  /*7dc0*/  @!P3 ST.E.64 desc[UR36][R10.64], R52 ;  /* 0x000000340a00b985 */ /* 0x0003e2000c101b24 */
[----:B------:R-:W-:-:S02]  /*7dd0*/  ISETP.GE.AND P3, PT, R22, UR4, PT ;  /* 0x0000000416007c0c */ /* 0x000fc4000bf66270 */
[--C-:B------:R-:W-:Y:S01]  /*7de0*/  @!P5 IMAD.WIDE R14, R21, 0x4, R2.reuse ;  /* 0x00000004150ed825 */ /* 0x100fe200078e0202 */
[----:B------:R2:W-:Y:S01]  /*7df0*/  @!P4 ST.E.64 desc[UR36][R12.64], R56 ;  /* 0x000000380c00c985 */ /* 0x0005e2000c101b24 */
[----:B------:R-:W-:Y:S02]  /*7e00*/  IADD3 R21, R0, 0x80, RZ ;  /* 0x0000008000157810 */ /* 0x000fe40007ffe0ff */
[----:B------:R-:W-:Y:S01]  /*7e10*/  @!P6 IMAD.WIDE R16, R17, 0x4, R2 ;  /* 0x000000041110e825 */ /* 0x000fe200078e0202 */
[----:B------:R3:W-:Y:S01]  /*7e20*/  @!P5 ST.E.64 desc[UR36][R14.64], R60 ;  /* 0x0000003c0e00d985 */ /* 0x0007e2000c101b24 */
[----:B------:R-:W-:Y:S02]  /*7e30*/  ISETP.GE.AND P5, PT, R20, UR4, PT ;  /* 0x0000000414007c0c */ /* 0x000fe4000bfa6270 */
[----:B------:R-:W-:Y:S01]  /*7e40*/  VIADD R19, R0, 0x70 ;  /* 0x0000007000137836 */ /* 0x000fe20000000000 */
[----:B------:R4:W-:Y:S01]  /*7e50*/  @!P6 ST.E.64 desc[UR36][R16.64], R64 ;  /* 0x000000401000e985 */ /* 0x0009e2000c101b24 */
[----:B------:R-:W-:-:S02]  /*7e60*/  ISETP.GE.AND P4, PT, R21, UR4, PT ;  /* 0x0000000415007c0c */ /* 0x000fc4000bf86270 */
[----:B------:R-:W-:Y:S02]  /*7e70*/  @!P1 LEA.HI R23, R23, R23, RZ, 0x1 ;  /* 0x0000001717179211 */ /* 0x000fe400078f08ff */
[----:B------:R-:W-:Y:S02]  /*7e80*/  ISETP.GE.AND P6, PT, R19, UR4, PT ;  /* 0x0000000413007c0c */ /* 0x000fe4000bfc6270 */
[----:B------:R-:W-:Y:S02]  /*7e90*/  @!P0 LEA.HI R24, R24, R24, RZ, 0x1 ;  /* 0x0000001818188211 */ /* 0x000fe400078f08ff */
[----:B0-----:R-:W-:Y:S01]  /*7ea0*/  @!P1 LOP3.LUT R9, R23, 0xfffffffe, RZ, 0xc0, !PT ;  /* 0xfffffffe17099812 */ /* 0x001fe200078ec0ff */
[----:B------:R-:W-:Y:S01]  /*7eb0*/  VIADD R23, R0, 0x90 ;  /* 0x0000009000177836 */ /* 0x000fe20000000000 */
[----:B-1----:R-:W-:Y:S01]  /*7ec0*/  @!P0 LOP3.LUT R11, R24, 0xfffffffe, RZ, 0xc0, !PT ;  /* 0xfffffffe180b8812 */ /* 0x002fe200078ec0ff */
[----:B------:R-:W-:Y:S01]  /*7ed0*/  VIADD R24, R0, 0x98 ;  /* 0x0000009800187836 */ /* 0x000fe20000000000 */
[----:B------:R-:W-:Y:S01]  /*7ee0*/  @!P2 LEA.HI R18, R18, R18, RZ, 0x1 ;  /* 0x000000121212a211 */ /* 0x000fe200078f08ff */
[----:B------:R-:W-:Y:S01]  /*7ef0*/  @!P1 IMAD.WIDE R8, R9, 0x4, R2 ;  /* 0x0000000409089825 */ /* 0x000fe200078e0202 */
[----:B------:R-:W-:-:S02]  /*7f00*/  @!P5 LEA.HI R20, R20, R20, RZ, 0x1 ;  /* 0x000000141414d211 */ /* 0x000fc400078f08ff */
[----:B------:R-:W-:Y:S01]  /*7f10*/  @!P4 LEA.HI R21, R21, R21, RZ, 0x1 ;  /* 0x000000151515c211 */ /* 0x000fe200078f08ff */
[----:B------:R-:W-:Y:S01]  /*7f20*/  @!P0 IMAD.WIDE R10, R11, 0x4, R2 ;  /* 0x000000040b0a8825 */ /* 0x000fe200078e0202 */
[----:B------:R-:W-:Y:S01]  /*7f30*/  @!P6 LEA.HI R19, R19, R19, RZ, 0x1 ;  /* 0x000000131313e211 */ /* 0x000fe200078f08ff */
[----:B------:R0:W-:Y:S01]  /*7f40*/  @!P1 ST.E.64 desc[UR36][R8.64], R68 ;  /* 0x0000004408009985 */ /* 0x0001e2000c101b24 */
[----:B------:R-:W-:Y:S02]  /*7f50*/  @!P3 LEA.HI R22, R22, R22, RZ, 0x1 ;  /* 0x000000161616b211 */ /* 0x000fe400078f08ff */
[----:B--2---:R-:W-:Y:S01]  /*7f60*/  @!P2 LOP3.LUT R13, R18, 0xfffffffe, RZ, 0xc0, !PT ;  /* 0xfffffffe120da812 */ /* 0x004fe200078ec0ff */
[----:B------:R1:W-:Y:S01]  /*7f70*/  @!P0 ST.E.64 desc[UR36][R10.64], R72 ;  /* 0x000000480a008985 */ /* 0x0003e2000c101b24 */
[----:B------:R-:W-:Y:S02]  /*7f80*/  @!P6 LOP3.LUT R19, R19, 0xfffffffe, RZ, 0xc0, !PT ;  /* 0xfffffffe1313e812 */ /* 0x000fe400078ec0ff */
[----:B---3--:R-:W-:Y:S01]  /*7f90*/  @!P5 LOP3.LUT R15, R20, 0xfffffffe, RZ, 0xc0, !PT ;  /* 0xfffffffe140fd812 */ /* 0x008fe200078ec0ff */
[----:B------:R-:W-:Y:S01]  /*7fa0*/  VIADD R20, R0, 0xb0 ;  /* 0x000000b000147836 */ /* 0x000fe20000000000 */
[----:B------:R-:W-:-:S02]  /*7fb0*/  @!P4 LOP3.LUT R21, R21, 0xfffffffe, RZ, 0xc0, !PT ;  /* 0xfffffffe1515c812 */ /* 0x000fc400078ec0ff */
[----:B----4-:R-:W-:Y:S02]  /*7fc0*/  @!P3 LOP3.LUT R17, R22, 0xfffffffe, RZ, 0xc0, !PT ;  /* 0xfffffffe1611b812 */ /* 0x010fe400078ec0ff */
[----:B------:R-:W-:Y:S01]  /*7fd0*/  ISETP.GE.AND P0, PT, R23, UR4, PT ;  /* 0x0000000417007c0c */ /* 0x000fe2000bf06270 */
[--C-:B0-----:R-:W-:Y:S01]  /*7fe0*/  @!P2 IMAD.WIDE R8, R13, 0x4, R2.reuse ;  /* 0x000000040d08a825 */ /* 0x101fe200078e0202 */
[----:B------:R-:W-:Y:S02]  /*7ff0*/  IADD3 R18, R0, 0xa0, RZ ;  /* 0x000000a000127810 */ /* 0x000fe40007ffe0ff */
[----:B------:R-:W-:Y:S01]  /*8000*/  ISETP.GE.AND P1, PT, R24, UR4, PT ;  /* 0x0000000418007c0c */ /* 0x000fe2000bf26270 */
[--C-:B-1----:R-:W-:Y:S01]  /*8010*/  @!P6 IMAD.WIDE R10, R19, 0x4, R2.reuse ;  /* 0x00000004130ae825 */ /* 0x102fe200078e0202 */
[----:B------:R0:W-:Y:S01]  /*8020*/  @!P2 ST.E.64 desc[UR36][R8.64], R76 ;  /* 0x0000004c0800a985 */ /* 0x0001e2000c101b24 */
[----:B------:R-:W-:Y:S02]  /*8030*/  ISETP.GE.AND P2, PT, R18, UR4, PT ;  /* 0x0000000412007c0c */ /* 0x000fe4000bf46270 */
[----:B------:R-:W-:Y:S01]  /*8040*/  @!P5 IMAD.WIDE R12, R15, 0x4, R2 ;  /* 0x000000040f0cd825 */ /* 0x000fe200078e0202 */
[----:B------:R1:W-:Y:S01]  /*8050*/  @!P6 ST.E.64 desc[UR36][R10.64], R80 ;  /* 0x000000500a00e985 */ /* 0x0003e2000c101b24 */
[----:B------:R-:W-:-:S02]  /*8060*/  IADD3 R22, R0, 0xc0, RZ ;  /* 0x000000c000167810 */ /* 0x000fc40007ffe0ff */
[--C-:B------:R-:W-:Y:S01]  /*8070*/  @!P4 IMAD.WIDE R14, R21, 0x4, R2.reuse ;  /* 0x00000004150ec825 */ /* 0x100fe200078e0202 */
[----:B------:R2:W-:Y:S01]  /*8080*/  @!P5 ST.E.64 desc[UR36][R12.64], R84 ;  /* 0x000000540c00d985 */ /* 0x0005e2000c101b24 */
[----:B------:R-:W-:Y:S02]  /*8090*/  ISETP.GE.AND P6, PT, R22, UR4, PT ;  /* 0x0000000416007c0c */ /* 0x000fe4000bfc6270 */
[----:B------:R-:W-:Y:S01]  /*80a0*/  @!P3 IMAD.WIDE R16, R17, 0x4, R2 ;  /* 0x000000041110b825 */ /* 0x000fe200078e0202 */
[----:B------:R3:W-:Y:S01]  /*80b0*/  @!P4 ST.E.64 desc[UR36][R14.64], R88 ;  /* 0x000000580e00c985 */ /* 0x0007e2000c101b24 */
[----:B------:R-:W-:Y:S02]  /*80c0*/  ISETP.GE.AND P4, PT, R20, UR4, PT ;  /* 0x0000000414007c0c */ /* 0x000fe4000bf86270 */
[C---:B------:R-:W-:Y:S01]  /*80d0*/  VIADD R19, R0.reuse, 0xa8 ;  /* 0x000000a800137836 */ /* 0x040fe20000000000 */
[----:B------:R4:W-:Y:S01]  /*80e0*/  @!P3 ST.E.64 desc[UR36][R16.64], R92 ;  /* 0x0000005c1000b985 */ /* 0x0009e2000c101b24 */
[----:B------:R-:W-:Y:S01]  /*80f0*/  VIADD R21, R0, 0xb8 ;  /* 0x000000b800157836 */ /* 0x000fe20000000000 */
[----:B------:R-:W-:-:S02]  /*8100*/  @!P0 LEA.HI R23, R23, R23, RZ, 0x1 ;  /* 0x0000001717178211 */ /* 0x000fc400078f08ff */
[----:B------:R-:W-:Y:S02]  /*8110*/  ISETP.GE.AND P3, PT, R19, UR4, PT ;  /* 0x0000000413007c0c */ /* 0x000fe4000bf66270 */
[----:B------:R-:W-:Y:S02]  /*8120*/  ISETP.GE.AND P5, PT, R21, UR4, PT ;  /* 0x0000000415007c0c */ /* 0x000fe4000bfa6270 */
[----:B------:R-:W-:Y:S02]  /*8130*/  @!P1 LEA.HI R24, R24, R24, RZ, 0x1 ;  /* 0x0000001818189211 */ /* 0x000fe400078f08ff */
[----:B0-----:R-:W-:Y:S02]  /*8140*/  @!P0 LOP3.LUT R9, R23, 0xfffffffe, RZ, 0xc0, !PT ;  /* 0xfffffffe17098812 */ /* 0x001fe400078ec0ff */
[----:B------:R-:W-:Y:S02]  /*8150*/  @!P2 LEA.HI R18, R18, R18, RZ, 0x1 ;  /* 0x000000121212a211 */ /* 0x000fe400078f08ff */
[----:B-1----:R-:W-:Y:S01]  /*8160*/  @!P1 LOP3.LUT R11, R24, 0xfffffffe, RZ, 0xc0, !PT ;  /* 0xfffffffe180b9812 */ /* 0x002fe200078ec0ff */
[----:B------:R-:W-:Y:S01]  /*8170*/  @!P0 IMAD.WIDE R8, R9, 0x4, R2 ;  /* 0x0000000409088825 */ /* 0x000fe200078e0202 */
[----:B------:R-:W-:-:S02]  /*8180*/  @!P4 LEA.HI R20, R20, R20, RZ, 0x1 ;  /* 0x000000141414c211 */ /* 0x000fc400078f08ff */
[----:B------:R-:W-:Y:S01]  /*8190*/  @!P3 LEA.HI R19, R19, R19, RZ, 0x1 ;  /* 0x000000131313b211 */ /* 0x000fe200078f08ff */
[--C-:B------:R-:W-:Y:S01]  /*81a0*/  @!P1 IMAD.WIDE R10, R11, 0x4, R2.reuse ;  /* 0x000000040b0a9825 */ /* 0x100fe200078e0202 */
[----:B--2---:R-:W-:Y:S01]  /*81b0*/  @!P2 LOP3.LUT R13, R18, 0xfffffffe, RZ, 0xc0, !PT ;  /* 0xfffffffe120da812 */ /* 0x004fe200078ec0ff */
[----:B------:R0:W-:Y:S01]  /*81c0*/  @!P0 ST.E.64 desc[UR36][R8.64], R96 ;  /* 0x0000006008008985 */ /* 0x0001e2000c101b24 */
[----:B------:R-:W-:Y:S01]  /*81d0*/  @!P5 LEA.HI R21, R21, R21, RZ, 0x1 ;  /* 0x000000151515d211 */ /* 0x000fe200078f08ff */
[----:B------:R-:W-:Y:S01]  /*81e0*/  VIADD R18, R0, 0xc8 ;  /* 0x000000c800127836 */ /* 0x000fe20000000000 */
[----:B------:R-:W-:Y:S01]  /*81f0*/  @!P3 LOP3.LUT R19, R19, 0xfffffffe, RZ, 0xc0, !PT ;  /* 0xfffffffe1313b812 */ /* 0x000fe200078ec0ff */
[----:B------:R-:W-:Y:S01]  /*8200*/  @!P2 IMAD.WIDE R12, R13, 0x4, R2 ;  /* 0x000000040d0ca825 */ /* 0x000fe200078e0202 */
[----:B------:R-:W-:Y:S01]  /*8210*/  @!P6 LEA.HI R22, R22, R22, RZ, 0x1 ;  /* 0x000000161616e211 */ /* 0x000fe200078f08ff */
[----:B------:R1:W-:Y:S01]  /*8220*/  @!P1 ST.E.64 desc[UR36][R10.64], R100 ;  /* 0x000000640a009985 */ /* 0x0003e2000c101b24 */
[----:B---3--:R-:W-:Y:S01]  /*8230*/  @!P4 LOP3.LUT R15, R20, 0xfffffffe, RZ, 0xc0, !PT ;  /* 0xfffffffe140fc812 */ /* 0x008fe200078ec0ff */
[----:B------:R-:W-:Y:S01]  /*8240*/  VIADD R20, R0, 0xd8 ;  /* 0x000000d800147836 */ /* 0x000fe20000000000 */
[----:B------:R-:W-:Y:S01]  /*8250*/  @!P5 LOP3.LUT R21, R21, 0xfffffffe, RZ, 0xc0, !PT ;  /* 0xfffffffe1515d812 */ /* 0x000fe200078ec0ff */
[----:B------:R2:W-:Y:S01]  /*8260*/  @!P2 ST.E.64 desc[UR36][R12.64], R104 ;  /* 0x000000680c00a985 */ /* 0x0005e2000c101b24 */
[----:B----4-:R-:W-:-:S02]  /*8270*/  @!P6 LOP3.LUT R17, R22, 0xfffffffe, RZ, 0xc0, !PT ;  /* 0xfffffffe1611e812 */ /* 0x010fc400078ec0ff */
[----:B------:R-:W-:Y:S01]  /*8280*/  ISETP.GE.AND P0, PT, R18, UR4, PT ;  /* 0x0000000412007c0c */ /* 0x000fe2000bf06270 */
[----:B0-----:R-:W-:Y:S01]  /*8290*/  @!P3 IMAD.WIDE R8, R19, 0x4, R2 ;  /* 0x000000041308b825 */ /* 0x001fe200078e0202 */
[----:B------:R-:W-:-:S03]  /*82a0*/  ISETP.GE.AND P2, PT, R20, UR4, PT ;  /* 0x0000000414007c0c */ /* 0x000fc6000bf46270 */
[----:B------:R-:W-:Y:S01]  /*82b0*/  VIADD R19, R0, 0xd0 ;  /* 0x000000d000137836 */ /* 0x000fe20000000000 */
[----:B------:R0:W-:Y:S01]  /*82c0*/  @!P3 ST.E.64 desc[UR36][R8.64], R108 ;  /* 0x0000006c0800b985 */ /* 0x0001e2000c101b24 */
[----:B-1----:R-:W-:-:S03]  /*82d0*/  @!P4 IMAD.WIDE R10, R15, 0x4, R2 ;  /* 0x000000040f0ac825 */ /* 0x002fc600078e0202 */
[----:B------:R-:W-:Y:S01]  /*82e0*/  ISETP.GE.AND P1, PT, R19, UR4, PT ;  /* 0x0000000413007c0c */ /* 0x000fe2000bf26270 */
[--C-:B------:R-:W-:Y:S01]  /*82f0*/  @!P5 IMAD.WIDE R14, R21, 0x4, R2.reuse ;  /* 0x00000004150ed825 */ /* 0x100fe200078e0202 */
[----:B------:R-:W-:Y:S01]  /*8300*/  IADD3 R21, R0, 0xe0, RZ ;  /* 0x000000e000157810 */ /* 0x000fe20007ffe0ff */
[----:B------:R1:W-:Y:S01]  /*8310*/  @!P4 ST.E.64 desc[UR36][R10.64], R112 ;  /* 0x000000700a00c985 */ /* 0x0003e2000c101b24 */
[----:B------:R-:W-:Y:S01]  /*8320*/  @!P0 LEA.HI R18, R18, R18, RZ, 0x1 ;  /* 0x0000001212128211 */ /* 0x000fe200078f08ff */
[----:B------:R-:W-:Y:S01]  /*8330*/  @!P6 IMAD.WIDE R16, R17, 0x4, R2 ;  /* 0x000000041110e825 */ /* 0x000fe200078e0202 */
[----:B------:R-:W-:Y:S01]  /*8340*/  ISETP.GE.AND P3, PT, R21, UR4, PT ;  /* 0x0000000415007c0c */ /* 0x000fe2000bf66270 */
[----:B------:R3:W-:Y:S01]  /*8350*/  @!P5 ST.E.64 desc[UR36][R14.64], R116 ;  /* 0x000000740e00d985 */ /* 0x0007e2000c101b24 */
[----:B------:R-:W-:Y:S01]  /*8360*/  @!P2 LEA.HI R20, R20, R20, RZ, 0x1 ;  /* 0x000000141414a211 */ /* 0x000fe200078f08ff */
[C---:B--2---:R-:W-:Y:S02]  /*8370*/  VIADD R12, R0.reuse, 0xe8 ;  /* 0x000000e8000c7836 */ /* 0x044fe40000000000 */
[C---:B0-----:R-:W-:Y:S01]  /*8380*/  VIADD R9, R0.reuse, 0xf8 ;  /* 0x000000f800097836 */ /* 0x041fe20000000000 */
[----:B------:R0:W-:Y:S01]  /*8390*/  @!P6 ST.E.64 desc[UR36][R16.64], R120 ;  /* 0x000000781000e985 */ /* 0x0001e2000c101b24 */
[----:B------:R-:W-:Y:S01]  /*83a0*/  VIADD R13, R0, 0xf0 ;  /* 0x000000f0000d7836 */ /* 0x000fe20000000000 */
[----:B------:R-:W-:-:S02]  /*83b0*/  ISETP.GE.AND P4, PT, R12, UR4, PT ;  /* 0x000000040c007c0c */ /* 0x000fc4000bf86270 */
[----:B------:R-:W-:Y:S02]  /*83c0*/  ISETP.GE.AND P6, PT, R9, UR4, PT ;  /* 0x0000000409007c0c */ /* 0x000fe4000bfc6270 */
[----:B------:R-:W-:Y:S02]  /*83d0*/  ISETP.GE.AND P5, PT, R13, UR4, PT ;  /* 0x000000040d007c0c */ /* 0x000fe4000bfa6270 */
[----:B------:R-:W-:Y:S02]  /*83e0*/  @!P1 LEA.HI R19, R19, R19, RZ, 0x1 ;  /* 0x0000001313139211 */ /* 0x000fe400078f08ff */
[----:B------:R-:W-:Y:S02]  /*83f0*/  @!P3 LEA.HI R21, R21, R21, RZ, 0x1 ;  /* 0x000000151515b211 */ /* 0x000fe400078f08ff */
[----:B-1----:R-:W-:Y:S02]  /*8400*/  @!P1 LOP3.LUT R11, R19, 0xfffffffe, RZ, 0xc0, !PT ;  /* 0xfffffffe130b9812 */ /* 0x002fe400078ec0ff */
[----:B---3--:R-:W-:-:S02]  /*8410*/  @!P3 LOP3.LUT R15, R21, 0xfffffffe, RZ, 0xc0, !PT ;  /* 0xfffffffe150fb812 */ /* 0x008fc400078ec0ff */
[----:B------:R-:W-:Y:S02]  /*8420*/  @!P4 LEA.HI R12, R12, R12, RZ, 0x1 ;  /* 0x0000000c0c0cc211 */ /* 0x000fe400078f08ff */
[----:B------:R-:W-:Y:S01]  /*8430*/  @!P6 LEA.HI R10, R9, R9, RZ, 0x1 ;  /* 0x00000009090ae211 */ /* 0x000fe200078f08ff */
[----:B------:R-:W-:Y:S01]  /*8440*/  @!P3 IMAD.WIDE R14, R15, 0x4, R2 ;  /* 0x000000040f0eb825 */ /* 0x000fe200078e0202 */
[----:B------:R-:W-:Y:S02]  /*8450*/  @!P5 LEA.HI R8, R13, R13, RZ, 0x1 ;  /* 0x0000000d0d08d211 */ /* 0x000fe400078f08ff */
[----:B------:R-:W-:Y:S02]  /*8460*/  @!P0 LOP3.LUT R9, R18, 0xfffffffe, RZ, 0xc0, !PT ;  /* 0xfffffffe12098812 */ /* 0x000fe400078ec0ff */
[----:B------:R-:W-:Y:S02]  /*8470*/  @!P2 LOP3.LUT R13, R20, 0xfffffffe, RZ, 0xc0, !PT ;  /* 0xfffffffe140da812 */ /* 0x000fe400078ec0ff */
[----:B0-----:R-:W-:-:S02]  /*8480*/  @!P4 LOP3.LUT R17, R12, 0xfffffffe, RZ, 0xc0, !PT ;  /* 0xfffffffe0c11c812 */ /* 0x001fc400078ec0ff */
[----:B------:R-:W-:Y:S01]  /*8490*/  @!P5 LOP3.LUT R19, R8, 0xfffffffe, RZ, 0xc0, !PT ;  /* 0xfffffffe0813d812 */ /* 0x000fe200078ec0ff */
[----:B------:R-:W-:Y:S01]  /*84a0*/  @!P0 IMAD.WIDE R8, R9, 0x4, R2 ;  /* 0x0000000409088825 */ /* 0x000fe200078e0202 */
[----:B------:R-:W-:-:S03]  /*84b0*/  @!P6 LOP3.LUT R21, R10, 0xfffffffe, RZ, 0xc0, !PT ;  /* 0xfffffffe0a15e812 */ /* 0x000fc600078ec0ff */
[--C-:B------:R-:W-:Y:S01]  /*84c0*/  @!P1 IMAD.WIDE R10, R11, 0x4, R2.reuse ;  /* 0x000000040b0a9825 */ /* 0x100fe200078e0202 */
[----:B------:R0:W-:Y:S03]  /*84d0*/  @!P0 ST.E.64 desc[UR36][R8.64], R124 ;  /* 0x0000007c08008985 */ /* 0x0001e6000c101b24 */
[--C-:B------:R-:W-:Y:S01]  /*84e0*/  @!P2 IMAD.WIDE R12, R13, 0x4, R2.reuse ;  /* 0x000000040d0ca825 */ /* 0x100fe200078e0202 */
[----:B------:R0:W-:Y:S03]  /*84f0*/  @!P1 ST.E.64 desc[UR36][R10.64], R128 ;  /* 0x000000800a009985 */ /* 0x0001e6000c101b24 */
[--C-:B------:R-:W-:Y:S01]  /*8500*/  @!P4 IMAD.WIDE R16, R17, 0x4, R2.reuse ;  /* 0x000000041110c825 */ /* 0x100fe200078e0202 */
[----:B------:R0:W-:Y:S03]  /*8510*/  @!P2 ST.E.64 desc[UR36][R12.64], R132 ;  /* 0x000000840c00a985 */ /* 0x0001e6000c101b24 */
[--C-:B------:R-:W-:Y:S01]  /*8520*/  @!P5 IMAD.WIDE R18, R19, 0x4, R2.reuse ;  /* 0x000000041312d825 */ /* 0x100fe200078e0202 */
[----:B------:R0:W-:Y:S03]  /*8530*/  @!P3 ST.E.64 desc[UR36][R14.64], R136 ;  /* 0x000000880e00b985 */ /* 0x0001e6000c101b24 */
[----:B------:R-:W-:Y:S01]  /*8540*/  @!P6 IMAD.WIDE R2, R21, 0x4, R2 ;  /* 0x000000041502e825 */ /* 0x000fe200078e0202 */
[----:B------:R0:W-:Y:S04]  /*8550*/  @!P4 ST.E.64 desc[UR36][R16.64], R140 ;  /* 0x0000008c1000c985 */ /* 0x0001e8000c101b24 */
[----:B------:R0:W-:Y:S04]  /*8560*/  @!P5 ST.E.64 desc[UR36][R18.64], R144 ;  /* 0x000000901200d985 */ /* 0x0001e8000c101b24 */
[----:B------:R0:W-:Y:S02]  /*8570*/  @!P6 ST.E.64 desc[UR36][R2.64], R148 ;  /* 0x000000940200e985 */ /* 0x0001e4000c101b24 */
.L_x_50:
[----:B------:R-:W-:Y:S05]  /*8580*/  BSYNC B0 ;  /* 0x0000000000007941 */ /* 0x000fea0003800000 */
.L_x_49:
[----:B------:R-:W-:Y:S01]  /*8590*/  IADD3 R7, R7, 0x8, RZ ;  /* 0x0000000807077810 */ /* 0x000fe20007ffe0ff */
[----:B0-2---:R2:W3:Y:S03]  /*85a0*/  SHFL.IDX PT, R3, R5, 0x1, 0x1c1f ;  /* 0x003c1f0005037f89 */ /* 0x0054e600000e0000 */
[----:B------:R-:W-:Y:S01]  /*85b0*/  ISETP.GE.AND P0, PT, R7, R6, PT ;  /* 0x000000060700720c */ /* 0x000fe20003f06270 */
[----:B-1----:R2:W1:-:S12]  /*85c0*/  SHFL.IDX PT, R2, R4, 0x1, 0x1c1f ;  /* 0x003c1f0004027f89 */ /* 0x00245800000e0000 */
[----:B--2---:R-:W-:Y:S05]  /*85d0*/  @P0 BRA `(.L_x_8) ;  /* 0x0000004400c00947 */ /* 0x004fea0003800000 */
        /* <DEDUP_REMOVED lines=9> */
[C---:B------:R-:W-:Y:S01]  /*8670*/  IADD3 R11, R0.reuse, 0x20, RZ ;  /* 0x00000020000b7810 */ /* 0x040fe20007ffe0ff */
[----:B------:R-:W-:Y:S01]  /*8680*/  VIADD R14, R0, 0x38 ;  /* 0x00000038000e7836 */ /* 0x000fe20000000000 */
[----:B------:R-:W-:Y:S01]  /*8690*/  ISETP.GE.AND P5, PT, R10, UR4, PT ;  /* 0x000000040a007c0c */ /* 0x000fe2000bfa6270 */
[C---:B------:R-:W-:Y:S01]  /*86a0*/  VIADD R16, R0.reuse, 0x48 ;  /* 0x0000004800107836 */ /* 0x040fe20000000000 */
[----:B------:R-:W-:Y:S01]  /*86b0*/  ISETP.GE.AND P6, PT, R11, UR4, PT ;  /* 0x000000040b007c0c */ /* 0x000fe2000bfc6270 */
[C---:B------:R-:W-:Y:S01]  /*86c0*/  VIADD R18, R0.reuse, 0x50 ;  /* 0x0000005000127836 */ /* 0x040fe20000000000 */
[C---:B------:R-:W-:Y:S01]  /*86d0*/  IADD3 R15, R0.reuse, 0x40, RZ ;  /* 0x00000040000f7810 */ /* 0x040fe20007ffe0ff */
[C---:B------:R-:W-:Y:S01]  /*86e0*/  VIADD R19, R0.reuse, 0x58 ;  /* 0x0000005800137836 */ /* 0x040fe20000000000 */
[----:B------:R-:W-:-:S02]  /*86f0*/  @!P0 LEA.HI R4, R0, R0, RZ, 0x1 ;  /* 0x0000000000048211 */ /* 0x000fc400078f08ff */
[----:B------:R-:W-:Y:S02]  /*8700*/  @!P1 LEA.HI R6, R5, R5, RZ, 0x1 ;  /* 0x0000000505069211 */ /* 0x000fe400078f08ff */
[----:B------:R-:W-:Y:S02]  /*8710*/  @!P2 LEA.HI R8, R7, R7, RZ, 0x1 ;  /* 0x000000070708a211 */ /* 0x000fe400078f08ff */
[----:B------:R-:W-:Y:S02]  /*8720*/  @!P0 LOP3.LUT R5, R4, 0xfffffffe, RZ, 0xc0, !PT ;  /* 0xfffffffe04058812 */ /* 0x000fe400078ec0ff */
[----:B------:R-:W-:Y:S02]  /*8730*/  @!P1 LOP3.LUT R7, R6, 0xfffffffe, RZ, 0xc0, !PT ;  /* 0xfffffffe06079812 */ /* 0x000fe400078ec0ff */
[----:B------:R-:W-:Y:S01]  /*8740*/  @!P2 LOP3.LUT R9, R8, 0xfffffffe, RZ, 0xc0, !PT ;  /* 0xfffffffe0809a812 */ /* 0x000fe200078ec0ff */
[----:B-1-3--:R-:W-:Y:S01]  /*8750*/  @!P0 IMAD.WIDE R4, R5, 0x4, R2 ;  /* 0x0000000405048825 */ /* 0x00afe200078e0202 */
[----:B------:R-:W-:-:S02]  /*8760*/  ISETP.GE.AND P3, PT, R15, UR4, PT ;  /* 0x000000040f007c0c */ /* 0x000fc4000bf66270 */
[----:B------:R-:W-:Y:S01]  /*8770*/  ISETP.GE.AND P4, PT, R16, UR4, PT ;  /* 0x0000000410007c0c */ /* 0x000fe2000bf86270 */
[--C-:B------:R-:W-:Y:S01]  /*8780*/  @!P1 IMAD.WIDE R6, R7, 0x4, R2.reuse ;  /* 0x0000000407069825 */ /* 0x100fe200078e0202 */
[----:B------:R0:W-:Y:S01]  /*8790*/  @!P0 ST.E.64 desc[UR36][R4.64], R26 ;  /* 0x0000001a04008985 */ /* 0x0001e2000c101b24 */
[----:B------:R-:W-:Y:S02]  /*87a0*/  ISETP.GE.AND P0, PT, R12, UR4, PT ;  /* 0x000000040c007c0c */ /* 0x000fe4000bf06270 */
[----:B------:R-:W-:Y:S01]  /*87b0*/  @!P2 IMAD.WIDE R8, R9, 0x4, R2 ;  /* 0x000000040908a825 */ /* 0x000fe200078e0202 */
[----:B------:R1:W-:Y:S01]  /*87c0*/  @!P1 ST.E.64 desc[UR36][R6.64], R30 ;  /* 0x0000001e06009985 */ /* 0x0003e2000c101b24 */
[----:B------:R-:W-:Y:S02]  /*87d0*/  ISETP.GE.AND P1, PT, R13, UR4, PT ;  /* 0x000000040d007c0c */ /* 0x000fe4000bf26270 */
[----:B------:R-:W-:Y:S01]  /*87e0*/  @!P5 LEA.HI R10, R10, R10, RZ, 0x1 ;  /* 0x0000000a0a0ad211 */ /* 0x000fe200078f08ff */
[----:B------:R2:W-:Y:S01]  /*87f0*/  @!P2 ST.E.64 desc[UR36][R8.64], R34 ;  /* 0x000000220800a985 */ /* 0x0005e2000c101b24 */
[----:B------:R-:W-:-:S02]  /*8800*/  ISETP.GE.AND P2, PT, R14, UR4, PT ;  /* 0x000000040e007c0c */ /* 0x000fc4000bf46270 */
[----:B------:R-:W-:Y:S02]  /*8810*/  @!P6 LEA.HI R11, R11, R11, RZ, 0x1 ;  /* 0x0000000b0b0be211 */ /* 0x000fe400078f08ff */
[----:B------:R-:W-:Y:S02]  /*8820*/  @!P3 LEA.HI R15, R15, R15, RZ, 0x1 ;  /* 0x0000000f0f0fb211 */ /* 0x000fe400078f08ff */
[----:B0-----:R-:W-:Y:S02]  /*8830*/  @!P5 LOP3.LUT R5, R10, 0xfffffffe, RZ, 0xc0, !PT ;  /* 0xfffffffe0a05d812 */ /* 0x001fe400078ec0ff */
[----:B------:R-:W-:Y:S02]  /*8840*/  @!P0 LEA.HI R12, R12, R12, RZ, 0x1 ;  /* 0x0000000c0c0c8211 */ /* 0x000fe400078f08ff */
[----:B-1----:R-:W-:Y:S01]  /*8850*/  @!P6 LOP3.LUT R7, R11, 0xfffffffe, RZ, 0xc0, !PT ;  /* 0xfffffffe0b07e812 */ /* 0x002fe200078ec0ff */
[----:B------:R-:W-:Y:S01]  /*8860*/  @!P5 IMAD.WIDE R4, R5, 0x4, R2 ;  /* 0x000000040504d825 */ /* 0x000fe200078e0202 */
[----:B------:R-:W-:-:S02]  /*8870*/  @!P1 LEA.HI R13, R13, R13, RZ, 0x1 ;  /* 0x0000000d0d0d9211 */ /* 0x000fc400078f08ff */
[----:B------:R-:W-:Y:S01]  /*8880*/  @!P2 LEA.HI R14, R14, R14, RZ, 0x1 ;  /* 0x0000000e0e0ea211 */ /* 0x000fe200078f08ff */
[----:B------:R-:W-:Y:S01]  /*8890*/  @!P6 IMAD.WIDE R6, R7, 0x4, R2 ;  /* 0x000000040706e825 */ /* 0x000fe200078e0202 */
[----:B------:R-:W-:Y:S01]  /*88a0*/  @!P4 LEA.HI R16, R16, R16, RZ, 0x1 ;  /* 0x000000101010c211 */ /* 0x000fe200078f08ff */
[----:B------:R0:W-:Y:S01]  /*88b0*/  @!P5 ST.E.64 desc[UR36][R4.64], R38 ;  /* 0x000000260400d985 */ /* 0x0001e2000c101b24 */
[----:B--2---:R-:W-:Y:S02]  /*88c0*/  @!P0 LOP3.LUT R9, R12, 0xfffffffe, RZ, 0xc0, !PT ;  /* 0xfffffffe0c098812 */ /* 0x004fe400078ec0ff */
[----:B------:R-:W-:Y:S01]  /*88d0*/  @!P1 LOP3.LUT R13, R13, 0xfffffffe, RZ, 0xc0, !PT ;  /* 0xfffffffe0d0d9812 */ /* 0x000fe200078ec0ff */
[----:B------:R1:W-:Y:S01]  /*88e0*/  @!P6 ST.E.64 desc[UR36][R6.64], R42 ;  /* 0x0000002a0600e985 */ /* 0x0003e2000c101b24 */
[----:B------:R-:W-:Y:S02]  /*88f0*/  @!P2 LOP3.LUT R11, R14, 0xfffffffe, RZ, 0xc0, !PT ;  /* 0xfffffffe0e0ba812 */ /* 0x000fe400078ec0ff */
[----:B------:R-:W-:-:S02]  /*8900*/  @!P3 LOP3.LUT R15, R15, 0xfffffffe, RZ, 0xc0, !PT ;  /* 0xfffffffe0f0fb812 */ /* 0x000fc400078ec0ff */
[----:B------:R-:W-:Y:S01]  /*8910*/  @!P4 LOP3.LUT R17, R16, 0xfffffffe, RZ, 0xc0, !PT ;  /* 0xfffffffe1011c812 */ /* 0x000fe200078ec0ff */
[----:B------:R-:W-:Y:S01]  /*8920*/  VIADD R16, R0, 0x70 ;  /* 0x0000007000107836 */ /* 0x000fe20000000000 */
[----:B------:R-:W-:Y:S02]  /*8930*/  ISETP.GE.AND P5, PT, R18, UR4, PT ;  /* 0x0000000412007c0c */ /* 0x000fe4000bfa6270 */
[----:B------:R-:W-:Y:S01]  /*8940*/  ISETP.GE.AND P6, PT, R19, UR4, PT ;  /* 0x0000000413007c0c */ /* 0x000fe2000bfc6270 */
[--C-:B0-----:R-:W-:Y:S01]  /*8950*/  @!P0 IMAD.WIDE R4, R9, 0x4, R2.reuse ;  /* 0x0000000409048825 */ /* 0x101fe200078e0202 */
[C---:B------:R-:W-:Y:S02]  /*8960*/  IADD3 R14, R0.reuse, 0x60, RZ ;  /* 0x00000060000e7810 */ /* 0x040fe40007ffe0ff */
[----:B------:R-:W-:Y:S01]  /*8970*/  IADD3 R20, R0, 0x80, RZ ;  /* 0x0000008000147810 */ /* 0x000fe20007ffe0ff */
[--C-:B-1----:R-:W-:Y:S01]  /*8980*/  @!P1 IMAD.WIDE R6, R13, 0x4, R2.reuse ;  /* 0x000000040d069825 */ /* 0x102fe200078e0202 */
[----:B------:R0:W-:Y:S02]  /*8990*/  @!P0 ST.E.64 desc[UR36][R4.64], R46 ;  /* 0x0000002e04008985 */ /* 0x0001e4000c101b24 */
[----:B------:R-:W-:Y:S01]  /*89a0*/  ISETP.GE.AND P0, PT, R20, UR4, PT ;  /* 0x0000000414007c0c */ /* 0x000fe2000bf06270 */
[----:B------:R-:W-:Y:S01]  /*89b0*/  @!P2 IMAD.WIDE R8, R11, 0x4, R2 ;  /* 0x000000040b08a825 */ /* 0x000fe200078e0202 */
[----:B------:R1:W-:Y:S01]  /*89c0*/  @!P1 ST.E.64 desc[UR36][R6.64], R50 ;  /* 0x0000003206009985 */ /* 0x0003e2000c101b24 */
[----:B------:R-:W-:-:S02]  /*89d0*/  @!P5 LEA.HI R18, R18, R18, RZ, 0x1 ;  /* 0x000000121212d211 */ /* 0x000fc400078f08ff */
[--C-:B------:R-:W-:Y:S01]  /*89e0*/  @!P3 IMAD.WIDE R10, R15, 0x4, R2.reuse ;  /* 0x000000040f0ab825 */ /* 0x100fe200078e0202 */
[----:B------:R2:W-:Y:S01]  /*89f0*/  @!P2 ST.E.64 desc[UR36][R8.64], R54 ;  /* 0x000000360800a985 */ /* 0x0005e2000c101b24 */
[----:B------:R-:W-:Y:S02]  /*8a00*/  ISETP.GE.AND P2, PT, R16, UR4, PT ;  /* 0x0000000410007c0c */ /* 0x000fe4000bf46270 */
[----:B------:R-:W-:Y:S01]  /*8a10*/  @!P4 IMAD.WIDE R12, R17, 0x4, R2 ;  /* 0x00000004110cc825 */ /* 0x000fe200078e0202 */
[----:B------:R3:W-:Y:S01]  /*8a20*/  @!P3 ST.E.64 desc[UR36][R10.64], R58 ;  /* 0x0000003a0a00b985 */ /* 0x0007e2000c101b24 */
[----:B------:R-:W-:Y:S02]  /*8a30*/  @!P6 LEA.HI R19, R19, R19, RZ, 0x1 ;  /* 0x000000131313e211 */ /* 0x000fe400078f08ff */
[C---:B------:R-:W-:Y:S01]  /*8a40*/  VIADD R15, R0.reuse, 0x68 ;  /* 0x00000068000f7836 */ /* 0x040fe20000000000 */
[----:B------:R4:W-:Y:S01]  /*8a50*/  @!P4 ST.E.64 desc[UR36][R12.64], R62 ;  /* 0x0000003e0c00c985 */ /* 0x0009e2000c101b24 */
[----:B------:R-:W-:Y:S01]  /*8a60*/  VIADD R17, R0, 0x78 ;  /* 0x0000007800117836 */ /* 0x000fe20000000000 */
[----:B------:R-:W-:-:S02]  /*8a70*/  ISETP.GE.AND P4, PT, R14, UR4, PT ;  /* 0x000000040e007c0c */ /* 0x000fc4000bf86270 */
[----:B------:R-:W-:Y:S02]  /*8a80*/  ISETP.GE.AND P3, PT, R15, UR4, PT ;  /* 0x000000040f007c0c */ /* 0x000fe4000bf66270 */
[----:B------:R-:W-:Y:S02]  /*8a90*/  ISETP.GE.AND P1, PT, R17, UR4, PT ;  /* 0x0000000411007c0c */ /* 0x000fe4000bf26270 */
[----:B0-----:R-:W-:Y:S01]  /*8aa0*/  @!P5 LOP3.LUT R5, R18, 0xfffffffe, RZ, 0xc0, !PT ;  /* 0xfffffffe1205d812 */ /* 0x001fe200078ec0ff */
[C---:B------:R-:W-:Y:S01]  /*8ab0*/  VIADD R18, R0.reuse, 0x88 ;  /* 0x0000008800127836 */ /* 0x040fe20000000000 */
        /* <DEDUP_REMOVED lines=17> */
[----:B----4-:R-:W-:Y:S01]  /*8bd0*/  @!P0 LOP3.LUT R13, R20, 0xfffffffe, RZ, 0xc0, !PT ;  /* 0xfffffffe140d8812 */ /* 0x010fe200078ec0ff */
[----:B------:R-:W-:Y:S01]  /*8be0*/  VIADD R20, R0, 0xb8 ;  /* 0x000000b800147836 */ /* 0x000fe20000000000 */
[----:B------:R-:W-:Y:S01]  /*8bf0*/  ISETP.GE.AND P6, PT, R18, UR4, PT ;  /* 0x0000000412007c0c */ /* 0x000fe2000bfc6270 */
[----:B0-----:R-:W-:Y:S01]  /*8c00*/  @!P4 IMAD.WIDE R4, R9, 0x4, R2 ;  /* 0x000000040904c825 */ /* 0x001fe200078e0202 */
[----:B------:R-:W-:-:S03]  /*8c10*/  ISETP.GE.AND P5, PT, R19, UR4, PT ;  /* 0x0000000413007c0c */ /* 0x000fc6000bfa6270 */
[--C-:B-1----:R-:W-:Y:S01]  /*8c20*/  @!P3 IMAD.WIDE R6, R15, 0x4, R2.reuse ;  /* 0x000000040f06b825 */ /* 0x102fe200078e0202 */
[----:B------:R0:W-:Y:S01]  /*8c30*/  @!P4 ST.E.64 desc[UR36][R4.64], R74 ;  /* 0x0000004a0400c985 */ /* 0x0001e2000c101b24 */
[----:B------:R-:W-:Y:S02]  /*8c40*/  IADD3 R15, R0, 0xa0, RZ ;  /* 0x000000a0000f7810 */ /* 0x000fe40007ffe0ff */
[--C-:B------:R-:W-:Y:S01]  /*8c50*/  @!P2 IMAD.WIDE R8, R11, 0x4, R2.reuse ;  /* 0x000000040b08a825 */ /* 0x100fe200078e0202 */
[----:B------:R1:W-:Y:S01]  /*8c60*/  @!P3 ST.E.64 desc[UR36][R6.64], R78 ;  /* 0x0000004e0600b985 */ /* 0x0003e2000c101b24 */
[----:B------:R-:W-:Y:S02]  /*8c70*/  ISETP.GE.AND P4, PT, R15, UR4, PT ;  /* 0x000000040f007c0c */ /* 0x000fe4000bf86270 */
[----:B------:R-:W-:Y:S01]  /*8c80*/  @!P1 IMAD.WIDE R10, R17, 0x4, R2 ;  /* 0x00000004110a9825 */ /* 0x000fe200078e0202 */
[----:B------:R2:W-:Y:S01]  /*8c90*/  @!P2 ST.E.64 desc[UR36][R8.64], R82 ;  /* 0x000000520800a985 */ /* 0x0005e2000c101b24 */
[----:B------:R-:W-:-:S02]  /*8ca0*/  ISETP.GE.AND P3, PT, R16, UR4, PT ;  /* 0x0000000410007c0c */ /* 0x000fc4000bf66270 */
[----:B------:R-:W-:Y:S01]  /*8cb0*/  @!P0 IMAD.WIDE R12, R13, 0x4, R2 ;  /* 0x000000040d0c8825 */ /* 0x000fe200078e0202 */
[----:B------:R3:W-:Y:S01]  /*8cc0*/  @!P1 ST.E.64 desc[UR36][R10.64], R86 ;  /* 0x000000560a009985 */ /* 0x0007e2000c101b24 */
[----:B------:R-:W-:Y:S02]  /*8cd0*/  ISETP.GE.AND P1, PT, R20, UR4, PT ;  /* 0x0000000414007c0c */ /* 0x000fe4000bf26270 */
[----:B------:R-:W-:Y:S01]  /*8ce0*/  VIADD R17, R0, 0xb0 ;  /* 0x000000b000117836 */ /* 0x000fe20000000000 */
[----:B------:R4:W-:Y:S01]  /*8cf0*/  @!P0 ST.E.64 desc[UR36][R12.64], R90 ;  /* 0x0000005a0c008985 */ /* 0x0009e2000c101b24 */
[----:B------:R-:W-:Y:S02]  /*8d00*/  ISETP.GE.AND P0, PT, R14, UR4, PT ;  /* 0x000000040e007c0c */ /* 0x000fe4000bf06270 */
[----:B------:R-:W-:Y:S02]  /*8d10*/  @!P6 LEA.HI R18, R18, R18, RZ, 0x1 ;  /* 0x000000121212e211 */ /* 0x000fe400078f08ff */
[----:B------:R-:W-:-:S02]  /*8d20*/  ISETP.GE.AND P2, PT, R17, UR4, PT ;  /* 0x0000000411007c0c */ /* 0x000fc4000bf46270 */
[----:B------:R-:W-:Y:S02]  /*8d30*/  @!P5 LEA.HI R19, R19, R19, RZ, 0x1 ;  /* 0x000000131313d211 */ /* 0x000fe400078f08ff */
[----:B0-----:R-:W-:Y:S02]  /*8d40*/  @!P6 LOP3.LUT R5, R18, 0xfffffffe, RZ, 0xc0, !PT ;  /* 0xfffffffe1205e812 */ /* 0x001fe400078ec0ff */
[----:B-1----:R-:W-:Y:S01]  /*8d50*/  @!P5 LOP3.LUT R7, R19, 0xfffffffe, RZ, 0xc0, !PT ;  /* 0xfffffffe1307d812 */ /* 0x002fe200078ec0ff */
[----:B------:R-:W-:Y:S01]  /*8d60*/  VIADD R19, R0, 0xc8 ;  /* 0x000000c800137836 */ /* 0x000fe20000000000 */
[----:B------:R-:W-:Y:S01]  /*8d70*/  @!P4 LEA.HI R15, R15, R15, RZ, 0x1 ;  /* 0x0000000f0f0fc211 */ /* 0x000fe200078f08ff */
[--C-:B------:R-:W-:Y:S01]  /*8d80*/  @!P6 IMAD.WIDE R4, R5, 0x4, R2.reuse ;  /* 0x000000040504e825 */ /* 0x100fe200078e0202 */
[----:B------:R-:W-:Y:S02]  /*8d90*/  @!P0 LEA.HI R14, R14, R14, RZ, 0x1 ;  /* 0x0000000e0e0e8211 */ /* 0x000fe400078f08ff */
[----:B------:R-:W-:Y:S01]  /*8da0*/  @!P3 LEA.HI R16, R16, R16, RZ, 0x1 ;  /* 0x000000101010b211 */ /* 0x000fe200078f08ff */
[----:B------:R-:W-:Y:S01]  /*8db0*/  @!P5 IMAD.WIDE R6, R7, 0x4, R2 ;  /* 0x000000040706d825 */ /* 0x000fe200078e0202 */
[----:B------:R-:W-:Y:S01]  /*8dc0*/  @!P2 LEA.HI R17, R17, R17, RZ, 0x1 ;  /* 0x000000111111a211 */ /* 0x000fe200078f08ff */
[----:B------:R0:W-:Y:S01]  /*8dd0*/  @!P6 ST.E.64 desc[UR36][R4.64], R94 ;  /* 0x0000005e0400e985 */ /* 0x0001e2000c101b24 */
[----:B------:R-:W-:-:S02]  /*8de0*/  @!P1 LEA.HI R20, R20, R20, RZ, 0x1 ;  /* 0x0000001414149211 */ /* 0x000fc400078f08ff */
[----:B--2---:R-:W-:Y:S01]  /*8df0*/  @!P0 LOP3.LUT R9, R14, 0xfffffffe, RZ, 0xc0, !PT ;  /* 0xfffffffe0e098812 */ /* 0x004fe200078ec0ff */
[----:B------:R1:W-:Y:S01]  /*8e00*/  @!P5 ST.E.64 desc[UR36][R6.64], R98 ;  /* 0x000000620600d985 */ /* 0x0003e2000c101b24 */
[----:B------:R-:W-:Y:S01]  /*8e10*/  @!P4 LOP3.LUT R15, R15, 0xfffffffe, RZ, 0xc0, !PT ;  /* 0xfffffffe0f0fc812 */ /* 0x000fe200078ec0ff */
[----:B------:R-:W-:Y:S01]  /*8e20*/  VIADD R14, R0, 0xd0 ;  /* 0x000000d0000e7836 */ /* 0x000fe20000000000 */
[----:B---3--:R-:W-:Y:S02]  /*8e30*/  @!P3 LOP3.LUT R11, R16, 0xfffffffe, RZ, 0xc0, !PT ;  /* 0xfffffffe100bb812 */ /* 0x008fe400078ec0ff */
[----:B------:R-:W-:Y:S02]  /*8e40*/  @!P2 LOP3.LUT R17, R17, 0xfffffffe, RZ, 0xc0, !PT ;  /* 0xfffffffe1111a812 */ /* 0x000fe400078ec0ff */
[----:B------:R-:W-:Y:S02]  /*8e50*/  IADD3 R18, R0, 0xc0, RZ ;  /* 0x000000c000127810 */ /* 0x000fe40007ffe0ff */
[----:B----4-:R-:W-:Y:S01]  /*8e60*/  @!P1 LOP3.LUT R13, R20, 0xfffffffe, RZ, 0xc0, !PT ;  /* 0xfffffffe140d9812 */ /* 0x010fe200078ec0ff */
[----:B0-----:R-:W-:Y:S01]  /*8e70*/  @!P0 IMAD.WIDE R4, R9, 0x4, R2 ;  /* 0x0000000409048825 */ /* 0x001fe200078e0202 */
[----:B------:R-:W-:-:S02]  /*8e80*/  ISETP.GE.AND P5, PT, R18, UR4, PT ;  /* 0x0000000412007c0c */ /* 0x000fc4000bfa6270 */
[----:B------:R-:W-:Y:S01]  /*8e90*/  ISETP.GE.AND P6, PT, R19, UR4, PT ;  /* 0x0000000413007c0c */ /* 0x000fe2000bfc6270 */
        /* <DEDUP_REMOVED lines=8> */
[----:B------:R-:W-:-:S02]  /*8f20*/  @!P5 LEA.HI R18, R18, R18, RZ, 0x1 ;  /* 0x000000121212d211 */ /* 0x000fc400078f08ff */
[----:B------:R-:W-:Y:S01]  /*8f30*/  @!P1 IMAD.WIDE R12, R13, 0x4, R2 ;  /* 0x000000040d0c9825 */ /* 0x000fe200078e0202 */
[----:B------:R3:W-:Y:S01]  /*8f40*/  @!P2 ST.E.64 desc[UR36][R10.64], R114 ;  /* 0x000000720a00a985 */ /* 0x0007e2000c101b24 */
[----:B------:R-:W-:Y:S02]  /*8f50*/  ISETP.GE.AND P2, PT, R16, UR4, PT ;  /* 0x0000000410007c0c */ /* 0x000fe4000bf46270 */
[C---:B------:R-:W-:Y:S01]  /*8f60*/  VIADD R15, R0.reuse, 0xd8 ;  /* 0x000000d8000f7836 */ /* 0x040fe20000000000 */
[----:B------:R4:W-:Y:S01]  /*8f70*/  @!P1 ST.E.64 desc[UR36][R12.64], R118 ;  /* 0x000000760c009985 */ /* 0x0009e2000c101b24 */
[C---:B------:R-:W-:Y:S01]  /*8f80*/  VIADD R17, R0.reuse, 0xe8 ;  /* 0x000000e800117836 */ /* 0x040fe20000000000 */
[----:B------:R-:W-:Y:S01]  /*8f90*/  @!P6 LEA.HI R19, R19, R19, RZ, 0x1 ;  /* 0x000000131313e211 */ /* 0x000fe200078f08ff */
[C---:B------:R-:W-:Y:S01]  /*8fa0*/  VIADD R20, R0.reuse, 0xf0 ;  /* 0x000000f000147836 */ /* 0x040fe20000000000 */
[----:B------:R-:W-:Y:S01]  /*8fb0*/  ISETP.GE.AND P1, PT, R15, UR4, PT ;  /* 0x000000040f007c0c */ /* 0x000fe2000bf26270 */
[----:B------:R-:W-:Y:S01]  /*8fc0*/  VIADD R0, R0, 0xf8 ;  /* 0x000000f800007836 */ /* 0x000fe20000000000 */
[----:B------:R-:W-:-:S02]  /*8fd0*/  ISETP.GE.AND P3, PT, R17, UR4, PT ;  /* 0x0000000411007c0c */ /* 0x000fc4000bf66270 */
[----:B------:R-:W-:Y:S02]  /*8fe0*/  ISETP.GE.AND P4, PT, R20, UR4, PT ;  /* 0x0000000414007c0c */ /* 0x000fe4000bf86270 */
[----:B0-----:R-:W-:Y:S02]  /*8ff0*/  @!P5 LOP3.LUT R5, R18, 0xfffffffe, RZ, 0xc0, !PT ;  /* 0xfffffffe1205d812 */ /* 0x001fe400078ec0ff */
[----:B-1----:R-:W-:Y:S02]  /*9000*/  @!P6 LOP3.LUT R7, R19, 0xfffffffe, RZ, 0xc0, !PT ;  /* 0xfffffffe1307e812 */ /* 0x002fe400078ec0ff */
        /* <DEDUP_REMOVED lines=10> */
[----:B------:R-:W-:Y:S02]  /*90b0*/  @!P1 LOP3.LUT R15, R15, 0xfffffffe, RZ, 0xc0, !PT ;  /* 0xfffffffe0f0f9812 */ /* 0x000fe400078ec0ff */
[----:B---3--:R-:W-:Y:S02]  /*90c0*/  @!P2 LOP3.LUT R11, R16, 0xfffffffe, RZ, 0xc0, !PT ;  /* 0xfffffffe100ba812 */ /* 0x008fe400078ec0ff */
[----:B------:R-:W-:Y:S02]  /*90d0*/  @!P3 LOP3.LUT R17, R17, 0xfffffffe, RZ, 0xc0, !PT ;  /* 0xfffffffe1111b812 */ /* 0x000fe400078ec0ff */
[----:B----4-:R-:W-:Y:S01]  /*90e0*/  @!P4 LOP3.LUT R13, R20, 0xfffffffe, RZ, 0xc0, !PT ;  /* 0xfffffffe140dc812 */ /* 0x010fe200078ec0ff */
[----:B0-----:R-:W-:-:S04]  /*90f0*/  @!P0 IMAD.WIDE R4, R9, 0x4, R2 ;  /* 0x0000000409048825 */ /* 0x001fc800078e0202 */
[--C-:B-1----:R-:W-:Y:S01]  /*9100*/  @!P1 IMAD.WIDE R6, R15, 0x4, R2.reuse ;  /* 0x000000040f069825 */ /* 0x102fe200078e0202 */
[----:B------:R2:W-:Y:S01]  /*9110*/  @!P0 ST.E.64 desc[UR36][R4.64], R130 ;  /* 0x0000008204008985 */ /* 0x0005e2000c101b24 */
[----:B------:R-:W-:Y:S02]  /*9120*/  ISETP.GE.AND P0, PT, R0, UR4, PT ;  /* 0x0000000400007c0c */ /* 0x000fe4000bf06270 */
[--C-:B------:R-:W-:Y:S01]  /*9130*/  @!P2 IMAD.WIDE R8, R11, 0x4, R2.reuse ;  /* 0x000000040b08a825 */ /* 0x100fe200078e0202 */
[----:B------:R2:W-:Y:S03]  /*9140*/  @!P1 ST.E.64 desc[UR36][R6.64], R134 ;  /* 0x0000008606009985 */ /* 0x0005e6000c101b24 */
[--C-:B------:R-:W-:Y:S01]  /*9150*/  @!P3 IMAD.WIDE R10, R17, 0x4, R2.reuse ;  /* 0x00000004110ab825 */ /* 0x100fe200078e0202 */
[----:B------:R2:W-:Y:S03]  /*9160*/  @!P2 ST.E.64 desc[UR36][R8.64], R138 ;  /* 0x0000008a0800a985 */ /* 0x0005e6000c101b24 */
[----:B------:R-:W-:Y:S01]  /*9170*/  @!P4 IMAD.WIDE R12, R13, 0x4, R2 ;  /* 0x000000040d0cc825 */ /* 0x000fe200078e0202 */
[----:B------:R2:W-:Y:S04]  /*9180*/  @!P3 ST.E.64 desc[UR36][R10.64], R142 ;  /* 0x0000008e0a00b985 */ /* 0x0005e8000c101b24 */
[----:B------:R2:W-:Y:S01]  /*9190*/  @!P4 ST.E.64 desc[UR36][R12.64], R146 ;  /* 0x000000920c00c985 */ /* 0x0005e2000c101b24 */
[----:B------:R-:W-:Y:S05]  /*91a0*/  @P0 BRA `(.L_x_8) ;  /* 0x0000003800cc0947 */ /* 0x000fea0003800000 */
[----:B------:R-:W-:-:S04]  /*91b0*/  LEA.HI R0, R0, R0, RZ, 0x1 ;  /* 0x0000000000007211 */ /* 0x000fc800078f08ff */
[----:B--2---:R-:W-:-:S05]  /*91c0*/  LOP3.LUT R5, R0, 0xfffffffe, RZ, 0xc0, !PT ;  /* 0xfffffffe00057812 */ /* 0x004fca00078ec0ff */
[----:B------:R-:W-:-:S05]  /*91d0*/  IMAD.WIDE R2, R5, 0x4, R2 ;  /* 0x0000000405027825 */ /* 0x000fca00078e0202 */
[----:B------:R4:W-:Y:S01]  /*91e0*/  ST.E.64 desc[UR36][R2.64], R150 ;  /* 0x0000009602007985 */ /* 0x0009e2000c101b24 */
[----:B------:R-:W-:Y:S05]  /*91f0*/  BRA `(.L_x_8) ;  /* 0x0000003800b87947 */ /* 0x000fea0003800000 */
.L_x_47:
[----:B------:R-:W0:Y:S02]  /*9200*/  S2R R0, SR_TID.X ;  /* 0x0000000000007919 */ /* 0x000e240000002100 */
[----:B0-----:R-:W-:-:S04]  /*9210*/  IADD3 R2, R0, -0x80, RZ ;  /* 0xffffff8000027810 */ /* 0x001fc80007ffe0ff */
[----:B------:R-:W-:-:S13]  /*9220*/  ISETP.GT.AND P0, PT, R2, 0x3f, PT ;  /* 0x0000003f0200780c */ /* 0x000fda0003f04270 */
[----:B------:R-:W-:Y:S05]  /*9230*/  @P0 BRA `(.L_x_8) ;  /* 0x0000003800a80947 */ /* 0x000fea0003800000 */
[----:B------:R-:W0:Y:S01]  /*9240*/  S2R R3, SR_CTAID.X ;  /* 0x0000000000037919 */ /* 0x000e220000002500 */
[----:B------:R-:W1:Y:S01]  /*9250*/  LDC R6, c[0x0][0xbe8] ;  /* 0x0002fa00ff067b82 */ /* 0x000e620000000800 */
[----:B------:R-:W-:Y:S01]  /*9260*/  ULDC UR4, c[0x0][0xa88] ;  /* 0x0002a20000047ab9 */ /* 0x000fe20000000800 */
[----:B0-----:R-:W-:Y:S02]  /*9270*/  IMAD R0, R3, 0x40, R0 ;  /* 0x0000004003007824 */ /* 0x001fe400078e0200 */
[----:B-1----:R-:W-:Y:S02]  /*9280*/  IMAD R3, R6, UR4, RZ ;  /* 0x0000000406037c24 */ /* 0x002fe4000f8e02ff */
[----:B------:R-:W-:-:S05]  /*9290*/  VIADD R0, R0, 0xffffff80 ;  /* 0xffffff8000007836 */ /* 0x000fca0000000000 */
[----:B------:R-:W-:-:S13]  /*92a0*/  ISETP.GE.AND P0, PT, R0, R3, PT ;  /* 0x000000030000720c */ /* 0x000fda0003f06270 */
[----:B------:R-:W-:Y:S05]  /*92b0*/  @P0 BRA `(.L_x_8) ;  /* 0x0000003800880947 */ /* 0x000fea0003800000 */
[----:B------:R-:W-:Y:S01]  /*92c0*/  ISETP.NE.AND P0, PT, R6, 0x1, PT ;  /* 0x000000010600780c */ /* 0x000fe20003f05270 */
[----:B------:R-:W0:Y:S01]  /*92d0*/  S2UR UR7, SR_CTAID.Z ;  /* 0x00000000000779c3 */ /* 0x000e220000002700 */
[----:B------:R-:W-:Y:S01]  /*92e0*/  USHF.R.S32.HI UR6, URZ, 0x1f, UR38 ;  /* 0x0000001f3f067899 */ /* 0x000fe20008011426 */
[----:B------:R-:W-:Y:S01]  /*92f0*/  IMAD.MOV.U32 R5, RZ, RZ, R0 ;  /* 0x000000ffff057224 */ /* 0x000fe200078e0000 */
[----:B------:R-:W-:Y:S02]  /*9300*/  ULDC.64 UR8, c[0x0][0xbd0] ;  /* 0x0002f40000087ab9 */ /* 0x000fe40000000a00 */
[----:B------:R-:W-:Y:S02]  /*9310*/  UIMAD UR6, UR6, UR8, URZ ;  /* 0x00000008060672a4 */ /* 0x000fe4000f8e023f */
[----:B------:R-:W-:Y:S01]  /*9320*/  UIMAD.WIDE.U32 UR4, UR38, UR8, URZ ;  /* 0x00000008260472a5 */ /* 0x000fe2000f8e003f */
[----:B------:R-:W1:Y:S01]  /*9330*/  LDC.64 R10, c[0x0][0xbd8] ;  /* 0x0002f600ff0a7b82 */ /* 0x000e620000000a00 */
[----:B------:R-:W-:-:S04]  /*9340*/  UIMAD UR6, UR38, UR9, UR6 ;  /* 0x00000009260672a4 */ /* 0x000fc8000f8e0206 */
[----:B------:R-:W-:Y:S01]  /*9350*/  UIADD3 UR6, UR5, UR6, URZ ;  /* 0x0000000605067290 */ /* 0x000fe2000fffe03f */
[----:B------:R-:W-:Y:S01]  /*9360*/  MOV R2, UR4 ;  /* 0x0000000400027c02 */ /* 0x000fe20008000f00 */
[----:B------:R-:W-:Y:S01]  /*9370*/  IMAD.U32 R3, RZ, RZ, UR5 ;  /* 0x00000005ff037e24 */ /* 0x000fe2000f8e00ff */
[----:B------:R-:W2:Y:S01]  /*9380*/  @P0 LDC R7, c[0x0][0xbec] ;  /* 0x0002fb00ff070b82 */ /* 0x000ea20000000800 */
[----:B------:R-:W-:Y:S02]  /*9390*/  ULDC.64 UR4, c[0x0][0xbe0] ;  /* 0x0002f80000047ab9 */ /* 0x000fe40000000a00 */
[----:B------:R-:W-:-:S05]  /*93a0*/  IMAD.U32 R3, RZ, RZ, UR6 ;  /* 0x00000006ff037e24 */ /* 0x000fca000f8e00ff */
[----:B------:R-:W3:Y:S01]  /*93b0*/  @P0 LDC R9, c[0x0][0xbf0] ;  /* 0x0002fc00ff090b82 */ /* 0x000ee20000000800 */
[----:B0-----:R-:W-:-:S07]  /*93c0*/  USHF.R.S32.HI UR8, URZ, 0x1f, UR7 ;  /* 0x0000001f3f087899 */ /* 0x001fce0008011407 */
[----:B------:R-:W0:Y:S01]  /*93d0*/  S2UR UR10, SR_CTAID.Y ;  /* 0x00000000000a79c3 */ /* 0x000e220000002600 */
[C---:B-1----:R-:W-:Y:S02]  /*93e0*/  IMAD R12, R10.reuse, UR8, RZ ;  /* 0x000000080a0c7c24 */ /* 0x042fe4000f8e02ff */
[----:B------:R-:W-:-:S04]  /*93f0*/  IMAD.WIDE.U32 R2, R10, UR7, R2 ;  /* 0x000000070a027c25 */ /* 0x000fc8000f8e0002 */
[----:B------:R-:W-:Y:S01]  /*9400*/  IMAD R11, R11, UR7, R12 ;  /* 0x000000070b0b7c24 */ /* 0x000fe2000f8e020c */
[----:B------:R-:W0:Y:S01]  /*9410*/  LDC R8, c[0x0][0xc50] ;  /* 0x00031400ff087b82 */ /* 0x000e220000000800 */
[----:B--2---:R-:W-:-:S04]  /*9420*/  @P0 IMAD.HI.U32 R4, R0, R7, RZ ;  /* 0x0000000700040227 */ /* 0x004fc800078e00ff */
[----:B------:R-:W-:Y:S02]  /*9430*/  IMAD R7, RZ, RZ, -UR38 ;  /* 0x80000026ff077e24 */ /* 0x000fe4000f8e02ff */
[----:B------:R-:W-:Y:S01]  /*9440*/  IMAD.IADD R3, R11, 0x1, R3 ;  /* 0x000000010b037824 */ /* 0x000fe200078e0203 */
[----:B---3--:R-:W-:Y:S01]  /*9450*/  @P0 SHF.R.U32.HI R5, RZ, R9, R4 ;  /* 0x00000009ff050219 */ /* 0x008fe20000011604 */
[----:B0-----:R-:W-:-:S03]  /*9460*/  IMAD R9, R8, R7, UR10 ;  /* 0x0000000a08097e24 */ /* 0x001fc6000f8e0207 */
[----:B------:R-:W-:Y:S01]  /*9470*/  IADD3 R7, -R5, RZ, RZ ;  /* 0x000000ff05077210 */ /* 0x000fe20007ffe1ff */
[----:B------:R-:W-:Y:S01]  /*9480*/  IMAD.WIDE.U32 R2, R9, UR4, R2 ;  /* 0x0000000409027c25 */ /* 0x000fe2000f8e0002 */
[----:B------:R-:W-:-:S03]  /*9490*/  SHF.R.S32.HI R4, RZ, 0x1f, R9 ;  /* 0x0000001fff047819 */ /* 0x000fc60000011409 */
[----:B------:R-:W-:Y:S01]  /*94a0*/  IMAD R7, R6, R7, R0 ;  /* 0x0000000706077224 */ /* 0x000fe200078e0200 */
[----:B------:R-:W-:Y:S01]  /*94b0*/  IADD3 R2, P0, R5, R2, RZ ;  /* 0x0000000205027210 */ /* 0x000fe20007f1e0ff */
[----:B------:R-:W-:-:S03]  /*94c0*/  IMAD R4, R4, UR4, RZ ;  /* 0x0000000404047c24 */ /* 0x000fc6000f8e02ff */
[----:B------:R-:W-:Y:S01]  /*94d0*/  SHF.R.S32.HI R0, RZ, 0x1f, R7 ;  /* 0x0000001fff007819 */ /* 0x000fe20000011407 */
[----:B------:R-:W-:Y:S01]  /*94e0*/  IMAD R4, R9, UR5, R4 ;  /* 0x0000000509047c24 */ /* 0x000fe2000f8e0204 */
[----:B------:R-:W-:Y:S01]  /*94f0*/  SHF.R.S32.HI R9, RZ, 0x1f, R5 ;  /* 0x0000001fff097819 */ /* 0x000fe20000011405 */
[----:B------:R-:W-:Y:S02]  /*9500*/  ULDC.64 UR4, c[0x0][0xbc8] ;  /* 0x0002f20000047ab9 */ /* 0x000fe40000000a00 */
[----:B------:R-:W-:Y:S01]  /*9510*/  IMAD R0, R0, UR4, RZ ;  /* 0x0000000400007c24 */ /* 0x000fe2000f8e02ff */
[----:B------:R-:W-:-:S03]  /*9520*/  IADD3.X R3, R9, R3, R4, P0, !PT ;  /* 0x0000000309037210 */ /* 0x000fc600007fe404 */
[C---:B------:R-:W-:Y:S02]  /*9530*/  IMAD R5, R7.reuse, UR5, R0 ;  /* 0x0000000507057c24 */ /* 0x040fe4000f8e0200 */
[----:B------:R-:W-:Y:S01]  /*9540*/  IMAD.WIDE.U32 R2, R7, UR4, R2 ;  /* 0x0000000407027c25 */ /* 0x000fe2000f8e0002 */
[----:B------:R-:W-:-:S03]  /*9550*/  ULDC.64 UR4, c[0x0][0xba8] ;  /* 0x0002ea0000047ab9 */ /* 0x000fc60000000a00 */
[----:B------:R-:W-:Y:S01]  /*9560*/  IMAD.IADD R3, R3, 0x1, R5 ;  /* 0x0000000103037824 */ /* 0x000fe200078e0205 */
[----:B------:R-:W-:-:S04]  /*9570*/  LEA R4, P0, R2, UR4, 0x2 ;  /* 0x0000000402047c11 */ /* 0x000fc8000f8010ff */
[----:B------:R-:W-:Y:S01]  /*9580*/  LEA.HI.X R5, R2, UR5, R3, 0x2, P0 ;  /* 0x0000000502057c11 */ /* 0x000fe200080f1403 */
[----:B------:R-:W-:-:S05]  /*9590*/  IMAD.MOV.U32 R3, RZ, RZ, -0x800000 ;  /* 0xff800000ff037424 */ /* 0x000fca00078e00ff */
[----:B------:R0:W-:Y:S01]  /*95a0*/  STG.E desc[UR36][R4.64], R3 ;  /* 0x0000000304007986 */ /* 0x0001e2000c101924 */
[----:B------:R-:W-:Y:S05]  /*95b0*/  BRA `(.L_x_8) ;  /* 0x0000003400c87947 */ /* 0x000fea0003800000 */
.L_x_6:
[----:B------:R-:W-:-:S08]  /*95c0*/  NOP ;  /* 0x0000000000007918 */ /* 0x000fd00000000000 */
[----:B------:R-:W0:-:S00]  /*95d0*/  USETMAXREG.DEALLOC.CTAPOOL 0x28 ;  /* 0x00000028000079c8 */ /* 0x000e0000080e0500 */
[----:B0-----:R-:W-:Y:S01]  /*95e0*/  LOP3.LUT R23, R0, 0x3, RZ, 0xc0, !PT ;  /* 0x0000000300177812 */ /* 0x001fe200078ec0ff */
[----:B------:R-:W0:Y:S05]  /*95f0*/  S2R R17, SR_CTAID.Z ;  /* 0x0000000000117919 */ /* 0x000e2a0000002700 */
[----:B------:R-:W1:Y:S01]  /*9600*/  S2UR UR6, SR_CTAID.Y ;  /* 0x00000000000679c3 */ /* 0x000e620000002600 */
[----:B------:R-:W2:Y:S02]  /*9610*/  SHFL.IDX PT, R0, R23, RZ, 0x1f ;  /* 0x00001fff17007589 */ /* 0x000ea400000e0000 */
[----:B--2---:R-:W-:-:S13]  /*9620*/  ISETP.NE.AND P0, PT, R0, RZ, PT ;  /* 0x000000ff0000720c */ /* 0x004fda0003f05270 */
[----:B01----:R-:W-:Y:S05]  /*9630*/  @!P0 BRA `(.L_x_51) ;  /* 0x0000000000288947 */ /* 0x003fea0003800000 */
[----:B------:R-:W-:Y:S01]  /*9640*/  ULDC UR7, c[0x0][0xc50] ;  /* 0x0003140000077ab9 */ /* 0x000fe20000000800 */
[----:B------:R-:W-:Y:S01]  /*9650*/  UMOV UR40, UR6 ;  /* 0x0000000600287c82 */ /* 0x000fe20008000000 */
[----:B------:R-:W-:-:S06]  /*9660*/  UISETP.NE.AND UP0, UPT, UR7, 0x1, UPT ;  /* 0x000000010700788c */ /* 0x000fcc000bf05270 */
[----:B------:R-:W-:-:S13]  /*9670*/  PLOP3.LUT P0, PT, PT, PT, UP0, 0x80, 0x0 ;  /* 0x000000000000781c */ /* 0x000fda0003f0f008 */
[----:B------:R-:W-:Y:S05]  /*9680*/  @!P0 BRA `(.L_x_52) ;  /* 0x0000000000308947 */ /* 0x000fea0003800000 */
[----:B------:R-:W-:Y:S01]  /*9690*/  ULDC UR4, c[0x0][0xc54] ;  /* 0x0003150000047ab9 */ /* 0x000fe20000000800 */
[----:B------:R-:W-:Y:S01]  /*96a0*/  ULDC UR40, c[0x0][0xc58] ;  /* 0x0003160000287ab9 */ /* 0x000fe20000000800 */
[----:B------:R-:W-:-:S04]  /*96b0*/  UIMAD.WIDE.U32 UR4, UR6, UR4, URZ ;  /* 0x00000004060472a5 */ /* 0x000fc8000f8e003f */
[----:B------:R-:W-:Y:S01]  /*96c0*/  USHF.R.U32.HI UR40, URZ, UR40, UR5 ;  /* 0x000000283f287299 */ /* 0x000fe20008011605 */
[----:B------:R-:W-:Y:S11]  /*96d0*/  BRA `(.L_x_52) ;  /* 0x00000000001c7947 */ /* 0x000ff60003800000 */
.L_x_51:
[----:B------:R-:W-:Y:S01]  /*96e0*/  ULDC UR7, c[0x0][0xc50] ;  /* 0x0003140000077ab9 */ /* 0x000fe20000000800 */
[----:B------:R-:W-:Y:S01]  /*96f0*/  UMOV UR40, UR6 ;  /* 0x0000000600287c82 */ /* 0x000fe20008000000 */
[----:B------:R-:W-:-:S11]  /*9700*/  UISETP.NE.AND UP0, UPT, UR7, 0x1, UPT ;  /* 0x000000010700788c */ /* 0x000fd6000bf05270 */
[----:B------:R-:W-:Y:S01]  /*9710*/  @UP0 ULDC UR4, c[0x0][0xc54] ;  /* 0x0003150000040ab9 */ /* 0x000fe20000000800 */
[----:B------:R-:W-:Y:S01]  /*9720*/  @UP0 ULDC UR8, c[0x0][0xc58] ;  /* 0x0003160000080ab9 */ /* 0x000fe20000000800 */
[----:B------:R-:W-:-:S04]  /*9730*/  UIMAD.WIDE.U32 UR4, UR6, UR4, URZ ;  /* 0x00000004060472a5 */ /* 0x000fc8000f8e003f */
[----:B------:R-:W-:-:S12]  /*9740*/  @UP0 USHF.R.U32.HI UR40, URZ, UR8, UR5 ;  /* 0x000000083f280299 */ /* 0x000fd80008011605 */
.L_x_52:
[----:B------:R-:W-:Y:S01]  /*9750*/  ISETP.GE.AND P0, PT, R17, RZ, PT ;  /* 0x000000ff1100720c */ /* 0x000fe20003f06270 */
[----:B------:R-:W-:Y:S01]  /*9760*/  UIADD3 UR4, -UR40, URZ, URZ ;  /* 0x0000003f28047290 */ /* 0x000fe2000fffe13f */
[----:B------:R-:W-:Y:S01]  /*9770*/  MOV R21, 0x1 ;  /* 0x0000000100157802 */ /* 0x000fe20000000f00 */
[----:B------:R-:W-:Y:S02]  /*9780*/  IMAD.MOV.U32 R0, RZ, RZ, RZ ;  /* 0x000000ffff007224 */ /* 0x000fe400078e00ff */
[----:B------:R-:W-:Y:S01]  /*9790*/  UIMAD UR4, UR7, UR4, UR6 ;  /* 0x00000004070472a4 */ /* 0x000fe2000f8e0206 */
[----:B------:R-:W-:-:S07]  /*97a0*/  IMAD.MOV.U32 R4, RZ, RZ, 0x1 ;  /* 0x00000001ff047424 */ /* 0x000fce00078e00ff */
[----:B------:R-:W-:Y:S05]  /*97b0*/  @!P0 BRA `(.L_x_53) ;  /* 0x0000003000808947 */ /* 0x000fea0003800000 */
[----:B------:R-:W0:Y:S01]  /*97c0*/  LDC.64 R2, c[0x0][0xa28] ;  /* 0x00028a00ff027b82 */ /* 0x000e220000000a00 */
[----:B------:R-:W-:Y:S01]  /*97d0*/  ULDC.64 UR6, c[0x0][0x418] ;  /* 0x0001060000067ab9 */ /* 0x000fe20000000a00 */
[----:B------:R-:W-:Y:S01]  /*97e0*/  ULDC UR5, c[0x0][0x424] ;  /* 0x0001090000057ab9 */ /* 0x000fe20000000800 */
[----:B------:R-:W-:Y:S01]  /*97f0*/  ULDC UR41, c[0x0][0x2f0] ;  /* 0x0000bc0000297ab9 */ /* 0x000fe20000000800 */
[----:B------:R-:W-:Y:S01]  /*9800*/  IMAD.MOV.U32 R28, RZ, RZ, RZ ;  /* 0x000000ffff1c7224 */ /* 0x000fe200078e00ff */
[----:B0-----:R-:W-:-:S04]  /*9810*/  ISETP.NE.U32.AND P0, PT, R2, RZ, PT ;  /* 0x000000ff0200720c */ /* 0x001fc80003f05070 */
[----:B------:R-:W-:Y:S01]  /*9820*/  ISETP.NE.AND.EX P0, PT, R3, RZ, PT, P0 ;  /* 0x000000ff0300720c */ /* 0x000fe20003f05300 */
[----:B------:R-:W-:-:S12]  /*9830*/  UISETP.NE.U32.AND UP0, UPT, UR6, URZ, UPT ;  /* 0x0000003f0600728c */ /* 0x000fd8000bf05070 */
[----:B------:R-:W0:Y:S01]  /*9840*/  @P0 LDC.64 R2, c[0x0][0xa28] ;  /* 0x00028a00ff020b82 */ /* 0x000e220000000a00 */
[----:B------:R-:W-:-:S04]  /*9850*/  UISETP.NE.AND.EX UP0, UPT, UR7, URZ, UPT, UP0 ;  /* 0x0000003f0700728c */ /* 0x000fc8000bf05300 */
[----:B------:R-:W-:-:S04]  /*9860*/  USEL UR5, UR5, 0x1, UP0 ;  /* 0x0000000105057887 */ /* 0x000fc80008000000 */
[----:B------:R-:W-:Y:S01]  /*9870*/  UIMAD UR41, UR5, UR41, URZ ;  /* 0x00000029052972a4 */ /* 0x000fe2000f8e023f */
[----:B------:R-:W1:Y:S03]  /*9880*/  S2R R35, SR_CTAID.X ;  /* 0x0000000000237919 */ /* 0x000e660000002500 */
[----:B------:R-:W-:Y:S02]  /*9890*/  UISETP.GE.AND UP0, UPT, UR41, 0x1, UPT ;  /* 0x000000012900788c */ /* 0x000fe4000bf06270 */
[----:B------:R-:W-:Y:S01]  /*98a0*/  UIADD3 UR5, UR41, 0x3f, URZ ;  /* 0x0000003f29057890 */ /* 0x000fe2000fffe03f */
[----:B0-----:R-:W-:-:S05]  /*98b0*/  @P0 IMAD.WIDE R2, R17, 0x4, R2 ;  /* 0x0000000411020825 */ /* 0x001fca00078e0202 */
[----:B------:R0:W5:Y:S01]  /*98c0*/  @P0 LDG.E R28, desc[UR36][R2.64] ;  /* 0x00000024021c0981 */ /* 0x000162000c1e1900 */
[----:B------:R-:W-:Y:S01]  /*98d0*/  PLOP3.LUT P0, PT, PT, PT, UP0, 0x80, 0x0 ;  /* 0x000000000000781c */ /* 0x000fe20003f0f008 */
[----:B------:R-:W-:Y:S02]  /*98e0*/  USHF.R.S32.HI UR6, URZ, 0x1f, UR5 ;  /* 0x0000001f3f067899 */ /* 0x000fe40008011405 */
[----:B------:R-:W-:Y:S02]  /*98f0*/  ULOP3.LUT UR44, UR4, 0xffff, URZ, 0xc0, !UPT ;  /* 0x0000ffff042c7892 */ /* 0x000fe4000f8ec03f */
[----:B------:R-:W-:Y:S01]  /*9900*/  ULEA.HI UR6, UR6, UR5, URZ, 0x6 ;  /* 0x0000000506067291 */ /* 0x000fe2000f8f303f */
[----:B------:R-:W-:-:S03]  /*9910*/  UMOV UR38, URZ ;  /* 0x0000003f00267c82 */ /* 0x000fc60008000000 */
[----:B------:R-:W-:-:S04]  /*9920*/  USHF.R.S32.HI UR42, URZ, 0x6, UR6 ;  /* 0x000000063f2a7899 */ /* 0x000fc80008011406 */
[----:B01----:R-:W-:Y:S08]  /*9930*/  @!P0 BRA `(.L_x_54) ;  /* 0x0000000000848947 */ /* 0x003ff00003800000 */
[----:B------:R-:W-:-:S03]  /*9940*/  USHF.R.U32.HI UR6, URZ, 0x10, UR4 ;  /* 0x000000103f067899 */ /* 0x000fc60008011604 */
[----:B------:R-:W-:Y:S01]  /*9950*/  UMOV UR4, URZ ;  /* 0x0000003f00047c82 */ /* 0x000fe20008000000 */
[----:B------:R-:W-:-:S11]  /*9960*/  UISETP.NE.AND UP0, UPT, UR6, URZ, UPT ;  /* 0x0000003f0600728c */ /* 0x000fd6000bf05270 */
[----:B------:R-:W-:Y:S02]  /*9970*/  @!UP0 ULDC UR6, c[0x0][0x9f0] ;  /* 0x00027c0000068ab9 */ /* 0x000fe40000000800 */
[----:B------:R-:W-:Y:S01]  /*9980*/  IABS R0, UR6 ;  /* 0x0000000600007c13 */ /* 0x000fe20008000000 */
[----:B------:R-:W-:Y:S02]  /*9990*/  UIADD3 UR7, UR42, -0x1, UR6 ;  /* 0xffffffff2a077890 */ /* 0x000fe4000fffe006 */
[----:B------:R-:W-:Y:S02]  /*99a0*/  IABS R4, UR6 ;  /* 0x0000000600047c13 */ /* 0x000fe40008000000 */
[----:B------:R-:W-:Y:S02]  /*99b0*/  R2UR UR10, R0 ;  /* 0x00000000000a72ca */ /* 0x000fe400000e0000 */
[----:B------:R-:W-:Y:S01]  /*99c0*/  IABS R3, UR7 ;  /* 0x0000000700037c13 */ /* 0x000fe20008000000 */
[----:B------:R-:W-:-:S03]  /*99d0*/  ULOP3.LUT UR7, UR7, UR6, URZ, 0x3c, !UPT ;  /* 0x0000000607077292 */ /* 0x000fc6000f8e3c3f */
[----:B------:R-:W-:-:S07]  /*99e0*/  R2UR UR9, R3 ;  /* 0x00000000030972ca */ /* 0x000fce00000e0000 */
[----:B------:R-:W0:Y:S08]  /*99f0*/  I2F.RP R0, UR10 ;  /* 0x0000000a00007d06 */ /* 0x000e300008209400 */
[----:B0-----:R-:W0:Y:S02]  /*9a00*/  MUFU.RCP R0, R0 ;  /* 0x0000000000007308 */ /* 0x001e240000001000 */
[----:B0-----:R-:W-:Y:S01]  /*9a10*/  IADD3 R2, R0, 0xffffffe, RZ ;  /* 0x0ffffffe00027810 */ /* 0x001fe20007ffe0ff */
[----:B------:R-:W-:-:S05]  /*9a20*/  IMAD.MOV R0, RZ, RZ, -R4 ;  /* 0x000000ffff007224 */ /* 0x000fca00078e0a04 */
        /* <DEDUP_REMOVED lines=14> */
[----:B------:R-:W-:Y:S02]  /*9b10*/  UISETP.NE.AND UP1, UPT, UR6, URZ, UPT ;  /* 0x0000003f0600728c */ /* 0x000fe4000bf25270 */
[----:B------:R-:W-:-:S09]  /*9b20*/  @!UP0 UIADD3 UR5, -UR5, URZ, URZ ;  /* 0x0000003f05058290 */ /* 0x000fd2000fffe13f */
[----:B------:R-:W-:-:S07]  /*9b30*/  @!UP1 ULOP3.LUT UR5, URZ, UR6, URZ, 0x33, !UPT ;  /* 0x000000063f059292 */ /* 0x000fce000f8e333f */
[----:B------:R-:W-:-:S05]  /*9b40*/  UMOV UR38, UR5 ;  /* 0x0000000500267c82 */ /* 0x000fca0008000000 */
.L_x_54:
[----:B------:R-:W-:Y:S02]  /*9b50*/  UIMAD UR45, UR44, UR38, URZ ;  /* 0x000000262c2d72a4 */ /* 0x000fe4000f8e023f */
[----:B------:R-:W-:Y:S02]  /*9b60*/  IMAD.U32 R0, RZ, RZ, UR38 ;  /* 0x00000026ff007e24 */ /* 0x000fe4000f8e00ff */
[----:B------:R-:W-:Y:S02]  /*9b70*/  IMAD.MOV.U32 R4, RZ, RZ, 0x1 ;  /* 0x00000001ff047424 */ /* 0x000fe400078e00ff */
[----:B------:R-:W-:-:S05]  /*9b80*/  IMAD.U32 R25, RZ, RZ, UR45 ;  /* 0x0000002dff197e24 */ /* 0x000fca000f8e00ff */
[----:B------:R-:W-:Y:S02]  /*9b90*/  VIADDMNMX R25, R25, R0, UR42, PT ;  /* 0x0000002a19197e46 */ /* 0x000fe4000b800100 */
[----:B------:R-:W-:Y:S02]  /*9ba0*/  MOV R0, RZ ;  /* 0x000000ff00007202 */ /* 0x000fe40000000f00 */
[----:B------:R-:W-:-:S13]  /*9bb0*/  ISETP.GT.AND P0, PT, R25, UR45, PT ;  /* 0x0000002d19007c0c */ /* 0x000fda000bf04270 */
[----:B------:R-:W-:Y:S05]  /*9bc0*/  @!P0 BRA `(.L_x_53) ;  /* 0x0000002c007c8947 */ /* 0x000fea0003800000 */
[----:B------:R-:W0:Y:S01]  /*9bd0*/  S2UR UR4, SR_CgaCtaId ;  /* 0x00000000000479c3 */ /* 0x000e220000008800 */
[----:B------:R-:W-:Y:S02]  /*9be0*/  UMOV UR43, 0x400 ;  /* 0x00000400002b7882 */ /* 0x000fe40000000000 */
[----:B0-----:R-:W-:-:S04]  /*9bf0*/  ULEA UR43, UR4, UR43, 0x18 ;  /* 0x0000002b042b7291 */ /* 0x001fc8000f8ec03f */
[----:B------:R-:W-:-:S04]  /*9c00*/  UIADD3 UR4, UR43, 0x22400, URZ ;  /* 0x000224002b047890 */ /* 0x000fc8000fffe03f */
[----:B------:R-:W-:-:S06]  /*9c10*/  ULOP3.LUT UP0, URZ, UR4, 0x3ff, URZ, 0xc0, !UPT ;  /* 0x000003ff043f7892 */ /* 0x000fcc000f80c03f */
[----:B------:R-:W-:-:S13]  /*9c20*/  PLOP3.LUT P0, PT, PT, PT, UP0, 0x80, 0x0 ;  /* 0x000000000000781c */ /* 0x000fda0003f0f008 */
[----:B------:R-:W-:Y:S05]  /*9c30*/  @!P0 BRA `(.L_x_55) ;  /* 0x0000000000408947 */ /* 0x000fea0003800000 */
[----:B------:R-:W-:Y:S01]  /*9c40*/  MOV R2, 0x0 ;  /* 0x0000000000027802 */ /* 0x000fe20000000f00 */
[----:B------:R-:W-:Y:S01]  /*9c50*/  ULDC.64 UR4, c[0x4][0x90] ;  /* 0x0100240000047ab9 */ /* 0x000fe20000000a00 */
[----:B------:R-:W-:Y:S01]  /*9c60*/  ULDC.64 UR6, c[0x4][0x98] ;  /* 0x0100260000067ab9 */ /* 0x000fe20000000a00 */
[----:B------:R-:W-:Y:S01]  /*9c70*/  IMAD.U32 R4, RZ, RZ, UR4 ;  /* 0x00000004ff047e24 */ /* 0x000fe2000f8e00ff */
[----:B------:R-:W-:Y:S01]  /*9c80*/  MOV R6, UR6 ;  /* 0x0000000600067c02 */ /* 0x000fe20008000f00 */
[----:B------:R-:W-:Y:S01]  /*9c90*/  IMAD.U32 R5, RZ, RZ, UR5 ;  /* 0x00000005ff057e24 */ /* 0x000fe2000f8e00ff */
[----:B------:R-:W0:Y:S01]  /*9ca0*/  LDC.64 R2, c[0x4][R2] ;  /* 0x0100000002027b82 */ /* 0x000e220000000a00 */
[----:B------:R-:W-:Y:S01]  /*9cb0*/  ULDC.64 UR4, c[0x4][0x8] ;  /* 0x0100020000047ab9 */ /* 0x000fe20000000a00 */
[----:B------:R-:W-:Y:S01]  /*9cc0*/  IMAD.U32 R7, RZ, RZ, UR7 ;  /* 0x00000007ff077e24 */ /* 0x000fe2000f8e00ff */
[----:B------:R-:W-:Y:S01]  /*9cd0*/  MOV R8, 0x70 ;  /* 0x0000007000087802 */ /* 0x000fe20000000f00 */
[----:B------:R-:W-:-:S02]  /*9ce0*/  IMAD.U32 R10, RZ, RZ, UR4 ;  /* 0x00000004ff0a7e24 */ /* 0x000fc4000f8e00ff */
[----:B------:R-:W-:Y:S02]  /*9cf0*/  IMAD.U32 R11, RZ, RZ, UR5 ;  /* 0x00000005ff0b7e24 */ /* 0x000fe4000f8e00ff */
[----:B------:R-:W-:Y:S02]  /*9d00*/  IMAD.MOV.U32 R12, RZ, RZ, 0x1 ;  /* 0x00000001ff0c7424 */ /* 0x000fe400078e00ff */
[----:B------:R-:W-:-:S07]  /*9d10*/  IMAD.MOV.U32 R13, RZ, RZ, RZ ;  /* 0x000000ffff0d7224 */ /* 0x000fce00078e00ff */
[----:B------:R-:W-:-:S07]  /*9d20*/  LEPC R20, `(.L_x_55) ;  /* 0x000000001014794e */ /* 0x000fce0000000000 */
[----:B0----5:R-:W-:Y:S05]  /*9d30*/  CALL.ABS.NOINC R2 ;  /* 0x0000000002007343 */ /* 0x021fea0003c00000 */
.L_x_55:
        /* <DEDUP_REMOVED lines=8> */
[----:B------:R0:W1:Y:S01]  /*9dc0*/  LDC.64 R2, c[0x4][R16] ;  /* 0x0100000010027b82 */ /* 0x0000620000000a00 */
[----:B------:R-:W-:Y:S01]  /*9dd0*/  MOV R5, UR5 ;  /* 0x0000000500057c02 */ /* 0x000fe20008000f00 */
[----:B------:R-:W-:Y:S01]  /*9de0*/  ULDC.64 UR4, c[0x4][0x10] ;  /* 0x0100040000047ab9 */ /* 0x000fe20000000a00 */
[----:B------:R-:W-:Y:S01]  /*9df0*/  IMAD.U32 R6, RZ, RZ, UR6 ;  /* 0x00000006ff067e24 */ /* 0x000fe2000f8e00ff */
[----:B------:R-:W-:Y:S01]  /*9e00*/  MOV R11, UR5 ;  /* 0x00000005000b7c02 */ /* 0x000fe20008000f00 */
[----:B------:R-:W-:Y:S02]  /*9e10*/  IMAD.U32 R7, RZ, RZ, UR7 ;  /* 0x00000007ff077e24 */ /* 0x000fe4000f8e00ff */
[----:B------:R-:W-:-:S02]  /*9e20*/  IMAD.U32 R10, RZ, RZ, UR4 ;  /* 0x00000004ff0a7e24 */ /* 0x000fc4000f8e00ff */
[----:B------:R-:W-:Y:S02]  /*9e30*/  IMAD.MOV.U32 R8, RZ, RZ, 0x70 ;  /* 0x00000070ff087424 */ /* 0x000fe400078e00ff */
[----:B------:R-:W-:Y:S02]  /*9e40*/  IMAD.MOV.U32 R12, RZ, RZ, 0x1 ;  /* 0x00000001ff0c7424 */ /* 0x000fe400078e00ff */
[----:B0-----:R-:W-:-:S07]  /*9e50*/  IMAD.MOV.U32 R13, RZ, RZ, RZ ;  /* 0x000000ffff0d7224 */ /* 0x001fce00078e00ff */
[----:B------:R-:W-:-:S07]  /*9e60*/  LEPC R20, `(.L_x_57) ;  /* 0x000000001014794e */ /* 0x000fce0000000000 */
[----:B-1---5:R-:W-:Y:S05]  /*9e70*/  CALL.ABS.NOINC R2 ;  /* 0x0000000002007343 */ /* 0x022fea0003c00000 */
.L_x_57:
[----:B------:R0:W1:Y:S01]  /*9e80*/  LDC.64 R2, c[0x4][R16] ;  /* 0x0100000010027b82 */ /* 0x0000620000000a00 */
[----:B------:R-:W-:Y:S01]  /*9e90*/  ULDC.64 UR4, c[0x4][0x90] ;  /* 0x0100240000047ab9 */ /* 0x000fe20000000a00 */
[----:B------:R-:W-:Y:S01]  /*9ea0*/  ULDC.64 UR6, c[0x4][0x98] ;  /* 0x0100260000067ab9 */ /* 0x000fe20000000a00 */
[----:B------:R-:W-:Y:S01]  /*9eb0*/  MOV R4, UR4 ;  /* 0x0000000400047c02 */ /* 0x000fe20008000f00 */
[----:B------:R-:W-:Y:S01]  /*9ec0*/  IMAD.U32 R5, RZ, RZ, UR5 ;  /* 0x00000005ff057e24 */ /* 0x000fe2000f8e00ff */
[----:B------:R-:W-:Y:S01]  /*9ed0*/  ULDC.64 UR4, c[0x4][0x18] ;  /* 0x0100060000047ab9 */ /* 0x000fe20000000a00 */
[----:B------:R-:W-:Y:S01]  /*9ee0*/  IMAD.U32 R6, RZ, RZ, UR6 ;  /* 0x00000006ff067e24 */ /* 0x000fe2000f8e00ff */
[----:B------:R-:W-:Y:S01]  /*9ef0*/  MOV R10, UR4 ;  /* 0x00000004000a7c02 */ /* 0x000fe20008000f00 */
[----:B------:R-:W-:Y:S01]  /*9f00*/  IMAD.U32 R7, RZ, RZ, UR7 ;  /* 0x00000007ff077e24 */ /* 0x000fe2000f8e00ff */
[----:B------:R-:W-:Y:S01]  /*9f10*/  MOV R13, RZ ;  /* 0x000000ff000d7202 */ /* 0x000fe20000000f00 */
[----:B------:R-:W-:-:S02]  /*9f20*/  IMAD.U32 R11, RZ, RZ, UR5 ;  /* 0x00000005ff0b7e24 */ /* 0x000fc4000f8e00ff */
[----:B------:R-:W-:Y:S02]  /*9f30*/  IMAD.MOV.U32 R8, RZ, RZ, 0x70 ;  /* 0x00000070ff087424 */ /* 0x000fe400078e00ff */
[----:B0-----:R-:W-:-:S07]  /*9f40*/  IMAD.MOV.U32 R12, RZ, RZ, 0x1 ;  /* 0x00000001ff0c7424 */ /* 0x001fce00078e00ff */
[----:B------:R-:W-:-:S07]  /*9f50*/  LEPC R20, `(.L_x_56) ;  /* 0x000000001014794e */ /* 0x000fce0000000000 */
[----:B-1----:R-:W-:Y:S05]  /*9f60*/  CALL.ABS.NOINC R2 ;  /* 0x0000000002007343 */ /* 0x002fea0003c00000 */
.L_x_56:
[----:B------:R-:W0:Y:S01]  /*9f70*/  LDC.64 R2, c[0x0][0x9f8] ;  /* 0x00027e00ff027b82 */ /* 0x000e220000000a00 */
[----:B------:R-:W-:-:S07]  /*9f80*/  IMAD.MOV.U32 R24, RZ, RZ, R17 ;  /* 0x000000ffff187224 */ /* 0x000fce00078e0011 */
[----:B------:R-:W1:Y:S01]  /*9f90*/  LDC R11, c[0x0][0x430] ;  /* 0x00010c00ff0b7b82 */ /* 0x000e620000000800 */
[C---:B------:R-:W-:Y:S01]  /*9fa0*/  IMAD.SHL.U32 R37, R30.reuse, 0x10, RZ ;  /* 0x000000101e257824 */ /* 0x040fe200078e00ff */
[----:B------:R-:W-:Y:S01]  /*9fb0*/  LOP3.LUT R6, R30, 0x7f, RZ, 0xc0, !PT ;  /* 0x0000007f1e067812 */ /* 0x000fe200078ec0ff */
[----:B------:R-:W-:Y:S01]  /*9fc0*/  ULDC UR4, c[0x0][0x320] ;  /* 0x0000c80000047ab9 */ /* 0x000fe20000000800 */
[----:B0-----:R-:W-:-:S04]  /*9fd0*/  ISETP.NE.U32.AND P0, PT, R2, RZ, PT ;  /* 0x000000ff0200720c */ /* 0x001fc80003f05070 */
[----:B------:R-:W-:-:S13]  /*9fe0*/  ISETP.NE.AND.EX P0, PT, R3, RZ, PT, P0 ;  /* 0x000000ff0300720c */ /* 0x000fda0003f05300 */
[----:B------:R-:W0:Y:S02]  /*9ff0*/  @P0 LDC.64 R2, c[0x0][0x9f8] ;  /* 0x00027e00ff020b82 */ /* 0x000e240000000a00 */
[----:B0-----:R-:W-:-:S05]  /*a000*/  @P0 IMAD.WIDE R2, R17, 0x4, R2 ;  /* 0x0000000411020825 */ /* 0x001fca00078e0202 */
[----:B------:R0:W2:Y:S01]  /*a010*/  @P0 LDG.E R24, desc[UR36][R2.64] ;  /* 0x0000002402180981 */ /* 0x0000a2000c1e1900 */
[----:B------:R-:W-:Y:S02]  /*a020*/  LOP3.LUT R37, R37, 0x70, RZ, 0xc0, !PT ;  /* 0x0000007025257812 */ /* 0x000fe400078ec0ff */
[----:B------:R-:W-:Y:S02]  /*a030*/  SHF.R.U32.HI R36, RZ, 0x3, R6 ;  /* 0x00000003ff247819 */ /* 0x000fe40000011606 */
[----:B------:R-:W-:Y:S02]  /*a040*/  LEA R18, R25, 0xffffffc0, 0x6 ;  /* 0xffffffc019127811 */ /* 0x000fe400078e30ff */
[----:B------:R-:W-:Y:S02]  /*a050*/  LOP3.LUT R31, R37, R36, RZ, 0xfc, !PT ;  /* 0x00000024251f7212 */ /* 0x000fe400078efcff */
[----:B-1----:R-:W-:Y:S02]  /*a060*/  ISETP.NE.AND P1, PT, R11, 0x1, PT ;  /* 0x000000010b00780c */ /* 0x002fe40003f25270 */
[----:B------:R-:W-:Y:S01]  /*a070*/  LOP3.LUT R16, R16, 0xfffffbff, RZ, 0xc0, !PT ;  /* 0xfffffbff10107812 */ /* 0x000fe200078ec0ff */
[----:B------:R-:W-:-:S05]  /*a080*/  IMAD.IADD R5, R31, 0x1, R18 ;  /* 0x000000011f057824 */ /* 0x000fca00078e0212 */
[C---:B------:R-:W-:Y:S02]  /*a090*/  ISETP.GE.AND P0, PT, R5.reuse, UR41, PT ;  /* 0x0000002905007c0c */ /* 0x040fe4000bf06270 */
[----:B-----5:R-:W-:Y:S02]  /*a0a0*/  IADD3 R10, R5, R28, RZ ;  /* 0x0000001c050a7210 */ /* 0x020fe40007ffe0ff */
[----:B------:R-:W-:Y:S01]  /*a0b0*/  ISETP.GT.U32.OR P0, PT, R31, 0x3f, P0 ;  /* 0x0000003f1f00780c */ /* 0x000fe20000704470 */
[----:B------:R-:W1:Y:S01]  /*a0c0*/  @P1 LDC R0, c[0x0][0x434] ;  /* 0x00010d00ff001b82 */ /* 0x000e620000000800 */
[----:B------:R-:W-:Y:S01]  /*a0d0*/  @P1 LOP3.LUT R16, R16, 0x400, RZ, 0xfc, !PT ;  /* 0x0000040010101812 */ /* 0x000fe200078efcff */
[----:B------:R-:W-:-:S06]  /*a0e0*/  IMAD.MOV.U32 R7, RZ, RZ, R10 ;  /* 0x000000ffff077224 */ /* 0x000fcc00078e000a */
[----:B0-----:R-:W0:Y:S08]  /*a0f0*/  @P1 LDC R3, c[0x0][0x438] ;  /* 0x00010e00ff031b82 */ /* 0x001e300000000800 */
[----:B------:R-:W3:Y:S08]  /*a100*/  @!P0 LDC.64 R8, c[0x0][0x428] ;  /* 0x00010a00ff088b82 */ /* 0x000ef00000000a00 */
[----:B------:R-:W4:Y:S01]  /*a110*/  @!P0 LDC.64 R4, c[0x0][0x418] ;  /* 0x00010600ff048b82 */ /* 0x000f220000000a00 */
[----:B-1----:R-:W-:-:S05]  /*a120*/  @P1 IMAD.HI.U32 R0, R10, R0, RZ ;  /* 0x000000000a001227 */ /* 0x002fca00078e00ff */
[----:B0-----:R-:W-:-:S04]  /*a130*/  @P1 SHF.R.U32.HI R7, RZ, R3, R0 ;  /* 0x00000003ff071219 */ /* 0x001fc80000011600 */
[--C-:B------:R-:W-:Y:S01]  /*a140*/  @!P0 SHF.R.S32.HI R3, RZ, 0x1f, R7.reuse ;  /* 0x0000001fff038819 */ /* 0x100fe20000011407 */
[----:B------:R-:W-:Y:S01]  /*a150*/  @!P0 IMAD.MOV.U32 R2, RZ, RZ, R7 ;  /* 0x000000ffff028224 */ /* 0x000fe200078e0007 */
[----:B--2---:R-:W-:-:S03]  /*a160*/  SHF.R.S32.HI R32, RZ, 0x1f, R24 ;  /* 0x0000001fff207819 */ /* 0x004fc60000011418 */
[----:B---3--:R-:W-:-:S04]  /*a170*/  @!P0 IMAD.WIDE.U32 R2, R24, R8, R2 ;  /* 0x0000000818028225 */ /* 0x008fc800078e0002 */
[----:B------:R-:W-:Y:S01]  /*a180*/  @!P0 IMAD R0, R32, R8, RZ ;  /* 0x0000000820008224 */ /* 0x000fe200078e02ff */
[----:B----4-:R-:W-:-:S03]  /*a190*/  @!P0 LEA R4, P1, R2, R4, 0x2 ;  /* 0x0000000402048211 */ /* 0x010fc600078210ff */
[----:B------:R-:W-:-:S04]  /*a1a0*/  @!P0 IMAD R9, R24, R9, R0 ;  /* 0x0000000918098224 */ /* 0x000fc800078e0200 */
[----:B------:R-:W-:-:S05]  /*a1b0*/  @!P0 IMAD.IADD R0, R3, 0x1, R9 ;  /* 0x0000000103008824 */ /* 0x000fca00078e0209 */
[----:B------:R-:W-:-:S06]  /*a1c0*/  @!P0 LEA.HI.X R5, R2, R5, R0, 0x2, P1 ;  /* 0x0000000502058211 */ /* 0x000fcc00008f1400 */
[----:B------:R0:W2:Y:S01]  /*a1d0*/  @!P0 LDG.E R5, desc[UR36][R4.64] ;  /* 0x0000002404058981 */ /* 0x0000a2000c1e1900 */
[----:B------:R-:W-:Y:S02]  /*a1e0*/  LOP3.LUT R16, R16, 0xffffffdf, RZ, 0xc0, !PT ;  /* 0xffffffdf10107812 */ /* 0x000fe400078ec0ff */
[----:B------:R-:W-:Y:S02]  /*a1f0*/  CS2R R26, SRZ ;  /* 0x00000000001a7805 */ /* 0x000fe4000001ff00 */
[----:B------:R-:W-:-:S05]  /*a200*/  IADD3 R19, -R7, RZ, RZ ;  /* 0x000000ff07137210 */ /* 0x000fca0007ffe1ff */
[----:B------:R-:W-:Y:S02]  /*a210*/  IMAD R19, R11, R19, R10 ;  /* 0x000000130b137224 */ /* 0x000fe400078e020a */
[----:B0-----:R-:W-:-:S05]  /*a220*/  IMAD.SHL.U32 R4, R30, 0x8, RZ ;  /* 0x000000081e047824 */ /* 0x001fca00078e00ff */
[----:B------:R-:W-:-:S04]  /*a230*/  LOP3.LUT R22, R4, 0x38, RZ, 0xc0, !PT ;  /* 0x0000003804167812 */ /* 0x000fc800078ec0ff */
[C---:B------:R-:W-:Y:S02]  /*a240*/  LOP3.LUT R0, R22.reuse, 0x40, RZ, 0xfc, !PT ;  /* 0x0000004016007812 */ /* 0x040fe400078efcff */
[----:B------:R-:W-:Y:S02]  /*a250*/  LOP3.LUT R2, R22, 0x80, RZ, 0xfc, !PT ;  /* 0x0000008016027812 */ /* 0x000fe400078efcff */
[----:B------:R-:W-:Y:S02]  /*a260*/  ISETP.GE.AND P1, PT, R0, UR4, PT ;  /* 0x0000000400007c0c */ /* 0x000fe4000bf26270 */
[----:B------:R-:W-:Y:S02]  /*a270*/  ISETP.GE.AND P5, PT, R2, UR4, PT ;  /* 0x0000000402007c0c */ /* 0x000fe4000bfa6270 */
[C---:B------:R-:W-:Y:S02]  /*a280*/  LOP3.LUT R0, R22.reuse, 0xc0, RZ, 0xfc, !PT ;  /* 0x000000c016007812 */ /* 0x040fe400078efcff */
[----:B------:R-:W-:-:S02]  /*a290*/  LOP3.LUT R2, R22, 0x180, RZ, 0xfc, !PT ;  /* 0x0000018016027812 */ /* 0x000fc400078efcff */
[----:B------:R-:W-:Y:S02]  /*a2a0*/  ISETP.GE.AND P4, PT, R0, UR4, PT ;  /* 0x0000000400007c0c */ /* 0x000fe4000bf86270 */
[C---:B------:R-:W-:Y:S02]  /*a2b0*/  LOP3.LUT R0, R22.reuse, 0x100, RZ, 0xfc, !PT ;  /* 0x0000010016007812 */ /* 0x040fe400078efcff */
[----:B------:R-:W-:Y:S02]  /*a2c0*/  ISETP.GE.AND P6, PT, R22, UR4, PT ;  /* 0x0000000416007c0c */ /* 0x000fe4000bfc6270 */
[----:B------:R-:W-:Y:S02]  /*a2d0*/  @P1 LOP3.LUT R16, R16, 0x20, RZ, 0xfc, !PT ;  /* 0x0000002010101812 */ /* 0x000fe400078efcff */
[----:B------:R-:W-:Y:S02]  /*a2e0*/  ISETP.GE.AND P3, PT, R0, UR4, PT ;  /* 0x0000000400007c0c */ /* 0x000fe4000bf66270 */
[----:B------:R-:W-:-:S02]  /*a2f0*/  LOP3.LUT R16, R16, 0xffffffef, RZ, 0xc0, !PT ;  /* 0xffffffef10107812 */ /* 0x000fc400078ec0ff */
[----:B------:R-:W-:Y:S02]  /*a300*/  LOP3.LUT R0, R22, 0x140, RZ, 0xfc, !PT ;  /* 0x0000014016007812 */ /* 0x000fe400078efcff */
[----:B------:R-:W-:Y:S02]  /*a310*/  @P5 LOP3.LUT R16, R16, 0x10, RZ, 0xfc, !PT ;  /* 0x0000001010105812 */ /* 0x000fe400078efcff */
[----:B------:R-:W-:Y:S02]  /*a320*/  ISETP.GE.AND P2, PT, R0, UR4, PT ;  /* 0x0000000400007c0c */ /* 0x000fe4000bf46270 */
[----:B------:R-:W-:Y:S02]  /*a330*/  LOP3.LUT R16, R16, 0xfffffff7, RZ, 0xc0, !PT ;  /* 0xfffffff710107812 */ /* 0x000fe400078ec0ff */
[----:B------:R-:W-:Y:S02]  /*a340*/  SEL R0, RZ, 0xffffffff, P1 ;  /* 0xffffffffff007807 */ /* 0x000fe40000800000 */
[----:B------:R-:W-:-:S03]  /*a350*/  @P4 LOP3.LUT R16, R16, 0x8, RZ, 0xfc, !PT ;  /* 0x0000000810104812 */ /* 0x000fc600078efcff */
[----:B------:R-:W-:Y:S01]  /*a360*/  IMAD.SHL.U32 R3, R0, 0x2, RZ ;  /* 0x0000000200037824 */ /* 0x000fe200078e00ff */
[----:B------:R-:W-:Y:S02]  /*a370*/  LOP3.LUT R16, R16, 0xfffffffb, RZ, 0xc0, !PT ;  /* 0xfffffffb10107812 */ /* 0x000fe400078ec0ff */
[----:B------:R-:W-:Y:S02]  /*a380*/  SEL R0, RZ, 0x1, P6 ;  /* 0x00000001ff007807 */ /* 0x000fe40003000000 */
[----:B------:R-:W-:Y:S02]  /*a390*/  @P3 LOP3.LUT R16, R16, 0x4, RZ, 0xfc, !PT ;  /* 0x0000000410103812 */ /* 0x000fe400078efcff */
[----:B------:R-:W-:Y:S02]  /*a3a0*/  LOP3.LUT R0, R3, 0x2, R0, 0xe2, !PT ;  /* 0x0000000203007812 */ /* 0x000fe400078ee200 */
[----:B------:R-:W-:Y:S02]  /*a3b0*/  LOP3.LUT R16, R16, 0xfffffffd, RZ, 0xc0, !PT ;  /* 0xfffffffd10107812 */ /* 0x000fe400078ec0ff */
[----:B------:R-:W-:-:S02]  /*a3c0*/  SEL R3, RZ, 0x4, P5 ;  /* 0x00000004ff037807 */ /* 0x000fc40002800000 */
[----:B------:R-:W-:-:S04]  /*a3d0*/  LOP3.LUT R16, R16, 0xffffffbf, RZ, 0xc0, !PT ;  /* 0xffffffbf10107812 */ /* 0x000fc800078ec0ff */
[----:B------:R-:W-:-:S04]  /*a3e0*/  @P6 LOP3.LUT R16, R16, 0x40, RZ, 0xfc, !PT ;  /* 0x0000004010106812 */ /* 0x000fc800078efcff */
[----:B------:R-:W-:Y:S02]  /*a3f0*/  @P2 LOP3.LUT R16, R16, 0x2, RZ, 0xfc, !PT ;  /* 0x0000000210102812 */ /* 0x000fe400078efcff */
[--C-:B--2---:R-:W-:Y:S01]  /*a400*/  @!P0 SHF.R.S32.HI R27, RZ, 0x1f, R5.reuse ;  /* 0x0000001fff1b8819 */ /* 0x104fe20000011405 */
[----:B------:R-:W-:Y:S01]  /*a410*/  @!P0 IMAD.MOV.U32 R26, RZ, RZ, R5 ;  /* 0x000000ffff1a8224 */ /* 0x000fe200078e0005 */
[----:B------:R-:W-:Y:S02]  /*a420*/  ISETP.GE.AND P0, PT, R2, UR4, PT ;  /* 0x0000000402007c0c */ /* 0x000fe4000bf06270 */
[----:B------:R-:W-:Y:S02]  /*a430*/  LOP3.LUT R2, R22, 0x1c0, RZ, 0xfc, !PT ;  /* 0x000001c016027812 */ /* 0x000fe400078efcff */
[----:B------:R-:W-:Y:S02]  /*a440*/  SEL R34, RZ, 0x40, P0 ;  /* 0x00000040ff227807 */ /* 0x000fe40000000000 */
[----:B------:R-:W-:Y:S01]  /*a450*/  ISETP.GE.AND P0, PT, R2, UR4, PT ;  /* 0x0000000402007c0c */ /* 0x000fe2000bf06270 */
[----:B------:R-:W-:Y:S01]  /*a460*/  UMOV UR4, 0xffffffff ;  /* 0xffffffff00047882 */ /* 0x000fe20000000000 */
[----:B------:R-:W-:-:S02]  /*a470*/  SEL R2, RZ, 0x8, P4 ;  /* 0x00000008ff027807 */ /* 0x000fc40002000000 */
[----:B------:R-:W-:Y:S02]  /*a480*/  SEL R17, RZ, 0x80, P0 ;  /* 0x00000080ff117807 */ /* 0x000fe40000000000 */
[----:B------:R-:W-:Y:S02]  /*a490*/  LOP3.LUT R0, R2, R0, R3, 0xfe, !PT ;  /* 0x0000000002007212 */ /* 0x000fe400078efe03 */
[----:B------:R-:W-:Y:S02]  /*a4a0*/  SEL R3, RZ, 0x10, P3 ;  /* 0x00000010ff037807 */ /* 0x000fe40001800000 */
[----:B------:R-:W-:-:S04]  /*a4b0*/  SEL R2, RZ, 0x20, P2 ;  /* 0x00000020ff027807 */ /* 0x000fc80001000000 */
[----:B------:R-:W-:Y:S01]  /*a4c0*/  LOP3.LUT R3, R2, R0, R3, 0xfe, !PT ;  /* 0x0000000002037212 */ /* 0x000fe200078efe03 */
[----:B------:R-:W-:Y:S06]  /*a4d0*/  BRA.DIV UR4, `(.L_x_58) ;  /* 0x0000002a04b07947 */ /* 0x000fec000b800000 */
.L_x_100:
[----:B------:R-:W-:Y:S01]  /*a4e0*/  ULOP3.LUT UR4, UR39, 0x2, URZ, 0xfc, !UPT ;  /* 0x0000000227047892 */ /* 0x000fe2000f8efc3f */
[----:B------:R-:W-:Y:S02]  /*a4f0*/  ISETP.GT.U32.AND P1, PT, R31, 0x3f, PT ;  /* 0x0000003f1f00780c */ /* 0x000fe40003f24070 */
[----:B------:R-:W-:Y:S02]  /*a500*/  LOP3.LUT R16, R16, 0xffffff7f, RZ, 0xc0, !PT ;  /* 0xffffff7f10107812 */ /* 0x000fe400078ec0ff */
[----:B------:R-:W-:Y:S01]  /*a510*/  LOP3.LUT R34, R3, R34, RZ, 0xfc, !PT ;  /* 0x0000002203227212 */ /* 0x000fe200078efcff */
[----:B------:R-:W-:Y:S01]  /*a520*/  IMAD.U32 R33, RZ, RZ, UR4 ;  /* 0x00000004ff217e24 */ /* 0x000fe2000f8e00ff */
[----:B------:R-:W-:Y:S02]  /*a530*/  MOV R23, UR40 ;  /* 0x0000002800177c02 */ /* 0x000fe40008000f00 */
[----:B------:R-:W-:Y:S02]  /*a540*/  LOP3.LUT R17, R34, R17, RZ, 0xfc, !PT ;  /* 0x0000001122117212 */ /* 0x000fe400078efcff */
[----:B------:R-:W-:-:S02]  /*a550*/  ISETP.NE.AND P0, PT, R33, 0x3, PT ;  /* 0x000000032100780c */ /* 0x000fc40003f05270 */
[----:B------:R-:W-:-:S11]  /*a560*/  SHF.R.S32.HI R23, RZ, 0x1f, R23 ;  /* 0x0000001fff177819 */ /* 0x000fd60000011417 */
[----:B------:R-:W-:-:S04]  /*a570*/  @P0 LOP3.LUT R16, R16, 0x80, RZ, 0xfc, !PT ;  /* 0x0000008010100812 */ /* 0x000fc800078efcff */
[----:B------:R-:W-:-:S04]  /*a580*/  LOP3.LUT R16, R16, 0xfffff7ff, RZ, 0xc0, !PT ;  /* 0xfffff7ff10107812 */ /* 0x000fc800078ec0ff */
[----:B------:R-:W-:Y:S01]  /*a590*/  @P1 LOP3.LUT R16, R16, 0x800, RZ, 0xfc, !PT ;  /* 0x0000080010101812 */ /* 0x000fe200078efcff */
[----:B------:R-:W-:Y:S06]  /*a5a0*/  @!P0 BRA `(.L_x_59) ;  /* 0x0000000000048947 */ /* 0x000fec0003800000 */
[----:B------:R-:W-:Y:S01]  /*a5b0*/  BPT.TRAP 0x1 ;  /* 0x000000040000795c */ /* 0x000fe20000300000 */
.L_x_59:
[----:B------:R-:W-:-:S05]  /*a5c0*/  IMAD.MOV.U32 R0, RZ, RZ, 0x1 ;  /* 0x00000001ff007424 */ /* 0x000fca00078e00ff */
[----:B------:R-:W-:-:S04]  /*a5d0*/  SHF.L.U32 R0, R0, 0x1f, RZ ;  /* 0x0000001f00007819 */ /* 0x000fc800000006ff */
[----:B------:R-:W0:Y:S02]  /*a5e0*/  SYNCS.PHASECHK.TRANS64.TRYWAIT P0, [UR43+0x28c40], R0 ;  /* 0x028c4000ff0075a7 */ /* 0x000e24000800016b */
[----:B0-----:R-:W-:Y:S05]  /*a5f0*/  @!P0 BRA `(.L_x_60) ;  /* 0x0000002800888947 */ /* 0x001fea0003800000 */
.L_x_101:
[----:B------:R-:W-:Y:S01]  /*a600*/  SHF.R.S32.HI R29, RZ, 0x1f, R19 ;  /* 0x0000001fff1d7819 */ /* 0x000fe20000011413 */
[----:B------:R-:W-:Y:S01]  /*a610*/  ULDC.64 UR4, c[0x0][0x300] ;  /* 0x0000c00000047ab9 */ /* 0x000fe20000000a00 */
[----:B------:R-:W-:Y:S01]  /*a620*/  R2UR UR6, R23 ;  /* 0x00000000170672ca */ /* 0x000fe200000e0000 */
[----:B0-----:R-:W-:Y:S01]  /*a630*/  IMAD.WIDE.U32 R2, R19, UR4, RZ ;  /* 0x0000000413027c25 */ /* 0x001fe2000f8e00ff */
[----:B------:R-:W-:Y:S02]  /*a640*/  IADD3 R18, -R36, UR41, -R18 ;  /* 0x0000002924127c10 */ /* 0x000fe4000fffe912 */
[----:B------:R-:W-:Y:S01]  /*a650*/  LOP3.LUT R16, R16, 0xfffffffe, RZ, 0xc0, !PT ;  /* 0xfffffffe10107812 */ /* 0x000fe200078ec0ff */
[----:B------:R-:W-:-:S04]  /*a660*/  IMAD R0, R29, UR4, RZ ;  /* 0x000000041d007c24 */ /* 0x000fc8000f8e02ff */
[----:B------:R-:W-:Y:S01]  /*a670*/  IMAD R5, R19, UR5, R0 ;  /* 0x0000000513057c24 */ /* 0x000fe2000f8e0200 */
[----:B------:R-:W-:-:S03]  /*a680*/  ULDC.64 UR4, c[0x0][0x310] ;  /* 0x0000c40000047ab9 */ /* 0x000fc60000000a00 */
[----:B------:R-:W-:Y:S02]  /*a690*/  IMAD.IADD R3, R3, 0x1, R5 ;  /* 0x0000000103037824 */ /* 0x000fe400078e0205 */
[----:B------:R-:W-:Y:S02]  /*a6a0*/  IMAD R5, R27, UR4, RZ ;  /* 0x000000041b057c24 */ /* 0x000fe4000f8e02ff */
[----:B------:R-:W-:-:S04]  /*a6b0*/  IMAD.WIDE.U32 R2, R26, UR4, R2 ;  /* 0x000000041a027c25 */ /* 0x000fc8000f8e0002 */
[----:B------:R-:W-:Y:S01]  /*a6c0*/  IMAD R5, R26, UR5, R5 ;  /* 0x000000051a057c24 */ /* 0x000fe2000f8e0205 */
[----:B------:R-:W-:-:S04]  /*a6d0*/  ULDC.64 UR4, c[0x0][0x308] ;  /* 0x0000c20000047ab9 */ /* 0x000fc80000000a00 */
[----:B------:R-:W-:Y:S01]  /*a6e0*/  IADD3 R3, R3, R5, RZ ;  /* 0x0000000503037210 */ /* 0x000fe20007ffe0ff */
[----:B------:R-:W-:Y:S01]  /*a6f0*/  IMAD.U32 R5, RZ, RZ, UR4 ;  /* 0x00000004ff057e24 */ /* 0x000fe2000f8e00ff */
[----:B------:R-:W-:-:S03]  /*a700*/  UIMAD UR4, UR6, UR4, URZ ;  /* 0x00000004060472a4 */ /* 0x000fc6000f8e023f */
[----:B------:R-:W-:Y:S01]  /*a710*/  IMAD.WIDE.U32 R2, R5, UR40, R2 ;  /* 0x0000002805027c25 */ /* 0x000fe2000f8e0002 */
[----:B------:R-:W-:Y:S01]  /*a720*/  UIMAD UR4, UR40, UR5, UR4 ;  /* 0x00000005280472a4 */ /* 0x000fe2000f8e0204 */
[----:B------:R-:W-:Y:S02]  /*a730*/  ULDC.64 UR6, c[0x0][0x2e8] ;  /* 0x0000ba0000067ab9 */ /* 0x000fe40000000a00 */
[----:B------:R-:W-:Y:S01]  /*a740*/  UMOV UR5, 0xffffffff ;  /* 0xffffffff00057882 */ /* 0x000fe20000000000 */
[----:B------:R-:W-:Y:S02]  /*a750*/  LEA R0, P0, R2, UR6, 0x1 ;  /* 0x0000000602007c11 */ /* 0x000fe4000f8008ff */
[----:B------:R-:W-:Y:S01]  /*a760*/  VIADD R5, R3, UR4 ;  /* 0x0000000403057c36 */ /* 0x000fe20008000000 */
[----:B------:R-:W-:Y:S01]  /*a770*/  ULDC UR4, c[0x0][0x2f4] ;  /* 0x0000bd0000047ab9 */ /* 0x000fe20000000800 */
[----:B------:R-:W-:Y:S02]  /*a780*/  LOP3.LUT R3, R4, 0x1c0, RZ, 0xc0, !PT ;  /* 0x000001c004037812 */ /* 0x000fe400078ec0ff */
[----:B------:R-:W-:-:S02]  /*a790*/  ISETP.GE.AND P2, PT, R22, UR4, PT ;  /* 0x0000000416007c0c */ /* 0x000fc4000bf46270 */
[----:B------:R-:W-:Y:S02]  /*a7a0*/  LOP3.LUT R3, R3, 0x38, R4, 0xf8, !PT ;  /* 0x0000003803037812 */ /* 0x000fe400078ef804 */
[----:B------:R-:W-:Y:S02]  /*a7b0*/  LEA.HI.X R5, R2, UR7, R5, 0x1, P0 ;  /* 0x0000000702057c11 */ /* 0x000fe400080f0c05 */
[----:B------:R-:W-:Y:S01]  /*a7c0*/  LOP3.LUT R3, R3, 0x38, R30, 0x78, !PT ;  /* 0x0000003803037812 */ /* 0x000fe200078e781e */
[----:B------:R-:W-:Y:S01]  /*a7d0*/  IMAD.SHL.U32 R30, R6, 0x8, RZ ;  /* 0x00000008061e7824 */ /* 0x000fe200078e00ff */
[----:B------:R-:W-:-:S04]  /*a7e0*/  ISETP.GE.AND P0, PT, R18, 0x1, PT ;  /* 0x000000011200780c */ /* 0x000fc80003f06270 */
[----:B------:R-:W-:Y:S02]  /*a7f0*/  LOP3.LUT R30, R3, 0x200, R30, 0xf8, !PT ;  /* 0x00000200031e7812 */ /* 0x000fe400078ef81e */
[----:B------:R-:W-:Y:S01]  /*a800*/  @P2 LOP3.LUT R16, R16, 0x1, RZ, 0xfc, !PT ;  /* 0x0000000110102812 */ /* 0x000fe200078efcff */
[----:B------:R-:W-:Y:S06]  /*a810*/  BRA.DIV UR5, `(.L_x_61) ;  /* 0x0000002a05187947 */ /* 0x000fec000b800000 */
[----:B------:R-:W0:Y:S01]  /*a820*/  SHFL.IDX PT, R14, R0, RZ, 0x181f ;  /* 0x00181fff000e7589 */ /* 0x000e2200000e0000 */
[----:B------:R-:W-:-:S03]  /*a830*/  @P0 LEA R7, R30, UR43, 0x1 ;  /* 0x0000002b1e070c11 */ /* 0x000fc6000f8e08ff */
[----:B------:R-:W1:Y:S04]  /*a840*/  SHFL.IDX PT, R2, R5, RZ, 0x181f ;  /* 0x00181fff05027589 */ /* 0x000e6800000e0000 */
[----:B------:R-:W-:Y:S01]  /*a850*/  SHFL.IDX PT, R4, R5, 0x1, 0x181f ;  /* 0x00381f0005047f89 */ /* 0x000fe200000e0000 */
[----:B0-----:R-:W-:-:S04]  /*a860*/  @P0 LEA R14, P1, R22, R14, 0x1 ;  /* 0x0000000e160e0211 */ /* 0x001fc800078208ff */
[----:B-1----:R-:W-:Y:S01]  /*a870*/  @P0 IADD3.X R3, RZ, R2, RZ, P1, !PT ;  /* 0x00000002ff030210 */ /* 0x002fe20000ffe4ff */
[----:B------:R-:W-:Y:S02]  /*a880*/  @P0 IMAD.MOV.U32 R2, RZ, RZ, R14 ;  /* 0x000000ffff020224 */ /* 0x000fe400078e000e */
[----:B------:R-:W0:Y:S04]  /*a890*/  SHFL.IDX PT, R14, R0, 0x1, 0x181f ;  /* 0x00381f00000e7f89 */ /* 0x000e2800000e0000 */
[----:B------:R0:W-:Y:S01]  /*a8a0*/  @P0 LDGSTS.E.BYPASS.LTC128B.128 [R7+0x22400], desc[UR36][R2.64], !P2 ;  /* 0x2240000002070fae */ /* 0x0001e2000d101d64 */
[----:B------:R-:W-:-:S13]  /*a8b0*/  ISETP.GE.AND P0, PT, R18, 0x11, PT ;  /* 0x000000111200780c */ /* 0x000fda0003f06270 */
[----:B------:R-:W-:Y:S02]  /*a8c0*/  @P0 LEA R9, R30, UR43, 0x1 ;  /* 0x0000002b1e090c11 */ /* 0x000fe4000f8e08ff */
[----:B0-----:R-:W-:Y:S02]  /*a8d0*/  @P0 LEA R2, P1, R22, R14, 0x1 ;  /* 0x0000000e16020211 */ /* 0x001fe400078208ff */
[----:B------:R-:W0:Y:S03]  /*a8e0*/  SHFL.IDX PT, R14, R0, 0x2, 0x181f ;  /* 0x00581f00000e7f89 */ /* 0x000e2600000e0000 */
[----:B------:R-:W-:Y:S02]  /*a8f0*/  @P0 IMAD.X R3, RZ, RZ, R4, P1 ;  /* 0x000000ffff030224 */ /* 0x000fe400008e0604 */
[----:B------:R-:W1:Y:S04]  /*a900*/  SHFL.IDX PT, R4, R5, 0x2, 0x181f ;  /* 0x00581f0005047f89 */ /* 0x000e6800000e0000 */
[----:B------:R0:W-:Y:S01]  /*a910*/  @P0 LDGSTS.E.BYPASS.LTC128B.128 [R9+0x22c00], desc[UR36][R2.64], !P2 ;  /* 0x22c0000002090fae */ /* 0x0001e2000d101d64 */
[----:B------:R-:W-:-:S13]  /*a920*/  ISETP.GE.AND P0, PT, R18, 0x21, PT ;  /* 0x000000211200780c */ /* 0x000fda0003f06270 */
[----:B------:R-:W-:Y:S02]  /*a930*/  @P0 LEA R7, R30, UR43, 0x1 ;  /* 0x0000002b1e070c11 */ /* 0x000fe4000f8e08ff */
[----:B0-----:R-:W-:Y:S02]  /*a940*/  @P0 LEA R2, P1, R22, R14, 0x1 ;  /* 0x0000000e16020211 */ /* 0x001fe400078208ff */
[----:B------:R0:W2:Y:S03]  /*a950*/  SHFL.IDX PT, R14, R0, 0x3, 0x181f ;  /* 0x00781f00000e7f89 */ /* 0x0000a600000e0000 */
[----:B-1----:R-:W-:Y:S02]  /*a960*/  @P0 IMAD.X R3, RZ, RZ, R4, P1 ;  /* 0x000000ffff030224 */ /* 0x002fe400008e0604 */
[----:B------:R0:W1:Y:S04]  /*a970*/  SHFL.IDX PT, R4, R5, 0x3, 0x181f ;  /* 0x00781f0005047f89 */ /* 0x00006800000e0000 */
[----:B------:R0:W-:Y:S02]  /*a980*/  @P0 LDGSTS.E.BYPASS.LTC128B.128 [R7+0x23400], desc[UR36][R2.64], !P2 ;  /* 0x2340000002070fae */ /* 0x0001e4000d101d64 */
.L_x_111:
[----:B------:R-:W-:-:S13]  /*a990*/  ISETP.GE.AND P0, PT, R18, 0x31, PT ;  /* 0x000000311200780c */ /* 0x000fda0003f06270 */
[----:B0-2---:R-:W-:Y:S02]  /*a9a0*/  @P0 LEA R2, P1, R22, R14, 0x1 ;  /* 0x0000000e16020211 */ /* 0x005fe400078208ff */
[----:B------:R-:W-:Y:S02]  /*a9b0*/  @P0 LEA R5, R30, UR43, 0x1 ;  /* 0x0000002b1e050c11 */ /* 0x000fe4000f8e08ff */
[----:B-1----:R-:W-:-:S05]  /*a9c0*/  @P0 IADD3.X R3, RZ, R4, RZ, P1, !PT ;  /* 0x00000004ff030210 */ /* 0x002fca0000ffe4ff */
[----:B------:R-:W-:Y:S01]  /*a9d0*/  @!PT LDS RZ, [RZ] ;  /* 0x00000000fffff984 */ /* 0x000fe20000000800 */
[----:B------:R-:W-:Y:S01]  /*a9e0*/  @!PT LDS RZ, [RZ] ;  /* 0x00000000fffff984 */ /* 0x000fe20000000800 */
[----:B------:R-:W-:Y:S01]  /*a9f0*/  @!PT LDS RZ, [RZ] ;  /* 0x00000000fffff984 */ /* 0x000fe20000000800 */
[----:B------:R0:W-:Y:S01]  /*aa00*/  @P0 LDGSTS.E.BYPASS.LTC128B.128 [R5+0x23c00], desc[UR36][R2.64], !P2 ;  /* 0x23c0000002050fae */ /* 0x0001e2000d101d64 */
[----:B------:R-:W-:Y:S01]  /*aa10*/  NOP ;  /* 0x0000000000007918 */ /* 0x000fe20000000000 */
[----:B------:R-:W-:Y:S02]  /*aa20*/  SYNCS.ARRIVE.TRANS64.RED.A0T1 RZ, [UR43+0x28c30], RZ ;  /* 0x028c30ffffff79a7 */ /* 0x000fe4000820042b */
[----:B------:R-:W-:Y:S01]  /*aa30*/  ARRIVES.LDGSTSBAR.64.TRANSCNT [UR43+0x28c30] ;  /* 0x028c3000ff0079b0 */ /* 0x000fe20008000aab */
[----:B------:R-:W-:Y:S01]  /*aa40*/  NOP ;  /* 0x0000000000007918 */ /* 0x000fe20000000000 */
[----:B------:R-:W-:-:S13]  /*aa50*/  ISETP.NE.AND P2, PT, R33, 0x3, PT ;  /* 0x000000032100780c */ /* 0x000fda0003f45270 */
[----:B0-----:R-:W-:Y:S05]  /*aa60*/  @!P2 BRA `(.L_x_62) ;  /* 0x000000000004a947 */ /* 0x001fea0003800000 */
[----:B------:R-:W-:Y:S01]  /*aa70*/  BPT.TRAP 0x1 ;  /* 0x000000040000795c */ /* 0x000fe20000300000 */
.L_x_62:
[----:B------:R-:W-:Y:S01]  /*aa80*/  SYNCS.ARRIVE.TRANS64.A1T0 RZ, [UR43+0x28c30], RZ ;  /* 0x028c30ffffff79a7 */ /* 0x000fe2000810002b */
[----:B------:R-:W-:Y:S05]  /*aa90*/  WARPSYNC.ALL ;  /* 0x0000000000007948 */ /* 0x000fea0003800000 */
[----:B------:R-:W-:-:S04]  /*aaa0*/  UIADD3 UR4, UR43, 0x20400, URZ ;  /* 0x000204002b047890 */ /* 0x000fc8000fffe03f */
[----:B------:R-:W-:Y:S01]  /*aab0*/  ULOP3.LUT UP0, URZ, UR4, 0x3ff, URZ, 0xc0, !UPT ;  /* 0x000003ff043f7892 */ /* 0x000fe2000f80c03f */
[----:B------:R-:W-:Y:S05]  /*aac0*/  BAR.SYNC.DEFER_BLOCKING 0x8, 0x100 ;  /* 0x0204000000007b1d */ /* 0x000fea0000010000 */
[----:B------:R-:W-:-:S13]  /*aad0*/  PLOP3.LUT P0, PT, PT, PT, UP0, 0x80, 0x0 ;  /* 0x000000000000781c */ /* 0x000fda0003f0f008 */
[----:B------:R-:W-:Y:S05]  /*aae0*/  @!P0 BRA `(.L_x_63) ;  /* 0x0000000000408947 */ /* 0x000fea0003800000 */
[----:B------:R-:W-:Y:S01]  /*aaf0*/  MOV R2, 0x0 ;  /* 0x0000000000027802 */ /* 0x000fe20000000f00 */
[----:B------:R-:W-:Y:S01]  /*ab00*/  ULDC.64 UR4, c[0x4][0x90] ;  /* 0x0100240000047ab9 */ /* 0x000fe20000000a00 */
[----:B------:R-:W-:Y:S01]  /*ab10*/  ULDC.64 UR6, c[0x4][0x98] ;  /* 0x0100260000067ab9 */ /* 0x000fe20000000a00 */
[----:B------:R-:W-:Y:S01]  /*ab20*/  ULDC.64 UR8, c[0x4][0x20] ;  /* 0x0100080000087ab9 */ /* 0x000fe20000000a00 */
[----:B------:R-:W-:Y:S01]  /*ab30*/  IMAD.U32 R4, RZ, RZ, UR4 ;  /* 0x00000004ff047e24 */ /* 0x000fe2000f8e00ff */
[----:B------:R-:W-:Y:S01]  /*ab40*/  MOV R7, UR7 ;  /* 0x0000000700077c02 */ /* 0x000fe20008000f00 */
[----:B------:R-:W0:Y:S01]  /*ab50*/  LDC.64 R2, c[0x4][R2] ;  /* 0x0100000002027b82 */ /* 0x000e220000000a00 */
[----:B------:R-:W-:Y:S01]  /*ab60*/  IMAD.U32 R5, RZ, RZ, UR5 ;  /* 0x00000005ff057e24 */ /* 0x000fe2000f8e00ff */
[----:B------:R-:W-:Y:S01]  /*ab70*/  MOV R12, 0x1 ;  /* 0x00000001000c7802 */ /* 0x000fe20000000f00 */
[----:B------:R-:W-:Y:S02]  /*ab80*/  IMAD.U32 R6, RZ, RZ, UR6 ;  /* 0x00000006ff067e24 */ /* 0x000fe4000f8e00ff */
[----:B------:R-:W-:-:S02]  /*ab90*/  IMAD.U32 R10, RZ, RZ, UR8 ;  /* 0x00000008ff0a7e24 */ /* 0x000fc4000f8e00ff */
[----:B------:R-:W-:Y:S02]  /*aba0*/  IMAD.U32 R11, RZ, RZ, UR9 ;  /* 0x00000009ff0b7e24 */ /* 0x000fe4000f8e00ff */
[----:B------:R-:W-:Y:S02]  /*abb0*/  IMAD.MOV.U32 R8, RZ, RZ, 0x70 ;  /* 0x00000070ff087424 */ /* 0x000fe400078e00ff */
[----:B------:R-:W-:-:S07]  /*abc0*/  IMAD.MOV.U32 R13, RZ, RZ, RZ ;  /* 0x000000ffff0d7224 */ /* 0x000fce00078e00ff */
[----:B------:R-:W-:-:S07]  /*abd0*/  LEPC R20, `(.L_x_63) ;  /* 0x000000001014794e */ /* 0x000fce0000000000 */
[----:B0-----:R-:W-:Y:S05]  /*abe0*/  CALL.ABS.NOINC R2 ;  /* 0x0000000002007343 */ /* 0x001fea0003c00000 */
.L_x_63:
[----:B------:R-:W0:Y:S01]  /*abf0*/  LDC R0, c[0x0][0x448] ;  /* 0x00011200ff007b82 */ /* 0x000e220000000800 */
[----:B------:R-:W1:Y:S01]  /*ac00*/  S2R R20, SR_CTAID.Z ;  /* 0x0000000000147919 */ /* 0x000e620000002700 */
[----:B------:R-:W-:Y:S01]  /*ac10*/  R2UR UR6, R23 ;  /* 0x00000000170672ca */ /* 0x000fe200000e0000 */
[----:B------:R-:W-:Y:S01]  /*ac20*/  ULDC.64 UR8, c[0x0][0x2d8] ;  /* 0x0000b60000087ab9 */ /* 0x000fe20000000a00 */
[----:B------:R-:W-:Y:S01]  /*ac30*/  IMAD R9, R35, 0x40, R31 ;  /* 0x0000004023097824 */ /* 0x000fe200078e021f */
[----:B------:R-:W-:-:S03]  /*ac40*/  UIMAD.WIDE.U32 UR4, UR40, UR8, URZ ;  /* 0x00000008280472a5 */ /* 0x000fc6000f8e003f */
[----:B------:R-:W-:-:S03]  /*ac50*/  IMAD.MOV.U32 R7, RZ, RZ, R9 ;  /* 0x000000ffff077224 */ /* 0x000fc600078e0009 */
[----:B------:R-:W-:Y:S02]  /*ac60*/  IMAD.U32 R4, RZ, RZ, UR4 ;  /* 0x00000004ff047e24 */ /* 0x000fe4000f8e00ff */
[----:B------:R-:W-:Y:S02]  /*ac70*/  IMAD.U32 R5, RZ, RZ, UR5 ;  /* 0x00000005ff057e24 */ /* 0x000fe4000f8e00ff */
[----:B------:R-:W-:-:S04]  /*ac80*/  UIMAD UR6, UR6, UR8, URZ ;  /* 0x00000008060672a4 */ /* 0x000fc8000f8e023f */
[----:B------:R-:W-:-:S03]  /*ac90*/  UIMAD UR6, UR40, UR9, UR6 ;  /* 0x00000009280672a4 */ /* 0x000fc6000f8e0206 */
[----:B------:R-:W-:Y:S01]  /*aca0*/  ULDC.64 UR8, c[0x0][0x2e0] ;  /* 0x0000b80000087ab9 */ /* 0x000fe20000000a00 */
[----:B------:R-:W-:Y:S01]  /*acb0*/  UIADD3 UR6, UR5, UR6, URZ ;  /* 0x0000000605067290 */ /* 0x000fe2000fffe03f */
[----:B0-----:R-:W-:Y:S02]  /*acc0*/  ISETP.NE.AND P0, PT, R0, 0x1, PT ;  /* 0x000000010000780c */ /* 0x001fe40003f05270 */
[----:B------:R-:W-:Y:S01]  /*acd0*/  ULDC.64 UR4, c[0x0][0x2d0] ;  /* 0x0000b40000047ab9 */ /* 0x000fe20000000a00 */
[----:B-1----:R-:W-:-:S10]  /*ace0*/  SHF.R.S32.HI R6, RZ, 0x1f, R20 ;  /* 0x0000001fff067819 */ /* 0x002fd40000011414 */
[----:B------:R-:W0:Y:S01]  /*acf0*/  @P0 LDC R2, c[0x0][0x44c] ;  /* 0x00011300ff020b82 */ /* 0x000e220000000800 */
[----:B------:R-:W-:-:S04]  /*ad00*/  IMAD R6, R6, UR8, RZ ;  /* 0x0000000806067c24 */ /* 0x000fc8000f8e02ff */
[----:B------:R-:W-:-:S03]  /*ad10*/  IMAD R5, R20, UR9, R6 ;  /* 0x0000000914057c24 */ /* 0x000fc6000f8e0206 */
[----:B------:R-:W1:Y:S01]  /*ad20*/  @P0 LDC R3, c[0x0][0x450] ;  /* 0x00011400ff030b82 */ /* 0x000e620000000800 */
[----:B0-----:R-:W-:-:S05]  /*ad30*/  @P0 IMAD.HI.U32 R2, R9, R2, RZ ;  /* 0x0000000209020227 */ /* 0x001fca00078e00ff */
[----:B-1----:R-:W-:Y:S01]  /*ad40*/  @P0 SHF.R.U32.HI R7, RZ, R3, R2 ;  /* 0x00000003ff070219 */ /* 0x002fe20000011602 */
[----:B------:R-:W-:Y:S01]  /*ad50*/  IMAD.MOV.U32 R2, RZ, RZ, R4 ;  /* 0x000000ffff027224 */ /* 0x000fe200078e0004 */
[----:B------:R-:W-:Y:S02]  /*ad60*/  MOV R3, UR6 ;  /* 0x0000000600037c02 */ /* 0x000fe40008000f00 */
[----:B------:R-:W-:Y:S01]  /*ad70*/  SHF.R.S32.HI R4, RZ, 0x1f, R7 ;  /* 0x0000001fff047819 */ /* 0x000fe20000011407 */
[----:B------:R-:W-:-:S04]  /*ad80*/  IMAD.WIDE.U32 R2, R20, UR8, R2 ;  /* 0x0000000814027c25 */ /* 0x000fc8000f8e0002 */
[----:B------:R-:W-:Y:S01]  /*ad90*/  IMAD R4, R4, UR4, RZ ;  /* 0x0000000404047c24 */ /* 0x000fe2000f8e02ff */
[----:B------:R-:W-:Y:S01]  /*ada0*/  IADD3 R3, R3, R5, RZ ;  /* 0x0000000503037210 */ /* 0x000fe20007ffe0ff */
[----:B------:R-:W-:-:S04]  /*adb0*/  IMAD.MOV R5, RZ, RZ, -R7 ;  /* 0x000000ffff057224 */ /* 0x000fc800078e0a07 */
[----:B------:R-:W-:Y:S02]  /*adc0*/  IMAD R5, R0, R5, R9 ;  /* 0x0000000500057224 */ /* 0x000fe400078e0209 */
[C---:B------:R-:W-:Y:S02]  /*add0*/  IMAD R9, R7.reuse, UR5, R4 ;  /* 0x0000000507097c24 */ /* 0x040fe4000f8e0204 */
[----:B------:R-:W-:Y:S01]  /*ade0*/  IMAD.WIDE.U32 R2, R7, UR4, R2 ;  /* 0x0000000407027c25 */ /* 0x000fe2000f8e0002 */
[----:B------:R-:W-:Y:S01]  /*adf0*/  SHF.R.S32.HI R4, RZ, 0x1f, R5 ;  /* 0x0000001fff047819 */ /* 0x000fe20000011405 */
[----:B------:R-:W-:Y:S02]  /*ae00*/  ULDC.64 UR4, c[0x0][0x2c8] ;  /* 0x0000b20000047ab9 */ /* 0x000fe40000000a00 */
[----:B------:R-:W-:Y:S02]  /*ae10*/  IMAD.IADD R3, R3, 0x1, R9 ;  /* 0x0000000103037824 */ /* 0x000fe400078e0209 */
[----:B------:R-:W-:-:S02]  /*ae20*/  IMAD R4, R4, UR4, RZ ;  /* 0x0000000404047c24 */ /* 0x000fc4000f8e02ff */
[----:B------:R-:W-:-:S04]  /*ae30*/  IMAD.WIDE.U32 R2, R5, UR4, R2 ;  /* 0x0000000405027c25 */ /* 0x000fc8000f8e0002 */
[----:B------:R-:W-:Y:S01]  /*ae40*/  IMAD R7, R5, UR5, R4 ;  /* 0x0000000505077c24 */ /* 0x000fe2000f8e0204 */
[----:B------:R-:W-:Y:S02]  /*ae50*/  ULDC.64 UR4, c[0x0][0x280] ;  /* 0x0000a00000047ab9 */ /* 0x000fe40000000a00 */
[----:B------:R-:W-:Y:S01]  /*ae60*/  LEA R4, P0, R2, UR4, 0x1 ;  /* 0x0000000402047c11 */ /* 0x000fe2000f8008ff */
[----:B------:R-:W-:Y:S01]  /*ae70*/  IMAD.IADD R5, R3, 0x1, R7 ;  /* 0x0000000103057824 */ /* 0x000fe200078e0207 */
[----:B------:R-:W-:Y:S02]  /*ae80*/  ULDC UR4, c[0x0][0x2b8] ;  /* 0x0000ae0000047ab9 */ /* 0x000fe40000000800 */
[----:B------:R-:W-:Y:S02]  /*ae90*/  ISETP.GE.AND P1, PT, R22, UR4, PT ;  /* 0x0000000416007c0c */ /* 0x000fe4000bf26270 */
[----:B------:R-:W-:Y:S01]  /*aea0*/  LEA.HI.X R5, R2, UR5, R5, 0x1, P0 ;  /* 0x0000000502057c11 */ /* 0x000fe200080f0c05 */
[----:B------:R-:W-:-:S03]  /*aeb0*/  UMOV UR5, 0xffffffff ;  /* 0xffffffff00057882 */ /* 0x000fc60000000000 */
[----:B------:R-:W-:Y:S07]  /*aec0*/  BRA.DIV UR5, `(.L_x_64) ;  /* 0x00000026058c7947 */ /* 0x000fee000b800000 */
[----:B------:R-:W0:Y:S01]  /*aed0*/  SHFL.IDX PT, R14, R4, RZ, 0x181f ;  /* 0x00181fff040e7589 */ /* 0x000e2200000e0000 */
[----:B------:R-:W-:Y:S01]  /*aee0*/  ULDC UR4, c[0x0][0x288] ;  /* 0x0000a20000047ab9 */ /* 0x000fe20000000800 */
[----:B------:R-:W-:Y:S01]  /*aef0*/  LEA R35, R35, R36, 0x6 ;  /* 0x0000002423237211 */ /* 0x000fe200078e30ff */
[----:B------:R-:W-:Y:S01]  /*af00*/  IMAD R0, R0, UR4, RZ ;  /* 0x0000000400007c24 */ /* 0x000fe2000f8e02ff */
[----:B------:R-:W1:Y:S03]  /*af10*/  SHFL.IDX PT, R2, R5, RZ, 0x181f ;  /* 0x00181fff05027589 */ /* 0x000e6600000e0000 */
[C---:B------:R-:W-:Y:S01]  /*af20*/  VIADD R9, R35.reuse, 0x10 ;  /* 0x0000001023097836 */ /* 0x040fe20000000000 */
[----:B------:R-:W-:Y:S01]  /*af30*/  ISETP.GE.AND P0, PT, R35, R0, PT ;  /* 0x000000002300720c */ /* 0x000fe20003f06270 */
[----:B------:R-:W-:-:S12]  /*af40*/  SHFL.IDX PT, R6, R5, 0x1, 0x181f ;  /* 0x00381f0005067f89 */ /* 0x000fd800000e0000 */
[----:B------:R-:W-:Y:S02]  /*af50*/  @!P0 LEA R7, R30, UR43, 0x1 ;  /* 0x0000002b1e078c11 */ /* 0x000fe4000f8e08ff */
[----:B0-----:R-:W-:-:S05]  /*af60*/  @!P0 LEA R14, P2, R22, R14, 0x1 ;  /* 0x0000000e160e8211 */ /* 0x001fca00078408ff */
[----:B-1----:R-:W-:Y:S02]  /*af70*/  @!P0 IMAD.X R3, RZ, RZ, R2, P2 ;  /* 0x000000ffff038224 */ /* 0x002fe400010e0602 */
[----:B------:R-:W-:Y:S02]  /*af80*/  @!P0 IMAD.MOV.U32 R2, RZ, RZ, R14 ;  /* 0x000000ffff028224 */ /* 0x000fe400078e000e */
[----:B------:R-:W0:Y:S04]  /*af90*/  SHFL.IDX PT, R14, R4, 0x1, 0x181f ;  /* 0x00381f00040e7f89 */ /* 0x000e2800000e0000 */
[----:B------:R1:W-:Y:S01]  /*afa0*/  @!P0 LDGSTS.E.BYPASS.LTC128B.128 [R7+0x20400], desc[UR36][R2.64], !P1 ;  /* 0x2040000002078fae */ /* 0x0003e2000c901d64 */
[----:B------:R-:W-:Y:S01]  /*afb0*/  ISETP.GE.AND P0, PT, R9, R0, PT ;  /* 0x000000000900720c */ /* 0x000fe20003f06270 */
[----:B-1----:R-:W-:-:S12]  /*afc0*/  VIADD R7, R35, 0x20 ;  /* 0x0000002023077836 */ /* 0x002fd80000000000 */
[----:B------:R-:W-:Y:S02]  /*afd0*/  @!P0 LEA R9, R30, UR43, 0x1 ;  /* 0x0000002b1e098c11 */ /* 0x000fe4000f8e08ff */
[----:B0-----:R-:W-:Y:S02]  /*afe0*/  @!P0 LEA R2, P2, R22, R14, 0x1 ;  /* 0x0000000e16028211 */ /* 0x001fe400078408ff */
[----:B------:R-:W0:Y:S02]  /*aff0*/  SHFL.IDX PT, R14, R4, 0x2, 0x181f ;  /* 0x00581f00040e7f89 */ /* 0x000e2400000e0000 */
[----:B------:R-:W-:Y:S02]  /*b000*/  @!P0 IADD3.X R3, RZ, R6, RZ, P2, !PT ;  /* 0x00000006ff038210 */ /* 0x000fe400017fe4ff */
[----:B------:R-:W1:Y:S04]  /*b010*/  SHFL.IDX PT, R6, R5, 0x2, 0x181f ;  /* 0x00581f0005067f89 */ /* 0x000e6800000e0000 */
[----:B------:R0:W-:Y:S01]  /*b020*/  @!P0 LDGSTS.E.BYPASS.LTC128B.128 [R9+0x20c00], desc[UR36][R2.64], !P1 ;  /* 0x20c0000002098fae */ /* 0x0001e2000c901d64 */
[----:B------:R-:W-:-:S13]  /*b030*/  ISETP.GE.AND P0, PT, R7, R0, PT ;  /* 0x000000000700720c */ /* 0x000fda0003f06270 */
[----:B------:R-:W-:Y:S02]  /*b040*/  @!P0 LEA R7, R30, UR43, 0x1 ;  /* 0x0000002b1e078c11 */ /* 0x000fe4000f8e08ff */
[----:B0-----:R-:W-:Y:S02]  /*b050*/  @!P0 LEA R2, P2, R22, R14, 0x1 ;  /* 0x0000000e16028211 */ /* 0x001fe400078408ff */
[----:B------:R0:W2:Y:S03]  /*b060*/  SHFL.IDX PT, R14, R4, 0x3, 0x181f ;  /* 0x00781f00040e7f89 */ /* 0x0000a600000e0000 */
[----:B-1----:R-:W-:Y:S02]  /*b070*/  @!P0 IMAD.X R3, RZ, RZ, R6, P2 ;  /* 0x000000ffff038224 */ /* 0x002fe400010e0606 */
[----:B------:R0:W1:Y:S04]  /*b080*/  SHFL.IDX PT, R6, R5, 0x3, 0x181f ;  /* 0x00781f0005067f89 */ /* 0x00006800000e0000 */
[----:B------:R0:W-:Y:S02]  /*b090*/  @!P0 LDGSTS.E.BYPASS.LTC128B.128 [R7+0x21400], desc[UR36][R2.64], !P1 ;  /* 0x2140000002078fae */ /* 0x0001e4000c901d64 */
.L_x_120:
[----:B------:R-:W-:-:S05]  /*b0a0*/  VIADD R35, R35, 0x30 ;  /* 0x0000003023237836 */ /* 0x000fca0000000000 */
[----:B------:R-:W-:Y:S01]  /*b0b0*/  ISETP.GE.AND P0, PT, R35, R0, PT ;  /* 0x000000002300720c */ /* 0x000fe20003f06270 */
[----:B------:R-:W-:-:S05]  /*b0c0*/  IMAD.MOV.U32 R0, RZ, RZ, 0x1 ;  /* 0x00000001ff007424 */ /* 0x000fca00078e00ff */
[----:B------:R-:W-:-:S07]  /*b0d0*/  SHF.L.U32 R0, R0, 0x1f, RZ ;  /* 0x0000001f00007819 */ /* 0x000fce00000006ff */
[----:B0-2---:R-:W-:Y:S02]  /*b0e0*/  @!P0 LEA R2, P2, R22, R14, 0x1 ;  /* 0x0000000e16028211 */ /* 0x005fe400078408ff */
[----:B------:R-:W-:Y:S02]  /*b0f0*/  @!P0 LEA R5, R30, UR43, 0x1 ;  /* 0x0000002b1e058c11 */ /* 0x000fe4000f8e08ff */
[----:B-1----:R-:W-:-:S05]  /*b100*/  @!P0 IADD3.X R3, RZ, R6, RZ, P2, !PT ;  /* 0x00000006ff038210 */ /* 0x002fca00017fe4ff */
[----:B------:R-:W-:Y:S01]  /*b110*/  @!PT LDS RZ, [RZ] ;  /* 0x00000000fffff984 */ /* 0x000fe20000000800 */
[----:B------:R-:W-:Y:S01]  /*b120*/  @!PT LDS RZ, [RZ] ;  /* 0x00000000fffff984 */ /* 0x000fe20000000800 */
[----:B------:R-:W-:Y:S01]  /*b130*/  @!PT LDS RZ, [RZ] ;  /* 0x00000000fffff984 */ /* 0x000fe20000000800 */
[----:B------:R0:W-:Y:S01]  /*b140*/  @!P0 LDGSTS.E.BYPASS.LTC128B.128 [R5+0x21c00], desc[UR36][R2.64], !P1 ;  /* 0x21c0000002058fae */ /* 0x0001e2000c901d64 */
[----:B------:R-:W-:Y:S01]  /*b150*/  NOP ;  /* 0x0000000000007918 */ /* 0x000fe20000000000 */
[----:B------:R-:W-:Y:S02]  /*b160*/  SYNCS.ARRIVE.TRANS64.RED.A0T1 RZ, [UR43+0x28c00], RZ ;  /* 0x028c00ffffff79a7 */ /* 0x000fe4000820042b */
[----:B------:R-:W-:Y:S01]  /*b170*/  ARRIVES.LDGSTSBAR.64.TRANSCNT [UR43+0x28c00] ;  /* 0x028c0000ff0079b0 */ /* 0x000fe20008000aab */
[----:B------:R-:W-:Y:S01]  /*b180*/  NOP ;  /* 0x0000000000007918 */ /* 0x000fe20000000000 */
[----:B------:R-:W-:Y:S01]  /*b190*/  SYNCS.ARRIVE.TRANS64.A1T0 RZ, [UR43+0x28c00], RZ ;  /* 0x028c00ffffff79a7 */ /* 0x000fe2000810002b */
[----:B------:R-:W1:Y:S02]  /*b1a0*/  SYNCS.PHASECHK.TRANS64.TRYWAIT P0, [UR43+0x28c20], R0 ;  /* 0x028c2000ff0075a7 */ /* 0x000e64000800016b */
[----:B01----:R-:W-:Y:S05]  /*b1b0*/  @!P0 BRA `(.L_x_65) ;  /* 0x0000002400f48947 */ /* 0x003fea0003800000 */
.L_x_121:
[----:B------:R-:W-:-:S13]  /*b1c0*/  ISETP.NE.AND P0, PT, R33, 0x3, PT ;  /* 0x000000032100780c */ /* 0x000fda0003f05270 */
[----:B------:R-:W-:Y:S05]  /*b1d0*/  @!P0 BRA `(.L_x_66) ;  /* 0x0000000000048947 */ /* 0x000fea0003800000 */
[----:B------:R-:W-:Y:S01]  /*b1e0*/  BPT.TRAP 0x1 ;  /* 0x000000040000795c */ /* 0x000fe20000300000 */
.L_x_66:
[----:B------:R-:W1:Y:S02]  /*b1f0*/  SYNCS.PHASECHK.TRANS64.TRYWAIT P0, [UR43+0x28c60], R0 ;  /* 0x028c6000ff0075a7 */ /* 0x000e64000800016b */
[----:B-1----:R-:W-:Y:S05]  /*b200*/  @!P0 BRA `(.L_x_67) ;  /* 0x0000002400f88947 */ /* 0x002fea0003800000 */
.L_x_122:
[----:B------:R-:W-:Y:S01]  /*b210*/  ULDC.64 UR4, c[0x0][0x328] ;  /* 0x0000ca0000047ab9 */ /* 0x000fe20000000a00 */
[----:B------:R-:W-:Y:S01]  /*b220*/  ULDC.64 UR6, c[0x0][0x338] ;  /* 0x0000ce0000067ab9 */ /* 0x000fe20000000a00 */
[----:B0-----:R-:W-:Y:S02]  /*b230*/  IMAD R0, R29, UR4, RZ ;  /* 0x000000041d007c24 */ /* 0x001fe4000f8e02ff */
[----:B------:R-:W-:Y:S01]  /*b240*/  IMAD.WIDE.U32 R2, R19, UR4, RZ ;  /* 0x0000000413027c25 */ /* 0x000fe2000f8e00ff */
[----:B------:R-:W-:-:S03]  /*b250*/  R2UR UR4, R23 ;  /* 0x00000000170472ca */ /* 0x000fc600000e0000 */
[----:B------:R-:W-:Y:S02]  /*b260*/  IMAD R19, R19, UR5, R0 ;  /* 0x0000000513137c24 */ /* 0x000fe4000f8e0200 */
[----:B------:R-:W-:Y:S02]  /*b270*/  IMAD R5, R27, UR6, RZ ;  /* 0x000000061b057c24 */ /* 0x000fe4000f8e02ff */
[----:B------:R-:W-:Y:S02]  /*b280*/  IMAD.IADD R3, R3, 0x1, R19 ;  /* 0x0000000103037824 */ /* 0x000fe400078e0213 */
[C---:B------:R-:W-:Y:S02]  /*b290*/  IMAD R5, R26.reuse, UR7, R5 ;  /* 0x000000071a057c24 */ /* 0x040fe4000f8e0205 */
[----:B------:R-:W-:Y:S01]  /*b2a0*/  IMAD.WIDE.U32 R2, R26, UR6, R2 ;  /* 0x000000061a027c25 */ /* 0x000fe2000f8e0002 */
[----:B------:R-:W-:Y:S02]  /*b2b0*/  ULDC.64 UR6, c[0x0][0x330] ;  /* 0x0000cc0000067ab9 */ /* 0x000fe40000000a00 */
[----:B------:R-:W-:Y:S01]  /*b2c0*/  UIMAD UR4, UR4, UR6, URZ ;  /* 0x00000006040472a4 */ /* 0x000fe2000f8e023f */
[----:B------:R-:W-:Y:S01]  /*b2d0*/  IMAD.IADD R3, R3, 0x1, R5 ;  /* 0x0000000103037824 */ /* 0x000fe200078e0205 */
[----:B------:R-:W-:-:S02]  /*b2e0*/  MOV R5, UR6 ;  /* 0x0000000600057c02 */ /* 0x000fc40008000f00 */
[----:B------:R-:W-:-:S03]  /*b2f0*/  UIMAD UR4, UR40, UR7, UR4 ;  /* 0x00000007280472a4 */ /* 0x000fc6000f8e0204 */
[----:B------:R-:W-:Y:S01]  /*b300*/  IMAD.WIDE.U32 R2, R5, UR40, R2 ;  /* 0x0000002805027c25 */ /* 0x000fe2000f8e0002 */
[----:B------:R-:W-:-:S03]  /*b310*/  ULDC.64 UR6, c[0x0][0x318] ;  /* 0x0000c60000067ab9 */ /* 0x000fc60000000a00 */
[----:B------:R-:W-:Y:S01]  /*b320*/  VIADD R3, R3, UR4 ;  /* 0x0000000403037c36 */ /* 0x000fe20008000000 */
[----:B------:R-:W-:Y:S01]  /*b330*/  LEA R0, P0, R2, UR6, 0x1 ;  /* 0x0000000602007c11 */ /* 0x000fe2000f8008ff */
[----:B------:R-:W-:-:S03]  /*b340*/  UMOV UR4, 0xffffffff ;  /* 0xffffffff00047882 */ /* 0x000fc60000000000 */
[----:B------:R-:W-:Y:S01]  /*b350*/  LEA.HI.X R6, R2, UR7, R3, 0x1, P0 ;  /* 0x0000000702067c11 */ /* 0x000fe200080f0c03 */
[----:B------:R-:W-:Y:S08]  /*b360*/  BRA.DIV UR4, `(.L_x_68) ;  /* 0x0000002604b87947 */ /* 0x000ff0000b800000 */
[----:B------:R-:W0:Y:S01]  /*b370*/  SHFL.IDX PT, R14, R0, RZ, 0x181f ;  /* 0x00181fff000e7589 */ /* 0x000e2200000e0000 */
[----:B------:R-:W-:Y:S01]  /*b380*/  IMAD.SHL.U32 R8, R22, 0x2, RZ ;  /* 0x0000000216087824 */ /* 0x000fe200078e00ff */
[C---:B------:R-:W-:Y:S02]  /*b390*/  LOP3.LUT R4, R17.reuse, 0x1, RZ, 0xc0, !PT ;  /* 0x0000000111047812 */ /* 0x040fe400078ec0ff */
[----:B------:R-:W1:Y:S01]  /*b3a0*/  SHFL.IDX PT, R3, R6, RZ, 0x181f ;  /* 0x00181fff06037589 */ /* 0x000e6200000e0000 */
[----:B------:R-:W-:Y:S02]  /*b3b0*/  LEA R7, R30, UR43, 0x1 ;  /* 0x0000002b1e077c11 */ /* 0x000fe4000f8e08ff */
[----:B------:R-:W-:Y:S01]  /*b3c0*/  ISETP.NE.U32.AND P1, PT, R4, 0x1, PT ;  /* 0x000000010400780c */ /* 0x000fe20003f25070 */
[----:B------:R-:W-:Y:S01]  /*b3d0*/  SHFL.IDX PT, R5, R6, 0x1, 0x181f ;  /* 0x00381f0006057f89 */ /* 0x000fe200000e0000 */
[C---:B------:R-:W-:Y:S02]  /*b3e0*/  LOP3.LUT P5, RZ, R17.reuse, 0x2, RZ, 0xc0, !PT ;  /* 0x0000000211ff7812 */ /* 0x040fe400078ac0ff */
[C---:B------:R-:W-:Y:S01]  /*b3f0*/  LOP3.LUT P4, RZ, R17.reuse, 0x4, RZ, 0xc0, !PT ;  /* 0x0000000411ff7812 */ /* 0x040fe2000788c0ff */
[----:B------:R-:W-:Y:S01]  /*b400*/  SHFL.IDX PT, R9, R6, 0x2, 0x181f ;  /* 0x00581f0006097f89 */ /* 0x000fe200000e0000 */
[----:B------:R-:W-:-:S02]  /*b410*/  LOP3.LUT P3, RZ, R17, 0x8, RZ, 0xc0, !PT ;  /* 0x0000000811ff7812 */ /* 0x000fc4000786c0ff */
[C---:B------:R-:W-:Y:S01]  /*b420*/  LOP3.LUT P2, RZ, R17.reuse, 0x10, RZ, 0xc0, !PT ;  /* 0x0000001011ff7812 */ /* 0x040fe2000784c0ff */
[----:B------:R-:W-:Y:S01]  /*b430*/  SHFL.IDX PT, R6, R6, 0x3, 0x181f ;  /* 0x00781f0006067f89 */ /* 0x000fe200000e0000 */
[----:B------:R-:W-:Y:S02]  /*b440*/  LOP3.LUT R16, R16, 0xfffffeff, RZ, 0xc0, !PT ;  /* 0xfffffeff10107812 */ /* 0x000fe400078ec0ff */
[----:B------:R-:W-:Y:S02]  /*b450*/  PRMT R4, R17, 0x8880, RZ ;  /* 0x0000888011047816 */ /* 0x000fe400000000ff */
[----:B------:R-:W-:Y:S02]  /*b460*/  @P1 LOP3.LUT R16, R16, 0x100, RZ, 0xfc, !PT ;  /* 0x0000010010101812 */ /* 0x000fe400078efcff */
[----:B0-----:R-:W-:Y:S02]  /*b470*/  IADD3 R2, P0, R14, R8, RZ ;  /* 0x000000080e027210 */ /* 0x001fe40007f1e0ff */
[----:B------:R-:W0:Y:S01]  /*b480*/  SHFL.IDX PT, R14, R0, 0x1, 0x181f ;  /* 0x00381f00000e7f89 */ /* 0x000e2200000e0000 */
[----:B------:R-:W-:-:S02]  /*b490*/  LOP3.LUT R16, R16, 0xfffffdff, RZ, 0xc0, !PT ;  /* 0xfffffdff10107812 */ /* 0x000fc400078ec0ff */
[----:B-1----:R-:W-:Y:S01]  /*b4a0*/  IMAD.X R3, RZ, RZ, R3, P0 ;  /* 0x000000ffff037224 */ /* 0x002fe200000e0603 */
[----:B------:R-:W-:Y:S02]  /*b4b0*/  ISETP.LT.OR P0, PT, R18, 0x1, P1 ;  /* 0x000000011200780c */ /* 0x000fe40000f01670 */
[----:B------:R-:W-:-:S11]  /*b4c0*/  LOP3.LUT P1, RZ, R17, 0x20, RZ, 0xc0, !PT ;  /* 0x0000002011ff7812 */ /* 0x000fd6000782c0ff */
[----:B------:R-:W-:Y:S01]  /*b4d0*/  LDGSTS.E.BYPASS.LTC128B.128 [R7+0x400], desc[UR36][R2.64], !P0 ;  /* 0x0040000002077fae */ /* 0x000fe2000c101d64 */
[----:B------:R-:W-:-:S13]  /*b4e0*/  ISETP.LT.OR P0, PT, R18, 0x1, !P5 ;  /* 0x000000011200780c */ /* 0x000fda0006f01670 */
        /* <DEDUP_REMOVED lines=9> */
[----:B------:R-:W-:-:S04]  /*b580*/  LOP3.LUT P0, RZ, R17, 0x40, RZ, 0xc0, !PT ;  /* 0x0000004011ff7812 */ /* 0x000fc8000780c0ff */
[----:B------:R-:W-:-:S13]  /*b590*/  ISETP.LT.OR P6, PT, R18, 0x1, !P0 ;  /* 0x000000011200780c */ /* 0x000fda00047c1670 */
[----:B------:R-:W-:Y:S01]  /*b5a0*/  LDGSTS.E.BYPASS.LTC128B.128 [R7+0xc400], desc[UR36][R2.64+0x300], !P6 ;  /* 0x0c40030002077fae */ /* 0x000fe2000f101d64 */
[----:B------:R-:W-:-:S13]  /*b5b0*/  ISETP.GT.AND P6, PT, R4, -0x1, PT ;  /* 0xffffffff0400780c */ /* 0x000fda0003fc4270 */
[----:B------:R-:W-:Y:S02]  /*b5c0*/  @P6 LOP3.LUT R16, R16, 0x200, RZ, 0xfc, !PT ;  /* 0x0000020010106812 */ /* 0x000fe400078efcff */
[----:B------:R-:W-:-:S13]  /*b5d0*/  ISETP.LT.OR P6, PT, R18, 0x1, P6 ;  /* 0x000000011200780c */ /* 0x000fda00037c1670 */
[----:B------:R1:W-:Y:S01]  /*b5e0*/  LDGSTS.E.BYPASS.LTC128B.128 [R7+0xe400], desc[UR36][R2.64+0x380], !P6 ;  /* 0x0e40038002077fae */ /* 0x0003e2000f101d64 */
[----:B0-----:R-:W-:-:S03]  /*b5f0*/  IADD3 R4, P6, R14, R8, RZ ;  /* 0x000000080e047210 */ /* 0x001fc60007fde0ff */
[----:B------:R-:W1:Y:S01]  /*b600*/  SHFL.IDX PT, R14, R0, 0x2, 0x181f ;  /* 0x00581f00000e7f89 */ /* 0x000e6200000e0000 */
[----:B------:R-:W-:Y:S02]  /*b610*/  IADD3.X R5, RZ, R5, RZ, P6, !PT ;  /* 0x00000005ff057210 */ /* 0x000fe400037fe4ff */
[----:B-1----:R-:W-:Y:S02]  /*b620*/  IADD3 R2, P6, R14, R8, RZ ;  /* 0x000000080e027210 */ /* 0x002fe40007fde0ff */
[----:B------:R0:W1:Y:S03]  /*b630*/  SHFL.IDX PT, R14, R0, 0x3, 0x181f ;  /* 0x00781f00000e7f89 */ /* 0x00006600000e0000 */
[----:B------:R-:W-:Y:S01]  /*b640*/  IMAD.X R3, RZ, RZ, R9, P6 ;  /* 0x000000ffff037224 */ /* 0x000fe200030e0609 */
[----:B------:R-:W-:-:S04]  /*b650*/  LOP3.LUT P6, RZ, R16, 0x100, RZ, 0xc0, !PT ;  /* 0x0000010010ff7812 */ /* 0x000fc800078cc0ff */
[----:B------:R-:W-:-:S13]  /*b660*/  ISETP.LT.OR P6, PT, R18, 0x11, P6 ;  /* 0x000000111200780c */ /* 0x000fda00037c1670 */
        /* <DEDUP_REMOVED lines=14> */
[----:B------:R-:W-:-:S13]  /*b750*/  ISETP.LT.OR P6, PT, R18, 0x11, P6 ;  /* 0x000000111200780c */ /* 0x000fda00037c1670 */
[----:B------:R2:W-:Y:S01]  /*b760*/  LDGSTS.E.BYPASS.LTC128B.128 [R7+0xec00], desc[UR36][R4.64+0x380], !P6 ;  /* 0x0ec0038004077fae */ /* 0x0005e2000f101d64 */
[----:B------:R-:W-:-:S04]  /*b770*/  LOP3.LUT P6, RZ, R16, 0x100, RZ, 0xc0, !PT ;  /* 0x0000010010ff7812 */ /* 0x000fc800078cc0ff */
[----:B------:R-:W-:Y:S01]  /*b780*/  ISETP.LT.OR P6, PT, R18, 0x21, P6 ;  /* 0x000000211200780c */ /* 0x000fe200037c1670 */
[----:B--2---:R-:W-:-:S12]  /*b790*/  IMAD.MOV.U32 R4, RZ, RZ, RZ ;  /* 0x000000ffff047224 */ /* 0x004fd800078e00ff */
[----:B------:R0:W-:Y:S01]  /*b7a0*/  LDGSTS.E.BYPASS.LTC128B.128 [R7+0x1400], desc[UR36][R2.64], !P6 ;  /* 0x0140000002077fae */ /* 0x0001e2000f101d64 */
[----:B------:R-:W-:-:S13]  /*b7b0*/  ISETP.LT.OR P6, PT, R18, 0x21, !P5 ;  /* 0x000000211200780c */ /* 0x000fda0006fc1670 */
        /* <DEDUP_REMOVED lines=11> */
[----:B------:R-:W-:-:S04]  /*b870*/  LOP3.LUT P6, RZ, R16, 0x200, RZ, 0xc0, !PT ;  /* 0x0000020010ff7812 */ /* 0x000fc800078cc0ff */
[----:B------:R-:W-:-:S13]  /*b880*/  ISETP.LT.OR P6, PT, R18, 0x21, P6 ;  /* 0x000000211200780c */ /* 0x000fda00037c1670 */
[----:B-1----:R0:W-:Y:S02]  /*b890*/  LDGSTS.E.BYPASS.LTC128B.128 [R7+0xf400], desc[UR36][R2.64+0x380], !P6 ;  /* 0x0f40038002077fae */ /* 0x0021e4000f101d64 */
.L_x_132:
[----:B0-----:R-:W-:Y:S02]  /*b8a0*/  IADD3 R2, P6, R14, R8, RZ ;  /* 0x000000080e027210 */ /* 0x001fe40007fde0ff */
[C---:B------:R-:W-:Y:S02]  /*b8b0*/  ISETP.LT.OR P5, PT, R18.reuse, 0x31, !P5 ;  /* 0x000000311200780c */ /* 0x040fe40006fa1670 */
[----:B------:R-:W-:Y:S01]  /*b8c0*/  ISETP.LT.OR P4, PT, R18, 0x31, !P4 ;  /* 0x000000311200780c */ /* 0x000fe20006781670 */
[----:B------:R-:W-:Y:S01]  /*b8d0*/  IMAD.X R3, RZ, RZ, R6, P6 ;  /* 0x000000ffff037224 */ /* 0x000fe200030e0606 */
[----:B------:R-:W-:Y:S02]  /*b8e0*/  LOP3.LUT P6, RZ, R16, 0x100, RZ, 0xc0, !PT ;  /* 0x0000010010ff7812 */ /* 0x000fe400078cc0ff */
[C---:B------:R-:W-:Y:S02]  /*b8f0*/  ISETP.LT.OR P3, PT, R18.reuse, 0x31, !P3 ;  /* 0x000000311200780c */ /* 0x040fe40005f61670 */
[----:B------:R-:W-:-:S02]  /*b900*/  ISETP.LT.OR P6, PT, R18, 0x31, P6 ;  /* 0x000000311200780c */ /* 0x000fc400037c1670 */
[C---:B------:R-:W-:Y:S02]  /*b910*/  ISETP.LT.OR P2, PT, R18.reuse, 0x31, !P2 ;  /* 0x000000311200780c */ /* 0x040fe40005741670 */
[C---:B------:R-:W-:Y:S02]  /*b920*/  ISETP.LT.OR P1, PT, R18.reuse, 0x31, !P1 ;  /* 0x000000311200780c */ /* 0x040fe40004f21670 */
[----:B------:R-:W-:-:S07]  /*b930*/  ISETP.LT.OR P0, PT, R18, 0x31, !P0 ;  /* 0x000000311200780c */ /* 0x000fce0004701670 */
[----:B------:R-:W-:Y:S01]  /*b940*/  @!PT LDS RZ, [RZ] ;  /* 0x00000000fffff984 */ /* 0x000fe20000000800 */
[----:B------:R-:W-:Y:S01]  /*b950*/  @!PT LDS RZ, [RZ] ;  /* 0x00000000fffff984 */ /* 0x000fe20000000800 */
[----:B------:R-:W-:Y:S01]  /*b960*/  @!PT LDS RZ, [RZ] ;  /* 0x00000000fffff984 */ /* 0x000fe20000000800 */
[----:B------:R0:W-:Y:S01]  /*b970*/  LDGSTS.E.BYPASS.LTC128B.128 [R7+0x1c00], desc[UR36][R2.64], !P6 ;  /* 0x01c0000002077fae */ /* 0x0001e2000f101d64 */
[----:B------:R-:W-:-:S03]  /*b980*/  LOP3.LUT P6, RZ, R16, 0x200, RZ, 0xc0, !PT ;  /* 0x0000020010ff7812 */ /* 0x000fc600078cc0ff */
[----:B------:R0:W-:Y:S04]  /*b990*/  LDGSTS.E.BYPASS.LTC128B.128 [R7+0x3c00], desc[UR36][R2.64+0x80], !P5 ;  /* 0x03c0008002077fae */ /* 0x0001e8000e901d64 */
[----:B------:R0:W-:Y:S04]  /*b9a0*/  LDGSTS.E.BYPASS.LTC128B.128 [R7+0x5c00], desc[UR36][R2.64+0x100], !P4 ;  /* 0x05c0010002077fae */ /* 0x0001e8000e101d64 */
[----:B------:R0:W-:Y:S04]  /*b9b0*/  LDGSTS.E.BYPASS.LTC128B.128 [R7+0x7c00], desc[UR36][R2.64+0x180], !P3 ;  /* 0x07c0018002077fae */ /* 0x0001e8000d901d64 */
[----:B------:R0:W-:Y:S04]  /*b9c0*/  LDGSTS.E.BYPASS.LTC128B.128 [R7+0x9c00], desc[UR36][R2.64+0x200], !P2 ;  /* 0x09c0020002077fae */ /* 0x0001e8000d101d64 */
[----:B------:R0:W-:Y:S04]  /*b9d0*/  LDGSTS.E.BYPASS.LTC128B.128 [R7+0xbc00], desc[UR36][R2.64+0x280], !P1 ;  /* 0x0bc0028002077fae */ /* 0x0001e8000c901d64 */
[----:B------:R0:W-:Y:S01]  /*b9e0*/  LDGSTS.E.BYPASS.LTC128B.128 [R7+0xdc00], desc[UR36][R2.64+0x300], !P0 ;  /* 0x0dc0030002077fae */ /* 0x0001e2000c101d64 */
[----:B------:R-:W-:-:S13]  /*b9f0*/  ISETP.LT.OR P0, PT, R18, 0x31, P6 ;  /* 0x000000311200780c */ /* 0x000fda0003701670 */
[----:B------:R0:W-:Y:S01]  /*ba00*/  LDGSTS.E.BYPASS.LTC128B.128 [R7+0xfc00], desc[UR36][R2.64+0x380], !P0 ;  /* 0x0fc0038002077fae */ /* 0x0001e2000c101d64 */
[----:B------:R-:W-:Y:S01]  /*ba10*/  NOP ;  /* 0x0000000000007918 */ /* 0x000fe20000000000 */
[----:B------:R-:W-:Y:S02]  /*ba20*/  SYNCS.ARRIVE.TRANS64.RED.A0T1 RZ, [UR43+0x28c50], RZ ;  /* 0x028c50ffffff79a7 */ /* 0x000fe4000820042b */
[----:B------:R-:W-:Y:S01]  /*ba30*/  ARRIVES.LDGSTSBAR.64.TRANSCNT [UR43+0x28c50] ;  /* 0x028c5000ff0079b0 */ /* 0x000fe20008000aab */
[----:B------:R-:W-:Y:S01]  /*ba40*/  NOP ;  /* 0x0000000000007918 */ /* 0x000fe20000000000 */
[----:B------:R-:W-:-:S13]  /*ba50*/  ISETP.NE.AND P6, PT, R33, 0x3, PT ;  /* 0x000000032100780c */ /* 0x000fda0003fc5270 */
[----:B0-----:R-:W-:Y:S05]  /*ba60*/  @!P6 BRA `(.L_x_69) ;  /* 0x000000000004e947 */ /* 0x001fea0003800000 */
[----:B------:R-:W-:Y:S01]  /*ba70*/  BPT.TRAP 0x1 ;  /* 0x000000040000795c */ /* 0x000fe20000300000 */
.L_x_69:
[----:B------:R-:W-:Y:S01]  /*ba80*/  IADD3 R25, R25, -0x2, RZ ;  /* 0xfffffffe19197810 */ /* 0x000fe20007ffe0ff */
[----:B------:R-:W-:Y:S01]  /*ba90*/  SYNCS.ARRIVE.TRANS64.A1T0 RZ, [UR43+0x28c50], RZ ;  /* 0x028c50ffffff79a7 */ /* 0x000fe2000810002b */
[----:B------:R-:W-:Y:S01]  /*baa0*/  BSSY B0, `(.L_x_53) ;  /* 0x00000f1000007945 */ /* 0x000fe20003800000 */
[----:B------:R-:W-:Y:S01]  /*bab0*/  IMAD.MOV.U32 R21, RZ, RZ, 0x1 ;  /* 0x00000001ff157424 */ /* 0x000fe200078e00ff */
[----:B------:R-:W-:Y:S01]  /*bac0*/  ISETP.GE.AND P0, PT, R25, UR45, PT ;  /* 0x0000002d19007c0c */ /* 0x000fe2000bf06270 */
[----:B------:R-:W-:-:S12]  /*bad0*/  IMAD.MOV.U32 R0, RZ, RZ, 0x1 ;  /* 0x00000001ff007424 */ /* 0x000fd800078e00ff */
[----:B------:R-:W-:Y:S05]  /*bae0*/  @!P0 BRA `(.L_x_70) ;  /* 0x0000000c00b08947 */ /* 0x000fea0003800000 */
[----:B------:R-:W-:Y:S01]  /*baf0*/  UIADD3 UR4, UR44, 0x1, URZ ;  /* 0x000000012c047890 */ /* 0x000fe2000fffe03f */
[----:B------:R-:W-:Y:S01]  /*bb00*/  LOP3.LUT R3, RZ, UR42, RZ, 0x33, !PT ;  /* 0x0000002aff037c12 */ /* 0x000fe2000f8e33ff */
[----:B------:R-:W-:Y:S01]  /*bb10*/  IMAD.MOV.U32 R21, RZ, RZ, 0x1 ;  /* 0x00000001ff157424 */ /* 0x000fe200078e00ff */
[----:B------:R-:W-:Y:S01]  /*bb20*/  IADD3 R36, R37, R28, R36 ;  /* 0x0000001c25247210 */ /* 0x000fe20007ffe024 */
[----:B------:R-:W-:Y:S01]  /*bb30*/  UIMAD UR4, UR4, UR38, URZ ;  /* 0x00000026040472a4 */ /* 0x000fe2000f8e023f */
[----:B------:R-:W-:Y:S02]  /*bb40*/  LOP3.LUT R28, R34, 0x40, RZ, 0xc0, !PT ;  /* 0x00000040221c7812 */ /* 0x000fe400078ec0ff */
[----:B------:R-:W-:Y:S01]  /*bb50*/  LOP3.LUT R25, R17, 0x80, RZ, 0xc0, !PT ;  /* 0x0000008011197812 */ /* 0x000fe200078ec0ff */
[----:B------:R-:W-:Y:S01]  /*bb60*/  VIADD R36, R36, 0xffffff40 ;  /* 0xffffff4024247836 */ /* 0x000fe20000000000 */
[----:B------:R-:W-:Y:S02]  /*bb70*/  SHF.R.U32.HI R28, RZ, 0x2, R28 ;  /* 0x00000002ff1c7819 */ /* 0x000fe4000001161c */
[----:B------:R-:W-:-:S02]  /*bb80*/  LOP3.LUT R0, RZ, UR4, RZ, 0x33, !PT ;  /* 0x00000004ff007c12 */ /* 0x000fc4000f8e33ff */
[----:B------:R-:W-:Y:S02]  /*bb90*/  SHF.R.U32.HI R25, RZ, 0x3, R25 ;  /* 0x00000003ff197819 */ /* 0x000fe40000011619 */
[----:B------:R-:W-:Y:S02]  /*bba0*/  VIMNMX R3, R0, R3, !PT ;  /* 0x0000000300037248 */ /* 0x000fe40007fe0100 */
[----:B------:R-:W-:Y:S02]  /*bbb0*/  MOV R0, 0x1 ;  /* 0x0000000100007802 */ /* 0x000fe40000000f00 */
[C---:B------:R-:W-:Y:S01]  /*bbc0*/  IADD3 R22, -R3.reuse, -0x2, RZ ;  /* 0xfffffffe03167810 */ /* 0x040fe20007ffe1ff */
[----:B------:R-:W-:-:S07]  /*bbd0*/  IMAD R9, R3, -0x40, R36 ;  /* 0xffffffc003097824 */ /* 0x000fce00078e0224 */
.L_x_85:
[----:B------:R-:W0:Y:S01]  /*bbe0*/  LDC R2, c[0x0][0x430] ;  /* 0x00010c00ff027b82 */ /* 0x000e220000000800 */
[----:B------:R-:W-:Y:S01]  /*bbf0*/  ISETP.GT.U32.AND P0, PT, R31, 0x3f, PT ;  /* 0x0000003f1f00780c */ /* 0x000fe20003f04070 */
[----:B------:R-:W-:Y:S01]  /*bc00*/  BSSY B1, `(.L_x_71) ;  /* 0x0000014000017945 */ /* 0x000fe20003800000 */
[----:B------:R-:W-:Y:S02]  /*bc10*/  IMAD.MOV.U32 R7, RZ, RZ, R9 ;  /* 0x000000ffff077224 */ /* 0x000fe400078e0009 */
[----:B------:R-:W-:Y:S01]  /*bc20*/  IMAD.MOV.U32 R6, RZ, RZ, RZ ;  /* 0x000000ffff067224 */ /* 0x000fe200078e00ff */
[----:B0-----:R-:W-:-:S13]  /*bc30*/  ISETP.NE.AND P1, PT, R2, 0x1, PT ;  /* 0x000000010200780c */ /* 0x001fda0003f25270 */
[----:B------:R-:W0:Y:S08]  /*bc40*/  @P1 LDC R2, c[0x0][0x434] ;  /* 0x00010d00ff021b82 */ /* 0x000e300000000800 */
[----:B------:R-:W1:Y:S01]  /*bc50*/  @P1 LDC R3, c[0x0][0x438] ;  /* 0x00010e00ff031b82 */ /* 0x000e620000000800 */
[----:B0-----:R-:W-:-:S05]  /*bc60*/  @P1 IMAD.HI.U32 R2, R9, R2, RZ ;  /* 0x0000000209021227 */ /* 0x001fca00078e00ff */
[----:B-1----:R-:W-:Y:S01]  /*bc70*/  @P1 SHF.R.U32.HI R7, RZ, R3, R2 ;  /* 0x00000003ff071219 */ /* 0x002fe20000011602 */
[----:B--2---:R-:W-:Y:S06]  /*bc80*/  @P0 BRA `(.L_x_72) ;  /* 0x00000000002c0947 */ /* 0x004fec0003800000 */
[----:B------:R-:W-:Y:S01]  /*bc90*/  ULDC.64 UR4, c[0x0][0x428] ;  /* 0x00010a0000047ab9 */ /* 0x000fe20000000a00 */
[----:B------:R-:W-:Y:S01]  /*bca0*/  SHF.R.S32.HI R3, RZ, 0x1f, R7 ;  /* 0x0000001fff037819 */ /* 0x000fe20000011407 */
[----:B------:R-:W-:Y:S01]  /*bcb0*/  IMAD R5, R32, UR4, RZ ;  /* 0x0000000420057c24 */ /* 0x000fe2000f8e02ff */
[----:B------:R-:W-:-:S03]  /*bcc0*/  MOV R2, R7 ;  /* 0x0000000700027202 */ /* 0x000fc60000000f00 */
[C---:B------:R-:W-:Y:S02]  /*bcd0*/  IMAD R5, R24.reuse, UR5, R5 ;  /* 0x0000000518057c24 */ /* 0x040fe4000f8e0205 */
[----:B------:R-:W-:Y:S01]  /*bce0*/  IMAD.WIDE.U32 R2, R24, UR4, R2 ;  /* 0x0000000418027c25 */ /* 0x000fe2000f8e0002 */
[----:B------:R-:W-:-:S03]  /*bcf0*/  ULDC.64 UR4, c[0x0][0x418] ;  /* 0x0001060000047ab9 */ /* 0x000fc60000000a00 */
[----:B------:R-:W-:Y:S01]  /*bd00*/  IMAD.IADD R3, R5, 0x1, R3 ;  /* 0x0000000105037824 */ /* 0x000fe200078e0203 */
[----:B------:R-:W-:-:S04]  /*bd10*/  LEA R4, P0, R2, UR4, 0x2 ;  /* 0x0000000402047c11 */ /* 0x000fc8000f8010ff */
[----:B------:R-:W-:-:S05]  /*bd20*/  LEA.HI.X R5, R2, UR5, R3, 0x2, P0 ;  /* 0x0000000502057c11 */ /* 0x000fca00080f1403 */
[----:B------:R0:W5:Y:S04]  /*bd30*/  LDG.E R6, desc[UR36][R4.64] ;  /* 0x0000002404067981 */ /* 0x000168000c1e1900 */
.L_x_72:
[----:B------:R-:W-:Y:S05]  /*bd40*/  BSYNC B1 ;  /* 0x0000000000017941 */ /* 0x000fea0003800000 */
.L_x_71:
[----:B------:R-:W-:-:S13]  /*bd50*/  ISETP.NE.AND P0, PT, R33, 0x3, PT ;  /* 0x000000032100780c */ /* 0x000fda0003f05270 */
[----:B------:R-:W-:Y:S05]  /*bd60*/  @!P0 BRA `(.L_x_73) ;  /* 0x0000000000048947 */ /* 0x000fea0003800000 */
[----:B------:R-:W-:Y:S01]  /*bd70*/  BPT.TRAP 0x1 ;  /* 0x000000040000795c */ /* 0x000fe20000300000 */
.L_x_73:
[----:B------:R-:W-:Y:S01]  /*bd80*/  LEA R10, R0, UR43, 0x3 ;  /* 0x0000002b000a7c11 */ /* 0x000fe2000f8e18ff */
[----:B------:R-:W-:Y:S01]  /*bd90*/  BSSY B1, `(.L_x_74) ;  /* 0x0000004000017945 */ /* 0x000fe20003800000 */
[----:B------:R-:W-:-:S04]  /*bda0*/  SHF.L.U32 R20, R21, 0x1f, RZ ;  /* 0x0000001f15147819 */ /* 0x000fc800000006ff */
[----:B------:R-:W1:Y:S02]  /*bdb0*/  SYNCS.PHASECHK.TRANS64.TRYWAIT P0, [R10+URZ+0x28c40], R20 ;  /* 0x028c40140a0075a7 */ /* 0x000e64000800017f */
[----:B-1----:R-:W-:Y:S05]  /*bdc0*/  @!P0 BRA `(.L_x_75) ;  /* 0x0000002400308947 */ /* 0x002fea0003800000 */
.L_x_133:
[----:B------:R-:W-:Y:S05]  /*bdd0*/  BSYNC B1 ;  /* 0x0000000000017941 */ /* 0x000fea0003800000 */
.L_x_74:
[----:B------:R-:W-:Y:S01]  /*bde0*/  ULDC UR4, c[0x0][0x430] ;  /* 0x00010c0000047ab9 */ /* 0x000fe20000000800 */
[----:B-----5:R-:W-:Y:S01]  /*bdf0*/  SHF.R.S32.HI R18, RZ, 0x1f, R6 ;  /* 0x0000001fff127819 */ /* 0x020fe20000011406 */
[----:B------:R-:W-:Y:S01]  /*be00*/  UIADD3 UR4, -UR4, URZ, URZ ;  /* 0x0000003f04047290 */ /* 0x000fe2000fffe13f */
[----:B------:R-:W-:Y:S01]  /*be10*/  R2UR UR6, R23 ;  /* 0x00000000170672ca */ /* 0x000fe200000e0000 */
[----:B------:R-:W-:Y:S01]  /*be20*/  IMAD R17, R0, 0x1000, R30 ;  /* 0x0000100000117824 */ /* 0x000fe200078e021e */
[----:B------:R-:W-:-:S03]  /*be30*/  LOP3.LUT P1, RZ, R16, 0x1, RZ, 0xc0, !PT ;  /* 0x0000000110ff7812 */ /* 0x000fc6000782c0ff */
[----:B------:R-:W-:Y:S01]  /*be40*/  IMAD R7, R7, UR4, R9 ;  /* 0x0000000407077c24 */ /* 0x000fe2000f8e0209 */
[----:B------:R-:W-:-:S04]  /*be50*/  ULDC.64 UR4, c[0x0][0x300] ;  /* 0x0000c00000047ab9 */ /* 0x000fc80000000a00 */
[----:B------:R-:W-:-:S05]  /*be60*/  SHF.R.S32.HI R19, RZ, 0x1f, R7 ;  /* 0x0000001fff137819 */ /* 0x000fca0000011407 */
[----:B------:R-:W-:-:S04]  /*be70*/  IMAD R2, R19, UR4, RZ ;  /* 0x0000000413027c24 */ /* 0x000fc8000f8e02ff */
[C---:B0-----:R-:W-:Y:S02]  /*be80*/  IMAD R5, R7.reuse, UR5, R2 ;  /* 0x0000000507057c24 */ /* 0x041fe4000f8e0202 */
[----:B------:R-:W-:Y:S01]  /*be90*/  IMAD.WIDE.U32 R2, R7, UR4, RZ ;  /* 0x0000000407027c25 */ /* 0x000fe2000f8e00ff */
[----:B------:R-:W-:-:S03]  /*bea0*/  ULDC.64 UR4, c[0x0][0x310] ;  /* 0x0000c40000047ab9 */ /* 0x000fc60000000a00 */
[----:B------:R-:W-:Y:S02]  /*beb0*/  IMAD.IADD R3, R3, 0x1, R5 ;  /* 0x0000000103037824 */ /* 0x000fe400078e0205 */
[----:B------:R-:W-:Y:S02]  /*bec0*/  IMAD R5, R18, UR4, RZ ;  /* 0x0000000412057c24 */ /* 0x000fe4000f8e02ff */
[----:B------:R-:W-:-:S04]  /*bed0*/  IMAD.WIDE.U32 R2, R6, UR4, R2 ;  /* 0x0000000406027c25 */ /* 0x000fc8000f8e0002 */
[----:B------:R-:W-:Y:S01]  /*bee0*/  IMAD R5, R6, UR5, R5 ;  /* 0x0000000506057c24 */ /* 0x000fe2000f8e0205 */
[----:B------:R-:W-:-:S03]  /*bef0*/  ULDC.64 UR4, c[0x0][0x308] ;  /* 0x0000c20000047ab9 */ /* 0x000fc60000000a00 */
[----:B------:R-:W-:Y:S01]  /*bf00*/  IMAD.IADD R3, R3, 0x1, R5 ;  /* 0x0000000103037824 */ /* 0x000fe200078e0205 */
[----:B------:R-:W-:Y:S01]  /*bf10*/  MOV R5, UR4 ;  /* 0x0000000400057c02 */ /* 0x000fe20008000f00 */
[----:B------:R-:W-:-:S03]  /*bf20*/  UIMAD UR4, UR6, UR4, URZ ;  /* 0x00000004060472a4 */ /* 0x000fc6000f8e023f */
[----:B------:R-:W-:Y:S01]  /*bf30*/  ULDC.64 UR6, c[0x0][0x2e8] ;  /* 0x0000ba0000067ab9 */ /* 0x000fe20000000a00 */
[----:B------:R-:W-:Y:S02]  /*bf40*/  UIMAD UR4, UR40, UR5, UR4 ;  /* 0x00000005280472a4 */ /* 0x000fe4000f8e0204 */
[----:B------:R-:W-:-:S04]  /*bf50*/  IMAD.WIDE.U32 R2, R5, UR40, R2 ;  /* 0x0000002805027c25 */ /* 0x000fc8000f8e0002 */
[----:B------:R-:W-:Y:S01]  /*bf60*/  VIADD R29, R3, UR4 ;  /* 0x00000004031d7c36 */ /* 0x000fe20008000000 */
[----:B------:R-:W-:Y:S01]  /*bf70*/  LEA R26, P0, R2, UR6, 0x1 ;  /* 0x00000006021a7c11 */ /* 0x000fe2000f8008ff */
[----:B------:R-:W-:-:S03]  /*bf80*/  UMOV UR4, 0xffffffff ;  /* 0xffffffff00047882 */ /* 0x000fc60000000000 */
[----:B------:R-:W-:Y:S01]  /*bf90*/  LEA.HI.X R29, R2, UR7, R29, 0x1, P0 ;  /* 0x00000007021d7c11 */ /* 0x000fe200080f0c1d */
[----:B------:R-:W-:Y:S08]  /*bfa0*/  BRA.DIV UR4, `(.L_x_76) ;  /* 0x0000002204cc7947 */ /* 0x000ff0000b800000 */
[----:B------:R-:W0:Y:S01]  /*bfb0*/  SHFL.IDX PT, R14, R26, RZ, 0x181f ;  /* 0x00181fff1a0e7589 */ /* 0x000e2200000e0000 */
[----:B------:R-:W-:-:S03]  /*bfc0*/  LEA R27, R17, UR43, 0x1 ;  /* 0x0000002b111b7c11 */ /* 0x000fc6000f8e08ff */
[----:B------:R-:W2:Y:S04]  /*bfd0*/  SHFL.IDX PT, R3, R29, RZ, 0x181f ;  /* 0x00181fff1d037589 */ /* 0x000ea800000e0000 */
[----:B------:R-:W-:Y:S01]  /*bfe0*/  SHFL.IDX PT, R34, R29, 0x3, 0x181f ;  /* 0x00781f001d227f89 */ /* 0x000fe200000e0000 */
[----:B0-----:R-:W-:-:S03]  /*bff0*/  IADD3 R12, P0, R14, R8, RZ ;  /* 0x000000080e0c7210 */ /* 0x001fc60007f1e0ff */
[----:B------:R-:W0:Y:S01]  /*c000*/  SHFL.IDX PT, R14, R26, 0x1, 0x181f ;  /* 0x00381f001a0e7f89 */ /* 0x000e2200000e0000 */
[----:B--2---:R-:W-:-:S03]  /*c010*/  IADD3.X R13, RZ, R3, RZ, P0, !PT ;  /* 0x00000003ff0d7210 */ /* 0x004fc600007fe4ff */
[----:B------:R-:W2:Y:S04]  /*c020*/  SHFL.IDX PT, R3, R29, 0x1, 0x181f ;  /* 0x00381f001d037f89 */ /* 0x000ea800000e0000 */
[----:B------:R3:W-:Y:S01]  /*c030*/  LDGSTS.E.BYPASS.LTC128B.128 [R27+0x22400], desc[UR36][R12.64], !P1 ;  /* 0x224000000c1b7fae */ /* 0x0007e2000c901d64 */
[----:B0-----:R-:W-:-:S03]  /*c040*/  IADD3 R4, P0, R14, R8, RZ ;  /* 0x000000080e047210 */ /* 0x001fc60007f1e0ff */
[----:B------:R-:W0:Y:S02]  /*c050*/  SHFL.IDX PT, R14, R26, 0x2, 0x181f ;  /* 0x00581f001a0e7f89 */ /* 0x000e2400000e0000 */
[----:B--2---:R-:W-:Y:S02]  /*c060*/  IMAD.X R5, RZ, RZ, R3, P0 ;  /* 0x000000ffff057224 */ /* 0x004fe400000e0603 */
[----:B------:R-:W2:Y:S04]  /*c070*/  SHFL.IDX PT, R3, R29, 0x2, 0x181f ;  /* 0x00581f001d037f89 */ /* 0x000ea800000e0000 */
[----:B------:R3:W-:Y:S01]  /*c080*/  LDGSTS.E.BYPASS.LTC128B.128 [R27+0x22c00], desc[UR36][R4.64], !P1 ;  /* 0x22c00000041b7fae */ /* 0x0007e2000c901d64 */
[----:B0-----:R-:W-:-:S03]  /*c090*/  IADD3 R2, P0, R14, R8, RZ ;  /* 0x000000080e027210 */ /* 0x001fc60007f1e0ff */
[----:B------:R3:W0:Y:S02]  /*c0a0*/  SHFL.IDX PT, R14, R26, 0x3, 0x181f ;  /* 0x00781f001a0e7f89 */ /* 0x00062400000e0000 */
[----:B--2---:R-:W-:-:S05]  /*c0b0*/  IMAD.X R3, RZ, RZ, R3, P0 ;  /* 0x000000ffff037224 */ /* 0x004fca00000e0603 */
[----:B------:R3:W-:Y:S03]  /*c0c0*/  LDGSTS.E.BYPASS.LTC128B.128 [R27+0x23400], desc[UR36][R2.64], !P1 ;  /* 0x23400000021b7fae */ /* 0x0007e6000c901d64 */
.L_x_143:
[----:B0--3--:R-:W-:-:S04]  /*c0d0*/  IADD3 R2, P0, R14, R8, RZ ;  /* 0x000000080e027210 */ /* 0x009fc80007f1e0ff */
[----:B------:R-:W-:Y:S02]  /*c0e0*/  IADD3.X R3, RZ, R34, RZ, P0, !PT ;  /* 0x00000022ff037210 */ /* 0x000fe400007fe4ff */
[----:B------:R-:W-:-:S03]  /*c0f0*/  PLOP3.LUT P0, PT, PT, PT, PT, 0x80, 0x0 ;  /* 0x000000000000781c */ /* 0x000fc60003f0f070 */
[----:B------:R-:W-:Y:S01]  /*c100*/  @!PT LDS RZ, [RZ] ;  /* 0x00000000fffff984 */ /* 0x000fe20000000800 */
[----:B------:R-:W-:Y:S01]  /*c110*/  @!PT LDS RZ, [RZ] ;  /* 0x00000000fffff984 */ /* 0x000fe20000000800 */
[----:B------:R-:W-:Y:S01]  /*c120*/  @!PT LDS RZ, [RZ] ;  /* 0x00000000fffff984 */ /* 0x000fe20000000800 */
[----:B------:R0:W-:Y:S01]  /*c130*/  LDGSTS.E.BYPASS.LTC128B.128 [R27+0x23c00], desc[UR36][R2.64], !P1 ;  /* 0x23c00000021b7fae */ /* 0x0001e2000c901d64 */
[----:B------:R-:W-:-:S09]  /*c140*/  NOP ;  /* 0x0000000000007918 */ /* 0x000fd20000000000 */
.L_x_77:
[----:B------:R-:W-:Y:S02]  /*c150*/  PLOP3.LUT P1, PT, P1, P0, PT, 0xa2, 0x0 ;  /* 0x000000000000781c */ /* 0x000fe40000f21472 */
[----:B------:R-:W-:-:S08]  /*c160*/  @P0 R2UR P1, UR4, R10 ;  /* 0x000000000a0402ca */ /* 0x000fd00000020000 */
[----:B------:R-:W-:-:S05]  /*c170*/  @P0 PLOP3.LUT P0, PT, P1, PT, PT, 0x80, 0x0 ;  /* 0x000000000000081c */ /* 0x000fca0000f0f070 */
[----:B------:R-:W-:Y:S01]  /*c180*/  @!P1 SYNCS.ARRIVE.TRANS64.RED.A0T1 RZ, [UR4+0x28c30], RZ ;  /* 0x028c30ffffff99a7 */ /* 0x000fe20008200404 */
[----:B------:R-:W-:Y:S07]  /*c190*/  @!P1 ARRIVES.LDGSTSBAR.64.TRANSCNT [UR4+0x28c30] ;  /* 0x028c3000ff0099b0 */ /* 0x000fee0008000a84 */
[----:B------:R-:W-:Y:S05]  /*c1a0*/  @P0 BRA.U.ANY `(.L_x_77) ;  /* 0xfffffffd00e80947 */ /* 0x000fea000393ffff */
[----:B------:R-:W-:Y:S01]  /*c1b0*/  NOP ;  /* 0x0000000000007918 */ /* 0x000fe20000000000 */
[----:B------:R-:W-:-:S13]  /*c1c0*/  ISETP.NE.AND P2, PT, R33, 0x3, PT ;  /* 0x000000032100780c */ /* 0x000fda0003f45270 */
[----:B------:R-:W-:Y:S05]  /*c1d0*/  @!P2 BRA `(.L_x_78) ;  /* 0x000000000004a947 */ /* 0x000fea0003800000 */
[----:B------:R-:W-:Y:S01]  /*c1e0*/  BPT.TRAP 0x1 ;  /* 0x000000040000795c */ /* 0x000fe20000300000 */
.L_x_78:
[----:B------:R2:W-:Y:S01]  /*c1f0*/  SYNCS.ARRIVE.TRANS64.A1T0 RZ, [R10+URZ+0x28c30], RZ ;  /* 0x028c30ff0aff79a7 */ /* 0x0005e2000810003f */
[----:B------:R-:W-:Y:S05]  /*c200*/  @!P2 BRA `(.L_x_79) ;  /* 0x000000000004a947 */ /* 0x000fea0003800000 */
[----:B------:R-:W-:Y:S01]  /*c210*/  BPT.TRAP 0x1 ;  /* 0x000000040000795c */ /* 0x000fe20000300000 */
.L_x_79:
[----:B------:R-:W3:Y:S01]  /*c220*/  SYNCS.PHASECHK.TRANS64.TRYWAIT P0, [R10+URZ+0x28c60], R20 ;  /* 0x028c60140a0075a7 */ /* 0x000ee2000800017f */
[----:B------:R-:W-:Y:S04]  /*c230*/  BSSY B1, `(.L_x_80) ;  /* 0x0000002000017945 */ /* 0x000fe80003800000 */
[----:B---3--:R-:W-:Y:S05]  /*c240*/  @!P0 BRA `(.L_x_81) ;  /* 0x0000002400308947 */ /* 0x008fea0003800000 */
.L_x_144:
[----:B------:R-:W-:Y:S05]  /*c250*/  BSYNC B1 ;  /* 0x0000000000017941 */ /* 0x000fea0003800000 */
.L_x_80:
[----:B------:R-:W-:Y:S01]  /*c260*/  ULDC.64 UR4, c[0x0][0x328] ;  /* 0x0000ca0000047ab9 */ /* 0x000fe20000000a00 */
[----:B------:R-:W-:Y:S01]  /*c270*/  ULDC.64 UR6, c[0x0][0x338] ;  /* 0x0000ce0000067ab9 */ /* 0x000fe20000000a00 */
[----:B0-----:R-:W-:Y:S01]  /*c280*/  IMAD R2, R19, UR4, RZ ;  /* 0x0000000413027c24 */ /* 0x001fe2000f8e02ff */
[----:B------:R-:W-:Y:S01]  /*c290*/  LOP3.LUT P5, RZ, R16, 0x8, RZ, 0xc0, !PT ;  /* 0x0000000810ff7812 */ /* 0x000fe200078ac0ff */
[----:B------:R-:W-:Y:S01]  /*c2a0*/  IMAD R17, R0, 0x7000, R17 ;  /* 0x0000700000117824 */ /* 0x000fe200078e0211 */
[C---:B------:R-:W-:Y:S01]  /*c2b0*/  LOP3.LUT P4, RZ, R16.reuse, 0x4, RZ, 0xc0, !PT ;  /* 0x0000000410ff7812 */ /* 0x040fe2000788c0ff */
[C---:B------:R-:W-:Y:S01]  /*c2c0*/  IMAD R5, R7.reuse, UR5, R2 ;  /* 0x0000000507057c24 */ /* 0x040fe2000f8e0202 */
[----:B------:R-:W-:Y:S01]  /*c2d0*/  LOP3.LUT P3, RZ, R16, 0x2, RZ, 0xc0, !PT ;  /* 0x0000000210ff7812 */ /* 0x000fe2000786c0ff */
[----:B------:R-:W-:Y:S01]  /*c2e0*/  IMAD.WIDE.U32 R2, R7, UR4, RZ ;  /* 0x0000000407027c25 */ /* 0x000fe2000f8e00ff */
[----:B------:R-:W-:-:S03]  /*c2f0*/  R2UR UR4, R23 ;  /* 0x00000000170472ca */ /* 0x000fc600000e0000 */
[----:B------:R-:W-:Y:S02]  /*c300*/  IMAD R7, R18, UR6, RZ ;  /* 0x0000000612077c24 */ /* 0x000fe4000f8e02ff */
[----:B------:R-:W-:Y:S02]  /*c310*/  IMAD.IADD R3, R3, 0x1, R5 ;  /* 0x0000000103037824 */ /* 0x000fe400078e0205 */
[C---:B------:R-:W-:Y:S02]  /*c320*/  IMAD R7, R6.reuse, UR7, R7 ;  /* 0x0000000706077c24 */ /* 0x040fe4000f8e0207 */
[----:B------:R-:W-:Y:S01]  /*c330*/  IMAD.WIDE.U32 R2, R6, UR6, R2 ;  /* 0x0000000606027c25 */ /* 0x000fe2000f8e0002 */
[----:B------:R-:W-:Y:S02]  /*c340*/  ULDC.64 UR6, c[0x0][0x330] ;  /* 0x0000cc0000067ab9 */ /* 0x000fe40000000a00 */
[----:B------:R-:W-:Y:S01]  /*c350*/  MOV R5, UR6 ;  /* 0x0000000600057c02 */ /* 0x000fe20008000f00 */
[----:B------:R-:W-:Y:S01]  /*c360*/  UIMAD UR4, UR4, UR6, URZ ;  /* 0x00000006040472a4 */ /* 0x000fe2000f8e023f */
[----:B------:R-:W-:-:S03]  /*c370*/  IMAD.IADD R3, R3, 0x1, R7 ;  /* 0x0000000103037824 */ /* 0x000fc600078e0207 */
[----:B------:R-:W-:Y:S02]  /*c380*/  UIMAD UR4, UR40, UR7, UR4 ;  /* 0x00000007280472a4 */ /* 0x000fe4000f8e0204 */
        /* <DEDUP_REMOVED lines=8> */
[C---:B------:R-:W-:Y:S02]  /*c410*/  LOP3.LUT P1, RZ, R16.reuse, 0x40, RZ, 0xc0, !PT ;  /* 0x0000004010ff7812 */ /* 0x040fe4000782c0ff */
[C---:B------:R-:W-:Y:S01]  /*c420*/  LOP3.LUT P6, RZ, R16.reuse, 0x20, RZ, 0xc0, !PT ;  /* 0x0000002010ff7812 */ /* 0x040fe200078cc0ff */
[----:B------:R-:W4:Y:S01]  /*c430*/  SHFL.IDX PT, R3, R19, RZ, 0x181f ;  /* 0x00181fff13037589 */ /* 0x000f2200000e0000 */
[----:B------:R-:W-:Y:S02]  /*c440*/  LEA R17, R17, UR43, 0x1 ;  /* 0x0000002b11117c11 */ /* 0x000fe4000f8e08ff */
[----:B------:R-:W-:Y:S01]  /*c450*/  LOP3.LUT P2, RZ, R16, 0x10, RZ, 0xc0, !PT ;  /* 0x0000001010ff7812 */ /* 0x000fe2000784c0ff */
[----:B------:R-:W-:Y:S01]  /*c460*/  SHFL.IDX PT, R5, R19, 0x1, 0x181f ;  /* 0x00381f0013057f89 */ /* 0x000fe200000e0000 */
[----:B------:R-:W-:-:S03]  /*c470*/  P2R R11, PR, RZ, 0x40 ;  /* 0x00000040ff0b7803 */ /* 0x000fc60000000000 */
[----:B-1-3--:R-:W-:Y:S04]  /*c480*/  SHFL.IDX PT, R20, R19, 0x2, 0x181f ;  /* 0x00581f0013147f89 */ /* 0x00afe800000e0000 */
[----:B------:R-:W-:Y:S01]  /*c490*/  SHFL.IDX PT, R19, R19, 0x3, 0x181f ;  /* 0x00781f0013137f89 */ /* 0x000fe200000e0000 */
[----:B0-----:R-:W-:-:S03]  /*c4a0*/  IADD3 R6, P0, R14, R8, RZ ;  /* 0x000000080e067210 */ /* 0x001fc60007f1e0ff */
[----:B------:R-:W0:Y:S02]  /*c4b0*/  SHFL.IDX PT, R14, R18, 0x1, 0x181f ;  /* 0x00381f00120e7f89 */ /* 0x000e2400000e0000 */
[----:B----4-:R-:W-:-:S05]  /*c4c0*/  IMAD.X R7, RZ, RZ, R3, P0 ;  /* 0x000000ffff077224 */ /* 0x010fca00000e0603 */
[----:B------:R-:W-:Y:S01]  /*c4d0*/  LDGSTS.E.BYPASS.LTC128B.128 [R17+0x400], desc[UR36][R6.64], !P1 ;  /* 0x0040000006117fae */ /* 0x000fe2000c901d64 */
[----:B------:R-:W-:-:S03]  /*c4e0*/  ISETP.NE.U32.AND P1, PT, R25, RZ, PT ;  /* 0x000000ff1900720c */ /* 0x000fc60003f25070 */
[----:B------:R-:W-:Y:S01]  /*c4f0*/  LDGSTS.E.BYPASS.LTC128B.128 [R17+0x2400], desc[UR36][R6.64+0x80], !P6 ;  /* 0x0240008006117fae */ /* 0x000fe2000f101d64 */
[----:B------:R-:W-:-:S03]  /*c500*/  LOP3.LUT P6, RZ, R16, 0x40, RZ, 0xc0, !PT ;  /* 0x0000004010ff7812 */ /* 0x000fc600078cc0ff */
[----:B------:R-:W-:Y:S04]  /*c510*/  LDGSTS.E.BYPASS.LTC128B.128 [R17+0x4400], desc[UR36][R6.64+0x100], !P2 ;  /* 0x0440010006117fae */ /* 0x000fe8000d101d64 */
[----:B------:R-:W-:Y:S01]  /*c520*/  LDGSTS.E.BYPASS.LTC128B.128 [R17+0x6400], desc[UR36][R6.64+0x180], !P5 ;  /* 0x0640018006117fae */ /* 0x000fe2000e901d64 */
[----:B0-----:R-:W-:-:S03]  /*c530*/  IADD3 R4, P0, R14, R8, RZ ;  /* 0x000000080e047210 */ /* 0x001fc60007f1e0ff */
[----:B------:R-:W-:Y:S01]  /*c540*/  LDGSTS.E.BYPASS.LTC128B.128 [R17+0x8400], desc[UR36][R6.64+0x200], !P4 ;  /* 0x0840020006117fae */ /* 0x000fe2000e101d64 */
[----:B------:R-:W-:-:S03]  /*c550*/  IADD3.X R5, RZ, R5, RZ, P0, !PT ;  /* 0x00000005ff057210 */ /* 0x000fc600007fe4ff */
[----:B------:R-:W0:Y:S04]  /*c560*/  SHFL.IDX PT, R14, R18, 0x2, 0x181f ;  /* 0x00581f00120e7f89 */ /* 0x000e2800000e0000 */
[----:B------:R-:W-:Y:S01]  /*c570*/  LDGSTS.E.BYPASS.LTC128B.128 [R17+0xa400], desc[UR36][R6.64+0x280], !P3 ;  /* 0x0a40028006117fae */ /* 0x000fe2000d901d64 */
[----:B0-----:R-:W-:-:S03]  /*c580*/  IADD3 R2, P0, R14, R8, RZ ;  /* 0x000000080e027210 */ /* 0x001fc60007f1e0ff */
[----:B------:R0:W1:Y:S02]  /*c590*/  SHFL.IDX PT, R14, R18, 0x3, 0x181f ;  /* 0x00781f00120e7f89 */ /* 0x00006400000e0000 */
[----:B------:R-:W-:Y:S01]  /*c5a0*/  IMAD.X R3, RZ, RZ, R20, P0 ;  /* 0x000000ffff037224 */ /* 0x000fe200000e0614 */
[----:B------:R-:W-:-:S13]  /*c5b0*/  ISETP.NE.U32.AND P0, PT, R28, RZ, PT ;  /* 0x000000ff1c00720c */ /* 0x000fda0003f05070 */
[----:B------:R-:W-:Y:S04]  /*c5c0*/  LDGSTS.E.BYPASS.LTC128B.128 [R17+0xc400], desc[UR36][R6.64+0x300], P0 ;  /* 0x0c40030006117fae */ /* 0x000fe80008101d64 */
[----:B------:R3:W-:Y:S04]  /*c5d0*/  LDGSTS.E.BYPASS.LTC128B.128 [R17+0xe400], desc[UR36][R6.64+0x380], P1 ;  /* 0x0e40038006117fae */ /* 0x0007e80008901d64 */
[----:B------:R-:W-:Y:S01]  /*c5e0*/  LDGSTS.E.BYPASS.LTC128B.128 [R17+0xc00], desc[UR36][R4.64], !P6 ;  /* 0x00c0000004117fae */ /* 0x000fe2000f101d64 */
[----:B------:R-:W-:-:S04]  /*c5f0*/  ISETP.NE.AND P6, PT, R11, RZ, PT ;  /* 0x000000ff0b00720c */ /* 0x000fc80003fc5270 */
[----:B---3--:R-:W-:-:S09]  /*c600*/  P2R R6, PR, RZ, 0x40 ;  /* 0x00000040ff067803 */ /* 0x008fd20000000000 */
[----:B------:R-:W-:Y:S01]  /*c610*/  LDGSTS.E.BYPASS.LTC128B.128 [R17+0x2c00], desc[UR36][R4.64+0x80], !P6 ;  /* 0x02c0008004117fae */ /* 0x000fe2000f101d64 */
[----:B------:R-:W-:-:S03]  /*c620*/  LOP3.LUT P6, RZ, R16, 0x40, RZ, 0xc0, !PT ;  /* 0x0000004010ff7812 */ /* 0x000fc600078cc0ff */
[----:B------:R-:W-:Y:S04]  /*c630*/  LDGSTS.E.BYPASS.LTC128B.128 [R17+0x4c00], desc[UR36][R4.64+0x100], !P2 ;  /* 0x04c0010004117fae */ /* 0x000fe8000d101d64 */
[----:B------:R-:W-:Y:S04]  /*c640*/  LDGSTS.E.BYPASS.LTC128B.128 [R17+0x6c00], desc[UR36][R4.64+0x180], !P5 ;  /* 0x06c0018004117fae */ /* 0x000fe8000e901d64 */
[----:B------:R-:W-:Y:S04]  /*c650*/  LDGSTS.E.BYPASS.LTC128B.128 [R17+0x8c00], desc[UR36][R4.64+0x200], !P4 ;  /* 0x08c0020004117fae */ /* 0x000fe8000e101d64 */
[----:B------:R-:W-:Y:S04]  /*c660*/  LDGSTS.E.BYPASS.LTC128B.128 [R17+0xac00], desc[UR36][R4.64+0x280], !P3 ;  /* 0x0ac0028004117fae */ /* 0x000fe8000d901d64 */
[----:B------:R-:W-:Y:S04]  /*c670*/  LDGSTS.E.BYPASS.LTC128B.128 [R17+0xcc00], desc[UR36][R4.64+0x300], P0 ;  /* 0x0cc0030004117fae */ /* 0x000fe80008101d64 */
[----:B------:R3:W-:Y:S04]  /*c680*/  LDGSTS.E.BYPASS.LTC128B.128 [R17+0xec00], desc[UR36][R4.64+0x380], P1 ;  /* 0x0ec0038004117fae */ /* 0x0007e80008901d64 */
[----:B------:R0:W-:Y:S01]  /*c690*/  LDGSTS.E.BYPASS.LTC128B.128 [R17+0x1400], desc[UR36][R2.64], !P6 ;  /* 0x0140000002117fae */ /* 0x0001e2000f101d64 */
[----:B------:R-:W-:Y:S01]  /*c6a0*/  ISETP.NE.AND P6, PT, R6, RZ, PT ;  /* 0x000000ff0600720c */ /* 0x000fe20003fc5270 */
[----:B---3--:R-:W-:-:S12]  /*c6b0*/  IMAD.MOV.U32 R4, RZ, RZ, RZ ;  /* 0x000000ffff047224 */ /* 0x008fd800078e00ff */
[----:B------:R0:W-:Y:S04]  /*c6c0*/  LDGSTS.E.BYPASS.LTC128B.128 [R17+0x3400], desc[UR36][R2.64+0x80], !P6 ;  /* 0x0340008002117fae */ /* 0x0001e8000f101d64 */
[----:B------:R0:W-:Y:S04]  /*c6d0*/  LDGSTS.E.BYPASS.LTC128B.128 [R17+0x5400], desc[UR36][R2.64+0x100], !P2 ;  /* 0x0540010002117fae */ /* 0x0001e8000d101d64 */
[----:B------:R0:W-:Y:S04]  /*c6e0*/  LDGSTS.E.BYPASS.LTC128B.128 [R17+0x7400], desc[UR36][R2.64+0x180], !P5 ;  /* 0x0740018002117fae */ /* 0x0001e8000e901d64 */
[----:B------:R0:W-:Y:S04]  /*c6f0*/  LDGSTS.E.BYPASS.LTC128B.128 [R17+0x9400], desc[UR36][R2.64+0x200], !P4 ;  /* 0x0940020002117fae */ /* 0x0001e8000e101d64 */
[----:B------:R0:W-:Y:S04]  /*c700*/  LDGSTS.E.BYPASS.LTC128B.128 [R17+0xb400], desc[UR36][R2.64+0x280], !P3 ;  /* 0x0b40028002117fae */ /* 0x0001e8000d901d64 */
[----:B------:R0:W-:Y:S04]  /*c710*/  LDGSTS.E.BYPASS.LTC128B.128 [R17+0xd400], desc[UR36][R2.64+0x300], P0 ;  /* 0x0d40030002117fae */ /* 0x0001e80008101d64 */
[----:B-1----:R0:W-:Y:S02]  /*c720*/  LDGSTS.E.BYPASS.LTC128B.128 [R17+0xf400], desc[UR36][R2.64+0x380], P1 ;  /* 0x0f40038002117fae */ /* 0x0021e40008901d64 */
.L_x_154:
[----:B------:R-:W-:Y:S02]  /*c730*/  P2R R5, PR, RZ, 0x2 ;  /* 0x00000002ff057803 */ /* 0x000fe40000000000 */
[----:B------:R-:W-:Y:S02]  /*c740*/  LOP3.LUT P1, RZ, R16, 0x40, RZ, 0xc0, !PT ;  /* 0x0000004010ff7812 */ /* 0x000fe4000782c0ff */
[----:B0-----:R-:W-:Y:S02]  /*c750*/  IADD3 R2, P2, R14, R8, RZ ;  /* 0x000000080e027210 */ /* 0x001fe40007f5e0ff */
[C---:B------:R-:W-:Y:S02]  /*c760*/  LOP3.LUT P6, RZ, R16.reuse, 0x10, RZ, 0xc0, !PT ;  /* 0x0000001010ff7812 */ /* 0x040fe400078cc0ff */
[----:B------:R-:W-:Y:S02]  /*c770*/  IADD3.X R3, RZ, R19, RZ, P2, !PT ;  /* 0x00000013ff037210 */ /* 0x000fe400017fe4ff */
[----:B------:R-:W-:-:S05]  /*c780*/  LOP3.LUT P2, RZ, R16, 0x20, RZ, 0xc0, !PT ;  /* 0x0000002010ff7812 */ /* 0x000fca000784c0ff */
[----:B------:R-:W-:Y:S01]  /*c790*/  @!PT LDS RZ, [RZ] ;  /* 0x00000000fffff984 */ /* 0x000fe20000000800 */
[----:B------:R-:W-:Y:S01]  /*c7a0*/  @!PT LDS RZ, [RZ] ;  /* 0x00000000fffff984 */ /* 0x000fe20000000800 */
[----:B------:R-:W-:Y:S01]  /*c7b0*/  @!PT LDS RZ, [RZ] ;  /* 0x00000000fffff984 */ /* 0x000fe20000000800 */
[----:B------:R0:W-:Y:S01]  /*c7c0*/  LDGSTS.E.BYPASS.LTC128B.128 [R17+0x1c00], desc[UR36][R2.64], !P1 ;  /* 0x01c0000002117fae */ /* 0x0001e2000c901d64 */
[----:B------:R-:W-:-:S07]  /*c7d0*/  ISETP.NE.AND P1, PT, R5, RZ, PT ;  /* 0x000000ff0500720c */ /* 0x000fce0003f25270 */
[----:B------:R0:W-:Y:S04]  /*c7e0*/  LDGSTS.E.BYPASS.LTC128B.128 [R17+0x3c00], desc[UR36][R2.64+0x80], !P2 ;  /* 0x03c0008002117fae */ /* 0x0001e8000d101d64 */
[----:B------:R0:W-:Y:S04]  /*c7f0*/  LDGSTS.E.BYPASS.LTC128B.128 [R17+0x5c00], desc[UR36][R2.64+0x100], !P6 ;  /* 0x05c0010002117fae */ /* 0x0001e8000f101d64 */
[----:B------:R0:W-:Y:S04]  /*c800*/  LDGSTS.E.BYPASS.LTC128B.128 [R17+0x7c00], desc[UR36][R2.64+0x180], !P5 ;  /* 0x07c0018002117fae */ /* 0x0001e8000e901d64 */
[----:B------:R0:W-:Y:S04]  /*c810*/  LDGSTS.E.BYPASS.LTC128B.128 [R17+0x9c00], desc[UR36][R2.64+0x200], !P4 ;  /* 0x09c0020002117fae */ /* 0x0001e8000e101d64 */
[----:B------:R0:W-:Y:S04]  /*c820*/  LDGSTS.E.BYPASS.LTC128B.128 [R17+0xbc00], desc[UR36][R2.64+0x280], !P3 ;  /* 0x0bc0028002117fae */ /* 0x0001e8000d901d64 */
[----:B------:R0:W-:Y:S01]  /*c830*/  LDGSTS.E.BYPASS.LTC128B.128 [R17+0xdc00], desc[UR36][R2.64+0x300], P0 ;  /* 0x0dc0030002117fae */ /* 0x0001e20008101d64 */
[----:B------:R-:W-:-:S03]  /*c840*/  PLOP3.LUT P0, PT, PT, PT, PT, 0x80, 0x0 ;  /* 0x000000000000781c */ /* 0x000fc60003f0f070 */
[----:B------:R0:W-:Y:S01]  /*c850*/  LDGSTS.E.BYPASS.LTC128B.128 [R17+0xfc00], desc[UR36][R2.64+0x380], P1 ;  /* 0x0fc0038002117fae */ /* 0x0001e20008901d64 */
[----:B------:R-:W-:-:S09]  /*c860*/  NOP ;  /* 0x0000000000007918 */ /* 0x000fd20000000000 */
.L_x_83:
        /* <DEDUP_REMOVED lines=10> */
.L_x_84:
[----:B------:R-:W-:Y:S01]  /*c910*/  VIADD R0, R0, 0x1 ;  /* 0x0000000100007836 */ /* 0x000fe20000000000 */
[----:B------:R1:W-:Y:S01]  /*c920*/  SYNCS.ARRIVE.TRANS64.A1T0 RZ, [R10+URZ+0x28c50], RZ ;  /* 0x028c50ff0aff79a7 */ /* 0x0003e2000810003f */
[----:B------:R-:W-:Y:S01]  /*c930*/  VIADD R22, R22, 0xffffffff ;  /* 0xffffffff16167836 */ /* 0x000fe20000000000 */
[----:B------:R-:W-:Y:S02]  /*c940*/  IADD3 R9, R9, -0x40, RZ ;  /* 0xffffffc009097810 */ /* 0x000fe40007ffe0ff */
[----:B------:R-:W-:-:S04]  /*c950*/  ISETP.NE.AND P0, PT, R0, 0x2, PT ;  /* 0x000000020000780c */ /* 0x000fc80003f05270 */
[----:B------:R-:W-:Y:S02]  /*c960*/  SEL R0, R0, RZ, P0 ;  /* 0x000000ff00007207 */ /* 0x000fe40000000000 */
[----:B0-----:R-:W-:Y:S02]  /*c970*/  SEL R2, RZ, 0x1, P0 ;  /* 0x00000001ff027807 */ /* 0x001fe40000000000 */
[----:B------:R-:W-:Y:S02]  /*c980*/  ISETP.GT.AND P0, PT, R22, UR45, PT ;  /* 0x0000002d16007c0c */ /* 0x000fe4000bf04270 */
[----:B------:R-:W-:-:S11]  /*c990*/  LOP3.LUT R21, R21, R2, RZ, 0x3c, !PT ;  /* 0x0000000215157212 */ /* 0x000fd600078e3cff */
[----:B-1----:R-:W-:Y:S05]  /*c9a0*/  @P0 BRA `(.L_x_85) ;  /* 0xfffffff0008c0947 */ /* 0x002fea000383ffff */
.L_x_70:
[----:B------:R-:W-:Y:S05]  /*c9b0*/  BSYNC B0 ;  /* 0x0000000000007941 */ /* 0x000fea0003800000 */
.L_x_53:
[----:B------:R-:W0:Y:S01]  /*c9c0*/  S2R R3, SR_CgaCtaId ;  /* 0x0000000000037919 */ /* 0x000e220000008800 */
[----:B------:R-:W-:Y:S01]  /*c9d0*/  MOV R2, 0x400 ;  /* 0x0000040000027802 */ /* 0x000fe20000000f00 */
[----:B------:R-:W-:Y:S01]  /*c9e0*/  BSSY B0, `(.L_x_86) ;  /* 0x0000005000007945 */ /* 0x000fe20003800000 */
[----:B------:R-:W-:Y:S02]  /*c9f0*/  SHF.L.U32 R4, R4, 0x1f, RZ ;  /* 0x0000001f04047819 */ /* 0x000fe400000006ff */
[----:B0-----:R-:W-:-:S04]  /*ca00*/  LEA R5, R3, R2, 0x18 ;  /* 0x0000000203057211 */ /* 0x001fc800078ec0ff */
[----:B------:R-:W0:Y:S02]  /*ca10*/  SYNCS.PHASECHK.TRANS64.TRYWAIT P0, [R5+URZ+0x28c20], R4 ;  /* 0x028c2004050075a7 */ /* 0x000e24000800017f */
[----:B0-----:R-:W-:Y:S05]  /*ca20*/  @!P0 BRA `(.L_x_87) ;  /* 0x0000002400108947 */ /* 0x001fea0003800000 */
.L_x_155:
[----:B------:R-:W-:Y:S05]  /*ca30*/  BSYNC B0 ;  /* 0x0000000000007941 */ /* 0x000fea0003800000 */
.L_x_86:
[----:B------:R-:W-:-:S03]  /*ca40*/  UMOV UR4, 0xffffffff ;  /* 0xffffffff00047882 */ /* 0x000fc60000000000 */
[----:B------:R-:W-:Y:S05]  /*ca50*/  BRA.DIV UR4, `(.L_x_88) ;  /* 0x0000002604187947 */ /* 0x000fea000b800000 */
[----:B------:R-:W1:Y:S02]  /*ca60*/  S2R R2, SR_TID.X ;  /* 0x0000000000027919 */ /* 0x000e640000002100 */
[----:B-1----:R-:W-:-:S04]  /*ca70*/  SHF.R.U32.HI R2, RZ, 0x5, R2 ;  /* 0x00000005ff027819 */ /* 0x002fc80000011602 */
[----:B------:R-:W-:-:S05]  /*ca80*/  LOP3.LUT R2, R2, 0x3, RZ, 0xc0, !PT ;  /* 0x0000000302027812 */ /* 0x000fca00078ec0ff */
[----:B------:R1:W3:Y:S02]  /*ca90*/  SHFL.IDX PT, R14, R2, RZ, 0x1f ;  /* 0x00001fff020e7589 */ /* 0x0002e400000e0000 */
.L_x_158:
[----:B---3--:R-:W-:-:S13]  /*caa0*/  ISETP.NE.AND P0, PT, R14, RZ, PT ;  /* 0x000000ff0e00720c */ /* 0x008fda0003f05270 */
[----:B------:R-:W-:Y:S05]  /*cab0*/  @P0 BRA `(.L_x_8) ;  /* 0x0000000000880947 */ /* 0x000fea0003800000 */
[----:B------:R-:W-:-:S03]  /*cac0*/  UMOV UR4, 0xffffffff ;  /* 0xffffffff00047882 */ /* 0x000fc60000000000 */
[----:B------:R-:W-:Y:S05]  /*cad0*/  BRA.DIV UR4, `(.L_x_89) ;  /* 0x00000026042c7947 */ /* 0x000fea000b800000 */
[----:B------:R-:W-:-:S13]  /*cae0*/  ELECT P6, URZ, PT ;  /* 0x00000000003f782f */ /* 0x000fda00038c0000 */
.L_x_161:
[----:B------:R-:W-:Y:S05]  /*caf0*/  @!P6 BRA `(.L_x_8) ;  /* 0x000000000078e947 */ /* 0x000fea0003800000 */
[----:B------:R-:W-:-:S06]  /*cb00*/  ULOP3.LUT UR4, UR39, 0x2, URZ, 0xfc, !UPT ;  /* 0x0000000227047892 */ /* 0x000fcc000f8efc3f */
[----:B-1----:R-:W-:-:S05]  /*cb10*/  IMAD.U32 R2, RZ, RZ, UR4 ;  /* 0x00000004ff027e24 */ /* 0x002fca000f8e00ff */
[----:B------:R-:W-:-:S13]  /*cb20*/  ISETP.NE.AND P0, PT, R2, 0x3, PT ;  /* 0x000000030200780c */ /* 0x000fda0003f05270 */
[----:B------:R-:W-:Y:S05]  /*cb30*/  @!P0 BRA `(.L_x_90) ;  /* 0x0000000000048947 */ /* 0x000fea0003800000 */
[----:B------:R-:W-:Y:S01]  /*cb40*/  BPT.TRAP 0x1 ;  /* 0x000000040000795c */ /* 0x000fe20000300000 */
.L_x_90:
[C---:B0-----:R-:W-:Y:S01]  /*cb50*/  IMAD R4, R0.reuse, 0x8, R5 ;  /* 0x0000000800047824 */ /* 0x041fe200078e0205 */
[----:B------:R-:W-:Y:S02]  /*cb60*/  SHF.L.U32 R3, R21, 0x1f, RZ ;  /* 0x0000001f15037819 */ /* 0x000fe400000006ff */
[----:B------:R-:W-:Y:S02]  /*cb70*/  IADD3 R0, R0, 0x1, RZ ;  /* 0x0000000100007810 */ /* 0x000fe40007ffe0ff */
[----:B------:R-:W0:Y:S02]  /*cb80*/  SYNCS.PHASECHK.TRANS64.TRYWAIT P1, [R4+URZ+0x28c40], R3 ;  /* 0x028c4003040075a7 */ /* 0x000e24000802017f */
[----:B------:R-:W-:-:S04]  /*cb90*/  ISETP.NE.AND P2, PT, R0, 0x2, PT ;  /* 0x000000020000780c */ /* 0x000fc80003f45270 */
[----:B------:R-:W-:Y:S01]  /*cba0*/  SEL R2, RZ, 0x1, P2 ;  /* 0x00000001ff027807 */ /* 0x000fe20001000000 */
[----:B0-----:R-:W-:Y:S08]  /*cbb0*/  @!P1 BRA `(.L_x_91) ;  /* 0x0000002400149947 */ /* 0x001ff00003800000 */
.L_x_162:
[----:B------:R-:W-:Y:S02]  /*cbc0*/  SEL R0, R0, RZ, P2 ;  /* 0x000000ff00007207 */ /* 0x000fe40001000000 */
[----:B------:R-:W-:Y:S01]  /*cbd0*/  LOP3.LUT R2, R21, R2, RZ, 0x3c, !PT ;  /* 0x0000000215027212 */ /* 0x000fe200078e3cff */
[----:B------:R-:W-:Y:S06]  /*cbe0*/  @!P0 BRA `(.L_x_92) ;  /* 0x0000000000048947 */ /* 0x000fec0003800000 */
[----:B------:R-:W-:Y:S01]  /*cbf0*/  BPT.TRAP 0x1 ;  /* 0x000000040000795c */ /* 0x000fe20000300000 */
.L_x_92:
[----:B------:R-:W-:Y:S01]  /*cc00*/  IMAD R5, R0, 0x8, R5 ;  /* 0x0000000800057824 */ /* 0x000fe200078e0205 */
[----:B------:R-:W-:-:S04]  /*cc10*/  SHF.L.U32 R0, R2, 0x1f, RZ ;  /* 0x0000001f02007819 */ /* 0x000fc800000006ff */
[----:B------:R-:W1:Y:S02]  /*cc20*/  SYNCS.PHASECHK.TRANS64.TRYWAIT P1, [R5+URZ+0x28c40], R0 ;  /* 0x028c4000050075a7 */ /* 0x000e64000802017f */
[----:B-1----:R-:W-:Y:S05]  /*cc30*/  @!P1 BRA `(.L_x_93) ;  /* 0x0000002400089947 */ /* 0x002fea0003800000 */
.L_x_163:
[----:B------:R-:W-:Y:S05]  /*cc40*/  @!P0 BRA `(.L_x_94) ;  /* 0x0000000000048947 */ /* 0x000fea0003800000 */
[----:B------:R-:W-:Y:S01]  /*cc50*/  BPT.TRAP 0x1 ;  /* 0x000000040000795c */ /* 0x000fe20000300000 */
.L_x_94:
[----:B------:R-:W3:Y:S02]  /*cc60*/  SYNCS.PHASECHK.TRANS64.TRYWAIT P1, [R4+URZ+0x28c60], R3 ;  /* 0x028c6003040075a7 */ /* 0x000ee4000802017f */
[----:B---3--:R-:W-:Y:S05]  /*cc70*/  @!P1 BRA `(.L_x_95) ;  /* 0x00000024000c9947 */ /* 0x008fea0003800000 */
.L_x_164:
[----:B------:R-:W-:Y:S05]  /*cc80*/  @!P0 BRA `(.L_x_96) ;  /* 0x0000000000048947 */ /* 0x000fea0003800000 */
[----:B------:R-:W-:Y:S01]  /*cc90*/  BPT.TRAP 0x1 ;  /* 0x000000040000795c */ /* 0x000fe20000300000 */
.L_x_96:
[----:B----4-:R4:W0:Y:S02]  /*cca0*/  SYNCS.PHASECHK.TRANS64.TRYWAIT P0, [R5+URZ+0x28c60], R0 ;  /* 0x028c6000050075a7 */ /* 0x010824000800017f */
[----:B0-----:R-:W-:Y:S05]  /*ccb0*/  @!P0 NANOSLEEP.SYNCS 0x989680 ;  /* 0x009896800000895d */ /* 0x001fea0003900000 */
[----:B------:R-:W0:Y:S02]  /*ccc0*/  @!P0 SYNCS.PHASECHK.TRANS64 P0, [R5+URZ+0x28c60], R0 ;  /* 0x028c6000050085a7 */ /* 0x000e24000800007f */
[----:B0-----:R-:W-:Y:S05]  /*ccd0*/  @!P0 BRA `(.L_x_96) ;  /* 0xfffffffc00f08947 */ /* 0x001fea000383ffff */
.L_x_8:
[----:B------:R-:W-:Y:S05]  /*cce0*/  BSYNC B6 ;  /* 0x0000000000067941 */ /* 0x000fea0003800000 */
.L_x_5:
[----:B------:R-:W-:Y:S05]  /*ccf0*/  EXIT ;  /* 0x000000000000794d */ /* 0x000fea0003800000 */
.L_x_13:
[----:B0-----:R-:W-:-:S04]  /*cd00*/  IMAD.U32 R5, RZ, RZ, UR5 ;  /* 0x00000005ff057e24 */ /* 0x001fc8000f8e00ff */
[----:B------:R0:W1:Y:S03]  /*cd10*/  SYNCS.PHASECHK.TRANS64.TRYWAIT P1, [R5+URZ+0x28c50], R2 ;  /* 0x028c5002050075a7 */ /* 0x000066000802017f */
[----:B-1----:R-:W-:Y:S05]  /*cd20*/  @!P1 NANOSLEEP.SYNCS 0x989680 ;  /* 0x009896800000995d */ /* 0x002fea0003900000 */
[----:B------:R-:W1:Y:S02]  /*cd30*/  @!P1 SYNCS.PHASECHK.TRANS64 P1, [R5+URZ+0x28c50], R2 ;  /* 0x028c5002050095a7 */ /* 0x000e64000802007f */
[----:B-1----:R-:W-:Y:S05]  /*cd40*/  @!P1 BRA `(.L_x_13) ;  /* 0xfffffffc00ec9947 */ /* 0x002fea000383ffff */
[----:B------:R-:W-:Y:S05]  /*cd50*/  BRA `(.L_x_97) ;  /* 0xffffff4400947947 */ /* 0x000fea000383ffff */
.L_x_19:
[----:B-1----:R-:W-:-:S04]  /*cd60*/  MOV R5, UR7 ;  /* 0x0000000700057c02 */ /* 0x002fc80008000f00 */
[----:B------:R1:W2:Y:S03]  /*cd70*/  SYNCS.PHASECHK.TRANS64.TRYWAIT P1, [R5+URZ+0x28c50], R2 ;  /* 0x028c5002050075a7 */ /* 0x0002a6000802017f */
[----:B--2---:R-:W-:Y:S05]  /*cd80*/  @!P1 NANOSLEEP.SYNCS 0x989680 ;  /* 0x009896800000995d */ /* 0x004fea0003900000 */
[----:B------:R-:W2:Y:S02]  /*cd90*/  @!P1 SYNCS.PHASECHK.TRANS64 P1, [R5+URZ+0x28c50], R2 ;  /* 0x028c5002050095a7 */ /* 0x000ea4000802007f */
[----:B--2---:R-:W-:Y:S05]  /*cda0*/  @!P1 BRA `(.L_x_19) ;  /* 0xfffffffc00ec9947 */ /* 0x004fea000383ffff */
[----:B------:R-:W-:Y:S05]  /*cdb0*/  BRA `(.L_x_18) ;  /* 0xffffff5000987947 */ /* 0x000fea000383ffff */
.L_x_24:
[----:B0-----:R-:W-:-:S04]  /*cdc0*/  IMAD.U32 R0, RZ, RZ, UR41 ;  /* 0x00000029ff007e24 */ /* 0x001fc8000f8e00ff */
[----:B------:R0:W1:Y:S03]  /*cdd0*/  SYNCS.PHASECHK.TRANS64.TRYWAIT P0, [R0+URZ+0x28c00], R9 ;  /* 0x028c0009000075a7 */ /* 0x000066000800017f */
[----:B-1----:R-:W-:Y:S05]  /*cde0*/  @!P0 NANOSLEEP.SYNCS 0x989680 ;  /* 0x009896800000895d */ /* 0x002fea0003900000 */
[----:B------:R-:W1:Y:S02]  /*cdf0*/  @!P0 SYNCS.PHASECHK.TRANS64 P0, [R0+URZ+0x28c00], R9 ;  /* 0x028c0009000085a7 */ /* 0x000e64000800007f */
[----:B-1----:R-:W-:Y:S05]  /*ce00*/  @!P0 BRA `(.L_x_24) ;  /* 0xfffffffc00ec8947 */ /* 0x002fea000383ffff */
[----:B------:R-:W-:Y:S05]  /*ce10*/  BRA `(.L_x_98) ;  /* 0xffffff6400987947 */ /* 0x000fea000383ffff */
.L_x_28:
[----:B-1----:R-:W-:-:S04]  /*ce20*/  IMAD.U32 R4, RZ, RZ, UR41 ;  /* 0x00000029ff047e24 */ /* 0x002fc8000f8e00ff */
[----:B------:R1:W2:Y:S03]  /*ce30*/  SYNCS.PHASECHK.TRANS64.TRYWAIT P1, [R4+URZ+0x28c30], R9 ;  /* 0x028c3009040075a7 */ /* 0x0002a6000802017f */
[----:B--2---:R-:W-:Y:S05]  /*ce40*/  @!P1 NANOSLEEP.SYNCS 0x989680 ;  /* 0x009896800000995d */ /* 0x004fea0003900000 */
[----:B------:R-:W2:Y:S02]  /*ce50*/  @!P1 SYNCS.PHASECHK.TRANS64 P1, [R4+URZ+0x28c30], R9 ;  /* 0x028c3009040095a7 */ /* 0x000ea4000802007f */
[----:B--2---:R-:W-:Y:S05]  /*ce60*/  @!P1 BRA `(.L_x_28) ;  /* 0xfffffffc00ec9947 */ /* 0x004fea000383ffff */
[----:B------:R-:W-:Y:S05]  /*ce70*/  BRA `(.L_x_27) ;  /* 0xffffff6400d87947 */ /* 0x000fea000383ffff */
.L_x_33:
[----:B--2---:R-:W-:-:S04]  /*ce80*/  MOV R12, UR41 ;  /* 0x00000029000c7c02 */ /* 0x004fc80008000f00 */
[----:B------:R2:W4:Y:S03]  /*ce90*/  SYNCS.PHASECHK.TRANS64.TRYWAIT P1, [R12+URZ+0x28c50], R9 ;  /* 0x028c50090c0075a7 */ /* 0x000526000802017f */
[----:B----4-:R-:W-:Y:S05]  /*cea0*/  @!P1 NANOSLEEP.SYNCS 0x989680 ;  /* 0x009896800000995d */ /* 0x010fea0003900000 */
[----:B------:R-:W4:Y:S02]  /*ceb0*/  @!P1 SYNCS.PHASECHK.TRANS64 P1, [R12+URZ+0x28c50], R9 ;  /* 0x028c50090c0095a7 */ /* 0x000f24000802007f */
[----:B----4-:R-:W-:Y:S05]  /*cec0*/  @!P1 BRA `(.L_x_33) ;  /* 0xfffffffc00ec9947 */ /* 0x010fea000383ffff */
[----:B------:R-:W-:Y:S05]  /*ced0*/  BRA `(.L_x_32) ;  /* 0xffffff7800507947 */ /* 0x000fea000383ffff */
.L_x_39:
[----:B-1----:R-:W-:-:S04]  /*cee0*/  IMAD.U32 R12, RZ, RZ, UR26 ;  /* 0x0000001aff0c7e24 */ /* 0x002fc8000f8e00ff */
[----:B------:R1:W2:Y:S03]  /*cef0*/  SYNCS.PHASECHK.TRANS64.TRYWAIT P2, [R12+URZ+0x28c30], R9 ;  /* 0x028c30090c0075a7 */ /* 0x0002a6000804017f */
[----:B--2---:R-:W-:Y:S05]  /*cf00*/  @!P2 NANOSLEEP.SYNCS 0x989680 ;  /* 0x009896800000a95d */ /* 0x004fea0003900000 */
[----:B------:R-:W2:Y:S02]  /*cf10*/  @!P2 SYNCS.PHASECHK.TRANS64 P2, [R12+URZ+0x28c30], R9 ;  /* 0x028c30090c00a5a7 */ /* 0x000ea4000804007f */
[----:B--2---:R-:W-:Y:S05]  /*cf20*/  @!P2 BRA `(.L_x_39) ;  /* 0xfffffffc00eca947 */ /* 0x004fea000383ffff */
[----:B------:R-:W-:Y:S05]  /*cf30*/  BRA `(.L_x_38) ;  /* 0xffffff7c00407947 */ /* 0x000fea000383ffff */
.L_x_44:
[----:B--2---:R-:W-:-:S04]  /*cf40*/  IMAD.U32 R14, RZ, RZ, UR26 ;  /* 0x0000001aff0e7e24 */ /* 0x004fc8000f8e00ff */
[----:B------:R2:W4:Y:S03]  /*cf50*/  SYNCS.PHASECHK.TRANS64.TRYWAIT P2, [R14+URZ+0x28c50], R9 ;  /* 0x028c50090e0075a7 */ /* 0x000526000804017f */
[----:B----4-:R-:W-:Y:S05]  /*cf60*/  @!P2 NANOSLEEP.SYNCS 0x989680 ;  /* 0x009896800000a95d */ /* 0x010fea0003900000 */
[----:B------:R-:W4:Y:S02]  /*cf70*/  @!P2 SYNCS.PHASECHK.TRANS64 P2, [R14+URZ+0x28c50], R9 ;  /* 0x028c50090e00a5a7 */ /* 0x000f24000804007f */
[----:B----4-:R-:W-:Y:S05]  /*cf80*/  @!P2 BRA `(.L_x_44) ;  /* 0xfffffffc00eca947 */ /* 0x010fea000383ffff */
[----:B------:R-:W-:Y:S05]  /*cf90*/  BRA `(.L_x_43) ;  /* 0xffffff90005c7947 */ /* 0x000fea000383ffff */
.L_x_58:
[----:B------:R-:W-:Y:S01]  /*cfa0*/  MOV R13, R23 ;  /* 0x00000017000d7202 */ /* 0x000fe20000000f00 */
[----:B------:R-:W-:Y:S01]  /*cfb0*/  IMAD.MOV.U32 R12, RZ, RZ, RZ ;  /* 0x000000ffff0c7224 */ /* 0x000fe200078e00ff */
[----:B------:R-:W-:Y:S01]  /*cfc0*/  MOV R15, 0xffffffff ;  /* 0xffffffff000f7802 */ /* 0x000fe20000000f00 */
[----:B------:R-:W-:-:S07]  /*cfd0*/  IMAD.MOV.U32 R11, RZ, RZ, 0x1f ;  /* 0x0000001fff0b7424 */ /* 0x000fce00078e00ff */
[----:B------:R-:W-:Y:S05]  /*cfe0*/  WARPSYNC.COLLECTIVE R15, `(.L_x_99) ;  /* 0x000000000f087348 */ /* 0x000fea0003c00000 */
[----:B------:R0:W1:Y:S02]  /*cff0*/  SHFL.IDX P6, R14, R13, R12, R11 ;  /* 0x0000000c0d0e7389 */ /* 0x00006400000c000b */
[----:B01----:R-:W-:Y:S01]  /*d000*/  ENDCOLLECTIVE ;  /* 0x000000000000791b */ /* 0x003fe20003800000 */
.L_x_99:
[----:B------:R-:W-:Y:S05]  /*d010*/  BRA `(.L_x_100) ;  /* 0xffffffd400307947 */ /* 0x000fea000383ffff */
.L_x_60:
[----:B0-----:R-:W-:-:S04]  /*d020*/  IMAD.U32 R3, RZ, RZ, UR43 ;  /* 0x0000002bff037e24 */ /* 0x001fc8000f8e00ff */
[----:B------:R0:W1:Y:S03]  /*d030*/  SYNCS.PHASECHK.TRANS64.TRYWAIT P0, [R3+URZ+0x28c40], R0 ;  /* 0x028c4000030075a7 */ /* 0x000066000800017f */
[----:B-1----:R-:W-:Y:S05]  /*d040*/  @!P0 NANOSLEEP.SYNCS 0x989680 ;  /* 0x009896800000895d */ /* 0x002fea0003900000 */
[----:B------:R-:W1:Y:S02]  /*d050*/  @!P0 SYNCS.PHASECHK.TRANS64 P0, [R3+URZ+0x28c40], R0 ;  /* 0x028c4000030085a7 */ /* 0x000e64000800007f */
[----:B-1----:R-:W-:Y:S05]  /*d060*/  @!P0 BRA `(.L_x_60) ;  /* 0xfffffffc00ec8947 */ /* 0x002fea000383ffff */
[----:B------:R-:W-:Y:S05]  /*d070*/  BRA `(.L_x_101) ;  /* 0xffffffd400607947 */ /* 0x000fea000383ffff */
.L_x_61:
[----:B------:R-:W-:Y:S01]  /*d080*/  BSSY B0, `(.L_x_102) ;  /* 0x0000008000007945 */ /* 0x000fe20003800000 */
[----:B------:R-:W-:Y:S01]  /*d090*/  IMAD.MOV.U32 R13, RZ, RZ, R5 ;  /* 0x000000ffff0d7224 */ /* 0x000fe200078e0005 */
[----:B------:R-:W-:Y:S01]  /*d0a0*/  MOV R12, RZ ;  /* 0x000000ff000c7202 */ /* 0x000fe20000000f00 */
[----:B------:R-:W-:Y:S02]  /*d0b0*/  IMAD.MOV.U32 R11, RZ, RZ, 0x181f ;  /* 0x0000181fff0b7424 */ /* 0x000fe400078e00ff */
[----:B------:R-:W-:-:S07]  /*d0c0*/  IMAD.MOV.U32 R15, RZ, RZ, -0x1 ;  /* 0xffffffffff0f7424 */ /* 0x000fce00078e00ff */
[----:B------:R-:W-:Y:S05]  /*d0d0*/  WARPSYNC.COLLECTIVE R15, `(.L_x_103) ;  /* 0x000000000f087348 */ /* 0x000fea0003c00000 */
[----:B------:R0:W1:Y:S02]  /*d0e0*/  SHFL.IDX P6, R14, R13, R12, R11 ;  /* 0x0000000c0d0e7389 */ /* 0x00006400000c000b */
[----:B01----:R-:W-:Y:S01]  /*d0f0*/  ENDCOLLECTIVE ;  /* 0x000000000000791b */ /* 0x003fe20003800000 */
.L_x_103:
[----:B------:R-:W-:Y:S05]  /*d100*/  BSYNC B0 ;  /* 0x0000000000007941 */ /* 0x000fea0003800000 */
.L_x_102:
[----:B------:R-:W-:Y:S01]  /*d110*/  IMAD.MOV.U32 R13, RZ, RZ, R0 ;  /* 0x000000ffff0d7224 */ /* 0x000fe200078e0000 */
[----:B------:R-:W-:Y:S01]  /*d120*/  MOV R11, 0x181f ;  /* 0x0000181f000b7802 */ /* 0x000fe20000000f00 */
[----:B------:R-:W-:Y:S01]  /*d130*/  IMAD.MOV.U32 R12, RZ, RZ, RZ ;  /* 0x000000ffff0c7224 */ /* 0x000fe200078e00ff */
[----:B------:R-:W-:Y:S01]  /*d140*/  MOV R2, R14 ;  /* 0x0000000e00027202 */ /* 0x000fe20000000f00 */
[----:B------:R-:W-:Y:S01]  /*d150*/  IMAD.MOV.U32 R15, RZ, RZ, -0x1 ;  /* 0xffffffffff0f7424 */ /* 0x000fe200078e00ff */
[----:B------:R-:W-:-:S07]  /*d160*/  @P0 LEA R7, R30, UR43, 0x1 ;  /* 0x0000002b1e070c11 */ /* 0x000fce000f8e08ff */
[----:B------:R-:W-:Y:S05]  /*d170*/  WARPSYNC.COLLECTIVE R15, `(.L_x_104) ;  /* 0x000000000f087348 */ /* 0x000fea0003c00000 */
[----:B------:R0:W1:Y:S02]  /*d180*/  SHFL.IDX P6, R14, R13, R12, R11 ;  /* 0x0000000c0d0e7389 */ /* 0x00006400000c000b */
[----:B01----:R-:W-:Y:S01]  /*d190*/  ENDCOLLECTIVE ;  /* 0x000000000000791b */ /* 0x003fe20003800000 */
.L_x_104:
[----:B------:R-:W-:Y:S02]  /*d1a0*/  IMAD.MOV.U32 R13, RZ, RZ, R5 ;  /* 0x000000ffff0d7224 */ /* 0x000fe400078e0005 */
[----:B------:R-:W-:Y:S01]  /*d1b0*/  IMAD.MOV.U32 R12, RZ, RZ, 0x1 ;  /* 0x00000001ff0c7424 */ /* 0x000fe200078e00ff */
[----:B------:R-:W-:-:S05]  /*d1c0*/  @P0 LEA R14, P1, R22, R14, 0x1 ;  /* 0x0000000e160e0211 */ /* 0x000fca00078208ff */
[----:B------:R-:W-:Y:S01]  /*d1d0*/  @P0 IMAD.X R3, RZ, RZ, R2, P1 ;  /* 0x000000ffff030224 */ /* 0x000fe200008e0602 */
[----:B------:R-:W-:-:S07]  /*d1e0*/  @P0 MOV R2, R14 ;  /* 0x0000000e00020202 */ /* 0x000fce0000000f00 */
[----:B------:R-:W-:Y:S05]  /*d1f0*/  WARPSYNC.COLLECTIVE R15, `(.L_x_105) ;  /* 0x000000000f087348 */ /* 0x000fea0003c00000 */
[----:B------:R0:W1:Y:S02]  /*d200*/  SHFL.IDX P6, R14, R13, R12, R11 ;  /* 0x0000000c0d0e7389 */ /* 0x00006400000c000b */
[----:B01----:R-:W-:Y:S01]  /*d210*/  ENDCOLLECTIVE ;  /* 0x000000000000791b */ /* 0x003fe20003800000 */
.L_x_105:
[----:B------:R-:W-:Y:S01]  /*d220*/  @!PT LDS RZ, [RZ] ;  /* 0x00000000fffff984 */ /* 0x000fe20000000800 */
[----:B------:R-:W-:Y:S01]  /*d230*/  @!PT LDS RZ, [RZ] ;  /* 0x00000000fffff984 */ /* 0x000fe20000000800 */
[----:B------:R-:W-:Y:S01]  /*d240*/  @!PT LDS RZ, [RZ] ;  /* 0x00000000fffff984 */ /* 0x000fe20000000800 */
[----:B------:R0:W-:Y:S01]  /*d250*/  @P0 LDGSTS.E.BYPASS.LTC128B.128 [R7+0x22400], desc[UR36][R2.64], !P2 ;  /* 0x2240000002070fae */ /* 0x0001e2000d101d64 */
[----:B------:R-:W-:Y:S01]  /*d260*/  ISETP.GE.AND P0, PT, R18, 0x11, PT ;  /* 0x000000111200780c */ /* 0x000fe20003f06270 */
[----:B------:R-:W-:-:S12]  /*d270*/  IMAD.MOV.U32 R13, RZ, RZ, R0 ;  /* 0x000000ffff0d7224 */ /* 0x000fd800078e0000 */
[----:B------:R-:W-:Y:S02]  /*d280*/  @P0 LEA R9, R30, UR43, 0x1 ;  /* 0x0000002b1e090c11 */ /* 0x000fe4000f8e08ff */
[----:B0-----:R-:W-:-:S07]  /*d290*/  MOV R4, R14 ;  /* 0x0000000e00047202 */ /* 0x001fce0000000f00 */
[----:B------:R-:W-:Y:S05]  /*d2a0*/  WARPSYNC.COLLECTIVE R15, `(.L_x_106) ;  /* 0x000000000f087348 */ /* 0x000fea0003c00000 */
[----:B------:R0:W1:Y:S02]  /*d2b0*/  SHFL.IDX P6, R14, R13, R12, R11 ;  /* 0x0000000c0d0e7389 */ /* 0x00006400000c000b */
[----:B01----:R-:W-:Y:S01]  /*d2c0*/  ENDCOLLECTIVE ;  /* 0x000000000000791b */ /* 0x003fe20003800000 */
.L_x_106:
[----:B------:R-:W-:Y:S01]  /*d2d0*/  MOV R13, R5 ;  /* 0x00000005000d7202 */ /* 0x000fe20000000f00 */
[----:B------:R-:W-:Y:S01]  /*d2e0*/  IMAD.MOV.U32 R12, RZ, RZ, 0x2 ;  /* 0x00000002ff0c7424 */ /* 0x000fe200078e00ff */
[----:B------:R-:W-:-:S13]  /*d2f0*/  @P0 LEA R2, P1, R22, R14, 0x1 ;  /* 0x0000000e16020211 */ /* 0x000fda00078208ff */
[----:B------:R-:W-:Y:S05]  /*d300*/  WARPSYNC.COLLECTIVE R15, `(.L_x_107) ;  /* 0x000000000f087348 */ /* 0x000fea0003c00000 */
[----:B------:R0:W1:Y:S02]  /*d310*/  SHFL.IDX P6, R14, R13, R12, R11 ;  /* 0x0000000c0d0e7389 */ /* 0x00006400000c000b */
[----:B01----:R-:W-:Y:S01]  /*d320*/  ENDCOLLECTIVE ;  /* 0x000000000000791b */ /* 0x003fe20003800000 */
.L_x_107:
[----:B------:R-:W-:-:S05]  /*d330*/  @P0 IMAD.X R3, RZ, RZ, R4, P1 ;  /* 0x000000ffff030224 */ /* 0x000fca00008e0604 */
[----:B------:R-:W-:Y:S01]  /*d340*/  @!PT LDS RZ, [RZ] ;  /* 0x00000000fffff984 */ /* 0x000fe20000000800 */
[----:B------:R-:W-:Y:S01]  /*d350*/  @!PT LDS RZ, [RZ] ;  /* 0x00000000fffff984 */ /* 0x000fe20000000800 */
[----:B------:R-:W-:Y:S01]  /*d360*/  @!PT LDS RZ, [RZ] ;  /* 0x00000000fffff984 */ /* 0x000fe20000000800 */
[----:B------:R0:W-:Y:S01]  /*d370*/  @P0 LDGSTS.E.BYPASS.LTC128B.128 [R9+0x22c00], desc[UR36][R2.64], !P2 ;  /* 0x22c0000002090fae */ /* 0x0001e2000d101d64 */
[----:B------:R-:W-:Y:S02]  /*d380*/  ISETP.GE.AND P0, PT, R18, 0x21, PT ;  /* 0x000000211200780c */ /* 0x000fe40003f06270 */
[----:B------:R-:W-:-:S11]  /*d390*/  MOV R13, R0 ;  /* 0x00000000000d7202 */ /* 0x000fd60000000f00 */
[----:B------:R-:W-:Y:S01]  /*d3a0*/  @P0 LEA R7, R30, UR43, 0x1 ;  /* 0x0000002b1e070c11 */ /* 0x000fe2000f8e08ff */
[----:B0-----:R-:W-:-:S07]  /*d3b0*/  IMAD.MOV.U32 R4, RZ, RZ, R14 ;  /* 0x000000ffff047224 */ /* 0x001fce00078e000e */
[----:B------:R-:W-:Y:S05]  /*d3c0*/  WARPSYNC.COLLECTIVE R15, `(.L_x_108) ;  /* 0x000000000f087348 */ /* 0x000fea0003c00000 */
[----:B------:R0:W1:Y:S02]  /*d3d0*/  SHFL.IDX P6, R14, R13, R12, R11 ;  /* 0x0000000c0d0e7389 */ /* 0x00006400000c000b */
[----:B01----:R-:W-:Y:S01]  /*d3e0*/  ENDCOLLECTIVE ;  /* 0x000000000000791b */ /* 0x003fe20003800000 */
.L_x_108:
[----:B------:R-:W-:Y:S01]  /*d3f0*/  IMAD.MOV.U32 R13, RZ, RZ, R5 ;  /* 0x000000ffff0d7224 */ /* 0x000fe200078e0005 */
[----:B------:R-:W-:Y:S02]  /*d400*/  MOV R12, 0x3 ;  /* 0x00000003000c7802 */ /* 0x000fe40000000f00 */
[----:B------:R-:W-:-:S13]  /*d410*/  @P0 LEA R2, P1, R22, R14, 0x1 ;  /* 0x0000000e16020211 */ /* 0x000fda00078208ff */
[----:B------:R-:W-:Y:S05]  /*d420*/  WARPSYNC.COLLECTIVE R15, `(.L_x_109) ;  /* 0x000000000f087348 */ /* 0x000fea0003c00000 */
[----:B------:R0:W1:Y:S02]  /*d430*/  SHFL.IDX P6, R14, R13, R12, R11 ;  /* 0x0000000c0d0e7389 */ /* 0x00006400000c000b */
[----:B01----:R-:W-:Y:S01]  /*d440*/  ENDCOLLECTIVE ;  /* 0x000000000000791b */ /* 0x003fe20003800000 */
.L_x_109:
[----:B------:R-:W-:-:S05]  /*d450*/  @P0 IMAD.X R3, RZ, RZ, R4, P1 ;  /* 0x000000ffff030224 */ /* 0x000fca00008e0604 */
[----:B------:R-:W-:Y:S01]  /*d460*/  @!PT LDS RZ, [RZ] ;  /* 0x00000000fffff984 */ /* 0x000fe20000000800 */
[----:B------:R-:W-:Y:S01]  /*d470*/  @!PT LDS RZ, [RZ] ;  /* 0x00000000fffff984 */ /* 0x000fe20000000800 */
[----:B------:R-:W-:Y:S01]  /*d480*/  @!PT LDS RZ, [RZ] ;  /* 0x00000000fffff984 */ /* 0x000fe20000000800 */
[----:B------:R0:W-:Y:S01]  /*d490*/  @P0 LDGSTS.E.BYPASS.LTC128B.128 [R7+0x23400], desc[UR36][R2.64], !P2 ;  /* 0x2340000002070fae */ /* 0x0001e2000d101d64 */
[----:B------:R-:W-:Y:S02]  /*d4a0*/  IMAD.MOV.U32 R13, RZ, RZ, R0 ;  /* 0x000000ffff0d7224 */ /* 0x000fe400078e0000 */
[----:B------:R-:W-:-:S07]  /*d4b0*/  IMAD.MOV.U32 R4, RZ, RZ, R14 ;  /* 0x000000ffff047224 */ /* 0x000fce00078e000e */
[----:B0-----:R-:W-:Y:S05]  /*d4c0*/  WARPSYNC.COLLECTIVE R15, `(.L_x_110) ;  /* 0x000000000f087348 */ /* 0x001fea0003c00000 */
[----:B------:R1:W2:Y:S02]  /*d4d0*/  SHFL.IDX P6, R14, R13, R12, R11 ;  /* 0x0000000c0d0e7389 */ /* 0x0002a400000c000b */
[----:B012---:R-:W-:Y:S01]  /*d4e0*/  ENDCOLLECTIVE ;  /* 0x000000000000791b */ /* 0x007fe20003800000 */
.L_x_110:
[----:B------:R-:W-:Y:S05]  /*d4f0*/  BRA `(.L_x_111) ;  /* 0xffffffd400247947 */ /* 0x000fea000383ffff */
.L_x_64:
[----:B------:R-:W-:Y:S01]  /*d500*/  MOV R13, R5 ;  /* 0x00000005000d7202 */ /* 0x000fe20000000f00 */
[----:B------:R-:W-:Y:S01]  /*d510*/  IMAD.MOV.U32 R12, RZ, RZ, RZ ;  /* 0x000000ffff0c7224 */ /* 0x000fe200078e00ff */
[----:B------:R-:W-:Y:S01]  /*d520*/  MOV R15, 0xffffffff ;  /* 0xffffffff000f7802 */ /* 0x000fe20000000f00 */
[----:B------:R-:W-:Y:S01]  /*d530*/  IMAD.MOV.U32 R11, RZ, RZ, 0x181f ;  /* 0x0000181fff0b7424 */ /* 0x000fe200078e00ff */
[----:B------:R-:W-:-:S07]  /*d540*/  LEA R35, R35, R36, 0x6 ;  /* 0x0000002423237211 */ /* 0x000fce00078e30ff */
[----:B------:R-:W-:Y:S05]  /*d550*/  WARPSYNC.COLLECTIVE R15, `(.L_x_112) ;  /* 0x000000000f087348 */ /* 0x000fea0003c00000 */
[----:B------:R0:W1:Y:S02]  /*d560*/  SHFL.IDX P6, R14, R13, R12, R11 ;  /* 0x0000000c0d0e7389 */ /* 0x00006400000c000b */
[----:B01----:R-:W-:Y:S01]  /*d570*/  ENDCOLLECTIVE ;  /* 0x000000000000791b */ /* 0x003fe20003800000 */
.L_x_112:
[----:B------:R-:W-:Y:S01]  /*d580*/  IADD3 R9, R35, 0x10, RZ ;  /* 0x0000001023097810 */ /* 0x000fe20007ffe0ff */
[----:B------:R-:W-:Y:S02]  /*d590*/  IMAD.MOV.U32 R13, RZ, RZ, R4 ;  /* 0x000000ffff0d7224 */ /* 0x000fe400078e0004 */
[----:B------:R-:W-:-:S07]  /*d5a0*/  IMAD.MOV.U32 R2, RZ, RZ, R14 ;  /* 0x000000ffff027224 */ /* 0x000fce00078e000e */
[----:B------:R-:W-:Y:S05]  /*d5b0*/  WARPSYNC.COLLECTIVE R15, `(.L_x_113) ;  /* 0x000000000f087348 */ /* 0x000fea0003c00000 */
[----:B------:R0:W1:Y:S02]  /*d5c0*/  SHFL.IDX P6, R14, R13, R12, R11 ;  /* 0x0000000c0d0e7389 */ /* 0x00006400000c000b */
[----:B01----:R-:W-:Y:S01]  /*d5d0*/  ENDCOLLECTIVE ;  /* 0x000000000000791b */ /* 0x003fe20003800000 */
.L_x_113:
[----:B------:R-:W-:Y:S02]  /*d5e0*/  ULDC UR4, c[0x0][0x288] ;  /* 0x0000a20000047ab9 */ /* 0x000fe40000000800 */
[----:B------:R-:W-:-:S05]  /*d5f0*/  IMAD R0, R0, UR4, RZ ;  /* 0x0000000400007c24 */ /* 0x000fca000f8e02ff */
[----:B------:R-:W-:Y:S01]  /*d600*/  ISETP.GE.AND P0, PT, R35, R0, PT ;  /* 0x000000002300720c */ /* 0x000fe20003f06270 */
[----:B------:R-:W-:Y:S02]  /*d610*/  IMAD.MOV.U32 R13, RZ, RZ, R5 ;  /* 0x000000ffff0d7224 */ /* 0x000fe400078e0005 */
[----:B------:R-:W-:-:S10]  /*d620*/  IMAD.MOV.U32 R12, RZ, RZ, 0x1 ;  /* 0x00000001ff0c7424 */ /* 0x000fd400078e00ff */
[----:B------:R-:W-:Y:S02]  /*d630*/  @!P0 LEA R7, R30, UR43, 0x1 ;  /* 0x0000002b1e078c11 */ /* 0x000fe4000f8e08ff */
[----:B------:R-:W-:-:S05]  /*d640*/  @!P0 LEA R14, P2, R22, R14, 0x1 ;  /* 0x0000000e160e8211 */ /* 0x000fca00078408ff */
[----:B------:R-:W-:Y:S02]  /*d650*/  @!P0 IMAD.X R3, RZ, RZ, R2, P2 ;  /* 0x000000ffff038224 */ /* 0x000fe400010e0602 */
[----:B------:R-:W-:-:S07]  /*d660*/  @!P0 IMAD.MOV.U32 R2, RZ, RZ, R14 ;  /* 0x000000ffff028224 */ /* 0x000fce00078e000e */
[----:B------:R-:W-:Y:S05]  /*d670*/  WARPSYNC.COLLECTIVE R15, `(.L_x_114) ;  /* 0x000000000f087348 */ /* 0x000fea0003c00000 */
[----:B------:R0:W1:Y:S02]  /*d680*/  SHFL.IDX P6, R14, R13, R12, R11 ;  /* 0x0000000c0d0e7389 */ /* 0x00006400000c000b */
[----:B01----:R-:W-:Y:S01]  /*d690*/  ENDCOLLECTIVE ;  /* 0x000000000000791b */ /* 0x003fe20003800000 */
.L_x_114:
[----:B------:R-:W-:Y:S01]  /*d6a0*/  @!PT LDS RZ, [RZ] ;  /* 0x00000000fffff984 */ /* 0x000fe20000000800 */
[----:B------:R-:W-:Y:S01]  /*d6b0*/  @!PT LDS RZ, [RZ] ;  /* 0x00000000fffff984 */ /* 0x000fe20000000800 */
[----:B------:R-:W-:Y:S01]  /*d6c0*/  @!PT LDS RZ, [RZ] ;  /* 0x00000000fffff984 */ /* 0x000fe20000000800 */
[----:B------:R0:W-:Y:S01]  /*d6d0*/  @!P0 LDGSTS.E.BYPASS.LTC128B.128 [R7+0x20400], desc[UR36][R2.64], !P1 ;  /* 0x2040000002078fae */ /* 0x0001e2000c901d64 */
[----:B------:R-:W-:Y:S01]  /*d6e0*/  ISETP.GE.AND P0, PT, R9, R0, PT ;  /* 0x000000000900720c */ /* 0x000fe20003f06270 */
[----:B------:R-:W-:Y:S01]  /*d6f0*/  IMAD.MOV.U32 R13, RZ, RZ, R4 ;  /* 0x000000ffff0d7224 */ /* 0x000fe200078e0004 */
[----:B0-----:R-:W-:-:S11]  /*d700*/  IADD3 R7, R35, 0x20, RZ ;  /* 0x0000002023077810 */ /* 0x001fd60007ffe0ff */
[----:B------:R-:W-:Y:S02]  /*d710*/  @!P0 LEA R9, R30, UR43, 0x1 ;  /* 0x0000002b1e098c11 */ /* 0x000fe4000f8e08ff */
[----:B------:R-:W-:-:S07]  /*d720*/  MOV R6, R14 ;  /* 0x0000000e00067202 */ /* 0x000fce0000000f00 */
[----:B------:R-:W-:Y:S05]  /*d730*/  WARPSYNC.COLLECTIVE R15, `(.L_x_115) ;  /* 0x000000000f087348 */ /* 0x000fea0003c00000 */
[----:B------:R0:W1:Y:S02]  /*d740*/  SHFL.IDX P6, R14, R13, R12, R11 ;  /* 0x0000000c0d0e7389 */ /* 0x00006400000c000b */
[----:B01----:R-:W-:Y:S01]  /*d750*/  ENDCOLLECTIVE ;  /* 0x000000000000791b */ /* 0x003fe20003800000 */
.L_x_115:
[----:B------:R-:W-:Y:S02]  /*d760*/  IMAD.MOV.U32 R13, RZ, RZ, R5 ;  /* 0x000000ffff0d7224 */ /* 0x000fe400078e0005 */
[----:B------:R-:W-:Y:S01]  /*d770*/  IMAD.MOV.U32 R12, RZ, RZ, 0x2 ;  /* 0x00000002ff0c7424 */ /* 0x000fe200078e00ff */
[----:B------:R-:W-:-:S13]  /*d780*/  @!P0 LEA R2, P2, R22, R14, 0x1 ;  /* 0x0000000e16028211 */ /* 0x000fda00078408ff */
[----:B------:R-:W-:Y:S05]  /*d790*/  WARPSYNC.COLLECTIVE R15, `(.L_x_116) ;  /* 0x000000000f087348 */ /* 0x000fea0003c00000 */
[----:B------:R0:W1:Y:S02]  /*d7a0*/  SHFL.IDX P6, R14, R13, R12, R11 ;  /* 0x0000000c0d0e7389 */ /* 0x00006400000c000b */
[----:B01----:R-:W-:Y:S01]  /*d7b0*/  ENDCOLLECTIVE ;  /* 0x000000000000791b */ /* 0x003fe20003800000 */
.L_x_116:
[----:B------:R-:W-:-:S05]  /*d7c0*/  @!P0 IMAD.X R3, RZ, RZ, R6, P2 ;  /* 0x000000ffff038224 */ /* 0x000fca00010e0606 */
[----:B------:R-:W-:Y:S01]  /*d7d0*/  @!PT LDS RZ, [RZ] ;  /* 0x00000000fffff984 */ /* 0x000fe20000000800 */
[----:B------:R-:W-:Y:S01]  /*d7e0*/  @!PT LDS RZ, [RZ] ;  /* 0x00000000fffff984 */ /* 0x000fe20000000800 */
[----:B------:R-:W-:Y:S01]  /*d7f0*/  @!PT LDS RZ, [RZ] ;  /* 0x00000000fffff984 */ /* 0x000fe20000000800 */
[----:B------:R0:W-:Y:S01]  /*d800*/  @!P0 LDGSTS.E.BYPASS.LTC128B.128 [R9+0x20c00], desc[UR36][R2.64], !P1 ;  /* 0x20c0000002098fae */ /* 0x0001e2000c901d64 */
[----:B------:R-:W-:Y:S01]  /*d810*/  ISETP.GE.AND P0, PT, R7, R0, PT ;  /* 0x000000000700720c */ /* 0x000fe20003f06270 */
[----:B------:R-:W-:-:S12]  /*d820*/  IMAD.MOV.U32 R13, RZ, RZ, R4 ;  /* 0x000000ffff0d7224 */ /* 0x000fd800078e0004 */
[----:B------:R-:W-:Y:S02]  /*d830*/  @!P0 LEA R7, R30, UR43, 0x1 ;  /* 0x0000002b1e078c11 */ /* 0x000fe4000f8e08ff */
[----:B0-----:R-:W-:-:S07]  /*d840*/  MOV R6, R14 ;  /* 0x0000000e00067202 */ /* 0x001fce0000000f00 */
[----:B------:R-:W-:Y:S05]  /*d850*/  WARPSYNC.COLLECTIVE R15, `(.L_x_117) ;  /* 0x000000000f087348 */ /* 0x000fea0003c00000 */
[----:B------:R0:W1:Y:S02]  /*d860*/  SHFL.IDX P6, R14, R13, R12, R11 ;  /* 0x0000000c0d0e7389 */ /* 0x00006400000c000b */
[----:B01----:R-:W-:Y:S01]  /*d870*/  ENDCOLLECTIVE ;  /* 0x000000000000791b */ /* 0x003fe20003800000 */
.L_x_117:
[----:B------:R-:W-:Y:S01]  /*d880*/  MOV R13, R5 ;  /* 0x00000005000d7202 */ /* 0x000fe20000000f00 */
[----:B------:R-:W-:Y:S01]  /*d890*/  IMAD.MOV.U32 R12, RZ, RZ, 0x3 ;  /* 0x00000003ff0c7424 */ /* 0x000fe200078e00ff */
[----:B------:R-:W-:-:S13]  /*d8a0*/  @!P0 LEA R2, P2, R22, R14, 0x1 ;  /* 0x0000000e16028211 */ /* 0x000fda00078408ff */
[----:B------:R-:W-:Y:S05]  /*d8b0*/  WARPSYNC.COLLECTIVE R15, `(.L_x_118) ;  /* 0x000000000f087348 */ /* 0x000fea0003c00000 */
[----:B------:R0:W1:Y:S02]  /*d8c0*/  SHFL.IDX P6, R14, R13, R12, R11 ;  /* 0x0000000c0d0e7389 */ /* 0x00006400000c000b */
[----:B01----:R-:W-:Y:S01]  /*d8d0*/  ENDCOLLECTIVE ;  /* 0x000000000000791b */ /* 0x003fe20003800000 */
.L_x_118:
[----:B------:R-:W-:-:S05]  /*d8e0*/  @!P0 IMAD.X R3, RZ, RZ, R6, P2 ;  /* 0x000000ffff038224 */ /* 0x000fca00010e0606 */
[----:B------:R-:W-:Y:S01]  /*d8f0*/  @!PT LDS RZ, [RZ] ;  /* 0x00000000fffff984 */ /* 0x000fe20000000800 */
[----:B------:R-:W-:Y:S01]  /*d900*/  @!PT LDS RZ, [RZ] ;  /* 0x00000000fffff984 */ /* 0x000fe20000000800 */
[----:B------:R-:W-:Y:S01]  /*d910*/  @!PT LDS RZ, [RZ] ;  /* 0x00000000fffff984 */ /* 0x000fe20000000800 */
[----:B------:R0:W-:Y:S01]  /*d920*/  @!P0 LDGSTS.E.BYPASS.LTC128B.128 [R7+0x21400], desc[UR36][R2.64], !P1 ;  /* 0x2140000002078fae */ /* 0x0001e2000c901d64 */
[----:B------:R-:W-:Y:S01]  /*d930*/  MOV R13, R4 ;  /* 0x00000004000d7202 */ /* 0x000fe20000000f00 */
[----:B------:R-:W-:-:S07]  /*d940*/  IMAD.MOV.U32 R6, RZ, RZ, R14 ;  /* 0x000000ffff067224 */ /* 0x000fce00078e000e */
[----:B0-----:R-:W-:Y:S05]  /*d950*/  WARPSYNC.COLLECTIVE R15, `(.L_x_119) ;  /* 0x000000000f087348 */ /* 0x001fea0003c00000 */
[----:B------:R1:W2:Y:S02]  /*d960*/  SHFL.IDX P6, R14, R13, R12, R11 ;  /* 0x0000000c0d0e7389 */ /* 0x0002a400000c000b */
[----:B012---:R-:W-:Y:S01]  /*d970*/  ENDCOLLECTIVE ;  /* 0x000000000000791b */ /* 0x007fe20003800000 */
.L_x_119:
[----:B------:R-:W-:Y:S05]  /*d980*/  BRA `(.L_x_120) ;  /* 0xffffffd400c47947 */ /* 0x000fea000383ffff */
.L_x_65:
[----:B0-----:R-:W-:-:S04]  /*d990*/  IMAD.U32 R3, RZ, RZ, UR43 ;  /* 0x0000002bff037e24 */ /* 0x001fc8000f8e00ff */
[----:B------:R0:W1:Y:S03]  /*d9a0*/  SYNCS.PHASECHK.TRANS64.TRYWAIT P0, [R3+URZ+0x28c20], R0 ;  /* 0x028c2000030075a7 */ /* 0x000066000800017f */
[----:B-1----:R-:W-:Y:S05]  /*d9b0*/  @!P0 NANOSLEEP.SYNCS 0x989680 ;  /* 0x009896800000895d */ /* 0x002fea0003900000 */
[----:B------:R-:W1:Y:S02]  /*d9c0*/  @!P0 SYNCS.PHASECHK.TRANS64 P0, [R3+URZ+0x28c20], R0 ;  /* 0x028c2000030085a7 */ /* 0x000e64000800007f */
[----:B-1----:R-:W-:Y:S05]  /*d9d0*/  @!P0 BRA `(.L_x_65) ;  /* 0xfffffffc00ec8947 */ /* 0x002fea000383ffff */
[----:B------:R-:W-:Y:S05]  /*d9e0*/  BRA `(.L_x_121) ;  /* 0xffffffd400f47947 */ /* 0x000fea000383ffff */
.L_x_67:
[----:B0-----:R-:W-:-:S04]  /*d9f0*/  IMAD.U32 R3, RZ, RZ, UR43 ;  /* 0x0000002bff037e24 */ /* 0x001fc8000f8e00ff */
[----:B------:R0:W1:Y:S03]  /*da00*/  SYNCS.PHASECHK.TRANS64.TRYWAIT P0, [R3+URZ+0x28c60], R0 ;  /* 0x028c6000030075a7 */ /* 0x000066000800017f */
[----:B-1----:R-:W-:Y:S05]  /*da10*/  @!P0 NANOSLEEP.SYNCS 0x989680 ;  /* 0x009896800000895d */ /* 0x002fea0003900000 */
[----:B------:R-:W1:Y:S02]  /*da20*/  @!P0 SYNCS.PHASECHK.TRANS64 P0, [R3+URZ+0x28c60], R0 ;  /* 0x028c6000030085a7 */ /* 0x000e64000800007f */
[----:B-1----:R-:W-:Y:S05]  /*da30*/  @!P0 BRA `(.L_x_67) ;  /* 0xfffffffc00ec8947 */ /* 0x002fea000383ffff */
[----:B------:R-:W-:Y:S05]  /*da40*/  BRA `(.L_x_122) ;  /* 0xffffffd400f07947 */ /* 0x000fea000383ffff */
.L_x_68:
[----:B------:R-:W-:Y:S01]  /*da50*/  BSSY B0, `(.L_x_123) ;  /* 0x0000008000007945 */ /* 0x000fe20003800000 */
[----:B------:R-:W-:Y:S01]  /*da60*/  MOV R13, R6 ;  /* 0x00000006000d7202 */ /* 0x000fe20000000f00 */
[----:B------:R-:W-:Y:S01]  /*da70*/  IMAD.MOV.U32 R12, RZ, RZ, RZ ;  /* 0x000000ffff0c7224 */ /* 0x000fe200078e00ff */
[----:B------:R-:W-:Y:S01]  /*da80*/  MOV R15, 0xffffffff ;  /* 0xffffffff000f7802 */ /* 0x000fe20000000f00 */
[----:B------:R-:W-:-:S07]  /*da90*/  IMAD.MOV.U32 R11, RZ, RZ, 0x181f ;  /* 0x0000181fff0b7424 */ /* 0x000fce00078e00ff */
[----:B------:R-:W-:Y:S05]  /*daa0*/  WARPSYNC.COLLECTIVE R15, `(.L_x_124) ;  /* 0x000000000f087348 */ /* 0x000fea0003c00000 */
[----:B------:R0:W1:Y:S02]  /*dab0*/  SHFL.IDX P6, R14, R13, R12, R11 ;  /* 0x0000000c0d0e7389 */ /* 0x00006400000c000b */
[----:B01----:R-:W-:Y:S01]  /*dac0*/  ENDCOLLECTIVE ;  /* 0x000000000000791b */ /* 0x003fe20003800000 */
.L_x_124:
[----:B------:R-:W-:Y:S05]  /*dad0*/  BSYNC B0 ;  /* 0x0000000000007941 */ /* 0x000fea0003800000 */
.L_x_123:
[----:B------:R-:W-:Y:S01]  /*dae0*/  IMAD.MOV.U32 R13, RZ, RZ, R0 ;  /* 0x000000ffff0d7224 */ /* 0x000fe200078e0000 */
[----:B------:R-:W-:Y:S01]  /*daf0*/  MOV R12, RZ ;  /* 0x000000ff000c7202 */ /* 0x000fe20000000f00 */
[----:B------:R-:W-:Y:S01]  /*db00*/  IMAD.MOV.U32 R11, RZ, RZ, 0x181f ;  /* 0x0000181fff0b7424 */ /* 0x000fe200078e00ff */
[----:B------:R-:W-:Y:S01]  /*db10*/  SHF.L.U32 R8, R22, 0x1, RZ ;  /* 0x0000000116087819 */ /* 0x000fe200000006ff */
[----:B------:R-:W-:Y:S01]  /*db20*/  IMAD.MOV.U32 R15, RZ, RZ, -0x1 ;  /* 0xffffffffff0f7424 */ /* 0x000fe200078e00ff */
[----:B------:R-:W-:Y:S01]  /*db30*/  LOP3.LUT R4, R17, 0x1, RZ, 0xc0, !PT ;  /* 0x0000000111047812 */ /* 0x000fe200078ec0ff */
[----:B------:R-:W-:Y:S01]  /*db40*/  IMAD.MOV.U32 R3, RZ, RZ, R14 ;  /* 0x000000ffff037224 */ /* 0x000fe200078e000e */
[----:B------:R-:W-:-:S07]  /*db50*/  LEA R7, R30, UR43, 0x1 ;  /* 0x0000002b1e077c11 */ /* 0x000fce000f8e08ff */
[----:B------:R-:W-:Y:S05]  /*db60*/  WARPSYNC.COLLECTIVE R15, `(.L_x_125) ;  /* 0x000000000f087348 */ /* 0x000fea0003c00000 */
[----:B------:R0:W1:Y:S02]  /*db70*/  SHFL.IDX P6, R14, R13, R12, R11 ;  /* 0x0000000c0d0e7389 */ /* 0x00006400000c000b */
[----:B01----:R-:W-:Y:S01]  /*db80*/  ENDCOLLECTIVE ;  /* 0x000000000000791b */ /* 0x003fe20003800000 */
.L_x_125:
[----:B------:R-:W-:Y:S02]  /*db90*/  ISETP.NE.U32.AND P1, PT, R4, 0x1, PT ;  /* 0x000000010400780c */ /* 0x000fe40003f25070 */
[C---:B------:R-:W-:Y:S02]  /*dba0*/  LOP3.LUT P5, RZ, R17.reuse, 0x2, RZ, 0xc0, !PT ;  /* 0x0000000211ff7812 */ /* 0x040fe400078ac0ff */
[C---:B------:R-:W-:Y:S02]  /*dbb0*/  LOP3.LUT P4, RZ, R17.reuse, 0x4, RZ, 0xc0, !PT ;  /* 0x0000000411ff7812 */ /* 0x040fe4000788c0ff */
[C---:B------:R-:W-:Y:S02]  /*dbc0*/  LOP3.LUT P3, RZ, R17.reuse, 0x8, RZ, 0xc0, !PT ;  /* 0x0000000811ff7812 */ /* 0x040fe4000786c0ff */
[----:B------:R-:W-:Y:S02]  /*dbd0*/  LOP3.LUT P2, RZ, R17, 0x10, RZ, 0xc0, !PT ;  /* 0x0000001011ff7812 */ /* 0x000fe4000784c0ff */
[----:B------:R-:W-:-:S02]  /*dbe0*/  LOP3.LUT R16, R16, 0xfffffeff, RZ, 0xc0, !PT ;  /* 0xfffffeff10107812 */ /* 0x000fc400078ec0ff */
[----:B------:R-:W-:Y:S01]  /*dbf0*/  PRMT R4, R17, 0x8880, RZ ;  /* 0x0000888011047816 */ /* 0x000fe200000000ff */
[----:B------:R-:W-:Y:S01]  /*dc00*/  IMAD.MOV.U32 R13, RZ, RZ, R6 ;  /* 0x000000ffff0d7224 */ /* 0x000fe200078e0006 */
[----:B------:R-:W-:Y:S02]  /*dc10*/  @P1 LOP3.LUT R16, R16, 0x100, RZ, 0xfc, !PT ;  /* 0x0000010010101812 */ /* 0x000fe400078efcff */
[----:B------:R-:W-:Y:S02]  /*dc20*/  MOV R12, 0x1 ;  /* 0x00000001000c7802 */ /* 0x000fe40000000f00 */
[----:B------:R-:W-:Y:S02]  /*dc30*/  LOP3.LUT R16, R16, 0xfffffdff, RZ, 0xc0, !PT ;  /* 0xfffffdff10107812 */ /* 0x000fe400078ec0ff */
[----:B------:R-:W-:-:S05]  /*dc40*/  IADD3 R2, P0, R14, R8, RZ ;  /* 0x000000080e027210 */ /* 0x000fca0007f1e0ff */
[----:B------:R-:W-:Y:S01]  /*dc50*/  IMAD.X R3, RZ, RZ, R3, P0 ;  /* 0x000000ffff037224 */ /* 0x000fe200000e0603 */
[----:B------:R-:W-:Y:S02]  /*dc60*/  ISETP.LT.OR P0, PT, R18, 0x1, P1 ;  /* 0x000000011200780c */ /* 0x000fe40000f01670 */
[----:B------:R-:W-:-:S11]  /*dc70*/  LOP3.LUT P1, RZ, R17, 0x20, RZ, 0xc0, !PT ;  /* 0x0000002011ff7812 */ /* 0x000fd6000782c0ff */
[----:B------:R-:W-:Y:S01]  /*dc80*/  @!PT LDS RZ, [RZ] ;  /* 0x00000000fffff984 */ /* 0x000fe20000000800 */
[----:B------:R-:W-:Y:S01]  /*dc90*/  @!PT LDS RZ, [RZ] ;  /* 0x00000000fffff984 */ /* 0x000fe20000000800 */
[----:B------:R-:W-:Y:S01]  /*dca0*/  @!PT LDS RZ, [RZ] ;  /* 0x00000000fffff984 */ /* 0x000fe20000000800 */
        /* <DEDUP_REMOVED lines=12> */
[----:B------:R-:W-:-:S13]  /*dd70*/  ISETP.LT.OR P6, PT, R18, 0x1, !P0 ;  /* 0x000000011200780c */ /* 0x000fda00047c1670 */
[----:B------:R0:W-:Y:S01]  /*dd80*/  LDGSTS.E.BYPASS.LTC128B.128 [R7+0xc400], desc[UR36][R2.64+0x300], !P6 ;  /* 0x0c40030002077fae */ /* 0x0001e2000f101d64 */
[----:B------:R-:W-:Y:S01]  /*dd90*/  ISETP.GT.AND P6, PT, R4, -0x1, PT ;  /* 0xffffffff0400780c */ /* 0x000fe20003fc4270 */
[----:B------:R-:W-:-:S12]  /*dda0*/  IMAD.MOV.U32 R4, RZ, RZ, RZ ;  /* 0x000000ffff047224 */ /* 0x000fd800078e00ff */
[----:B------:R-:W-:Y:S02]  /*ddb0*/  @P6 LOP3.LUT R16, R16, 0x200, RZ, 0xfc, !PT ;  /* 0x0000020010106812 */ /* 0x000fe400078efcff */
[----:B------:R-:W-:-:S13]  /*ddc0*/  ISETP.LT.OR P6, PT, R18, 0x1, P6 ;  /* 0x000000011200780c */ /* 0x000fda00037c1670 */
[----:B------:R0:W-:Y:S02]  /*ddd0*/  LDGSTS.E.BYPASS.LTC128B.128 [R7+0xe400], desc[UR36][R2.64+0x380], !P6 ;  /* 0x0e40038002077fae */ /* 0x0001e4000f101d64 */
[----:B0-----:R-:W-:Y:S05]  /*dde0*/  WARPSYNC.COLLECTIVE R15, `(.L_x_126) ;  /* 0x000000000f087348 */ /* 0x001fea0003c00000 */
[----:B------:R1:W2:Y:S02]  /*ddf0*/  SHFL.IDX P6, R14, R13, R12, R11 ;  /* 0x0000000c0d0e7389 */ /* 0x0002a400000c000b */
[----:B012---:R-:W-:Y:S01]  /*de00*/  ENDCOLLECTIVE ;  /* 0x000000000000791b */ /* 0x007fe20003800000 */
.L_x_126:
[----:B------:R-:W-:Y:S02]  /*de10*/  IMAD.MOV.U32 R13, RZ, RZ, R0 ;  /* 0x000000ffff0d7224 */ /* 0x000fe400078e0000 */
[----:B------:R-:W-:-:S07]  /*de20*/  IMAD.MOV.U32 R5, RZ, RZ, R14 ;  /* 0x000000ffff057224 */ /* 0x000fce00078e000e */
[----:B------:R-:W-:Y:S05]  /*de30*/  WARPSYNC.COLLECTIVE R15, `(.L_x_127) ;  /* 0x000000000f087348 */ /* 0x000fea0003c00000 */
[----:B------:R0:W1:Y:S02]  /*de40*/  SHFL.IDX P6, R14, R13, R12, R11 ;  /* 0x0000000c0d0e7389 */ /* 0x00006400000c000b */
[----:B01----:R-:W-:Y:S01]  /*de50*/  ENDCOLLECTIVE ;  /* 0x000000000000791b */ /* 0x003fe20003800000 */
.L_x_127:
[----:B------:R-:W-:Y:S02]  /*de60*/  IMAD.MOV.U32 R13, RZ, RZ, R6 ;  /* 0x000000ffff0d7224 */ /* 0x000fe400078e0006 */
[----:B------:R-:W-:Y:S01]  /*de70*/  IMAD.MOV.U32 R12, RZ, RZ, 0x2 ;  /* 0x00000002ff0c7424 */ /* 0x000fe200078e00ff */
[----:B------:R-:W-:-:S04]  /*de80*/  IADD3 R2, P6, R14, R8, RZ ;  /* 0x000000080e027210 */ /* 0x000fc80007fde0ff */
[----:B------:R-:W-:Y:S02]  /*de90*/  IADD3.X R3, RZ, R5, RZ, P6, !PT ;  /* 0x00000005ff037210 */ /* 0x000fe400037fe4ff */
[----:B------:R-:W-:-:S04]  /*dea0*/  LOP3.LUT P6, RZ, R16, 0x100, RZ, 0xc0, !PT ;  /* 0x0000010010ff7812 */ /* 0x000fc800078cc0ff */
[----:B------:R-:W-:-:S13]  /*deb0*/  ISETP.LT.OR P6, PT, R18, 0x11, P6 ;  /* 0x000000111200780c */ /* 0x000fda00037c1670 */
        /* <DEDUP_REMOVED lines=18> */
[----:B------:R0:W-:Y:S02]  /*dfe0*/  LDGSTS.E.BYPASS.LTC128B.128 [R7+0xec00], desc[UR36][R2.64+0x380], !P6 ;  /* 0x0ec0038002077fae */ /* 0x0001e4000f101d64 */
[----:B0-----:R-:W-:Y:S05]  /*dff0*/  WARPSYNC.COLLECTIVE R15, `(.L_x_128) ;  /* 0x000000000f087348 */ /* 0x001fea0003c00000 */
[----:B------:R1:W2:Y:S02]  /*e000*/  SHFL.IDX P6, R14, R13, R12, R11 ;  /* 0x0000000c0d0e7389 */ /* 0x0002a400000c000b */
[----:B012---:R-:W-:Y:S01]  /*e010*/  ENDCOLLECTIVE ;  /* 0x000000000000791b */ /* 0x007fe20003800000 */
.L_x_128:
[----:B------:R-:W-:Y:S01]  /*e020*/  IMAD.MOV.U32 R13, RZ, RZ, R0 ;  /* 0x000000ffff0d7224 */ /* 0x000fe200078e0000 */
[----:B------:R-:W-:-:S07]  /*e030*/  MOV R9, R14 ;  /* 0x0000000e00097202 */ /* 0x000fce0000000f00 */
[----:B------:R-:W-:Y:S05]  /*e040*/  WARPSYNC.COLLECTIVE R15, `(.L_x_129) ;  /* 0x000000000f087348 */ /* 0x000fea0003c00000 */
[----:B------:R0:W1:Y:S02]  /*e050*/  SHFL.IDX P6, R14, R13, R12, R11 ;  /* 0x0000000c0d0e7389 */ /* 0x00006400000c000b */
[----:B01----:R-:W-:Y:S01]  /*e060*/  ENDCOLLECTIVE ;  /* 0x000000000000791b */ /* 0x003fe20003800000 */
.L_x_129:
[----:B------:R-:W-:Y:S01]  /*e070*/  MOV R13, R6 ;  /* 0x00000006000d7202 */ /* 0x000fe20000000f00 */
[----:B------:R-:W-:Y:S01]  /*e080*/  IMAD.MOV.U32 R12, RZ, RZ, 0x3 ;  /* 0x00000003ff0c7424 */ /* 0x000fe200078e00ff */
[----:B------:R-:W-:-:S05]  /*e090*/  IADD3 R2, P6, R14, R8, RZ ;  /* 0x000000080e027210 */ /* 0x000fca0007fde0ff */
[----:B------:R-:W-:Y:S01]  /*e0a0*/  IMAD.X R3, RZ, RZ, R9, P6 ;  /* 0x000000ffff037224 */ /* 0x000fe200030e0609 */
        /* <DEDUP_REMOVED lines=24> */
.L_x_130:
[----:B------:R-:W-:Y:S01]  /*e230*/  MOV R13, R0 ;  /* 0x00000000000d7202 */ /* 0x000fe20000000f00 */
[----:B------:R-:W-:-:S07]  /*e240*/  IMAD.MOV.U32 R6, RZ, RZ, R14 ;  /* 0x000000ffff067224 */ /* 0x000fce00078e000e */
[----:B------:R-:W-:Y:S05]  /*e250*/  WARPSYNC.COLLECTIVE R15, `(.L_x_131) ;  /* 0x000000000f087348 */ /* 0x000fea0003c00000 */
[----:B------:R0:W1:Y:S02]  /*e260*/  SHFL.IDX P6, R14, R13, R12, R11 ;  /* 0x0000000c0d0e7389 */ /* 0x00006400000c000b */
[----:B01----:R-:W-:Y:S01]  /*e270*/  ENDCOLLECTIVE ;  /* 0x000000000000791b */ /* 0x003fe20003800000 */
.L_x_131:
[----:B------:R-:W-:Y:S05]  /*e280*/  BRA `(.L_x_132) ;  /* 0xffffffd400847947 */ /* 0x000fea000383ffff */
.L_x_75:
[----:B-1----:R1:W2:Y:S02]  /*e290*/  SYNCS.PHASECHK.TRANS64.TRYWAIT P0, [R10+URZ+0x28c40], R20 ;  /* 0x028c40140a0075a7 */ /* 0x0022a4000800017f */
[----:B--2---:R-:W-:Y:S05]  /*e2a0*/  @!P0 NANOSLEEP.SYNCS 0x989680 ;  /* 0x009896800000895d */ /* 0x004fea0003900000 */
[----:B------:R-:W2:Y:S02]  /*e2b0*/  @!P0 SYNCS.PHASECHK.TRANS64 P0, [R10+URZ+0x28c40], R20 ;  /* 0x028c40140a0085a7 */ /* 0x000ea4000800007f */
[----:B--2---:R-:W-:Y:S05]  /*e2c0*/  @!P0 BRA `(.L_x_75) ;  /* 0xfffffffc00f08947 */ /* 0x004fea000383ffff */
[----:B------:R-:W-:Y:S05]  /*e2d0*/  BRA `(.L_x_133) ;  /* 0xffffffd800bc7947 */ /* 0x000fea000383ffff */
.L_x_76:
[----:B------:R-:W-:Y:S01]  /*e2e0*/  BSSY B1, `(.L_x_134) ;  /* 0x0000008000017945 */ /* 0x000fe20003800000 */
[----:B------:R-:W-:Y:S01]  /*e2f0*/  IMAD.MOV.U32 R13, RZ, RZ, R29 ;  /* 0x000000ffff0d7224 */ /* 0x000fe200078e001d */
[----:B------:R-:W-:Y:S01]  /*e300*/  MOV R12, RZ ;  /* 0x000000ff000c7202 */ /* 0x000fe20000000f00 */
[----:B------:R-:W-:Y:S02]  /*e310*/  IMAD.MOV.U32 R11, RZ, RZ, 0x181f ;  /* 0x0000181fff0b7424 */ /* 0x000fe400078e00ff */
[----:B------:R-:W-:-:S07]  /*e320*/  IMAD.MOV.U32 R15, RZ, RZ, -0x1 ;  /* 0xffffffffff0f7424 */ /* 0x000fce00078e00ff */
[----:B-1----:R-:W-:Y:S05]  /*e330*/  WARPSYNC.COLLECTIVE R15, `(.L_x_135) ;  /* 0x000000000f087348 */ /* 0x002fea0003c00000 */
[----:B------:R0:W2:Y:S02]  /*e340*/  SHFL.IDX P6, R14, R13, R12, R11 ;  /* 0x0000000c0d0e7389 */ /* 0x0000a400000c000b */
[----:B012---:R-:W-:Y:S01]  /*e350*/  ENDCOLLECTIVE ;  /* 0x000000000000791b */ /* 0x007fe20003800000 */
.L_x_135:
[----:B------:R-:W-:Y:S05]  /*e360*/  BSYNC B1 ;  /* 0x0000000000017941 */ /* 0x000fea0003800000 */
.L_x_134:
[----:B------:R-:W-:Y:S01]  /*e370*/  IMAD.MOV.U32 R13, RZ, RZ, R26 ;  /* 0x000000ffff0d7224 */ /* 0x000fe200078e001a */
[----:B------:R-:W-:Y:S01]  /*e380*/  MOV R11, 0x181f ;  /* 0x0000181f000b7802 */ /* 0x000fe20000000f00 */
[----:B------:R-:W-:Y:S01]  /*e390*/  IMAD.MOV.U32 R12, RZ, RZ, RZ ;  /* 0x000000ffff0c7224 */ /* 0x000fe200078e00ff */
[----:B------:R-:W-:Y:S01]  /*e3a0*/  MOV R3, R14 ;  /* 0x0000000e00037202 */ /* 0x000fe20000000f00 */
[----:B------:R-:W-:Y:S01]  /*e3b0*/  IMAD.MOV.U32 R15, RZ, RZ, -0x1 ;  /* 0xffffffffff0f7424 */ /* 0x000fe200078e00ff */
[----:B------:R-:W-:-:S07]  /*e3c0*/  LEA R27, R17, UR43, 0x1 ;  /* 0x0000002b111b7c11 */ /* 0x000fce000f8e08ff */
[----:B------:R-:W-:Y:S05]  /*e3d0*/  WARPSYNC.COLLECTIVE R15, `(.L_x_136) ;  /* 0x000000000f087348 */ /* 0x000fea0003c00000 */
[----:B------:R0:W1:Y:S02]  /*e3e0*/  SHFL.IDX P6, R14, R13, R12, R11 ;  /* 0x0000000c0d0e7389 */ /* 0x00006400000c000b */
[----:B01----:R-:W-:Y:S01]  /*e3f0*/  ENDCOLLECTIVE ;  /* 0x000000000000791b */ /* 0x003fe20003800000 */
.L_x_136:
[----:B------:R-:W-:Y:S01]  /*e400*/  MOV R13, R29 ;  /* 0x0000001d000d7202 */ /* 0x000fe20000000f00 */
[----:B------:R-:W-:Y:S01]  /*e410*/  IMAD.MOV.U32 R12, RZ, RZ, 0x1 ;  /* 0x00000001ff0c7424 */ /* 0x000fe200078e00ff */
[----:B------:R-:W-:-:S13]  /*e420*/  IADD3 R2, P0, R14, R8, RZ ;  /* 0x000000080e027210 */ /* 0x000fda0007f1e0ff */
[----:B------:R-:W-:Y:S05]  /*e430*/  WARPSYNC.COLLECTIVE R15, `(.L_x_137) ;  /* 0x000000000f087348 */ /* 0x000fea0003c00000 */
[----:B------:R0:W1:Y:S02]  /*e440*/  SHFL.IDX P6, R14, R13, R12, R11 ;  /* 0x0000000c0d0e7389 */ /* 0x00006400000c000b */
[----:B01----:R-:W-:Y:S01]  /*e450*/  ENDCOLLECTIVE ;  /* 0x000000000000791b */ /* 0x003fe20003800000 */
.L_x_137:
[----:B------:R-:W-:-:S05]  /*e460*/  IMAD.X R3, RZ, RZ, R3, P0 ;  /* 0x000000ffff037224 */ /* 0x000fca00000e0603 */
[----:B------:R-:W-:Y:S01]  /*e470*/  @!PT LDS RZ, [RZ] ;  /* 0x00000000fffff984 */ /* 0x000fe20000000800 */
[----:B------:R-:W-:Y:S01]  /*e480*/  @!PT LDS RZ, [RZ] ;  /* 0x00000000fffff984 */ /* 0x000fe20000000800 */
[----:B------:R-:W-:Y:S01]  /*e490*/  @!PT LDS RZ, [RZ] ;  /* 0x00000000fffff984 */ /* 0x000fe20000000800 */
[----:B------:R0:W-:Y:S01]  /*e4a0*/  LDGSTS.E.BYPASS.LTC128B.128 [R27+0x22400], desc[UR36][R2.64], !P1 ;  /* 0x22400000021b7fae */ /* 0x0001e2000c901d64 */
[----:B------:R-:W-:Y:S01]  /*e4b0*/  MOV R13, R26 ;  /* 0x0000001a000d7202 */ /* 0x000fe20000000f00 */
[----:B0-----:R-:W-:-:S07]  /*e4c0*/  IMAD.MOV.U32 R3, RZ, RZ, R14 ;  /* 0x000000ffff037224 */ /* 0x001fce00078e000e */
[----:B------:R-:W-:Y:S05]  /*e4d0*/  WARPSYNC.COLLECTIVE R15, `(.L_x_138) ;  /* 0x000000000f087348 */ /* 0x000fea0003c00000 */
[----:B------:R0:W1:Y:S02]  /*e4e0*/  SHFL.IDX P6, R14, R13, R12, R11 ;  /* 0x0000000c0d0e7389 */ /* 0x00006400000c000b */
[----:B01----:R-:W-:Y:S01]  /*e4f0*/  ENDCOLLECTIVE ;  /* 0x000000000000791b */ /* 0x003fe20003800000 */
.L_x_138:
[----:B------:R-:W-:Y:S01]  /*e500*/  IMAD.MOV.U32 R13, RZ, RZ, R29 ;  /* 0x000000ffff0d7224 */ /* 0x000fe200078e001d */
[----:B------:R-:W-:Y:S02]  /*e510*/  MOV R12, 0x2 ;  /* 0x00000002000c7802 */ /* 0x000fe40000000f00 */
[----:B------:R-:W-:-:S13]  /*e520*/  IADD3 R2, P0, R14, R8, RZ ;  /* 0x000000080e027210 */ /* 0x000fda0007f1e0ff */
[----:B------:R-:W-:Y:S05]  /*e530*/  WARPSYNC.COLLECTIVE R15, `(.L_x_139) ;  /* 0x000000000f087348 */ /* 0x000fea0003c00000 */
[----:B------:R0:W1:Y:S02]  /*e540*/  SHFL.IDX P6, R14, R13, R12, R11 ;  /* 0x0000000c0d0e7389 */ /* 0x00006400000c000b */
[----:B01----:R-:W-:Y:S01]  /*e550*/  ENDCOLLECTIVE ;  /* 0x000000000000791b */ /* 0x003fe20003800000 */
.L_x_139:
[----:B------:R-:W-:-:S05]  /*e560*/  IMAD.X R3, RZ, RZ, R3, P0 ;  /* 0x000000ffff037224 */ /* 0x000fca00000e0603 */
[----:B------:R-:W-:Y:S01]  /*e570*/  @!PT LDS RZ, [RZ] ;  /* 0x00000000fffff984 */ /* 0x000fe20000000800 */
[----:B------:R-:W-:Y:S01]  /*e580*/  @!PT LDS RZ, [RZ] ;  /* 0x00000000fffff984 */ /* 0x000fe20000000800 */
[----:B------:R-:W-:Y:S01]  /*e590*/  @!PT LDS RZ, [RZ] ;  /* 0x00000000fffff984 */ /* 0x000fe20000000800 */
[----:B------:R0:W-:Y:S01]  /*e5a0*/  LDGSTS.E.BYPASS.LTC128B.128 [R27+0x22c00], desc[UR36][R2.64], !P1 ;  /* 0x22c00000021b7fae */ /* 0x0001e2000c901d64 */
[----:B------:R-:W-:Y:S02]  /*e5b0*/  IMAD.MOV.U32 R13, RZ, RZ, R26 ;  /* 0x000000ffff0d7224 */ /* 0x000fe400078e001a */
[----:B0-----:R-:W-:-:S07]  /*e5c0*/  IMAD.MOV.U32 R3, RZ, RZ, R14 ;  /* 0x000000ffff037224 */ /* 0x001fce00078e000e */
[----:B------:R-:W-:Y:S05]  /*e5d0*/  WARPSYNC.COLLECTIVE R15, `(.L_x_140) ;  /* 0x000000000f087348 */ /* 0x000fea0003c00000 */
[----:B------:R0:W1:Y:S02]  /*e5e0*/  SHFL.IDX P6, R14, R13, R12, R11 ;  /* 0x0000000c0d0e7389 */ /* 0x00006400000c000b */
[----:B01----:R-:W-:Y:S01]  /*e5f0*/  ENDCOLLECTIVE ;  /* 0x000000000000791b */ /* 0x003fe20003800000 */
.L_x_140:
[----:B------:R-:W-:Y:S02]  /*e600*/  IMAD.MOV.U32 R13, RZ, RZ, R29 ;  /* 0x000000ffff0d7224 */ /* 0x000fe400078e001d */
[----:B------:R-:W-:Y:S01]  /*e610*/  IMAD.MOV.U32 R12, RZ, RZ, 0x3 ;  /* 0x00000003ff0c7424 */ /* 0x000fe200078e00ff */
[----:B------:R-:W-:-:S13]  /*e620*/  IADD3 R2, P0, R14, R8, RZ ;  /* 0x000000080e027210 */ /* 0x000fda0007f1e0ff */
[----:B------:R-:W-:Y:S05]  /*e630*/  WARPSYNC.COLLECTIVE R15, `(.L_x_141) ;  /* 0x000000000f087348 */ /* 0x000fea0003c00000 */
[----:B------:R0:W1:Y:S02]  /*e640*/  SHFL.IDX P6, R14, R13, R12, R11 ;  /* 0x0000000c0d0e7389 */ /* 0x00006400000c000b */
[----:B01----:R-:W-:Y:S01]  /*e650*/  ENDCOLLECTIVE ;  /* 0x000000000000791b */ /* 0x003fe20003800000 */
.L_x_141:
[----:B------:R-:W-:-:S05]  /*e660*/  IADD3.X R3, RZ, R3, RZ, P0, !PT ;  /* 0x00000003ff037210 */ /* 0x000fca00007fe4ff */
[----:B------:R-:W-:Y:S01]  /*e670*/  @!PT LDS RZ, [RZ] ;  /* 0x00000000fffff984 */ /* 0x000fe20000000800 */
[----:B------:R-:W-:Y:S01]  /*e680*/  @!PT LDS RZ, [RZ] ;  /* 0x00000000fffff984 */ /* 0x000fe20000000800 */
[----:B------:R-:W-:Y:S01]  /*e690*/  @!PT LDS RZ, [RZ] ;  /* 0x00000000fffff984 */ /* 0x000fe20000000800 */
[----:B------:R0:W-:Y:S01]  /*e6a0*/  LDGSTS.E.BYPASS.LTC128B.128 [R27+0x23400], desc[UR36][R2.64], !P1 ;  /* 0x23400000021b7fae */ /* 0x0001e2000c901d64 */
[----:B------:R-:W-:Y:S01]  /*e6b0*/  IMAD.MOV.U32 R13, RZ, RZ, R26 ;  /* 0x000000ffff0d7224 */ /* 0x000fe200078e001a */
[----:B------:R-:W-:-:S07]  /*e6c0*/  MOV R34, R14 ;  /* 0x0000000e00227202 */ /* 0x000fce0000000f00 */
[----:B0-----:R-:W-:Y:S05]  /*e6d0*/  WARPSYNC.COLLECTIVE R15, `(.L_x_142) ;  /* 0x000000000f087348 */ /* 0x001fea0003c00000 */
[----:B------:R1:W2:Y:S02]  /*e6e0*/  SHFL.IDX P6, R14, R13, R12, R11 ;  /* 0x0000000c0d0e7389 */ /* 0x0002a400000c000b */
[----:B012---:R-:W-:Y:S01]  /*e6f0*/  ENDCOLLECTIVE ;  /* 0x000000000000791b */ /* 0x007fe20003800000 */
.L_x_142:
[----:B------:R-:W-:Y:S05]  /*e700*/  BRA `(.L_x_143) ;  /* 0xffffffd800707947 */ /* 0x000fea000383ffff */
.L_x_81:
[----:B---3--:R3:W4:Y:S02]  /*e710*/  SYNCS.PHASECHK.TRANS64.TRYWAIT P0, [R10+URZ+0x28c60], R20 ;  /* 0x028c60140a0075a7 */ /* 0x008724000800017f */
[----:B----4-:R-:W-:Y:S05]  /*e720*/  @!P0 NANOSLEEP.SYNCS 0x989680 ;  /* 0x009896800000895d */ /* 0x010fea0003900000 */
[----:B------:R-:W4:Y:S02]  /*e730*/  @!P0 SYNCS.PHASECHK.TRANS64 P0, [R10+URZ+0x28c60], R20 ;  /* 0x028c60140a0085a7 */ /* 0x000f24000800007f */
[----:B----4-:R-:W-:Y:S05]  /*e740*/  @!P0 BRA `(.L_x_81) ;  /* 0xfffffffc00f08947 */ /* 0x010fea000383ffff */
[----:B------:R-:W-:Y:S05]  /*e750*/  BRA `(.L_x_144) ;  /* 0xffffffd800bc7947 */ /* 0x000fea000383ffff */
.L_x_82:
[----:B------:R-:W-:Y:S01]  /*e760*/  BSSY B1, `(.L_x_145) ;  /* 0x0000008000017945 */ /* 0x000fe20003800000 */
[----:B------:R-:W-:Y:S01]  /*e770*/  IMAD.MOV.U32 R13, RZ, RZ, R19 ;  /* 0x000000ffff0d7224 */ /* 0x000fe200078e0013 */
[----:B------:R-:W-:Y:S01]  /*e780*/  MOV R12, RZ ;  /* 0x000000ff000c7202 */ /* 0x000fe20000000f00 */
[----:B------:R-:W-:Y:S02]  /*e790*/  IMAD.MOV.U32 R11, RZ, RZ, 0x181f ;  /* 0x0000181fff0b7424 */ /* 0x000fe400078e00ff */
[----:B------:R-:W-:-:S07]  /*e7a0*/  IMAD.MOV.U32 R15, RZ, RZ, -0x1 ;  /* 0xffffffffff0f7424 */ /* 0x000fce00078e00ff */
[----:B-123--:R-:W-:Y:S05]  /*e7b0*/  WARPSYNC.COLLECTIVE R15, `(.L_x_146) ;  /* 0x000000000f087348 */ /* 0x00efea0003c00000 */
[----:B------:R0:W4:Y:S02]  /*e7c0*/  SHFL.IDX P6, R14, R13, R12, R11 ;  /* 0x0000000c0d0e7389 */ /* 0x00012400000c000b */
[----:B01234-:R-:W-:Y:S01]  /*e7d0*/  ENDCOLLECTIVE ;  /* 0x000000000000791b */ /* 0x01ffe20003800000 */
.L_x_146:
[----:B------:R-:W-:Y:S05]  /*e7e0*/  BSYNC B1 ;  /* 0x0000000000017941 */ /* 0x000fea0003800000 */
.L_x_145:
[----:B------:R-:W-:Y:S01]  /*e7f0*/  IMAD.MOV.U32 R13, RZ, RZ, R18 ;  /* 0x000000ffff0d7224 */ /* 0x000fe200078e0012 */
[----:B------:R-:W-:Y:S01]  /*e800*/  MOV R11, 0x181f ;  /* 0x0000181f000b7802 */ /* 0x000fe20000000f00 */
[----:B------:R-:W-:Y:S01]  /*e810*/  IMAD.MOV.U32 R12, RZ, RZ, RZ ;  /* 0x000000ffff0c7224 */ /* 0x000fe200078e00ff */
[----:B------:R-:W-:Y:S01]  /*e820*/  MOV R3, R14 ;  /* 0x0000000e00037202 */ /* 0x000fe20000000f00 */
[----:B------:R-:W-:Y:S01]  /*e830*/  IMAD.MOV.U32 R15, RZ, RZ, -0x1 ;  /* 0xffffffffff0f7424 */ /* 0x000fe200078e00ff */
[----:B------:R-:W-:Y:S02]  /*e840*/  LEA R17, R17, UR43, 0x1 ;  /* 0x0000002b11117c11 */ /* 0x000fe4000f8e08ff */
[----:B------:R-:W-:-:S13]  /*e850*/  LOP3.LUT P2, RZ, R16, 0x20, RZ, 0xc0, !PT ;  /* 0x0000002010ff7812 */ /* 0x000fda000784c0ff */
[----:B------:R-:W-:Y:S05]  /*e860*/  WARPSYNC.COLLECTIVE R15, `(.L_x_147) ;  /* 0x000000000f087348 */ /* 0x000fea0003c00000 */
[----:B------:R0:W1:Y:S02]  /*e870*/  SHFL.IDX P6, R14, R13, R12, R11 ;  /* 0x0000000c0d0e7389 */ /* 0x00006400000c000b */
[----:B01----:R-:W-:Y:S01]  /*e880*/  ENDCOLLECTIVE ;  /* 0x000000000000791b */ /* 0x003fe20003800000 */
.L_x_147:
[C---:B------:R-:W-:Y:S02]  /*e890*/  LOP3.LUT P1, RZ, R16.reuse, 0x10, RZ, 0xc0, !PT ;  /* 0x0000001010ff7812 */ /* 0x040fe4000782c0ff */
[----:B------:R-:W-:Y:S02]  /*e8a0*/  P2R R4, PR, RZ, 0x20 ;  /* 0x00000020ff047803 */ /* 0x000fe40000000000 */
[----:B------:R-:W-:Y:S01]  /*e8b0*/  MOV R13, R19 ;  /* 0x00000013000d7202 */ /* 0x000fe20000000f00 */
[----:B------:R-:W-:Y:S01]  /*e8c0*/  IMAD.MOV.U32 R12, RZ, RZ, 0x1 ;  /* 0x00000001ff0c7424 */ /* 0x000fe200078e00ff */
[----:B------:R-:W-:Y:S02]  /*e8d0*/  LOP3.LUT P6, RZ, R16, 0x40, RZ, 0xc0, !PT ;  /* 0x0000004010ff7812 */ /* 0x000fe400078cc0ff */
[----:B------:R-:W-:-:S05]  /*e8e0*/  IADD3 R2, P0, R14, R8, RZ ;  /* 0x000000080e027210 */ /* 0x000fca0007f1e0ff */
[----:B------:R-:W-:Y:S01]  /*e8f0*/  IMAD.X R3, RZ, RZ, R3, P0 ;  /* 0x000000ffff037224 */ /* 0x000fe200000e0603 */
[----:B------:R-:W-:-:S05]  /*e900*/  ISETP.NE.U32.AND P0, PT, R28, RZ, PT ;  /* 0x000000ff1c00720c */ /* 0x000fca0003f05070 */
[----:B------:R-:W-:Y:S01]  /*e910*/  @!PT LDS RZ, [RZ] ;  /* 0x00000000fffff984 */ /* 0x000fe20000000800 */
[----:B------:R-:W-:Y:S01]  /*e920*/  @!PT LDS RZ, [RZ] ;  /* 0x00000000fffff984 */ /* 0x000fe20000000800 */
[----:B------:R-:W-:Y:S01]  /*e930*/  @!PT LDS RZ, [RZ] ;  /* 0x00000000fffff984 */ /* 0x000fe20000000800 */
[----:B------:R0:W-:Y:S08]  /*e940*/  LDGSTS.E.BYPASS.LTC128B.128 [R17+0x400], desc[UR36][R2.64], !P6 ;  /* 0x0040000002117fae */ /* 0x0001f0000f101d64 */
[----:B0-----:R-:W-:Y:S05]  /*e950*/  WARPSYNC.COLLECTIVE R15, `(.L_x_148) ;  /* 0x000000000f087348 */ /* 0x001fea0003c00000 */
[----:B------:R1:W2:Y:S02]  /*e960*/  SHFL.IDX P6, R14, R13, R12, R11 ;  /* 0x0000000c0d0e7389 */ /* 0x0002a400000c000b */
[----:B012---:R-:W-:Y:S01]  /*e970*/  ENDCOLLECTIVE ;  /* 0x000000000000791b */ /* 0x007fe20003800000 */
.L_x_148:
[----:B------:R-:W-:Y:S01]  /*e980*/  @!PT LDS RZ, [RZ] ;  /* 0x00000000fffff984 */ /* 0x000fe20000000800 */
[----:B------:R-:W-:Y:S01]  /*e990*/  @!PT LDS RZ, [RZ] ;  /* 0x00000000fffff984 */ /* 0x000fe20000000800 */
[----:B------:R-:W-:Y:S01]  /*e9a0*/  @!PT LDS RZ, [RZ] ;  /* 0x00000000fffff984 */ /* 0x000fe20000000800 */
[----:B------:R0:W-:Y:S04]  /*e9b0*/  LDGSTS.E.BYPASS.LTC128B.128 [R17+0x2400], desc[UR36][R2.64+0x80], !P2 ;  /* 0x0240008002117fae */ /* 0x0001e8000d101d64 */
[----:B------:R0:W-:Y:S01]  /*e9c0*/  LDGSTS.E.BYPASS.LTC128B.128 [R17+0x4400], desc[UR36][R2.64+0x100], !P1 ;  /* 0x0440010002117fae */ /* 0x0001e2000c901d64 */
[----:B------:R-:W-:-:S03]  /*e9d0*/  ISETP.NE.U32.AND P1, PT, R25, RZ, PT ;  /* 0x000000ff1900720c */ /* 0x000fc60003f25070 */
[----:B------:R0:W-:Y:S01]  /*e9e0*/  LDGSTS.E.BYPASS.LTC128B.128 [R17+0x6400], desc[UR36][R2.64+0x180], !P5 ;  /* 0x0640018002117fae */ /* 0x0001e2000e901d64 */
[----:B------:R-:W-:Y:S02]  /*e9f0*/  LOP3.LUT P5, RZ, R16, 0x40, RZ, 0xc0, !PT ;  /* 0x0000004010ff7812 */ /* 0x000fe400078ac0ff */
[----:B------:R-:W-:Y:S01]  /*ea00*/  MOV R13, R18 ;  /* 0x00000012000d7202 */ /* 0x000fe20000000f00 */
[----:B------:R0:W-:Y:S04]  /*ea10*/  LDGSTS.E.BYPASS.LTC128B.128 [R17+0x8400], desc[UR36][R2.64+0x200], !P4 ;  /* 0x0840020002117fae */ /* 0x0001e8000e101d64 */
[----:B------:R0:W-:Y:S01]  /*ea20*/  LDGSTS.E.BYPASS.LTC128B.128 [R17+0xa400], desc[UR36][R2.64+0x280], !P3 ;  /* 0x0a40028002117fae */ /* 0x0001e2000d901d64 */
[----:B------:R-:W-:-:S03]  /*ea30*/  IMAD.MOV.U32 R5, RZ, RZ, R14 ;  /* 0x000000ffff057224 */ /* 0x000fc600078e000e */
[----:B------:R0:W-:Y:S04]  /*ea40*/  LDGSTS.E.BYPASS.LTC128B.128 [R17+0xc400], desc[UR36][R2.64+0x300], P0 ;  /* 0x0c40030002117fae */ /* 0x0001e80008101d64 */
[----:B0-----:R-:W-:Y:S05]  /*ea50*/  WARPSYNC.COLLECTIVE R15, `(.L_x_149) ;  /* 0x000000000f087348 */ /* 0x001fea0003c00000 */
[----:B------:R1:W2:Y:S02]  /*ea60*/  SHFL.IDX P6, R14, R13, R12, R11 ;  /* 0x0000000c0d0e7389 */ /* 0x0002a400000c000b */
[----:B012---:R-:W-:Y:S01]  /*ea70*/  ENDCOLLECTIVE ;  /* 0x000000000000791b */ /* 0x007fe20003800000 */
.L_x_149:
[----:B------:R-:W-:Y:S01]  /*ea80*/  @!PT LDS RZ, [RZ] ;  /* 0x00000000fffff984 */ /* 0x000fe20000000800 */
[----:B------:R-:W-:Y:S01]  /*ea90*/  @!PT LDS RZ, [RZ] ;  /* 0x00000000fffff984 */ /* 0x000fe20000000800 */
[----:B------:R-:W-:Y:S01]  /*eaa0*/  @!PT LDS RZ, [RZ] ;  /* 0x00000000fffff984 */ /* 0x000fe20000000800 */
[----:B------:R0:W-:Y:S01]  /*eab0*/  LDGSTS.E.BYPASS.LTC128B.128 [R17+0xe400], desc[UR36][R2.64+0x380], P1 ;  /* 0x0e40038002117fae */ /* 0x0001e20008901d64 */
[----:B------:R-:W-:Y:S01]  /*eac0*/  IMAD.MOV.U32 R13, RZ, RZ, R19 ;  /* 0x000000ffff0d7224 */ /* 0x000fe200078e0013 */
[----:B------:R-:W-:Y:S02]  /*ead0*/  MOV R12, 0x2 ;  /* 0x00000002000c7802 */ /* 0x000fe40000000f00 */
[----:B0-----:R-:W-:Y:S02]  /*eae0*/  IADD3 R2, P2, R14, R8, RZ ;  /* 0x000000080e027210 */ /* 0x001fe40007f5e0ff */
[----:B------:R-:W-:-:S03]  /*eaf0*/  LOP3.LUT P6, RZ, R16, 0x10, RZ, 0xc0, !PT ;  /* 0x0000001010ff7812 */ /* 0x000fc600078cc0ff */
[----:B------:R-:W-:Y:S01]  /*eb00*/  IMAD.X R3, RZ, RZ, R5, P2 ;  /* 0x000000ffff037224 */ /* 0x000fe200010e0605 */
[----:B------:R-:W-:-:S04]  /*eb10*/  LOP3.LUT P2, RZ, R16, 0x20, RZ, 0xc0, !PT ;  /* 0x0000002010ff7812 */ /* 0x000fc8000784c0ff */
[----:B------:R0:W-:Y:S01]  /*eb20*/  LDGSTS.E.BYPASS.LTC128B.128 [R17+0xc00], desc[UR36][R2.64], !P5 ;  /* 0x00c0000002117fae */ /* 0x0001e2000e901d64 */
[----:B------:R-:W-:-:S04]  /*eb30*/  ISETP.NE.AND P5, PT, R4, RZ, PT ;  /* 0x000000ff0400720c */ /* 0x000fc80003fa5270 */
[----:B------:R-:W-:-:S04]  /*eb40*/  P2R R4, PR, RZ, 0x20 ;  /* 0x00000020ff047803 */ /* 0x000fc80000000000 */
[----:B------:R0:W-:Y:S04]  /*eb50*/  LDGSTS.E.BYPASS.LTC128B.128 [R17+0x2c00], desc[UR36][R2.64+0x80], !P2 ;  /* 0x02c0008002117fae */ /* 0x0001e8000d101d64 */
[----:B------:R0:W-:Y:S02]  /*eb60*/  LDGSTS.E.BYPASS.LTC128B.128 [R17+0x4c00], desc[UR36][R2.64+0x100], !P6 ;  /* 0x04c0010002117fae */ /* 0x0001e4000f101d64 */
[----:B0-----:R-:W-:Y:S05]  /*eb70*/  WARPSYNC.COLLECTIVE R15, `(.L_x_150) ;  /* 0x000000000f087348 */ /* 0x001fea0003c00000 */
[----:B------:R1:W2:Y:S02]  /*eb80*/  SHFL.IDX P6, R14, R13, R12, R11 ;  /* 0x0000000c0d0e7389 */ /* 0x0002a400000c000b */
[----:B012---:R-:W-:Y:S01]  /*eb90*/  ENDCOLLECTIVE ;  /* 0x000000000000791b */ /* 0x007fe20003800000 */
.L_x_150:
[----:B------:R-:W-:Y:S01]  /*eba0*/  @!PT LDS RZ, [RZ] ;  /* 0x00000000fffff984 */ /* 0x000fe20000000800 */
[----:B------:R-:W-:Y:S01]  /*ebb0*/  @!PT LDS RZ, [RZ] ;  /* 0x00000000fffff984 */ /* 0x000fe20000000800 */
[----:B------:R-:W-:Y:S01]  /*ebc0*/  @!PT LDS RZ, [RZ] ;  /* 0x00000000fffff984 */ /* 0x000fe20000000800 */
[----:B------:R0:W-:Y:S01]  /*ebd0*/  LDGSTS.E.BYPASS.LTC128B.128 [R17+0x6c00], desc[UR36][R2.64+0x180], !P5 ;  /* 0x06c0018002117fae */ /* 0x0001e2000e901d64 */
[----:B------:R-:W-:-:S03]  /*ebe0*/  LOP3.LUT P5, RZ, R16, 0x40, RZ, 0xc0, !PT ;  /* 0x0000004010ff7812 */ /* 0x000fc600078ac0ff */
[----:B------:R0:W-:Y:S04]  /*ebf0*/  LDGSTS.E.BYPASS.LTC128B.128 [R17+0x8c00], desc[UR36][R2.64+0x200], !P4 ;  /* 0x08c0020002117fae */ /* 0x0001e8000e101d64 */
[----:B------:R0:W-:Y:S01]  /*ec00*/  LDGSTS.E.BYPASS.LTC128B.128 [R17+0xac00], desc[UR36][R2.64+0x280], !P3 ;  /* 0x0ac0028002117fae */ /* 0x0001e2000d901d64 */
[----:B------:R-:W-:-:S03]  /*ec10*/  IMAD.MOV.U32 R13, RZ, RZ, R18 ;  /* 0x000000ffff0d7224 */ /* 0x000fc600078e0012 */
[----:B------:R0:W-:Y:S04]  /*ec20*/  LDGSTS.E.BYPASS.LTC128B.128 [R17+0xcc00], desc[UR36][R2.64+0x300], P0 ;  /* 0x0cc0030002117fae */ /* 0x0001e80008101d64 */
[----:B------:R0:W-:Y:S01]  /*ec30*/  LDGSTS.E.BYPASS.LTC128B.128 [R17+0xec00], desc[UR36][R2.64+0x380], P1 ;  /* 0x0ec0038002117fae */ /* 0x0001e20008901d64 */
[----:B------:R-:W-:-:S07]  /*ec40*/  IMAD.MOV.U32 R20, RZ, RZ, R14 ;  /* 0x000000ffff147224 */ /* 0x000fce00078e000e */
[----:B0-----:R-:W-:Y:S05]  /*ec50*/  WARPSYNC.COLLECTIVE R15, `(.L_x_151) ;  /* 0x000000000f087348 */ /* 0x001fea0003c00000 */
[----:B------:R1:W2:Y:S02]  /*ec60*/  SHFL.IDX P6, R14, R13, R12, R11 ;  /* 0x0000000c0d0e7389 */ /* 0x0002a400000c000b */
[----:B012---:R-:W-:Y:S01]  /*ec70*/  ENDCOLLECTIVE ;  /* 0x000000000000791b */ /* 0x007fe20003800000 */
.L_x_151:
[----:B------:R-:W-:Y:S02]  /*ec80*/  IMAD.MOV.U32 R13, RZ, RZ, R19 ;  /* 0x000000ffff0d7224 */ /* 0x000fe400078e0013 */
[----:B------:R-:W-:Y:S01]  /*ec90*/  IMAD.MOV.U32 R12, RZ, RZ, 0x3 ;  /* 0x00000003ff0c7424 */ /* 0x000fe200078e00ff */
[----:B------:R-:W-:Y:S02]  /*eca0*/  IADD3 R2, P2, R14, R8, RZ ;  /* 0x000000080e027210 */ /* 0x000fe40007f5e0ff */
[C---:B------:R-:W-:Y:S02]  /*ecb0*/  LOP3.LUT P6, RZ, R16.reuse, 0x10, RZ, 0xc0, !PT ;  /* 0x0000001010ff7812 */ /* 0x040fe400078cc0ff */
[----:B------:R-:W-:Y:S02]  /*ecc0*/  IADD3.X R3, RZ, R20, RZ, P2, !PT ;  /* 0x00000014ff037210 */ /* 0x000fe400017fe4ff */
[----:B------:R-:W-:-:S03]  /*ecd0*/  LOP3.LUT P2, RZ, R16, 0x20, RZ, 0xc0, !PT ;  /* 0x0000002010ff7812 */ /* 0x000fc6000784c0ff */
[----:B------:R-:W-:Y:S01]  /*ece0*/  @!PT LDS RZ, [RZ] ;  /* 0x00000000fffff984 */ /* 0x000fe20000000800 */
[----:B------:R-:W-:Y:S01]  /*ecf0*/  @!PT LDS RZ, [RZ] ;  /* 0x00000000fffff984 */ /* 0x000fe20000000800 */
[----:B------:R-:W-:Y:S01]  /*ed00*/  @!PT LDS RZ, [RZ] ;  /* 0x00000000fffff984 */ /* 0x000fe20000000800 */
[----:B------:R0:W-:Y:S01]  /*ed10*/  LDGSTS.E.BYPASS.LTC128B.128 [R17+0x1400], desc[UR36][R2.64], !P5 ;  /* 0x0140000002117fae */ /* 0x0001e2000e901d64 */
[----:B------:R-:W-:Y:S01]  /*ed20*/  ISETP.NE.AND P5, PT, R4, RZ, PT ;  /* 0x000000ff0400720c */ /* 0x000fe20003fa5270 */
[----:B------:R-:W-:-:S08]  /*ed30*/  IMAD.MOV.U32 R4, RZ, RZ, RZ ;  /* 0x000000ffff047224 */ /* 0x000fd000078e00ff */
[----:B------:R0:W-:Y:S04]  /*ed40*/  LDGSTS.E.BYPASS.LTC128B.128 [R17+0x3400], desc[UR36][R2.64+0x80], !P2 ;  /* 0x0340008002117fae */ /* 0x0001e8000d101d64 */
[----:B------:R0:W-:Y:S02]  /*ed50*/  LDGSTS.E.BYPASS.LTC128B.128 [R17+0x5400], desc[UR36][R2.64+0x100], !P6 ;  /* 0x0540010002117fae */ /* 0x0001e4000f101d64 */
[----:B0-----:R-:W-:Y:S05]  /*ed60*/  WARPSYNC.COLLECTIVE R15, `(.L_x_152) ;  /* 0x000000000f087348 */ /* 0x001fea0003c00000 */
[----:B------:R1:W2:Y:S02]  /*ed70*/  SHFL.IDX P6, R14, R13, R12, R11 ;  /* 0x0000000c0d0e7389 */ /* 0x0002a400000c000b */
[----:B012---:R-:W-:Y:S01]  /*ed80*/  ENDCOLLECTIVE ;  /* 0x000000000000791b */ /* 0x007fe20003800000 */
.L_x_152:
[----:B------:R-:W-:Y:S01]  /*ed90*/  @!PT LDS RZ, [RZ] ;  /* 0x00000000fffff984 */ /* 0x000fe20000000800 */
[----:B------:R-:W-:Y:S01]  /*eda0*/  @!PT LDS RZ, [RZ] ;  /* 0x00000000fffff984 */ /* 0x000fe20000000800 */
[----:B------:R-:W-:Y:S01]  /*edb0*/  @!PT LDS RZ, [RZ] ;  /* 0x00000000fffff984 */ /* 0x000fe20000000800 */
[----:B------:R0:W-:Y:S04]  /*edc0*/  LDGSTS.E.BYPASS.LTC128B.128 [R17+0x7400], desc[UR36][R2.64+0x180], !P5 ;  /* 0x0740018002117fae */ /* 0x0001e8000e901d64 */
[----:B------:R0:W-:Y:S04]  /*edd0*/  LDGSTS.E.BYPASS.LTC128B.128 [R17+0x9400], desc[UR36][R2.64+0x200], !P4 ;  /* 0x0940020002117fae */ /* 0x0001e8000e101d64 */
[----:B------:R0:W-:Y:S01]  /*ede0*/  LDGSTS.E.BYPASS.LTC128B.128 [R17+0xb400], desc[UR36][R2.64+0x280], !P3 ;  /* 0x0b40028002117fae */ /* 0x0001e2000d901d64 */
[----:B------:R-:W-:-:S03]  /*edf0*/  IMAD.MOV.U32 R13, RZ, RZ, R18 ;  /* 0x000000ffff0d7224 */ /* 0x000fc600078e0012 */
[----:B------:R0:W-:Y:S04]  /*ee00*/  LDGSTS.E.BYPASS.LTC128B.128 [R17+0xd400], desc[UR36][R2.64+0x300], P0 ;  /* 0x0d40030002117fae */ /* 0x0001e80008101d64 */
[----:B------:R0:W-:Y:S01]  /*ee10*/  LDGSTS.E.BYPASS.LTC128B.128 [R17+0xf400], desc[UR36][R2.64+0x380], P1 ;  /* 0x0f40038002117fae */ /* 0x0001e20008901d64 */
[----:B------:R-:W-:-:S07]  /*ee20*/  MOV R19, R14 ;  /* 0x0000000e00137202 */ /* 0x000fce0000000f00 */
[----:B0-----:R-:W-:Y:S05]  /*ee30*/  WARPSYNC.COLLECTIVE R15, `(.L_x_153) ;  /* 0x000000000f087348 */ /* 0x001fea0003c00000 */
[----:B------:R1:W2:Y:S02]  /*ee40*/  SHFL.IDX P6, R14, R13, R12, R11 ;  /* 0x0000000c0d0e7389 */ /* 0x0002a400000c000b */
[----:B012---:R-:W-:Y:S01]  /*ee50*/  ENDCOLLECTIVE ;  /* 0x000000000000791b */ /* 0x007fe20003800000 */
.L_x_153:
[----:B------:R-:W-:Y:S05]  /*ee60*/  BRA `(.L_x_154) ;  /* 0xffffffd800307947 */ /* 0x000fea000383ffff */
.L_x_87:
[----:B0-----:R0:W1:Y:S02]  /*ee70*/  SYNCS.PHASECHK.TRANS64.TRYWAIT P0, [R5+URZ+0x28c20], R4 ;  /* 0x028c2004050075a7 */ /* 0x001064000800017f */
[----:B-1----:R-:W-:Y:S05]  /*ee80*/  @!P0 NANOSLEEP.SYNCS 0x989680 ;  /* 0x009896800000895d */ /* 0x002fea0003900000 */
[----:B------:R-:W1:Y:S02]  /*ee90*/  @!P0 SYNCS.PHASECHK.TRANS64 P0, [R5+URZ+0x28c20], R4 ;  /* 0x028c2004050085a7 */ /* 0x000e64000800007f */
[----:B-1----:R-:W-:Y:S05]  /*eea0*/  @!P0 BRA `(.L_x_87) ;  /* 0xfffffffc00f08947 */ /* 0x002fea000383ffff */
[----:B------:R-:W-:Y:S05]  /*eeb0*/  BRA `(.L_x_155) ;  /* 0xffffffd800dc7947 */ /* 0x000fea000383ffff */
.L_x_88:
[----:B------:R-:W1:Y:S01]  /*eec0*/  S2R R2, SR_TID.X ;  /* 0x0000000000027919 */ /* 0x000e620000002100 */
[----:B------:R-:W-:Y:S01]  /*eed0*/  BSSY B0, `(.L_x_156) ;  /* 0x000000a000007945 */ /* 0x000fe20003800000 */
[----:B------:R-:W-:Y:S01]  /*eee0*/  IMAD.MOV.U32 R12, RZ, RZ, RZ ;  /* 0x000000ffff0c7224 */ /* 0x000fe200078e00ff */
[----:B------:R-:W-:Y:S01]  /*eef0*/  MOV R15, 0xffffffff ;  /* 0xffffffff000f7802 */ /* 0x000fe20000000f00 */
[----:B------:R-:W-:Y:S01]  /*ef00*/  IMAD.MOV.U32 R11, RZ, RZ, 0x1f ;  /* 0x0000001fff0b7424 */ /* 0x000fe200078e00ff */
[----:B-1----:R-:W-:-:S04]  /*ef10*/  SHF.R.U32.HI R2, RZ, 0x5, R2 ;  /* 0x00000005ff027819 */ /* 0x002fc80000011602 */
[----:B------:R-:W-:-:S04]  /*ef20*/  LOP3.LUT R2, R2, 0x3, RZ, 0xc0, !PT ;  /* 0x0000000302027812 */ /* 0x000fc800078ec0ff */
[----:B------:R-:W-:-:S07]  /*ef30*/  MOV R13, R2 ;  /* 0x00000002000d7202 */ /* 0x000fce0000000f00 */
[----:B0-2--5:R-:W-:Y:S05]  /*ef40*/  WARPSYNC.COLLECTIVE R15, `(.L_x_157) ;  /* 0x000000000f087348 */ /* 0x025fea0003c00000 */
[----:B------:R1:W3:Y:S02]  /*ef50*/  SHFL.IDX P6, R14, R13, R12, R11 ;  /* 0x0000000c0d0e7389 */ /* 0x0002e400000c000b */
[----:B0123-5:R-:W-:Y:S01]  /*ef60*/  ENDCOLLECTIVE ;  /* 0x000000000000791b */ /* 0x02ffe20003800000 */
.L_x_157:
[----:B------:R-:W-:Y:S05]  /*ef70*/  BSYNC B0 ;  /* 0x0000000000007941 */ /* 0x000fea0003800000 */
.L_x_156:
[----:B------:R-:W-:Y:S05]  /*ef80*/  BRA `(.L_x_158) ;  /* 0xffffffd800c47947 */ /* 0x000fea000383ffff */
.L_x_89:
[----:B------:R-:W-:Y:S01]  /*ef90*/  BSSY B0, `(.L_x_159) ;  /* 0x0000006000007945 */ /* 0x000fe20003800000 */
[----:B------:R-:W-:-:S07]  /*efa0*/  IMAD.MOV.U32 R15, RZ, RZ, -0x1 ;  /* 0xffffffffff0f7424 */ /* 0x000fce00078e00ff */
[----:B012--5:R-:W-:Y:S05]  /*efb0*/  WARPSYNC.COLLECTIVE R15, `(.L_x_160) ;  /* 0x000000000f0c7348 */ /* 0x027fea0003c00000 */
[----:B------:R-:W-:Y:S02]  /*efc0*/  ELECT P6, UR62, PT ;  /* 0x00000000003e782f */ /* 0x000fe400038c0000 */
[----:B------:R-:W-:Y:S01]  /*efd0*/  MOV R14, UR62 ;  /* 0x0000003e000e7c02 */ /* 0x000fe20008000f00 */
[----:B012--5:R-:W-:Y:S10]  /*efe0*/  ENDCOLLECTIVE ;  /* 0x000000000000791b */ /* 0x027ff40003800000 */
.L_x_160:
[----:B------:R-:W-:Y:S05]  /*eff0*/  BSYNC B0 ;  /* 0x0000000000007941 */ /* 0x000fea0003800000 */
.L_x_159:
[----:B------:R-:W-:Y:S05]  /*f000*/  BRA `(.L_x_161) ;  /* 0xffffffd800b87947 */ /* 0x000fea000383ffff */
.L_x_91:
[----:B0-----:R0:W1:Y:S02]  /*f010*/  SYNCS.PHASECHK.TRANS64.TRYWAIT P1, [R4+URZ+0x28c40], R3 ;  /* 0x028c4003040075a7 */ /* 0x001064000802017f */
[----:B-1----:R-:W-:Y:S05]  /*f020*/  @!P1 NANOSLEEP.SYNCS 0x989680 ;  /* 0x009896800000995d */ /* 0x002fea0003900000 */
[----:B------:R-:W1:Y:S02]  /*f030*/  @!P1 SYNCS.PHASECHK.TRANS64 P1, [R4+URZ+0x28c40], R3 ;  /* 0x028c4003040095a7 */ /* 0x000e64000802007f */
[----:B-1----:R-:W-:Y:S05]  /*f040*/  @!P1 BRA `(.L_x_91) ;  /* 0xfffffffc00f09947 */ /* 0x002fea000383ffff */
[----:B------:R-:W-:Y:S05]  /*f050*/  BRA `(.L_x_162) ;  /* 0xffffffd800d87947 */ /* 0x000fea000383ffff */
.L_x_93:
[----:B-1----:R1:W3:Y:S02]  /*f060*/  SYNCS.PHASECHK.TRANS64.TRYWAIT P1, [R5+URZ+0x28c40], R0 ;  /* 0x028c4000050075a7 */ /* 0x0022e4000802017f */
[----:B---3--:R-:W-:Y:S05]  /*f070*/  @!P1 NANOSLEEP.SYNCS 0x989680 ;  /* 0x009896800000995d */ /* 0x008fea0003900000 */
[----:B------:R-:W3:Y:S02]  /*f080*/  @!P1 SYNCS.PHASECHK.TRANS64 P1, [R5+URZ+0x28c40], R0 ;  /* 0x028c4000050095a7 */ /* 0x000ee4000802007f */
[----:B---3--:R-:W-:Y:S05]  /*f090*/  @!P1 BRA `(.L_x_93) ;  /* 0xfffffffc00f09947 */ /* 0x008fea000383ffff */
[----:B------:R-:W-:Y:S05]  /*f0a0*/  BRA `(.L_x_163) ;  /* 0xffffffd800e47947 */ /* 0x000fea000383ffff */
.L_x_95:
[----:B---3--:R3:W4:Y:S02]  /*f0b0*/  SYNCS.PHASECHK.TRANS64.TRYWAIT P1, [R4+URZ+0x28c60], R3 ;  /* 0x028c6003040075a7 */ /* 0x008724000802017f */
[----:B----4-:R-:W-:Y:S05]  /*f0c0*/  @!P1 NANOSLEEP.SYNCS 0x989680 ;  /* 0x009896800000995d */ /* 0x010fea0003900000 */
[----:B------:R-:W4:Y:S02]  /*f0d0*/  @!P1 SYNCS.PHASECHK.TRANS64 P1, [R4+URZ+0x28c60], R3 ;  /* 0x028c6003040095a7 */ /* 0x000f24000802007f */
[----:B----4-:R-:W-:Y:S05]  /*f0e0*/  @!P1 BRA `(.L_x_95) ;  /* 0xfffffffc00f09947 */ /* 0x010fea000383ffff */
[----:B------:R-:W-:Y:S05]  /*f0f0*/  BRA `(.L_x_164) ;  /* 0xffffffd800e07947 */ /* 0x000fea000383ffff */
.L_x_165:
[----:B------:R-:W-:-:S00]  /*f100*/  BRA `(.L_x_165) ;  /* 0xfffffffc00fc7947 */ /* 0x000fc0000383ffff */
[----:B------:R-:W-:-:S00]  /*f110*/  NOP ;  /* 0x0000000000007918 */ /* 0x000fc00000000000 */
        /* <DEDUP_REMOVED lines=14> */
.L_x_5646:


//--------------------- .text._ZN7cutlass13device_kernelIN5flash11enable_sm90INS1_16FlashAttnFwdSm90INS1_25CollectiveMainloopFwdSm90ILi2EN4cute5tupleIJNS5_1CILi1EEES8_S8_EEENS6_IJNS7_ILi64EEESA_SA_EEELi512ENS_6half_tEfNS_4arch4Sm90ELb0ELb0ELb0ELb0ELb1ELb0ELb1ELb0ELb0ELb1ELb1ELb0EEENS1_21CollectiveEpilogueFwdINS6_IJSA_NS7_ILi512EEESA_EEES9_SC_SE_Li256ELb0ELb1ELb1ELb0EEENS1_19SingleTileSchedulerILb0ELb1ELb1ELi64EEEEEEEEEvNT_6ParamsE --------------------------
	.section	.text._ZN7cutlass13device_kernelIN5flash11enable_sm90INS1_16FlashAttnFwdSm90INS1_25CollectiveMainloopFwdSm90ILi2EN4cute5tupleIJNS5_1CILi1EEES8_S8_EEENS6_IJNS7_ILi64EEESA_SA_EEELi512ENS_6half_tEfNS_4arch4Sm90ELb0ELb0ELb0ELb0ELb1ELb0ELb1ELb0ELb0ELb1ELb1ELb0EEENS1_21CollectiveEpilogueFwdINS6_IJSA_NS7_ILi512EEESA_EEES9_SC_SE_Li256ELb0ELb1ELb1ELb0EEENS1_19SingleTileSchedulerILb0ELb1ELb1ELi64EEEEEEEEEvNT_6ParamsE,"ax",@progbits
	.align	128
.text._ZN7cutlass13device_kernelIN5flash11enable_sm90INS1_16FlashAttnFwdSm90INS1_25CollectiveMainloopFwdSm90ILi2EN4cute5tupleIJNS5_1CILi1EEES8_S8_EEENS6_IJNS7_ILi64EEESA_SA_EEELi512ENS_6half_tEfNS_4arch4Sm90ELb0ELb0ELb0ELb0ELb1ELb0ELb1ELb0ELb0ELb1ELb1ELb0EEENS1_21CollectiveEpilogueFwdINS6_IJSA_NS7_ILi512EEESA_EEES9_SC_SE_Li256ELb0ELb1ELb1ELb0EEENS1_19SingleTileSchedulerILb0ELb1ELb1ELi64EEEEEEEEEvNT_6ParamsE:
        .type           _ZN7cutlass13device_kernelIN5flash11enable_sm90INS1_16FlashAttnFwdSm90INS1_25CollectiveMainloopFwdSm90ILi2EN4cute5tupleIJNS5_1CILi1EEES8_S8_EEENS6_IJNS7_ILi64EEESA_SA_EEELi512ENS_6half_tEfNS_4arch4Sm90ELb0ELb0ELb0ELb0ELb1ELb0ELb1ELb0ELb0ELb1ELb1ELb0EEENS1_21CollectiveEpilogueFwdINS6_IJSA_NS7_ILi512EEESA_EEES9_SC_SE_Li256ELb0ELb1ELb1ELb0EEENS1_19SingleTileSchedulerILb0ELb1ELb1ELi64EEEEEEEEEvNT_6ParamsE,@function
        .size           _ZN7cutlass13device_kernelIN5flash11enable_sm90INS1_16FlashAttnFwdSm90INS1_25CollectiveMainloopFwdSm90ILi2EN4cute5tupleIJNS5_1CILi1EEES8_S8_EEENS6_IJNS7_ILi64EEESA_SA_EEELi512ENS_6half_tEfNS_4arch4Sm90ELb0ELb0ELb0ELb0ELb1ELb0ELb1ELb0ELb0ELb1ELb1ELb0EEENS1_21CollectiveEpilogueFwdINS6_IJSA_NS7_ILi512EEESA_EEES9_SC_SE_Li256ELb0ELb1ELb1ELb0EEENS1_19SingleTileSchedulerILb0ELb1ELb1ELi64EEEEEEEEEvNT_6ParamsE,(.L_x_5647 - _ZN7cutlass13device_kernelIN5flash11enable_sm90INS1_16FlashAttnFwdSm90INS1_25CollectiveMainloopFwdSm90ILi2EN4cute5tupleIJNS5_1CILi1EEES8_S8_EEENS6_IJNS7_ILi64EEESA_SA_EEELi512ENS_6half_tEfNS_4arch4Sm90ELb0ELb0ELb0ELb0ELb1ELb0ELb1ELb0ELb0ELb1ELb1ELb0EEENS1_21CollectiveEpilogueFwdINS6_IJSA_NS7_ILi512EEESA_EEES9_SC_SE_Li256ELb0ELb1ELb1ELb0EEENS1_19SingleTileSchedulerILb0ELb1ELb1ELi64EEEEEEEEEvNT_6ParamsE)
        .other          _ZN7cutlass13device_kernelIN5flash11enable_sm90INS1_16FlashAttnFwdSm90INS1_25CollectiveMainloopFwdSm90ILi2EN4cute5tupleIJNS5_1CILi1EEES8_S8_EEENS6_IJNS7_ILi64EEESA_SA_EEELi512ENS_6half_tEfNS_4arch4Sm90ELb0ELb0ELb0ELb0ELb1ELb0ELb1ELb0ELb0ELb1ELb1ELb0EEENS1_21CollectiveEpilogueFwdINS6_IJSA_NS7_ILi512EEESA_EEES9_SC_SE_Li256ELb0ELb1ELb1ELb0EEENS1_19SingleTileSchedulerILb0ELb1ELb1ELi64EEEEEEEEEvNT_6ParamsE,@"STO_CUDA_ENTRY STV_DEFAULT"
_ZN7cutlass13device_kernelIN5flash11enable_sm90INS1_16FlashAttnFwdSm90INS1_25CollectiveMainloopFwdSm90ILi2EN4cute5tupleIJNS5_1CILi1EEES8_S8_EEENS6_IJNS7_ILi64EEESA_SA_EEELi512ENS_6half_tEfNS_4arch4Sm90ELb0ELb0ELb0ELb0ELb1ELb0ELb1ELb0ELb0ELb1ELb1ELb0EEENS1_21CollectiveEpilogueFwdINS6_IJSA_NS7_ILi512EEESA_EEES9_SC_SE_Li256ELb0ELb1ELb1ELb0EEENS1_19SingleTileSchedulerILb0ELb1ELb1ELi64EEEEEEEEEvNT_6ParamsE:
[----:B------:R-:W0:Y:S02]  /*0000*/  LDC R1, c[0x0][0x28] ;  /* 0x00000a00ff017b82 */ /* 0x000e240000000800 */
[----:B0-----:R-:W-:Y:S01]  /*0010*/  VIADD R1, R1, 0xfffffff8 ;  /* 0xfffffff801017836 */ /* 0x001fe20000000000 */
[----:B------:R-:W0:Y:S01]  /*0020*/  S2R R24, SR_TID.X ;  /* 0x0000000000187919 */ /* 0x000e220000002100 */
[----:B------:R-:W-:Y:S01]  /*0030*/  ELECT P0, URZ, PT ;  /* 0x00000000003f782f */ /* 0x000fe20003800000 */
[----:B------:R-:W-:Y:S01]  /*0040*/  UMOV UR4, 0x80 ;  /* 0x0000008000047882 */ /* 0x000fe20000000000 */
[----:B------:R-:W-:Y:S01]  /*0050*/  UMOV UR7, 0x100 ;  /* 0x0000010000077882 */ /* 0x000fe20000000000 */
[--C-:B0-----:R-:W-:Y:S02]  /*0060*/  SHF.R.U32.HI R0, RZ, 0x5, R24.reuse ;  /* 0x00000005ff007819 */ /* 0x101fe40000011618 */
[----:B------:R-:W-:-:S03]  /*0070*/  SHF.R.U32.HI R3, RZ, 0x7, R24 ;  /* 0x00000007ff037819 */ /* 0x000fc60000011618 */
[----:B------:R-:W0:Y:S04]  /*0080*/  SHFL.IDX PT, R2, R0, RZ, 0x1f ;  /* 0x00001fff00027589 */ /* 0x000e2800000e0000 */
[----:B------:R-:W1:Y:S01]  /*0090*/  SHFL.IDX PT, R3, R3, RZ, 0x1f ;  /* 0x00001fff03037589 */ /* 0x000e6200000e0000 */
[C---:B0-----:R-:W-:Y:S02]  /*00a0*/  ISETP.NE.OR P0, PT, R2.reuse, RZ, !P0 ;  /* 0x000000ff0200720c */ /* 0x041fe40004705670 */
[----:B------:R-:W-:-:S11]  /*00b0*/  ISETP.NE.AND P1, PT, R2, RZ, PT ;  /* 0x000000ff0200720c */ /* 0x000fd60003f25270 */
[----:B------:R-:W-:Y:S01]  /*00c0*/  VOTEU.ALL UP0, P0 ;  /* 0x00000000003f7886 */ /* 0x000fe20000000000 */
[----:B------:R-:W-:Y:S01]  /*00d0*/  VOTEU.ALL UP1, P0 ;  /* 0x00000000003f7886 */ /* 0x000fe20000020000 */
[----:B------:R-:W-:-:S03]  /*00e0*/  VOTEU.ALL UP2, P0 ;  /* 0x00000000003f7886 */ /* 0x000fc60000040000 */
[----:B------:R-:W0:Y:S01]  /*00f0*/  @!UP0 S2UR UR8, SR_CgaCtaId ;  /* 0x00000000000889c3 */ /* 0x000e220000008800 */
[----:B------:R-:W-:Y:S01]  /*0100*/  @!UP0 UMOV UR6, 0x400 ;  /* 0x0000040000068882 */ /* 0x000fe20000000000 */
[----:B------:R-:W-:-:S04]  /*0110*/  @!UP0 UIADD3 UR4, -UR4, 0x100000, URZ ;  /* 0x0010000004048890 */ /* 0x000fc8000fffe13f */
[----:B------:R-:W-:Y:S02]  /*0120*/  @!UP0 USHF.L.U32 UR5, UR4, 0xb, URZ ;  /* 0x0000000b04058899 */ /* 0x000fe4000800063f */
[----:B------:R-:W-:Y:S02]  /*0130*/  @!UP0 USHF.L.U32 UR4, UR4, 0x1, URZ ;  /* 0x0000000104048899 */ /* 0x000fe4000800063f */
[----:B0-----:R-:W-:Y:S02]  /*0140*/  @!UP0 ULEA UR8, UR8, UR6, 0x18 ;  /* 0x0000000608088291 */ /* 0x001fe4000f8ec03f */
[----:B------:R-:W-:-:S04]  /*0150*/  @!UP0 UIADD3 UR6, -UR7, 0x100000, URZ ;  /* 0x0010000007068890 */ /* 0x000fc8000fffe13f */
[----:B------:R-:W-:Y:S02]  /*0160*/  @!UP0 USHF.L.U32 UR7, UR6, 0xb, URZ ;  /* 0x0000000b06078899 */ /* 0x000fe4000800063f */
[----:B------:R-:W-:Y:S01]  /*0170*/  @!UP0 USHF.L.U32 UR6, UR6, 0x1, URZ ;  /* 0x0000000106068899 */ /* 0x000fe2000800063f */
[----:B------:R-:W-:-:S05]  /*0180*/  VOTEU.ALL UP0, P0 ;  /* 0x00000000003f7886 */ /* 0x000fca0000000000 */
[----:B------:R0:W2:Y:S01]  /*0190*/  @!UP0 SYNCS.EXCH.64 URZ, [UR8+0x38800], UR4 ;  /* 0x03880004083f85b2 */ /* 0x0000a20008000100 */
[----:B------:R0:W3:Y:S05]  /*01a0*/  @!UP1 SYNCS.EXCH.64 URZ, [UR8+0x38810], UR4 ;  /* 0x03881004083f95b2 */ /* 0x0000ea0008000100 */
[----:B------:R0:W4:Y:S02]  /*01b0*/  @!UP2 SYNCS.EXCH.64 URZ, [UR8+0x38820], UR6 ;  /* 0x03882006083fa5b2 */ /* 0x0001240008000100 */
[----:B01----:R-:W-:Y:S05]  /*01c0*/  @P1 BRA `(.L_x_166) ;  /* 0x0000000000381947 */ /* 0x003fea0003800000 */
        /* <DEDUP_REMOVED lines=10> */
[----:B------:R0:W0:Y:S01]  /*0270*/  SYNCS.EXCH.64 URZ, [UR6+0x38840], UR4 ;  /* 0x03884004063f75b2 */ /* 0x0000220008000100 */
[----:B------:R0:W0:Y:S01]  /*0280*/  SYNCS.EXCH.64 URZ, [UR6+0x38838], UR4 ;  /* 0x03883804063f75b2 */ /* 0x0000220008000100 */
[----:B------:R0:W0:Y:S01]  /*0290*/  SYNCS.EXCH.64 URZ, [UR6+0x38848], UR4 ;  /* 0x03884804063f75b2 */ /* 0x0000220008000100 */
[----:B------:R-:W-:Y:S01]  /*02a0*/  NOP ;  /* 0x0000000000007918 */ /* 0x000fe20000000000 */
.L_x_166:
        /* <DEDUP_REMOVED lines=22> */
.L_x_167:
        /* <DEDUP_REMOVED lines=18> */
.L_x_168:
        /* <DEDUP_REMOVED lines=22> */
.L_x_169:
        /* <DEDUP_REMOVED lines=23> */
.L_x_170:
[----:B------:R-:W-:Y:S01]  /*0800*/  UISETP.NE.AND UP0, UPT, UR9, URZ, UPT ;  /* 0x0000003f0900728c */ /* 0x000fe2000bf05270 */
[----:B------:R-:W-:Y:S01]  /*0810*/  NOP ;  /* 0x0000000000007918 */ /* 0x000fe20000000000 */
[----:B0-----:R-:W-:Y:S01]  /*0820*/  UMOV UR4, 0x1 ;  /* 0x0000000100047882 */ /* 0x001fe20000000000 */
[----:B------:R-:W-:Y:S01]  /*0830*/  ULDC.64 UR36, c[0x0][0x208] ;  /* 0x0000820000247ab9 */ /* 0x000fe20000000a00 */
[----:B------:R-:W-:Y:S01]  /*0840*/  USEL UR4, UR4, 0x2, !UP0 ;  /* 0x0000000204047887 */ /* 0x000fe2000c000000 */
[----:B------:R-:W-:Y:S01]  /*0850*/  BSSY B6, `(.L_x_171) ;  /* 0x0000ff2000067945 */ /* 0x000fe20003800000 */
[----:B-1234-:R-:W-:Y:S01]  /*0860*/  BAR.SYNC.DEFER_BLOCKING 0x0 ;  /* 0x0000000000007b1d */ /* 0x01efe20000010000 */
[----:B------:R-:W-:-:S03]  /*0870*/  PLOP3.LUT P0, PT, PT, PT, UP0, 0x80, 0x0 ;  /* 0x000000000000781c */ /* 0x000fc60003f0f008 */
[----:B------:R-:W-:-:S05]  /*0880*/  IMAD.U32 R2, RZ, RZ, UR4 ;  /* 0x00000004ff027e24 */ /* 0x000fca000f8e00ff */
[----:B------:R0:W-:Y:S05]  /*0890*/  STL [R1], R2 ;  /* 0x0000000201007387 */ /* 0x0001ea0000100800 */
[----:B------:R-:W-:Y:S05]  /*08a0*/  @!P0 BRA `(.L_x_172) ;  /* 0x000000b800448947 */ /* 0x000fea0003800000 */
.L_x_173:
[----:B------:R-:W-:-:S08]  /*08b0*/  NOP ;  /* 0x0000000000007918 */ /* 0x000fd00000000000 */
[----:B------:R-:W1:Y:S02]  /*08c0*/  USETMAXREG.TRY_ALLOC.CTAPOOL UP0, 0xe8 ;  /* 0x000000e8000079c8 */ /* 0x000e640008000600 */
[----:B-1----:R-:W-:-:S13]  /*08d0*/  PLOP3.LUT P0, PT, PT, PT, UP0, 0x80, 0x0 ;  /* 0x000000000000781c */ /* 0x002fda0003f0f008 */
[----:B------:R-:W-:Y:S05]  /*08e0*/  @!P0 BRA `(.L_x_173) ;  /* 0xfffffffc00f08947 */ /* 0x000fea000383ffff */
[----:B------:R-:W-:Y:S01]  /*08f0*/  LOP3.LUT R0, R24, 0xffffff80, RZ, 0xc0, !PT ;  /* 0xffffff8018007812 */ /* 0x000fe200078ec0ff */
[----:B------:R-:W1:Y:S01]  /*0900*/  S2UR UR6, SR_CTAID.Y ;  /* 0x00000000000679c3 */ /* 0x000e620000002600 */
[----:B------:R-:W-:Y:S02]  /*0910*/  ULDC UR7, c[0x0][0xd50] ;  /* 0x0003540000077ab9 */ /* 0x000fe40000000800 */
[----:B------:R-:W-:Y:S01]  /*0920*/  ISETP.NE.AND P0, PT, R0, 0x80, PT ;  /* 0x000000800000780c */ /* 0x000fe20003f05270 */
[----:B------:R-:W-:-:S04]  /*0930*/  UISETP.NE.AND UP0, UPT, UR7, 0x1, UPT ;  /* 0x000000010700788c */ /* 0x000fc8000bf05270 */
[----:B------:R-:W2:Y:S07]  /*0940*/  S2UR UR8, SR_CTAID.Z ;  /* 0x00000000000879c3 */ /* 0x000eae0000002700 */
[----:B------:R-:W-:Y:S01]  /*0950*/  @UP0 ULDC UR4, c[0x0][0xd54] ;  /* 0x0003550000040ab9 */ /* 0x000fe20000000800 */
[----:B------:R-:W-:Y:S06]  /*0960*/  @!P0 BAR.ARV 0x8, 0x100 ;  /* 0x0204000000008b1d */ /* 0x000fec0000002000 */
[----:B------:R-:W-:Y:S01]  /*0970*/  ISETP.GE.U32.AND P0, PT, R24, 0x100, PT ;  /* 0x000001001800780c */ /* 0x000fe20003f06070 */
[----:B------:R-:W-:Y:S01]  /*0980*/  @UP0 ULDC UR10, c[0x0][0xd58] ;  /* 0x00035600000a0ab9 */ /* 0x000fe20000000800 */
[----:B-1----:R-:W-:-:S02]  /*0990*/  UIMAD.WIDE.U32 UR4, UR6, UR4, URZ ;  /* 0x00000004060472a5 */ /* 0x002fc4000f8e003f */
[----:B------:R-:W-:Y:S02]  /*09a0*/  UMOV UR60, UR6 ;  /* 0x00000006003c7c82 */ /* 0x000fe40008000000 */
[----:B------:R-:W-:-:S04]  /*09b0*/  @UP0 USHF.R.U32.HI UR60, URZ, UR10, UR5 ;  /* 0x0000000a3f3c0299 */ /* 0x000fc80008011605 */
[----:B------:R-:W-:-:S03]  /*09c0*/  UIADD3 UR4, -UR60, URZ, URZ ;  /* 0x0000003f3c047290 */ /* 0x000fc6000fffe13f */
[----:B------:R-:W-:Y:S06]  /*09d0*/  @P0 BAR.ARV 0xf, 0x100 ;  /* 0x03c4000000000b1d */ /* 0x000fec0000002000 */
[----:B--2---:R-:W-:Y:S01]  /*09e0*/  ISETP.LE.AND P0, PT, RZ, UR8, PT ;  /* 0x00000008ff007c0c */ /* 0x004fe2000bf03270 */
[----:B------:R-:W-:-:S12]  /*09f0*/  UIMAD UR7, UR7, UR4, UR6 ;  /* 0x00000004070772a4 */ /* 0x000fd8000f8e0206 */
[----:B------:R-:W-:Y:S05]  /*0a00*/  @!P0 BRA `(.L_x_174) ;  /* 0x000000fc00588947 */ /* 0x000fea0003800000 */
[----:B------:R-:W-:Y:S01]  /*0a10*/  ULDC.64 UR4, c[0x0][0x418] ;  /* 0x0001060000047ab9 */ /* 0x000fe20000000a00 */
[----:B------:R-:W-:Y:S01]  /*0a20*/  ULDC UR38, c[0x0][0x424] ;  /* 0x0001090000267ab9 */ /* 0x000fe20000000800 */
[----:B------:R-:W-:Y:S01]  /*0a30*/  UISETP.NE.U32.AND UP0, UPT, UR4, URZ, UPT ;  /* 0x0000003f0400728c */ /* 0x000fe2000bf05070 */
[----:B------:R-:W1:Y:S01]  /*0a40*/  S2UR UR61, SR_CgaCtaId ;  /* 0x00000000003d79c3 */ /* 0x000e620000008800 */
        /* <DEDUP_REMOVED lines=15> */
[----:B-1----:R-:W-:Y:S11]  /*0b40*/  @!P0 BRA `(.L_x_175) ;  /* 0x0000001c00ac8947 */ /* 0x002ff60003800000 */
[----:B------:R-:W-:Y:S01]  /*0b50*/  UISETP.GE.AND UP0, UPT, UR38, 0x1, UPT ;  /* 0x000000012600788c */ /* 0x000fe2000bf06270 */
[----:B------:R-:W-:Y:S02]  /*0b60*/  PLOP3.LUT P0, PT, PT, PT, PT, 0x80, 0x0 ;  /* 0x000000000000781c */ /* 0x000fe40003f0f070 */
[----:B0-----:R-:W-:Y:S01]  /*0b70*/  CS2R R2, SRZ ;  /* 0x0000000000027805 */ /* 0x001fe2000001ff00 */
        /* <DEDUP_REMOVED lines=61> */
[----:B------:R-:W-:Y:S01]  /*0f50*/  IMAD.U32 R5, RZ, RZ, UR11 ;  /* 0x0000000bff057e24 */ /* 0x000fe2000f8e00ff */
[----:B------:R-:W-:-:S04]  /*0f60*/  UIADD3 UR4, UR6, -0x1, UR11 ;  /* 0xffffffff06047890 */ /* 0x000fc8000fffe00b */
[-C--:B------:R-:W-:Y:S02]  /*0f70*/  IABS R3, R5.reuse ;  /* 0x0000000500037213 */ /* 0x080fe40000000000 */
[----:B------:R-:W-:Y:S01]  /*0f80*/  IABS R9, R5 ;  /* 0x0000000500097213 */ /* 0x000fe20000000000 */
[----:B------:R-:W-:Y:S01]  /*0f90*/  IMAD.U32 R8, RZ, RZ, UR4 ;  /* 0x00000004ff087e24 */ /* 0x000fe2000f8e00ff */
[----:B------:R-:W0:Y:S01]  /*0fa0*/  I2F.RP R0, R3 ;  /* 0x0000000300007306 */ /* 0x000e220000209400 */
[----:B------:R-:W-:Y:S02]  /*0fb0*/  ULOP3.LUT UR4, UR4, UR11, URZ, 0x3c, !UPT ;  /* 0x0000000b04047292 */ /* 0x000fe4000f8e3c3f */
[----:B------:R-:W-:-:S04]  /*0fc0*/  IMAD.MOV R9, RZ, RZ, -R9 ;  /* 0x000000ffff097224 */ /* 0x000fc800078e0a09 */
        /* <DEDUP_REMOVED lines=13> */
[----:B------:R-:W-:Y:S02]  /*10a0*/  @!P2 IMAD.IADD R0, R0, 0x1, -R3 ;  /* 0x000000010000a824 */ /* 0x000fe400078e0a03 */
[----:B------:R-:W-:Y:S01]  /*10b0*/  @!P2 VIADD R7, R7, 0x1 ;  /* 0x000000010707a836 */ /* 0x000fe20000000000 */
[----:B------:R-:W-:Y:S02]  /*10c0*/  ISETP.NE.AND P2, PT, RZ, UR11, PT ;  /* 0x0000000bff007c0c */ /* 0x000fe4000bf45270 */
[----:B------:R-:W-:-:S13]  /*10d0*/  ISETP.GE.U32.AND P1, PT, R0, R3, PT ;  /* 0x000000030000720c */ /* 0x000fda0003f26070 */
[----:B------:R-:W-:-:S04]  /*10e0*/  @P1 VIADD R7, R7, 0x1 ;  /* 0x0000000107071836 */ /* 0x000fc80000000000 */
[----:B------:R-:W-:-:S04]  /*10f0*/  IMAD.MOV.U32 R3, RZ, RZ, R7 ;  /* 0x000000ffff037224 */ /* 0x000fc800078e0007 */
[----:B------:R-:W-:Y:S01]  /*1100*/  @!P3 IMAD.MOV R3, RZ, RZ, -R3 ;  /* 0x000000ffff03b224 */ /* 0x000fe200078e0a03 */
[----:B------:R-:W-:-:S07]  /*1110*/  @!P2 LOP3.LUT R3, RZ, UR11, RZ, 0x33, !PT ;  /* 0x0000000bff03ac12 */ /* 0x000fce000f8e33ff */
.L_x_176:
        /* <DEDUP_REMOVED lines=11> */
[----:B------:R-:W2:Y:S01]  /*11d0*/  LDL R5, [R1] ;  /* 0x0000000001057983 */ /* 0x000ea20000100800 */
[----:B------:R-:W-:Y:S01]  /*11e0*/  UMOV UR9, 0x40000040 ;  /* 0x4000004000097882 */ /* 0x000fe20000000000 */
[----:B------:R-:W-:Y:S01]  /*11f0*/  UMOV UR11, 0x40000040 ;  /* 0x40000040000b7882 */ /* 0x000fe20000000000 */
[----:B------:R-:W-:Y:S01]  /*1200*/  UMOV UR13, 0x40000040 ;  /* 0x40000040000d7882 */ /* 0x000fe20000000000 */
[----:B------:R-:W-:Y:S06]  /*1210*/  BAR.SYNC.DEFER_BLOCKING 0xe, 0x100 ;  /* 0x0384000000007b1d */ /* 0x000fec0000010000 */
[----:B------:R-:W-:Y:S01]  /*1220*/  UMOV UR15, 0x40000040 ;  /* 0x40000040000f7882 */ /* 0x000fe20000000000 */
[----:B------:R-:W-:Y:S01]  /*1230*/  UMOV UR17, 0x40000040 ;  /* 0x4000004000117882 */ /* 0x000fe20000000000 */
[----:B------:R-:W-:Y:S01]  /*1240*/  UMOV UR19, 0x40000040 ;  /* 0x4000004000137882 */ /* 0x000fe20000000000 */
[----:B------:R-:W-:Y:S01]  /*1250*/  UMOV UR21, 0x40000040 ;  /* 0x4000004000157882 */ /* 0x000fe20000000000 */
[----:B------:R-:W-:Y:S01]  /*1260*/  UMOV UR23, 0x40000040 ;  /* 0x4000004000177882 */ /* 0x000fe20000000000 */
[----:B------:R-:W-:Y:S01]  /*1270*/  WARPGROUP.ARRIVE ;  /* 0x00000000000079c5 */ /* 0x000fe20000000000 */
[----:B--2---:R-:W-:-:S02]  /*1280*/  R2UR UR7, R5 ;  /* 0x00000000050772ca */ /* 0x004fc400000e0000 */
[----:B------:R-:W-:-:S04]  /*1290*/  SHF.R.S32.HI R5, RZ, 0x1f, R152 ;  /* 0x0000001fff057819 */ /* 0x000fc80000011498 */
[----:B------:R-:W-:-:S04]  /*12a0*/  LEA.HI R5, R5, R152, RZ, 0x7 ;  /* 0x0000009805057211 */ /* 0x000fc800078f38ff */
[----:B------:R-:W-:Y:S02]  /*12b0*/  SHF.R.S32.HI R2, RZ, 0x7, R5 ;  /* 0x00000007ff027819 */ /* 0x000fe40000011405 */
[----:B------:R-:W-:-:S04]  /*12c0*/  LOP3.LUT R5, R5, 0xffffff80, RZ, 0xc0, !PT ;  /* 0xffffff8005057812 */ /* 0x000fc800078ec0ff */
[----:B------:R-:W0:Y:S01]  /*12d0*/  SHFL.IDX PT, R2, R2, RZ, 0x1f ;  /* 0x00001fff02027589 */ /* 0x000e2200000e0000 */
[----:B------:R-:W-:Y:S01]  /*12e0*/  IMAD.IADD R5, R152, 0x1, -R5 ;  /* 0x0000000198057824 */ /* 0x000fe200078e0a05 */
[----:B0-----:R-:W-:-:S04]  /*12f0*/  R2UR UR4, R2 ;  /* 0x00000000020472ca */ /* 0x001fc800000e0000 */
[----:B------:R-:W-:-:S04]  /*1300*/  SHF.R.S32.HI R2, RZ, 0x1f, R5 ;  /* 0x0000001fff027819 */ /* 0x000fc80000011405 */
[CC--:B------:R-:W-:Y:S02]  /*1310*/  LEA.HI R4, R2.reuse, R5.reuse, RZ, 0x2 ;  /* 0x0000000502047211 */ /* 0x0c0fe400078f10ff */
[----:B------:R-:W-:Y:S02]  /*1320*/  LEA.HI R2, R2, R5, RZ, 0x5 ;  /* 0x0000000502027211 */ /* 0x000fe400078f28ff */
[--C-:B------:R-:W-:Y:S02]  /*1330*/  SHF.R.S32.HI R6, RZ, 0x2, R4.reuse ;  /* 0x00000002ff067819 */ /* 0x100fe40000011404 */
[----:B------:R-:W-:Y:S01]  /*1340*/  SHF.R.S32.HI R7, RZ, 0x1f, R4 ;  /* 0x0000001fff077819 */ /* 0x000fe20000011404 */
[----:B------:R-:W-:Y:S01]  /*1350*/  ULEA.HI UR5, UR4, UR4, URZ, 0x1 ;  /* 0x0000000404057291 */ /* 0x000fe2000f8f083f */
[----:B------:R-:W-:Y:S02]  /*1360*/  SHF.R.S32.HI R2, RZ, 0x5, R2 ;  /* 0x00000005ff027819 */ /* 0x000fe40000011402 */
[----:B------:R-:W-:Y:S01]  /*1370*/  LEA.HI R7, R7, R6, RZ, 0x3 ;  /* 0x0000000607077211 */ /* 0x000fe200078f18ff */
[----:B------:R-:W-:-:S03]  /*1380*/  ULOP3.LUT UR6, UR5, 0x1fffe, URZ, 0xc0, !UPT ;  /* 0x0001fffe05067892 */ /* 0x000fc6000f8ec03f */
[----:B------:R-:W-:Y:S01]  /*1390*/  UMOV UR5, 0x400 ;  /* 0x0000040000057882 */ /* 0x000fe20000000000 */
[----:B------:R-:W-:Y:S01]  /*13a0*/  UIADD3 UR6, UR4, -UR6, URZ ;  /* 0x8000000604067290 */ /* 0x000fe2000fffe03f */
[----:B------:R-:W-:Y:S01]  /*13b0*/  LOP3.LUT R7, R7, 0xfffffff8, RZ, 0xc0, !PT ;  /* 0xfffffff807077812 */ /* 0x000fe200078ec0ff */
[----:B------:R-:W-:-:S04]  /*13c0*/  ULEA UR5, UR61, UR5, 0x18 ;  /* 0x000000053d057291 */ /* 0x000fc8000f8ec03f */
[----:B------:R-:W-:Y:S01]  /*13d0*/  ULEA UR6, UR6, UR5, 0xf ;  /* 0x0000000506067291 */ /* 0x000fe2000f8e783f */
[----:B------:R-:W-:Y:S01]  /*13e0*/  IMAD.IADD R7, R6, 0x1, -R7 ;  /* 0x0000000106077824 */ /* 0x000fe200078e0a07 */
[----:B------:R-:W-:Y:S02]  /*13f0*/  UIADD3 UR4, UR5, 0x36400, URZ ;  /* 0x0003640005047890 */ /* 0x000fe4000fffe03f */
[----:B------:R-:W-:Y:S01]  /*1400*/  UIADD3 UR6, UR6, 0x400, URZ ;  /* 0x0000040006067890 */ /* 0x000fe2000fffe03f */
[----:B------:R-:W-:Y:S01]  /*1410*/  IMAD R2, R2, 0x10, R7 ;  /* 0x0000001002027824 */ /* 0x000fe200078e0207 */
[----:B------:R-:W-:Y:S02]  /*1420*/  USHF.R.U32.HI UR4, URZ, 0x4, UR4 ;  /* 0x000000043f047899 */ /* 0x000fe40008011604 */
[----:B------:R-:W-:Y:S02]  /*1430*/  USHF.R.U32.HI UR6, URZ, 0x4, UR6 ;  /* 0x000000043f067899 */ /* 0x000fe40008011606 */
[----:B------:R-:W-:-:S02]  /*1440*/  ULOP3.LUT UR4, UR4, 0x3fff, URZ, 0xc0, !UPT ;  /* 0x00003fff04047892 */ /* 0x000fc4000f8ec03f */
[----:B------:R-:W-:Y:S02]  /*1450*/  ULOP3.LUT UR6, UR6, 0x3fff, URZ, 0xc0, !UPT ;  /* 0x00003fff06067892 */ /* 0x000fe4000f8ec03f */
[----:B------:R-:W-:Y:S02]  /*1460*/  ULOP3.LUT UR4, UR4, 0x10000, URZ, 0xfc, !UPT ;  /* 0x0001000004047892 */ /* 0x000fe4000f8efc3f */
[----:B------:R-:W-:Y:S02]  /*1470*/  ULOP3.LUT UR6, UR6, 0x2000000, URZ, 0xfc, !UPT ;  /* 0x0200000006067892 */ /* 0x000fe4000f8efc3f */
[----:B------:R-:W-:Y:S02]  /*1480*/  UIADD3 UR12, UR4, 0x2, URZ ;  /* 0x00000002040c7890 */ /* 0x000fe4000fffe03f */
[----:B------:R-:W-:Y:S01]  /*1490*/  UIADD3 UR14, UR6, 0x80, URZ ;  /* 0x00000080060e7890 */ /* 0x000fe2000fffe03f */
[----:B------:R-:W-:Y:S02]  /*14a0*/  UMOV UR8, UR4 ;  /* 0x0000000400087c82 */ /* 0x000fe40008000000 */
[----:B------:R-:W-:Y:S01]  /*14b0*/  UMOV UR10, UR6 ;  /* 0x00000006000a7c82 */ /* 0x000fe20008000000 */
[----:B------:R-:W-:Y:S01]  /*14c0*/  UIADD3 UR16, UR4, 0x4, URZ ;  /* 0x0000000404107890 */ /* 0x000fe2000fffe03f */
[----:B------:R-:W-:Y:S01]  /*14d0*/  HGMMA.64x256x16.F32 R24, gdesc[UR8].tnspB, RZ, !UPT, gsb0 ;  /* 0x43e00000081879f0 */ /* 0x000fe2000c0008ff */
[----:B------:R-:W-:-:S02]  /*14e0*/  UIADD3 UR18, UR6, 0x100, URZ ;  /* 0x0000010006127890 */ /* 0x000fc4000fffe03f */
[----:B------:R-:W-:Y:S02]  /*14f0*/  UIADD3 UR20, UR4, 0x6, URZ ;  /* 0x0000000604147890 */ /* 0x000fe4000fffe03f */
[----:B------:R-:W-:Y:S02]  /*1500*/  UIADD3 UR22, UR6, 0x180, URZ ;  /* 0x0000018006167890 */ /* 0x000fe4000fffe03f */
[----:B------:R-:W-:-:S04]  /*1510*/  ULOP3.LUT UR4, UR7, 0x1, URZ, 0xfc, !UPT ;  /* 0x0000000107047892 */ /* 0x000fc8000f8efc3f */
[----:B------:R-:W-:-:S03]  /*1520*/  UISETP.NE.AND UP0, UPT, UR4, 0x3, UPT ;  /* 0x000000030400788c */ /* 0x000fc6000bf05270 */
[----:B------:R-:W-:-:S03]  /*1530*/  UMOV UR4, URZ ;  /* 0x0000003f00047c82 */ /* 0x000fc60008000000 */
[----:B------:R-:W-:Y:S01]  /*1540*/  PLOP3.LUT P1, PT, PT, PT, UP0, 0x80, 0x0 ;  /* 0x000000000000781c */ /* 0x000fe20003f2f008 */
[----:B------:R-:W-:Y:S02]  /*1550*/  WARPGROUP.DEPBAR.LE gsb0, 0x0 ;  /* 0x00008000000079c5 */ /* 0x000fe40000010000 */
[----:B------:R-:W-:-:S08]  /*1560*/  WARPGROUP.ARRIVE ;  /* 0x00000000000079c5 */ /* 0x000fd00000000000 */
        /* <DEDUP_REMOVED lines=13> */
.L_x_178:
[----:B------:R-:W-:Y:S01]  /*1640*/  VIADD R3, R3, 0xfffffffe ;  /* 0xfffffffe03037836 */ /* 0x000fe20000000000 */
[----:B------:R-:W-:-:S04]  /*1650*/  UIADD3 UR7, UR5, 0x38860, URZ ;  /* 0x0003886005077890 */ /* 0x000fc8000fffe03f */
[----:B------:R-:W-:Y:S01]  /*1660*/  ISETP.GE.AND P0, PT, R3, R0, PT ;  /* 0x000000000300720c */ /* 0x000fe20003f06270 */
[----:B------:R-:W-:-:S09]  /*1670*/  UPRMT UR7, UR61, 0x654, UR7 ;  /* 0x000006543d077896 */ /* 0x000fd20008000007 */
[----:B------:R-:W-:Y:S03]  /*1680*/  SYNCS.ARRIVE.TRANS64.RED.A1T0 RZ, [UR7], RZ ;  /* 0x000000ffffff79a7 */ /* 0x000fe60008100407 */
[----:B------:R-:W-:Y:S05]  /*1690*/  @!P0 BRA `(.L_x_179) ;  /* 0x0000000800b08947 */ /* 0x000fea0003800000 */
[----:B------:R-:W-:-:S05]  /*16a0*/  UMOV UR4, URZ ;  /* 0x0000003f00047c82 */ /* 0x000fca0008000000 */
.L_x_181:
[----:B------:R-:W-:Y:S01]  /*16b0*/  BAR.SYNC.DEFER_BLOCKING 0xe, 0x100 ;  /* 0x0384000000007b1d */ /* 0x000fe20000010000 */
[----:B------:R-:W-:Y:S01]  /*16c0*/  IMAD.U32 R5, RZ, RZ, UR4 ;  /* 0x00000004ff057e24 */ /* 0x000fe2000f8e00ff */
[----:B------:R-:W-:Y:S01]  /*16d0*/  UIADD3 UR4, UR4, 0x1, URZ ;  /* 0x0000000104047890 */ /* 0x000fe2000fffe03f */
[C---:B------:R-:W-:Y:S01]  /*16e0*/  ISETP.GT.AND P0, PT, R3.reuse, R0, PT ;  /* 0x000000000300720c */ /* 0x040fe20003f04270 */
[----:B------:R-:W-:Y:S02]  /*16f0*/  VIADD R3, R3, 0xffffffff ;  /* 0xffffffff03037836 */ /* 0x000fe40000000000 */
[----:B------:R-:W-:Y:S01]  /*1700*/  IMAD R4, R5, 0x40, R2 ;  /* 0x0000004005047824 */ /* 0x000fe200078e0202 */
[----:B------:R-:W-:Y:S01]  /*1710*/  UISETP.NE.AND UP0, UPT, UR4, 0x2, UPT ;  /* 0x000000020400788c */ /* 0x000fe2000bf05270 */
[----:B------:R-:W-:Y:S01]  /*1720*/  UMOV UR11, 0x40000040 ;  /* 0x40000040000b7882 */ /* 0x000fe20000000000 */
[----:B------:R-:W-:Y:S02]  /*1730*/  UMOV UR15, 0x40000040 ;  /* 0x40000040000f7882 */ /* 0x000fe40000000000 */
[----:B------:R-:W-:Y:S01]  /*1740*/  LEA R4, R4, UR5, 0x2 ;  /* 0x0000000504047c11 */ /* 0x000fe2000f8e10ff */
[----:B------:R-:W-:Y:S01]  /*1750*/  USEL UR4, UR4, URZ, UP0 ;  /* 0x0000003f04047287 */ /* 0x000fe20008000000 */
[----:B------:R-:W-:Y:S01]  /*1760*/  UMOV UR19, 0x40000040 ;  /* 0x4000004000137882 */ /* 0x000fe20000000000 */
[----:B------:R-:W-:-:S02]  /*1770*/  UMOV UR23, 0x40000040 ;  /* 0x4000004000177882 */ /* 0x000fc40000000000 */
[----:B------:R-:W-:-:S04]  /*1780*/  ULEA UR10, UR4, UR6, 0xc ;  /* 0x00000006040a7291 */ /* 0x000fc8000f8e603f */
[----:B------:R-:W-:Y:S02]  /*1790*/  UIADD3 UR14, UR10, 0x80, URZ ;  /* 0x000000800a0e7890 */ /* 0x000fe4000fffe03f */
[----:B------:R-:W-:Y:S01]  /*17a0*/  UIADD3 UR18, UR10, 0x100, URZ ;  /* 0x000001000a127890 */ /* 0x000fe2000fffe03f */
[----:B------:R-:W0:Y:S01]  /*17b0*/  LDS R5, [R4+0x38400] ;  /* 0x0384000004057984 */ /* 0x000e220000000800 */
[----:B------:R-:W-:-:S03]  /*17c0*/  UIADD3 UR22, UR10, 0x180, URZ ;  /* 0x000001800a167890 */ /* 0x000fc6000fffe03f */
        /* <DEDUP_REMOVED lines=128> */
[----:B------:R-:W-:-:S06]  /*1fd0*/  FMUL.FTZ R151, R151, R6 ;  /* 0x0000000697977220 */ /* 0x000fcc0000410000 */
[----:B------:R-:W-:-:S06]  /*1fe0*/  WARPGROUP.ARRIVE ;  /* 0x00000000000079c5 */ /* 0x000fcc0000000000 */
        /* <DEDUP_REMOVED lines=17> */
.L_x_180:
[----:B------:R-:W-:-:S04]  /*2100*/  ULEA UR7, UR4, UR5, 0x3 ;  /* 0x0000000504077291 */ /* 0x000fc8000f8e183f */
[----:B------:R-:W-:-:S04]  /*2110*/  UIADD3 UR7, UR7, 0x38860, URZ ;  /* 0x0003886007077890 */ /* 0x000fc8000fffe03f */
[----:B------:R-:W-:-:S09]  /*2120*/  UPRMT UR7, UR61, 0x654, UR7 ;  /* 0x000006543d077896 */ /* 0x000fd20008000007 */
[----:B------:R-:W-:Y:S01]  /*2130*/  SYNCS.ARRIVE.TRANS64.RED.A1T0 RZ, [UR7], RZ ;  /* 0x000000ffffff79a7 */ /* 0x000fe20008100407 */
[----:B------:R-:W-:Y:S05]  /*2140*/  @P0 BRA `(.L_x_181) ;  /* 0xfffffff400580947 */ /* 0x000fea000383ffff */
[----:B------:R-:W-:-:S12]  /*2150*/  USHF.L.U32 UR4, UR4, 0x6, URZ ;  /* 0x0000000604047899 */ /* 0x000fd8000800063f */
.L_x_179:
[----:B------:R-:W-:Y:S01]  /*2160*/  BAR.SYNC.DEFER_BLOCKING 0xe, 0x100 ;  /* 0x0384000000007b1d */ /* 0x000fe20000010000 */
[----:B------:R-:W-:Y:S01]  /*2170*/  VIADD R2, R2, UR4 ;  /* 0x0000000402027c36 */ /* 0x000fe20008000000 */
[----:B------:R-:W-:Y:S01]  /*2180*/  PLOP3.LUT P0, PT, PT, PT, PT, 0x8, 0x0 ;  /* 0x000000000000781c */ /* 0x000fe20003f0e170 */
[----:B------:R-:W-:-:S03]  /*2190*/  IMAD.MOV.U32 R4, RZ, RZ, RZ ;  /* 0x000000ffff047224 */ /* 0x000fc600078e00ff */
[----:B------:R-:W-:-:S05]  /*21a0*/  LEA R2, R2, UR5, 0x2 ;  /* 0x0000000502027c11 */ /* 0x000fca000f8e10ff */
[----:B------:R-:W0:Y:S04]  /*21b0*/  LDS R3, [R2+0x38400] ;  /* 0x0384000002037984 */ /* 0x000e280000000800 */
        /* <DEDUP_REMOVED lines=130> */
[----:B------:R-:W-:Y:S06]  /*29e0*/  BAR.ARV 0xf, 0x100 ;  /* 0x03c4000000007b1d */ /* 0x000fec0000002000 */
[----:B------:R-:W-:Y:S05]  /*29f0*/  BRA `(.L_x_177) ;  /* 0x0000007000047947 */ /* 0x000fea0003800000 */
.L_x_175:
[----:B------:R-:W-:Y:S01]  /*2a00*/  UISETP.GE.AND UP0, UPT, UR38, 0x1, UPT ;  /* 0x000000012600788c */ /* 0x000fe2000bf06270 */
[----:B------:R-:W-:-:S05]  /*2a10*/  UMOV UR4, URZ ;  /* 0x0000003f00047c82 */ /* 0x000fca0008000000 */
[----:B------:R-:W-:-:S13]  /*2a20*/  PLOP3.LUT P0, PT, PT, PT, UP0, 0x80, 0x0 ;  /* 0x000000000000781c */ /* 0x000fda0003f0f008 */
[----:B------:R-:W-:Y:S05]  /*2a30*/  @!P0 BRA `(.L_x_182) ;  /* 0x0000000000848947 */ /* 0x000fea0003800000 */
[----:B------:R-:W-:Y:S01]  /*2a40*/  IMAD.U32 R3, RZ, RZ, UR11 ;  /* 0x0000000bff037e24 */ /* 0x000fe2000f8e00ff */
[----:B------:R-:W-:Y:S01]  /*2a50*/  UIADD3 UR8, UR6, -0x1, UR11 ;  /* 0xffffffff06087890 */ /* 0x000fe2000fffe00b */
[----:B------:R-:W-:-:S03]  /*2a60*/  UMOV UR4, URZ ;  /* 0x0000003f00047c82 */ /* 0x000fc60008000000 */
[-C--:B------:R-:W-:Y:S02]  /*2a70*/  IABS R0, R3.reuse ;  /* 0x0000000300007213 */ /* 0x080fe40000000000 */
[----:B------:R-:W-:Y:S01]  /*2a80*/  IMAD.U32 R4, RZ, RZ, UR8 ;  /* 0x00000008ff047e24 */ /* 0x000fe2000f8e00ff */
[----:B------:R-:W-:Y:S01]  /*2a90*/  IABS R5, R3 ;  /* 0x0000000300057213 */ /* 0x000fe20000000000 */
[----:B------:R-:W-:Y:S01]  /*2aa0*/  ULOP3.LUT UR8, UR8, UR11, URZ, 0x3c, !UPT ;  /* 0x0000000b08087292 */ /* 0x000fe2000f8e3c3f */
[----:B------:R-:W-:Y:S02]  /*2ab0*/  R2UR UR12, R0 ;  /* 0x00000000000c72ca */ /* 0x000fe400000e0000 */
[----:B------:R-:W-:-:S05]  /*2ac0*/  IABS R4, R4 ;  /* 0x0000000400047213 */ /* 0x000fca0000000000 */
[----:B------:R-:W-:-:S05]  /*2ad0*/  IMAD.MOV.U32 R3, RZ, RZ, R4 ;  /* 0x000000ffff037224 */ /* 0x000fca00078e0004 */
[----:B------:R-:W-:Y:S01]  /*2ae0*/  R2UR UR10, R3 ;  /* 0x00000000030a72ca */ /* 0x000fe200000e0000 */
[----:B------:R-:W1:Y:S08]  /*2af0*/  I2F.RP R0, UR12 ;  /* 0x0000000c00007d06 */ /* 0x000e700008209400 */
[----:B-1----:R-:W0:Y:S02]  /*2b00*/  MUFU.RCP R0, R0 ;  /* 0x0000000000007308 */ /* 0x002e240000001000 */
[----:B0-----:R-:W-:-:S02]  /*2b10*/  VIADD R2, R0, 0xffffffe ;  /* 0x0ffffffe00027836 */ /* 0x001fc40000000000 */
[----:B------:R-:W-:-:S04]  /*2b20*/  IMAD.MOV R0, RZ, RZ, -R5 ;  /* 0x000000ffff007224 */ /* 0x000fc800078e0a05 */
        /* <DEDUP_REMOVED lines=18> */
.L_x_182:
[----:B------:R-:W-:Y:S01]  /*2c50*/  UIMAD UR39, UR7, UR4, URZ ;  /* 0x00000004072772a4 */ /* 0x000fe2000f8e023f */
[----:B------:R-:W-:Y:S01]  /*2c60*/  IMAD.U32 R0, RZ, RZ, UR6 ;  /* 0x00000006ff007e24 */ /* 0x000fe2000f8e00ff */
[----:B------:R-:W-:Y:S01]  /*2c70*/  PLOP3.LUT P0, PT, PT, PT, PT, 0x80, 0x0 ;  /* 0x000000000000781c */ /* 0x000fe20003f0f070 */
[----:B------:R-:W-:Y:S01]  /*2c80*/  IMAD.U32 R3, RZ, RZ, UR4 ;  /* 0x00000004ff037e24 */ /* 0x000fe2000f8e00ff */
[----:B0-----:R-:W-:Y:S01]  /*2c90*/  MOV R2, RZ ;  /* 0x000000ff00027202 */ /* 0x001fe20000000f00 */
        /* <DEDUP_REMOVED lines=20> */
[----:B------:R-:W-:Y:S02]  /*2de0*/  UISETP.GT.AND UP0, UPT, UR5, UR39, UPT ;  /* 0x000000270500728c */ /* 0x000fe4000bf04270 */
[----:B------:R-:W-:Y:S01]  /*2df0*/  IMAD.U32 R168, RZ, RZ, UR5 ;  /* 0x00000005ffa87e24 */ /* 0x000fe2000f8e00ff */
        /* <DEDUP_REMOVED lines=47> */
[----:B------:R-:W-:Y:S01]  /*30f0*/  CS2R R24, SRZ ;  /* 0x0000000000187805 */ /* 0x000fe2000001ff00 */
[----:B------:R-:W-:Y:S06]  /*3100*/  @!P1 BRA `(.L_x_177) ;  /* 0x0000006800409947 */ /* 0x000fec0003800000 */
[----:B------:R-:W-:Y:S01]  /*3110*/  SHF.R.S32.HI R57, RZ, 0x1f, R152 ;  /* 0x0000001fff397819 */ /* 0x000fe20000011498 */
[----:B------:R-:W-:Y:S01]  /*3120*/  IMAD.U32 R5, RZ, RZ, UR61 ;  /* 0x0000003dff057e24 */ /* 0x000fe2000f8e00ff */
[----:B------:R-:W-:Y:S02]  /*3130*/  MOV R4, 0x400 ;  /* 0x0000040000047802 */ /* 0x000fe40000000f00 */
[----:B------:R-:W-:-:S04]  /*3140*/  LEA.HI R16, R57, R152, RZ, 0x7 ;  /* 0x0000009839107211 */ /* 0x000fc800078f38ff */
[----:B------:R-:W-:-:S05]  /*3150*/  SHF.R.S32.HI R18, RZ, 0x7, R16 ;  /* 0x00000007ff127819 */ /* 0x000fca0000011410 */
[----:B------:R-:W0:Y:S02]  /*3160*/  SHFL.IDX PT, R0, R18, RZ, 0x1f ;  /* 0x00001fff12007589 */ /* 0x000e2400000e0000 */
[----:B0-----:R-:W-:-:S04]  /*3170*/  LEA.HI R2, R0, R0, RZ, 0x1 ;  /* 0x0000000000027211 */ /* 0x001fc800078f08ff */
[----:B------:R-:W-:Y:S02]  /*3180*/  LOP3.LUT R3, R2, 0x1fffe, RZ, 0xc0, !PT ;  /* 0x0001fffe02037812 */ /* 0x000fe400078ec0ff */
[----:B------:R-:W-:-:S03]  /*3190*/  LEA R2, R5, R4, 0x18 ;  /* 0x0000000405027211 */ /* 0x000fc600078ec0ff */
[----:B------:R-:W-:Y:S02]  /*31a0*/  IMAD.IADD R3, R0, 0x1, -R3 ;  /* 0x0000000100037824 */ /* 0x000fe400078e0a03 */
[----:B------:R-:W-:Y:S02]  /*31b0*/  VIADD R0, R2, 0x36400 ;  /* 0x0003640002007836 */ /* 0x000fe40000000000 */
[----:B------:R-:W-:-:S03]  /*31c0*/  IMAD R3, R3, 0x8000, R2 ;  /* 0x0000800003037824 */ /* 0x000fc600078e0202 */
[----:B------:R-:W-:Y:S01]  /*31d0*/  LOP3.LUT P0, RZ, R0, 0x3ff, RZ, 0xc0, !PT ;  /* 0x000003ff00ff7812 */ /* 0x000fe2000780c0ff */
[----:B------:R-:W-:-:S05]  /*31e0*/  VIADD R3, R3, 0x400 ;  /* 0x0000040003037836 */ /* 0x000fca0000000000 */
[----:B------:R-:W-:-:S04]  /*31f0*/  SHF.R.U32.HI R3, RZ, 0x4, R3 ;  /* 0x00000004ff037819 */ /* 0x000fc80000011603 */
[----:B------:R-:W-:-:S03]  /*3200*/  LOP3.LUT R193, R3, 0x3fff, RZ, 0xc0, !PT ;  /* 0x00003fff03c17812 */ /* 0x000fc600078ec0ff */
        /* <DEDUP_REMOVED lines=8> */
[----:B------:R-:W-:Y:S02]  /*3290*/  IMAD.U32 R10, RZ, RZ, UR6 ;  /* 0x00000006ff0a7e24 */ /* 0x000fe4000f8e00ff */
[----:B------:R-:W-:Y:S02]  /*32a0*/  IMAD.U32 R6, RZ, RZ, UR4 ;  /* 0x00000004ff067e24 */ /* 0x000fe4000f8e00ff */
[----:B------:R-:W-:-:S02]  /*32b0*/  IMAD.U32 R7, RZ, RZ, UR5 ;  /* 0x00000005ff077e24 */ /* 0x000fc4000f8e00ff */
[----:B------:R-:W-:Y:S02]  /*32c0*/  IMAD.U32 R11, RZ, RZ, UR7 ;  /* 0x00000007ff0b7e24 */ /* 0x000fe4000f8e00ff */
[----:B------:R-:W-:Y:S02]  /*32d0*/  IMAD.MOV.U32 R8, RZ, RZ, 0x70 ;  /* 0x00000070ff087424 */ /* 0x000fe400078e00ff */
[----:B------:R-:W-:Y:S02]  /*32e0*/  IMAD.MOV.U32 R12, RZ, RZ, 0x1 ;  /* 0x00000001ff0c7424 */ /* 0x000fe400078e00ff */
[----:B0-----:R-:W-:-:S07]  /*32f0*/  IMAD.MOV.U32 R13, RZ, RZ, RZ ;  /* 0x000000ffff0d7224 */ /* 0x001fce00078e00ff */
[----:B------:R-:W-:-:S07]  /*3300*/  LEPC R20, `(.L_x_183) ;  /* 0x000000001014794e */ /* 0x000fce0000000000 */
[----:B-1----:R-:W-:Y:S05]  /*3310*/  CALL.ABS.NOINC R14 ;  /* 0x000000000e007343 */ /* 0x002fea0003c00000 */
.L_x_183:
[----:B------:R-:W-:Y:S02]  /*3320*/  SHF.L.U32 R5, RZ, 0x1f, RZ ;  /* 0x0000001fff057819 */ /* 0x000fe400000006ff */
[----:B------:R-:W-:Y:S02]  /*3330*/  LOP3.LUT R3, R16, 0xffffff80, RZ, 0xc0, !PT ;  /* 0xffffff8010037812 */ /* 0x000fe400078ec0ff */
[----:B------:R-:W0:Y:S01]  /*3340*/  SYNCS.PHASECHK.TRANS64.TRYWAIT P0, [R2+URZ+0x38800], R5 ;  /* 0x03880005020075a7 */ /* 0x000e22000800017f */
        /* <DEDUP_REMOVED lines=8> */
.L_x_262:
[----:B------:R-:W2:Y:S01]  /*33d0*/  LDL R0, [R1] ;  /* 0x0000000001007983 */ /* 0x000ea20000100800 */
[----:B------:R-:W-:Y:S02]  /*33e0*/  LEA.HI R9, R9, R8, RZ, 0x3 ;  /* 0x0000000809097211 */ /* 0x000fe400078f18ff */
[----:B------:R-:W-:Y:S02]  /*33f0*/  LEA.HI R4, R4, R7, RZ, 0x5 ;  /* 0x0000000704047211 */ /* 0x000fe400078f28ff */
[----:B------:R-:W-:Y:S02]  /*3400*/  LOP3.LUT R9, R9, 0xfffffff8, RZ, 0xc0, !PT ;  /* 0xfffffff809097812 */ /* 0x000fe400078ec0ff */
[----:B------:R-:W-:Y:S02]  /*3410*/  IADD3 R3, -R3, R18, RZ ;  /* 0x0000001203037210 */ /* 0x000fe40007ffe1ff */
[----:B------:R-:W-:Y:S01]  /*3420*/  SHF.R.S32.HI R4, RZ, 0x5, R4 ;  /* 0x00000005ff047819 */ /* 0x000fe20000011404 */
[----:B------:R-:W-:-:S04]  /*3430*/  IMAD.IADD R9, R8, 0x1, -R9 ;  /* 0x0000000108097824 */ /* 0x000fc800078e0a09 */
[----:B------:R-:W-:Y:S01]  /*3440*/  IMAD R184, R4, 0x10, R9 ;  /* 0x0000001004b87824 */ /* 0x000fe200078e0209 */
[----:B--2---:R-:W-:Y:S02]  /*3450*/  R2UR UR4, R0 ;  /* 0x00000000000472ca */ /* 0x004fe400000e0000 */
[----:B------:R-:W-:-:S05]  /*3460*/  LOP3.LUT R0, R6, 0x7ffffffc, RZ, 0xc0, !PT ;  /* 0x7ffffffc06007812 */ /* 0x000fca00078ec0ff */
[----:B------:R-:W-:-:S04]  /*3470*/  IMAD.IADD R0, R7, 0x1, -R0 ;  /* 0x0000000107007824 */ /* 0x000fc800078e0a00 */
[----:B------:R-:W-:Y:S02]  /*3480*/  IMAD.SHL.U32 R58, R0, 0x2, RZ ;  /* 0x00000002003a7824 */ /* 0x000fe400078e00ff */
[----:B------:R-:W-:Y:S02]  /*3490*/  ULOP3.LUT UR4, UR4, 0x1, URZ, 0xfc, !UPT ;  /* 0x0000000104047892 */ /* 0x000fe4000f8efc3f */
[----:B------:R-:W-:-:S04]  /*34a0*/  IMAD R185, R3, 0x100, R58 ;  /* 0x0000010003b97824 */ /* 0x000fc800078e023a */
[----:B------:R-:W-:-:S05]  /*34b0*/  IMAD.U32 R6, RZ, RZ, UR4 ;  /* 0x00000004ff067e24 */ /* 0x000fca000f8e00ff */
[----:B------:R-:W-:-:S13]  /*34c0*/  ISETP.NE.AND P0, PT, R6, 0x3, PT ;  /* 0x000000030600780c */ /* 0x000fda0003f05270 */
[----:B------:R-:W-:Y:S05]  /*34d0*/  @!P0 BRA `(.L_x_185) ;  /* 0x0000000000048947 */ /* 0x000fea0003800000 */
[----:B------:R-:W-:Y:S01]  /*34e0*/  BPT.TRAP 0x1 ;  /* 0x000000040000795c */ /* 0x000fe20000300000 */
.L_x_185:
[----:B------:R1:W2:Y:S01]  /*34f0*/  SYNCS.PHASECHK.TRANS64.TRYWAIT P1, [R2+URZ+0x38830], R5 ;  /* 0x03883005020075a7 */ /* 0x0002a2000802017f */
[----:B------:R-:W-:Y:S05]  /*3500*/  @!P0 BRA `(.L_x_186) ;  /* 0x0000000000048947 */ /* 0x000fea0003800000 */
[----:B------:R-:W-:Y:S01]  /*3510*/  BPT.TRAP 0x1 ;  /* 0x000000040000795c */ /* 0x000fe20000300000 */
.L_x_186:
[----:B--2---:R-:W-:Y:S05]  /*3520*/  @P1 BRA `(.L_x_187) ;  /* 0x0000000000081947 */ /* 0x004fea0003800000 */
[----:B------:R-:W2:Y:S02]  /*3530*/  SYNCS.PHASECHK.TRANS64.TRYWAIT P1, [R2+URZ+0x38830], R5 ;  /* 0x03883005020075a7 */ /* 0x000ea4000802017f */
[----:B--2---:R-:W-:Y:S05]  /*3540*/  @!P1 BRA `(.L_x_188) ;  /* 0x000000d000a49947 */ /* 0x004fea0003800000 */
.L_x_187:
[----:B------:R-:W-:Y:S05]  /*3550*/  WARPSYNC.ALL ;  /* 0x0000000000007948 */ /* 0x000fea0003800000 */
[C---:B------:R-:W-:Y:S01]  /*3560*/  VIADD R0, R2.reuse, 0x20400 ;  /* 0x0002040002007836 */ /* 0x040fe20000000000 */
[----:B------:R-:W-:Y:S01]  /*3570*/  WARPGROUP.ARRIVE ;  /* 0x00000000000079c5 */ /* 0x000fe20000000000 */
[----:B------:R-:W-:Y:S01]  /*3580*/  VIADD R3, R2, 0x22400 ;  /* 0x0002240002037836 */ /* 0x000fe20000000000 */
[----:B------:R-:W-:Y:S01]  /*3590*/  UMOV UR9, 0x40000040 ;  /* 0x4000004000097882 */ /* 0x000fe20000000000 */
[----:B------:R-:W-:Y:S01]  /*35a0*/  UMOV UR7, 0x40000040 ;  /* 0x4000004000077882 */ /* 0x000fe20000000000 */
[----:B------:R-:W-:Y:S01]  /*35b0*/  SHF.R.U32.HI R0, RZ, 0x4, R0 ;  /* 0x00000004ff007819 */ /* 0x000fe20000011600 */
[----:B------:R-:W-:Y:S01]  /*35c0*/  UMOV UR5, UR9 ;  /* 0x0000000900057c82 */ /* 0x000fe20008000000 */
[----:B------:R-:W-:Y:S01]  /*35d0*/  SHF.R.U32.HI R3, RZ, 0x4, R3 ;  /* 0x00000004ff037819 */ /* 0x000fe20000011603 */
[----:B------:R-:W-:Y:S01]  /*35e0*/  IMAD.U32 R9, RZ, RZ, UR9 ;  /* 0x00000009ff097e24 */ /* 0x000fe2000f8e00ff */
[----:B------:R-:W-:Y:S01]  /*35f0*/  LOP3.LUT R0, R0, 0x3fff, RZ, 0xc0, !PT ;  /* 0x00003fff00007812 */ /* 0x000fe200078ec0ff */
[----:B------:R-:W-:Y:S01]  /*3600*/  UMOV UR9, 0x40000040 ;  /* 0x4000004000097882 */ /* 0x000fe20000000000 */
[----:B------:R-:W-:Y:S01]  /*3610*/  LOP3.LUT R3, R3, 0x3fff, RZ, 0xc0, !PT ;  /* 0x00003fff03037812 */ /* 0x000fe200078ec0ff */
[----:B------:R-:W-:Y:S01]  /*3620*/  IMAD.U32 R11, RZ, RZ, UR9 ;  /* 0x00000009ff0b7e24 */ /* 0x000fe2000f8e00ff */
[----:B------:R-:W-:-:S02]  /*3630*/  LOP3.LUT R0, R0, 0x10000, RZ, 0xfc, !PT ;  /* 0x0001000000007812 */ /* 0x000fc400078efcff */
[----:B------:R-:W-:Y:S02]  /*3640*/  LOP3.LUT R7, R3, 0x10000, RZ, 0xfc, !PT ;  /* 0x0001000003077812 */ /* 0x000fe400078efcff */
[C---:B------:R-:W-:Y:S01]  /*3650*/  R2UR UR4, R0.reuse ;  /* 0x00000000000472ca */ /* 0x040fe200000e0000 */
[----:B------:R-:W-:Y:S01]  /*3660*/  VIADD R3, R0, 0x2 ;  /* 0x0000000200037836 */ /* 0x000fe20000000000 */
[C---:B------:R-:W-:Y:S01]  /*3670*/  R2UR UR6, R7.reuse ;  /* 0x00000000070672ca */ /* 0x040fe200000e0000 */
[----:B------:R-:W-:-:S10]  /*3680*/  VIADD R4, R7, 0x2 ;  /* 0x0000000207047836 */ /* 0x000fd40000000000 */
[----:B------:R-:W-:Y:S02]  /*3690*/  UMOV UR8, UR4 ;  /* 0x0000000400087c82 */ /* 0x000fe40008000000 */
[----:B------:R-:W-:Y:S01]  /*36a0*/  UMOV UR4, UR8 ;  /* 0x0000000800047c82 */ /* 0x000fe20008000000 */
[----:B------:R-:W-:Y:S01]  /*36b0*/  IMAD.U32 R8, RZ, RZ, UR8 ;  /* 0x00000008ff087e24 */ /* 0x000fe2000f8e00ff */
[----:B------:R-:W-:Y:S01]  /*36c0*/  HGMMA.64x64x16.F32 R24, gdesc[UR4], RZ, !UPT, gsb0 ;  /* 0x00e00000041879f0 */ /* 0x000fe2000c0008ff */
[----:B------:R-:W-:Y:S01]  /*36d0*/  R2UR UR4, R3 ;  /* 0x00000000030472ca */ /* 0x000fe200000e0000 */
[----:B------:R-:W-:Y:S01]  /*36e0*/  UMOV UR5, UR9 ;  /* 0x0000000900057c82 */ /* 0x000fe20008000000 */
[----:B------:R-:W-:Y:S01]  /*36f0*/  R2UR UR6, R4 ;  /* 0x00000000040672ca */ /* 0x000fe200000e0000 */
[----:B------:R-:W-:Y:S01]  /*3700*/  UMOV UR7, 0x40000040 ;  /* 0x4000004000077882 */ /* 0x000fe20000000000 */
[C---:B------:R-:W-:Y:S01]  /*3710*/  VIADD R3, R0.reuse, 0x4 ;  /* 0x0000000400037836 */ /* 0x040fe20000000000 */
[----:B------:R-:W-:Y:S01]  /*3720*/  UMOV UR9, 0x40000040 ;  /* 0x4000004000097882 */ /* 0x000fe20000000000 */
[----:B------:R-:W-:Y:S01]  /*3730*/  VIADD R4, R7, 0x4 ;  /* 0x0000000407047836 */ /* 0x000fe20000000000 */
[----:B------:R-:W-:Y:S01]  /*3740*/  MOV R13, UR9 ;  /* 0x00000009000d7c02 */ /* 0x000fe20008000f00 */
[----:B------:R-:W-:-:S05]  /*3750*/  VIADD R0, R0, 0x6 ;  /* 0x0000000600007836 */ /* 0x000fca0000000000 */
[----:B------:R-:W-:Y:S02]  /*3760*/  UMOV UR8, UR4 ;  /* 0x0000000400087c82 */ /* 0x000fe40008000000 */
[----:B------:R-:W-:Y:S01]  /*3770*/  UMOV UR4, UR8 ;  /* 0x0000000800047c82 */ /* 0x000fe20008000000 */
[----:B------:R-:W-:Y:S01]  /*3780*/  IMAD.U32 R10, RZ, RZ, UR8 ;  /* 0x00000008ff0a7e24 */ /* 0x000fe2000f8e00ff */
[----:B------:R-:W-:Y:S02]  /*3790*/  WARPGROUP.DEPBAR.LE gsb0, 0x0 ;  /* 0x00008000000079c5 */ /* 0x000fe40000010000 */
[----:B------:R-:W-:-:S06]  /*37a0*/  WARPGROUP.ARRIVE ;  /* 0x00000000000079c5 */ /* 0x000fcc0000000000 */
[----:B------:R-:W-:Y:S01]  /*37b0*/  HGMMA.64x64x16.F32 R24, gdesc[UR4], R24, gsb0 ;  /* 0x00e00000041879f0 */ /* 0x000fe20008000818 */
[----:B------:R-:W-:Y:S01]  /*37c0*/  R2UR UR4, R3 ;  /* 0x00000000030472ca */ /* 0x000fe200000e0000 */
[----:B------:R-:W-:Y:S01]  /*37d0*/  UMOV UR5, UR9 ;  /* 0x0000000900057c82 */ /* 0x000fe20008000000 */
[----:B------:R-:W-:Y:S01]  /*37e0*/  R2UR UR6, R4 ;  /* 0x00000000040672ca */ /* 0x000fe200000e0000 */
[----:B------:R-:W-:Y:S01]  /*37f0*/  UMOV UR7, 0x40000040 ;  /* 0x4000004000077882 */ /* 0x000fe20000000000 */
[----:B------:R-:W-:Y:S01]  /*3800*/  VIADD R3, R7, 0x6 ;  /* 0x0000000607037836 */ /* 0x000fe20000000000 */
[----:B------:R-:W-:Y:S02]  /*3810*/  UMOV UR9, 0x40000040 ;  /* 0x4000004000097882 */ /* 0x000fe40000000000 */
[----:B------:R-:W-:-:S06]  /*3820*/  IMAD.U32 R15, RZ, RZ, UR9 ;  /* 0x00000009ff0f7e24 */ /* 0x000fcc000f8e00ff */
        /* <DEDUP_REMOVED lines=9> */
[----:B------:R-:W-:-:S10]  /*38c0*/  UMOV UR7, 0x40000040 ;  /* 0x4000004000077882 */ /* 0x000fd40000000000 */
[----:B------:R-:W-:Y:S02]  /*38d0*/  UMOV UR8, UR4 ;  /* 0x0000000400087c82 */ /* 0x000fe40008000000 */
[----:B------:R-:W-:Y:S01]  /*38e0*/  UMOV UR4, UR8 ;  /* 0x0000000800047c82 */ /* 0x000fe20008000000 */
[----:B------:R-:W-:Y:S01]  /*38f0*/  IMAD.U32 R14, RZ, RZ, UR8 ;  /* 0x00000008ff0e7e24 */ /* 0x000fe2000f8e00ff */
[----:B------:R-:W-:Y:S02]  /*3900*/  WARPGROUP.DEPBAR.LE gsb0, 0x0 ;  /* 0x00008000000079c5 */ /* 0x000fe40000010000 */
[----:B------:R-:W-:-:S06]  /*3910*/  WARPGROUP.ARRIVE ;  /* 0x00000000000079c5 */ /* 0x000fcc0000000000 */
[----:B------:R-:W-:Y:S03]  /*3920*/  HGMMA.64x64x16.F32 R24, gdesc[UR4], R24, gsb0 ;  /* 0x00e00000041879f0 */ /* 0x000fe60008000818 */
[----:B------:R-:W-:Y:S02]  /*3930*/  WARPGROUP.DEPBAR.LE gsb0, 0x0 ;  /* 0x00008000000079c5 */ /* 0x000fe40000010000 */
[----:B------:R-:W3:Y:S02]  /*3940*/  SYNCS.PHASECHK.TRANS64.TRYWAIT P1, [R2+URZ+0x38810], R5 ;  /* 0x03881005020075a7 */ /* 0x000ee4000802017f */
[----:B---3--:R-:W-:Y:S05]  /*3950*/  @!P1 BRA `(.L_x_189) ;  /* 0x000000cc00b49947 */ /* 0x008fea0003800000 */
.L_x_263:
[----:B------:R-:W-:Y:S05]  /*3960*/  @!P0 BRA `(.L_x_190) ;  /* 0x0000000000048947 */ /* 0x000fea0003800000 */
[----:B------:R-:W-:Y:S01]  /*3970*/  BPT.TRAP 0x1 ;  /* 0x000000040000795c */ /* 0x000fe20000300000 */
.L_x_190:
[----:B------:R4:W0:Y:S01]  /*3980*/  SYNCS.PHASECHK.TRANS64.TRYWAIT P1, [R2+URZ+0x38850], R5 ;  /* 0x03885005020075a7 */ /* 0x000822000802017f */
[----:B------:R-:W-:Y:S05]  /*3990*/  @!P0 BRA `(.L_x_191) ;  /* 0x0000000000048947 */ /* 0x000fea0003800000 */
[----:B------:R-:W-:Y:S01]  /*39a0*/  BPT.TRAP 0x1 ;  /* 0x000000040000795c */ /* 0x000fe20000300000 */
.L_x_191:
[C---:B------:R-:W-:Y:S02]  /*39b0*/  VIADD R0, R2.reuse, 0x26400 ;  /* 0x0002640002007836 */ /* 0x040fe40000000000 */
[----:B------:R-:W-:-:S03]  /*39c0*/  VIADD R3, R2, 0x400 ;  /* 0x0000040002037836 */ /* 0x000fc60000000000 */
[----:B------:R-:W-:Y:S02]  /*39d0*/  SHF.R.U32.HI R0, RZ, 0x4, R0 ;  /* 0x00000004ff007819 */ /* 0x000fe40000011600 */
[----:B------:R-:W-:Y:S02]  /*39e0*/  SHF.R.U32.HI R3, RZ, 0x4, R3 ;  /* 0x00000004ff037819 */ /* 0x000fe40000011603 */
[----:B------:R-:W-:Y:S02]  /*39f0*/  LOP3.LUT R0, R0, 0x3fff, RZ, 0xc0, !PT ;  /* 0x00003fff00007812 */ /* 0x000fe400078ec0ff */
[----:B------:R-:W-:Y:S02]  /*3a00*/  LOP3.LUT R3, R3, 0x3fff, RZ, 0xc0, !PT ;  /* 0x00003fff03037812 */ /* 0x000fe400078ec0ff */
[----:B------:R-:W-:Y:S02]  /*3a10*/  LOP3.LUT R0, R0, 0x10000, RZ, 0xfc, !PT ;  /* 0x0001000000007812 */ /* 0x000fe400078efcff */
[----:B------:R-:W-:Y:S01]  /*3a20*/  LOP3.LUT R3, R3, 0x10000, RZ, 0xfc, !PT ;  /* 0x0001000003037812 */ /* 0x000fe200078efcff */
[----:B0-----:R-:W-:Y:S06]  /*3a30*/  @P1 BRA `(.L_x_192) ;  /* 0x0000000000081947 */ /* 0x001fec0003800000 */
[----:B------:R-:W0:Y:S02]  /*3a40*/  SYNCS.PHASECHK.TRANS64.TRYWAIT P1, [R2+URZ+0x38850], R5 ;  /* 0x03885005020075a7 */ /* 0x000e24000802017f */
[----:B0-----:R-:W-:Y:S05]  /*3a50*/  @!P1 BRA `(.L_x_193) ;  /* 0x000000cc00889947 */ /* 0x001fea0003800000 */
.L_x_192:
[C---:B------:R-:W-:Y:S01]  /*3a60*/  R2UR UR4, R0.reuse ;  /* 0x00000000000472ca */ /* 0x040fe200000e0000 */
[----:B------:R-:W-:Y:S01]  /*3a70*/  WARPGROUP.ARRIVE ;  /* 0x00000000000079c5 */ /* 0x000fe20000000000 */
[C---:B------:R-:W-:Y:S01]  /*3a80*/  R2UR UR6, R3.reuse ;  /* 0x00000000030672ca */ /* 0x040fe200000e0000 */
[----:B------:R-:W-:Y:S01]  /*3a90*/  UMOV UR9, 0x40000040 ;  /* 0x4000004000097882 */ /* 0x000fe20000000000 */
[----:B------:R-:W-:Y:S01]  /*3aa0*/  UMOV UR7, 0x40000040 ;  /* 0x4000004000077882 */ /* 0x000fe20000000000 */
[----:B------:R-:W-:Y:S01]  /*3ab0*/  UMOV UR5, UR9 ;  /* 0x0000000900057c82 */ /* 0x000fe20008000000 */
[----:B------:R-:W-:Y:S01]  /*3ac0*/  VIADD R4, R0, 0x2 ;  /* 0x0000000200047836 */ /* 0x000fe20000000000 */
[----:B------:R-:W-:Y:S01]  /*3ad0*/  UMOV UR11, 0x40000040 ;  /* 0x40000040000b7882 */ /* 0x000fe20000000000 */
[----:B-1234-:R-:W-:Y:S01]  /*3ae0*/  VIADD R5, R3, 0x2 ;  /* 0x0000000203057836 */ /* 0x01efe20000000000 */
[----:B------:R-:W-:Y:S01]  /*3af0*/  UMOV UR13, 0x40000040 ;  /* 0x40000040000d7882 */ /* 0x000fe20000000000 */
[----:B------:R-:W-:Y:S01]  /*3b00*/  IMAD.U32 R17, RZ, RZ, UR9 ;  /* 0x00000009ff117e24 */ /* 0x000fe2000f8e00ff */
[----:B------:R-:W-:Y:S01]  /*3b10*/  UMOV UR9, 0x40000040 ;  /* 0x4000004000097882 */ /* 0x000fe20000000000 */
[----:B------:R-:W-:Y:S01]  /*3b20*/  UMOV UR15, 0x40000040 ;  /* 0x40000040000f7882 */ /* 0x000fe20000000000 */
[----:B------:R-:W-:Y:S01]  /*3b30*/  UMOV UR8, UR4 ;  /* 0x0000000400087c82 */ /* 0x000fe20008000000 */
[----:B------:R-:W-:Y:S01]  /*3b40*/  IMAD.U32 R19, RZ, RZ, UR9 ;  /* 0x00000009ff137e24 */ /* 0x000fe2000f8e00ff */
[----:B------:R-:W-:Y:S01]  /*3b50*/  UMOV UR4, UR8 ;  /* 0x0000000800047c82 */ /* 0x000fe20008000000 */
[----:B------:R-:W-:Y:S01]  /*3b60*/  IMAD.U32 R16, RZ, RZ, UR8 ;  /* 0x00000008ff107e24 */ /* 0x000fe2000f8e00ff */
[----:B------:R-:W-:Y:S01]  /*3b70*/  HGMMA.64x64x16.F32 R24, gdesc[UR4], R24, gsb0 ;  /* 0x00e00000041879f0 */ /* 0x000fe20008000818 */
[----:B------:R-:W-:Y:S01]  /*3b80*/  R2UR UR4, R4 ;  /* 0x00000000040472ca */ /* 0x000fe200000e0000 */
[----:B------:R-:W-:Y:S01]  /*3b90*/  UMOV UR5, UR9 ;  /* 0x0000000900057c82 */ /* 0x000fe20008000000 */
[----:B------:R-:W-:Y:S01]  /*3ba0*/  R2UR UR6, R5 ;  /* 0x00000000050672ca */ /* 0x000fe200000e0000 */
[----:B------:R-:W-:Y:S01]  /*3bb0*/  UMOV UR7, 0x40000040 ;  /* 0x4000004000077882 */ /* 0x000fe20000000000 */
[----:B------:R-:W-:Y:S01]  /*3bc0*/  VIADD R4, R0, 0x4 ;  /* 0x0000000400047836 */ /* 0x000fe20000000000 */
[----:B------:R-:W-:Y:S01]  /*3bd0*/  UMOV UR9, 0x40000040 ;  /* 0x4000004000097882 */ /* 0x000fe20000000000 */
[----:B------:R-:W-:Y:S01]  /*3be0*/  VIADD R5, R3, 0x4 ;  /* 0x0000000403057836 */ /* 0x000fe20000000000 */
[----:B------:R-:W-:Y:S01]  /*3bf0*/  UMOV UR17, 0x40000040 ;  /* 0x4000004000117882 */ /* 0x000fe20000000000 */
[----:B------:R-:W-:Y:S01]  /*3c00*/  IMAD.U32 R21, RZ, RZ, UR9 ;  /* 0x00000009ff157e24 */ /* 0x000fe2000f8e00ff */
[----:B------:R-:W-:Y:S01]  /*3c10*/  UMOV UR19, 0x40000040 ;  /* 0x4000004000137882 */ /* 0x000fe20000000000 */
[----:B------:R-:W-:Y:S01]  /*3c20*/  UMOV UR21, 0x40000040 ;  /* 0x4000004000157882 */ /* 0x000fe20000000000 */
[----:B------:R-:W-:Y:S01]  /*3c30*/  UMOV UR23, 0x40000040 ;  /* 0x4000004000177882 */ /* 0x000fe20000000000 */
[----:B------:R-:W-:Y:S01]  /*3c40*/  UMOV UR25, 0x40000040 ;  /* 0x4000004000197882 */ /* 0x000fe20000000000 */
[----:B------:R-:W-:Y:S01]  /*3c50*/  UMOV UR8, UR4 ;  /* 0x0000000400087c82 */ /* 0x000fe20008000000 */
[----:B------:R-:W-:Y:S01]  /*3c60*/  UMOV UR27, 0x40000040 ;  /* 0x40000040001b7882 */ /* 0x000fe20000000000 */
[----:B------:R-:W-:Y:S01]  /*3c70*/  UMOV UR4, UR8 ;  /* 0x0000000800047c82 */ /* 0x000fe20008000000 */
[----:B------:R-:W-:Y:S01]  /*3c80*/  IMAD.U32 R18, RZ, RZ, UR8 ;  /* 0x00000008ff127e24 */ /* 0x000fe2000f8e00ff */
[----:B------:R-:W-:Y:S01]  /*3c90*/  UMOV UR29, 0x40000040 ;  /* 0x40000040001d7882 */ /* 0x000fe20000000000 */
        /* <DEDUP_REMOVED lines=9> */
[----:B------:R-:W0:Y:S01]  /*3d30*/  S2R R6, SR_TID.X ;  /* 0x0000000000067919 */ /* 0x000e220000002100 */
[----:B------:R-:W-:Y:S01]  /*3d40*/  UMOV UR53, 0x40000040 ;  /* 0x4000004000357882 */ /* 0x000fe20000000000 */
[----:B------:R-:W-:Y:S01]  /*3d50*/  UMOV UR55, 0x40000040 ;  /* 0x4000004000377882 */ /* 0x000fe20000000000 */
[----:B------:R-:W-:Y:S01]  /*3d60*/  UMOV UR57, 0x40000040 ;  /* 0x4000004000397882 */ /* 0x000fe20000000000 */
[----:B------:R-:W-:Y:S01]  /*3d70*/  UMOV UR59, 0x40000040 ;  /* 0x40000040003b7882 */ /* 0x000fe20000000000 */
[----:B------:R-:W-:-:S02]  /*3d80*/  IMAD.MOV.U32 R63, RZ, RZ, 0x4 ;  /* 0x00000004ff3f7424 */ /* 0x000fc400078e00ff */
[----:B------:R-:W-:Y:S01]  /*3d90*/  VIADD R188, R0, 0xe00 ;  /* 0x00000e0000bc7836 */ /* 0x000fe20000000000 */
[----:B0-----:R-:W-:Y:S01]  /*3da0*/  SHF.R.U32.HI R6, RZ, 0x7, R6 ;  /* 0x00000007ff067819 */ /* 0x001fe20000011606 */
        /* <DEDUP_REMOVED lines=8> */
[----:B------:R-:W-:Y:S01]  /*3e30*/  IADD3 R5, R3, 0x6, RZ ;  /* 0x0000000603057810 */ /* 0x000fe20007ffe0ff */
[----:B------:R-:W-:Y:S02]  /*3e40*/  UMOV UR9, 0x40000040 ;  /* 0x4000004000097882 */ /* 0x000fe40000000000 */
[----:B------:R-:W-:-:S05]  /*3e50*/  IMAD.U32 R23, RZ, RZ, UR9 ;  /* 0x00000009ff177e24 */ /* 0x000fca000f8e00ff */
        /* <DEDUP_REMOVED lines=11> */
[----:B------:R-:W-:Y:S01]  /*3f10*/  UMOV UR9, 0x40000040 ;  /* 0x4000004000097882 */ /* 0x000fe20000000000 */
[----:B------:R-:W-:-:S07]  /*3f20*/  VIADD R5, R3, 0x200 ;  /* 0x0000020003057836 */ /* 0x000fce0000000000 */
[----:B------:R-:W-:Y:S02]  /*3f30*/  UMOV UR8, UR4 ;  /* 0x0000000400087c82 */ /* 0x000fe40008000000 */
[----:B------:R-:W-:Y:S01]  /*3f40*/  UMOV UR4, UR8 ;  /* 0x0000000800047c82 */ /* 0x000fe20008000000 */
[----:B------:R-:W-:Y:S01]  /*3f50*/  IMAD.U32 R22, RZ, RZ, UR8 ;  /* 0x00000008ff167e24 */ /* 0x000fe2000f8e00ff */
[----:B------:R-:W-:Y:S02]  /*3f60*/  WARPGROUP.DEPBAR.LE gsb0, 0x0 ;  /* 0x00008000000079c5 */ /* 0x000fe40000010000 */
[----:B------:R-:W-:-:S06]  /*3f70*/  WARPGROUP.ARRIVE ;  /* 0x00000000000079c5 */ /* 0x000fcc0000000000 */
[----:B------:R-:W-:Y:S01]  /*3f80*/  HGMMA.64x64x16.F32 R24, gdesc[UR4], R24, gsb0 ;  /* 0x00e00000041879f0 */ /* 0x000fe20008000818 */
[----:B------:R-:W-:Y:S01]  /*3f90*/  R2UR UR4, R4 ;  /* 0x00000000040472ca */ /* 0x000fe200000e0000 */
[----:B------:R-:W-:Y:S01]  /*3fa0*/  UMOV UR5, 0x40000040 ;  /* 0x4000004000057882 */ /* 0x000fe20000000000 */
[----:B------:R-:W-:Y:S01]  /*3fb0*/  R2UR UR6, R5 ;  /* 0x00000000050672ca */ /* 0x000fe200000e0000 */
[----:B------:R-:W-:Y:S01]  /*3fc0*/  UMOV UR7, 0x40000040 ;  /* 0x4000004000077882 */ /* 0x000fe20000000000 */
[----:B------:R-:W-:Y:S02]  /*3fd0*/  VIADD R4, R0, 0x202 ;  /* 0x0000020200047836 */ /* 0x000fe40000000000 */
[----:B------:R-:W-:-:S03]  /*3fe0*/  VIADD R5, R3, 0x202 ;  /* 0x0000020203057836 */ /* 0x000fc60000000000 */
[----:B------:R-:W-:Y:S01]  /*3ff0*/  R2UR UR8, R4 ;  /* 0x00000000040872ca */ /* 0x000fe200000e0000 */
[----:B------:R-:W-:Y:S01]  /*4000*/  VIADD R4, R0, 0x204 ;  /* 0x0000020400047836 */ /* 0x000fe20000000000 */
[----:B------:R-:W-:Y:S01]  /*4010*/  R2UR UR10, R5 ;  /* 0x00000000050a72ca */ /* 0x000fe200000e0000 */
        /* <DEDUP_REMOVED lines=19> */
[----:B------:R-:W-:Y:S02]  /*4150*/  R2UR UR30, R5 ;  /* 0x00000000051e72ca */ /* 0x000fe400000e0000 */
[----:B------:R-:W-:Y:S02]  /*4160*/  IADD3 R5, R3, 0x406, RZ ;  /* 0x0000040603057810 */ /* 0x000fe40007ffe0ff */
        /* <DEDUP_REMOVED lines=16> */
[----:B------:R-:W-:Y:S02]  /*4270*/  R2UR UR52, R4 ;  /* 0x00000000043472ca */ /* 0x000fe400000e0000 */
[----:B------:R-:W-:Y:S01]  /*4280*/  R2UR UR54, R5 ;  /* 0x00000000053672ca */ /* 0x000fe200000e0000 */
[----:B------:R0:W1:Y:S01]  /*4290*/  SHFL.IDX PT, R4, R6, RZ, 0x1f ;  /* 0x00001fff06047589 */ /* 0x00006200000e0000 */
[----:B------:R-:W-:Y:S02]  /*42a0*/  WARPGROUP.DEPBAR.LE gsb0, 0x0 ;  /* 0x00008000000079c5 */ /* 0x000fe40000010000 */
[----:B------:R-:W-:Y:S01]  /*42b0*/  WARPGROUP.ARRIVE ;  /* 0x00000000000079c5 */ /* 0x000fe20000000000 */
[----:B0-----:R-:W-:-:S05]  /*42c0*/  VIADD R6, R3, 0x800 ;  /* 0x0000080003067836 */ /* 0x001fca0000000000 */
[----:B------:R-:W-:Y:S01]  /*42d0*/  HGMMA.64x64x16.F32 R24, gdesc[UR4], R24, gsb0 ;  /* 0x00e00000041879f0 */ /* 0x000fe20008000818 */
[----:B-1----:R-:W-:Y:S01]  /*42e0*/  ISETP.GT.AND P1, PT, R4, 0x7f, PT ;  /* 0x0000007f0400780c */ /* 0x002fe20003f24270 */
[----:B------:R-:W-:-:S03]  /*42f0*/  VIADD R4, R0, 0x800 ;  /* 0x0000080000047836 */ /* 0x000fc60000000000 */
[----:B------:R-:W-:Y:S02]  /*4300*/  SEL R59, RZ, 0x2, !P1 ;  /* 0x00000002ff3b7807 */ /* 0x000fe40004800000 */
[C---:B------:R-:W-:Y:S02]  /*4310*/  SEL R61, R63.reuse, 0x2, P1 ;  /* 0x000000023f3d7807 */ /* 0x040fe40000800000 */
[----:B------:R-:W-:Y:S01]  /*4320*/  SEL R63, R63, 0x6, !P1 ;  /* 0x000000063f3f7807 */ /* 0x000fe20004800000 */
[C---:B------:R-:W-:Y:S02]  /*4330*/  IMAD.IADD R5, R59.reuse, 0x1, R4 ;  /* 0x000000013b057824 */ /* 0x040fe400078e0204 */
[----:B------:R-:W-:-:S03]  /*4340*/  IMAD.IADD R56, R59, 0x1, R6 ;  /* 0x000000013b387824 */ /* 0x000fc600078e0206 */
[----:B------:R-:W-:Y:S01]  /*4350*/  R2UR UR56, R5 ;  /* 0x00000000053872ca */ /* 0x000fe200000e0000 */
[--C-:B------:R-:W-:Y:S01]  /*4360*/  IMAD.IADD R5, R4, 0x1, R61.reuse ;  /* 0x0000000104057824 */ /* 0x100fe200078e023d */
[----:B------:R-:W-:Y:S01]  /*4370*/  R2UR UR58, R56 ;  /* 0x00000000383a72ca */ /* 0x000fe200000e0000 */
[C---:B------:R-:W-:Y:S02]  /*4380*/  IMAD.IADD R56, R6.reuse, 0x1, R61 ;  /* 0x0000000106387824 */ /* 0x040fe400078e023d */
[----:B------:R-:W-:Y:S01]  /*4390*/  IMAD.IADD R6, R6, 0x1, R63 ;  /* 0x0000000106067824 */ /* 0x000fe200078e023f */
        /* <DEDUP_REMOVED lines=35> */
[----:B------:R-:W-:Y:S01]  /*45d0*/  HGMMA.64x64x16.F32 R24, gdesc[UR56], R24, gsb0 ;  /* 0x00e00000381879f0 */ /* 0x000fe20008000818 */
[----:B------:R-:W-:Y:S01]  /*45e0*/  R2UR UR56, R5 ;  /* 0x00000000053872ca */ /* 0x000fe200000e0000 */
[----:B------:R-:W-:Y:S01]  /*45f0*/  UMOV UR57, 0x40000040 ;  /* 0x4000004000397882 */ /* 0x000fe20000000000 */
[----:B------:R-:W-:Y:S01]  /*4600*/  R2UR UR58, R56 ;  /* 0x00000000383a72ca */ /* 0x000fe200000e0000 */
[----:B------:R-:W-:Y:S01]  /*4610*/  UMOV UR59, 0x40000040 ;  /* 0x40000040003b7882 */ /* 0x000fe20000000000 */
[----:B------:R-:W-:Y:S01]  /*4620*/  IMAD.IADD R5, R4, 0x1, R63 ;  /* 0x0000000104057824 */ /* 0x000fe200078e023f */
[----:B------:R-:W-:Y:S02]  /*4630*/  WARPGROUP.DEPBAR.LE gsb0, 0x0 ;  /* 0x00008000000079c5 */ /* 0x000fe40000010000 */
[----:B------:R-:W-:-:S08]  /*4640*/  WARPGROUP.ARRIVE ;  /* 0x00000000000079c5 */ /* 0x000fd00000000000 */
[----:B------:R-:W-:Y:S01]  /*4650*/  HGMMA.64x64x16.F32 R24, gdesc[UR56], R24, gsb0 ;  /* 0x00e00000381879f0 */ /* 0x000fe20008000818 */
[----:B------:R-:W-:Y:S01]  /*4660*/  R2UR UR58, R6 ;  /* 0x00000000063a72ca */ /* 0x000fe200000e0000 */
[----:B------:R-:W-:Y:S01]  /*4670*/  UMOV UR59, 0x40000040 ;  /* 0x40000040003b7882 */ /* 0x000fe20000000000 */
[----:B------:R-:W-:Y:S01]  /*4680*/  R2UR UR56, R5 ;  /* 0x00000000053872ca */ /* 0x000fe200000e0000 */
[----:B------:R-:W-:Y:S01]  /*4690*/  UMOV UR57, 0x40000040 ;  /* 0x4000004000397882 */ /* 0x000fe20000000000 */
[----:B------:R-:W-:Y:S01]  /*46a0*/  IMAD.MOV.U32 R6, RZ, RZ, 0xa00 ;  /* 0x00000a00ff067424 */ /* 0x000fe200078e00ff */
[----:B------:R-:W-:-:S04]  /*46b0*/  MOV R5, 0x28 ;  /* 0x0000002800057802 */ /* 0x000fc80000000f00 */
[----:B------:R-:W-:Y:S02]  /*46c0*/  SEL R5, R5, 0x26, P1 ;  /* 0x0000002605057807 */ /* 0x000fe40000800000 */
[----:B------:R-:W-:Y:S02]  /*46d0*/  SEL R6, R6, 0x980, P1 ;  /* 0x0000098006067807 */ /* 0x000fe40000800000 */
[----:B------:R-:W-:Y:S02]  /*46e0*/  LOP3.LUT R5, R5, 0x6, RZ, 0xc0, !PT ;  /* 0x0000000605057812 */ /* 0x000fe400078ec0ff */
[----:B------:R-:W-:-:S04]  /*46f0*/  LOP3.LUT R6, R6, 0xa00, RZ, 0xc0, !PT ;  /* 0x00000a0006067812 */ /* 0x000fc800078ec0ff */
[CC--:B------:R-:W-:Y:S02]  /*4700*/  IADD3 R56, R5.reuse, R6.reuse, R0 ;  /* 0x0000000605387210 */ /* 0x0c0fe40007ffe000 */
[----:B------:R-:W-:Y:S01]  /*4710*/  IADD3 R5, R5, R6, R3 ;  /* 0x0000000605057210 */ /* 0x000fe20007ffe003 */
[----:B------:R-:W-:-:S04]  /*4720*/  VIADD R6, R3, 0xa00 ;  /* 0x00000a0003067836 */ /* 0x000fc80000000000 */
[----:B------:R-:W-:Y:S01]  /*4730*/  IMAD.IADD R60, R59, 0x1, R6 ;  /* 0x000000013b3c7824 */ /* 0x000fe200078e0206 */
[----:B------:R-:W-:Y:S02]  /*4740*/  WARPGROUP.DEPBAR.LE gsb0, 0x0 ;  /* 0x00008000000079c5 */ /* 0x000fe40000010000 */
[----:B------:R-:W-:-:S06]  /*4750*/  WARPGROUP.ARRIVE ;  /* 0x00000000000079c5 */ /* 0x000fcc0000000000 */
[----:B------:R-:W-:Y:S01]  /*4760*/  HGMMA.64x64x16.F32 R24, gdesc[UR56], R24, gsb0 ;  /* 0x00e00000381879f0 */ /* 0x000fe20008000818 */
[----:B------:R-:W-:Y:S01]  /*4770*/  R2UR UR56, R56 ;  /* 0x00000000383872ca */ /* 0x000fe200000e0000 */
[----:B------:R-:W-:Y:S01]  /*4780*/  UMOV UR57, 0x40000040 ;  /* 0x4000004000397882 */ /* 0x000fe20000000000 */
[----:B------:R-:W-:Y:S01]  /*4790*/  R2UR UR58, R5 ;  /* 0x00000000053a72ca */ /* 0x000fe200000e0000 */
[----:B------:R-:W-:Y:S01]  /*47a0*/  UMOV UR59, 0x40000040 ;  /* 0x40000040003b7882 */ /* 0x000fe20000000000 */
        /* <DEDUP_REMOVED lines=9> */
[C-C-:B------:R-:W-:Y:S02]  /*4840*/  IMAD.IADD R60, R61.reuse, 0x1, R6.reuse ;  /* 0x000000013d3c7824 */ /* 0x140fe400078e0206 */
[----:B------:R-:W-:Y:S02]  /*4850*/  IMAD.IADD R56, R61, 0x1, R5 ;  /* 0x000000013d387824 */ /* 0x000fe400078e0205 */
[----:B------:R-:W-:Y:S01]  /*4860*/  IMAD.IADD R6, R63, 0x1, R6 ;  /* 0x000000013f067824 */ /* 0x000fe200078e0206 */
[----:B------:R-:W-:-:S02]  /*4870*/  WARPGROUP.DEPBAR.LE gsb0, 0x0 ;  /* 0x00008000000079c5 */ /* 0x000fc40000010000 */
        /* <DEDUP_REMOVED lines=14> */
[----:B------:R-:W-:Y:S02]  /*4960*/  IMAD.MOV.U32 R6, RZ, RZ, 0x30 ;  /* 0x00000030ff067424 */ /* 0x000fe400078e00ff */
[----:B------:R-:W-:-:S03]  /*4970*/  IMAD.MOV.U32 R56, RZ, RZ, 0xc00 ;  /* 0x00000c00ff387424 */ /* 0x000fc600078e00ff */
[----:B------:R-:W-:Y:S02]  /*4980*/  SEL R6, R6, 0x2e, P1 ;  /* 0x0000002e06067807 */ /* 0x000fe40000800000 */
[----:B------:R-:W-:Y:S02]  /*4990*/  SEL R56, R56, 0xb80, P1 ;  /* 0x00000b8038387807 */ /* 0x000fe40000800000 */
[----:B------:R-:W-:Y:S02]  /*49a0*/  LOP3.LUT R6, R6, 0x6, RZ, 0xc0, !PT ;  /* 0x0000000606067812 */ /* 0x000fe400078ec0ff */
[----:B------:R-:W-:-:S04]  /*49b0*/  LOP3.LUT R65, R56, 0xe00, RZ, 0xc0, !PT ;  /* 0x00000e0038417812 */ /* 0x000fc800078ec0ff */
[CC--:B------:R-:W-:Y:S02]  /*49c0*/  IADD3 R56, R6.reuse, R65.reuse, R0 ;  /* 0x0000004106387210 */ /* 0x0c0fe40007ffe000 */
[----:B------:R-:W-:Y:S01]  /*49d0*/  IADD3 R6, R6, R65, R3 ;  /* 0x0000004106067210 */ /* 0x000fe20007ffe003 */
        /* <DEDUP_REMOVED lines=8> */
[----:B------:R-:W-:Y:S02]  /*4a60*/  VIADD R6, R0, 0xc00 ;  /* 0x00000c0000067836 */ /* 0x000fe40000000000 */
[C---:B------:R-:W-:Y:S02]  /*4a70*/  IMAD.IADD R62, R59.reuse, 0x1, R56 ;  /* 0x000000013b3e7824 */ /* 0x040fe400078e0238 */
        /* <DEDUP_REMOVED lines=8> */
[C---:B------:R-:W-:Y:S02]  /*4b00*/  IMAD.IADD R62, R61.reuse, 0x1, R56 ;  /* 0x000000013d3e7824 */ /* 0x040fe400078e0238 */
        /* <DEDUP_REMOVED lines=9> */
[----:B------:R-:W-:Y:S01]  /*4ba0*/  IADD3 R60, R63, R6, RZ ;  /* 0x000000063f3c7210 */ /* 0x000fe20007ffe0ff */
        /* <DEDUP_REMOVED lines=33> */
[--C-:B------:R-:W-:Y:S02]  /*4dc0*/  IMAD.IADD R61, R61, 0x1, R56.reuse ;  /* 0x000000013d3d7824 */ /* 0x100fe400078e0238 */
[----:B------:R-:W-:Y:S02]  /*4dd0*/  IMAD.IADD R56, R63, 0x1, R56 ;  /* 0x000000013f387824 */ /* 0x000fe400078e0238 */
[----:B------:R-:W-:-:S05]  /*4de0*/  IMAD.MOV.U32 R60, RZ, RZ, 0x1000 ;  /* 0x00001000ff3c7424 */ /* 0x000fca00078e00ff */
[----:B------:R-:W-:-:S04]  /*4df0*/  SEL R60, R60, 0xf80, P1 ;  /* 0x00000f803c3c7807 */ /* 0x000fc80000800000 */
[----:B------:R-:W-:Y:S01]  /*4e00*/  LOP3.LUT R60, R60, 0x1e00, RZ, 0xc0, !PT ;  /* 0x00001e003c3c7812 */ /* 0x000fe200078ec0ff */
        /* <DEDUP_REMOVED lines=15> */
[----:B------:R-:W-:-:S05]  /*4f00*/  IMAD.MOV.U32 R56, RZ, RZ, 0x40 ;  /* 0x00000040ff387424 */ /* 0x000fca00078e00ff */
[----:B------:R-:W-:-:S04]  /*4f10*/  SEL R59, R56, 0x3e, P1 ;  /* 0x0000003e383b7807 */ /* 0x000fc80000800000 */
        /* <DEDUP_REMOVED lines=10> */
[----:B------:R-:W-:Y:S02]  /*4fc0*/  WARPGROUP.DEPBAR.LE gsb0, 0x0 ;  /* 0x00008000000079c5 */ /* 0x000fe40000010000 */
[----:B------:R-:W-:-:S09]  /*4fd0*/  WARPGROUP.ARRIVE ;  /* 0x00000000000079c5 */ /* 0x000fd20000000000 */
[----:B------:R-:W-:Y:S03]  /*4fe0*/  HGMMA.64x64x16.F32 R24, gdesc[UR56], R24, gsb0 ;  /* 0x00e00000381879f0 */ /* 0x000fe60008000818 */
[----:B------:R-:W-:Y:S02]  /*4ff0*/  WARPGROUP.DEPBAR.LE gsb0, 0x0 ;  /* 0x00008000000079c5 */ /* 0x000fe40000010000 */
[----:B------:R-:W-:Y:S05]  /*5000*/  @!P0 BRA `(.L_x_194) ;  /* 0x0000000000048947 */ /* 0x000fea0003800000 */
[----:B------:R-:W-:Y:S01]  /*5010*/  BPT.TRAP 0x1 ;  /* 0x000000040000795c */ /* 0x000fe20000300000 */
.L_x_194:
[----:B------:R-:W-:Y:S01]  /*5020*/  R2UR UR6, R168 ;  /* 0x00000000a80672ca */ /* 0x000fe200000e0000 */
[----:B------:R-:W-:Y:S01]  /*5030*/  UMOV UR11, 0x40000040 ;  /* 0x40000040000b7882 */ /* 0x000fe20000000000 */
[----:B------:R-:W-:Y:S02]  /*5040*/  R2UR UR7, R2 ;  /* 0x00000000020772ca */ /* 0x000fe400000e0000 */
[----:B------:R-:W-:-:S04]  /*5050*/  LOP3.LUT R193, R193, 0x2000000, RZ, 0xfc, !PT ;  /* 0x02000000c1c17812 */ /* 0x000fc800078efcff */
[C---:B------:R-:W-:Y:S01]  /*5060*/  R2UR UR10, R193.reuse ;  /* 0x00000000c10a72ca */ /* 0x040fe200000e0000 */
[----:B------:R-:W-:-:S04]  /*5070*/  VIADD R211, R193, 0x80 ;  /* 0x00000080c1d37836 */ /* 0x000fc80000000000 */
[----:B------:R-:W-:Y:S02]  /*5080*/  UIMAD UR38, UR6, -0x40, UR38 ;  /* 0xffffffc0062678a4 */ /* 0x000fe4000f8e0226 */
[----:B------:R-:W-:Y:S01]  /*5090*/  UIADD3 UR7, UR7, 0x38840, URZ ;  /* 0x0003884007077890 */ /* 0x000fe2000fffe03f */
[----:B------:R-:W-:-:S03]  /*50a0*/  ULDC UR6, c[0x0][0xa80] ;  /* 0x0002a00000067ab9 */ /* 0x000fc60000000800 */
[----:B------:R-:W-:Y:S01]  /*50b0*/  IMAD.U32 R59, RZ, RZ, UR38 ;  /* 0x00000026ff3b7e24 */ /* 0x000fe2000f8e00ff */
        /* <DEDUP_REMOVED lines=64> */
[----:B------:R-:W0:Y:S01]  /*54c0*/  SHFL.BFLY PT, R59, R60, 0x2, 0x1f ;  /* 0x0c401f003c3b7f89 */ /* 0x000e2200000e0000 */
[----:B------:R-:W-:-:S02]  /*54d0*/  FSEL R51, R51, -INF , P4 ;  /* 0xff80000033337808 */ /* 0x000fc40002000000 */
[----:B------:R-:W-:Y:S02]  /*54e0*/  FSEL R54, R54, -INF , P3 ;  /* 0xff80000036367808 */ /* 0x000fe40001800000 */
[----:B------:R-:W-:Y:S02]  /*54f0*/  FSEL R55, R55, -INF , P2 ;  /* 0xff80000037377808 */ /* 0x000fe40001000000 */
[----:B0-----:R-:W-:Y:S02]  /*5500*/  FMNMX.FTZ R61, R60, R59, !PT ;  /* 0x0000003b3c3d7209 */ /* 0x001fe40007810000 */
[----:B------:R-:W-:-:S03]  /*5510*/  FMNMX.FTZ R59, R26, R27, !PT ;  /* 0x0000001b1a3b7209 */ /* 0x000fc60007810000 */
[----:B------:R-:W0:Y:S01]  /*5520*/  SHFL.BFLY PT, R186, R61, 0x1, 0x1f ;  /* 0x0c201f003dba7f89 */ /* 0x000e2200000e0000 */
[----:B------:R-:W-:-:S04]  /*5530*/  FMNMX.FTZ R58, R30, R59, !PT ;  /* 0x0000003b1e3a7209 */ /* 0x000fc80007810000 */
[----:B------:R-:W-:-:S04]  /*5540*/  FMNMX.FTZ R59, R31, R58, !PT ;  /* 0x0000003a1f3b7209 */ /* 0x000fc80007810000 */
[----:B------:R-:W-:-:S04]  /*5550*/  FMNMX.FTZ R58, R34, R59, !PT ;  /* 0x0000003b223a7209 */ /* 0x000fc80007810000 */
[----:B------:R-:W-:-:S04]  /*5560*/  FMNMX.FTZ R59, R35, R58, !PT ;  /* 0x0000003a233b7209 */ /* 0x000fc80007810000 */
[----:B------:R-:W-:-:S04]  /*5570*/  FMNMX.FTZ R58, R38, R59, !PT ;  /* 0x0000003b263a7209 */ /* 0x000fc80007810000 */
[----:B------:R-:W-:Y:S02]  /*5580*/  FMNMX.FTZ R59, R39, R58, !PT ;  /* 0x0000003a273b7209 */ /* 0x000fe40007810000 */
[----:B0-----:R-:W-:Y:S02]  /*5590*/  FMNMX.FTZ R186, R61, R186, !PT ;  /* 0x000000ba3dba7209 */ /* 0x001fe40007810000 */
        /* <DEDUP_REMOVED lines=25> */
[----:B------:R-:W0:Y:S01]  /*5730*/  SHFL.BFLY PT, R25, R24, 0x2, 0x1f ;  /* 0x0c401f0018197f89 */ /* 0x000e2200000e0000 */
[--C-:B------:R-:W-:Y:S01]  /*5740*/  FFMA.FTZ R183, R52, UR6, -R60.reuse ;  /* 0x0000000634b77c23 */ /* 0x100fe2000801083c */
[----:B------:R-:W-:Y:S01]  /*5750*/  FFMA.FTZ R194, R53, UR6, -R60 ;  /* 0x0000000635c27c23 */ /* 0x000fe2000801083c */
[----:B------:R-:W-:Y:S08]  /*5760*/  MUFU.EX2 R169, R169 ;  /* 0x000000a900a97308 */ /* 0x000ff00000000800 */
[----:B------:R-:W-:Y:S08]  /*5770*/  MUFU.EX2 R170, R170 ;  /* 0x000000aa00aa7308 */ /* 0x000ff00000000800 */
[----:B------:R-:W-:Y:S01]  /*5780*/  MUFU.EX2 R171, R171 ;  /* 0x000000ab00ab7308 */ /* 0x000fe20000000800 */
[----:B0-----:R-:W-:-:S07]  /*5790*/  FMNMX.FTZ R25, R24, R25, !PT ;  /* 0x0000001918197209 */ /* 0x001fce0007810000 */
[----:B------:R-:W0:Y:S01]  /*57a0*/  MUFU.EX2 R172, R172 ;  /* 0x000000ac00ac7308 */ /* 0x000e220000000800 */
[----:B------:R-:W1:Y:S07]  /*57b0*/  SHFL.BFLY PT, R24, R25, 0x1, 0x1f ;  /* 0x0c201f0019187f89 */ /* 0x000e6e00000e0000 */
[----:B------:R-:W-:Y:S08]  /*57c0*/  MUFU.EX2 R173, R173 ;  /* 0x000000ad00ad7308 */ /* 0x000ff00000000800 */
[----:B------:R-:W2:Y:S01]  /*57d0*/  MUFU.EX2 R174, R174 ;  /* 0x000000ae00ae7308 */ /* 0x000ea20000000800 */
[----:B0-----:R-:W-:-:S07]  /*57e0*/  F2FP.F16.F32.PACK_AB R154, R172, R171 ;  /* 0x000000abac9a723e */ /* 0x001fce00000000ff */
[----:B------:R-:W-:Y:S01]  /*57f0*/  MUFU.EX2 R175, R175 ;  /* 0x000000af00af7308 */ /* 0x000fe20000000800 */
[----:B-1----:R-:W-:-:S04]  /*5800*/  FMNMX.FTZ R187, R25, R24, !PT ;  /* 0x0000001819bb7209 */ /* 0x002fc80007810000 */
[C---:B------:R-:W-:Y:S01]  /*5810*/  FSETP.NEU.FTZ.AND P1, PT, R187.reuse, -INF , PT ;  /* 0xff800000bb00780b */ /* 0x040fe20003f3d000 */
[----:B------:R-:W-:Y:S02]  /*5820*/  FMUL.FTZ R24, R187, UR6 ;  /* 0x00000006bb187c20 */ /* 0x000fe40008410000 */
[----:B------:R-:W0:Y:S01]  /*5830*/  MUFU.EX2 R176, R176 ;  /* 0x000000b000b07308 */ /* 0x000e220000000800 */
[----:B--2---:R-:W-:Y:S02]  /*5840*/  F2FP.F16.F32.PACK_AB R156, R174, R173 ;  /* 0x000000adae9c723e */ /* 0x004fe400000000ff */
[----:B------:R-:W-:Y:S02]  /*5850*/  FSEL R29, R24, RZ, P1 ;  /* 0x000000ff181d7208 */ /* 0x000fe40000800000 */
[CC--:B------:R-:W-:Y:S02]  /*5860*/  LEA.HI R24, R57.reuse, R152.reuse, RZ, 0x4 ;  /* 0x0000009839187211 */ /* 0x0c0fe400078f20ff */
[----:B------:R-:W-:Y:S01]  /*5870*/  LEA.HI R57, R57, R152, RZ, 0x5 ;  /* 0x0000009839397211 */ /* 0x000fe200078f28ff */
[--C-:B------:R-:W-:Y:S01]  /*5880*/  FFMA.FTZ R195, R26, UR6, -R29.reuse ;  /* 0x000000061ac37c23 */ /* 0x100fe2000801081d */
[----:B------:R-:W-:Y:S01]  /*5890*/  LOP3.LUT R25, R24, 0xfffffff0, RZ, 0xc0, !PT ;  /* 0xfffffff018197812 */ /* 0x000fe200078ec0ff */
[--C-:B------:R-:W-:Y:S01]  /*58a0*/  FFMA.FTZ R196, R27, UR6, -R29.reuse ;  /* 0x000000061bc47c23 */ /* 0x100fe2000801081d */
[----:B------:R-:W-:Y:S01]  /*58b0*/  SHF.R.U32.HI R24, RZ, 0x1, R24 ;  /* 0x00000001ff187819 */ /* 0x000fe20000011618 */
[--C-:B------:R-:W-:Y:S01]  /*58c0*/  FFMA.FTZ R197, R30, UR6, -R29.reuse ;  /* 0x000000061ec57c23 */ /* 0x100fe2000801081d */
[----:B------:R-:W-:Y:S01]  /*58d0*/  FFMA.FTZ R198, R31, UR6, -R29 ;  /* 0x000000061fc67c23 */ /* 0x000fe2000801081d */
[----:B------:R-:W-:-:S02]  /*58e0*/  IMAD.IADD R25, R152, 0x1, -R25 ;  /* 0x0000000198197824 */ /* 0x000fc400078e0a19 */
[--C-:B------:R-:W-:Y:S01]  /*58f0*/  FFMA.FTZ R199, R34, UR6, -R29.reuse ;  /* 0x0000000622c77c23 */ /* 0x100fe2000801081d */
[--C-:B------:R-:W-:Y:S01]  /*5900*/  FFMA.FTZ R200, R35, UR6, -R29.reuse ;  /* 0x0000000623c87c23 */ /* 0x100fe2000801081d */
[--C-:B------:R-:W-:Y:S01]  /*5910*/  FFMA.FTZ R201, R38, UR6, -R29.reuse ;  /* 0x0000000626c97c23 */ /* 0x100fe2000801081d */
[----:B------:R-:W-:Y:S01]  /*5920*/  FFMA.FTZ R202, R39, UR6, -R29 ;  /* 0x0000000627ca7c23 */ /* 0x000fe2000801081d */
[----:B------:R-:W-:Y:S01]  /*5930*/  SHF.R.S32.HI R26, RZ, 0x1f, R25 ;  /* 0x0000001fff1a7819 */ /* 0x000fe20000011419 */
[--C-:B------:R-:W-:Y:S01]  /*5940*/  FFMA.FTZ R203, R42, UR6, -R29.reuse ;  /* 0x000000062acb7c23 */ /* 0x100fe2000801081d */
[----:B------:R-:W-:Y:S01]  /*5950*/  SHF.L.U32 R57, R57, 0x5, RZ ;  /* 0x0000000539397819 */ /* 0x000fe200000006ff */
[--C-:B------:R-:W-:Y:S01]  /*5960*/  FFMA.FTZ R204, R43, UR6, -R29.reuse ;  /* 0x000000062bcc7c23 */ /* 0x100fe2000801081d */
[----:B------:R-:W-:Y:S01]  /*5970*/  LEA.HI R26, R26, R25, RZ, 0x3 ;  /* 0x000000191a1a7211 */ /* 0x000fe200078f18ff */
[--C-:B------:R-:W-:Y:S01]  /*5980*/  FFMA.FTZ R205, R46, UR6, -R29.reuse ;  /* 0x000000062ecd7c23 */ /* 0x100fe2000801081d */
[--C-:B------:R-:W-:Y:S01]  /*5990*/  FFMA.FTZ R206, R47, UR6, -R29.reuse ;  /* 0x000000062fce7c23 */ /* 0x100fe2000801081d */
[----:B------:R-:W-:Y:S01]  /*59a0*/  FFMA.FTZ R207, R50, UR6, -R29 ;  /* 0x0000000632cf7c23 */ /* 0x000fe2000801081d */
[C---:B------:R-:W-:Y:S01]  /*59b0*/  LOP3.LUT R28, R26.reuse, 0xfffffff8, RZ, 0xc0, !PT ;  /* 0xfffffff81a1c7812 */ /* 0x040fe200078ec0ff */
[----:B------:R-:W-:-:S02]  /*59c0*/  IMAD.SHL.U32 R26, R26, 0x40, RZ ;  /* 0x000000401a1a7824 */ /* 0x000fc400078e00ff */
[--C-:B------:R-:W-:Y:S01]  /*59d0*/  FFMA.FTZ R208, R51, UR6, -R29.reuse ;  /* 0x0000000633d07c23 */ /* 0x100fe2000801081d */
[--C-:B------:R-:W-:Y:S01]  /*59e0*/  FFMA.FTZ R209, R54, UR6, -R29.reuse ;  /* 0x0000000636d17c23 */ /* 0x100fe2000801081d */
[----:B------:R-:W-:Y:S01]  /*59f0*/  FFMA.FTZ R210, R55, UR6, -R29 ;  /* 0x0000000637d27c23 */ /* 0x000fe2000801081d */
[----:B------:R-:W-:Y:S01]  /*5a00*/  IMAD.IADD R28, R25, 0x1, -R28 ;  /* 0x00000001191c7824 */ /* 0x000fe200078e0a1c */
[----:B------:R-:W-:Y:S01]  /*5a10*/  LOP3.LUT R57, R57, 0x7ffffc00, RZ, 0xc0, !PT ;  /* 0x7ffffc0039397812 */ /* 0x000fe200078ec0ff */
[----:B------:R-:W-:Y:S01]  /*5a20*/  MUFU.EX2 R195, R195 ;  /* 0x000000c300c37308 */ /* 0x000fe20000000800 */
[----:B------:R-:W-:Y:S01]  /*5a30*/  LOP3.LUT R26, R26, 0x7ffffe00, RZ, 0xc0, !PT ;  /* 0x7ffffe001a1a7812 */ /* 0x000fe200078ec0ff */
[C---:B------:R-:W-:Y:S01]  /*5a40*/  IMAD.SHL.U32 R25, R28.reuse, 0x40, RZ ;  /* 0x000000401c197824 */ /* 0x040fe200078e00ff */
[C---:B------:R-:W-:Y:S02]  /*5a50*/  LOP3.LUT P2, RZ, R28.reuse, 0x2, RZ, 0xc0, !PT ;  /* 0x000000021cff7812 */ /* 0x040fe4000784c0ff */
[----:B------:R-:W-:-:S02]  /*5a60*/  LOP3.LUT P1, RZ, R28, 0x4, RZ, 0xc0, !PT ;  /* 0x000000041cff7812 */ /* 0x000fc4000782c0ff */
[----:B------:R-:W-:Y:S01]  /*5a70*/  LOP3.LUT R25, R25, 0x1c0, RZ, 0xc0, !PT ;  /* 0x000001c019197812 */ /* 0x000fe200078ec0ff */
[----:B------:R-:W1:Y:S01]  /*5a80*/  MUFU.EX2 R196, R196 ;  /* 0x000000c400c47308 */ /* 0x000e620000000800 */
[----:B------:R-:W-:Y:S02]  /*5a90*/  SEL R56, R56, 0xffffffc0, !P1 ;  /* 0xffffffc038387807 */ /* 0x000fe40004800000 */
[----:B------:R-:W-:Y:S02]  /*5aa0*/  LOP3.LUT R24, R25, 0x8, R24, 0xf8, !PT ;  /* 0x0000000819187812 */ /* 0x000fe400078ef818 */
[----:B------:R-:W-:Y:S02]  /*5ab0*/  SHF.R.U32.HI R25, RZ, 0x3, R25 ;  /* 0x00000003ff197819 */ /* 0x000fe40000011619 */
[----:B------:R-:W-:Y:S01]  /*5ac0*/  F2FP.F16.F32.PACK_AB R152, R170, R169 ;  /* 0x000000a9aa98723e */ /* 0x000fe200000000ff */
[----:B------:R-:W-:Y:S01]  /*5ad0*/  MUFU.EX2 R197, R197 ;  /* 0x000000c500c57308 */ /* 0x000fe20000000800 */
[----:B------:R-:W-:Y:S01]  /*5ae0*/  LOP3.LUT R24, R24, R25, RZ, 0x3c, !PT ;  /* 0x0000001918187212 */ /* 0x000fe200078e3cff */
[----:B------:R-:W-:Y:S01]  /*5af0*/  FADD.FTZ R170, R169, R170 ;  /* 0x000000aaa9aa7221 */ /* 0x000fe20000010000 */
[----:B0-----:R-:W-:-:S02]  /*5b00*/  F2FP.F16.F32.PACK_AB R158, R176, R175 ;  /* 0x000000afb09e723e */ /* 0x001fc400000000ff */
[----:B------:R-:W-:Y:S01]  /*5b10*/  IADD3 R57, R24, R26, R57 ;  /* 0x0000001a18397210 */ /* 0x000fe20007ffe039 */
[----:B------:R-:W-:Y:S02]  /*5b20*/  FADD.FTZ R171, R171, R170 ;  /* 0x000000aaabab7221 */ /* 0x000fe40000010000 */
[----:B------:R-:W0:Y:S01]  /*5b30*/  MUFU.EX2 R198, R198 ;  /* 0x000000c600c67308 */ /* 0x000e220000000800 */
[----:B-1----:R-:W-:Y:S01]  /*5b40*/  F2FP.F16.F32.PACK_AB R153, R196, R195 ;  /* 0x000000c3c499723e */ /* 0x002fe200000000ff */
[----:B------:R-:W-:Y:S02]  /*5b50*/  IMAD R192, R57, 0x2, R2 ;  /* 0x0000000239c07824 */ /* 0x000fe400078e0202 */
[----:B------:R-:W-:Y:S01]  /*5b60*/  FADD.FTZ R196, R195, R196 ;  /* 0x000000c4c3c47221 */ /* 0x000fe20000010000 */
[----:B------:R-:W-:Y:S01]  /*5b70*/  FADD.FTZ R172, R172, R171 ;  /* 0x000000abacac7221 */ /* 0x000fe20000010000 */
[C---:B------:R-:W-:Y:S02]  /*5b80*/  VIADD R190, R192.reuse, 0x36400 ;  /* 0x00036400c0be7836 */ /* 0x040fe40000000000 */
[----:B------:R-:W-:Y:S01]  /*5b90*/  MUFU.EX2 R199, R199 ;  /* 0x000000c700c77308 */ /* 0x000fe20000000800 */
[----:B------:R-:W-:-:S02]  /*5ba0*/  VIADD R191, R192, 0x36420 ;  /* 0x00036420c0bf7836 */ /* 0x000fc40000000000 */
[----:B------:R-:W-:Y:S01]  /*5bb0*/  FADD.FTZ R173, R173, R172 ;  /* 0x000000acadad7221 */ /* 0x000fe20000010000 */
[C---:B------:R-:W-:Y:S02]  /*5bc0*/  @P2 VIADD R191, R190.reuse, 0xffffffe0 ;  /* 0xffffffe0bebf2836 */ /* 0x040fe40000000000 */
[----:B------:R-:W-:Y:S02]  /*5bd0*/  IMAD.IADD R190, R190, 0x1, R56 ;  /* 0x00000001bebe7824 */ /* 0x000fe400078e0238 */
[----:B------:R-:W-:Y:S01]  /*5be0*/  FADD.FTZ R174, R174, R173 ;  /* 0x000000adaeae7221 */ /* 0x000fe20000010000 */
[----:B------:R-:W-:Y:S01]  /*5bf0*/  IMAD.IADD R189, R56, 0x1, R191 ;  /* 0x0000000138bd7824 */ /* 0x000fe200078e02bf */
[----:B------:R-:W1:Y:S01]  /*5c00*/  MUFU.EX2 R200, R200 ;  /* 0x000000c800c87308 */ /* 0x000e620000000800 */
[----:B0-----:R-:W-:Y:S01]  /*5c10*/  F2FP.F16.F32.PACK_AB R155, R198, R197 ;  /* 0x000000c5c69b723e */ /* 0x001fe200000000ff */
[----:B------:R-:W-:Y:S01]  /*5c20*/  FADD.FTZ R197, R197, R196 ;  /* 0x000000c4c5c57221 */ /* 0x000fe20000010000 */
[----:B------:R-:W-:-:S03]  /*5c30*/  FADD.FTZ R175, R175, R174 ;  /* 0x000000aeafaf7221 */ /* 0x000fc60000010000 */
[----:B------:R0:W-:Y:S01]  /*5c40*/  STSM.16.M88.4 [R192+0x36400], R152 ;  /* 0x03640098c0007844 */ /* 0x0001e20000000200 */
[----:B------:R-:W-:Y:S01]  /*5c50*/  FADD.FTZ R198, R198, R197 ;  /* 0x000000c5c6c67221 */ /* 0x000fe20000010000 */
[----:B------:R-:W-:Y:S01]  /*5c60*/  MUFU.EX2 R201, R201 ;  /* 0x000000c900c97308 */ /* 0x000fe20000000800 */
[----:B------:R-:W-:-:S07]  /*5c70*/  FADD.FTZ R176, R176, R175 ;  /* 0x000000afb0b07221 */ /* 0x000fce0000010000 */
[----:B------:R-:W2:Y:S01]  /*5c80*/  MUFU.EX2 R202, R202 ;  /* 0x000000ca00ca7308 */ /* 0x000ea20000000800 */
[----:B-1----:R-:W-:Y:S01]  /*5c90*/  F2FP.F16.F32.PACK_AB R157, R200, R199 ;  /* 0x000000c7c89d723e */ /* 0x002fe200000000ff */
[----:B------:R-:W-:-:S04]  /*5ca0*/  FADD.FTZ R199, R199, R198 ;  /* 0x000000c6c7c77221 */ /* 0x000fc80000010000 */
[----:B------:R-:W-:Y:S02]  /*5cb0*/  FADD.FTZ R200, R200, R199 ;  /* 0x000000c7c8c87221 */ /* 0x000fe40000010000 */
[----:B------:R-:W-:Y:S08]  /*5cc0*/  MUFU.EX2 R177, R177 ;  /* 0x000000b100b17308 */ /* 0x000ff00000000800 */
[----:B------:R-:W1:Y:S01]  /*5cd0*/  MUFU.EX2 R178, R178 ;  /* 0x000000b200b27308 */ /* 0x000e620000000800 */
[----:B--2---:R-:W-:Y:S01]  /*5ce0*/  F2FP.F16.F32.PACK_AB R159, R202, R201 ;  /* 0x000000c9ca9f723e */ /* 0x004fe200000000ff */
[----:B------:R-:W-:-:S04]  /*5cf0*/  FADD.FTZ R201, R201, R200 ;  /* 0x000000c8c9c97221 */ /* 0x000fc80000010000 */
[----:B------:R2:W-:Y:S01]  /*5d00*/  STSM.16.M88.4 [R191], R156 ;  /* 0x0000009cbf007844 */ /* 0x0005e20000000200 */
[----:B------:R-:W-:Y:S01]  /*5d10*/  FADD.FTZ R202, R202, R201 ;  /* 0x000000c9caca7221 */ /* 0x000fe20000010000 */
[----:B------:R-:W-:Y:S08]  /*5d20*/  MUFU.EX2 R179, R179 ;  /* 0x000000b300b37308 */ /* 0x000ff00000000800 */
[----:B------:R-:W3:Y:S01]  /*5d30*/  MUFU.EX2 R180, R180 ;  /* 0x000000b400b47308 */ /* 0x000ee20000000800 */
[----:B-1----:R-:W-:Y:S01]  /*5d40*/  F2FP.F16.F32.PACK_AB R160, R178, R177 ;  /* 0x000000b1b2a0723e */ /* 0x002fe200000000ff */
[----:B------:R-:W-:-:S04]  /*5d50*/  FADD.FTZ R177, R177, R176 ;  /* 0x000000b0b1b17221 */ /* 0x000fc80000010000 */
[----:B------:R-:W-:Y:S02]  /*5d60*/  FADD.FTZ R178, R178, R177 ;  /* 0x000000b1b2b27221 */ /* 0x000fe40000010000 */
[----:B------:R-:W-:Y:S08]  /*5d70*/  MUFU.EX2 R203, R203 ;  /* 0x000000cb00cb7308 */ /* 0x000ff00000000800 */
[----:B------:R-:W1:Y:S01]  /*5d80*/  MUFU.EX2 R204, R204 ;  /* 0x000000cc00cc7308 */ /* 0x000e620000000800 */
[----:B---3--:R-:W-:Y:S01]  /*5d90*/  F2FP.F16.F32.PACK_AB R162, R180, R179 ;  /* 0x000000b3b4a2723e */ /* 0x008fe200000000ff */
[----:B------:R-:W-:-:S04]  /*5da0*/  FADD.FTZ R179, R179, R178 ;  /* 0x000000b2b3b37221 */ /* 0x000fc80000010000 */
[----:B------:R-:W-:Y:S02]  /*5db0*/  FADD.FTZ R180, R180, R179 ;  /* 0x000000b3b4b47221 */ /* 0x000fe40000010000 */
        /* <DEDUP_REMOVED lines=21> */
[----:B------:R-:W3:Y:S08]  /*5f10*/  MUFU.EX2 R209, R209 ;  /* 0x000000d100d17308 */ /* 0x000ef00000000800 */
[----:B------:R-:W4:Y:S01]  /*5f20*/  MUFU.EX2 R210, R210 ;  /* 0x000000d200d27308 */ /* 0x000f220000000800 */
[----:B-1----:R-:W-:Y:S01]  /*5f30*/  F2FP.F16.F32.PACK_AB R165, R208, R207 ;  /* 0x000000cfd0a5723e */ /* 0x002fe200000000ff */
[----:B------:R-:W-:-:S04]  /*5f40*/  FADD.FTZ R207, R207, R206 ;  /* 0x000000cecfcf7221 */ /* 0x000fc80000010000 */
[----:B------:R-:W-:-:S04]  /*5f50*/  FADD.FTZ R208, R208, R207 ;  /* 0x000000cfd0d07221 */ /* 0x000fc80000010000 */
[----:B---3--:R-:W-:Y:S01]  /*5f60*/  FADD.FTZ R195, R209, R208 ;  /* 0x000000d0d1c37221 */ /* 0x008fe20000010000 */
[----:B----4-:R-:W-:-:S03]  /*5f70*/  F2FP.F16.F32.PACK_AB R167, R210, R209 ;  /* 0x000000d1d2a7723e */ /* 0x010fc600000000ff */
[----:B------:R-:W-:Y:S02]  /*5f80*/  FADD.FTZ R195, R210, R195 ;  /* 0x000000c3d2c37221 */ /* 0x000fe40000010000 */
[----:B------:R2:W-:Y:S01]  /*5f90*/  STSM.16.M88.4 [R189], R164 ;  /* 0x000000a4bd007844 */ /* 0x0005e20000000200 */
[----:B------:R-:W-:-:S06]  /*5fa0*/  WARPGROUP.ARRIVE ;  /* 0x00000000000079c5 */ /* 0x000fcc0000000000 */
[----:B------:R-:W-:Y:S01]  /*5fb0*/  HGMMA.64x256x16.F32 R24, R152, gdesc[UR8].tnspB, RZ, !UPT, gsb0 ;  /* 0x43e0000898187df0 */ /* 0x000fe2000c0008ff */
[----:B------:R-:W-:Y:S01]  /*5fc0*/  R2UR UR10, R211 ;  /* 0x00000000d30a72ca */ /* 0x000fe200000e0000 */
[----:B------:R-:W-:Y:S01]  /*5fd0*/  UMOV UR11, 0x40000040 ;  /* 0x40000040000b7882 */ /* 0x000fe20000000000 */
[C---:B------:R-:W-:Y:S01]  /*5fe0*/  VIADD R211, R193.reuse, 0x100 ;  /* 0x00000100c1d37836 */ /* 0x040fe20000000000 */
[----:B------:R-:W-:Y:S02]  /*5ff0*/  WARPGROUP.DEPBAR.LE gsb0, 0x0 ;  /* 0x00008000000079c5 */ /* 0x000fe40000010000 */
[----:B------:R-:W-:Y:S01]  /*6000*/  WARPGROUP.ARRIVE ;  /* 0x00000000000079c5 */ /* 0x000fe20000000000 */
[----:B0-----:R-:W-:-:S15]  /*6010*/  VIADD R152, R193, 0x180 ;  /* 0x00000180c1987836 */ /* 0x001fde0000000000 */
[----:B------:R-:W-:-:S06]  /*6020*/  NOP ;  /* 0x0000000000007918 */ /* 0x000fcc0000000000 */
[----:B------:R-:W-:Y:S01]  /*6030*/  HGMMA.64x256x16.F32 R24, R156, gdesc[UR8].tnspB, R24, gsb0 ;  /* 0x43e000089c187df0 */ /* 0x000fe20008000818 */
[----:B------:R-:W-:Y:S01]  /*6040*/  R2UR UR10, R211 ;  /* 0x00000000d30a72ca */ /* 0x000fe200000e0000 */
[----:B------:R-:W-:Y:S01]  /*6050*/  UMOV UR11, 0x40000040 ;  /* 0x40000040000b7882 */ /* 0x000fe20000000000 */
[----:B------:R-:W-:Y:S02]  /*6060*/  WARPGROUP.DEPBAR.LE gsb0, 0x0 ;  /* 0x00008000000079c5 */ /* 0x000fe40000010000 */
[----:B------:R-:W-:-:S15]  /*6070*/  WARPGROUP.ARRIVE ;  /* 0x00000000000079c5 */ /* 0x000fde0000000000 */
[----:B------:R-:W-:-:S08]  /*6080*/  NOP ;  /* 0x0000000000007918 */ /* 0x000fd00000000000 */
[----:B------:R-:W-:Y:S01]  /*6090*/  HGMMA.64x256x16.F32 R24, R160, gdesc[UR8].tnspB, R24, gsb0 ;  /* 0x43e00008a0187df0 */ /* 0x000fe20008000818 */
[----:B------:R-:W-:Y:S01]  /*60a0*/  R2UR UR10, R152 ;  /* 0x00000000980a72ca */ /* 0x000fe200000e0000 */
[----:B------:R-:W-:Y:S01]  /*60b0*/  UMOV UR11, 0x40000040 ;  /* 0x40000040000b7882 */ /* 0x000fe20000000000 */
[----:B------:R-:W-:Y:S02]  /*60c0*/  WARPGROUP.DEPBAR.LE gsb0, 0x0 ;  /* 0x00008000000079c5 */ /* 0x000fe40000010000 */
[----:B------:R-:W-:-:S15]  /*60d0*/  WARPGROUP.ARRIVE ;  /* 0x00000000000079c5 */ /* 0x000fde0000000000 */
[----:B------:R-:W-:-:S08]  /*60e0*/  NOP ;  /* 0x0000000000007918 */ /* 0x000fd00000000000 */
[----:B------:R-:W-:Y:S03]  /*60f0*/  HGMMA.64x256x16.F32 R24, R164, gdesc[UR8].tnspB, R24, gsb0 ;  /* 0x43e00008a4187df0 */ /* 0x000fe60008000818 */
[----:B------:R-:W-:Y:S02]  /*6100*/  WARPGROUP.DEPBAR.LE gsb0, 0x0 ;  /* 0x00008000000079c5 */ /* 0x000fe40000010000 */
[----:B------:R0:W-:Y:S06]  /*6110*/  MEMBAR.ALL.CTA ;  /* 0x0000000000007992 */ /* 0x0001ec0000008000 */
[----:B0-----:R-:W0:Y:S02]  /*6120*/  FENCE.VIEW.ASYNC.S ;  /* 0x00000000000073c6 */ /* 0x001e240000000000 */
[----:B0-----:R-:W-:Y:S01]  /*6130*/  NOP ;  /* 0x0000000000007918 */ /* 0x001fe20000000000 */
[----:B------:R-:W-:Y:S06]  /*6140*/  BAR.ARV 0xe, 0x100 ;  /* 0x0384000000007b1d */ /* 0x000fec0000002000 */
[----:B--2---:R-:W-:Y:S05]  /*6150*/  @!P0 BRA `(.L_x_195) ;  /* 0x0000000000048947 */ /* 0x004fea0003800000 */
[----:B------:R-:W-:Y:S01]  /*6160*/  BPT.TRAP 0x1 ;  /* 0x000000040000795c */ /* 0x000fe20000300000 */
.L_x_195:
[----:B------:R-:W-:Y:S01]  /*6170*/  R2UR UR10, R168 ;  /* 0x00000000a80a72ca */ /* 0x000fe200000e0000 */
[----:B------:R-:W-:Y:S01]  /*6180*/  IMAD.MOV.U32 R153, RZ, RZ, RZ ;  /* 0x000000ffff997224 */ /* 0x000fe200078e00ff */
[----:B------:R-:W-:-:S11]  /*6190*/  R2UR UR7, R2 ;  /* 0x00000000020772ca */ /* 0x000fd600000e0000 */
[----:B------:R-:W-:Y:S02]  /*61a0*/  UIADD3 UR38, UR10, -0x2, URZ ;  /* 0xfffffffe0a267890 */ /* 0x000fe4000fffe03f */
[----:B------:R-:W-:Y:S02]  /*61b0*/  UIADD3 UR7, UR7, 0x38860, URZ ;  /* 0x0003886007077890 */ /* 0x000fe4000fffe03f */
[----:B------:R-:W-:Y:S02]  /*61c0*/  UISETP.GE.AND UP0, UPT, UR38, UR39, UPT ;  /* 0x000000272600728c */ /* 0x000fe4000bf06270 */
[----:B------:R-:W-:-:S04]  /*61d0*/  UPRMT UR7, UR61, 0x654, UR7 ;  /* 0x000006543d077896 */ /* 0x000fc80008000007 */
[----:B------:R-:W-:-:S05]  /*61e0*/  PLOP3.LUT P1, PT, PT, PT, UP0, 0x80, 0x0 ;  /* 0x000000000000781c */ /* 0x000fca0003f2f008 */
[----:B------:R-:W-:Y:S08]  /*61f0*/  SYNCS.ARRIVE.TRANS64.RED.A1T0 RZ, [UR7], RZ ;  /* 0x000000ffffff79a7 */ /* 0x000ff00008100407 */
[----:B------:R-:W-:Y:S05]  /*6200*/  @!P1 BRA `(.L_x_196) ;  /* 0x0000002c00749947 */ /* 0x000fea0003800000 */
[----:B------:R-:W-:Y:S02]  /*6210*/  IMAD.MOV.U32 R199, RZ, RZ, RZ ;  /* 0x000000ffffc77224 */ /* 0x000fe400078e00ff */
[----:B------:R-:W-:-:S07]  /*6220*/  IMAD.MOV.U32 R211, RZ, RZ, RZ ;  /* 0x000000ffffd37224 */ /* 0x000fce00078e00ff */
.L_x_207:
[----:B------:R-:W-:Y:S02]  /*6230*/  VIADD R198, R211, 0x1 ;  /* 0x00000001d3c67836 */ /* 0x000fe40000000000 */
[----:B------:R-:W-:Y:S01]  /*6240*/  IMAD.U32 R152, RZ, RZ, UR38 ;  /* 0x00000026ff987e24 */ /* 0x000fe2000f8e00ff */
[----:B------:R-:W-:Y:S02]  /*6250*/  UIADD3 UR38, UR38, -0x1, URZ ;  /* 0xffffffff26267890 */ /* 0x000fe4000fffe03f */
[----:B------:R-:W-:Y:S02]  /*6260*/  ISETP.NE.AND P2, PT, R198, 0x2, PT ;  /* 0x00000002c600780c */ /* 0x000fe40003f45270 */
[----:B------:R-:W-:Y:S02]  /*6270*/  ISETP.GT.AND P1, PT, R152, UR39, PT ;  /* 0x0000002798007c0c */ /* 0x000fe4000bf24270 */
[----:B------:R-:W-:Y:S02]  /*6280*/  SEL R152, RZ, 0x1, P2 ;  /* 0x00000001ff987807 */ /* 0x000fe40001000000 */
[----:B------:R-:W-:-:S02]  /*6290*/  SEL R198, R198, RZ, P2 ;  /* 0x000000ffc6c67207 */ /* 0x000fc40001000000 */
[----:B------:R-:W-:Y:S01]  /*62a0*/  LOP3.LUT R199, R199, R152, RZ, 0x3c, !PT ;  /* 0x00000098c7c77212 */ /* 0x000fe200078e3cff */
[----:B------:R-:W-:Y:S06]  /*62b0*/  @!P0 BRA `(.L_x_197) ;  /* 0x0000000000048947 */ /* 0x000fec0003800000 */
[----:B------:R-:W-:Y:S01]  /*62c0*/  BPT.TRAP 0x1 ;  /* 0x000000040000795c */ /* 0x000fe20000300000 */
.L_x_197:
[----:B------:R-:W-:Y:S01]  /*62d0*/  IMAD R196, R198, 0x8, R2 ;  /* 0x00000008c6c47824 */ /* 0x000fe200078e0202 */
[----:B------:R-:W-:-:S04]  /*62e0*/  SHF.L.U32 R201, R199, 0x1f, RZ ;  /* 0x0000001fc7c97819 */ /* 0x000fc800000006ff */
[----:B------:R0:W1:Y:S01]  /*62f0*/  SYNCS.PHASECHK.TRANS64.TRYWAIT P2, [R196+URZ+0x38830], R201 ;  /* 0x038830c9c40075a7 */ /* 0x000062000804017f */
[----:B------:R-:W-:Y:S05]  /*6300*/  @!P0 BRA `(.L_x_198) ;  /* 0x0000000000048947 */ /* 0x000fea0003800000 */
[----:B------:R-:W-:Y:S01]  /*6310*/  BPT.TRAP 0x1 ;  /* 0x000000040000795c */ /* 0x000fe20000300000 */
.L_x_198:
[----:B------:R-:W-:Y:S01]  /*6320*/  IMAD R197, R198, 0x200, R7 ;  /* 0x00000200c6c57824 */ /* 0x000fe200078e0207 */
[----:B-1----:R-:W-:Y:S06]  /*6330*/  @P2 BRA `(.L_x_199) ;  /* 0x0000000000082947 */ /* 0x002fec0003800000 */
[----:B------:R-:W1:Y:S02]  /*6340*/  SYNCS.PHASECHK.TRANS64.TRYWAIT P2, [R196+URZ+0x38830], R201 ;  /* 0x038830c9c40075a7 */ /* 0x000e64000804017f */
[----:B-1----:R-:W-:Y:S05]  /*6350*/  @!P2 BRA `(.L_x_200) ;  /* 0x000000a4005ca947 */ /* 0x002fea0003800000 */
.L_x_199:
[----:B------:R-:W-:Y:S01]  /*6360*/  R2UR UR6, R197 ;  /* 0x00000000c50672ca */ /* 0x000fe200000e0000 */
[----:B------:R-:W-:Y:S01]  /*6370*/  WARPGROUP.ARRIVE ;  /* 0x00000000000079c5 */ /* 0x000fe20000000000 */
[----:B------:R-:W-:Y:S01]  /*6380*/  MOV R200, UR17 ;  /* 0x0000001100c87c02 */ /* 0x000fe20008000f00 */
[----:B------:R-:W-:Y:S01]  /*6390*/  UMOV UR19, 0x40000040 ;  /* 0x4000004000137882 */ /* 0x000fe20000000000 */
[----:B------:R-:W-:Y:S01]  /*63a0*/  MOV R202, UR16 ;  /* 0x0000001000ca7c02 */ /* 0x000fe20008000f00 */
[----:B------:R-:W-:Y:S01]  /*63b0*/  UMOV UR15, 0x40000040 ;  /* 0x40000040000f7882 */ /* 0x000fe20000000000 */
[----:B------:R-:W-:Y:S01]  /*63c0*/  R2UR UR16, R8 ;  /* 0x00000000081072ca */ /* 0x000fe200000e0000 */
[----:B------:R-:W-:Y:S01]  /*63d0*/  UMOV UR11, 0x40000040 ;  /* 0x40000040000b7882 */ /* 0x000fe20000000000 */
[----:B------:R-:W-:Y:S01]  /*63e0*/  R2UR UR17, R9 ;  /* 0x00000000091172ca */ /* 0x000fe200000e0000 */
[----:B------:R-:W-:Y:S01]  /*63f0*/  UMOV UR59, 0x40000040 ;  /* 0x40000040003b7882 */ /* 0x000fe20000000000 */
[----:B------:R-:W-:-:S02]  /*6400*/  MOV R203, UR13 ;  /* 0x0000000d00cb7c02 */ /* 0x000fc40008000f00 */
[----:B------:R-:W-:Y:S01]  /*6410*/  MOV R204, UR12 ;  /* 0x0000000c00cc7c02 */ /* 0x000fe20008000f00 */
[----:B------:R-:W-:Y:S01]  /*6420*/  UMOV UR18, UR6 ;  /* 0x0000000600127c82 */ /* 0x000fe20008000000 */
[----:B------:R-:W-:Y:S02]  /*6430*/  R2UR UR12, R10 ;  /* 0x000000000a0c72ca */ /* 0x000fe400000e0000 */
[----:B------:R-:W-:Y:S02]  /*6440*/  R2UR UR13, R11 ;  /* 0x000000000b0d72ca */ /* 0x000fe400000e0000 */
[----:B------:R-:W-:Y:S02]  /*6450*/  MOV R205, UR9 ;  /* 0x0000000900cd7c02 */ /* 0x000fe40008000f00 */
[----:B------:R-:W-:Y:S01]  /*6460*/  MOV R206, UR8 ;  /* 0x0000000800ce7c02 */ /* 0x000fe20008000f00 */
[----:B------:R-:W-:Y:S01]  /*6470*/  HGMMA.64x64x16.F32 R152, gdesc[UR16], RZ, !UPT, gsb0 ;  /* 0x00e00000109879f0 */ /* 0x000fe2000c0008ff */
[----:B------:R-:W-:-:S02]  /*6480*/  R2UR UR17, R200 ;  /* 0x00000000c81172ca */ /* 0x000fc400000e0000 */
[C---:B------:R-:W-:Y:S02]  /*6490*/  IADD3 R200, R197.reuse, 0x2, RZ ;  /* 0x00000002c5c87810 */ /* 0x040fe40007ffe0ff */
[----:B------:R-:W-:Y:S02]  /*64a0*/  R2UR UR8, R12 ;  /* 0x000000000c0872ca */ /* 0x000fe400000e0000 */
[----:B------:R-:W-:Y:S01]  /*64b0*/  R2UR UR6, R200 ;  /* 0x00000000c80672ca */ /* 0x000fe200000e0000 */
[----:B------:R-:W-:Y:S01]  /*64c0*/  VIADD R200, R197, 0x4 ;  /* 0x00000004c5c87836 */ /* 0x000fe20000000000 */
[----:B------:R-:W-:Y:S01]  /*64d0*/  R2UR UR9, R13 ;  /* 0x000000000d0972ca */ /* 0x000fe200000e0000 */
[----:B------:R-:W-:Y:S01]  /*64e0*/  VIADD R197, R197, 0x6 ;  /* 0x00000006c5c57836 */ /* 0x000fe20000000000 */
[----:B------:R-:W-:Y:S02]  /*64f0*/  R2UR UR56, R14 ;  /* 0x000000000e3872ca */ /* 0x000fe400000e0000 */
[----:B------:R-:W-:-:S02]  /*6500*/  R2UR UR57, R15 ;  /* 0x000000000f3972ca */ /* 0x000fc400000e0000 */
[----:B------:R-:W-:-:S05]  /*6510*/  R2UR UR16, R202 ;  /* 0x00000000ca1072ca */ /* 0x000fca00000e0000 */
[----:B------:R-:W-:Y:S01]  /*6520*/  UMOV UR14, UR6 ;  /* 0x00000006000e7c82 */ /* 0x000fe20008000000 */
[----:B------:R-:W-:-:S13]  /*6530*/  R2UR UR6, R200 ;  /* 0x00000000c80672ca */ /* 0x000fda00000e0000 */
[----:B------:R-:W-:Y:S01]  /*6540*/  UMOV UR10, UR6 ;  /* 0x00000006000a7c82 */ /* 0x000fe20008000000 */
[----:B------:R-:W-:-:S13]  /*6550*/  R2UR UR6, R197 ;  /* 0x00000000c50672ca */ /* 0x000fda00000e0000 */
[----:B------:R-:W-:Y:S01]  /*6560*/  UMOV UR58, UR6 ;  /* 0x00000006003a7c82 */ /* 0x000fe20008000000 */
[----:B------:R-:W-:Y:S02]  /*6570*/  WARPGROUP.DEPBAR.LE gsb0, 0x0 ;  /* 0x00008000000079c5 */ /* 0x000fe40000010000 */
[----:B------:R-:W-:-:S06]  /*6580*/  WARPGROUP.ARRIVE ;  /* 0x00000000000079c5 */ /* 0x000fcc0000000000 */
[----:B------:R-:W-:Y:S01]  /*6590*/  HGMMA.64x64x16.F32 R152, gdesc[UR12], R152, gsb0 ;  /* 0x00e000000c9879f0 */ /* 0x000fe20008000898 */
[----:B------:R-:W-:Y:S02]  /*65a0*/  R2UR UR13, R203 ;  /* 0x00000000cb0d72ca */ /* 0x000fe400000e0000 */
[----:B------:R-:W-:Y:S01]  /*65b0*/  R2UR UR12, R204 ;  /* 0x00000000cc0c72ca */ /* 0x000fe200000e0000 */
[----:B------:R-:W-:Y:S02]  /*65c0*/  WARPGROUP.DEPBAR.LE gsb0, 0x0 ;  /* 0x00008000000079c5 */ /* 0x000fe40000010000 */
[----:B------:R-:W-:-:S06]  /*65d0*/  WARPGROUP.ARRIVE ;  /* 0x00000000000079c5 */ /* 0x000fcc0000000000 */
[----:B------:R-:W-:Y:S01]  /*65e0*/  HGMMA.64x64x16.F32 R152, gdesc[UR8], R152, gsb0 ;  /* 0x00e00000089879f0 */ /* 0x000fe20008000898 */
[----:B------:R-:W-:Y:S02]  /*65f0*/  R2UR UR9, R205 ;  /* 0x00000000cd0972ca */ /* 0x000fe400000e0000 */
[----:B------:R-:W-:Y:S01]  /*6600*/  R2UR UR8, R206 ;  /* 0x00000000ce0872ca */ /* 0x000fe200000e0000 */
[----:B------:R-:W-:Y:S02]  /*6610*/  WARPGROUP.DEPBAR.LE gsb0, 0x0 ;  /* 0x00008000000079c5 */ /* 0x000fe40000010000 */
[----:B------:R-:W-:-:S06]  /*6620*/  WARPGROUP.ARRIVE ;  /* 0x00000000000079c5 */ /* 0x000fcc0000000000 */
[----:B------:R-:W-:Y:S03]  /*6630*/  HGMMA.64x64x16.F32 R152, gdesc[UR56], R152, gsb0 ;  /* 0x00e00000389879f0 */ /* 0x000fe60008000898 */
[----:B------:R-:W-:Y:S02]  /*6640*/  WARPGROUP.DEPBAR.LE gsb0, 0x0 ;  /* 0x00008000000079c5 */ /* 0x000fe40000010000 */
[----:B------:R-:W-:Y:S05]  /*6650*/  @!P0 BRA `(.L_x_201) ;  /* 0x0000000000048947 */ /* 0x000fea0003800000 */
[----:B------:R-:W-:Y:S01]  /*6660*/  BPT.TRAP 0x1 ;  /* 0x000000040000795c */ /* 0x000fe20000300000 */
.L_x_201:
[----:B------:R2:W3:Y:S01]  /*6670*/  SYNCS.PHASECHK.TRANS64.TRYWAIT P2, [R196+URZ+0x38850], R201 ;  /* 0x038850c9c40075a7 */ /* 0x0004e2000804017f */
[----:B------:R-:W-:Y:S05]  /*6680*/  @!P0 BRA `(.L_x_202) ;  /* 0x0000000000048947 */ /* 0x000fea0003800000 */
[----:B------:R-:W-:Y:S01]  /*6690*/  BPT.TRAP 0x1 ;  /* 0x000000040000795c */ /* 0x000fe20000300000 */
.L_x_202:
[----:B------:R-:W-:Y:S01]  /*66a0*/  IMAD R197, R198, 0x1000, R3 ;  /* 0x00001000c6c57824 */ /* 0x000fe200078e0203 */
[----:B---3--:R-:W-:Y:S06]  /*66b0*/  @P2 BRA `(.L_x_203) ;  /* 0x0000000000082947 */ /* 0x008fec0003800000 */
[----:B------:R-:W3:Y:S02]  /*66c0*/  SYNCS.PHASECHK.TRANS64.TRYWAIT P2, [R196+URZ+0x38850], R201 ;  /* 0x038850c9c40075a7 */ /* 0x000ee4000804017f */
[----:B---3--:R-:W-:Y:S05]  /*66d0*/  @!P2 BRA `(.L_x_204) ;  /* 0x000000a00090a947 */ /* 0x008fea0003800000 */
.L_x_203:
[----:B------:R-:W-:Y:S01]  /*66e0*/  R2UR UR6, R197 ;  /* 0x00000000c50672ca */ /* 0x000fe200000e0000 */
[----:B------:R-:W-:Y:S01]  /*66f0*/  WARPGROUP.ARRIVE ;  /* 0x00000000000079c5 */ /* 0x000fe20000000000 */
[----:B------:R-:W-:Y:S01]  /*6700*/  MOV R200, UR49 ;  /* 0x0000003100c87c02 */ /* 0x000fe20008000f00 */
[----:B------:R-:W-:Y:S01]  /*6710*/  UMOV UR51, 0x40000040 ;  /* 0x4000004000337882 */ /* 0x000fe20000000000 */
[----:B0123--:R-:W-:Y:S01]  /*6720*/  MOV R201, UR48 ;  /* 0x0000003000c97c02 */ /* 0x00ffe20008000f00 */
[----:B------:R-:W-:Y:S01]  /*6730*/  UMOV UR55, 0x40000040 ;  /* 0x4000004000377882 */ /* 0x000fe20000000000 */
[----:B------:R-:W-:Y:S01]  /*6740*/  R2UR UR48, R16 ;  /* 0x00000000103072ca */ /* 0x000fe200000e0000 */
[----:B------:R-:W-:Y:S01]  /*6750*/  UMOV UR59, 0x40000040 ;  /* 0x40000040003b7882 */ /* 0x000fe20000000000 */
[----:B------:R-:W-:Y:S01]  /*6760*/  R2UR UR49, R17 ;  /* 0x00000000113172ca */ /* 0x000fe200000e0000 */
[----:B------:R-:W-:Y:S01]  /*6770*/  UMOV UR7, 0x40000040 ;  /* 0x4000004000077882 */ /* 0x000fe20000000000 */
[----:B------:R-:W-:Y:S01]  /*6780*/  MOV R202, UR53 ;  /* 0x0000003500ca7c02 */ /* 0x000fe20008000f00 */
[----:B------:R-:W-:Y:S01]  /*6790*/  UMOV UR11, 0x40000040 ;  /* 0x40000040000b7882 */ /* 0x000fe20000000000 */
[----:B------:R-:W-:Y:S01]  /*67a0*/  MOV R203, UR52 ;  /* 0x0000003400cb7c02 */ /* 0x000fe20008000f00 */
[----:B------:R-:W-:Y:S01]  /*67b0*/  UMOV UR50, UR6 ;  /* 0x0000000600327c82 */ /* 0x000fe20008000000 */
[----:B------:R-:W-:Y:S01]  /*67c0*/  R2UR UR52, R18 ;  /* 0x00000000123472ca */ /* 0x000fe200000e0000 */
[----:B------:R-:W-:Y:S01]  /*67d0*/  UMOV UR15, 0x40000040 ;  /* 0x40000040000f7882 */ /* 0x000fe20000000000 */
[----:B------:R-:W-:Y:S01]  /*67e0*/  R2UR UR53, R19 ;  /* 0x00000000133572ca */ /* 0x000fe200000e0000 */
[----:B------:R-:W-:Y:S01]  /*67f0*/  UMOV UR19, 0x40000040 ;  /* 0x4000004000137882 */ /* 0x000fe20000000000 */
[----:B------:R-:W-:Y:S01]  /*6800*/  MOV R206, UR37 ;  /* 0x0000002500ce7c02 */ /* 0x000fe20008000f00 */
[----:B------:R-:W-:Y:S01]  /*6810*/  UMOV UR23, 0x40000040 ;  /* 0x4000004000177882 */ /* 0x000fe20000000000 */
[----:B------:R-:W-:Y:S01]  /*6820*/  MOV R207, UR36 ;  /* 0x0000002400cf7c02 */ /* 0x000fe20008000f00 */
[----:B------:R-:W-:Y:S01]  /*6830*/  HGMMA.64x64x16.F32 R152, gdesc[UR48], R152, gsb0 ;  /* 0x00e00000309879f0 */ /* 0x000fe20008000898 */
[----:B------:R-:W-:Y:S01]  /*6840*/  R2UR UR49, R200 ;  /* 0x00000000c83172ca */ /* 0x000fe200000e0000 */
[----:B------:R-:W-:Y:S01]  /*6850*/  VIADD R200, R197, 0x2 ;  /* 0x00000002c5c87836 */ /* 0x000fe20000000000 */
[----:B------:R-:W-:Y:S01]  /*6860*/  R2UR UR36, R20 ;  /* 0x00000000142472ca */ /* 0x000fe200000e0000 */
[----:B------:R-:W-:Y:S01]  /*6870*/  UMOV UR27, 0x40000040 ;  /* 0x40000040001b7882 */ /* 0x000fe20000000000 */
[----:B------:R-:W-:Y:S01]  /*6880*/  R2UR UR37, R21 ;  /* 0x00000000152572ca */ /* 0x000fe200000e0000 */
[----:B------:R-:W-:Y:S01]  /*6890*/  UMOV UR31, 0x40000040 ;  /* 0x40000040001f7882 */ /* 0x000fe20000000000 */
[----:B------:R-:W-:Y:S01]  /*68a0*/  R2UR UR6, R200 ;  /* 0x00000000c80672ca */ /* 0x000fe200000e0000 */
[----:B------:R-:W-:Y:S01]  /*68b0*/  VIADD R200, R197, 0x4 ;  /* 0x00000004c5c87836 */ /* 0x000fe20000000000 */
        /* <DEDUP_REMOVED lines=8> */
[----:B------:R-:W-:Y:S01]  /*6940*/  R2UR UR48, R201 ;  /* 0x00000000c93072ca */ /* 0x000fe200000e0000 */
[----:B------:R-:W-:Y:S01]  /*6950*/  UMOV UR51, 0x40000040 ;  /* 0x4000004000337882 */ /* 0x000fe20000000000 */
[----:B------:R-:W0:Y:S01]  /*6960*/  S2R R208, SR_TID.X ;  /* 0x0000000000d07919 */ /* 0x000e220000002100 */
[----:B------:R-:W-:Y:S01]  /*6970*/  UMOV UR54, UR6 ;  /* 0x0000000600367c82 */ /* 0x000fe20008000000 */
[----:B------:R-:W-:Y:S01]  /*6980*/  R2UR UR6, R200 ;  /* 0x00000000c80672ca */ /* 0x000fe200000e0000 */
[----:B------:R-:W-:-:S12]  /*6990*/  VIADD R200, R197, 0x6 ;  /* 0x00000006c5c87836 */ /* 0x000fd80000000000 */
[----:B------:R-:W-:Y:S01]  /*69a0*/  UMOV UR38, UR6 ;  /* 0x0000000600267c82 */ /* 0x000fe20008000000 */
[----:B------:R-:W-:Y:S01]  /*69b0*/  R2UR UR6, R200 ;  /* 0x00000000c80672ca */ /* 0x000fe200000e0000 */
[----:B------:R-:W-:-:S12]  /*69c0*/  VIADD R200, R197, 0x200 ;  /* 0x00000200c5c87836 */ /* 0x000fd80000000000 */
[----:B------:R-:W-:Y:S01]  /*69d0*/  UMOV UR58, UR6 ;  /* 0x00000006003a7c82 */ /* 0x000fe20008000000 */
[----:B------:R-:W-:Y:S01]  /*69e0*/  R2UR UR6, R200 ;  /* 0x00000000c80672ca */ /* 0x000fe200000e0000 */
[----:B------:R-:W-:Y:S01]  /*69f0*/  VIADD R200, R197, 0x202 ;  /* 0x00000202c5c87836 */ /* 0x000fe20000000000 */
[----:B0-----:R-:W-:-:S04]  /*6a00*/  SHF.R.U32.HI R208, RZ, 0x7, R208 ;  /* 0x00000007ffd07819 */ /* 0x001fc800000116d0 */
[----:B------:R-:W-:Y:S01]  /*6a10*/  R2UR UR10, R200 ;  /* 0x00000000c80a72ca */ /* 0x000fe200000e0000 */
[----:B------:R-:W-:-:S05]  /*6a20*/  VIADD R200, R197, 0x204 ;  /* 0x00000204c5c87836 */ /* 0x000fca0000000000 */
[----:B------:R-:W-:Y:S01]  /*6a30*/  R2UR UR14, R200 ;  /* 0x00000000c80e72ca */ /* 0x000fe200000e0000 */
[----:B------:R-:W-:-:S05]  /*6a40*/  VIADD R200, R197, 0x206 ;  /* 0x00000206c5c87836 */ /* 0x000fca0000000000 */
[----:B------:R-:W-:Y:S01]  /*6a50*/  R2UR UR18, R200 ;  /* 0x00000000c81272ca */ /* 0x000fe200000e0000 */
[----:B------:R-:W-:-:S05]  /*6a60*/  VIADD R200, R197, 0x400 ;  /* 0x00000400c5c87836 */ /* 0x000fca0000000000 */
[----:B------:R-:W-:Y:S01]  /*6a70*/  R2UR UR22, R200 ;  /* 0x00000000c81672ca */ /* 0x000fe200000e0000 */
[C---:B------:R-:W-:Y:S01]  /*6a80*/  VIADD R200, R197.reuse, 0x402 ;  /* 0x00000402c5c87836 */ /* 0x040fe20000000000 */
[----:B------:R-:W-:Y:S02]  /*6a90*/  WARPGROUP.DEPBAR.LE gsb0, 0x0 ;  /* 0x00008000000079c5 */ /* 0x000fe40000010000 */
[----:B------:R-:W-:Y:S02]  /*6aa0*/  WARPGROUP.ARRIVE ;  /* 0x00000000000079c5 */ /* 0x000fe40000000000 */
[----:B------:R-:W-:Y:S01]  /*6ab0*/  R2UR UR26, R200 ;  /* 0x00000000c81a72ca */ /* 0x000fe200000e0000 */
[----:B------:R-:W-:-:S03]  /*6ac0*/  VIADD R200, R197, 0x404 ;  /* 0x00000404c5c87836 */ /* 0x000fc60000000000 */
[----:B------:R-:W-:Y:S02]  /*6ad0*/  HGMMA.64x64x16.F32 R152, gdesc[UR52], R152, gsb0 ;  /* 0x00e00000349879f0 */ /* 0x000fe40008000898 */
[----:B------:R-:W-:Y:S01]  /*6ae0*/  R2UR UR30, R200 ;  /* 0x00000000c81e72ca */ /* 0x000fe200000e0000 */
[----:B------:R-:W-:Y:S01]  /*6af0*/  VIADD R200, R197, 0x406 ;  /* 0x00000406c5c87836 */ /* 0x000fe20000000000 */
[----:B------:R-:W-:Y:S01]  /*6b00*/  R2UR UR53, R202 ;  /* 0x00000000ca3572ca */ /* 0x000fe200000e0000 */
[----:B------:R-:W-:Y:S01]  /*6b10*/  UMOV UR55, 0x40000040 ;  /* 0x4000004000377882 */ /* 0x000fe20000000000 */
[----:B------:R-:W-:Y:S02]  /*6b20*/  R2UR UR52, R203 ;  /* 0x00000000cb3472ca */ /* 0x000fe400000e0000 */
[----:B------:R-:W-:Y:S01]  /*6b30*/  R2UR UR34, R200 ;  /* 0x00000000c82272ca */ /* 0x000fe200000e0000 */
[----:B------:R-:W-:-:S05]  /*6b40*/  VIADD R200, R197, 0x600 ;  /* 0x00000600c5c87836 */ /* 0x000fca0000000000 */
[----:B------:R-:W-:Y:S01]  /*6b50*/  R2UR UR42, R200 ;  /* 0x00000000c82a72ca */ /* 0x000fe200000e0000 */
[----:B------:R-:W-:-:S05]  /*6b60*/  VIADD R200, R197, 0x602 ;  /* 0x00000602c5c87836 */ /* 0x000fca0000000000 */
[----:B------:R-:W-:Y:S01]  /*6b70*/  R2UR UR46, R200 ;  /* 0x00000000c82e72ca */ /* 0x000fe200000e0000 */
[----:B------:R-:W-:-:S05]  /*6b80*/  VIADD R200, R197, 0x604 ;  /* 0x00000604c5c87836 */ /* 0x000fca0000000000 */
[----:B------:R-:W-:Y:S02]  /*6b90*/  R2UR UR50, R200 ;  /* 0x00000000c83272ca */ /* 0x000fe400000e0000 */
[----:B------:R-:W-:-:S04]  /*6ba0*/  IADD3 R200, R197, 0x606, RZ ;  /* 0x00000606c5c87810 */ /* 0x000fc80007ffe0ff */
[----:B------:R-:W-:Y:S02]  /*6bb0*/  R2UR UR54, R200 ;  /* 0x00000000c83672ca */ /* 0x000fe400000e0000 */
[----:B------:R-:W0:Y:S02]  /*6bc0*/  SHFL.IDX PT, R200, R208, RZ, 0x1f ;  /* 0x00001fffd0c87589 */ /* 0x000e2400000e0000 */
[----:B0-----:R-:W-:Y:S01]  /*6bd0*/  ISETP.GT.AND P2, PT, R200, 0x7f, PT ;  /* 0x0000007fc800780c */ /* 0x001fe20003f44270 */
[----:B------:R-:W-:-:S03]  /*6be0*/  VIADD R200, R197, 0x800 ;  /* 0x00000800c5c87836 */ /* 0x000fc60000000000 */
[----:B------:R-:W-:-:S05]  /*6bf0*/  SEL R201, RZ, 0x2, !P2 ;  /* 0x00000002ffc97807 */ /* 0x000fca0005000000 */
[----:B------:R-:W-:Y:S02]  /*6c00*/  IMAD.IADD R202, R4, 0x1, R201 ;  /* 0x0000000104ca7824 */ /* 0x000fe400078e02c9 */
[----:B------:R-:W-:Y:S01]  /*6c10*/  IMAD.IADD R203, R201, 0x1, R200 ;  /* 0x00000001c9cb7824 */ /* 0x000fe200078e02c8 */
[----:B------:R-:W-:Y:S02]  /*6c20*/  WARPGROUP.DEPBAR.LE gsb0, 0x0 ;  /* 0x00008000000079c5 */ /* 0x000fe40000010000 */
[----:B------:R-:W-:-:S06]  /*6c30*/  WARPGROUP.ARRIVE ;  /* 0x00000000000079c5 */ /* 0x000fcc0000000000 */
[----:B------:R-:W-:Y:S01]  /*6c40*/  HGMMA.64x64x16.F32 R152, gdesc[UR36], R152, gsb0 ;  /* 0x00e00000249879f0 */ /* 0x000fe20008000898 */
[----:B------:R-:W-:Y:S02]  /*6c50*/  R2UR UR38, R205 ;  /* 0x00000000cd2672ca */ /* 0x000fe400000e0000 */
[----:B------:R-:W-:Y:S02]  /*6c60*/  R2UR UR39, R204 ;  /* 0x00000000cc2772ca */ /* 0x000fe400000e0000 */
[----:B------:R-:W-:Y:S02]  /*6c70*/  R2UR UR36, R207 ;  /* 0x00000000cf2472ca */ /* 0x000fe400000e0000 */
[----:B------:R-:W-:Y:S01]  /*6c80*/  R2UR UR37, R206 ;  /* 0x00000000ce2572ca */ /* 0x000fe200000e0000 */
[----:B------:R-:W-:Y:S02]  /*6c90*/  WARPGROUP.DEPBAR.LE gsb0, 0x0 ;  /* 0x00008000000079c5 */ /* 0x000fe40000010000 */
[----:B------:R-:W-:-:S06]  /*6ca0*/  WARPGROUP.ARRIVE ;  /* 0x00000000000079c5 */ /* 0x000fcc0000000000 */
[----:B------:R-:W-:Y:S01]  /*6cb0*/  HGMMA.64x64x16.F32 R152, gdesc[UR56], R152, gsb0 ;  /* 0x00e00000389879f0 */ /* 0x000fe20008000898 */
[----:B------:R-:W-:Y:S01]  /*6cc0*/  R2UR UR56, R202 ;  /* 0x00000000ca3872ca */ /* 0x000fe200000e0000 */
[----:B------:R-:W-:Y:S01]  /*6cd0*/  UMOV UR57, 0x40000040 ;  /* 0x4000004000397882 */ /* 0x000fe20000000000 */
[----:B------:R-:W-:Y:S01]  /*6ce0*/  R2UR UR58, R203 ;  /* 0x00000000cb3a72ca */ /* 0x000fe200000e0000 */
[----:B------:R-:W-:Y:S01]  /*6cf0*/  UMOV UR59, 0x40000040 ;  /* 0x40000040003b7882 */ /* 0x000fe20000000000 */
[----:B------:R-:W-:-:S05]  /*6d00*/  IMAD.MOV.U32 R203, RZ, RZ, 0x4 ;  /* 0x00000004ffcb7424 */ /* 0x000fca00078e00ff */
[C---:B------:R-:W-:Y:S02]  /*6d10*/  SEL R205, R203.reuse, 0x2, P2 ;  /* 0x00000002cbcd7807 */ /* 0x040fe40001000000 */
[----:B------:R-:W-:-:S03]  /*6d20*/  SEL R203, R203, 0x6, !P2 ;  /* 0x00000006cbcb7807 */ /* 0x000fc60005000000 */
[--C-:B------:R-:W-:Y:S02]  /*6d30*/  IMAD.IADD R202, R4, 0x1, R205.reuse ;  /* 0x0000000104ca7824 */ /* 0x100fe400078e02cd */
        /* <DEDUP_REMOVED lines=78> */
[----:B------:R-:W-:Y:S02]  /*7220*/  IMAD.IADD R202, R5, 0x1, R205 ;  /* 0x0000000105ca7824 */ /* 0x000fe400078e02cd */
[--C-:B------:R-:W-:Y:S02]  /*7230*/  IMAD.IADD R204, R205, 0x1, R200.reuse ;  /* 0x00000001cdcc7824 */ /* 0x100fe400078e02c8 */
        /* <DEDUP_REMOVED lines=123> */
.L_x_205:
[----:B------:R-:W-:Y:S01]  /*79f0*/  FMNMX.FTZ R200, R152, R186, !PT ;  /* 0x000000ba98c87209 */ /* 0x000fe20007810000 */
[----:B------:R-:W-:Y:S01]  /*7a00*/  ULDC UR6, c[0x0][0xa80] ;  /* 0x0002a00000067ab9 */ /* 0x000fe20000000800 */
[----:B------:R-:W-:Y:S01]  /*7a10*/  R2UR UR7, R196 ;  /* 0x00000000c40772ca */ /* 0x000fe200000e0000 */
[----:B------:R-:W-:Y:S01]  /*7a20*/  IMAD R218, R198, 0x1000, R193 ;  /* 0x00001000c6da7824 */ /* 0x000fe200078e02c1 */
[----:B------:R-:W-:Y:S01]  /*7a30*/  FMNMX.FTZ R197, R153, R200, !PT ;  /* 0x000000c899c57209 */ /* 0x000fe20007810000 */
[----:B------:R-:W-:Y:S01]  /*7a40*/  UMOV UR11, 0x40000040 ;  /* 0x40000040000b7882 */ /* 0x000fe20000000000 */
[----:B------:R-:W-:Y:S02]  /*7a50*/  ISETP.NE.AND P2, PT, R185, RZ, PT ;  /* 0x000000ffb900720c */ /* 0x000fe40003f45270 */
[----:B------:R-:W-:Y:S02]  /*7a60*/  FMNMX.FTZ R200, R156, R197, !PT ;  /* 0x000000c59cc87209 */ /* 0x000fe40007810000 */
[----:B------:R-:W-:-:S02]  /*7a70*/  R2UR UR10, R218 ;  /* 0x00000000da0a72ca */ /* 0x000fc400000e0000 */
[----:B------:R-:W-:-:S03]  /*7a80*/  FMNMX.FTZ R197, R157, R200, !PT ;  /* 0x000000c89dc57209 */ /* 0x000fc60007810000 */
        /* <DEDUP_REMOVED lines=14> */
[----:B------:R-:W-:Y:S02]  /*7b70*/  FMNMX.FTZ R202, R181, R200, !PT ;  /* 0x000000c8b5ca7209 */ /* 0x000fe40007810000 */
[----:B------:R-:W-:-:S03]  /*7b80*/  FMNMX.FTZ R200, R154, R187, !PT ;  /* 0x000000bb9ac87209 */ /* 0x000fc60007810000 */
[----:B------:R-:W0:Y:S02]  /*7b90*/  SHFL.BFLY PT, R197, R202, 0x2, 0x1f ;  /* 0x0c401f00cac57f89 */ /* 0x000e2400000e0000 */
[----:B0-----:R-:W-:Y:S02]  /*7ba0*/  FMNMX.FTZ R203, R202, R197, !PT ;  /* 0x000000c5cacb7209 */ /* 0x001fe40007810000 */
[----:B------:R-:W-:-:S03]  /*7bb0*/  FMNMX.FTZ R197, R155, R200, !PT ;  /* 0x000000c89bc57209 */ /* 0x000fc60007810000 */
[----:B------:R-:W0:Y:S01]  /*7bc0*/  SHFL.BFLY PT, R204, R203, 0x1, 0x1f ;  /* 0x0c201f00cbcc7f89 */ /* 0x000e2200000e0000 */
[----:B------:R-:W-:-:S04]  /*7bd0*/  FMNMX.FTZ R200, R158, R197, !PT ;  /* 0x000000c59ec87209 */ /* 0x000fc80007810000 */
[----:B------:R-:W-:-:S04]  /*7be0*/  FMNMX.FTZ R197, R159, R200, !PT ;  /* 0x000000c89fc57209 */ /* 0x000fc80007810000 */
[----:B------:R-:W-:-:S04]  /*7bf0*/  FMNMX.FTZ R200, R162, R197, !PT ;  /* 0x000000c5a2c87209 */ /* 0x000fc80007810000 */
[----:B------:R-:W-:Y:S02]  /*7c00*/  FMNMX.FTZ R201, R163, R200, !PT ;  /* 0x000000c8a3c97209 */ /* 0x000fe40007810000 */
[----:B0-----:R-:W-:-:S05]  /*7c10*/  FMNMX.FTZ R197, R203, R204, !PT ;  /* 0x000000cccbc57209 */ /* 0x001fca0007810000 */
[C---:B------:R-:W-:Y:S01]  /*7c20*/  FADD.FTZ R200, -R197.reuse, R186 ;  /* 0x000000bac5c87221 */ /* 0x040fe20000010100 */
[----:B------:R-:W-:Y:S01]  /*7c30*/  FMNMX.FTZ R186, R166, R201, !PT ;  /* 0x000000c9a6ba7209 */ /* 0x000fe20007810000 */
[----:B------:R-:W-:Y:S02]  /*7c40*/  FMUL.FTZ R208, R197, UR6 ;  /* 0x00000006c5d07c20 */ /* 0x000fe40008410000 */
[----:B------:R-:W-:Y:S01]  /*7c50*/  FMUL.FTZ R200, R200, UR6 ;  /* 0x00000006c8c87c20 */ /* 0x000fe20008410000 */
        /* <DEDUP_REMOVED lines=10> */
[----:B------:R0:W-:Y:S01]  /*7d00*/  MUFU.EX2 R186, R202 ;  /* 0x000000ca00ba7308 */ /* 0x0001e20000000800 */
        /* <DEDUP_REMOVED lines=8> */
[--C-:B0-----:R-:W-:Y:S01]  /*7d90*/  FFMA.FTZ R202, R160, UR6, -R208.reuse ;  /* 0x00000006a0ca7c23 */ /* 0x101fe200080108d0 */
[----:B------:R-:W-:Y:S01]  /*7da0*/  FMNMX.FTZ R152, R178, R153, !PT ;  /* 0x00000099b2987209 */ /* 0x000fe20007810000 */
[--C-:B------:R-:W-:Y:S01]  /*7db0*/  FFMA.FTZ R177, R177, UR6, -R208.reuse ;  /* 0x00000006b1b17c23 */ /* 0x100fe200080108d0 */
[----:B------:R-:W-:Y:S01]  /*7dc0*/  FFMA.FTZ R181, R181, UR6, -R208 ;  /* 0x00000006b5b57c23 */ /* 0x000fe200080108d0 */
[----:B------:R-:W0:Y:S01]  /*7dd0*/  MUFU.EX2 R201, R200 ;  /* 0x000000c800c97308 */ /* 0x000e220000000800 */
[----:B------:R-:W-:-:S04]  /*7de0*/  FMNMX.FTZ R153, R179, R152, !PT ;  /* 0x00000098b3997209 */ /* 0x000fc80007810000 */
[----:B------:R-:W-:-:S03]  /*7df0*/  FMNMX.FTZ R152, R182, R153, !PT ;  /* 0x00000099b6987209 */ /* 0x000fc60007810000 */
[----:B------:R-:W-:Y:S01]  /*7e00*/  MUFU.EX2 R203, R203 ;  /* 0x000000cb00cb7308 */ /* 0x000fe20000000800 */
[----:B------:R-:W-:-:S05]  /*7e10*/  FMNMX.FTZ R152, R183, R152, !PT ;  /* 0x00000098b7987209 */ /* 0x000fca0007810000 */
[----:B------:R-:W1:Y:S02]  /*7e20*/  SHFL.BFLY PT, R153, R152, 0x2, 0x1f ;  /* 0x0c401f0098997f89 */ /* 0x000e6400000e0000 */
[----:B------:R-:W-:Y:S01]  /*7e30*/  MUFU.EX2 R200, R156 ;  /* 0x0000009c00c87308 */ /* 0x000fe20000000800 */
[-C--:B0-----:R-:W-:Y:S01]  /*7e40*/  FMUL.FTZ R24, R24, R201.reuse ;  /* 0x000000c918187220 */ /* 0x081fe20000410000 */
        /* <DEDUP_REMOVED lines=19> */
[----:B------:R-:W-:Y:S01]  /*7f80*/  FMUL.FTZ R60, R60, R201 ;  /* 0x000000c93c3c7220 */ /* 0x000fe20000410000 */
[----:B-1----:R-:W-:Y:S01]  /*7f90*/  FMNMX.FTZ R153, R152, R153, !PT ;  /* 0x0000009998997209 */ /* 0x002fe20007810000 */
[-C--:B------:R-:W-:Y:S01]  /*7fa0*/  FMUL.FTZ R61, R61, R201.reuse ;  /* 0x000000c93d3d7220 */ /* 0x080fe20000410000 */
[----:B------:R-:W0:Y:S01]  /*7fb0*/  MUFU.EX2 R207, R207 ;  /* 0x000000cf00cf7308 */ /* 0x000e220000000800 */
[-C--:B------:R-:W-:Y:S01]  /*7fc0*/  FMUL.FTZ R64, R64, R201.reuse ;  /* 0x000000c940407220 */ /* 0x080fe20000410000 */
        /* <DEDUP_REMOVED lines=15> */
[----:B0-----:R-:W-:Y:S01]  /*80c0*/  F2FP.F16.F32.PACK_AB R156, R207, R202 ;  /* 0x000000cacf9c723e */ /* 0x001fe200000000ff */
        /* <DEDUP_REMOVED lines=10> */
[----:B------:R-:W-:-:S02]  /*8170*/  @!P2 IMAD R153, R211, 0x40, R184 ;  /* 0x00000040d399a824 */ /* 0x000fc400078e02b8 */
[-C--:B------:R-:W-:Y:S01]  /*8180*/  FMUL.FTZ R105, R105, R201.reuse ;  /* 0x000000c969697220 */ /* 0x080fe20000410000 */
[-C--:B------:R-:W-:Y:S01]  /*8190*/  FMUL.FTZ R108, R108, R201.reuse ;  /* 0x000000c96c6c7220 */ /* 0x080fe20000410000 */
[-C--:B------:R-:W-:Y:S01]  /*81a0*/  FMUL.FTZ R109, R109, R201.reuse ;  /* 0x000000c96d6d7220 */ /* 0x080fe20000410000 */
[----:B------:R-:W-:Y:S01]  /*81b0*/  FADD.FTZ R152, -R180, R187 ;  /* 0x000000bbb4987221 */ /* 0x000fe20000010100 */
[----:B------:R-:W-:Y:S01]  /*81c0*/  @!P2 IMAD R153, R153, 0x4, R2 ;  /* 0x000000049999a824 */ /* 0x000fe200078e0202 */
[----:B------:R-:W-:Y:S01]  /*81d0*/  MUFU.EX2 R169, R169 ;  /* 0x000000a900a97308 */ /* 0x000fe20000000800 */
[-C--:B------:R-:W-:Y:S01]  /*81e0*/  FMUL.FTZ R112, R112, R201.reuse ;  /* 0x000000c970707220 */ /* 0x080fe20000410000 */
[----:B------:R-:W-:Y:S01]  /*81f0*/  FMUL.FTZ R208, R152, UR6 ;  /* 0x0000000698d07c20 */ /* 0x000fe20008410000 */
[----:B------:R-:W-:Y:S01]  /*8200*/  FMUL.FTZ R152, R180, UR6 ;  /* 0x00000006b4987c20 */ /* 0x000fe20008410000 */
[----:B------:R-:W-:Y:S01]  /*8210*/  @!P2 STS [R153+0x38400], R201 ;  /* 0x038400c99900a388 */ /* 0x000fe20000000800 */
[-C--:B------:R-:W-:Y:S01]  /*8220*/  FMUL.FTZ R113, R113, R201.reuse ;  /* 0x000000c971717220 */ /* 0x080fe20000410000 */
[----:B------:R-:W-:Y:S01]  /*8230*/  FMUL.FTZ R116, R116, R201 ;  /* 0x000000c974747220 */ /* 0x000fe20000410000 */
[--C-:B------:R-:W-:Y:S01]  /*8240*/  FFMA.FTZ R187, R154, UR6, -R152.reuse ;  /* 0x000000069abb7c23 */ /* 0x100fe20008010898 */
[----:B------:R-:W0:Y:S01]  /*8250*/  MUFU.EX2 R208, R208 ;  /* 0x000000d000d07308 */ /* 0x000e220000000800 */
[--C-:B------:R-:W-:Y:S01]  /*8260*/  FFMA.FTZ R210, R155, UR6, -R152.reuse ;  /* 0x000000069bd27c23 */ /* 0x100fe20008010898 */
        /* <DEDUP_REMOVED lines=13> */
[----:B------:R-:W-:Y:S01]  /*8340*/  FFMA.FTZ R183, R183, UR6, -R152 ;  /* 0x00000006b7b77c23 */ /* 0x000fe20008010898 */
[----:B------:R-:W-:Y:S01]  /*8350*/  MUFU.EX2 R187, R187 ;  /* 0x000000bb00bb7308 */ /* 0x000fe20000000800 */
[----:B0-----:R0:W-:Y:S01]  /*8360*/  @!P2 STS [R153+0x38420], R208 ;  /* 0x038420d09900a388 */ /* 0x0011e20000000800 */
[----:B------:R-:W-:Y:S01]  /*8370*/  F2FP.F16.F32.PACK_AB R152, R203, R186 ;  /* 0x000000bacb98723e */ /* 0x000fe200000000ff */
[----:B------:R-:W-:Y:S01]  /*8380*/  FMUL.FTZ R26, R26, R208 ;  /* 0x000000d01a1a7220 */ /* 0x000fe20000410000 */
[----:B------:R-:W-:Y:S01]  /*8390*/  F2FP.F16.F32.PACK_AB R154, R205, R200 ;  /* 0x000000c8cd9a723e */ /* 0x000fe200000000ff */
[----:B------:R-:W-:Y:S01]  /*83a0*/  FMUL.FTZ R27, R27, R208 ;  /* 0x000000d01b1b7220 */ /* 0x000fe20000410000 */
[----:B------:R-:W-:Y:S01]  /*83b0*/  F2FP.F16.F32.PACK_AB R158, R209, R204 ;  /* 0x000000ccd19e723e */ /* 0x000fe200000000ff */
[----:B------:R-:W-:Y:S01]  /*83c0*/  FMUL.FTZ R30, R30, R208 ;  /* 0x000000d01e1e7220 */ /* 0x000fe20000410000 */
[----:B------:R-:W0:Y:S01]  /*83d0*/  MUFU.EX2 R210, R210 ;  /* 0x000000d200d27308 */ /* 0x000e220000000800 */
[----:B------:R-:W-:Y:S01]  /*83e0*/  F2FP.F16.F32.PACK_AB R160, R169, R168 ;  /* 0x000000a8a9a0723e */ /* 0x000fe200000000ff */
        /* <DEDUP_REMOVED lines=14> */
[----:B------:R-:W1:Y:S01]  /*84d0*/  MUFU.EX2 R213, R213 ;  /* 0x000000d500d57308 */ /* 0x000e620000000800 */
        /* <DEDUP_REMOVED lines=14> */
[----:B------:R-:W-:Y:S01]  /*85c0*/  FMUL.FTZ R82, R82, R208 ;  /* 0x000000d052527220 */ /* 0x000fe20000410000 */
[----:B------:R-:W0:Y:S01]  /*85d0*/  MUFU.EX2 R215, R215 ;  /* 0x000000d700d77308 */ /* 0x000e220000000800 */
[----:B-1----:R-:W-:Y:S01]  /*85e0*/  F2FP.F16.F32.PACK_AB R155, R213, R212 ;  /* 0x000000d4d59b723e */ /* 0x002fe200000000ff */
[----:B------:R-:W-:Y:S01]  /*85f0*/  BAR.SYNC.DEFER_BLOCKING 0xf, 0x100 ;  /* 0x03c4000000007b1d */ /* 0x000fe20000010000 */
        /* <DEDUP_REMOVED lines=28> */
[-C--:B------:R-:W-:Y:S01]  /*87c0*/  FMUL.FTZ R124, R124, R201.reuse ;  /* 0x000000c97c7c7220 */ /* 0x080fe20000410000 */
[----:B------:R-:W0:Y:S01]  /*87d0*/  MUFU.EX2 R173, R173 ;  /* 0x000000ad00ad7308 */ /* 0x000e220000000800 */
[----:B-1----:R-:W-:Y:S01]  /*87e0*/  F2FP.F16.F32.PACK_AB R159, R217, R216 ;  /* 0x000000d8d99f723e */ /* 0x002fe200000000ff */
        /* <DEDUP_REMOVED lines=29> */
[----:B------:R-:W-:Y:S01]  /*89c0*/  FMUL.FTZ R150, R150, R208 ;  /* 0x000000d096967220 */ /* 0x000fe20000410000 */
[----:B------:R-:W0:Y:S01]  /*89d0*/  MUFU.EX2 R175, R175 ;  /* 0x000000af00af7308 */ /* 0x000e220000000800 */
[----:B-1----:R-:W-:Y:S01]  /*89e0*/  F2FP.F16.F32.PACK_AB R161, R171, R170 ;  /* 0x000000aaaba1723e */ /* 0x002fe200000000ff */
[----:B------:R-:W-:Y:S01]  /*89f0*/  FMUL.FTZ R151, R151, R208 ;  /* 0x000000d097977220 */ /* 0x000fe20000410000 */
[----:B------:R1:W-:Y:S01]  /*8a00*/  STSM.16.M88.4 [R192+0x36400], R152 ;  /* 0x03640098c0007844 */ /* 0x0003e20000000200 */
[----:B------:R-:W-:-:S02]  /*8a10*/  VIADD R211, R218, 0x80 ;  /* 0x00000080dad37836 */ /* 0x000fc40000000000 */
[----:B------:R-:W-:Y:S01]  /*8a20*/  FFMA.FTZ R186, R201, R194, R186 ;  /* 0x000000c2c9ba7223 */ /* 0x000fe200000100ba */
[----:B------:R-:W-:Y:S01]  /*8a30*/  FFMA.FTZ R187, R208, R195, R187 ;  /* 0x000000c3d0bb7223 */ /* 0x000fe200000100bb */
[----:B------:R1:W-:Y:S01]  /*8a40*/  STSM.16.M88.4 [R191], R156 ;  /* 0x0000009cbf007844 */ /* 0x0003e20000000200 */
[----:B------:R-:W-:Y:S01]  /*8a50*/  MUFU.EX2 R176, R176 ;  /* 0x000000b000b07308 */ /* 0x000fe20000000800 */
[----:B------:R-:W-:Y:S01]  /*8a60*/  FADD.FTZ R203, R203, R186 ;  /* 0x000000bacbcb7221 */ /* 0x000fe20000010000 */
[----:B------:R-:W-:-:S03]  /*8a70*/  FADD.FTZ R187, R210, R187 ;  /* 0x000000bbd2bb7221 */ /* 0x000fc60000010000 */
[----:B------:R-:W-:Y:S01]  /*8a80*/  FADD.FTZ R200, R200, R203 ;  /* 0x000000cbc8c87221 */ /* 0x000fe20000010000 */
[----:B------:R-:W-:Y:S02]  /*8a90*/  FADD.FTZ R212, R212, R187 ;  /* 0x000000bbd4d47221 */ /* 0x000fe40000010000 */
[----:B------:R-:W2:Y:S01]  /*8aa0*/  MUFU.EX2 R177, R177 ;  /* 0x000000b100b17308 */ /* 0x000ea20000000800 */
[----:B0-----:R-:W-:Y:S01]  /*8ab0*/  F2FP.F16.F32.PACK_AB R163, R175, R174 ;  /* 0x000000aeafa3723e */ /* 0x001fe200000000ff */
[----:B------:R-:W-:Y:S01]  /*8ac0*/  FADD.FTZ R205, R205, R200 ;  /* 0x000000c8cdcd7221 */ /* 0x000fe20000010000 */
[----:B------:R-:W-:-:S03]  /*8ad0*/  FADD.FTZ R213, R213, R212 ;  /* 0x000000d4d5d57221 */ /* 0x000fc60000010000 */
[----:B------:R1:W-:Y:S01]  /*8ae0*/  STSM.16.M88.4 [R190], R160 ;  /* 0x000000a0be007844 */ /* 0x0003e20000000200 */
[----:B------:R-:W-:Y:S01]  /*8af0*/  FADD.FTZ R202, R202, R205 ;  /* 0x000000cdcaca7221 */ /* 0x000fe20000010000 */
[----:B------:R-:W-:Y:S01]  /*8b00*/  MUFU.EX2 R206, R206 ;  /* 0x000000ce00ce7308 */ /* 0x000fe20000000800 */
[----:B------:R-:W-:Y:S02]  /*8b10*/  FADD.FTZ R214, R214, R213 ;  /* 0x000000d5d6d67221 */ /* 0x000fe40000010000 */
[----:B------:R-:W-:Y:S02]  /*8b20*/  FADD.FTZ R207, R207, R202 ;  /* 0x000000cacfcf7221 */ /* 0x000fe40000010000 */
[----:B------:R-:W-:Y:S02]  /*8b30*/  FADD.FTZ R215, R215, R214 ;  /* 0x000000d6d7d77221 */ /* 0x000fe40000010000 */
[----:B------:R-:W-:Y:S01]  /*8b40*/  FADD.FTZ R204, R204, R207 ;  /* 0x000000cfcccc7221 */ /* 0x000fe20000010000 */
[----:B------:R-:W0:Y:S01]  /*8b50*/  MUFU.EX2 R181, R181 ;  /* 0x000000b500b57308 */ /* 0x000e220000000800 */
[----:B--2---:R-:W-:Y:S01]  /*8b60*/  F2FP.F16.F32.PACK_AB R164, R177, R176 ;  /* 0x000000b0b1a4723e */ /* 0x004fe200000000ff */
[----:B------:R-:W-:Y:S01]  /*8b70*/  FADD.FTZ R216, R216, R215 ;  /* 0x000000d7d8d87221 */ /* 0x000fe20000010000 */
[----:B------:R-:W-:-:S03]  /*8b80*/  FADD.FTZ R209, R209, R204 ;  /* 0x000000ccd1d17221 */ /* 0x000fc60000010000 */
[----:B------:R-:W-:Y:S01]  /*8b90*/  FADD.FTZ R217, R217, R216 ;  /* 0x000000d8d9d97221 */ /* 0x000fe20000010000 */
[----:B------:R-:W-:Y:S01]  /*8ba0*/  FADD.FTZ R168, R168, R209 ;  /* 0x000000d1a8a87221 */ /* 0x000fe20000010000 */
[----:B------:R-:W-:Y:S02]  /*8bb0*/  MUFU.EX2 R178, R178 ;  /* 0x000000b200b27308 */ /* 0x000fe40000000800 */
[----:B------:R-:W-:Y:S01]  /*8bc0*/  FADD.FTZ R170, R170, R217 ;  /* 0x000000d9aaaa7221 */ /* 0x000fe20000010000 */
[----:B------:R-:W-:-:S03]  /*8bd0*/  FADD.FTZ R169, R169, R168 ;  /* 0x000000a8a9a97221 */ /* 0x000fc60000010000 */
[----:B------:R-:W-:Y:S01]  /*8be0*/  FADD.FTZ R171, R171, R170 ;  /* 0x000000aaabab7221 */ /* 0x000fe20000010000 */
[----:B------:R-:W-:Y:S01]  /*8bf0*/  FADD.FTZ R172, R172, R169 ;  /* 0x000000a9acac7221 */ /* 0x000fe20000010000 */
[----:B------:R-:W2:Y:S01]  /*8c00*/  MUFU.EX2 R179, R179 ;  /* 0x000000b300b37308 */ /* 0x000ea20000000800 */
[----:B0-----:R-:W-:Y:S01]  /*8c10*/  F2FP.F16.F32.PACK_AB R166, R181, R206 ;  /* 0x000000ceb5a6723e */ /* 0x001fe200000000ff */
[----:B------:R-:W-:Y:S01]  /*8c20*/  FADD.FTZ R174, R174, R171 ;  /* 0x000000abaeae7221 */ /* 0x000fe20000010000 */
[----:B------:R-:W-:-:S03]  /*8c30*/  FADD.FTZ R173, R173, R172 ;  /* 0x000000acadad7221 */ /* 0x000fc60000010000 */
[----:B------:R-:W-:Y:S01]  /*8c40*/  FADD.FTZ R175, R175, R174 ;  /* 0x000000aeafaf7221 */ /* 0x000fe20000010000 */
[----:B------:R-:W-:Y:S01]  /*8c50*/  FADD.FTZ R176, R176, R173 ;  /* 0x000000adb0b07221 */ /* 0x000fe20000010000 */
[----:B------:R-:W-:Y:S03]  /*8c60*/  MUFU.EX2 R182, R182 ;  /* 0x000000b600b67308 */ /* 0x000fe60000000800 */
[----:B------:R-:W-:-:S04]  /*8c70*/  FADD.FTZ R177, R177, R176 ;  /* 0x000000b0b1b17221 */ /* 0x000fc80000010000 */
[----:B------:R-:W-:Y:S01]  /*8c80*/  FADD.FTZ R194, R206, R177 ;  /* 0x000000b1cec27221 */ /* 0x000fe20000010000 */
[----:B------:R-:W0:Y:S01]  /*8c90*/  MUFU.EX2 R183, R183 ;  /* 0x000000b700b77308 */ /* 0x000e220000000800 */
[----:B--2---:R-:W-:Y:S01]  /*8ca0*/  F2FP.F16.F32.PACK_AB R165, R179, R178 ;  /* 0x000000b2b3a5723e */ /* 0x004fe200000000ff */
[----:B------:R-:W-:Y:S01]  /*8cb0*/  FADD.FTZ R178, R178, R175 ;  /* 0x000000afb2b27221 */ /* 0x000fe20000010000 */
[----:B------:R-:W-:-:S03]  /*8cc0*/  FADD.FTZ R194, R181, R194 ;  /* 0x000000c2b5c27221 */ /* 0x000fc60000010000 */
[----:B------:R-:W-:Y:S01]  /*8cd0*/  FADD.FTZ R179, R179, R178 ;  /* 0x000000b2b3b37221 */ /* 0x000fe20000010000 */
[----:B0-----:R-:W-:-:S03]  /*8ce0*/  F2FP.F16.F32.PACK_AB R167, R183, R182 ;  /* 0x000000b6b7a7723e */ /* 0x001fc600000000ff */
[----:B------:R-:W-:Y:S02]  /*8cf0*/  FADD.FTZ R182, R182, R179 ;  /* 0x000000b3b6b67221 */ /* 0x000fe40000010000 */
[----:B------:R1:W-:Y:S01]  /*8d00*/  STSM.16.M88.4 [R189], R164 ;  /* 0x000000a4bd007844 */ /* 0x0003e20000000200 */
[----:B------:R-:W-:Y:S01]  /*8d10*/  WARPGROUP.ARRIVE ;  /* 0x00000000000079c5 */ /* 0x000fe20000000000 */
[----:B------:R-:W-:-:S05]  /*8d20*/  FADD.FTZ R195, R183, R182 ;  /* 0x000000b6b7c37221 */ /* 0x000fca0000010000 */
[----:B------:R-:W-:Y:S01]  /*8d30*/  HGMMA.64x256x16.F32 R24, R152, gdesc[UR8].tnspB, R24, gsb0 ;  /* 0x43e0000898187df0 */ /* 0x000fe20008000818 */
[----:B------:R-:W-:Y:S01]  /*8d40*/  R2UR UR10, R211 ;  /* 0x00000000d30a72ca */ /* 0x000fe200000e0000 */
[----:B------:R-:W-:Y:S01]  /*8d50*/  UMOV UR11, 0x40000040 ;  /* 0x40000040000b7882 */ /* 0x000fe20000000000 */
[C---:B------:R-:W-:Y:S02]  /*8d60*/  VIADD R211, R218.reuse, 0x100 ;  /* 0x00000100dad37836 */ /* 0x040fe40000000000 */
[----:B------:R-:W-:Y:S01]  /*8d70*/  VIADD R218, R218, 0x180 ;  /* 0x00000180dada7836 */ /* 0x000fe20000000000 */
[----:B------:R-:W-:Y:S02]  /*8d80*/  WARPGROUP.DEPBAR.LE gsb0, 0x0 ;  /* 0x00008000000079c5 */ /* 0x000fe40000010000 */
[----:B------:R-:W-:-:S15]  /*8d90*/  WARPGROUP.ARRIVE ;  /* 0x00000000000079c5 */ /* 0x000fde0000000000 */
[----:B------:R-:W-:-:S05]  /*8da0*/  NOP ;  /* 0x0000000000007918 */ /* 0x000fca0000000000 */
        /* <DEDUP_REMOVED lines=19> */
[----:B0-----:R-:W0:Y:S02]  /*8ee0*/  FENCE.VIEW.ASYNC.S ;  /* 0x00000000000073c6 */ /* 0x001e240000000000 */
[----:B0-----:R-:W-:Y:S01]  /*8ef0*/  NOP ;  /* 0x0000000000007918 */ /* 0x001fe20000000000 */
[----:B------:R-:W-:Y:S06]  /*8f00*/  BAR.ARV 0xe, 0x100 ;  /* 0x0384000000007b1d */ /* 0x000fec0000002000 */
[----:B-1----:R-:W-:Y:S05]  /*8f10*/  @!P0 BRA `(.L_x_206) ;  /* 0x0000000000048947 */ /* 0x002fea0003800000 */
[----:B------:R-:W-:Y:S01]  /*8f20*/  BPT.TRAP 0x1 ;  /* 0x000000040000795c */ /* 0x000fe20000300000 */
.L_x_206:
[----:B------:R-:W-:Y:S01]  /*8f30*/  R2UR UR7, R196 ;  /* 0x00000000c40772ca */ /* 0x000fe200000e0000 */
[----:B------:R-:W-:Y:S02]  /*8f40*/  IMAD.MOV.U32 R187, RZ, RZ, R180 ;  /* 0x000000ffffbb7224 */ /* 0x000fe400078e00b4 */
[----:B------:R-:W-:Y:S02]  /*8f50*/  IMAD.MOV.U32 R186, RZ, RZ, R197 ;  /* 0x000000ffffba7224 */ /* 0x000fe400078e00c5 */
[----:B------:R-:W-:-:S08]  /*8f60*/  IMAD.MOV.U32 R211, RZ, RZ, R198 ;  /* 0x000000ffffd37224 */ /* 0x000fd000078e00c6 */
[----:B------:R-:W-:-:S04]  /*8f70*/  UIADD3 UR7, UR7, 0x38860, URZ ;  /* 0x0003886007077890 */ /* 0x000fc8000fffe03f */
[----:B------:R-:W-:-:S09]  /*8f80*/  UPRMT UR7, UR61, 0x654, UR7 ;  /* 0x000006543d077896 */ /* 0x000fd20008000007 */
[----:B------:R-:W-:Y:S01]  /*8f90*/  SYNCS.ARRIVE.TRANS64.RED.A1T0 RZ, [UR7], RZ ;  /* 0x000000ffffff79a7 */ /* 0x000fe20008100407 */
[----:B------:R-:W-:Y:S05]  /*8fa0*/  @P1 BRA `(.L_x_207) ;  /* 0xffffffd000a01947 */ /* 0x000fea000383ffff */
[----:B------:R-:W-:Y:S02]  /*8fb0*/  IMAD.SHL.U32 R153, R198, 0x40, RZ ;  /* 0x00000040c6997824 */ /* 0x000fe400078e00ff */
[----:B------:R-:W-:Y:S02]  /*8fc0*/  IMAD.MOV.U32 R187, RZ, RZ, R180 ;  /* 0x000000ffffbb7224 */ /* 0x000fe400078e00b4 */
[----:B------:R-:W-:-:S07]  /*8fd0*/  IMAD.MOV.U32 R186, RZ, RZ, R197 ;  /* 0x000000ffffba7224 */ /* 0x000fce00078e00c5 */
.L_x_196:
[----:B------:R-:W0:Y:S01]  /*8fe0*/  SHFL.BFLY PT, R3, R194, 0x2, 0x1f ;  /* 0x0c401f00c2037f89 */ /* 0x000e2200000e0000 */
[----:B------:R-:W-:Y:S08]  /*8ff0*/  BAR.ARV 0x8, 0x100 ;  /* 0x0204000000007b1d */ /* 0x000ff00000002000 */
[----:B------:R-:W-:Y:S01]  /*9000*/  BAR.SYNC.DEFER_BLOCKING 0xf, 0x100 ;  /* 0x03c4000000007b1d */ /* 0x000fe20000010000 */
[----:B------:R-:W-:Y:S01]  /*9010*/  ISETP.NE.AND P0, PT, R185, RZ, PT ;  /* 0x000000ffb900720c */ /* 0x000fe20003f05270 */
[----:B------:R-:W-:-:S04]  /*9020*/  IMAD.IADD R153, R184, 0x1, R153 ;  /* 0x00000001b8997824 */ /* 0x000fc800078e0299 */
[----:B------:R-:W1:Y:S01]  /*9030*/  SHFL.BFLY PT, R4, R195, 0x2, 0x1f ;  /* 0x0c401f00c3047f89 */ /* 0x000e6200000e0000 */
[----:B0-----:R-:W-:-:S07]  /*9040*/  FADD.FTZ R3, R3, R194 ;  /* 0x000000c203037221 */ /* 0x001fce0000010000 */
[----:B------:R-:W-:Y:S01]  /*9050*/  @!P0 IMAD R2, R153, 0x4, R2 ;  /* 0x0000000499028824 */ /* 0x000fe200078e0202 */
[----:B------:R-:W0:Y:S01]  /*9060*/  SHFL.BFLY PT, R0, R3, 0x1, 0x1f ;  /* 0x0c201f0003007f89 */ /* 0x000e2200000e0000 */
[----:B-1----:R-:W-:-:S05]  /*9070*/  FADD.FTZ R4, R4, R195 ;  /* 0x000000c304047221 */ /* 0x002fca0000010000 */
[----:B------:R-:W1:Y:S01]  /*9080*/  SHFL.BFLY PT, R5, R4, 0x1, 0x1f ;  /* 0x0c201f0004057f89 */ /* 0x000e6200000e0000 */
[----:B0-----:R-:W-:Y:S01]  /*9090*/  FADD.FTZ R8, R3, R0 ;  /* 0x0000000003087221 */ /* 0x001fe20000010000 */
[----:B------:R-:W-:Y:S01]  /*90a0*/  IMAD.MOV.U32 R0, RZ, RZ, RZ ;  /* 0x000000ffff007224 */ /* 0x000fe200078e00ff */
[----:B------:R-:W-:-:S03]  /*90b0*/  MOV R3, UR6 ;  /* 0x0000000600037c02 */ /* 0x000fc60008000f00 */
[----:B------:R-:W-:-:S13]  /*90c0*/  FSETP.NE.FTZ.AND P1, PT, R8, RZ, PT ;  /* 0x000000ff0800720b */ /* 0x000fda0003f35000 */
[----:B------:R-:W0:Y:S01]  /*90d0*/  @P1 MUFU.LG2 R6, R8 ;  /* 0x0000000800061308 */ /* 0x000e220000000c00 */
[----:B------:R-:W-:Y:S01]  /*90e0*/  @P1 FMUL.FTZ R3, R3, 0.69314718246459960938 ;  /* 0x3f31721803031820 */ /* 0x000fe20000410000 */
[----:B-1----:R-:W-:Y:S01]  /*90f0*/  FADD.FTZ R9, R4, R5 ;  /* 0x0000000504097221 */ /* 0x002fe20000010000 */
[----:B------:R-:W-:Y:S02]  /*9100*/  IMAD.MOV.U32 R5, RZ, RZ, RZ ;  /* 0x000000ffff057224 */ /* 0x000fe400078e00ff */
[----:B------:R-:W-:Y:S02]  /*9110*/  IMAD.MOV.U32 R4, RZ, RZ, -0x800000 ;  /* 0xff800000ff047424 */ /* 0x000fe400078e00ff */
[----:B------:R-:W-:Y:S02]  /*9120*/  FSETP.NE.FTZ.AND P2, PT, R9, RZ, PT ;  /* 0x000000ff0900720b */ /* 0x000fe40003f55000 */
[----:B------:R-:W1:Y:S01]  /*9130*/  @P1 MUFU.RCP R5, R8 ;  /* 0x0000000800051308 */ /* 0x000e620000001000 */
[----:B0-----:R-:W-:-:S10]  /*9140*/  @P1 FMUL.FTZ R6, R6, 0.69314718246459960938 ;  /* 0x3f31721806061820 */ /* 0x001fd40000410000 */
[----:B------:R-:W0:Y:S01]  /*9150*/  @P2 MUFU.RCP R0, R9 ;  /* 0x0000000900002308 */ /* 0x000e220000001000 */
[----:B------:R-:W-:Y:S01]  /*9160*/  @P1 FFMA.FTZ R4, R3, R186, R6 ;  /* 0x000000ba03041223 */ /* 0x000fe20000010006 */
[----:B-1----:R1:W-:Y:S01]  /*9170*/  @!P0 STS [R2+0x38400], R5 ;  /* 0x0384000502008388 */ /* 0x0023e20000000800 */
[----:B------:R-:W-:-:S05]  /*9180*/  FMUL.FTZ R24, R24, R5 ;  /* 0x0000000518187220 */ /* 0x000fca0000410000 */
[----:B------:R-:W2:Y:S01]  /*9190*/  @P2 MUFU.LG2 R7, R9 ;  /* 0x0000000900072308 */ /* 0x000ea20000000c00 */
        /* <DEDUP_REMOVED lines=8> */
[----:B0-----:R0:W-:Y:S01]  /*9220*/  @!P0 STS [R2+0x38420], R0 ;  /* 0x0384200002008388 */ /* 0x0011e20000000800 */
        /* <DEDUP_REMOVED lines=55> */
[----:B-1----:R-:W-:-:S02]  /*95a0*/  IMAD.U32 R5, RZ, RZ, UR6 ;  /* 0x00000006ff057e24 */ /* 0x002fc4000f8e00ff */
[----:B--2---:R-:W-:Y:S01]  /*95b0*/  @P2 FMUL.FTZ R8, R7, 0.69314718246459960938 ;  /* 0x3f31721807082820 */ /* 0x004fe20000410000 */
[----:B0-----:R-:W-:Y:S01]  /*95c0*/  IMAD.MOV.U32 R2, RZ, RZ, -0x800000 ;  /* 0xff800000ff027424 */ /* 0x001fe200078e00ff */
[----:B------:R-:W-:Y:S01]  /*95d0*/  PLOP3.LUT P0, PT, PT, PT, PT, 0x8, 0x0 ;  /* 0x000000000000781c */ /* 0x000fe20003f0e170 */
        /* <DEDUP_REMOVED lines=66> */
[----:B------:R-:W-:Y:S06]  /*9a00*/  BAR.ARV 0xe, 0x100 ;  /* 0x0384000000007b1d */ /* 0x000fec0000002000 */
.L_x_177:
        /* <DEDUP_REMOVED lines=21> */
[----:B-1----:R-:W-:Y:S01]  /*9b60*/  ISETP.NE.AND P1, PT, R6, 0x1, PT ;  /* 0x000000010600780c */ /* 0x002fe20003f25270 */
[----:B------:R-:W-:Y:S01]  /*9b70*/  IMAD.IADD R8, R22, 0x1, -R5 ;  /* 0x0000000116087824 */ /* 0x000fe200078e0a05 */
[----:B------:R-:W-:-:S04]  /*9b80*/  SHF.R.S32.HI R5, RZ, 0x1f, R3 ;  /* 0x0000001fff057819 */ /* 0x000fc80000011403 */
        /* <DEDUP_REMOVED lines=29> */
[----:B--2---:R-:W-:Y:S02]  /*9d60*/  USHF.R.S32.HI UR5, URZ, 0x1f, UR7 ;  /* 0x0000001f3f057899 */ /* 0x004fe40008011407 */
[----:B------:R-:W-:Y:S02]  /*9d70*/  IMAD.IADD R152, R23, 0x1, -R152 ;  /* 0x0000000117987824 */ /* 0x000fe400078e0a98 */
[----:B------:R-:W-:Y:S01]  /*9d80*/  IMAD.IADD R11, R10, 0x1, -R11 ;  /* 0x000000010a0b7824 */ /* 0x000fe200078e0a0b */
[----:B------:R-:W-:Y:S01]  /*9d90*/  LEA.HI R10, R9, R9, RZ, 0x1 ;  /* 0x00000009090a7211 */ /* 0x000fe200078f08ff */
[----:B------:R-:W0:Y:S01]  /*9da0*/  @P0 LDC R16, c[0x0][0xcec] ;  /* 0x00033b00ff100b82 */ /* 0x000e220000000800 */
[----:B------:R-:W-:-:S02]  /*9db0*/  IMAD.SHL.U32 R152, R152, 0x2, RZ ;  /* 0x0000000298987824 */ /* 0x000fc400078e00ff */
[----:B------:R-:W-:Y:S01]  /*9dc0*/  LOP3.LUT R10, R10, 0x1ffffffe, RZ, 0xc0, !PT ;  /* 0x1ffffffe0a0a7812 */ /* 0x000fe200078ec0ff */
[----:B------:R-:W-:Y:S02]  /*9dd0*/  IMAD R153, R12, 0x10, R11 ;  /* 0x000000100c997824 */ /* 0x000fe400078e020b */
[----:B---3--:R-:W-:Y:S02]  /*9de0*/  IMAD R12, R20, UR5, RZ ;  /* 0x00000005140c7c24 */ /* 0x008fe4000f8e02ff */
[----:B------:R-:W2:Y:S01]  /*9df0*/  @P0 LDC R17, c[0x0][0xcf0] ;  /* 0x00033c00ff110b82 */ /* 0x000ea20000000800 */
[----:B------:R-:W-:Y:S02]  /*9e00*/  IMAD.IADD R9, R9, 0x1, -R10 ;  /* 0x0000000109097824 */ /* 0x000fe400078e0a0a */
[----:B------:R-:W-:Y:S02]  /*9e10*/  IMAD.U32 R11, RZ, RZ, UR9 ;  /* 0x00000009ff0b7e24 */ /* 0x000fe4000f8e00ff */
[----:B------:R-:W-:-:S02]  /*9e20*/  IMAD R9, R9, 0x8, R153 ;  /* 0x0000000809097824 */ /* 0x000fc400078e0299 */
[----:B------:R-:W-:Y:S02]  /*9e30*/  IMAD.U32 R10, RZ, RZ, UR8 ;  /* 0x00000008ff0a7e24 */ /* 0x000fe4000f8e00ff */
[----:B-1----:R-:W-:Y:S02]  /*9e40*/  IMAD R9, R14, 0x40, R9 ;  /* 0x000000400e097824 */ /* 0x002fe400078e0209 */
[----:B------:R-:W-:Y:S01]  /*9e50*/  IMAD.U32 R11, RZ, RZ, UR4 ;  /* 0x00000004ff0b7e24 */ /* 0x000fe2000f8e00ff */
[----:B------:R-:W-:Y:S01]  /*9e60*/  ULDC.64 UR4, c[0x0][0xce0] ;  /* 0x0003380000047ab9 */ /* 0x000fe20000000a00 */
[----:B------:R-:W-:Y:S02]  /*9e70*/  IMAD R15, R21, UR7, R12 ;  /* 0x00000007150f7c24 */ /* 0x000fe4000f8e020c */
[----:B------:R-:W-:-:S04]  /*9e80*/  IMAD.WIDE.U32 R10, R20, UR7, R10 ;  /* 0x00000007140a7c25 */ /* 0x000fc8000f8e000a */
[----:B0-----:R-:W-:Y:S01]  /*9e90*/  @P0 IMAD.HI.U32 R12, R9, R16, RZ ;  /* 0x00000010090c0227 */ /* 0x001fe200078e00ff */
[----:B------:R-:W-:-:S03]  /*9ea0*/  IADD3 R11, R11, R15, RZ ;  /* 0x0000000f0b0b7210 */ /* 0x000fc60007ffe0ff */
[----:B------:R-:W-:Y:S01]  /*9eb0*/  IMAD.MOV.U32 R13, RZ, RZ, R9 ;  /* 0x000000ffff0d7224 */ /* 0x000fe200078e0009 */
[----:B--2---:R-:W-:Y:S01]  /*9ec0*/  @P0 SHF.R.U32.HI R13, RZ, R17, R12 ;  /* 0x00000011ff0d0219 */ /* 0x004fe2000001160c */
[----:B------:R-:W-:Y:S02]  /*9ed0*/  IMAD R12, R5, UR4, RZ ;  /* 0x00000004050c7c24 */ /* 0x000fe4000f8e02ff */
[----:B------:R-:W-:-:S04]  /*9ee0*/  IMAD.WIDE.U32 R10, R3, UR4, R10 ;  /* 0x00000004030a7c25 */ /* 0x000fc8000f8e000a */
[----:B------:R-:W-:Y:S01]  /*9ef0*/  IMAD.MOV R15, RZ, RZ, -R13 ;  /* 0x000000ffff0f7224 */ /* 0x000fe200078e0a0d */
[----:B------:R-:W-:Y:S01]  /*9f00*/  IADD3 R10, P0, R13, R10, RZ ;  /* 0x0000000a0d0a7210 */ /* 0x000fe20007f1e0ff */
        /* <DEDUP_REMOVED lines=24> */
[----:B------:R-:W-:Y:S01]  /*a090*/  ISETP.NE.AND P0, PT, R152, R15, PT ;  /* 0x0000000f9800720c */ /* 0x000fe20003f05270 */
[----:B------:R-:W-:-:S03]  /*a0a0*/  VIADD R15, R9, 0x8 ;  /* 0x00000008090f7836 */ /* 0x000fc60000000000 */
[-C--:B------:R-:W-:Y:S02]  /*a0b0*/  ISETP.GE.OR P2, PT, R9, R14.reuse, P0 ;  /* 0x0000000e0900720c */ /* 0x080fe40000746670 */
[----:B------:R-:W-:-:S11]  /*a0c0*/  ISETP.GE.OR P0, PT, R15, R14, P0 ;  /* 0x0000000e0f00720c */ /* 0x000fd60000706670 */
[----:B0-----:R0:W-:Y:S04]  /*a0d0*/  @!P2 ST.E desc[UR36][R10.64], R4 ;  /* 0x000000040a00a985 */ /* 0x0011e8000c101924 */
[----:B-1----:R0:W-:Y:S02]  /*a0e0*/  @!P0 ST.E desc[UR36][R12.64], R2 ;  /* 0x000000020c008985 */ /* 0x0021e4000c101924 */
.L_x_209:
        /* <DEDUP_REMOVED lines=21> */
[----:B------:R-:W-:Y:S01]  /*a240*/  IMAD R155, R155, 0x10, R154 ;  /* 0x000000109b9b7824 */ /* 0x000fe200078e029a */
[----:B------:R-:W-:Y:S01]  /*a250*/  BSSY B0, `(.L_x_210) ;  /* 0x00000f3000007945 */ /* 0x000fe20003800000 */
[----:B------:R-:W-:Y:S01]  /*a260*/  IMAD.U32 R10, RZ, RZ, UR4 ;  /* 0x00000004ff0a7e24 */ /* 0x000fe2000f8e00ff */
[----:B------:R-:W-:Y:S01]  /*a270*/  ULDC.64 UR4, c[0x0][0xc48] ;  /* 0x0003120000047ab9 */ /* 0x000fe20000000a00 */
[----:B------:R-:W-:Y:S01]  /*a280*/  IMAD.IADD R2, R19, 0x1, -R2 ;  /* 0x0000000113027824 */ /* 0x000fe200078e0a02 */
[----:B--2---:R-:W-:Y:S01]  /*a290*/  USHF.R.S32.HI UR8, URZ, 0x1f, UR7 ;  /* 0x0000001f3f087899 */ /* 0x004fe20008011407 */
[----:B------:R-:W2:Y:S01]  /*a2a0*/  @P1 LDC R17, c[0x0][0xcf0] ;  /* 0x00033c00ff111b82 */ /* 0x000ea20000000800 */
[----:B------:R-:W-:-:S02]  /*a2b0*/  IMAD.U32 R11, RZ, RZ, UR6 ;  /* 0x00000006ff0b7e24 */ /* 0x000fc4000f8e00ff */
[----:B------:R-:W-:-:S04]  /*a2c0*/  IMAD R4, R2, 0x8, R155 ;  /* 0x0000000802047824 */ /* 0x000fc800078e029b */
[----:B-1----:R-:W-:Y:S02]  /*a2d0*/  IMAD R15, R14, 0x40, R4 ;  /* 0x000000400e0f7824 */ /* 0x002fe400078e0204 */
[C---:B0-----:R-:W-:Y:S02]  /*a2e0*/  IMAD R2, R12.reuse, UR8, RZ ;  /* 0x000000080c027c24 */ /* 0x041fe4000f8e02ff */
[----:B------:R-:W-:Y:S01]  /*a2f0*/  IMAD.WIDE.U32 R10, R12, UR7, R10 ;  /* 0x000000070c0a7c25 */ /* 0x000fe2000f8e000a */
[----:B------:R-:W-:-:S03]  /*a300*/  MOV R9, R15 ;  /* 0x0000000f00097202 */ /* 0x000fc60000000f00 */
[----:B------:R-:W-:Y:S02]  /*a310*/  IMAD R13, R13, UR7, R2 ;  /* 0x000000070d0d7c24 */ /* 0x000fe4000f8e0202 */
[----:B---3--:R-:W-:-:S04]  /*a320*/  @P1 IMAD.HI.U32 R16, R15, R16, RZ ;  /* 0x000000100f101227 */ /* 0x008fc800078e00ff */
[----:B------:R-:W-:Y:S02]  /*a330*/  IMAD R2, R5, UR4, RZ ;  /* 0x0000000405027c24 */ /* 0x000fe4000f8e02ff */
[----:B------:R-:W-:Y:S01]  /*a340*/  IMAD.IADD R11, R11, 0x1, R13 ;  /* 0x000000010b0b7824 */ /* 0x000fe200078e020d */
[----:B--2---:R-:W-:Y:S01]  /*a350*/  @P1 SHF.R.U32.HI R9, RZ, R17, R16 ;  /* 0x00000011ff091219 */ /* 0x004fe20000011610 */
[C---:B------:R-:W-:Y:S02]  /*a360*/  IMAD R13, R3.reuse, UR5, R2 ;  /* 0x00000005030d7c24 */ /* 0x040fe4000f8e0202 */
[----:B------:R-:W-:Y:S01]  /*a370*/  IMAD.WIDE.U32 R2, R3, UR4, R10 ;  /* 0x0000000403027c25 */ /* 0x000fe2000f8e000a */
[--C-:B------:R-:W-:Y:S01]  /*a380*/  SHF.R.S32.HI R4, RZ, 0x1f, R9.reuse ;  /* 0x0000001fff047819 */ /* 0x100fe20000011409 */
[----:B------:R-:W-:Y:S02]  /*a390*/  ULDC.64 UR4, c[0x0][0xc30] ;  /* 0x00030c0000047ab9 */ /* 0x000fe40000000a00 */
[----:B------:R-:W-:-:S02]  /*a3a0*/  IMAD.MOV R5, RZ, RZ, -R9 ;  /* 0x000000ffff057224 */ /* 0x000fc400078e0a09 */
[----:B------:R-:W-:Y:S02]  /*a3b0*/  IMAD R4, R4, UR4, RZ ;  /* 0x0000000404047c24 */ /* 0x000fe4000f8e02ff */
[----:B------:R-:W-:Y:S02]  /*a3c0*/  IMAD R5, R6, R5, R15 ;  /* 0x0000000506057224 */ /* 0x000fe400078e020f */
        /* <DEDUP_REMOVED lines=16> */
[----:B------:R-:W-:Y:S01]  /*a4d0*/  LOP3.LUT R9, R7, 0x7ffffffc, RZ, 0xc0, !PT ;  /* 0x7ffffffc07097812 */ /* 0x000fe200078ec0ff */
[----:B------:R-:W-:Y:S01]  /*a4e0*/  IMAD R7, R14, 0x40, R155 ;  /* 0x000000400e077824 */ /* 0x000fe200078e029b */
[----:B------:R-:W-:Y:S01]  /*a4f0*/  LEA.HI.X R5, R2, UR5, R5, 0x2, P0 ;  /* 0x0000000502057c11 */ /* 0x000fe200080f1405 */
[----:B------:R-:W-:Y:S01]  /*a500*/  IMAD.IADD R11, R0, 0x1, -R11 ;  /* 0x00000001000b7824 */ /* 0x000fe200078e0a0b */
[----:B------:R0:W1:Y:S01]  /*a510*/  SHFL.IDX PT, R2, R4, RZ, 0x1c1f ;  /* 0x001c1fff04027589 */ /* 0x00006200000e0000 */
[----:B------:R-:W-:Y:S01]  /*a520*/  IMAD.IADD R0, R8, 0x1, -R9 ;  /* 0x0000000108007824 */ /* 0x000fe200078e0a09 */
[----:B------:R-:W-:-:S02]  /*a530*/  ISETP.GE.AND P0, PT, R7, R6, PT ;  /* 0x000000060700720c */ /* 0x000fc40003f06270 */
[----:B------:R0:W2:Y:S01]  /*a540*/  SHFL.IDX PT, R3, R5, RZ, 0x1c1f ;  /* 0x001c1fff05037589 */ /* 0x0000a200000e0000 */
[----:B------:R-:W-:-:S04]  /*a550*/  IMAD R0, R11, 0x80, R0 ;  /* 0x000000800b007824 */ /* 0x000fc800078e0200 */
[----:B------:R-:W-:-:S06]  /*a560*/  IMAD.SHL.U32 R0, R0, 0x2, RZ ;  /* 0x0000000200007824 */ /* 0x000fcc00078e00ff */
        /* <DEDUP_REMOVED lines=11> */
[----:B------:R-:W-:Y:S01]  /*a620*/  VIADD R18, R0, 0x30 ;  /* 0x0000003000127836 */ /* 0x000fe20000000000 */
[----:B------:R-:W-:Y:S01]  /*a630*/  ISETP.GE.AND P0, PT, R16, UR4, PT ;  /* 0x0000000410007c0c */ /* 0x000fe2000bf06270 */
[C---:B------:R-:W-:Y:S01]  /*a640*/  VIADD R19, R0.reuse, 0x38 ;  /* 0x0000003800137836 */ /* 0x040fe20000000000 */
[----:B------:R-:W-:Y:S01]  /*a650*/  ISETP.GE.AND P1, PT, R17, UR4, PT ;  /* 0x0000000411007c0c */ /* 0x000fe2000bf26270 */
[C---:B------:R-:W-:Y:S01]  /*a660*/  VIADD R21, R0.reuse, 0x48 ;  /* 0x0000004800157836 */ /* 0x040fe20000000000 */
[C---:B------:R-:W-:Y:S01]  /*a670*/  IADD3 R20, R0.reuse, 0x40, RZ ;  /* 0x0000004000147810 */ /* 0x040fe20007ffe0ff */
[C---:B------:R-:W-:Y:S01]  /*a680*/  VIADD R22, R0.reuse, 0x50 ;  /* 0x0000005000167836 */ /* 0x040fe20000000000 */
[C---:B------:R-:W-:Y:S01]  /*a690*/  @!P2 LEA.HI R8, R0.reuse, R0, RZ, 0x1 ;  /* 0x000000000008a211 */ /* 0x040fe200078f08ff */
[----:B------:R-:W-:Y:S01]  /*a6a0*/  VIADD R23, R0, 0x58 ;  /* 0x0000005800177836 */ /* 0x000fe20000000000 */
[----:B------:R-:W-:-:S02]  /*a6b0*/  @!P3 LEA.HI R10, R9, R9, RZ, 0x1 ;  /* 0x00000009090ab211 */ /* 0x000fc400078f08ff */
[----:B------:R-:W-:Y:S02]  /*a6c0*/  @!P4 LEA.HI R12, R11, R11, RZ, 0x1 ;  /* 0x0000000b0b0cc211 */ /* 0x000fe400078f08ff */
[----:B------:R-:W-:Y:S02]  /*a6d0*/  @!P5 LEA.HI R14, R13, R13, RZ, 0x1 ;  /* 0x0000000d0d0ed211 */ /* 0x000fe400078f08ff */
[----:B------:R-:W-:Y:S02]  /*a6e0*/  @!P2 LOP3.LUT R9, R8, 0xfffffffe, RZ, 0xc0, !PT ;  /* 0xfffffffe0809a812 */ /* 0x000fe400078ec0ff */
[----:B------:R-:W-:Y:S02]  /*a6f0*/  @!P3 LOP3.LUT R11, R10, 0xfffffffe, RZ, 0xc0, !PT ;  /* 0xfffffffe0a0bb812 */ /* 0x000fe400078ec0ff */
[----:B------:R-:W-:Y:S01]  /*a700*/  @!P4 LOP3.LUT R13, R12, 0xfffffffe, RZ, 0xc0, !PT ;  /* 0xfffffffe0c0dc812 */ /* 0x000fe200078ec0ff */
[----:B-12---:R-:W-:Y:S01]  /*a710*/  @!P2 IMAD.WIDE R8, R9, 0x4, R2 ;  /* 0x000000040908a825 */ /* 0x006fe200078e0202 */
[----:B------:R-:W-:-:S02]  /*a720*/  @!P5 LOP3.LUT R15, R14, 0xfffffffe, RZ, 0xc0, !PT ;  /* 0xfffffffe0e0fd812 */ /* 0x000fc400078ec0ff */
[----:B------:R-:W-:Y:S01]  /*a730*/  ISETP.GE.AND P6, PT, R22, UR4, PT ;  /* 0x0000000416007c0c */ /* 0x000fe2000bfc6270 */
        /* <DEDUP_REMOVED lines=9> */
[----:B------:R-:W-:Y:S01]  /*a7d0*/  @!P0 LEA.HI R16, R16, R16, RZ, 0x1 ;  /* 0x0000001010108211 */ /* 0x000fe200078f08ff */
[----:B------:R3:W-:Y:S01]  /*a7e0*/  @!P5 ST.E.64 desc[UR36][R14.64], R36 ;  /* 0x000000240e00d985 */ /* 0x0007e2000c101b24 */
[----:B------:R-:W-:Y:S01]  /*a7f0*/  ISETP.GE.AND P5, PT, R21, UR4, PT ;  /* 0x0000000415007c0c */ /* 0x000fe2000bfa6270 */
[----:B0-----:R-:W-:Y:S01]  /*a800*/  VIADD R24, R0, 0x60 ;  /* 0x0000006000187836 */ /* 0x001fe20000000000 */
[----:B------:R-:W-:Y:S02]  /*a810*/  @!P1 LEA.HI R17, R17, R17, RZ, 0x1 ;  /* 0x0000001111119211 */ /* 0x000fe400078f08ff */
[----:B------:R-:W-:Y:S02]  /*a820*/  @!P0 LOP3.LUT R9, R16, 0xfffffffe, RZ, 0xc0, !PT ;  /* 0xfffffffe10098812 */ /* 0x000fe400078ec0ff */
[----:B-1----:R-:W-:Y:S02]  /*a830*/  @!P1 LOP3.LUT R11, R17, 0xfffffffe, RZ, 0xc0, !PT ;  /* 0xfffffffe110b9812 */ /* 0x002fe400078ec0ff */
        /* <DEDUP_REMOVED lines=16> */
[----:B------:R-:W-:Y:S01]  /*a940*/  VIADD R22, R0, 0x88 ;  /* 0x0000008800167836 */ /* 0x000fe20000000000 */
[----:B------:R-:W-:Y:S01]  /*a950*/  ISETP.GE.AND P1, PT, R23, UR4, PT ;  /* 0x0000000417007c0c */ /* 0x000fe2000bf26270 */
[----:B0-----:R-:W-:Y:S01]  /*a960*/  @!P2 IMAD.WIDE R8, R13, 0x4, R2 ;  /* 0x000000040d08a825 */ /* 0x001fe200078e0202 */
[----:B------:R-:W-:-:S03]  /*a970*/  ISETP.GE.AND P0, PT, R24, UR4, PT ;  /* 0x0000000418007c0c */ /* 0x000fc6000bf06270 */
[--C-:B-1----:R-:W-:Y:S01]  /*a980*/  @!P3 IMAD.WIDE R10, R19, 0x4, R2.reuse ;  /* 0x00000004130ab825 */ /* 0x102fe200078e0202 */
[----:B------:R0:W-:Y:S01]  /*a990*/  @!P2 ST.E.64 desc[UR36][R8.64], R48 ;  /* 0x000000300800a985 */ /* 0x0001e2000c101b24 */
[----:B------:R-:W-:Y:S02]  /*a9a0*/  ISETP.GE.AND P2, PT, R18, UR4, PT ;  /* 0x0000000412007c0c */ /* 0x000fe4000bf46270 */
        /* <DEDUP_REMOVED lines=11> */
[----:B------:R-:W-:Y:S01]  /*aa60*/  VIADD R21, R0, 0x80 ;  /* 0x0000008000157836 */ /* 0x000fe20000000000 */
[----:B------:R-:W-:Y:S02]  /*aa70*/  @!P0 LEA.HI R24, R24, R24, RZ, 0x1 ;  /* 0x0000001818188211 */ /* 0x000fe400078f08ff */
[----:B------:R-:W-:Y:S02]  /*aa80*/  ISETP.GE.AND P6, PT, R19, UR4, PT ;  /* 0x0000000413007c0c */ /* 0x000fe4000bfc6270 */
[----:B------:R-:W-:-:S02]  /*aa90*/  ISETP.GE.AND P4, PT, R21, UR4, PT ;  /* 0x0000000415007c0c */ /* 0x000fc4000bf86270 */
[----:B0-----:R-:W-:Y:S01]  /*aaa0*/  @!P1 LOP3.LUT R9, R23, 0xfffffffe, RZ, 0xc0, !PT ;  /* 0xfffffffe17099812 */ /* 0x001fe200078ec0ff */
[----:B------:R-:W-:Y:S01]  /*aab0*/  VIADD R23, R0, 0x90 ;  /* 0x0000009000177836 */ /* 0x000fe20000000000 */
        /* <DEDUP_REMOVED lines=14> */
[----:B---3--:R-:W-:Y:S01]  /*aba0*/  @!P5 LOP3.LUT R15, R20, 0xfffffffe, RZ, 0xc0, !PT ;  /* 0xfffffffe140fd812 */ /* 0x008fe200078ec0ff */
[----:B------:R-:W-:Y:S01]  /*abb0*/  VIADD R20, R0, 0xb0 ;  /* 0x000000b000147836 */ /* 0x000fe20000000000 */
[----:B------:R-:W-:Y:S02]  /*abc0*/  @!P4 LOP3.LUT R21, R21, 0xfffffffe, RZ, 0xc0, !PT ;  /* 0xfffffffe1515c812 */ /* 0x000fe400078ec0ff */
[----:B----4-:R-:W-:Y:S01]  /*abd0*/  @!P3 LOP3.LUT R17, R22, 0xfffffffe, RZ, 0xc0, !PT ;  /* 0xfffffffe1611b812 */ /* 0x010fe200078ec0ff */
        /* <DEDUP_REMOVED lines=22> */
[----:B0-----:R-:W-:Y:S02]  /*ad40*/  @!P0 LOP3.LUT R9, R23, 0xfffffffe, RZ, 0xc0, !PT ;  /* 0xfffffffe17098812 */ /* 0x001fe400078ec0ff */
[----:B------:R-:W-:Y:S02]  /*ad50*/  @!P2 LEA.HI R18, R18, R18, RZ, 0x1 ;  /* 0x000000121212a211 */ /* 0x000fe400078f08ff */
[----:B-1----:R-:W-:Y:S01]  /*ad60*/  @!P1 LOP3.LUT R11, R24, 0xfffffffe, RZ, 0xc0, !PT ;  /* 0xfffffffe180b9812 */ /* 0x002fe200078ec0ff */
[--C-:B------:R-:W-:Y:S01]  /*ad70*/  @!P0 IMAD.WIDE R8, R9, 0x4, R2.reuse ;  /* 0x0000000409088825 */ /* 0x100fe200078e0202 */
[----:B------:R-:W-:Y:S02]  /*ad80*/  @!P4 LEA.HI R20, R20, R20, RZ, 0x1 ;  /* 0x000000141414c211 */ /* 0x000fe400078f08ff */
[----:B--2---:R-:W-:Y:S01]  /*ad90*/  @!P2 LOP3.LUT R13, R18, 0xfffffffe, RZ, 0xc0, !PT ;  /* 0xfffffffe120da812 */ /* 0x004fe200078ec0ff */
[--C-:B------:R-:W-:Y:S01]  /*ada0*/  @!P1 IMAD.WIDE R10, R11, 0x4, R2.reuse ;  /* 0x000000040b0a9825 */ /* 0x100fe200078e0202 */
[----:B------:R-:W-:Y:S01]  /*adb0*/  @!P3 LEA.HI R19, R19, R19, RZ, 0x1 ;  /* 0x000000131313b211 */ /* 0x000fe200078f08ff */
[----:B------:R0:W-:Y:S01]  /*adc0*/  @!P0 ST.E.64 desc[UR36][R8.64], R96 ;  /* 0x0000006008008985 */ /* 0x0001e2000c101b24 */
[----:B------:R-:W-:Y:S01]  /*add0*/  @!P5 LEA.HI R21, R21, R21, RZ, 0x1 ;  /* 0x000000151515d211 */ /* 0x000fe200078f08ff */
[----:B------:R-:W-:Y:S01]  /*ade0*/  @!P2 IMAD.WIDE R12, R13, 0x4, R2 ;  /* 0x000000040d0ca825 */ /* 0x000fe200078e0202 */
[----:B------:R-:W-:Y:S01]  /*adf0*/  @!P3 LOP3.LUT R19, R19, 0xfffffffe, RZ, 0xc0, !PT ;  /* 0xfffffffe1313b812 */ /* 0x000fe200078ec0ff */
[----:B------:R1:W-:Y:S01]  /*ae00*/  @!P1 ST.E.64 desc[UR36][R10.64], R100 ;  /* 0x000000640a009985 */ /* 0x0003e2000c101b24 */
[----:B------:R-:W-:Y:S01]  /*ae10*/  @!P6 LEA.HI R22, R22, R22, RZ, 0x1 ;  /* 0x000000161616e211 */ /* 0x000fe200078f08ff */
[----:B------:R-:W-:Y:S01]  /*ae20*/  VIADD R18, R0, 0xc8 ;  /* 0x000000c800127836 */ /* 0x000fe20000000000 */
[----:B---3--:R-:W-:Y:S01]  /*ae30*/  @!P4 LOP3.LUT R15, R20, 0xfffffffe, RZ, 0xc0, !PT ;  /* 0xfffffffe140fc812 */ /* 0x008fe200078ec0ff */
[----:B------:R2:W-:Y:S01]  /*ae40*/  @!P2 ST.E.64 desc[UR36][R12.64], R104 ;  /* 0x000000680c00a985 */ /* 0x0005e2000c101b24 */
[----:B------:R-:W-:Y:S01]  /*ae50*/  @!P5 LOP3.LUT R21, R21, 0xfffffffe, RZ, 0xc0, !PT ;  /* 0xfffffffe1515d812 */ /* 0x000fe200078ec0ff */
[----:B------:R-:W-:Y:S01]  /*ae60*/  VIADD R20, R0, 0xd8 ;  /* 0x000000d800147836 */ /* 0x000fe20000000000 */
[----:B----4-:R-:W-:-:S02]  /*ae70*/  @!P6 LOP3.LUT R17, R22, 0xfffffffe, RZ, 0xc0, !PT ;  /* 0xfffffffe1611e812 */ /* 0x010fc400078ec0ff */
[----:B------:R-:W-:Y:S01]  /*ae80*/  ISETP.GE.AND P0, PT, R18, UR4, PT ;  /* 0x0000000412007c0c */ /* 0x000fe2000bf06270 */
[--C-:B0-----:R-:W-:Y:S01]  /*ae90*/  @!P3 IMAD.WIDE R8, R19, 0x4, R2.reuse ;  /* 0x000000041308b825 */ /* 0x101fe200078e0202 */
[----:B------:R-:W-:Y:S02]  /*aea0*/  IADD3 R19, R0, 0xd0, RZ ;  /* 0x000000d000137810 */ /* 0x000fe40007ffe0ff */
[----:B------:R-:W-:Y:S01]  /*aeb0*/  ISETP.GE.AND P2, PT, R20, UR4, PT ;  /* 0x0000000414007c0c */ /* 0x000fe2000bf46270 */
[--C-:B-1----:R-:W-:Y:S01]  /*aec0*/  @!P4 IMAD.WIDE R10, R15, 0x4, R2.reuse ;  /* 0x000000040f0ac825 */ /* 0x102fe200078e0202 */
[----:B------:R0:W-:Y:S01]  /*aed0*/  @!P3 ST.E.64 desc[UR36][R8.64], R108 ;  /* 0x0000006c0800b985 */ /* 0x0001e2000c101b24 */
[----:B------:R-:W-:Y:S02]  /*aee0*/  ISETP.GE.AND P1, PT, R19, UR4, PT ;  /* 0x0000000413007c0c */ /* 0x000fe4000bf26270 */
[--C-:B------:R-:W-:Y:S01]  /*aef0*/  @!P5 IMAD.WIDE R14, R21, 0x4, R2.reuse ;  /* 0x00000004150ed825 */ /* 0x100fe200078e0202 */
[----:B------:R1:W-:Y:S03]  /*af00*/  @!P4 ST.E.64 desc[UR36][R10.64], R112 ;  /* 0x000000700a00c985 */ /* 0x0003e6000c101b24 */
[----:B------:R-:W-:Y:S01]  /*af10*/  @!P6 IMAD.WIDE R16, R17, 0x4, R2 ;  /* 0x000000041110e825 */ /* 0x000fe200078e0202 */
[----:B------:R3:W-:Y:S01]  /*af20*/  @!P5 ST.E.64 desc[UR36][R14.64], R116 ;  /* 0x000000740e00d985 */ /* 0x0007e2000c101b24 */
[----:B------:R-:W-:-:S02]  /*af30*/  @!P0 LEA.HI R18, R18, R18, RZ, 0x1 ;  /* 0x0000001212128211 */ /* 0x000fc400078f08ff */
[C---:B------:R-:W-:Y:S01]  /*af40*/  VIADD R21, R0.reuse, 0xe0 ;  /* 0x000000e000157836 */ /* 0x040fe20000000000 */
[----:B------:R4:W-:Y:S01]  /*af50*/  @!P6 ST.E.64 desc[UR36][R16.64], R120 ;  /* 0x000000781000e985 */ /* 0x0009e2000c101b24 */
[C---:B--2---:R-:W-:Y:S01]  /*af60*/  VIADD R12, R0.reuse, 0xe8 ;  /* 0x000000e8000c7836 */ /* 0x044fe20000000000 */
[----:B------:R-:W-:Y:S01]  /*af70*/  @!P1 LEA.HI R19, R19, R19, RZ, 0x1 ;  /* 0x0000001313139211 */ /* 0x000fe200078f08ff */
[C---:B0-----:R-:W-:Y:S01]  /*af80*/  VIADD R9, R0.reuse, 0xf8 ;  /* 0x000000f800097836 */ /* 0x041fe20000000000 */
[----:B------:R-:W-:Y:S01]  /*af90*/  ISETP.GE.AND P3, PT, R21, UR4, PT ;  /* 0x0000000415007c0c */ /* 0x000fe2000bf66270 */
[----:B------:R-:W-:Y:S01]  /*afa0*/  VIADD R13, R0, 0xf0 ;  /* 0x000000f0000d7836 */ /* 0x000fe20000000000 */
[----:B------:R-:W-:Y:S02]  /*afb0*/  ISETP.GE.AND P4, PT, R12, UR4, PT ;  /* 0x000000040c007c0c */ /* 0x000fe4000bf86270 */
[----:B------:R-:W-:Y:S02]  /*afc0*/  ISETP.GE.AND P6, PT, R9, UR4, PT ;  /* 0x0000000409007c0c */ /* 0x000fe4000bfc6270 */
[----:B------:R-:W-:-:S02]  /*afd0*/  ISETP.GE.AND P5, PT, R13, UR4, PT ;  /* 0x000000040d007c0c */ /* 0x000fc4000bfa6270 */
[----:B------:R-:W-:Y:S02]  /*afe0*/  @!P2 LEA.HI R20, R20, R20, RZ, 0x1 ;  /* 0x000000141414a211 */ /* 0x000fe400078f08ff */
[----:B-1----:R-:W-:-:S03]  /*aff0*/  @!P1 LOP3.LUT R11, R19, 0xfffffffe, RZ, 0xc0, !PT ;  /* 0xfffffffe130b9812 */ /* 0x002fc600078ec0ff */
[----:B------:R-:W-:Y:S02]  /*b000*/  @!P3 LEA.HI R21, R21, R21, RZ, 0x1 ;  /* 0x000000151515b211 */ /* 0x000fe400078f08ff */
[----:B------:R-:W-:Y:S02]  /*b010*/  @!P4 LEA.HI R12, R12, R12, RZ, 0x1 ;  /* 0x0000000c0c0cc211 */ /* 0x000fe400078f08ff */
[----:B------:R-:W-:Y:S02]  /*b020*/  @!P6 LEA.HI R10, R9, R9, RZ, 0x1 ;  /* 0x00000009090ae211 */ /* 0x000fe400078f08ff */
[----:B------:R-:W-:Y:S02]  /*b030*/  @!P5 LEA.HI R8, R13, R13, RZ, 0x1 ;  /* 0x0000000d0d08d211 */ /* 0x000fe400078f08ff */
[----:B------:R-:W-:Y:S02]  /*b040*/  @!P0 LOP3.LUT R9, R18, 0xfffffffe, RZ, 0xc0, !PT ;  /* 0xfffffffe12098812 */ /* 0x000fe400078ec0ff */
[----:B------:R-:W-:-:S02]  /*b050*/  @!P2 LOP3.LUT R13, R20, 0xfffffffe, RZ, 0xc0, !PT ;  /* 0xfffffffe140da812 */ /* 0x000fc400078ec0ff */
[----:B---3--:R-:W-:Y:S02]  /*b060*/  @!P3 LOP3.LUT R15, R21, 0xfffffffe, RZ, 0xc0, !PT ;  /* 0xfffffffe150fb812 */ /* 0x008fe400078ec0ff */
[----:B----4-:R-:W-:Y:S01]  /*b070*/  @!P4 LOP3.LUT R17, R12, 0xfffffffe, RZ, 0xc0, !PT ;  /* 0xfffffffe0c11c812 */ /* 0x010fe200078ec0ff */
[--C-:B------:R-:W-:Y:S01]  /*b080*/  @!P2 IMAD.WIDE R12, R13, 0x4, R2.reuse ;  /* 0x000000040d0ca825 */ /* 0x100fe200078e0202 */
[----:B------:R-:W-:Y:S02]  /*b090*/  @!P5 LOP3.LUT R19, R8, 0xfffffffe, RZ, 0xc0, !PT ;  /* 0xfffffffe0813d812 */ /* 0x000fe400078ec0ff */
[----:B------:R-:W-:Y:S01]  /*b0a0*/  @!P6 LOP3.LUT R21, R10, 0xfffffffe, RZ, 0xc0, !PT ;  /* 0xfffffffe0a15e812 */ /* 0x000fe200078ec0ff */
[----:B------:R-:W-:-:S04]  /*b0b0*/  @!P0 IMAD.WIDE R8, R9, 0x4, R2 ;  /* 0x0000000409088825 */ /* 0x000fc800078e0202 */
        /* <DEDUP_REMOVED lines=12> */
.L_x_211:
[----:B------:R-:W-:Y:S05]  /*b180*/  BSYNC B0 ;  /* 0x0000000000007941 */ /* 0x000fea0003800000 */
.L_x_210:
[----:B------:R-:W-:Y:S01]  /*b190*/  VIADD R7, R7, 0x8 ;  /* 0x0000000807077836 */ /* 0x000fe20000000000 */
[----:B0-2---:R2:W3:Y:S04]  /*b1a0*/  SHFL.IDX PT, R3, R5, 0x1, 0x1c1f ;  /* 0x003c1f0005037f89 */ /* 0x0054e800000e0000 */
[----:B------:R-:W-:Y:S01]  /*b1b0*/  ISETP.GE.AND P0, PT, R7, R6, PT ;  /* 0x000000060700720c */ /* 0x000fe20003f06270 */
[----:B-1----:R2:W4:-:S12]  /*b1c0*/  SHFL.IDX PT, R2, R4, 0x1, 0x1c1f ;  /* 0x003c1f0004027f89 */ /* 0x00251800000e0000 */
        /* <DEDUP_REMOVED lines=15> */
[----:B------:R-:W-:-:S02]  /*b2c0*/  VIADD R15, R0, 0x40 ;  /* 0x00000040000f7836 */ /* 0x000fc40000000000 */
[C---:B------:R-:W-:Y:S01]  /*b2d0*/  @!P0 LEA.HI R4, R0.reuse, R0, RZ, 0x1 ;  /* 0x0000000000048211 */ /* 0x040fe200078f08ff */
[C---:B------:R-:W-:Y:S01]  /*b2e0*/  VIADD R16, R0.reuse, 0x48 ;  /* 0x0000004800107836 */ /* 0x040fe20000000000 */
[----:B------:R-:W-:Y:S01]  /*b2f0*/  @!P1 LEA.HI R6, R5, R5, RZ, 0x1 ;  /* 0x0000000505069211 */ /* 0x000fe200078f08ff */
[C---:B------:R-:W-:Y:S01]  /*b300*/  VIADD R18, R0.reuse, 0x50 ;  /* 0x0000005000127836 */ /* 0x040fe20000000000 */
[----:B------:R-:W-:Y:S01]  /*b310*/  @!P2 LEA.HI R8, R7, R7, RZ, 0x1 ;  /* 0x000000070708a211 */ /* 0x000fe200078f08ff */
[----:B------:R-:W-:Y:S01]  /*b320*/  VIADD R20, R0, 0x80 ;  /* 0x0000008000147836 */ /* 0x000fe20000000000 */
[----:B------:R-:W-:Y:S02]  /*b330*/  @!P0 LOP3.LUT R5, R4, 0xfffffffe, RZ, 0xc0, !PT ;  /* 0xfffffffe04058812 */ /* 0x000fe400078ec0ff */
[----:B------:R-:W-:Y:S02]  /*b340*/  @!P1 LOP3.LUT R7, R6, 0xfffffffe, RZ, 0xc0, !PT ;  /* 0xfffffffe06079812 */ /* 0x000fe400078ec0ff */
[----:B------:R-:W-:Y:S01]  /*b350*/  @!P2 LOP3.LUT R9, R8, 0xfffffffe, RZ, 0xc0, !PT ;  /* 0xfffffffe0809a812 */ /* 0x000fe200078ec0ff */
[----:B---34-:R-:W-:Y:S01]  /*b360*/  @!P0 IMAD.WIDE R4, R5, 0x4, R2 ;  /* 0x0000000405048825 */ /* 0x018fe200078e0202 */
        /* <DEDUP_REMOVED lines=25> */
[----:B------:R-:W-:Y:S01]  /*b500*/  @!P2 LOP3.LUT R11, R14, 0xfffffffe, RZ, 0xc0, !PT ;  /* 0xfffffffe0e0ba812 */ /* 0x000fe200078ec0ff */
[----:B------:R-:W-:Y:S01]  /*b510*/  VIADD R14, R0, 0x60 ;  /* 0x00000060000e7836 */ /* 0x000fe20000000000 */
[----:B------:R-:W-:-:S02]  /*b520*/  @!P3 LOP3.LUT R15, R15, 0xfffffffe, RZ, 0xc0, !PT ;  /* 0xfffffffe0f0fb812 */ /* 0x000fc400078ec0ff */
[----:B------:R-:W-:Y:S01]  /*b530*/  @!P4 LOP3.LUT R17, R16, 0xfffffffe, RZ, 0xc0, !PT ;  /* 0xfffffffe1011c812 */ /* 0x000fe200078ec0ff */
[----:B------:R-:W-:Y:S01]  /*b540*/  VIADD R16, R0, 0x70 ;  /* 0x0000007000107836 */ /* 0x000fe20000000000 */
[----:B------:R-:W-:Y:S02]  /*b550*/  ISETP.GE.AND P5, PT, R18, UR4, PT ;  /* 0x0000000412007c0c */ /* 0x000fe4000bfa6270 */
[----:B------:R-:W-:Y:S01]  /*b560*/  ISETP.GE.AND P6, PT, R19, UR4, PT ;  /* 0x0000000413007c0c */ /* 0x000fe2000bfc6270 */
[----:B0-----:R-:W-:-:S04]  /*b570*/  @!P0 IMAD.WIDE R4, R9, 0x4, R2 ;  /* 0x0000000409048825 */ /* 0x001fc800078e0202 */
[--C-:B-1----:R-:W-:Y:S01]  /*b580*/  @!P1 IMAD.WIDE R6, R13, 0x4, R2.reuse ;  /* 0x000000040d069825 */ /* 0x102fe200078e0202 */
[----:B------:R0:W-:Y:S01]  /*b590*/  @!P0 ST.E.64 desc[UR36][R4.64], R46 ;  /* 0x0000002e04008985 */ /* 0x0001e2000c101b24 */
[----:B------:R-:W-:Y:S02]  /*b5a0*/  ISETP.GE.AND P0, PT, R20, UR4, PT ;  /* 0x0000000414007c0c */ /* 0x000fe4000bf06270 */
[--C-:B------:R-:W-:Y:S01]  /*b5b0*/  @!P2 IMAD.WIDE R8, R11, 0x4, R2.reuse ;  /* 0x000000040b08a825 */ /* 0x100fe200078e0202 */
[----:B------:R1:W-:Y:S01]  /*b5c0*/  @!P1 ST.E.64 desc[UR36][R6.64], R50 ;  /* 0x0000003206009985 */ /* 0x0003e2000c101b24 */
[----:B------:R-:W-:Y:S02]  /*b5d0*/  @!P5 LEA.HI R18, R18, R18, RZ, 0x1 ;  /* 0x000000121212d211 */ /* 0x000fe400078f08ff */
[----:B------:R-:W-:Y:S01]  /*b5e0*/  @!P3 IMAD.WIDE R10, R15, 0x4, R2 ;  /* 0x000000040f0ab825 */ /* 0x000fe200078e0202 */
[----:B------:R2:W-:Y:S01]  /*b5f0*/  @!P2 ST.E.64 desc[UR36][R8.64], R54 ;  /* 0x000000360800a985 */ /* 0x0005e2000c101b24 */
[----:B------:R-:W-:-:S02]  /*b600*/  ISETP.GE.AND P2, PT, R16, UR4, PT ;  /* 0x0000000410007c0c */ /* 0x000fc4000bf46270 */
[----:B------:R-:W-:Y:S01]  /*b610*/  @!P4 IMAD.WIDE R12, R17, 0x4, R2 ;  /* 0x00000004110cc825 */ /* 0x000fe200078e0202 */
[----:B------:R3:W-:Y:S01]  /*b620*/  @!P3 ST.E.64 desc[UR36][R10.64], R58 ;  /* 0x0000003a0a00b985 */ /* 0x0007e2000c101b24 */
[----:B------:R-:W-:Y:S02]  /*b630*/  @!P6 LEA.HI R19, R19, R19, RZ, 0x1 ;  /* 0x000000131313e211 */ /* 0x000fe400078f08ff */
[C---:B------:R-:W-:Y:S01]  /*b640*/  VIADD R15, R0.reuse, 0x68 ;  /* 0x00000068000f7836 */ /* 0x040fe20000000000 */
[----:B------:R4:W-:Y:S01]  /*b650*/  @!P4 ST.E.64 desc[UR36][R12.64], R62 ;  /* 0x0000003e0c00c985 */ /* 0x0009e2000c101b24 */
[----:B------:R-:W-:Y:S01]  /*b660*/  VIADD R17, R0, 0x78 ;  /* 0x0000007800117836 */ /* 0x000fe20000000000 */
[----:B------:R-:W-:Y:S02]  /*b670*/  ISETP.GE.AND P4, PT, R14, UR4, PT ;  /* 0x000000040e007c0c */ /* 0x000fe4000bf86270 */
[----:B------:R-:W-:Y:S02]  /*b680*/  ISETP.GE.AND P3, PT, R15, UR4, PT ;  /* 0x000000040f007c0c */ /* 0x000fe4000bf66270 */
[----:B------:R-:W-:-:S02]  /*b690*/  ISETP.GE.AND P1, PT, R17, UR4, PT ;  /* 0x0000000411007c0c */ /* 0x000fc4000bf26270 */
[----:B0-----:R-:W-:Y:S01]  /*b6a0*/  @!P5 LOP3.LUT R5, R18, 0xfffffffe, RZ, 0xc0, !PT ;  /* 0xfffffffe1205d812 */ /* 0x001fe200078ec0ff */
[C---:B------:R-:W-:Y:S01]  /*b6b0*/  VIADD R18, R0.reuse, 0x88 ;  /* 0x0000008800127836 */ /* 0x040fe20000000000 */
        /* <DEDUP_REMOVED lines=23> */
[----:B------:R0:W-:Y:S03]  /*b830*/  @!P4 ST.E.64 desc[UR36][R4.64], R74 ;  /* 0x0000004a0400c985 */ /* 0x0001e6000c101b24 */
        /* <DEDUP_REMOVED lines=12> */
[----:B------:R-:W-:Y:S02]  /*b900*/  ISETP.GE.AND P0, PT, R14, UR4, PT ;  /* 0x000000040e007c0c */ /* 0x000fe4000bf06270 */
[----:B------:R-:W-:Y:S02]  /*b910*/  ISETP.GE.AND P4, PT, R15, UR4, PT ;  /* 0x000000040f007c0c */ /* 0x000fe4000bf86270 */
[----:B------:R-:W-:-:S02]  /*b920*/  ISETP.GE.AND P2, PT, R17, UR4, PT ;  /* 0x0000000411007c0c */ /* 0x000fc4000bf46270 */
[----:B------:R-:W-:Y:S02]  /*b930*/  @!P5 LEA.HI R19, R19, R19, RZ, 0x1 ;  /* 0x000000131313d211 */ /* 0x000fe400078f08ff */
        /* <DEDUP_REMOVED lines=18> */
[----:B----4-:R-:W-:Y:S01]  /*ba60*/  @!P1 LOP3.LUT R13, R20, 0xfffffffe, RZ, 0xc0, !PT ;  /* 0xfffffffe140d9812 */ /* 0x010fe200078ec0ff */
[----:B------:R-:W-:Y:S01]  /*ba70*/  VIADD R20, R0, 0xf0 ;  /* 0x000000f000147836 */ /* 0x000fe20000000000 */
[----:B------:R-:W-:Y:S01]  /*ba80*/  ISETP.GE.AND P5, PT, R18, UR4, PT ;  /* 0x0000000412007c0c */ /* 0x000fe2000bfa6270 */
[----:B0-----:R-:W-:Y:S01]  /*ba90*/  @!P0 IMAD.WIDE R4, R9, 0x4, R2 ;  /* 0x0000000409048825 */ /* 0x001fe200078e0202 */
[----:B------:R-:W-:-:S02]  /*baa0*/  ISETP.GE.AND P6, PT, R19, UR4, PT ;  /* 0x0000000413007c0c */ /* 0x000fc4000bfc6270 */
[----:B------:R-:W-:Y:S01]  /*bab0*/  IADD3 R16, R0, 0xe0, RZ ;  /* 0x000000e000107810 */ /* 0x000fe20007ffe0ff */
        /* <DEDUP_REMOVED lines=16> */
[----:B------:R-:W-:Y:S01]  /*bbc0*/  VIADD R0, R0, 0xf8 ;  /* 0x000000f800007836 */ /* 0x000fe20000000000 */
[----:B------:R-:W-:Y:S02]  /*bbd0*/  ISETP.GE.AND P1, PT, R15, UR4, PT ;  /* 0x000000040f007c0c */ /* 0x000fe4000bf26270 */
[----:B------:R-:W-:-:S02]  /*bbe0*/  ISETP.GE.AND P3, PT, R17, UR4, PT ;  /* 0x0000000411007c0c */ /* 0x000fc4000bf66270 */
        /* <DEDUP_REMOVED lines=33> */
.L_x_208:
[----:B------:R-:W0:Y:S02]  /*be00*/  S2R R0, SR_TID.X ;  /* 0x0000000000007919 */ /* 0x000e240000002100 */
[----:B0-----:R-:W-:-:S05]  /*be10*/  VIADD R2, R0, 0xffffff80 ;  /* 0xffffff8000027836 */ /* 0x001fca0000000000 */
        /* <DEDUP_REMOVED lines=19> */
[----:B------:R-:W-:Y:S02]  /*bf50*/  UIADD3 UR6, UR5, UR6, URZ ;  /* 0x0000000605067290 */ /* 0x000fe4000fffe03f */
[----:B------:R-:W-:Y:S01]  /*bf60*/  IMAD.U32 R3, RZ, RZ, UR5 ;  /* 0x00000005ff037e24 */ /* 0x000fe2000f8e00ff */
[----:B------:R-:W2:Y:S01]  /*bf70*/  @P0 LDC R7, c[0x0][0xcec] ;  /* 0x00033b00ff070b82 */ /* 0x000ea20000000800 */
[----:B------:R-:W-:Y:S01]  /*bf80*/  IMAD.U32 R2, RZ, RZ, UR4 ;  /* 0x00000004ff027e24 */ /* 0x000fe2000f8e00ff */
[----:B------:R-:W-:Y:S01]  /*bf90*/  ULDC.64 UR4, c[0x0][0xce0] ;  /* 0x0003380000047ab9 */ /* 0x000fe20000000a00 */
        /* <DEDUP_REMOVED lines=12> */
[----:B0-----:R-:W-:-:S04]  /*c060*/  IMAD R9, R8, R7, UR10 ;  /* 0x0000000a08097e24 */ /* 0x001fc8000f8e0207 */
[----:B------:R-:W-:Y:S02]  /*c070*/  IMAD.MOV R7, RZ, RZ, -R5 ;  /* 0x000000ffff077224 */ /* 0x000fe400078e0a05 */
        /* <DEDUP_REMOVED lines=20> */
.L_x_172:
[----:B------:R-:W-:-:S08]  /*c1c0*/  NOP ;  /* 0x0000000000007918 */ /* 0x000fd00000000000 */
[----:B0-----:R-:W0:-:S00]  /*c1d0*/  USETMAXREG.DEALLOC.CTAPOOL 0x28 ;  /* 0x00000028000079c8 */ /* 0x001e0000080e0500 */
[----:B0-----:R-:W-:-:S06]  /*c1e0*/  LOP3.LUT R17, R0, 0x3, RZ, 0xc0, !PT ;  /* 0x0000000300117812 */ /* 0x001fcc00078ec0ff */
[----:B------:R-:W0:Y:S01]  /*c1f0*/  S2UR UR6, SR_CTAID.Y ;  /* 0x00000000000679c3 */ /* 0x000e220000002600 */
[----:B------:R-:W1:Y:S07]  /*c200*/  SHFL.IDX PT, R0, R17, RZ, 0x1f ;  /* 0x00001fff11007589 */ /* 0x000e6e00000e0000 */
[----:B------:R-:W2:Y:S01]  /*c210*/  S2UR UR43, SR_CTAID.Z ;  /* 0x00000000002b79c3 */ /* 0x000ea20000002700 */
[----:B-1----:R-:W-:-:S13]  /*c220*/  ISETP.NE.AND P0, PT, R0, RZ, PT ;  /* 0x000000ff0000720c */ /* 0x002fda0003f05270 */
[----:B0-2---:R-:W-:Y:S05]  /*c230*/  @!P0 BRA `(.L_x_212) ;  /* 0x0000000000288947 */ /* 0x005fea0003800000 */
        /* <DEDUP_REMOVED lines=10> */
.L_x_212:
[----:B------:R-:W-:Y:S01]  /*c2e0*/  ULDC UR7, c[0x0][0xd50] ;  /* 0x0003540000077ab9 */ /* 0x000fe20000000800 */
[----:B------:R-:W-:Y:S01]  /*c2f0*/  UMOV UR39, UR6 ;  /* 0x0000000600277c82 */ /* 0x000fe20008000000 */
[----:B------:R-:W-:-:S11]  /*c300*/  UISETP.NE.AND UP0, UPT, UR7, 0x1, UPT ;  /* 0x000000010700788c */ /* 0x000fd6000bf05270 */
[----:B------:R-:W-:Y:S01]  /*c310*/  @UP0 ULDC UR4, c[0x0][0xd54] ;  /* 0x0003550000040ab9 */ /* 0x000fe20000000800 */
[----:B------:R-:W-:Y:S01]  /*c320*/  @UP0 ULDC UR8, c[0x0][0xd58] ;  /* 0x0003560000080ab9 */ /* 0x000fe20000000800 */
[----:B------:R-:W-:-:S04]  /*c330*/  UIMAD.WIDE.U32 UR4, UR6, UR4, URZ ;  /* 0x00000004060472a5 */ /* 0x000fc8000f8e003f */
[----:B------:R-:W-:-:S12]  /*c340*/  @UP0 USHF.R.U32.HI UR39, URZ, UR8, UR5 ;  /* 0x000000083f270299 */ /* 0x000fd80008011605 */
.L_x_213:
[----:B------:R-:W-:Y:S01]  /*c350*/  ISETP.LE.AND P0, PT, RZ, UR43, PT ;  /* 0x0000002bff007c0c */ /* 0x000fe2000bf03270 */
[----:B------:R-:W-:Y:S01]  /*c360*/  UIADD3 UR4, -UR39, URZ, URZ ;  /* 0x0000003f27047290 */ /* 0x000fe2000fffe13f */
[----:B------:R-:W-:Y:S01]  /*c370*/  IMAD.MOV.U32 R21, RZ, RZ, 0x1 ;  /* 0x00000001ff157424 */ /* 0x000fe200078e00ff */
[----:B------:R-:W-:Y:S01]  /*c380*/  MOV R8, RZ ;  /* 0x000000ff00087202 */ /* 0x000fe20000000f00 */
[----:B------:R-:W-:Y:S01]  /*c390*/  IMAD.MOV.U32 R4, RZ, RZ, 0x1 ;  /* 0x00000001ff047424 */ /* 0x000fe200078e00ff */
[----:B------:R-:W-:-:S08]  /*c3a0*/  UIMAD UR6, UR7, UR4, UR6 ;  /* 0x00000004070672a4 */ /* 0x000fd0000f8e0206 */
[----:B------:R-:W-:Y:S05]  /*c3b0*/  @!P0 BRA `(.L_x_214) ;  /* 0x00000040001c8947 */ /* 0x000fea0003800000 */
[----:B------:R-:W-:Y:S01]  /*c3c0*/  ULDC.64 UR4, c[0x0][0xb20] ;  /* 0x0002c80000047ab9 */ /* 0x000fe20000000a00 */
[----:B------:R-:W-:Y:S01]  /*c3d0*/  ULDC UR41, c[0x0][0x2f0] ;  /* 0x0000bc0000297ab9 */ /* 0x000fe20000000800 */
[----:B------:R-:W-:Y:S01]  /*c3e0*/  UISETP.NE.U32.AND UP0, UPT, UR4, URZ, UPT ;  /* 0x0000003f0400728c */ /* 0x000fe2000bf05070 */
[----:B------:R-:W-:-:S03]  /*c3f0*/  IMAD.MOV.U32 R29, RZ, RZ, RZ ;  /* 0x000000ffff1d7224 */ /* 0x000fc600078e00ff */
[----:B------:R-:W-:-:S06]  /*c400*/  UISETP.NE.AND.EX UP0, UPT, UR5, URZ, UPT, UP0 ;  /* 0x0000003f0500728c */ /* 0x000fcc000bf05300 */
[----:B------:R-:W-:-:S05]  /*c410*/  PLOP3.LUT P0, PT, PT, PT, UP0, 0x80, 0x0 ;  /* 0x000000000000781c */ /* 0x000fca0003f0f008 */
[----:B------:R-:W-:Y:S02]  /*c420*/  @UP0 ULDC.64 UR4, c[0x0][0xb20] ;  /* 0x0002c80000040ab9 */ /* 0x000fe40000000a00 */
[----:B------:R-:W-:-:S06]  /*c430*/  @UP0 UIMAD.WIDE UR4, UR43, 0x4, UR4 ;  /* 0x000000042b0408a5 */ /* 0x000fcc000f8e0204 */
[----:B------:R-:W-:Y:S02]  /*c440*/  IMAD.U32 R2, RZ, RZ, UR4 ;  /* 0x00000004ff027e24 */ /* 0x000fe4000f8e00ff */
[----:B------:R-:W-:Y:S01]  /*c450*/  IMAD.U32 R3, RZ, RZ, UR5 ;  /* 0x00000005ff037e24 */ /* 0x000fe2000f8e00ff */
[----:B------:R-:W-:Y:S02]  /*c460*/  ULDC.64 UR4, c[0x0][0x418] ;  /* 0x0001060000047ab9 */ /* 0x000fe40000000a00 */
[----:B------:R-:W-:Y:S02]  /*c470*/  UISETP.NE.U32.AND UP0, UPT, UR4, URZ, UPT ;  /* 0x0000003f0400728c */ /* 0x000fe4000bf05070 */
[----:B------:R0:W5:Y:S01]  /*c480*/  @P0 LDG.E R29, desc[UR36][R2.64] ;  /* 0x00000024021d0981 */ /* 0x000162000c1e1900 */
[----:B------:R-:W-:Y:S01]  /*c490*/  ULDC UR4, c[0x0][0x424] ;  /* 0x0001090000047ab9 */ /* 0x000fe20000000800 */
[----:B------:R-:W-:Y:S02]  /*c4a0*/  UISETP.NE.AND.EX UP0, UPT, UR5, URZ, UPT, UP0 ;  /* 0x0000003f0500728c */ /* 0x000fe4000bf05300 */
[----:B------:R-:W-:-:S02]  /*c4b0*/  ULOP3.LUT UR44, UR6, 0xffff, URZ, 0xc0, !UPT ;  /* 0x0000ffff062c7892 */ /* 0x000fc4000f8ec03f */
[----:B------:R-:W-:Y:S01]  /*c4c0*/  USEL UR4, UR4, 0x1, UP0 ;  /* 0x0000000104047887 */ /* 0x000fe20008000000 */
[----:B------:R-:W-:-:S03]  /*c4d0*/  UMOV UR38, URZ ;  /* 0x0000003f00267c82 */ /* 0x000fc60008000000 */
[----:B------:R-:W-:-:S04]  /*c4e0*/  UIMAD UR41, UR4, UR41, URZ ;  /* 0x00000029042972a4 */ /* 0x000fc8000f8e023f */
[----:B------:R-:W-:Y:S02]  /*c4f0*/  UISETP.GE.AND UP0, UPT, UR41, 0x1, UPT ;  /* 0x000000012900788c */ /* 0x000fe4000bf06270 */
[----:B------:R-:W-:-:S04]  /*c500*/  UIADD3 UR4, UR41, 0x3f, URZ ;  /* 0x0000003f29047890 */ /* 0x000fc8000fffe03f */
[----:B------:R-:W-:Y:S01]  /*c510*/  PLOP3.LUT P0, PT, PT, PT, UP0, 0x80, 0x0 ;  /* 0x000000000000781c */ /* 0x000fe20003f0f008 */
[----:B------:R-:W-:-:S04]  /*c520*/  USHF.R.S32.HI UR5, URZ, 0x1f, UR4 ;  /* 0x0000001f3f057899 */ /* 0x000fc80008011404 */
[----:B------:R-:W-:-:S04]  /*c530*/  ULEA.HI UR5, UR5, UR4, URZ, 0x6 ;  /* 0x0000000405057291 */ /* 0x000fc8000f8f303f */
[----:B------:R-:W-:-:S04]  /*c540*/  USHF.R.S32.HI UR40, URZ, 0x6, UR5 ;  /* 0x000000063f287899 */ /* 0x000fc80008011405 */
[----:B0-----:R-:W-:Y:S08]  /*c550*/  @!P0 BRA `(.L_x_215) ;  /* 0x0000000000848947 */ /* 0x001ff00003800000 */
[----:B------:R-:W-:Y:S01]  /*c560*/  USHF.R.U32.HI UR6, URZ, 0x10, UR6 ;  /* 0x000000103f067899 */ /* 0x000fe20008011606 */
[----:B------:R-:W-:-:S03]  /*c570*/  UMOV UR4, URZ ;  /* 0x0000003f00047c82 */ /* 0x000fc60008000000 */
        /* <DEDUP_REMOVED lines=31> */
.L_x_215:
[----:B------:R-:W-:Y:S02]  /*c770*/  UIMAD UR45, UR44, UR38, URZ ;  /* 0x000000262c2d72a4 */ /* 0x000fe4000f8e023f */
[----:B------:R-:W-:Y:S02]  /*c780*/  IMAD.U32 R3, RZ, RZ, UR38 ;  /* 0x00000026ff037e24 */ /* 0x000fe4000f8e00ff */
[----:B------:R-:W-:Y:S02]  /*c790*/  IMAD.MOV.U32 R8, RZ, RZ, RZ ;  /* 0x000000ffff087224 */ /* 0x000fe400078e00ff */
[----:B------:R-:W-:Y:S02]  /*c7a0*/  IMAD.MOV.U32 R4, RZ, RZ, 0x1 ;  /* 0x00000001ff047424 */ /* 0x000fe400078e00ff */
[----:B------:R-:W-:-:S05]  /*c7b0*/  IMAD.U32 R28, RZ, RZ, UR45 ;  /* 0x0000002dff1c7e24 */ /* 0x000fca000f8e00ff */
[----:B------:R-:W-:-:S04]  /*c7c0*/  VIADDMNMX R28, R28, R3, UR40, PT ;  /* 0x000000281c1c7e46 */ /* 0x000fc8000b800103 */
        /* <DEDUP_REMOVED lines=13> */
[----:B------:R-:W-:Y:S01]  /*c8a0*/  MOV R8, 0x70 ;  /* 0x0000007000087802 */ /* 0x000fe20000000f00 */
[----:B------:R-:W-:Y:S01]  /*c8b0*/  IMAD.U32 R5, RZ, RZ, UR5 ;  /* 0x00000005ff057e24 */ /* 0x000fe2000f8e00ff */
[----:B------:R-:W0:Y:S01]  /*c8c0*/  LDC.64 R2, c[0x4][R2] ;  /* 0x0100000002027b82 */ /* 0x000e220000000a00 */
[----:B------:R-:W-:Y:S01]  /*c8d0*/  ULDC.64 UR4, c[0x4][0x8] ;  /* 0x0100020000047ab9 */ /* 0x000fe20000000a00 */
[----:B------:R-:W-:Y:S02]  /*c8e0*/  IMAD.U32 R6, RZ, RZ, UR6 ;  /* 0x00000006ff067e24 */ /* 0x000fe4000f8e00ff */
[----:B------:R-:W-:-:S02]  /*c8f0*/  IMAD.U32 R7, RZ, RZ, UR7 ;  /* 0x00000007ff077e24 */ /* 0x000fc4000f8e00ff */
[----:B------:R-:W-:Y:S02]  /*c900*/  IMAD.U32 R10, RZ, RZ, UR4 ;  /* 0x00000004ff0a7e24 */ /* 0x000fe4000f8e00ff */
[----:B------:R-:W-:Y:S02]  /*c910*/  IMAD.U32 R11, RZ, RZ, UR5 ;  /* 0x00000005ff0b7e24 */ /* 0x000fe4000f8e00ff */
[----:B------:R-:W-:Y:S02]  /*c920*/  IMAD.MOV.U32 R12, RZ, RZ, 0x1 ;  /* 0x00000001ff0c7424 */ /* 0x000fe400078e00ff */
[----:B------:R-:W-:-:S07]  /*c930*/  IMAD.MOV.U32 R13, RZ, RZ, RZ ;  /* 0x000000ffff0d7224 */ /* 0x000fce00078e00ff */
[----:B------:R-:W-:-:S07]  /*c940*/  LEPC R20, `(.L_x_216) ;  /* 0x000000001014794e */ /* 0x000fce0000000000 */
[----:B0----5:R-:W-:Y:S05]  /*c950*/  CALL.ABS.NOINC R2 ;  /* 0x0000000002007343 */ /* 0x021fea0003c00000 */
.L_x_216:
        /* <DEDUP_REMOVED lines=19> */
[----:B-1---5:R-:W-:Y:S05]  /*ca90*/  CALL.ABS.NOINC R2 ;  /* 0x0000000002007343 */ /* 0x022fea0003c00000 */
.L_x_218:
[----:B------:R0:W1:Y:S01]  /*caa0*/  LDC.64 R2, c[0x4][R16] ;  /* 0x0100000010027b82 */ /* 0x0000620000000a00 */
[----:B------:R-:W-:Y:S01]  /*cab0*/  ULDC.64 UR4, c[0x4][0x90] ;  /* 0x0100240000047ab9 */ /* 0x000fe20000000a00 */
[----:B------:R-:W-:Y:S01]  /*cac0*/  ULDC.64 UR6, c[0x4][0x98] ;  /* 0x0100260000067ab9 */ /* 0x000fe20000000a00 */
[----:B------:R-:W-:Y:S02]  /*cad0*/  IMAD.U32 R4, RZ, RZ, UR4 ;  /* 0x00000004ff047e24 */ /* 0x000fe4000f8e00ff */
[----:B------:R-:W-:Y:S01]  /*cae0*/  IMAD.U32 R5, RZ, RZ, UR5 ;  /* 0x00000005ff057e24 */ /* 0x000fe2000f8e00ff */
        /* <DEDUP_REMOVED lines=9> */
[----:B-1----:R-:W-:Y:S05]  /*cb80*/  CALL.ABS.NOINC R2 ;  /* 0x0000000002007343 */ /* 0x002fea0003c00000 */
.L_x_217:
[----:B------:R-:W-:Y:S01]  /*cb90*/  ULDC.64 UR4, c[0x0][0xaf0] ;  /* 0x0002bc0000047ab9 */ /* 0x000fe20000000a00 */
[----:B------:R-:W-:Y:S01]  /*cba0*/  IMAD.U32 R25, RZ, RZ, UR43 ;  /* 0x0000002bff197e24 */ /* 0x000fe2000f8e00ff */
[----:B------:R-:W-:Y:S01]  /*cbb0*/  UISETP.NE.U32.AND UP0, UPT, UR4, URZ, UPT ;  /* 0x0000003f0400728c */ /* 0x000fe2000bf05070 */
[----:B------:R-:W0:Y:S03]  /*cbc0*/  LDC R11, c[0x0][0x430] ;  /* 0x00010c00ff0b7b82 */ /* 0x000e260000000800 */
[----:B------:R-:W-:-:S06]  /*cbd0*/  UISETP.NE.AND.EX UP0, UPT, UR5, URZ, UPT, UP0 ;  /* 0x0000003f0500728c */ /* 0x000fcc000bf05300 */
[----:B------:R-:W-:-:S05]  /*cbe0*/  PLOP3.LUT P0, PT, PT, PT, UP0, 0x80, 0x0 ;  /* 0x000000000000781c */ /* 0x000fca0003f0f008 */
[----:B------:R-:W-:Y:S02]  /*cbf0*/  @UP0 ULDC.64 UR4, c[0x0][0xaf0] ;  /* 0x0002bc0000040ab9 */ /* 0x000fe40000000a00 */
[----:B------:R-:W-:-:S06]  /*cc00*/  @UP0 UIMAD.WIDE UR4, UR43, 0x4, UR4 ;  /* 0x000000042b0408a5 */ /* 0x000fcc000f8e0204 */
[----:B------:R-:W-:Y:S01]  /*cc10*/  IMAD.U32 R2, RZ, RZ, UR4 ;  /* 0x00000004ff027e24 */ /* 0x000fe2000f8e00ff */
[C---:B------:R-:W-:Y:S01]  /*cc20*/  LOP3.LUT R6, R24.reuse, 0x7f, RZ, 0xc0, !PT ;  /* 0x0000007f18067812 */ /* 0x040fe200078ec0ff */
[----:B------:R-:W-:Y:S02]  /*cc30*/  IMAD.U32 R3, RZ, RZ, UR5 ;  /* 0x00000005ff037e24 */ /* 0x000fe4000f8e00ff */
[----:B------:R-:W-:Y:S01]  /*cc40*/  IMAD.SHL.U32 R0, R24, 0x10, RZ ;  /* 0x0000001018007824 */ /* 0x000fe200078e00ff */
[----:B------:R-:W-:Y:S01]  /*cc50*/  LEA R18, R28, 0xffffffc0, 0x6 ;  /* 0xffffffc01c127811 */ /* 0x000fe200078e30ff */
[----:B------:R-:W-:Y:S01]  /*cc60*/  ULDC UR4, c[0x0][0x320] ;  /* 0x0000c80000047ab9 */ /* 0x000fe20000000800 */
[----:B------:R1:W2:Y:S01]  /*cc70*/  @P0 LDG.E R25, desc[UR36][R2.64] ;  /* 0x0000002402190981 */ /* 0x0002a2000c1e1900 */
[----:B------:R-:W-:Y:S02]  /*cc80*/  SHF.R.U32.HI R5, RZ, 0x3, R6 ;  /* 0x00000003ff057819 */ /* 0x000fe40000011606 */
[----:B------:R-:W-:-:S02]  /*cc90*/  LOP3.LUT R4, R0, 0x70, RZ, 0xc0, !PT ;  /* 0x0000007000047812 */ /* 0x000fc400078ec0ff */
[----:B0-----:R-:W-:Y:S02]  /*cca0*/  ISETP.NE.AND P1, PT, R11, 0x1, PT ;  /* 0x000000010b00780c */ /* 0x001fe40003f25270 */
[----:B------:R-:W-:Y:S02]  /*ccb0*/  LOP3.LUT R31, R4, R5, RZ, 0xfc, !PT ;  /* 0x00000005041f7212 */ /* 0x000fe400078efcff */
[----:B------:R-:W-:-:S03]  /*ccc0*/  LOP3.LUT R16, R16, 0xffffefff, RZ, 0xc0, !PT ;  /* 0xffffefff10107812 */ /* 0x000fc600078ec0ff */
[----:B------:R-:W-:-:S04]  /*ccd0*/  IMAD.IADD R4, R31, 0x1, R18 ;  /* 0x000000011f047824 */ /* 0x000fc800078e0212 */
[C---:B-----5:R-:W-:Y:S01]  /*cce0*/  IMAD.IADD R10, R4.reuse, 0x1, R29 ;  /* 0x00000001040a7824 */ /* 0x060fe200078e021d */
[----:B------:R-:W-:Y:S01]  /*ccf0*/  ISETP.GE.AND P0, PT, R4, UR41, PT ;  /* 0x0000002904007c0c */ /* 0x000fe2000bf06270 */
[----:B------:R-:W0:Y:S01]  /*cd00*/  @P1 LDC R0, c[0x0][0x434] ;  /* 0x00010d00ff001b82 */ /* 0x000e220000000800 */
[----:B------:R-:W-:Y:S01]  /*cd10*/  @P1 LOP3.LUT R16, R16, 0x1000, RZ, 0xfc, !PT ;  /* 0x0000100010101812 */ /* 0x000fe200078efcff */
[----:B------:R-:W-:Y:S01]  /*cd20*/  IMAD.MOV.U32 R7, RZ, RZ, R10 ;  /* 0x000000ffff077224 */ /* 0x000fe200078e000a */
[----:B------:R-:W-:-:S05]  /*cd30*/  ISETP.GT.U32.OR P0, PT, R31, 0x3f, P0 ;  /* 0x0000003f1f00780c */ /* 0x000fca0000704470 */
[----:B-1----:R-:W1:Y:S08]  /*cd40*/  @P1 LDC R3, c[0x0][0x438] ;  /* 0x00010e00ff031b82 */ /* 0x002e700000000800 */
[----:B------:R-:W3:Y:S08]  /*cd50*/  @!P0 LDC.64 R8, c[0x0][0x428] ;  /* 0x00010a00ff088b82 */ /* 0x000ef00000000a00 */
[----:B------:R-:W4:Y:S01]  /*cd60*/  @!P0 LDC.64 R4, c[0x0][0x418] ;  /* 0x00010600ff048b82 */ /* 0x000f220000000a00 */
[----:B0-----:R-:W-:-:S05]  /*cd70*/  @P1 IMAD.HI.U32 R0, R10, R0, RZ ;  /* 0x000000000a001227 */ /* 0x001fca00078e00ff */
[----:B-1----:R-:W-:-:S04]  /*cd80*/  @P1 SHF.R.U32.HI R7, RZ, R3, R0 ;  /* 0x00000003ff071219 */ /* 0x002fc80000011600 */
        /* <DEDUP_REMOVED lines=8> */
[----:B------:R-:W-:-:S05]  /*ce10*/  @!P0 LEA.HI.X R5, R2, R5, R0, 0x2, P1 ;  /* 0x0000000502058211 */ /* 0x000fca00008f1400 */
[----:B------:R0:W2:Y:S01]  /*ce20*/  @!P0 LDG.E R3, desc[UR36][R4.64] ;  /* 0x0000002404038981 */ /* 0x0000a2000c1e1900 */
[----:B------:R-:W-:Y:S02]  /*ce30*/  CS2R R26, SRZ ;  /* 0x00000000001a7805 */ /* 0x000fe4000001ff00 */
[----:B------:R-:W-:Y:S01]  /*ce40*/  LOP3.LUT R16, R16, 0xffffffdf, RZ, 0xc0, !PT ;  /* 0xffffffdf10107812 */ /* 0x000fe200078ec0ff */
[----:B------:R-:W-:-:S04]  /*ce50*/  IMAD.MOV R19, RZ, RZ, -R7 ;  /* 0x000000ffff137224 */ /* 0x000fc800078e0a07 */
[----:B------:R-:W-:Y:S02]  /*ce60*/  IMAD R19, R11, R19, R10 ;  /* 0x000000130b137224 */ /* 0x000fe400078e020a */
[----:B0-----:R-:W-:-:S05]  /*ce70*/  IMAD.SHL.U32 R5, R24, 0x8, RZ ;  /* 0x0000000818057824 */ /* 0x001fca00078e00ff */
[----:B------:R-:W-:-:S04]  /*ce80*/  LOP3.LUT R22, R5, 0x38, RZ, 0xc0, !PT ;  /* 0x0000003805167812 */ /* 0x000fc800078ec0ff */
[C---:B------:R-:W-:Y:S02]  /*ce90*/  LOP3.LUT R0, R22.reuse, 0x40, RZ, 0xfc, !PT ;  /* 0x0000004016007812 */ /* 0x040fe400078efcff */
[----:B------:R-:W-:Y:S02]  /*cea0*/  LOP3.LUT R2, R22, 0x80, RZ, 0xfc, !PT ;  /* 0x0000008016027812 */ /* 0x000fe400078efcff */
[----:B------:R-:W-:Y:S02]  /*ceb0*/  ISETP.GE.AND P2, PT, R0, UR4, PT ;  /* 0x0000000400007c0c */ /* 0x000fe4000bf46270 */
[----:B------:R-:W-:Y:S02]  /*cec0*/  ISETP.GE.AND P1, PT, R2, UR4, PT ;  /* 0x0000000402007c0c */ /* 0x000fe4000bf26270 */
[----:B------:R-:W-:Y:S02]  /*ced0*/  SEL R0, RZ, 0xffffffff, P2 ;  /* 0xffffffffff007807 */ /* 0x000fe40001000000 */
[----:B------:R-:W-:-:S02]  /*cee0*/  LOP3.LUT R2, R22, 0xc0, RZ, 0xfc, !PT ;  /* 0x000000c016027812 */ /* 0x000fc400078efcff */
[C---:B------:R-:W-:Y:S02]  /*cef0*/  LOP3.LUT R35, R22.reuse, 0x100, RZ, 0xfc, !PT ;  /* 0x0000010016237812 */ /* 0x040fe400078efcff */
[C---:B------:R-:W-:Y:S02]  /*cf00*/  LOP3.LUT R34, R22.reuse, 0x140, RZ, 0xfc, !PT ;  /* 0x0000014016227812 */ /* 0x040fe400078efcff */
[----:B------:R-:W-:Y:S02]  /*cf10*/  LOP3.LUT R4, R22, 0x180, RZ, 0xfc, !PT ;  /* 0x0000018016047812 */ /* 0x000fe400078efcff */
[----:B------:R-:W-:Y:S02]  /*cf20*/  @P2 LOP3.LUT R16, R16, 0x20, RZ, 0xfc, !PT ;  /* 0x0000002010102812 */ /* 0x000fe400078efcff */
[----:B------:R-:W-:Y:S02]  /*cf30*/  ISETP.GE.AND P2, PT, R35, UR4, PT ;  /* 0x0000000423007c0c */ /* 0x000fe4000bf46270 */
[----:B------:R-:W-:-:S02]  /*cf40*/  LOP3.LUT R16, R16, 0xfffffdff, RZ, 0xc0, !PT ;  /* 0xfffffdff10107812 */ /* 0x000fc400078ec0ff */
[C---:B------:R-:W-:Y:S02]  /*cf50*/  LOP3.LUT R37, R22.reuse, 0x1c0, RZ, 0xfc, !PT ;  /* 0x000001c016257812 */ /* 0x040fe400078efcff */
[--C-:B--2---:R-:W-:Y:S01]  /*cf60*/  @!P0 SHF.R.S32.HI R27, RZ, 0x1f, R3.reuse ;  /* 0x0000001fff1b8819 */ /* 0x104fe20000011403 */
[----:B------:R-:W-:Y:S01]  /*cf70*/  @!P0 IMAD.MOV.U32 R26, RZ, RZ, R3 ;  /* 0x000000ffff1a8224 */ /* 0x000fe200078e0003 */
[----:B------:R-:W-:Y:S01]  /*cf80*/  ISETP.GE.AND P0, PT, R22, UR4, PT ;  /* 0x0000000416007c0c */ /* 0x000fe2000bf06270 */
[----:B------:R-:W-:-:S03]  /*cf90*/  IMAD.SHL.U32 R3, R0, 0x2, RZ ;  /* 0x0000000200037824 */ /* 0x000fc600078e00ff */
[----:B------:R-:W-:-:S04]  /*cfa0*/  SEL R0, RZ, 0x1, P0 ;  /* 0x00000001ff007807 */ /* 0x000fc80000000000 */
[----:B------:R-:W-:Y:S02]  /*cfb0*/  LOP3.LUT R0, R3, 0x2, R0, 0xe2, !PT ;  /* 0x0000000203007812 */ /* 0x000fe400078ee200 */
[----:B------:R-:W-:-:S03]  /*cfc0*/  SEL R3, RZ, 0x4, P1 ;  /* 0x00000004ff037807 */ /* 0x000fc60000800000 */
[----:B------:R-:W-:Y:S02]  /*cfd0*/  @P0 LOP3.LUT R16, R16, 0x200, RZ, 0xfc, !PT ;  /* 0x0000020010100812 */ /* 0x000fe400078efcff */
[----:B------:R-:W-:Y:S02]  /*cfe0*/  ISETP.GE.AND P0, PT, R2, UR4, PT ;  /* 0x0000000402007c0c */ /* 0x000fe4000bf06270 */
[----:B------:R-:W-:Y:S02]  /*cff0*/  LOP3.LUT R16, R16, 0xffffffef, RZ, 0xc0, !PT ;  /* 0xffffffef10107812 */ /* 0x000fe400078ec0ff */
[----:B------:R-:W-:Y:S02]  /*d000*/  SEL R2, RZ, 0x8, P0 ;  /* 0x00000008ff027807 */ /* 0x000fe40000000000 */
[----:B------:R-:W-:Y:S02]  /*d010*/  @P1 LOP3.LUT R16, R16, 0x10, RZ, 0xfc, !PT ;  /* 0x0000001010101812 */ /* 0x000fe400078efcff */
[----:B------:R-:W-:-:S02]  /*d020*/  ISETP.GE.AND P1, PT, R34, UR4, PT ;  /* 0x0000000422007c0c */ /* 0x000fc4000bf26270 */
[----:B------:R-:W-:Y:S02]  /*d030*/  LOP3.LUT R16, R16, 0xfffffff7, RZ, 0xc0, !PT ;  /* 0xfffffff710107812 */ /* 0x000fe400078ec0ff */
[----:B------:R-:W-:Y:S02]  /*d040*/  LOP3.LUT R2, R2, R0, R3, 0xfe, !PT ;  /* 0x0000000002027212 */ /* 0x000fe400078efe03 */
[----:B------:R-:W-:Y:S02]  /*d050*/  @P0 LOP3.LUT R16, R16, 0x8, RZ, 0xfc, !PT ;  /* 0x0000000810100812 */ /* 0x000fe400078efcff */
[----:B------:R-:W-:Y:S02]  /*d060*/  ISETP.GE.AND P0, PT, R4, UR4, PT ;  /* 0x0000000404007c0c */ /* 0x000fe4000bf06270 */
[----:B------:R-:W-:Y:S02]  /*d070*/  LOP3.LUT R16, R16, 0xfffffffb, RZ, 0xc0, !PT ;  /* 0xfffffffb10107812 */ /* 0x000fe400078ec0ff */
[----:B------:R-:W-:-:S02]  /*d080*/  SEL R33, RZ, 0x40, P0 ;  /* 0x00000040ff217807 */ /* 0x000fc40000000000 */
[----:B------:R-:W-:Y:S02]  /*d090*/  @P2 LOP3.LUT R16, R16, 0x4, RZ, 0xfc, !PT ;  /* 0x0000000410102812 */ /* 0x000fe400078efcff */
[----:B------:R-:W-:Y:S01]  /*d0a0*/  ISETP.GE.AND P0, PT, R37, UR4, PT ;  /* 0x0000000425007c0c */ /* 0x000fe2000bf06270 */
[----:B------:R-:W-:Y:S01]  /*d0b0*/  UMOV UR4, 0xffffffff ;  /* 0xffffffff00047882 */ /* 0x000fe20000000000 */
[----:B------:R-:W-:Y:S02]  /*d0c0*/  SEL R3, RZ, 0x10, P2 ;  /* 0x00000010ff037807 */ /* 0x000fe40001000000 */
[----:B------:R-:W-:Y:S02]  /*d0d0*/  LOP3.LUT R16, R16, 0xfffffffd, RZ, 0xc0, !PT ;  /* 0xfffffffd10107812 */ /* 0x000fe400078ec0ff */
[----:B------:R-:W-:Y:S02]  /*d0e0*/  SEL R4, RZ, 0x20, P1 ;  /* 0x00000020ff047807 */ /* 0x000fe40000800000 */
[----:B------:R-:W-:-:S02]  /*d0f0*/  SEL R0, RZ, 0x80, P0 ;  /* 0x00000080ff007807 */ /* 0x000fc40000000000 */
[----:B------:R-:W-:Y:S02]  /*d100*/  @P1 LOP3.LUT R16, R16, 0x2, RZ, 0xfc, !PT ;  /* 0x0000000210101812 */ /* 0x000fe400078efcff */
[----:B------:R-:W-:Y:S01]  /*d110*/  LOP3.LUT R2, R4, R2, R3, 0xfe, !PT ;  /* 0x0000000204027212 */ /* 0x000fe200078efe03 */
[----:B------:R-:W-:Y:S06]  /*d120*/  BRA.DIV UR4, `(.L_x_219) ;  /* 0x0000003a04107947 */ /* 0x000fec000b800000 */
.L_x_265:
[----:B------:R-:W2:Y:S01]  /*d130*/  LDL R3, [R1] ;  /* 0x0000000001037983 */ /* 0x000ea20000100800 */
[----:B------:R-:W-:Y:S02]  /*d140*/  LOP3.LUT R33, R2, R33, RZ, 0xfc, !PT ;  /* 0x0000002102217212 */ /* 0x000fe400078efcff */
[----:B------:R-:W-:Y:S02]  /*d150*/  ISETP.GT.U32.AND P1, PT, R31, 0x3f, PT ;  /* 0x0000003f1f00780c */ /* 0x000fe40003f24070 */
[----:B------:R-:W-:Y:S02]  /*d160*/  LOP3.LUT R16, R16, 0xfffffbff, RZ, 0xc0, !PT ;  /* 0xfffffbff10107812 */ /* 0x000fe400078ec0ff */
[----:B------:R-:W-:Y:S02]  /*d170*/  MOV R23, UR39 ;  /* 0x0000002700177c02 */ /* 0x000fe40008000f00 */
[----:B------:R-:W-:Y:S02]  /*d180*/  LOP3.LUT R17, R33, R0, RZ, 0xfc, !PT ;  /* 0x0000000021117212 */ /* 0x000fe400078efcff */
[----:B------:R-:W-:-:S02]  /*d190*/  SHF.R.S32.HI R23, RZ, 0x1f, R23 ;  /* 0x0000001fff177819 */ /* 0x000fc40000011417 */
[----:B--2---:R-:W-:-:S13]  /*d1a0*/  R2UR UR4, R3 ;  /* 0x00000000030472ca */ /* 0x004fda00000e0000 */
[----:B------:R-:W-:-:S06]  /*d1b0*/  ULOP3.LUT UR4, UR4, 0x2, URZ, 0xfc, !UPT ;  /* 0x0000000204047892 */ /* 0x000fcc000f8efc3f */
[----:B------:R-:W-:-:S05]  /*d1c0*/  IMAD.U32 R2, RZ, RZ, UR4 ;  /* 0x00000004ff027e24 */ /* 0x000fca000f8e00ff */
[----:B------:R-:W-:-:S13]  /*d1d0*/  ISETP.NE.AND P0, PT, R2, 0x3, PT ;  /* 0x000000030200780c */ /* 0x000fda0003f05270 */
[----:B------:R-:W-:-:S04]  /*d1e0*/  @P0 LOP3.LUT R16, R16, 0x400, RZ, 0xfc, !PT ;  /* 0x0000040010100812 */ /* 0x000fc800078efcff */
[----:B------:R-:W-:-:S04]  /*d1f0*/  LOP3.LUT R16, R16, 0xffffbfff, RZ, 0xc0, !PT ;  /* 0xffffbfff10107812 */ /* 0x000fc800078ec0ff */
[----:B------:R-:W-:Y:S01]  /*d200*/  @P1 LOP3.LUT R16, R16, 0x4000, RZ, 0xfc, !PT ;  /* 0x0000400010101812 */ /* 0x000fe200078efcff */
[----:B------:R-:W-:Y:S06]  /*d210*/  @!P0 BRA `(.L_x_220) ;  /* 0x0000000000048947 */ /* 0x000fec0003800000 */
[----:B------:R-:W-:Y:S01]  /*d220*/  BPT.TRAP 0x1 ;  /* 0x000000040000795c */ /* 0x000fe20000300000 */
.L_x_220:
[----:B------:R-:W-:-:S05]  /*d230*/  IMAD.MOV.U32 R0, RZ, RZ, 0x1 ;  /* 0x00000001ff007424 */ /* 0x000fca00078e00ff */
[----:B------:R-:W-:-:S04]  /*d240*/  SHF.L.U32 R0, R0, 0x1f, RZ ;  /* 0x0000001f00007819 */ /* 0x000fc800000006ff */
[----:B------:R-:W0:Y:S02]  /*d250*/  SYNCS.PHASECHK.TRANS64.TRYWAIT P0, [UR42+0x38840], R0 ;  /* 0x03884000ff0075a7 */ /* 0x000e24000800016a */
[----:B0-----:R-:W-:Y:S05]  /*d260*/  @!P0 BRA `(.L_x_221) ;  /* 0x0000003400e08947 */ /* 0x001fea0003800000 */
.L_x_266:
[----:B------:R-:W-:Y:S01]  /*d270*/  SHF.R.S32.HI R30, RZ, 0x1f, R19 ;  /* 0x0000001fff1e7819 */ /* 0x000fe20000011413 */
[----:B------:R-:W-:Y:S01]  /*d280*/  ULDC.64 UR4, c[0x0][0x300] ;  /* 0x0000c00000047ab9 */ /* 0x000fe20000000a00 */
[----:B------:R-:W-:Y:S01]  /*d290*/  R2UR UR6, R23 ;  /* 0x00000000170672ca */ /* 0x000fe200000e0000 */
[----:B0-----:R-:W-:Y:S01]  /*d2a0*/  IMAD.WIDE.U32 R2, R19, UR4, RZ ;  /* 0x0000000413027c25 */ /* 0x001fe2000f8e00ff */
[----:B------:R-:W-:Y:S02]  /*d2b0*/  SHF.R.U32.HI R8, RZ, 0x3, R6 ;  /* 0x00000003ff087819 */ /* 0x000fe40000011606 */
[----:B------:R-:W-:Y:S01]  /*d2c0*/  LOP3.LUT R16, R16, 0xfffffffe, RZ, 0xc0, !PT ;  /* 0xfffffffe10107812 */ /* 0x000fe200078ec0ff */
[----:B------:R-:W-:Y:S01]  /*d2d0*/  IMAD R0, R30, UR4, RZ ;  /* 0x000000041e007c24 */ /* 0x000fe2000f8e02ff */
[----:B------:R-:W-:-:S03]  /*d2e0*/  IADD3 R18, -R8, UR41, -R18 ;  /* 0x0000002908127c10 */ /* 0x000fc6000fffe912 */
[----:B------:R-:W-:Y:S01]  /*d2f0*/  IMAD R7, R19, UR5, R0 ;  /* 0x0000000513077c24 */ /* 0x000fe2000f8e0200 */
[----:B------:R-:W-:-:S03]  /*d300*/  ULDC.64 UR4, c[0x0][0x310] ;  /* 0x0000c40000047ab9 */ /* 0x000fc60000000a00 */
[----:B------:R-:W-:Y:S02]  /*d310*/  IMAD.IADD R3, R3, 0x1, R7 ;  /* 0x0000000103037824 */ /* 0x000fe400078e0207 */
[----:B------:R-:W-:Y:S02]  /*d320*/  IMAD R7, R27, UR4, RZ ;  /* 0x000000041b077c24 */ /* 0x000fe4000f8e02ff */
[----:B------:R-:W-:-:S04]  /*d330*/  IMAD.WIDE.U32 R2, R26, UR4, R2 ;  /* 0x000000041a027c25 */ /* 0x000fc8000f8e0002 */
[----:B------:R-:W-:Y:S01]  /*d340*/  IMAD R7, R26, UR5, R7 ;  /* 0x000000051a077c24 */ /* 0x000fe2000f8e0207 */
[----:B------:R-:W-:-:S03]  /*d350*/  ULDC.64 UR4, c[0x0][0x308] ;  /* 0x0000c20000047ab9 */ /* 0x000fc60000000a00 */
[----:B------:R-:W-:Y:S02]  /*d360*/  IMAD.IADD R3, R3, 0x1, R7 ;  /* 0x0000000103037824 */ /* 0x000fe400078e0207 */
        /* <DEDUP_REMOVED lines=8> */
[----:B------:R-:W-:Y:S02]  /*d3f0*/  ULDC UR4, c[0x0][0x2f4] ;  /* 0x0000bd0000047ab9 */ /* 0x000fe40000000800 */
[----:B------:R-:W-:-:S02]  /*d400*/  ISETP.GE.AND P2, PT, R22, UR4, PT ;  /* 0x0000000416007c0c */ /* 0x000fc4000bf46270 */
[----:B------:R-:W-:Y:S02]  /*d410*/  LEA.HI.X R4, R2, UR7, R3, 0x1, P0 ;  /* 0x0000000702047c11 */ /* 0x000fe400080f0c03 */
[----:B------:R-:W-:Y:S02]  /*d420*/  LOP3.LUT R2, R5, 0x1c0, RZ, 0xc0, !PT ;  /* 0x000001c005027812 */ /* 0x000fe400078ec0ff */
[----:B------:R-:W-:Y:S02]  /*d430*/  ISETP.GE.AND P0, PT, R18, 0x1, PT ;  /* 0x000000011200780c */ /* 0x000fe40003f06270 */
[----:B------:R-:W-:-:S04]  /*d440*/  LOP3.LUT R5, R2, 0x38, R5, 0xf8, !PT ;  /* 0x0000003802057812 */ /* 0x000fc800078ef805 */
[----:B------:R-:W-:Y:S01]  /*d450*/  LOP3.LUT R5, R5, 0x38, R24, 0x78, !PT ;  /* 0x0000003805057812 */ /* 0x000fe200078e7818 */
[----:B------:R-:W-:Y:S01]  /*d460*/  IMAD.SHL.U32 R24, R6, 0x8, RZ ;  /* 0x0000000806187824 */ /* 0x000fe200078e00ff */
[----:B------:R-:W-:-:S04]  /*d470*/  @P2 LOP3.LUT R16, R16, 0x1, RZ, 0xfc, !PT ;  /* 0x0000000110102812 */ /* 0x000fc800078efcff */
[----:B------:R-:W-:Y:S01]  /*d480*/  LOP3.LUT R24, R5, 0x200, R24, 0xf8, !PT ;  /* 0x0000020005187812 */ /* 0x000fe200078ef818 */
[----:B------:R-:W-:Y:S06]  /*d490*/  BRA.DIV UR5, `(.L_x_222) ;  /* 0x00000036056c7947 */ /* 0x000fec000b800000 */
[----:B------:R-:W0:Y:S01]  /*d4a0*/  SHFL.IDX PT, R14, R0, RZ, 0x181f ;  /* 0x00181fff000e7589 */ /* 0x000e2200000e0000 */
[----:B------:R-:W-:-:S03]  /*d4b0*/  @P0 LEA R7, R24, UR42, 0x1 ;  /* 0x0000002a18070c11 */ /* 0x000fc6000f8e08ff */
[----:B------:R-:W1:Y:S04]  /*d4c0*/  SHFL.IDX PT, R2, R4, RZ, 0x181f ;  /* 0x00181fff04027589 */ /* 0x000e6800000e0000 */
[----:B------:R-:W-:Y:S01]  /*d4d0*/  SHFL.IDX PT, R5, R4, 0x1, 0x181f ;  /* 0x00381f0004057f89 */ /* 0x000fe200000e0000 */
[----:B0-----:R-:W-:-:S05]  /*d4e0*/  @P0 LEA R14, P1, R22, R14, 0x1 ;  /* 0x0000000e160e0211 */ /* 0x001fca00078208ff */
[----:B-1----:R-:W-:Y:S02]  /*d4f0*/  @P0 IMAD.X R3, RZ, RZ, R2, P1 ;  /* 0x000000ffff030224 */ /* 0x002fe400008e0602 */
        /* <DEDUP_REMOVED lines=10> */
[----:B------:R-:W-:-:S03]  /*d5a0*/  ISETP.GE.AND P0, PT, R18, 0x21, PT ;  /* 0x000000211200780c */ /* 0x000fc60003f06270 */
[----:B------:R-:W2:Y:S10]  /*d5b0*/  SHFL.IDX PT, R4, R4, 0x3, 0x181f ;  /* 0x00781f0004047f89 */ /* 0x000eb400000e0000 */
[----:B0-----:R-:W-:-:S02]  /*d5c0*/  @P0 LEA R2, P1, R22, R14, 0x1 ;  /* 0x0000000e16020211 */ /* 0x001fc400078208ff */
[----:B------:R0:W3:Y:S03]  /*d5d0*/  SHFL.IDX PT, R14, R0, 0x3, 0x181f ;  /* 0x00781f00000e7f89 */ /* 0x0000e600000e0000 */
[----:B-1----:R-:W-:Y:S01]  /*d5e0*/  @P0 IMAD.X R3, RZ, RZ, R5, P1 ;  /* 0x000000ffff030224 */ /* 0x002fe200008e0605 */
[----:B------:R-:W-:-:S05]  /*d5f0*/  @P0 LEA R5, R24, UR42, 0x1 ;  /* 0x0000002a18050c11 */ /* 0x000fca000f8e08ff */
[----:B------:R0:W-:Y:S02]  /*d600*/  @P0 LDGSTS.E.BYPASS.LTC128B.128 [R5+0x23400], desc[UR36][R2.64], !P2 ;  /* 0x2340000002050fae */ /* 0x0001e4000d101d64 */
.L_x_276:
[----:B------:R-:W-:-:S13]  /*d610*/  ISETP.GE.AND P0, PT, R18, 0x31, PT ;  /* 0x000000311200780c */ /* 0x000fda0003f06270 */
[----:B0--3--:R-:W-:Y:S02]  /*d620*/  @P0 LEA R2, P1, R22, R14, 0x1 ;  /* 0x0000000e16020211 */ /* 0x009fe400078208ff */
[----:B------:R-:W-:-:S03]  /*d630*/  @P0 LEA R5, R24, UR42, 0x1 ;  /* 0x0000002a18050c11 */ /* 0x000fc6000f8e08ff */
[----:B--2---:R-:W-:-:S05]  /*d640*/  @P0 IMAD.X R3, RZ, RZ, R4, P1 ;  /* 0x000000ffff030224 */ /* 0x004fca00008e0604 */
        /* <DEDUP_REMOVED lines=8> */
[----:B------:R-:W-:-:S13]  /*d6d0*/  LOP3.LUT P2, RZ, R16, 0x400, RZ, 0xc0, !PT ;  /* 0x0000040010ff7812 */ /* 0x000fda000784c0ff */
[----:B0-----:R-:W-:Y:S05]  /*d6e0*/  @!P2 BRA `(.L_x_223) ;  /* 0x000000000004a947 */ /* 0x001fea0003800000 */
[----:B------:R-:W-:Y:S01]  /*d6f0*/  BPT.TRAP 0x1 ;  /* 0x000000040000795c */ /* 0x000fe20000300000 */
.L_x_223:
[----:B------:R-:W-:Y:S01]  /*d700*/  SYNCS.ARRIVE.TRANS64.A1T0 RZ, [UR42+0x38830], RZ ;  /* 0x038830ffffff79a7 */ /* 0x000fe2000810002a */
[----:B------:R-:W-:Y:S05]  /*d710*/  WARPSYNC.ALL ;  /* 0x0000000000007948 */ /* 0x000fea0003800000 */
[----:B------:R-:W-:Y:S01]  /*d720*/  UIADD3 UR4, UR42, 0x20400, URZ ;  /* 0x000204002a047890 */ /* 0x000fe2000fffe03f */
[----:B------:R-:W-:Y:S01]  /*d730*/  BAR.SYNC.DEFER_BLOCKING 0x8, 0x100 ;  /* 0x0204000000007b1d */ /* 0x000fe20000010000 */
[----:B------:R-:W-:Y:S02]  /*d740*/  USHF.R.S32.HI UR46, URZ, 0x1f, UR43 ;  /* 0x0000001f3f2e7899 */ /* 0x000fe4000801142b */
[----:B------:R-:W-:-:S06]  /*d750*/  ULOP3.LUT UP0, URZ, UR4, 0x3ff, URZ, 0xc0, !UPT ;  /* 0x000003ff043f7892 */ /* 0x000fcc000f80c03f */
        /* <DEDUP_REMOVED lines=9> */
[----:B------:R-:W-:Y:S02]  /*d7f0*/  IMAD.U32 R5, RZ, RZ, UR5 ;  /* 0x00000005ff057e24 */ /* 0x000fe4000f8e00ff */
[----:B------:R-:W-:Y:S02]  /*d800*/  IMAD.U32 R6, RZ, RZ, UR6 ;  /* 0x00000006ff067e24 */ /* 0x000fe4000f8e00ff */
[----:B------:R-:W-:-:S02]  /*d810*/  IMAD.U32 R7, RZ, RZ, UR7 ;  /* 0x00000007ff077e24 */ /* 0x000fc4000f8e00ff */
[----:B------:R-:W-:Y:S02]  /*d820*/  IMAD.U32 R11, RZ, RZ, UR9 ;  /* 0x00000009ff0b7e24 */ /* 0x000fe4000f8e00ff */
[----:B------:R-:W-:Y:S02]  /*d830*/  IMAD.MOV.U32 R8, RZ, RZ, 0x70 ;  /* 0x00000070ff087424 */ /* 0x000fe400078e00ff */
[----:B------:R-:W-:Y:S02]  /*d840*/  IMAD.MOV.U32 R12, RZ, RZ, 0x1 ;  /* 0x00000001ff0c7424 */ /* 0x000fe400078e00ff */
[----:B------:R-:W-:-:S07]  /*d850*/  IMAD.MOV.U32 R13, RZ, RZ, RZ ;  /* 0x000000ffff0d7224 */ /* 0x000fce00078e00ff */
[----:B------:R-:W-:-:S07]  /*d860*/  LEPC R20, `(.L_x_224) ;  /* 0x000000001014794e */ /* 0x000fce0000000000 */
[----:B0-----:R-:W-:Y:S05]  /*d870*/  CALL.ABS.NOINC R2 ;  /* 0x0000000002007343 */ /* 0x001fea0003c00000 */
.L_x_224:
[----:B------:R-:W0:Y:S01]  /*d880*/  LDC R8, c[0x0][0x448] ;  /* 0x00011200ff087b82 */ /* 0x000e220000000800 */
[----:B------:R-:W1:Y:S01]  /*d890*/  S2R R20, SR_CTAID.X ;  /* 0x0000000000147919 */ /* 0x000e620000002500 */
[----:B------:R-:W-:Y:S01]  /*d8a0*/  R2UR UR6, R23 ;  /* 0x00000000170672ca */ /* 0x000fe200000e0000 */
[----:B------:R-:W-:Y:S01]  /*d8b0*/  ULDC.64 UR8, c[0x0][0x2d8] ;  /* 0x0000b60000087ab9 */ /* 0x000fe20000000a00 */
[----:B------:R-:W-:Y:S01]  /*d8c0*/  LOP3.LUT R16, R16, 0xfffff7ff, RZ, 0xc0, !PT ;  /* 0xfffff7ff10107812 */ /* 0x000fe200078ec0ff */
[----:B------:R-:W-:Y:S01]  /*d8d0*/  UIMAD.WIDE.U32 UR4, UR39, UR8, URZ ;  /* 0x00000008270472a5 */ /* 0x000fe2000f8e003f */
[----:B------:R-:W2:Y:S09]  /*d8e0*/  S2R R21, SR_TID.X ;  /* 0x0000000000157919 */ /* 0x000eb20000002100 */
[----:B------:R-:W-:-:S04]  /*d8f0*/  UIMAD UR6, UR6, UR8, URZ ;  /* 0x00000008060672a4 */ /* 0x000fc8000f8e023f */
[----:B------:R-:W-:-:S03]  /*d900*/  UIMAD UR6, UR39, UR9, UR6 ;  /* 0x00000009270672a4 */ /* 0x000fc6000f8e0206 */
[----:B------:R-:W-:Y:S01]  /*d910*/  ULDC.64 UR8, c[0x0][0x2e0] ;  /* 0x0000b80000087ab9 */ /* 0x000fe20000000a00 */
[----:B------:R-:W-:Y:S01]  /*d920*/  UIADD3 UR5, UR5, UR6, URZ ;  /* 0x0000000605057290 */ /* 0x000fe2000fffe03f */
[----:B0-----:R-:W-:Y:S01]  /*d930*/  ISETP.NE.AND P0, PT, R8, 0x1, PT ;  /* 0x000000010800780c */ /* 0x001fe20003f05270 */
[----:B------:R-:W-:Y:S02]  /*d940*/  UIMAD UR6, UR46, UR8, URZ ;  /* 0x000000082e0672a4 */ /* 0x000fe4000f8e023f */
[----:B------:R-:W-:Y:S02]  /*d950*/  UIMAD.WIDE.U32 UR4, UR43, UR8, UR4 ;  /* 0x000000082b0472a5 */ /* 0x000fe4000f8e0004 */
[----:B------:R-:W-:Y:S01]  /*d960*/  UIMAD UR6, UR43, UR9, UR6 ;  /* 0x000000092b0672a4 */ /* 0x000fe2000f8e0206 */
[----:B-1----:R-:W-:-:S03]  /*d970*/  IMAD R36, R20, 0x40, R31 ;  /* 0x0000004014247824 */ /* 0x002fc600078e021f */
[----:B------:R-:W-:Y:S01]  /*d980*/  UIADD3 UR6, UR5, UR6, URZ ;  /* 0x0000000605067290 */ /* 0x000fe2000fffe03f */
[----:B------:R-:W-:-:S03]  /*d990*/  IMAD.U32 R4, RZ, RZ, UR4 ;  /* 0x00000004ff047e24 */ /* 0x000fc6000f8e00ff */
[----:B------:R-:W0:Y:S01]  /*d9a0*/  @P0 LDC R3, c[0x0][0x44c] ;  /* 0x00011300ff030b82 */ /* 0x000e220000000800 */
[----:B------:R-:W-:Y:S01]  /*d9b0*/  IMAD.MOV.U32 R6, RZ, RZ, R36 ;  /* 0x000000ffff067224 */ /* 0x000fe200078e0024 */
[----:B------:R-:W-:Y:S01]  /*d9c0*/  @P0 LOP3.LUT R16, R16, 0x800, RZ, 0xfc, !PT ;  /* 0x0000080010100812 */ /* 0x000fe200078efcff */
[----:B------:R-:W-:Y:S01]  /*d9d0*/  IMAD.MOV.U32 R2, RZ, RZ, R4 ;  /* 0x000000ffff027224 */ /* 0x000fe200078e0004 */
[----:B--2---:R-:W-:-:S04]  /*d9e0*/  LOP3.LUT R21, R21, 0x7f, RZ, 0xc0, !PT ;  /* 0x0000007f15157812 */ /* 0x004fc800078ec0ff */
[----:B------:R-:W1:Y:S01]  /*d9f0*/  @P0 LDC R5, c[0x0][0x450] ;  /* 0x00011400ff050b82 */ /* 0x000e620000000800 */
[----:B------:R-:W-:Y:S01]  /*da00*/  SHF.R.U32.HI R21, RZ, 0x3, R21 ;  /* 0x00000003ff157819 */ /* 0x000fe20000011615 */
[----:B0-----:R-:W-:-:S04]  /*da10*/  @P0 IMAD.HI.U32 R0, R36, R3, RZ ;  /* 0x0000000324000227 */ /* 0x001fc800078e00ff */
[----:B------:R-:W-:Y:S01]  /*da20*/  IMAD.U32 R3, RZ, RZ, UR6 ;  /* 0x00000006ff037e24 */ /* 0x000fe2000f8e00ff */
[----:B-1----:R-:W-:Y:S01]  /*da30*/  @P0 SHF.R.U32.HI R6, RZ, R5, R0 ;  /* 0x00000005ff060219 */ /* 0x002fe20000011600 */
[----:B------:R-:W-:Y:S01]  /*da40*/  IMAD.U32 R5, RZ, RZ, UR5 ;  /* 0x00000005ff057e24 */ /* 0x000fe2000f8e00ff */
[----:B------:R-:W-:Y:S02]  /*da50*/  ULDC.64 UR4, c[0x0][0x2d0] ;  /* 0x0000b40000047ab9 */ /* 0x000fe40000000a00 */
[--C-:B------:R-:W-:Y:S01]  /*da60*/  SHF.R.S32.HI R0, RZ, 0x1f, R6.reuse ;  /* 0x0000001fff007819 */ /* 0x100fe20000011406 */
[----:B------:R-:W-:Y:S02]  /*da70*/  IMAD.MOV R7, RZ, RZ, -R6 ;  /* 0x000000ffff077224 */ /* 0x000fe400078e0a06 */
[----:B------:R-:W-:-:S04]  /*da80*/  IMAD.WIDE.U32 R2, R6, UR4, R2 ;  /* 0x0000000406027c25 */ /* 0x000fc8000f8e0002 */
[----:B------:R-:W-:Y:S02]  /*da90*/  IMAD R5, R0, UR4, RZ ;  /* 0x0000000400057c24 */ /* 0x000fe4000f8e02ff */
[----:B------:R-:W-:Y:S02]  /*daa0*/  IMAD R0, R8, R7, R36 ;  /* 0x0000000708007224 */ /* 0x000fe400078e0224 */
[----:B------:R-:W-:Y:S01]  /*dab0*/  IMAD R4, R6, UR5, R5 ;  /* 0x0000000506047c24 */ /* 0x000fe2000f8e0205 */
[----:B------:R-:W-:Y:S02]  /*dac0*/  ULDC.64 UR4, c[0x0][0x2c8] ;  /* 0x0000b20000047ab9 */ /* 0x000fe40000000a00 */
[----:B------:R-:W-:Y:S01]  /*dad0*/  SHF.R.S32.HI R5, RZ, 0x1f, R0 ;  /* 0x0000001fff057819 */ /* 0x000fe20000011400 */
[----:B------:R-:W-:-:S04]  /*dae0*/  IMAD.IADD R3, R3, 0x1, R4 ;  /* 0x0000000103037824 */ /* 0x000fc800078e0204 */
[----:B------:R-:W-:Y:S02]  /*daf0*/  IMAD R5, R5, UR4, RZ ;  /* 0x0000000405057c24 */ /* 0x000fe4000f8e02ff */
[----:B------:R-:W-:-:S04]  /*db00*/  IMAD.WIDE.U32 R2, R0, UR4, R2 ;  /* 0x0000000400027c25 */ /* 0x000fc8000f8e0002 */
[----:B------:R-:W-:Y:S01]  /*db10*/  IMAD R5, R0, UR5, R5 ;  /* 0x0000000500057c24 */ /* 0x000fe2000f8e0205 */
[----:B------:R-:W-:Y:S02]  /*db20*/  ULDC.64 UR4, c[0x0][0x280] ;  /* 0x0000a00000047ab9 */ /* 0x000fe40000000a00 */
[----:B------:R-:W-:Y:S01]  /*db30*/  LEA R0, P0, R2, UR4, 0x1 ;  /* 0x0000000402007c11 */ /* 0x000fe2000f8008ff */
[----:B------:R-:W-:Y:S01]  /*db40*/  IMAD.IADD R3, R3, 0x1, R5 ;  /* 0x0000000103037824 */ /* 0x000fe200078e0205 */
[----:B------:R-:W-:-:S04]  /*db50*/  ULDC UR4, c[0x0][0x2b8] ;  /* 0x0000ae0000047ab9 */ /* 0x000fc80000000800 */
[----:B------:R-:W-:Y:S01]  /*db60*/  LEA.HI.X R4, R2, UR5, R3, 0x1, P0 ;  /* 0x0000000502047c11 */ /* 0x000fe200080f0c03 */
[----:B------:R-:W-:Y:S01]  /*db70*/  UMOV UR5, 0xffffffff ;  /* 0xffffffff00057882 */ /* 0x000fe20000000000 */
[----:B------:R-:W-:Y:S02]  /*db80*/  ISETP.GE.AND P0, PT, R22, UR4, PT ;  /* 0x0000000416007c0c */ /* 0x000fe4000bf06270 */
[----:B------:R-:W-:Y:S11]  /*db90*/  BRA.DIV UR5, `(.L_x_225) ;  /* 0x0000003205cc7947 */ /* 0x000ff6000b800000 */
[----:B------:R-:W0:Y:S01]  /*dba0*/  LDC R3, c[0x0][0x448] ;  /* 0x00011200ff037b82 */ /* 0x000e220000000800 */
[----:B------:R-:W1:Y:S01]  /*dbb0*/  SHFL.IDX PT, R14, R0, RZ, 0x181f ;  /* 0x00181fff000e7589 */ /* 0x000e6200000e0000 */
[----:B------:R-:W-:Y:S01]  /*dbc0*/  ULDC UR4, c[0x0][0x288] ;  /* 0x0000a20000047ab9 */ /* 0x000fe20000000800 */
[----:B------:R-:W-:Y:S01]  /*dbd0*/  IMAD R6, R20, 0x40, R21 ;  /* 0x0000004014067824 */ /* 0x000fe200078e0215 */
[----:B------:R-:W-:Y:S01]  /*dbe0*/  LOP3.LUT R16, R16, 0xfffffeff, RZ, 0xc0, !PT ;  /* 0xfffffeff10107812 */ /* 0x000fe200078ec0ff */
[----:B------:R-:W2:Y:S02]  /*dbf0*/  SHFL.IDX PT, R2, R4, RZ, 0x181f ;  /* 0x00181fff04027589 */ /* 0x000ea400000e0000 */
[----:B------:R-:W-:Y:S02]  /*dc00*/  VIADD R8, R6, 0x10 ;  /* 0x0000001006087836 */ /* 0x000fe40000000000 */
[----:B------:R-:W3:Y:S04]  /*dc10*/  SHFL.IDX PT, R7, R0, 0x1, 0x181f ;  /* 0x00381f0000077f89 */ /* 0x000ee800000e0000 */
[----:B------:R-:W4:Y:S01]  /*dc20*/  SHFL.IDX PT, R9, R4, 0x1, 0x181f ;  /* 0x00381f0004097f89 */ /* 0x000f2200000e0000 */
[----:B0-----:R-:W-:-:S05]  /*dc30*/  IMAD R5, R3, UR4, RZ ;  /* 0x0000000403057c24 */ /* 0x001fca000f8e02ff */
[-C--:B------:R-:W-:Y:S02]  /*dc40*/  ISETP.GE.AND P2, PT, R6, R5.reuse, PT ;  /* 0x000000050600720c */ /* 0x080fe40003f46270 */
[----:B------:R-:W-:-:S11]  /*dc50*/  ISETP.GE.AND P3, PT, R8, R5, PT ;  /* 0x000000050800720c */ /* 0x000fd60003f66270 */
[----:B-1----:R-:W-:Y:S02]  /*dc60*/  @!P2 LEA R3, P1, R22, R14, 0x1 ;  /* 0x0000000e1603a211 */ /* 0x002fe400078208ff */
[----:B------:R-:W-:Y:S01]  /*dc70*/  @!P2 LEA R8, R24, UR42, 0x1 ;  /* 0x0000002a1808ac11 */ /* 0x000fe2000f8e08ff */
[----:B------:R-:W-:Y:S01]  /*dc80*/  SHFL.IDX PT, R14, R0, 0x3, 0x181f ;  /* 0x00781f00000e7f89 */ /* 0x000fe200000e0000 */
[----:B------:R-:W-:Y:S01]  /*dc90*/  @P2 LOP3.LUT R16, R16, 0x100, RZ, 0xfc, !PT ;  /* 0x0000010010102812 */ /* 0x000fe200078efcff */
[----:B--2---:R-:W-:Y:S01]  /*dca0*/  @!P2 IMAD.X R2, RZ, RZ, R2, P1 ;  /* 0x000000ffff02a224 */ /* 0x004fe200008e0602 */
[----:B---3--:R-:W-:Y:S02]  /*dcb0*/  @!P3 LEA R7, P1, R22, R7, 0x1 ;  /* 0x000000071607b211 */ /* 0x008fe400078208ff */
[----:B------:R-:W-:Y:S02]  /*dcc0*/  @!P3 LEA R10, R24, UR42, 0x1 ;  /* 0x0000002a180abc11 */ /* 0x000fe4000f8e08ff */
[----:B------:R-:W-:-:S02]  /*dcd0*/  @!P2 LOP3.LUT R3, R3, R2, RZ, 0x3c, !PT ;  /* 0x000000020303a212 */ /* 0x000fc400078e3cff */
[----:B----4-:R-:W-:Y:S02]  /*dce0*/  @!P3 IADD3.X R9, RZ, R9, RZ, P1, !PT ;  /* 0x00000009ff09b210 */ /* 0x010fe40000ffe4ff */
[C---:B------:R-:W-:Y:S02]  /*dcf0*/  @!P2 LOP3.LUT R2, R3.reuse, R2, RZ, 0x3c, !PT ;  /* 0x000000020302a212 */ /* 0x040fe400078e3cff */
[----:B------:R-:W-:Y:S02]  /*dd00*/  LOP3.LUT R16, R16, 0xffffff7f, RZ, 0xc0, !PT ;  /* 0xffffff7f10107812 */ /* 0x000fe400078ec0ff */
[----:B------:R-:W-:Y:S02]  /*dd10*/  @!P2 LOP3.LUT R3, R3, R2, RZ, 0x3c, !PT ;  /* 0x000000020303a212 */ /* 0x000fe400078e3cff */
[----:B------:R-:W-:-:S03]  /*dd20*/  @P3 LOP3.LUT R16, R16, 0x80, RZ, 0xfc, !PT ;  /* 0x0000008010103812 */ /* 0x000fc600078efcff */
[----:B------:R0:W-:Y:S01]  /*dd30*/  @!P2 LDGSTS.E.BYPASS.LTC128B.128 [R8+0x20400], desc[UR36][R2.64], !P0 ;  /* 0x204000000208afae */ /* 0x0001e2000c101d64 */
[----:B------:R-:W-:-:S03]  /*dd40*/  LOP3.LUT R16, R16, 0xffffffbf, RZ, 0xc0, !PT ;  /* 0xffffffbf10107812 */ /* 0x000fc600078ec0ff */
[----:B0-----:R-:W0:Y:S01]  /*dd50*/  SHFL.IDX PT, R8, R0, 0x2, 0x181f ;  /* 0x00581f0000087f89 */ /* 0x001e2200000e0000 */
[----:B------:R-:W-:-:S03]  /*dd60*/  VIADD R3, R6, 0x20 ;  /* 0x0000002006037836 */ /* 0x000fc60000000000 */
[----:B------:R-:W1:Y:S02]  /*dd70*/  SHFL.IDX PT, R2, R4, 0x2, 0x181f ;  /* 0x00581f0004027f89 */ /* 0x000e6400000e0000 */
[----:B------:R-:W-:Y:S01]  /*dd80*/  ISETP.GE.AND P2, PT, R3, R5, PT ;  /* 0x000000050300720c */ /* 0x000fe20003f46270 */
[----:B------:R-:W-:Y:S01]  /*dd90*/  @!P3 IMAD.MOV.U32 R3, RZ, RZ, R9 ;  /* 0x000000ffff03b224 */ /* 0x000fe200078e0009 */
[----:B------:R-:W2:Y:S11]  /*dda0*/  SHFL.IDX PT, R4, R4, 0x3, 0x181f ;  /* 0x00781f0004047f89 */ /* 0x000eb600000e0000 */
[----:B------:R-:W-:-:S02]  /*ddb0*/  @P2 LOP3.LUT R16, R16, 0x40, RZ, 0xfc, !PT ;  /* 0x0000004010102812 */ /* 0x000fc400078efcff */
[----:B0-----:R-:W-:-:S05]  /*ddc0*/  @!P2 LEA R8, P1, R22, R8, 0x1 ;  /* 0x000000081608a211 */ /* 0x001fca00078208ff */
[----:B-1----:R-:W-:Y:S02]  /*ddd0*/  @!P2 IMAD.X R11, RZ, RZ, R2, P1 ;  /* 0x000000ffff0ba224 */ /* 0x002fe400008e0602 */
[----:B------:R-:W-:Y:S01]  /*dde0*/  @!P3 IMAD.MOV.U32 R2, RZ, RZ, R7 ;  /* 0x000000ffff02b224 */ /* 0x000fe200078e0007 */
[----:B------:R-:W-:-:S04]  /*ddf0*/  @!P2 LEA R7, R24, UR42, 0x1 ;  /* 0x0000002a1807ac11 */ /* 0x000fc8000f8e08ff */
[----:B------:R0:W-:Y:S02]  /*de00*/  @!P3 LDGSTS.E.BYPASS.LTC128B.128 [R10+0x20c00], desc[UR36][R2.64], !P0 ;  /* 0x20c00000020abfae */ /* 0x0001e4000c101d64 */
[----:B0-----:R-:W-:Y:S02]  /*de10*/  @!P2 IMAD.MOV.U32 R2, RZ, RZ, R8 ;  /* 0x000000ffff02a224 */ /* 0x001fe400078e0008 */
[----:B------:R-:W-:-:S05]  /*de20*/  @!P2 IMAD.MOV.U32 R3, RZ, RZ, R11 ;  /* 0x000000ffff03a224 */ /* 0x000fca00078e000b */
[----:B--2---:R0:W-:Y:S02]  /*de30*/  @!P2 LDGSTS.E.BYPASS.LTC128B.128 [R7+0x21400], desc[UR36][R2.64], !P0 ;  /* 0x214000000207afae */ /* 0x0041e4000c101d64 */
.L_x_285:
[----:B------:R-:W-:Y:S01]  /*de40*/  VIADD R6, R6, 0x30 ;  /* 0x0000003006067836 */ /* 0x000fe20000000000 */
[----:B------:R-:W-:-:S04]  /*de50*/  LOP3.LUT R16, R16, 0xffffdfff, RZ, 0xc0, !PT ;  /* 0xffffdfff10107812 */ /* 0x000fc800078ec0ff */
[----:B------:R-:W-:-:S13]  /*de60*/  ISETP.GE.AND P2, PT, R6, R5, PT ;  /* 0x000000050600720c */ /* 0x000fda0003f46270 */
[----:B0-----:R-:W-:Y:S02]  /*de70*/  @!P2 LEA R2, P1, R22, R14, 0x1 ;  /* 0x0000000e1602a211 */ /* 0x001fe400078208ff */
[----:B------:R-:W-:Y:S02]  /*de80*/  @!P2 LEA R5, R24, UR42, 0x1 ;  /* 0x0000002a1805ac11 */ /* 0x000fe4000f8e08ff */
[----:B------:R-:W-:Y:S01]  /*de90*/  @P2 LOP3.LUT R16, R16, 0x2000, RZ, 0xfc, !PT ;  /* 0x0000200010102812 */ /* 0x000fe200078efcff */
[----:B------:R-:W-:-:S05]  /*dea0*/  @!P2 IMAD.X R3, RZ, RZ, R4, P1 ;  /* 0x000000ffff03a224 */ /* 0x000fca00008e0604 */
        /* <DEDUP_REMOVED lines=8> */
[----:B------:R-:W-:Y:S02]  /*df30*/  UIADD3 UR4, UR42, 0x26400, URZ ;  /* 0x000264002a047890 */ /* 0x000fe4000fffe03f */
[----:B------:R-:W-:Y:S02]  /*df40*/  SYNCS.ARRIVE.TRANS64.A1T0 RZ, [UR42+0x38800], RZ ;  /* 0x038800ffffff79a7 */ /* 0x000fe4000810002a */
[----:B------:R-:W-:-:S06]  /*df50*/  ULOP3.LUT UP0, URZ, UR4, 0x3ff, URZ, 0xc0, !UPT ;  /* 0x000003ff043f7892 */ /* 0x000fcc000f80c03f */
[----:B------:R-:W-:-:S13]  /*df60*/  PLOP3.LUT P0, PT, PT, PT, UP0, 0x80, 0x0 ;  /* 0x000000000000781c */ /* 0x000fda0003f0f008 */
[----:B0-----:R-:W-:Y:S05]  /*df70*/  @!P0 BRA `(.L_x_226) ;  /* 0x0000000000408947 */ /* 0x001fea0003800000 */
[----:B------:R-:W-:Y:S01]  /*df80*/  MOV R2, 0x0 ;  /* 0x0000000000027802 */ /* 0x000fe20000000f00 */
[----:B------:R-:W-:Y:S01]  /*df90*/  ULDC.64 UR6, c[0x4][0x90] ;  /* 0x0100240000067ab9 */ /* 0x000fe20000000a00 */
[----:B------:R-:W-:Y:S01]  /*dfa0*/  ULDC.64 UR8, c[0x4][0x98] ;  /* 0x0100260000087ab9 */ /* 0x000fe20000000a00 */
[----:B------:R-:W-:Y:S01]  /*dfb0*/  ULDC.64 UR4, c[0x4][0x28] ;  /* 0x01000a0000047ab9 */ /* 0x000fe20000000a00 */
[----:B------:R-:W-:Y:S01]  /*dfc0*/  IMAD.U32 R4, RZ, RZ, UR6 ;  /* 0x00000006ff047e24 */ /* 0x000fe2000f8e00ff */
[----:B------:R-:W-:Y:S01]  /*dfd0*/  MOV R13, RZ ;  /* 0x000000ff000d7202 */ /* 0x000fe20000000f00 */
[----:B------:R-:W0:Y:S01]  /*dfe0*/  LDC.64 R2, c[0x4][R2] ;  /* 0x0100000002027b82 */ /* 0x000e220000000a00 */
[----:B------:R-:W-:Y:S02]  /*dff0*/  IMAD.U32 R5, RZ, RZ, UR7 ;  /* 0x00000007ff057e24 */ /* 0x000fe4000f8e00ff */
[----:B------:R-:W-:Y:S02]  /*e000*/  IMAD.U32 R6, RZ, RZ, UR8 ;  /* 0x00000008ff067e24 */ /* 0x000fe4000f8e00ff */
[----:B------:R-:W-:-:S02]  /*e010*/  IMAD.U32 R7, RZ, RZ, UR9 ;  /* 0x00000009ff077e24 */ /* 0x000fc4000f8e00ff */
[----:B------:R-:W-:Y:S02]  /*e020*/  IMAD.U32 R10, RZ, RZ, UR4 ;  /* 0x00000004ff0a7e24 */ /* 0x000fe4000f8e00ff */
[----:B------:R-:W-:Y:S02]  /*e030*/  IMAD.U32 R11, RZ, RZ, UR5 ;  /* 0x00000005ff0b7e24 */ /* 0x000fe4000f8e00ff */
[----:B------:R-:W-:Y:S02]  /*e040*/  IMAD.MOV.U32 R8, RZ, RZ, 0x70 ;  /* 0x00000070ff087424 */ /* 0x000fe400078e00ff */
[----:B------:R-:W-:-:S07]  /*e050*/  IMAD.MOV.U32 R12, RZ, RZ, 0x1 ;  /* 0x00000001ff0c7424 */ /* 0x000fce00078e00ff */
[----:B------:R-:W-:-:S07]  /*e060*/  LEPC R20, `(.L_x_226) ;  /* 0x000000001014794e */ /* 0x000fce0000000000 */
[----:B0-----:R-:W-:Y:S05]  /*e070*/  CALL.ABS.NOINC R2 ;  /* 0x0000000002007343 */ /* 0x001fea0003c00000 */
.L_x_226:
[----:B------:R-:W0:Y:S01]  /*e080*/  LDC R2, c[0x0][0x448] ;  /* 0x00011200ff027b82 */ /* 0x000e220000000800 */
[----:B------:R-:W-:Y:S01]  /*e090*/  R2UR UR6, R23 ;  /* 0x00000000170672ca */ /* 0x000fe200000e0000 */
[----:B------:R-:W-:Y:S01]  /*e0a0*/  ULDC.64 UR8, c[0x0][0x3d8] ;  /* 0x0000f60000087ab9 */ /* 0x000fe20000000a00 */
[----:B------:R-:W-:Y:S01]  /*e0b0*/  ULDC UR7, c[0x0][0x448] ;  /* 0x0001120000077ab9 */ /* 0x000fe20000000800 */
[----:B------:R-:W-:Y:S01]  /*e0c0*/  UIMAD.WIDE.U32 UR4, UR39, UR8, URZ ;  /* 0x00000008270472a5 */ /* 0x000fe2000f8e003f */
[C---:B------:R-:W-:Y:S02]  /*e0d0*/  LOP3.LUT R10, R22.reuse, 0x80, RZ, 0xfc, !PT ;  /* 0x00000080160a7812 */ /* 0x040fe400078efcff */
[C---:B------:R-:W-:Y:S02]  /*e0e0*/  LOP3.LUT R8, R22.reuse, 0x40, RZ, 0xfc, !PT ;  /* 0x0000004016087812 */ /* 0x040fe400078efcff */
[----:B------:R-:W-:Y:S02]  /*e0f0*/  LOP3.LUT R6, R22, 0x180, RZ, 0xfc, !PT ;  /* 0x0000018016067812 */ /* 0x000fe400078efcff */
[----:B------:R-:W-:-:S03]  /*e100*/  LOP3.LUT R16, R16, 0xfffff7ff, RZ, 0xc0, !PT ;  /* 0xfffff7ff10107812 */ /* 0x000fc600078ec0ff */
[----:B------:R-:W-:-:S04]  /*e110*/  UIMAD UR6, UR6, UR8, URZ ;  /* 0x00000008060672a4 */ /* 0x000fc8000f8e023f */
[----:B------:R-:W-:-:S03]  /*e120*/  UIMAD UR6, UR39, UR9, UR6 ;  /* 0x00000009270672a4 */ /* 0x000fc6000f8e0206 */
[----:B------:R-:W-:Y:S01]  /*e130*/  ULDC.64 UR8, c[0x0][0x3e0] ;  /* 0x0000f80000087ab9 */ /* 0x000fe20000000a00 */
[----:B------:R-:W-:Y:S01]  /*e140*/  UIADD3 UR5, UR5, UR6, URZ ;  /* 0x0000000605057290 */ /* 0x000fe2000fffe03f */
[----:B0-----:R-:W-:Y:S01]  /*e150*/  ISETP.NE.AND P6, PT, R2, 0x1, PT ;  /* 0x000000010200780c */ /* 0x001fe20003fc5270 */
[----:B------:R-:W-:Y:S01]  /*e160*/  IMAD.MOV.U32 R2, RZ, RZ, R36 ;  /* 0x000000ffff027224 */ /* 0x000fe200078e0024 */
[----:B------:R-:W-:Y:S02]  /*e170*/  UIMAD UR6, UR46, UR8, URZ ;  /* 0x000000082e0672a4 */ /* 0x000fe4000f8e023f */
[----:B------:R-:W-:Y:S02]  /*e180*/  UIMAD.WIDE.U32 UR4, UR43, UR8, UR4 ;  /* 0x000000082b0472a5 */ /* 0x000fe4000f8e0004 */
[----:B------:R-:W-:-:S03]  /*e190*/  UIMAD UR6, UR43, UR9, UR6 ;  /* 0x000000092b0672a4 */ /* 0x000fc6000f8e0206 */
[----:B------:R-:W-:Y:S01]  /*e1a0*/  ULDC.64 UR8, c[0x0][0x3d0] ;  /* 0x0000f40000087ab9 */ /* 0x000fe20000000a00 */
[----:B------:R-:W-:Y:S01]  /*e1b0*/  UIADD3 UR5, UR5, UR6, URZ ;  /* 0x0000000605057290 */ /* 0x000fe2000fffe03f */
[----:B------:R-:W-:Y:S02]  /*e1c0*/  IMAD.U32 R9, RZ, RZ, UR8 ;  /* 0x00000008ff097e24 */ /* 0x000fe4000f8e00ff */
[----:B------:R-:W0:Y:S08]  /*e1d0*/  @P6 LDC R3, c[0x0][0x44c] ;  /* 0x00011300ff036b82 */ /* 0x000e300000000800 */
[----:B------:R-:W1:Y:S01]  /*e1e0*/  @P6 LDC R0, c[0x0][0x450] ;  /* 0x00011400ff006b82 */ /* 0x000e620000000800 */
[----:B0-----:R-:W-:-:S05]  /*e1f0*/  @P6 IMAD.HI.U32 R3, R36, R3, RZ ;  /* 0x0000000324036227 */ /* 0x001fca00078e00ff */
[----:B-1----:R-:W-:-:S04]  /*e200*/  @P6 SHF.R.U32.HI R2, RZ, R0, R3 ;  /* 0x00000000ff026219 */ /* 0x002fc80000011603 */
[--C-:B------:R-:W-:Y:S01]  /*e210*/  SHF.R.S32.HI R0, RZ, 0x1f, R2.reuse ;  /* 0x0000001fff007819 */ /* 0x100fe20000011402 */
[----:B------:R-:W-:-:S04]  /*e220*/  IMAD.MOV R5, RZ, RZ, -R2 ;  /* 0x000000ffff057224 */ /* 0x000fc800078e0a02 */
[----:B------:R-:W-:Y:S02]  /*e230*/  IMAD R3, R0, UR8, RZ ;  /* 0x0000000800037c24 */ /* 0x000fe4000f8e02ff */
[----:B------:R-:W-:Y:S02]  /*e240*/  IMAD R5, R5, UR7, R36 ;  /* 0x0000000705057c24 */ /* 0x000fe4000f8e0224 */
[C---:B------:R-:W-:Y:S02]  /*e250*/  IMAD R7, R2.reuse, UR9, R3 ;  /* 0x0000000902077c24 */ /* 0x040fe4000f8e0203 */
[----:B------:R-:W-:Y:S01]  /*e260*/  IMAD.WIDE.U32 R2, R2, R9, UR4 ;  /* 0x0000000402027e25 */ /* 0x000fe2000f8e0009 */
[----:B------:R-:W-:Y:S01]  /*e270*/  SHF.R.S32.HI R0, RZ, 0x1f, R5 ;  /* 0x0000001fff007819 */ /* 0x000fe20000011405 */
[----:B------:R-:W-:Y:S02]  /*e280*/  ULDC.64 UR4, c[0x0][0x3c8] ;  /* 0x0000f20000047ab9 */ /* 0x000fe40000000a00 */
[----:B------:R-:W-:-:S02]  /*e290*/  IMAD.IADD R3, R3, 0x1, R7 ;  /* 0x0000000103037824 */ /* 0x000fc400078e0207 */
[----:B------:R-:W-:Y:S02]  /*e2a0*/  IMAD R0, R0, UR4, RZ ;  /* 0x0000000400007c24 */ /* 0x000fe4000f8e02ff */
[----:B------:R-:W-:-:S04]  /*e2b0*/  IMAD.WIDE.U32 R2, R5, UR4, R2 ;  /* 0x0000000405027c25 */ /* 0x000fc8000f8e0002 */
[----:B------:R-:W-:Y:S01]  /*e2c0*/  IMAD R7, R5, UR5, R0 ;  /* 0x0000000505077c24 */ /* 0x000fe2000f8e0200 */
[----:B------:R-:W-:Y:S02]  /*e2d0*/  ULDC.64 UR4, c[0x0][0x390] ;  /* 0x0000e40000047ab9 */ /* 0x000fe40000000a00 */
[----:B------:R-:W-:Y:S01]  /*e2e0*/  LEA R0, P0, R2, UR4, 0x1 ;  /* 0x0000000402007c11 */ /* 0x000fe2000f8008ff */
[----:B------:R-:W-:Y:S01]  /*e2f0*/  ULDC UR4, c[0x0][0x3b8] ;  /* 0x0000ee0000047ab9 */ /* 0x000fe20000000800 */
[----:B------:R-:W-:Y:S01]  /*e300*/  IMAD.IADD R3, R3, 0x1, R7 ;  /* 0x0000000103037824 */ /* 0x000fe200078e0207 */
[----:B------:R-:W-:Y:S02]  /*e310*/  ISETP.GE.AND P1, PT, R22, UR4, PT ;  /* 0x0000000416007c0c */ /* 0x000fe4000bf26270 */
[----:B------:R-:W-:Y:S02]  /*e320*/  ISETP.GE.AND P4, PT, R10, UR4, PT ;  /* 0x000000040a007c0c */ /* 0x000fe4000bf86270 */
[----:B------:R-:W-:-:S02]  /*e330*/  ISETP.GE.AND P5, PT, R8, UR4, PT ;  /* 0x0000000408007c0c */ /* 0x000fc4000bfa6270 */
[----:B------:R-:W-:Y:S02]  /*e340*/  LOP3.LUT R8, R22, 0xc0, RZ, 0xfc, !PT ;  /* 0x000000c016087812 */ /* 0x000fe400078efcff */
[----:B------:R-:W-:Y:S02]  /*e350*/  LEA.HI.X R4, R2, UR5, R3, 0x1, P0 ;  /* 0x0000000502047c11 */ /* 0x000fe400080f0c03 */
[----:B------:R-:W-:Y:S02]  /*e360*/  SEL R2, RZ, 0x1, P1 ;  /* 0x00000001ff027807 */ /* 0x000fe40000800000 */
[----:B------:R-:W-:Y:S02]  /*e370*/  SEL R3, RZ, 0x4, P4 ;  /* 0x00000004ff037807 */ /* 0x000fe40002000000 */
[----:B------:R-:W-:Y:S02]  /*e380*/  SEL R7, RZ, 0x2, P5 ;  /* 0x00000002ff077807 */ /* 0x000fe40002800000 */
[----:B------:R-:W-:-:S02]  /*e390*/  ISETP.GE.AND P2, PT, R35, UR4, PT ;  /* 0x0000000423007c0c */ /* 0x000fc4000bf46270 */
[----:B------:R-:W-:Y:S02]  /*e3a0*/  ISETP.GE.AND P3, PT, R8, UR4, PT ;  /* 0x0000000408007c0c */ /* 0x000fe4000bf66270 */
[----:B------:R-:W-:Y:S02]  /*e3b0*/  IADD3 R7, R3, R7, R2 ;  /* 0x0000000703077210 */ /* 0x000fe40007ffe002 */
[----:B------:R-:W-:Y:S02]  /*e3c0*/  ISETP.GE.AND P0, PT, R6, UR4, PT ;  /* 0x0000000406007c0c */ /* 0x000fe4000bf06270 */
[----:B------:R-:W-:Y:S02]  /*e3d0*/  @P1 LOP3.LUT R16, R16, 0x800, RZ, 0xfc, !PT ;  /* 0x0000080010101812 */ /* 0x000fe400078efcff */
[----:B------:R-:W-:Y:S02]  /*e3e0*/  SEL R2, RZ, 0x10, P2 ;  /* 0x00000010ff027807 */ /* 0x000fe40001000000 */
[----:B------:R-:W-:-:S02]  /*e3f0*/  SEL R3, RZ, 0x8, P3 ;  /* 0x00000008ff037807 */ /* 0x000fc40001800000 */
[----:B------:R-:W-:Y:S02]  /*e400*/  ISETP.GE.AND P1, PT, R34, UR4, PT ;  /* 0x0000000422007c0c */ /* 0x000fe4000bf26270 */
[----:B------:R-:W-:Y:S02]  /*e410*/  SEL R5, RZ, 0x40, P0 ;  /* 0x00000040ff057807 */ /* 0x000fe40000000000 */
[----:B------:R-:W-:Y:S02]  /*e420*/  IADD3 R3, R2, R7, R3 ;  /* 0x0000000702037210 */ /* 0x000fe40007ffe003 */
[----:B------:R-:W-:Y:S01]  /*e430*/  ISETP.GE.AND P0, PT, R37, UR4, PT ;  /* 0x0000000425007c0c */ /* 0x000fe2000bf06270 */
[----:B------:R-:W-:Y:S01]  /*e440*/  UMOV UR4, 0xffffffff ;  /* 0xffffffff00047882 */ /* 0x000fe20000000000 */
[----:B------:R-:W-:Y:S02]  /*e450*/  SEL R2, RZ, 0x20, P1 ;  /* 0x00000020ff027807 */ /* 0x000fe40000800000 */
[----:B------:R-:W-:-:S02]  /*e460*/  SEL R6, RZ, 0x80, P0 ;  /* 0x00000080ff067807 */ /* 0x000fc40000000000 */
[----:B------:R-:W-:-:S05]  /*e470*/  IADD3 R5, R5, R3, R2 ;  /* 0x0000000305057210 */ /* 0x000fca0007ffe002 */
[----:B------:R-:W-:Y:S01]  /*e480*/  IMAD.IADD R6, R5, 0x1, R6 ;  /* 0x0000000105067824 */ /* 0x000fe200078e0206 */
[----:B------:R-:W-:Y:S06]  /*e490*/  BRA.DIV UR4, `(.L_x_227) ;  /* 0x0000002e04ec7947 */ /* 0x000fec000b800000 */
[----:B------:R-:W0:Y:S01]  /*e4a0*/  SHFL.IDX PT, R14, R0, RZ, 0x181f ;  /* 0x00181fff000e7589 */ /* 0x000e2200000e0000 */
[----:B------:R-:W-:Y:S02]  /*e4b0*/  LOP3.LUT P6, RZ, R16, 0x100, RZ, 0xc0, !PT ;  /* 0x0000010010ff7812 */ /* 0x000fe400078cc0ff */
[----:B------:R-:W-:Y:S01]  /*e4c0*/  P2R R8, PR, RZ, 0x20 ;  /* 0x00000020ff087803 */ /* 0x000fe20000000000 */
[----:B------:R-:W1:Y:S10]  /*e4d0*/  SHFL.IDX PT, R2, R4, RZ, 0x181f ;  /* 0x00181fff04027589 */ /* 0x000e7400000e0000 */
[----:B------:R-:W-:-:S02]  /*e4e0*/  @!P6 LEA R7, R24, UR42, 0x1 ;  /* 0x0000002a1807ec11 */ /* 0x000fc4000f8e08ff */
[----:B0-----:R-:W-:-:S05]  /*e4f0*/  @!P6 LEA R14, P0, R22, R14, 0x1 ;  /* 0x0000000e160ee211 */ /* 0x001fca00078008ff */
[----:B-1----:R-:W-:Y:S01]  /*e500*/  @!P6 IMAD.X R21, RZ, RZ, R2, P0 ;  /* 0x000000ffff15e224 */ /* 0x002fe200000e0602 */
[----:B------:R-:W-:Y:S02]  /*e510*/  LOP3.LUT P0, RZ, R16, 0x800, RZ, 0xc0, !PT ;  /* 0x0000080010ff7812 */ /* 0x000fe4000780c0ff */
[----:B------:R-:W-:Y:S01]  /*e520*/  @!P6 LOP3.LUT R2, R5, 0x40, RZ, 0xc0, !PT ;  /* 0x000000400502e812 */ /* 0x000fe200078ec0ff */
[----:B------:R-:W-:-:S03]  /*e530*/  @!P6 IMAD.MOV.U32 R3, RZ, RZ, R21 ;  /* 0x000000ffff03e224 */ /* 0x000fc600078e0015 */
[----:B------:R-:W-:Y:S01]  /*e540*/  @!P6 SHF.R.U32.HI R9, RZ, 0x2, R2 ;  /* 0x00000002ff09e819 */ /* 0x000fe20000011602 */
[----:B------:R-:W-:Y:S02]  /*e550*/  @!P6 IMAD.MOV.U32 R2, RZ, RZ, R14 ;  /* 0x000000ffff02e224 */ /* 0x000fe400078e000e */
[----:B------:R-:W0:Y:S04]  /*e560*/  SHFL.IDX PT, R14, R0, 0x1, 0x181f ;  /* 0x00381f00000e7f89 */ /* 0x000e2800000e0000 */
[----:B------:R-:W-:Y:S04]  /*e570*/  @!P6 LDGSTS.E.BYPASS.LTC128B.128 [R7+0x26400], desc[UR36][R2.64], !P0 ;  /* 0x264000000207efae */ /* 0x000fe8000c101d64 */
[----:B------:R-:W-:Y:S01]  /*e580*/  @!P6 LDGSTS.E.BYPASS.LTC128B.128 [R7+0x28400], desc[UR36][R2.64+0x80], !P5 ;  /* 0x284000800207efae */ /* 0x000fe2000e901d64 */
[----:B------:R-:W-:-:S13]  /*e590*/  LOP3.LUT P5, RZ, R16, 0x100, RZ, 0xc0, !PT ;  /* 0x0000010010ff7812 */ /* 0x000fda00078ac0ff */
[----:B------:R-:W-:Y:S01]  /*e5a0*/  @!P5 ISETP.NE.U32.AND P6, PT, R9, RZ, PT ;  /* 0x000000ff0900d20c */ /* 0x000fe20003fc5070 */
[----:B------:R-:W-:Y:S01]  /*e5b0*/  @!P5 LDGSTS.E.BYPASS.LTC128B.128 [R7+0x2a400], desc[UR36][R2.64+0x100], !P4 ;  /* 0x2a4001000207dfae */ /* 0x000fe2000e101d64 */
[----:B------:R-:W-:-:S03]  /*e5c0*/  @!P5 LOP3.LUT R9, R6, 0x80, RZ, 0xc0, !PT ;  /* 0x000000800609d812 */ /* 0x000fc600078ec0ff */
[----:B------:R-:W-:Y:S01]  /*e5d0*/  @!P5 LDGSTS.E.BYPASS.LTC128B.128 [R7+0x2c400], desc[UR36][R2.64+0x180], !P3 ;  /* 0x2c4001800207dfae */ /* 0x000fe2000d901d64 */
[----:B------:R-:W-:-:S03]  /*e5e0*/  @!P5 SHF.R.U32.HI R9, RZ, 0x3, R9 ;  /* 0x00000003ff09d819 */ /* 0x000fc60000011609 */
[----:B------:R-:W-:Y:S01]  /*e5f0*/  @!P5 LDGSTS.E.BYPASS.LTC128B.128 [R7+0x2e400], desc[UR36][R2.64+0x200], !P2 ;  /* 0x2e4002000207dfae */ /* 0x000fe2000d101d64 */
[----:B------:R-:W-:-:S03]  /*e600*/  @!P5 ISETP.NE.U32.AND P0, PT, R9, RZ, PT ;  /* 0x000000ff0900d20c */ /* 0x000fc60003f05070 */
[----:B------:R-:W1:Y:S04]  /*e610*/  SHFL.IDX PT, R9, R4, 0x1, 0x181f ;  /* 0x00381f0004097f89 */ /* 0x000e6800000e0000 */
[----:B------:R-:W-:Y:S04]  /*e620*/  @!P5 LDGSTS.E.BYPASS.LTC128B.128 [R7+0x30400], desc[UR36][R2.64+0x280], !P1 ;  /* 0x304002800207dfae */ /* 0x000fe8000c901d64 */
[----:B------:R-:W-:Y:S01]  /*e630*/  @!P5 LDGSTS.E.BYPASS.LTC128B.128 [R7+0x32400], desc[UR36][R2.64+0x300], P6 ;  /* 0x324003000207dfae */ /* 0x000fe2000b101d64 */
[----:B------:R-:W-:-:S03]  /*e640*/  LOP3.LUT P6, RZ, R16, 0x80, RZ, 0xc0, !PT ;  /* 0x0000008010ff7812 */ /* 0x000fc600078cc0ff */
[----:B------:R2:W-:Y:S01]  /*e650*/  @!P5 LDGSTS.E.BYPASS.LTC128B.128 [R7+0x34400], desc[UR36][R2.64+0x380], P0 ;  /* 0x344003800207dfae */ /* 0x0005e20008101d64 */
[----:B------:R-:W-:-:S04]  /*e660*/  ISETP.NE.AND P5, PT, R8, RZ, PT ;  /* 0x000000ff0800720c */ /* 0x000fc80003fa5270 */
[----:B------:R-:W-:-:S05]  /*e670*/  P2R R10, PR, RZ, 0x20 ;  /* 0x00000020ff0a7803 */ /* 0x000fca0000000000 */
[----:B0-----:R-:W-:Y:S02]  /*e680*/  @!P6 LEA R14, P0, R22, R14, 0x1 ;  /* 0x0000000e160ee211 */ /* 0x001fe400078008ff */
[----:B------:R-:W-:-:S03]  /*e690*/  @!P6 LOP3.LUT R20, R5, 0x40, RZ, 0xc0, !PT ;  /* 0x000000400514e812 */ /* 0x000fc600078ec0ff */
[----:B-1----:R-:W-:Y:S01]  /*e6a0*/  @!P6 IMAD.X R21, RZ, RZ, R9, P0 ;  /* 0x000000ffff15e224 */ /* 0x002fe200000e0609 */
[----:B------:R-:W-:Y:S01]  /*e6b0*/  LOP3.LUT P0, RZ, R16, 0x800, RZ, 0xc0, !PT ;  /* 0x0000080010ff7812 */ /* 0x000fe2000780c0ff */
[----:B--2---:R-:W-:Y:S01]  /*e6c0*/  @!P6 IMAD.MOV.U32 R2, RZ, RZ, R14 ;  /* 0x000000ffff02e224 */ /* 0x004fe200078e000e */
[----:B------:R-:W-:Y:S01]  /*e6d0*/  @!P6 LEA R9, R24, UR42, 0x1 ;  /* 0x0000002a1809ec11 */ /* 0x000fe2000f8e08ff */
[----:B------:R-:W-:Y:S01]  /*e6e0*/  @!P6 IMAD.MOV.U32 R3, RZ, RZ, R21 ;  /* 0x000000ffff03e224 */ /* 0x000fe200078e0015 */
[----:B------:R-:W-:Y:S01]  /*e6f0*/  @!P6 SHF.R.U32.HI R20, RZ, 0x2, R20 ;  /* 0x00000002ff14e819 */ /* 0x000fe20000011614 */
[----:B------:R-:W0:Y:S08]  /*e700*/  SHFL.IDX PT, R14, R0, 0x2, 0x181f ;  /* 0x00581f00000e7f89 */ /* 0x000e3000000e0000 */
[----:B------:R-:W-:Y:S04]  /*e710*/  @!P6 LDGSTS.E.BYPASS.LTC128B.128 [R9+0x26c00], desc[UR36][R2.64], !P0 ;  /* 0x26c000000209efae */ /* 0x000fe8000c101d64 */
[----:B------:R-:W-:Y:S01]  /*e720*/  @!P6 LDGSTS.E.BYPASS.LTC128B.128 [R9+0x28c00], desc[UR36][R2.64+0x80], !P5 ;  /* 0x28c000800209efae */ /* 0x000fe2000e901d64 */
[----:B------:R-:W-:-:S04]  /*e730*/  LOP3.LUT P5, RZ, R16, 0x40, RZ, 0xc0, !PT ;  /* 0x0000004010ff7812 */ /* 0x000fc800078ac0ff */
[----:B------:R-:W-:Y:S02]  /*e740*/  P2R R8, PR, RZ, 0x20 ;  /* 0x00000020ff087803 */ /* 0x000fe40000000000 */
[----:B------:R-:W-:-:S13]  /*e750*/  LOP3.LUT P5, RZ, R16, 0x80, RZ, 0xc0, !PT ;  /* 0x0000008010ff7812 */ /* 0x000fda00078ac0ff */
[----:B------:R-:W-:Y:S01]  /*e760*/  @!P5 LOP3.LUT R7, R6, 0x80, RZ, 0xc0, !PT ;  /* 0x000000800607d812 */ /* 0x000fe200078ec0ff */
[----:B------:R-:W-:Y:S01]  /*e770*/  @!P5 LDGSTS.E.BYPASS.LTC128B.128 [R9+0x2ac00], desc[UR36][R2.64+0x100], !P4 ;  /* 0x2ac001000209dfae */ /* 0x000fe2000e101d64 */
[----:B------:R-:W-:Y:S02]  /*e780*/  @!P5 ISETP.NE.U32.AND P6, PT, R20, RZ, PT ;  /* 0x000000ff1400d20c */ /* 0x000fe40003fc5070 */
[----:B------:R-:W-:Y:S01]  /*e790*/  @!P5 SHF.R.U32.HI R7, RZ, 0x3, R7 ;  /* 0x00000003ff07d819 */ /* 0x000fe20000011607 */
[----:B------:R-:W-:Y:S03]  /*e7a0*/  @!P5 LDGSTS.E.BYPASS.LTC128B.128 [R9+0x2cc00], desc[UR36][R2.64+0x180], !P3 ;  /* 0x2cc001800209dfae */ /* 0x000fe6000d901d64 */
[----:B------:R-:W-:Y:S01]  /*e7b0*/  @!P5 ISETP.NE.U32.AND P0, PT, R7, RZ, PT ;  /* 0x000000ff0700d20c */ /* 0x000fe20003f05070 */
[----:B------:R-:W-:Y:S04]  /*e7c0*/  @!P5 LDGSTS.E.BYPASS.LTC128B.128 [R9+0x2ec00], desc[UR36][R2.64+0x200], !P2 ;  /* 0x2ec002000209dfae */ /* 0x000fe8000d101d64 */
[----:B------:R-:W1:Y:S04]  /*e7d0*/  SHFL.IDX PT, R7, R4, 0x2, 0x181f ;  /* 0x00581f0004077f89 */ /* 0x000e6800000e0000 */
[----:B------:R-:W-:Y:S04]  /*e7e0*/  @!P5 LDGSTS.E.BYPASS.LTC128B.128 [R9+0x30c00], desc[UR36][R2.64+0x280], !P1 ;  /* 0x30c002800209dfae */ /* 0x000fe8000c901d64 */
[----:B------:R-:W-:Y:S01]  /*e7f0*/  @!P5 LDGSTS.E.BYPASS.LTC128B.128 [R9+0x32c00], desc[UR36][R2.64+0x300], P6 ;  /* 0x32c003000209dfae */ /* 0x000fe2000b101d64 */
[----:B------:R-:W-:-:S03]  /*e800*/  LOP3.LUT P6, RZ, R16, 0x800, RZ, 0xc0, !PT ;  /* 0x0000080010ff7812 */ /* 0x000fc600078cc0ff */
[----:B------:R2:W-:Y:S01]  /*e810*/  @!P5 LDGSTS.E.BYPASS.LTC128B.128 [R9+0x34c00], desc[UR36][R2.64+0x380], P0 ;  /* 0x34c003800209dfae */ /* 0x0005e20008101d64 */
[----:B------:R-:W-:-:S03]  /*e820*/  ISETP.NE.AND P5, PT, R8, RZ, PT ;  /* 0x000000ff0800720c */ /* 0x000fc60003fa5270 */
[----:B------:R-:W3:Y:S10]  /*e830*/  SHFL.IDX PT, R4, R4, 0x3, 0x181f ;  /* 0x00781f0004047f89 */ /* 0x000ef400000e0000 */
[----:B0-----:R-:W-:-:S05]  /*e840*/  @!P5 LEA R14, P0, R22, R14, 0x1 ;  /* 0x0000000e160ed211 */ /* 0x001fca00078008ff */
[----:B-1----:R-:W-:Y:S01]  /*e850*/  @!P5 IMAD.X R7, RZ, RZ, R7, P0 ;  /* 0x000000ffff07d224 */ /* 0x002fe200000e0607 */
[----:B------:R-:W-:Y:S02]  /*e860*/  LOP3.LUT P0, RZ, R16, 0x40, RZ, 0xc0, !PT ;  /* 0x0000004010ff7812 */ /* 0x000fe4000780c0ff */
[----:B------:R-:W-:-:S11]  /*e870*/  ISETP.NE.AND P5, PT, R10, RZ, PT ;  /* 0x000000ff0a00720c */ /* 0x000fd60003fa5270 */
[----:B------:R-:W-:Y:S01]  /*e880*/  @!P0 LOP3.LUT R20, R5, 0x40, RZ, 0xc0, !PT ;  /* 0x0000004005148812 */ /* 0x000fe200078ec0ff */
[----:B--2---:R-:W-:Y:S01]  /*e890*/  @!P0 IMAD.MOV.U32 R2, RZ, RZ, R14 ;  /* 0x000000ffff028224 */ /* 0x004fe200078e000e */
[----:B------:R-:W-:Y:S01]  /*e8a0*/  @!P0 LEA R21, R24, UR42, 0x1 ;  /* 0x0000002a18158c11 */ /* 0x000fe2000f8e08ff */
[----:B------:R-:W-:Y:S01]  /*e8b0*/  @!P0 IMAD.MOV.U32 R3, RZ, RZ, R7 ;  /* 0x000000ffff038224 */ /* 0x000fe200078e0007 */
[----:B------:R-:W-:Y:S01]  /*e8c0*/  @!P0 SHF.R.U32.HI R20, RZ, 0x2, R20 ;  /* 0x00000002ff148819 */ /* 0x000fe20000011614 */
[----:B------:R0:W1:Y:S04]  /*e8d0*/  SHFL.IDX PT, R14, R0, 0x3, 0x181f ;  /* 0x00781f00000e7f89 */ /* 0x00006800000e0000 */
[----:B------:R0:W-:Y:S01]  /*e8e0*/  @!P0 LDGSTS.E.BYPASS.LTC128B.128 [R21+0x27400], desc[UR36][R2.64], !P6 ;  /* 0x2740000002158fae */ /* 0x0001e2000f101d64 */
[----:B------:R-:W-:-:S03]  /*e8f0*/  @!P0 ISETP.NE.U32.AND P6, PT, R20, RZ, PT ;  /* 0x000000ff1400820c */ /* 0x000fc60003fc5070 */
[----:B------:R0:W-:Y:S04]  /*e900*/  @!P0 LDGSTS.E.BYPASS.LTC128B.128 [R21+0x29400], desc[UR36][R2.64+0x80], !P5 ;  /* 0x2940008002158fae */ /* 0x0001e8000e901d64 */
[----:B------:R0:W-:Y:S04]  /*e910*/  @!P0 LDGSTS.E.BYPASS.LTC128B.128 [R21+0x2b400], desc[UR36][R2.64+0x100], !P4 ;  /* 0x2b40010002158fae */ /* 0x0001e8000e101d64 */
[----:B------:R0:W-:Y:S04]  /*e920*/  @!P0 LDGSTS.E.BYPASS.LTC128B.128 [R21+0x2d400], desc[UR36][R2.64+0x180], !P3 ;  /* 0x2d40018002158fae */ /* 0x0001e8000d901d64 */
[----:B------:R0:W-:Y:S04]  /*e930*/  @!P0 LDGSTS.E.BYPASS.LTC128B.128 [R21+0x2f400], desc[UR36][R2.64+0x200], !P2 ;  /* 0x2f40020002158fae */ /* 0x0001e8000d101d64 */
[----:B------:R0:W-:Y:S04]  /*e940*/  @!P0 LDGSTS.E.BYPASS.LTC128B.128 [R21+0x31400], desc[UR36][R2.64+0x280], !P1 ;  /* 0x3140028002158fae */ /* 0x0001e8000c901d64 */
[----:B------:R0:W-:Y:S01]  /*e950*/  @!P0 LDGSTS.E.BYPASS.LTC128B.128 [R21+0x33400], desc[UR36][R2.64+0x300], P6 ;  /* 0x3340030002158fae */ /* 0x0001e2000b101d64 */
[----:B------:R-:W-:-:S13]  /*e960*/  LOP3.LUT P6, RZ, R16, 0x40, RZ, 0xc0, !PT ;  /* 0x0000004010ff7812 */ /* 0x000fda00078cc0ff */
[----:B------:R-:W-:-:S04]  /*e970*/  @!P6 LOP3.LUT R9, R6, 0x80, RZ, 0xc0, !PT ;  /* 0x000000800609e812 */ /* 0x000fc800078ec0ff */
[----:B------:R-:W-:-:S04]  /*e980*/  @!P6 SHF.R.U32.HI R9, RZ, 0x3, R9 ;  /* 0x00000003ff09e819 */ /* 0x000fc80000011609 */
[----:B------:R-:W-:-:S13]  /*e990*/  @!P6 ISETP.NE.U32.AND P0, PT, R9, RZ, PT ;  /* 0x000000ff0900e20c */ /* 0x000fda0003f05070 */
[----:B-1-3--:R0:W-:Y:S02]  /*e9a0*/  @!P6 LDGSTS.E.BYPASS.LTC128B.128 [R21+0x35400], desc[UR36][R2.64+0x380], P0 ;  /* 0x354003800215efae */ /* 0x00a1e40008101d64 */
.L_x_295:
[----:B------:R-:W-:Y:S01]  /*e9b0*/  LOP3.LUT P0, RZ, R16, 0x2000, RZ, 0xc0, !PT ;  /* 0x0000200010ff7812 */ /* 0x000fe2000780c0ff */
[----:B------:R-:W-:-:S12]  /*e9c0*/  BSSY B0, `(.L_x_228) ;  /* 0x0000017000007945 */ /* 0x000fd80003800000 */
[----:B------:R-:W-:Y:S05]  /*e9d0*/  @P0 BRA `(.L_x_229) ;  /* 0x0000000000540947 */ /* 0x000fea0003800000 */
[----:B------:R-:W-:Y:S02]  /*e9e0*/  LOP3.LUT R5, R5, 0x40, RZ, 0xc0, !PT ;  /* 0x0000004005057812 */ /* 0x000fe400078ec0ff */
[----:B------:R-:W-:Y:S02]  /*e9f0*/  LOP3.LUT P6, RZ, R16, 0x800, RZ, 0xc0, !PT ;  /* 0x0000080010ff7812 */ /* 0x000fe400078cc0ff */
[----:B0-----:R-:W-:Y:S02]  /*ea00*/  LEA R2, P0, R22, R14, 0x1 ;  /* 0x0000000e16027211 */ /* 0x001fe400078008ff */
[----:B------:R-:W-:Y:S02]  /*ea10*/  SHF.R.U32.HI R5, RZ, 0x2, R5 ;  /* 0x00000002ff057819 */ /* 0x000fe40000011605 */
[----:B------:R-:W-:Y:S01]  /*ea20*/  LEA R7, R24, UR42, 0x1 ;  /* 0x0000002a18077c11 */ /* 0x000fe2000f8e08ff */
[----:B------:R-:W-:Y:S01]  /*ea30*/  IMAD.X R3, RZ, RZ, R4, P0 ;  /* 0x000000ffff037224 */ /* 0x000fe200000e0604 */
[----:B------:R-:W-:-:S02]  /*ea40*/  ISETP.NE.U32.AND P0, PT, R5, RZ, PT ;  /* 0x000000ff0500720c */ /* 0x000fc40003f05070 */
[----:B------:R-:W-:-:S03]  /*ea50*/  LOP3.LUT R6, R6, 0x80, RZ, 0xc0, !PT ;  /* 0x0000008006067812 */ /* 0x000fc600078ec0ff */
[----:B------:R-:W-:Y:S01]  /*ea60*/  @!PT LDS RZ, [RZ] ;  /* 0x00000000fffff984 */ /* 0x000fe20000000800 */
[----:B------:R-:W-:Y:S01]  /*ea70*/  @!PT LDS RZ, [RZ] ;  /* 0x00000000fffff984 */ /* 0x000fe20000000800 */
[----:B------:R-:W-:Y:S01]  /*ea80*/  @!PT LDS RZ, [RZ] ;  /* 0x00000000fffff984 */ /* 0x000fe20000000800 */
[----:B------:R1:W-:Y:S01]  /*ea90*/  LDGSTS.E.BYPASS.LTC128B.128 [R7+0x27c00], desc[UR36][R2.64], !P6 ;  /* 0x27c0000002077fae */ /* 0x0003e2000f101d64 */
[----:B------:R-:W-:-:S03]  /*eaa0*/  SHF.R.U32.HI R6, RZ, 0x3, R6 ;  /* 0x00000003ff067819 */ /* 0x000fc60000011606 */
[----:B------:R1:W-:Y:S04]  /*eab0*/  LDGSTS.E.BYPASS.LTC128B.128 [R7+0x29c00], desc[UR36][R2.64+0x80], !P5 ;  /* 0x29c0008002077fae */ /* 0x0003e8000e901d64 */
[----:B------:R1:W-:Y:S04]  /*eac0*/  LDGSTS.E.BYPASS.LTC128B.128 [R7+0x2bc00], desc[UR36][R2.64+0x100], !P4 ;  /* 0x2bc0010002077fae */ /* 0x0003e8000e101d64 */
[----:B------:R1:W-:Y:S04]  /*ead0*/  LDGSTS.E.BYPASS.LTC128B.128 [R7+0x2dc00], desc[UR36][R2.64+0x180], !P3 ;  /* 0x2dc0018002077fae */ /* 0x0003e8000d901d64 */
[----:B------:R1:W-:Y:S04]  /*eae0*/  LDGSTS.E.BYPASS.LTC128B.128 [R7+0x2fc00], desc[UR36][R2.64+0x200], !P2 ;  /* 0x2fc0020002077fae */ /* 0x0003e8000d101d64 */
[----:B------:R1:W-:Y:S04]  /*eaf0*/  LDGSTS.E.BYPASS.LTC128B.128 [R7+0x31c00], desc[UR36][R2.64+0x280], !P1 ;  /* 0x31c0028002077fae */ /* 0x0003e8000c901d64 */
[----:B------:R1:W-:Y:S01]  /*eb00*/  LDGSTS.E.BYPASS.LTC128B.128 [R7+0x33c00], desc[UR36][R2.64+0x300], P0 ;  /* 0x33c0030002077fae */ /* 0x0003e20008101d64 */
[----:B------:R-:W-:-:S13]  /*eb10*/  ISETP.NE.U32.AND P0, PT, R6, RZ, PT ;  /* 0x000000ff0600720c */ /* 0x000fda0003f05070 */
[----:B------:R1:W-:Y:S02]  /*eb20*/  LDGSTS.E.BYPASS.LTC128B.128 [R7+0x35c00], desc[UR36][R2.64+0x380], P0 ;  /* 0x35c0038002077fae */ /* 0x0003e40008101d64 */
.L_x_229:
[----:B------:R-:W-:Y:S05]  /*eb30*/  BSYNC B0 ;  /* 0x0000000000007941 */ /* 0x000fea0003800000 */
.L_x_228:
[----:B------:R-:W-:Y:S01]  /*eb40*/  NOP ;  /* 0x0000000000007918 */ /* 0x000fe20000000000 */
[----:B------:R-:W-:Y:S01]  /*eb50*/  SYNCS.ARRIVE.TRANS64.RED.A0T1 RZ, [UR42+0x38810], RZ ;  /* 0x038810ffffff79a7 */ /* 0x000fe2000820042a */
[----:B0-----:R-:W-:Y:S01]  /*eb60*/  MOV R0, 0x1 ;  /* 0x0000000100007802 */ /* 0x001fe20000000f00 */
[----:B------:R-:W-:Y:S03]  /*eb70*/  ARRIVES.LDGSTSBAR.64.TRANSCNT [UR42+0x38810] ;  /* 0x03881000ff0079b0 */ /* 0x000fe60008000aaa */
[----:B------:R-:W-:Y:S01]  /*eb80*/  SHF.L.U32 R0, R0, 0x1f, RZ ;  /* 0x0000001f00007819 */ /* 0x000fe200000006ff */
[----:B------:R-:W-:Y:S01]  /*eb90*/  NOP ;  /* 0x0000000000007918 */ /* 0x000fe20000000000 */
[----:B------:R-:W-:Y:S02]  /*eba0*/  SYNCS.ARRIVE.TRANS64.A1T0 RZ, [UR42+0x38810], RZ ;  /* 0x038810ffffff79a7 */ /* 0x000fe4000810002a */
[----:B------:R-:W0:Y:S02]  /*ebb0*/  SYNCS.PHASECHK.TRANS64.TRYWAIT P0, [UR42+0x38820], R0 ;  /* 0x03882000ff0075a7 */ /* 0x000e24000800016a */
[----:B0-----:R-:W-:Y:S05]  /*ebc0*/  @!P0 BRA `(.L_x_230) ;  /* 0x0000003000608947 */ /* 0x001fea0003800000 */
.L_x_296:
[----:B------:R-:W-:-:S13]  /*ebd0*/  LOP3.LUT P0, RZ, R16, 0x400, RZ, 0xc0, !PT ;  /* 0x0000040010ff7812 */ /* 0x000fda000780c0ff */
[----:B------:R-:W-:Y:S05]  /*ebe0*/  @!P0 BRA `(.L_x_231) ;  /* 0x0000000000048947 */ /* 0x000fea0003800000 */
[----:B------:R-:W-:Y:S01]  /*ebf0*/  BPT.TRAP 0x1 ;  /* 0x000000040000795c */ /* 0x000fe20000300000 */
.L_x_231:
[----:B------:R-:W2:Y:S02]  /*ec00*/  SYNCS.PHASECHK.TRANS64.TRYWAIT P0, [UR42+0x38860], R0 ;  /* 0x03886000ff0075a7 */ /* 0x000ea4000800016a */
[----:B--2---:R-:W-:Y:S05]  /*ec10*/  @!P0 BRA `(.L_x_232) ;  /* 0x0000003000648947 */ /* 0x004fea0003800000 */
.L_x_297:
[----:B------:R-:W-:Y:S01]  /*ec20*/  ULDC.64 UR4, c[0x0][0x328] ;  /* 0x0000ca0000047ab9 */ /* 0x000fe20000000a00 */
[----:B------:R-:W-:Y:S01]  /*ec30*/  ULDC.64 UR6, c[0x0][0x338] ;  /* 0x0000ce0000067ab9 */ /* 0x000fe20000000a00 */
[----:B------:R-:W-:Y:S02]  /*ec40*/  IMAD R30, R30, UR4, RZ ;  /* 0x000000041e1e7c24 */ /* 0x000fe4000f8e02ff */
[----:B01----:R-:W-:Y:S01]  /*ec50*/  IMAD.WIDE.U32 R2, R19, UR4, RZ ;  /* 0x0000000413027c25 */ /* 0x003fe2000f8e00ff */
        /* <DEDUP_REMOVED lines=8> */
[----:B------:R-:W-:-:S02]  /*ece0*/  IMAD.IADD R3, R3, 0x1, R5 ;  /* 0x0000000103037824 */ /* 0x000fc400078e0205 */
[----:B------:R-:W-:Y:S01]  /*ecf0*/  IMAD.U32 R5, RZ, RZ, UR6 ;  /* 0x00000006ff057e24 */ /* 0x000fe2000f8e00ff */
        /* <DEDUP_REMOVED lines=49> */
[----:B------:R-:W1:Y:S02]  /*f010*/  SHFL.IDX PT, R14, R6, 0x2, 0x181f ;  /* 0x00581f00060e7f89 */ /* 0x000e6400000e0000 */
[----:B------:R-:W-:Y:S01]  /*f020*/  IMAD.X R5, RZ, RZ, R5, P6 ;  /* 0x000000ffff057224 */ /* 0x000fe200030e0605 */
        /* <DEDUP_REMOVED lines=40> */
.L_x_307:
        /* <DEDUP_REMOVED lines=27> */
[----:B------:R-:W-:-:S13]  /*f460*/  LOP3.LUT P6, RZ, R16, 0x400, RZ, 0xc0, !PT ;  /* 0x0000040010ff7812 */ /* 0x000fda00078cc0ff */
[----:B0-----:R-:W-:Y:S05]  /*f470*/  @!P6 BRA `(.L_x_234) ;  /* 0x000000000004e947 */ /* 0x001fea0003800000 */
[----:B------:R-:W-:Y:S01]  /*f480*/  BPT.TRAP 0x1 ;  /* 0x000000040000795c */ /* 0x000fe20000300000 */
.L_x_234:
[----:B------:R-:W-:Y:S01]  /*f490*/  VIADD R28, R28, 0xfffffffe ;  /* 0xfffffffe1c1c7836 */ /* 0x000fe20000000000 */
[----:B------:R-:W-:Y:S01]  /*f4a0*/  SYNCS.ARRIVE.TRANS64.A1T0 RZ, [UR42+0x38850], RZ ;  /* 0x038850ffffff79a7 */ /* 0x000fe2000810002a */
[----:B------:R-:W-:Y:S01]  /*f4b0*/  BSSY B0, `(.L_x_214) ;  /* 0x00000f7000007945 */ /* 0x000fe20003800000 */
[----:B------:R-:W-:Y:S02]  /*f4c0*/  IMAD.MOV.U32 R21, RZ, RZ, 0x1 ;  /* 0x00000001ff157424 */ /* 0x000fe400078e00ff */
[----:B------:R-:W-:Y:S01]  /*f4d0*/  ISETP.GE.AND P0, PT, R28, UR45, PT ;  /* 0x0000002d1c007c0c */ /* 0x000fe2000bf06270 */
[----:B------:R-:W-:-:S12]  /*f4e0*/  IMAD.MOV.U32 R8, RZ, RZ, 0x1 ;  /* 0x00000001ff087424 */ /* 0x000fd800078e00ff */
[----:B------:R-:W-:Y:S05]  /*f4f0*/  @!P0 BRA `(.L_x_235) ;  /* 0x0000000c00c88947 */ /* 0x000fea0003800000 */
[----:B------:R-:W0:Y:S01]  /*f500*/  S2R R5, SR_TID.X ;  /* 0x0000000000057919 */ /* 0x000e220000002100 */
[----:B------:R-:W-:Y:S01]  /*f510*/  UIADD3 UR4, UR44, 0x1, URZ ;  /* 0x000000012c047890 */ /* 0x000fe2000fffe03f */
[----:B------:R-:W-:Y:S01]  /*f520*/  LOP3.LUT R3, RZ, UR40, RZ, 0x33, !PT ;  /* 0x00000028ff037c12 */ /* 0x000fe2000f8e33ff */
[----:B------:R-:W-:Y:S01]  /*f530*/  IMAD.MOV.U32 R8, RZ, RZ, 0x1 ;  /* 0x00000001ff087424 */ /* 0x000fe200078e00ff */
[----:B------:R-:W1:Y:S01]  /*f540*/  S2R R6, SR_TID.X ;  /* 0x0000000000067919 */ /* 0x000e620000002100 */
[----:B------:R-:W-:Y:S01]  /*f550*/  UIMAD UR4, UR4, UR38, URZ ;  /* 0x00000026040472a4 */ /* 0x000fe2000f8e023f */
[----:B------:R-:W-:Y:S02]  /*f560*/  LOP3.LUT R30, R33, 0x40, RZ, 0xc0, !PT ;  /* 0x00000040211e7812 */ /* 0x000fe400078ec0ff */
[----:B------:R-:W-:Y:S02]  /*f570*/  LOP3.LUT R28, R17, 0x80, RZ, 0xc0, !PT ;  /* 0x00000080111c7812 */ /* 0x000fe400078ec0ff */
[----:B------:R-:W-:-:S02]  /*f580*/  MOV R21, 0x1 ;  /* 0x0000000100157802 */ /* 0x000fc40000000f00 */
[----:B------:R-:W-:Y:S02]  /*f590*/  LOP3.LUT R2, RZ, UR4, RZ, 0x33, !PT ;  /* 0x00000004ff027c12 */ /* 0x000fe4000f8e33ff */
[----:B------:R-:W-:Y:S02]  /*f5a0*/  SHF.R.U32.HI R30, RZ, 0x2, R30 ;  /* 0x00000002ff1e7819 */ /* 0x000fe4000001161e */
[----:B------:R-:W-:Y:S02]  /*f5b0*/  VIMNMX R2, R2, R3, !PT ;  /* 0x0000000302027248 */ /* 0x000fe40007fe0100 */
[----:B------:R-:W-:Y:S02]  /*f5c0*/  SHF.R.U32.HI R28, RZ, 0x3, R28 ;  /* 0x00000003ff1c7819 */ /* 0x000fe4000001161c */
[----:B------:R-:W-:Y:S01]  /*f5d0*/  IADD3 R22, -R2, -0x2, RZ ;  /* 0xfffffffe02167810 */ /* 0x000fe20007ffe1ff */
[----:B0-----:R-:W-:Y:S01]  /*f5e0*/  IMAD.SHL.U32 R5, R5, 0x10, RZ ;  /* 0x0000001005057824 */ /* 0x001fe200078e00ff */
[----:B-1----:R-:W-:-:S04]  /*f5f0*/  LOP3.LUT R6, R6, 0x7f, RZ, 0xc0, !PT ;  /* 0x0000007f06067812 */ /* 0x002fc800078ec0ff */
[----:B------:R-:W-:Y:S02]  /*f600*/  LOP3.LUT R5, R5, 0x70, RZ, 0xc0, !PT ;  /* 0x0000007005057812 */ /* 0x000fe400078ec0ff */
[----:B------:R-:W-:-:S04]  /*f610*/  SHF.R.U32.HI R6, RZ, 0x3, R6 ;  /* 0x00000003ff067819 */ /* 0x000fc80000011606 */
[----:B------:R-:W-:-:S05]  /*f620*/  IADD3 R29, R5, R29, R6 ;  /* 0x0000001d051d7210 */ /* 0x000fca0007ffe006 */
[----:B------:R-:W-:-:S04]  /*f630*/  VIADD R29, R29, 0xffffff40 ;  /* 0xffffff401d1d7836 */ /* 0x000fc80000000000 */
[----:B------:R-:W-:-:S07]  /*f640*/  IMAD R9, R2, -0x40, R29 ;  /* 0xffffffc002097824 */ /* 0x000fce00078e021d */
.L_x_250:
        /* <DEDUP_REMOVED lines=12> */
[--C-:B------:R-:W-:Y:S01]  /*f710*/  SHF.R.S32.HI R3, RZ, 0x1f, R7.reuse ;  /* 0x0000001fff037819 */ /* 0x100fe20000011407 */
[----:B------:R-:W-:Y:S02]  /*f720*/  IMAD R4, R32, UR4, RZ ;  /* 0x0000000420047c24 */ /* 0x000fe4000f8e02ff */
[----:B------:R-:W-:Y:S02]  /*f730*/  IMAD.MOV.U32 R2, RZ, RZ, R7 ;  /* 0x000000ffff027224 */ /* 0x000fe400078e0007 */
[C---:B------:R-:W-:Y:S02]  /*f740*/  IMAD R5, R25.reuse, UR5, R4 ;  /* 0x0000000519057c24 */ /* 0x040fe4000f8e0204 */
[----:B------:R-:W-:Y:S01]  /*f750*/  IMAD.WIDE.U32 R2, R25, UR4, R2 ;  /* 0x0000000419027c25 */ /* 0x000fe2000f8e0002 */
[----:B------:R-:W-:-:S03]  /*f760*/  ULDC.64 UR4, c[0x0][0x418] ;  /* 0x0001060000047ab9 */ /* 0x000fc60000000a00 */
[----:B------:R-:W-:Y:S01]  /*f770*/  IMAD.IADD R3, R5, 0x1, R3 ;  /* 0x0000000105037824 */ /* 0x000fe200078e0203 */
[----:B------:R-:W-:-:S04]  /*f780*/  LEA R4, P0, R2, UR4, 0x2 ;  /* 0x0000000402047c11 */ /* 0x000fc8000f8010ff */
[----:B------:R-:W-:-:S05]  /*f790*/  LEA.HI.X R5, R2, UR5, R3, 0x2, P0 ;  /* 0x0000000502057c11 */ /* 0x000fca00080f1403 */
[----:B------:R0:W5:Y:S04]  /*f7a0*/  LDG.E R6, desc[UR36][R4.64] ;  /* 0x0000002404067981 */ /* 0x000168000c1e1900 */
.L_x_237:
[----:B------:R-:W-:Y:S05]  /*f7b0*/  BSYNC B1 ;  /* 0x0000000000017941 */ /* 0x000fea0003800000 */
.L_x_236:
[----:B------:R-:W-:-:S13]  /*f7c0*/  LOP3.LUT P0, RZ, R16, 0x400, RZ, 0xc0, !PT ;  /* 0x0000040010ff7812 */ /* 0x000fda000780c0ff */
[----:B------:R-:W-:Y:S05]  /*f7d0*/  @!P0 BRA `(.L_x_238) ;  /* 0x0000000000048947 */ /* 0x000fea0003800000 */
[----:B------:R-:W-:Y:S01]  /*f7e0*/  BPT.TRAP 0x1 ;  /* 0x000000040000795c */ /* 0x000fe20000300000 */
.L_x_238:
[----:B------:R-:W-:Y:S01]  /*f7f0*/  LEA R10, R8, UR42, 0x3 ;  /* 0x0000002a080a7c11 */ /* 0x000fe2000f8e18ff */
[----:B------:R-:W-:Y:S01]  /*f800*/  BSSY B1, `(.L_x_239) ;  /* 0x0000004000017945 */ /* 0x000fe20003800000 */
[----:B------:R-:W-:-:S04]  /*f810*/  SHF.L.U32 R20, R21, 0x1f, RZ ;  /* 0x0000001f15147819 */ /* 0x000fc800000006ff */
[----:B------:R-:W1:Y:S02]  /*f820*/  SYNCS.PHASECHK.TRANS64.TRYWAIT P0, [R10+URZ+0x38840], R20 ;  /* 0x038840140a0075a7 */ /* 0x000e64000800017f */
[----:B-1----:R-:W-:Y:S05]  /*f830*/  @!P0 BRA `(.L_x_240) ;  /* 0x0000002c00848947 */ /* 0x002fea0003800000 */
.L_x_308:
[----:B------:R-:W-:Y:S05]  /*f840*/  BSYNC B1 ;  /* 0x0000000000017941 */ /* 0x000fea0003800000 */
.L_x_239:
        /* <DEDUP_REMOVED lines=24> */
[----:B------:R-:W-:-:S03]  /*f9d0*/  LEA R26, P0, R2, UR6, 0x1 ;  /* 0x00000006021a7c11 */ /* 0x000fc6000f8008ff */
[----:B------:R-:W-:Y:S01]  /*f9e0*/  VIADD R29, R3, UR4 ;  /* 0x00000004031d7c36 */ /* 0x000fe20008000000 */
[----:B------:R-:W-:-:S04]  /*f9f0*/  UMOV UR4, 0xffffffff ;  /* 0xffffffff00047882 */ /* 0x000fc80000000000 */
[----:B------:R-:W-:Y:S01]  /*fa00*/  LEA.HI.X R29, R2, UR7, R29, 0x1, P0 ;  /* 0x00000007021d7c11 */ /* 0x000fe200080f0c1d */
[----:B------:R-:W-:Y:S06]  /*fa10*/  BRA.DIV UR4, `(.L_x_241) ;  /* 0x0000002e04207947 */ /* 0x000fec000b800000 */
[----:B------:R-:W0:Y:S01]  /*fa20*/  SHFL.IDX PT, R14, R26, RZ, 0x181f ;  /* 0x00181fff1a0e7589 */ /* 0x000e2200000e0000 */
[----:B------:R-:W-:-:S03]  /*fa30*/  LEA R27, R17, UR42, 0x1 ;  /* 0x0000002a111b7c11 */ /* 0x000fc6000f8e08ff */
[----:B------:R-:W2:Y:S04]  /*fa40*/  SHFL.IDX PT, R3, R29, RZ, 0x181f ;  /* 0x00181fff1d037589 */ /* 0x000ea800000e0000 */
[----:B------:R-:W-:Y:S01]  /*fa50*/  SHFL.IDX PT, R33, R29, 0x3, 0x181f ;  /* 0x00781f001d217f89 */ /* 0x000fe200000e0000 */
[----:B0-----:R-:W-:-:S03]  /*fa60*/  IADD3 R12, P0, R14, R0, RZ ;  /* 0x000000000e0c7210 */ /* 0x001fc60007f1e0ff */
[----:B------:R-:W0:Y:S02]  /*fa70*/  SHFL.IDX PT, R14, R26, 0x1, 0x181f ;  /* 0x00381f001a0e7f89 */ /* 0x000e2400000e0000 */
[----:B--2---:R-:W-:Y:S02]  /*fa80*/  IMAD.X R13, RZ, RZ, R3, P0 ;  /* 0x000000ffff0d7224 */ /* 0x004fe400000e0603 */
        /* <DEDUP_REMOVED lines=11> */
.L_x_318:
[----:B0--3--:R-:W-:-:S05]  /*fb40*/  IADD3 R2, P0, R14, R0, RZ ;  /* 0x000000000e027210 */ /* 0x009fca0007f1e0ff */
[----:B------:R-:W-:Y:S01]  /*fb50*/  IMAD.X R3, RZ, RZ, R33, P0 ;  /* 0x000000ffff037224 */ /* 0x000fe200000e0621 */
[----:B------:R-:W-:-:S04]  /*fb60*/  PLOP3.LUT P0, PT, PT, PT, PT, 0x80, 0x0 ;  /* 0x000000000000781c */ /* 0x000fc80003f0f070 */
[----:B------:R-:W-:Y:S01]  /*fb70*/  @!PT LDS RZ, [RZ] ;  /* 0x00000000fffff984 */ /* 0x000fe20000000800 */
[----:B------:R-:W-:Y:S01]  /*fb80*/  @!PT LDS RZ, [RZ] ;  /* 0x00000000fffff984 */ /* 0x000fe20000000800 */
[----:B------:R-:W-:Y:S01]  /*fb90*/  @!PT LDS RZ, [RZ] ;  /* 0x00000000fffff984 */ /* 0x000fe20000000800 */
[----:B------:R0:W-:Y:S01]  /*fba0*/  LDGSTS.E.BYPASS.LTC128B.128 [R27+0x23c00], desc[UR36][R2.64], !P1 ;  /* 0x23c00000021b7fae */ /* 0x0001e2000c901d64 */
[----:B------:R-:W-:-:S08]  /*fbb0*/  NOP ;  /* 0x0000000000007918 */ /* 0x000fd00000000000 */
.L_x_242:
[----:B------:R-:W-:Y:S02]  /*fbc0*/  PLOP3.LUT P1, PT, P1, P0, PT, 0xa2, 0x0 ;  /* 0x000000000000781c */ /* 0x000fe40000f21472 */
[----:B------:R-:W-:-:S08]  /*fbd0*/  @P0 R2UR P1, UR4, R10 ;  /* 0x000000000a0402ca */ /* 0x000fd00000020000 */
[----:B------:R-:W-:-:S05]  /*fbe0*/  @P0 PLOP3.LUT P0, PT, P1, PT, PT, 0x80, 0x0 ;  /* 0x000000000000081c */ /* 0x000fca0000f0f070 */
[----:B------:R-:W-:Y:S01]  /*fbf0*/  @!P1 SYNCS.ARRIVE.TRANS64.RED.A0T1 RZ, [UR4+0x38830], RZ ;  /* 0x038830ffffff99a7 */ /* 0x000fe20008200404 */
[----:B------:R-:W-:Y:S07]  /*fc00*/  @!P1 ARRIVES.LDGSTSBAR.64.TRANSCNT [UR4+0x38830] ;  /* 0x03883000ff0099b0 */ /* 0x000fee0008000a84 */
[----:B------:R-:W-:Y:S05]  /*fc10*/  @P0 BRA.U.ANY `(.L_x_242) ;  /* 0xfffffffd00e80947 */ /* 0x000fea000393ffff */
[----:B------:R-:W-:Y:S01]  /*fc20*/  NOP ;  /* 0x0000000000007918 */ /* 0x000fe20000000000 */
[----:B------:R-:W-:-:S13]  /*fc30*/  LOP3.LUT P2, RZ, R16, 0x400, RZ, 0xc0, !PT ;  /* 0x0000040010ff7812 */ /* 0x000fda000784c0ff */
[----:B------:R-:W-:Y:S05]  /*fc40*/  @!P2 BRA `(.L_x_243) ;  /* 0x000000000004a947 */ /* 0x000fea0003800000 */
[----:B------:R-:W-:Y:S01]  /*fc50*/  BPT.TRAP 0x1 ;  /* 0x000000040000795c */ /* 0x000fe20000300000 */
.L_x_243:
[----:B------:R2:W-:Y:S01]  /*fc60*/  SYNCS.ARRIVE.TRANS64.A1T0 RZ, [R10+URZ+0x38830], RZ ;  /* 0x038830ff0aff79a7 */ /* 0x0005e2000810003f */
[----:B------:R-:W-:Y:S05]  /*fc70*/  @!P2 BRA `(.L_x_244) ;  /* 0x000000000004a947 */ /* 0x000fea0003800000 */
[----:B------:R-:W-:Y:S01]  /*fc80*/  BPT.TRAP 0x1 ;  /* 0x000000040000795c */ /* 0x000fe20000300000 */
.L_x_244:
[----:B------:R-:W3:Y:S01]  /*fc90*/  SYNCS.PHASECHK.TRANS64.TRYWAIT P0, [R10+URZ+0x38860], R20 ;  /* 0x038860140a0075a7 */ /* 0x000ee2000800017f */
[----:B------:R-:W-:Y:S04]  /*fca0*/  BSSY B1, `(.L_x_245) ;  /* 0x0000002000017945 */ /* 0x000fe80003800000 */
[----:B---3--:R-:W-:Y:S05]  /*fcb0*/  @!P0 BRA `(.L_x_246) ;  /* 0x0000002c00848947 */ /* 0x008fea0003800000 */
.L_x_319:
[----:B------:R-:W-:Y:S05]  /*fcc0*/  BSYNC B1 ;  /* 0x0000000000017941 */ /* 0x000fea0003800000 */
.L_x_245:
        /* <DEDUP_REMOVED lines=14> */
[----:B------:R-:W-:-:S03]  /*fdb0*/  ULDC.64 UR6, c[0x0][0x330] ;  /* 0x0000cc0000067ab9 */ /* 0x000fc60000000a00 */
[----:B------:R-:W-:Y:S01]  /*fdc0*/  UIMAD UR4, UR4, UR6, URZ ;  /* 0x00000006040472a4 */ /* 0x000fe2000f8e023f */
[----:B------:R-:W-:Y:S02]  /*fdd0*/  IMAD.IADD R3, R3, 0x1, R7 ;  /* 0x0000000103037824 */ /* 0x000fe400078e0207 */
[----:B------:R-:W-:Y:S01]  /*fde0*/  IMAD.U32 R5, RZ, RZ, UR6 ;  /* 0x00000006ff057e24 */ /* 0x000fe2000f8e00ff */
[----:B------:R-:W-:-:S03]  /*fdf0*/  UIMAD UR4, UR39, UR7, UR4 ;  /* 0x00000007270472a4 */ /* 0x000fc6000f8e0204 */
[----:B------:R-:W-:Y:S01]  /*fe00*/  IMAD.WIDE.U32 R2, R5, UR39, R2 ;  /* 0x0000002705027c25 */ /* 0x000fe2000f8e0002 */
[----:B------:R-:W-:-:S04]  /*fe10*/  ULDC.64 UR6, c[0x0][0x318] ;  /* 0x0000c60000067ab9 */ /* 0x000fc80000000a00 */
[----:B------:R-:W-:Y:S01]  /*fe20*/  IADD3 R19, R3, UR4, RZ ;  /* 0x0000000403137c10 */ /* 0x000fe2000fffe0ff */
[----:B------:R-:W-:Y:S01]  /*fe30*/  UMOV UR4, 0xffffffff ;  /* 0xffffffff00047882 */ /* 0x000fe20000000000 */
[----:B------:R-:W-:-:S04]  /*fe40*/  LEA R18, P0, R2, UR6, 0x1 ;  /* 0x0000000602127c11 */ /* 0x000fc8000f8008ff */
        /* <DEDUP_REMOVED lines=22> */
[----:B------:R-:W-:Y:S04]  /*ffb0*/  LDGSTS.E.BYPASS.LTC128B.128 [R17+0x8400], desc[UR36][R6.64+0x200], !P4 ;  /* 0x0840020006117fae */ /* 0x000fe8000e101d64 */
[----:B------:R-:W0:Y:S01]  /*ffc0*/  SHFL.IDX PT, R14, R18, 0x2, 0x181f ;  /* 0x00581f00120e7f89 */ /* 0x000e2200000e0000 */
[----:B------:R-:W-:-:S03]  /*ffd0*/  IMAD.X R5, RZ, RZ, R5, P0 ;  /* 0x000000ffff057224 */ /* 0x000fc600000e0605 */
        /* <DEDUP_REMOVED lines=28> */
.L_x_329:
[----:B------:R-:W-:Y:S02]  /*101a0*/  P2R R5, PR, RZ, 0x2 ;  /* 0x00000002ff057803 */ /* 0x000fe40000000000 */
[----:B------:R-:W-:Y:S02]  /*101b0*/  LOP3.LUT P1, RZ, R16, 0x200, RZ, 0xc0, !PT ;  /* 0x0000020010ff7812 */ /* 0x000fe4000782c0ff */
[----:B0-----:R-:W-:Y:S02]  /*101c0*/  IADD3 R2, P2, R14, R0, RZ ;  /* 0x000000000e027210 */ /* 0x001fe40007f5e0ff */
[----:B------:R-:W-:-:S03]  /*101d0*/  LOP3.LUT P6, RZ, R16, 0x10, RZ, 0xc0, !PT ;  /* 0x0000001010ff7812 */ /* 0x000fc600078cc0ff */
[----:B------:R-:W-:Y:S01]  /*101e0*/  IMAD.X R3, RZ, RZ, R19, P2 ;  /* 0x000000ffff037224 */ /* 0x000fe200010e0613 */
        /* <DEDUP_REMOVED lines=15> */
.L_x_248:
        /* <DEDUP_REMOVED lines=10> */
.L_x_249:
[----:B------:R-:W-:Y:S01]  /*10380*/  VIADD R8, R8, 0x1 ;  /* 0x0000000108087836 */ /* 0x000fe20000000000 */
[----:B------:R1:W-:Y:S01]  /*10390*/  SYNCS.ARRIVE.TRANS64.A1T0 RZ, [R10+URZ+0x38850], RZ ;  /* 0x038850ff0aff79a7 */ /* 0x0003e2000810003f */
[----:B------:R-:W-:Y:S02]  /*103a0*/  VIADD R22, R22, 0xffffffff ;  /* 0xffffffff16167836 */ /* 0x000fe40000000000 */
[----:B------:R-:W-:Y:S01]  /*103b0*/  VIADD R9, R9, 0xffffffc0 ;  /* 0xffffffc009097836 */ /* 0x000fe20000000000 */
[----:B------:R-:W-:-:S04]  /*103c0*/  ISETP.NE.AND P0, PT, R8, 0x2, PT ;  /* 0x000000020800780c */ /* 0x000fc80003f05270 */
[----:B------:R-:W-:Y:S02]  /*103d0*/  SEL R8, R8, RZ, P0 ;  /* 0x000000ff08087207 */ /* 0x000fe40000000000 */
[----:B0-----:R-:W-:Y:S02]  /*103e0*/  SEL R2, RZ, 0x1, P0 ;  /* 0x00000001ff027807 */ /* 0x001fe40000000000 */
[----:B------:R-:W-:Y:S02]  /*103f0*/  ISETP.GT.AND P0, PT, R22, UR45, PT ;  /* 0x0000002d16007c0c */ /* 0x000fe4000bf04270 */
[----:B------:R-:W-:-:S11]  /*10400*/  LOP3.LUT R21, R21, R2, RZ, 0x3c, !PT ;  /* 0x0000000215157212 */ /* 0x000fd600078e3cff */
[----:B-1----:R-:W-:Y:S05]  /*10410*/  @P0 BRA `(.L_x_250) ;  /* 0xfffffff0008c0947 */ /* 0x002fea000383ffff */
.L_x_235:
[----:B------:R-:W-:Y:S05]  /*10420*/  BSYNC B0 ;  /* 0x0000000000007941 */ /* 0x000fea0003800000 */
.L_x_214:
[----:B------:R-:W0:Y:S01]  /*10430*/  S2R R3, SR_CgaCtaId ;  /* 0x0000000000037919 */ /* 0x000e220000008800 */
[----:B------:R-:W-:Y:S01]  /*10440*/  MOV R0, 0x400 ;  /* 0x0000040000007802 */ /* 0x000fe20000000f00 */
[----:B------:R-:W-:Y:S01]  /*10450*/  BSSY B0, `(.L_x_251) ;  /* 0x0000005000007945 */ /* 0x000fe20003800000 */
[----:B------:R-:W-:Y:S02]  /*10460*/  SHF.L.U32 R4, R4, 0x1f, RZ ;  /* 0x0000001f04047819 */ /* 0x000fe400000006ff */
[----:B0-----:R-:W-:-:S04]  /*10470*/  LEA R5, R3, R0, 0x18 ;  /* 0x0000000003057211 */ /* 0x001fc800078ec0ff */
[----:B------:R-:W0:Y:S02]  /*10480*/  SYNCS.PHASECHK.TRANS64.TRYWAIT P0, [R5+URZ+0x38820], R4 ;  /* 0x03882004050075a7 */ /* 0x000e24000800017f */
[----:B0-----:R-:W-:Y:S05]  /*10490*/  @!P0 BRA `(.L_x_252) ;  /* 0x0000002c00648947 */ /* 0x001fea0003800000 */
.L_x_330:
[----:B------:R-:W-:Y:S05]  /*104a0*/  BSYNC B0 ;  /* 0x0000000000007941 */ /* 0x000fea0003800000 */
.L_x_251:
[----:B------:R-:W-:-:S03]  /*104b0*/  UMOV UR4, 0xffffffff ;  /* 0xffffffff00047882 */ /* 0x000fc60000000000 */
[----:B------:R-:W-:Y:S05]  /*104c0*/  BRA.DIV UR4, `(.L_x_253) ;  /* 0x0000002e046c7947 */ /* 0x000fea000b800000 */
[----:B------:R-:W1:Y:S02]  /*104d0*/  S2R R0, SR_TID.X ;  /* 0x0000000000007919 */ /* 0x000e640000002100 */
[----:B-1----:R-:W-:-:S04]  /*104e0*/  SHF.R.U32.HI R0, RZ, 0x5, R0 ;  /* 0x00000005ff007819 */ /* 0x002fc80000011600 */
[----:B------:R-:W-:-:S05]  /*104f0*/  LOP3.LUT R0, R0, 0x3, RZ, 0xc0, !PT ;  /* 0x0000000300007812 */ /* 0x000fca00078ec0ff */
[----:B------:R1:W3:Y:S02]  /*10500*/  SHFL.IDX PT, R14, R0, RZ, 0x1f ;  /* 0x00001fff000e7589 */ /* 0x0002e400000e0000 */
.L_x_333:
[----:B---3--:R-:W-:-:S13]  /*10510*/  ISETP.NE.AND P0, PT, R14, RZ, PT ;  /* 0x000000ff0e00720c */ /* 0x008fda0003f05270 */
[----:B------:R-:W-:Y:S05]  /*10520*/  @P0 BRA `(.L_x_174) ;  /* 0x0000000000900947 */ /* 0x000fea0003800000 */
[----:B------:R-:W-:-:S03]  /*10530*/  UMOV UR4, 0xffffffff ;  /* 0xffffffff00047882 */ /* 0x000fc60000000000 */
[----:B------:R-:W-:Y:S05]  /*10540*/  BRA.DIV UR4, `(.L_x_254) ;  /* 0x0000002e04807947 */ /* 0x000fea000b800000 */
[----:B------:R-:W-:-:S13]  /*10550*/  ELECT P6, URZ, PT ;  /* 0x00000000003f782f */ /* 0x000fda00038c0000 */
.L_x_336:
[----:B------:R-:W-:Y:S05]  /*10560*/  @!P6 BRA `(.L_x_174) ;  /* 0x000000000080e947 */ /* 0x000fea0003800000 */
[----:B-1----:R-:W3:Y:S02]  /*10570*/  LDL R0, [R1] ;  /* 0x0000000001007983 */ /* 0x002ee40000100800 */
[----:B---3--:R-:W-:-:S13]  /*10580*/  R2UR UR4, R0 ;  /* 0x00000000000472ca */ /* 0x008fda00000e0000 */
[----:B------:R-:W-:-:S06]  /*10590*/  ULOP3.LUT UR4, UR4, 0x2, URZ, 0xfc, !UPT ;  /* 0x0000000204047892 */ /* 0x000fcc000f8efc3f */
[----:B------:R-:W-:-:S05]  /*105a0*/  IMAD.U32 R0, RZ, RZ, UR4 ;  /* 0x00000004ff007e24 */ /* 0x000fca000f8e00ff */
[----:B------:R-:W-:-:S13]  /*105b0*/  ISETP.NE.AND P0, PT, R0, 0x3, PT ;  /* 0x000000030000780c */ /* 0x000fda0003f05270 */
[----:B------:R-:W-:Y:S05]  /*105c0*/  @!P0 BRA `(.L_x_255) ;  /* 0x0000000000048947 */ /* 0x000fea0003800000 */
[----:B------:R-:W-:Y:S01]  /*105d0*/  BPT.TRAP 0x1 ;  /* 0x000000040000795c */ /* 0x000fe20000300000 */
.L_x_255:
[C---:B------:R-:W-:Y:S01]  /*105e0*/  IMAD R3, R8.reuse, 0x8, R5 ;  /* 0x0000000808037824 */ /* 0x040fe200078e0205 */
[----:B------:R-:W-:Y:S01]  /*105f0*/  SHF.L.U32 R2, R21, 0x1f, RZ ;  /* 0x0000001f15027819 */ /* 0x000fe200000006ff */
[----:B------:R-:W-:-:S03]  /*10600*/  VIADD R8, R8, 0x1 ;  /* 0x0000000108087836 */ /* 0x000fc60000000000 */
[----:B------:R-:W1:Y:S02]  /*10610*/  SYNCS.PHASECHK.TRANS64.TRYWAIT P1, [R3+URZ+0x38840], R2 ;  /* 0x03884002030075a7 */ /* 0x000e64000802017f */
[----:B------:R-:W-:-:S04]  /*10620*/  ISETP.NE.AND P2, PT, R8, 0x2, PT ;  /* 0x000000020800780c */ /* 0x000fc80003f45270 */
[----:B------:R-:W-:Y:S01]  /*10630*/  SEL R0, RZ, 0x1, P2 ;  /* 0x00000001ff007807 */ /* 0x000fe20001000000 */
[----:B-1----:R-:W-:Y:S08]  /*10640*/  @!P1 BRA `(.L_x_256) ;  /* 0x0000002c00609947 */ /* 0x002ff00003800000 */
.L_x_337:
[----:B------:R-:W-:Y:S02]  /*10650*/  SEL R8, R8, RZ, P2 ;  /* 0x000000ff08087207 */ /* 0x000fe40001000000 */
[----:B------:R-:W-:Y:S01]  /*10660*/  LOP3.LUT R0, R21, R0, RZ, 0x3c, !PT ;  /* 0x0000000015007212 */ /* 0x000fe200078e3cff */
[----:B------:R-:W-:Y:S06]  /*10670*/  @!P0 BRA `(.L_x_257) ;  /* 0x0000000000048947 */ /* 0x000fec0003800000 */
[----:B------:R-:W-:Y:S01]  /*10680*/  BPT.TRAP 0x1 ;  /* 0x000000040000795c */ /* 0x000fe20000300000 */
.L_x_257:
[----:B0-----:R-:W-:Y:S01]  /*10690*/  IMAD R5, R8, 0x8, R5 ;  /* 0x0000000808057824 */ /* 0x001fe200078e0205 */
[----:B------:R-:W-:-:S04]  /*106a0*/  SHF.L.U32 R0, R0, 0x1f, RZ ;  /* 0x0000001f00007819 */ /* 0x000fc800000006ff */
[----:B------:R-:W0:Y:S02]  /*106b0*/  SYNCS.PHASECHK.TRANS64.TRYWAIT P1, [R5+URZ+0x38840], R0 ;  /* 0x03884000050075a7 */ /* 0x000e24000802017f */
[----:B0-----:R-:W-:Y:S05]  /*106c0*/  @!P1 BRA `(.L_x_258) ;  /* 0x0000002c00549947 */ /* 0x001fea0003800000 */
.L_x_338:
[----:B------:R-:W-:Y:S05]  /*106d0*/  @!P0 BRA `(.L_x_259) ;  /* 0x0000000000048947 */ /* 0x000fea0003800000 */
[----:B------:R-:W-:Y:S01]  /*106e0*/  BPT.TRAP 0x1 ;  /* 0x000000040000795c */ /* 0x000fe20000300000 */
.L_x_259:
[----:B------:R-:W3:Y:S02]  /*106f0*/  SYNCS.PHASECHK.TRANS64.TRYWAIT P1, [R3+URZ+0x38860], R2 ;  /* 0x03886002030075a7 */ /* 0x000ee4000802017f */
[----:B---3--:R-:W-:Y:S05]  /*10700*/  @!P1 BRA `(.L_x_260) ;  /* 0x0000002c00589947 */ /* 0x008fea0003800000 */
.L_x_339:
[----:B------:R-:W-:Y:S05]  /*10710*/  @!P0 BRA `(.L_x_261) ;  /* 0x0000000000048947 */ /* 0x000fea0003800000 */
[----:B------:R-:W-:Y:S01]  /*10720*/  BPT.TRAP 0x1 ;  /* 0x000000040000795c */ /* 0x000fe20000300000 */
.L_x_261:
[----:B----4-:R4:W0:Y:S02]  /*10730*/  SYNCS.PHASECHK.TRANS64.TRYWAIT P0, [R5+URZ+0x38860], R0 ;  /* 0x03886000050075a7 */ /* 0x010824000800017f */
[----:B0-----:R-:W-:Y:S05]  /*10740*/  @!P0 NANOSLEEP.SYNCS 0x989680 ;  /* 0x009896800000895d */ /* 0x001fea0003900000 */
[----:B------:R-:W0:Y:S02]  /*10750*/  @!P0 SYNCS.PHASECHK.TRANS64 P0, [R5+URZ+0x38860], R0 ;  /* 0x03886000050085a7 */ /* 0x000e24000800007f */
[----:B0-----:R-:W-:Y:S05]  /*10760*/  @!P0 BRA `(.L_x_261) ;  /* 0xfffffffc00f08947 */ /* 0x001fea000383ffff */
.L_x_174:
[----:B------:R-:W-:Y:S05]  /*10770*/  BSYNC B6 ;  /* 0x0000000000067941 */ /* 0x000fea0003800000 */
.L_x_171:
[----:B------:R-:W-:Y:S05]  /*10780*/  EXIT ;  /* 0x000000000000794d */ /* 0x000fea0003800000 */
.L_x_184:
[----:B0-----:R0:W1:Y:S02]  /*10790*/  SYNCS.PHASECHK.TRANS64.TRYWAIT P0, [R2+URZ+0x38800], R5 ;  /* 0x03880005020075a7 */ /* 0x001064000800017f */
[----:B-1----:R-:W-:Y:S05]  /*107a0*/  @!P0 NANOSLEEP.SYNCS 0x989680 ;  /* 0x009896800000895d */ /* 0x002fea0003900000 */
[----:B------:R-:W1:Y:S02]  /*107b0*/  @!P0 SYNCS.PHASECHK.TRANS64 P0, [R2+URZ+0x38800], R5 ;  /* 0x03880005020085a7 */ /* 0x000e64000800007f */
[----:B-1----:R-:W-:Y:S05]  /*107c0*/  @!P0 BRA `(.L_x_184) ;  /* 0xfffffffc00f08947 */ /* 0x002fea000383ffff */
[----:B------:R-:W-:Y:S05]  /*107d0*/  BRA `(.L_x_262) ;  /* 0xffffff2800fc7947 */ /* 0x000fea000383ffff */
.L_x_188:
[----:B--2---:R2:W3:Y:S02]  /*107e0*/  SYNCS.PHASECHK.TRANS64.TRYWAIT P1, [R2+URZ+0x38830], R5 ;  /* 0x03883005020075a7 */ /* 0x0044e4000802017f */
[----:B---3--:R-:W-:Y:S05]  /*107f0*/  @!P1 NANOSLEEP.SYNCS 0x989680 ;  /* 0x009896800000995d */ /* 0x008fea0003900000 */
[----:B------:R-:W3:Y:S02]  /*10800*/  @!P1 SYNCS.PHASECHK.TRANS64 P1, [R2+URZ+0x38830], R5 ;  /* 0x03883005020095a7 */ /* 0x000ee4000802007f */
[----:B---3--:R-:W-:Y:S05]  /*10810*/  @!P1 BRA `(.L_x_188) ;  /* 0xfffffffc00f09947 */ /* 0x008fea000383ffff */
[----:B------:R-:W-:Y:S05]  /*10820*/  BRA `(.L_x_187) ;  /* 0xffffff2c00487947 */ /* 0x000fea000383ffff */
.L_x_189:
[----:B---3--:R3:W4:Y:S02]  /*10830*/  SYNCS.PHASECHK.TRANS64.TRYWAIT P1, [R2+URZ+0x38810], R5 ;  /* 0x03881005020075a7 */ /* 0x008724000802017f */
[----:B----4-:R-:W-:Y:S05]  /*10840*/  @!P1 NANOSLEEP.SYNCS 0x989680 ;  /* 0x009896800000995d */ /* 0x010fea0003900000 */
[----:B------:R-:W4:Y:S02]  /*10850*/  @!P1 SYNCS.PHASECHK.TRANS64 P1, [R2+URZ+0x38810], R5 ;  /* 0x03881005020095a7 */ /* 0x000f24000802007f */
[----:B----4-:R-:W-:Y:S05]  /*10860*/  @!P1 BRA `(.L_x_189) ;  /* 0xfffffffc00f09947 */ /* 0x010fea000383ffff */
[----:B------:R-:W-:Y:S05]  /*10870*/  BRA `(.L_x_263) ;  /* 0xffffff3000387947 */ /* 0x000fea000383ffff */
.L_x_193:
[----:B------:R0:W0:Y:S02]  /*10880*/  SYNCS.PHASECHK.TRANS64.TRYWAIT P1, [R2+URZ+0x38850], R5 ;  /* 0x03885005020075a7 */ /* 0x000024000802017f */
[----:B0-----:R-:W-:Y:S05]  /*10890*/  @!P1 NANOSLEEP.SYNCS 0x989680 ;  /* 0x009896800000995d */ /* 0x001fea0003900000 */
[----:B------:R-:W0:Y:S02]  /*108a0*/  @!P1 SYNCS.PHASECHK.TRANS64 P1, [R2+URZ+0x38850], R5 ;  /* 0x03885005020095a7 */ /* 0x000e24000802007f */
[----:B0-----:R-:W-:Y:S05]  /*108b0*/  @!P1 BRA `(.L_x_193) ;  /* 0xfffffffc00f09947 */ /* 0x001fea000383ffff */
[----:B------:R-:W-:Y:S05]  /*108c0*/  BRA `(.L_x_192) ;  /* 0xffffff3000647947 */ /* 0x000fea000383ffff */
.L_x_200:
[----:B-1----:R1:W2:Y:S02]  /*108d0*/  SYNCS.PHASECHK.TRANS64.TRYWAIT P2, [R196+URZ+0x38830], R201 ;  /* 0x038830c9c40075a7 */ /* 0x0022a4000804017f */
[----:B--2---:R-:W-:Y:S05]  /*108e0*/  @!P2 NANOSLEEP.SYNCS 0x989680 ;  /* 0x009896800000a95d */ /* 0x004fea0003900000 */
[----:B------:R-:W2:Y:S02]  /*108f0*/  @!P2 SYNCS.PHASECHK.TRANS64 P2, [R196+URZ+0x38830], R201 ;  /* 0x038830c9c400a5a7 */ /* 0x000ea4000804007f */
[----:B--2---:R-:W-:Y:S05]  /*10900*/  @!P2 BRA `(.L_x_200) ;  /* 0xfffffffc00f0a947 */ /* 0x004fea000383ffff */
[----:B------:R-:W-:Y:S05]  /*10910*/  BRA `(.L_x_199) ;  /* 0xffffff5800907947 */ /* 0x000fea000383ffff */
.L_x_204:
[----:B---3--:R3:W4:Y:S02]  /*10920*/  SYNCS.PHASECHK.TRANS64.TRYWAIT P2, [R196+URZ+0x38850], R201 ;  /* 0x038850c9c40075a7 */ /* 0x008724000804017f */
[----:B----4-:R-:W-:Y:S05]  /*10930*/  @!P2 NANOSLEEP.SYNCS 0x989680 ;  /* 0x009896800000a95d */ /* 0x010fea0003900000 */
[----:B------:R-:W4:Y:S02]  /*10940*/  @!P2 SYNCS.PHASECHK.TRANS64 P2, [R196+URZ+0x38850], R201 ;  /* 0x038850c9c400a5a7 */ /* 0x000f24000804007f */
[----:B----4-:R-:W-:Y:S05]  /*10950*/  @!P2 BRA `(.L_x_204) ;  /* 0xfffffffc00f0a947 */ /* 0x010fea000383ffff */
[----:B------:R-:W-:Y:S05]  /*10960*/  BRA `(.L_x_203) ;  /* 0xffffff5c005c7947 */ /* 0x000fea000383ffff */
.L_x_219:
[----:B------:R-:W-:Y:S02]  /*10970*/  IMAD.MOV.U32 R13, RZ, RZ, R17 ;  /* 0x000000ffff0d7224 */ /* 0x000fe400078e0011 */
[----:B------:R-:W-:Y:S02]  /*10980*/  IMAD.MOV.U32 R12, RZ, RZ, RZ ;  /* 0x000000ffff0c7224 */ /* 0x000fe400078e00ff */
[----:B------:R-:W-:Y:S02]  /*10990*/  IMAD.MOV.U32 R11, RZ, RZ, 0x1f ;  /* 0x0000001fff0b7424 */ /* 0x000fe400078e00ff */
[----:B------:R-:W-:-:S07]  /*109a0*/  IMAD.MOV.U32 R15, RZ, RZ, -0x1 ;  /* 0xffffffffff0f7424 */ /* 0x000fce00078e00ff */
[----:B------:R-:W-:Y:S05]  /*109b0*/  WARPSYNC.COLLECTIVE R15, `(.L_x_264) ;  /* 0x000000000f087348 */ /* 0x000fea0003c00000 */
[----:B------:R0:W1:Y:S02]  /*109c0*/  SHFL.IDX P6, R14, R13, R12, R11 ;  /* 0x0000000c0d0e7389 */ /* 0x00006400000c000b */
[----:B01----:R-:W-:Y:S01]  /*109d0*/  ENDCOLLECTIVE ;  /* 0x000000000000791b */ /* 0x003fe20003800000 */
.L_x_264:
[----:B------:R-:W-:Y:S05]  /*109e0*/  BRA `(.L_x_265) ;  /* 0xffffffc400d07947 */ /* 0x000fea000383ffff */
.L_x_221:
[----:B0-----:R-:W-:-:S04]  /*109f0*/  MOV R3, UR42 ;  /* 0x0000002a00037c02 */ /* 0x001fc80008000f00 */
[----:B------:R0:W1:Y:S03]  /*10a00*/  SYNCS.PHASECHK.TRANS64.TRYWAIT P0, [R3+URZ+0x38840], R0 ;  /* 0x03884000030075a7 */ /* 0x000066000800017f */
[----:B-1----:R-:W-:Y:S05]  /*10a10*/  @!P0 NANOSLEEP.SYNCS 0x989680 ;  /* 0x009896800000895d */ /* 0x002fea0003900000 */
[----:B------:R-:W1:Y:S02]  /*10a20*/  @!P0 SYNCS.PHASECHK.TRANS64 P0, [R3+URZ+0x38840], R0 ;  /* 0x03884000030085a7 */ /* 0x000e64000800007f */
[----:B-1----:R-:W-:Y:S05]  /*10a30*/  @!P0 BRA `(.L_x_221) ;  /* 0xfffffffc00ec8947 */ /* 0x002fea000383ffff */
[----:B------:R-:W-:Y:S05]  /*10a40*/  BRA `(.L_x_266) ;  /* 0xffffffc800087947 */ /* 0x000fea000383ffff */
.L_x_222:
[----:B------:R-:W-:Y:S01]  /*10a50*/  BSSY B0, `(.L_x_267) ;  /* 0x0000008000007945 */ /* 0x000fe20003800000 */
[----:B------:R-:W-:Y:S02]  /*10a60*/  IMAD.MOV.U32 R13, RZ, RZ, R4 ;  /* 0x000000ffff0d7224 */ /* 0x000fe400078e0004 */
[----:B------:R-:W-:Y:S02]  /*10a70*/  IMAD.MOV.U32 R12, RZ, RZ, RZ ;  /* 0x000000ffff0c7224 */ /* 0x000fe400078e00ff */
[----:B------:R-:W-:Y:S02]  /*10a80*/  IMAD.MOV.U32 R11, RZ, RZ, 0x181f ;  /* 0x0000181fff0b7424 */ /* 0x000fe400078e00ff */
[----:B------:R-:W-:-:S07]  /*10a90*/  IMAD.MOV.U32 R15, RZ, RZ, -0x1 ;  /* 0xffffffffff0f7424 */ /* 0x000fce00078e00ff */
[----:B------:R-:W-:Y:S05]  /*10aa0*/  WARPSYNC.COLLECTIVE R15, `(.L_x_268) ;  /* 0x000000000f087348 */ /* 0x000fea0003c00000 */
[----:B------:R0:W1:Y:S02]  /*10ab0*/  SHFL.IDX P6, R14, R13, R12, R11 ;  /* 0x0000000c0d0e7389 */ /* 0x00006400000c000b */
[----:B01----:R-:W-:Y:S01]  /*10ac0*/  ENDCOLLECTIVE ;  /* 0x000000000000791b */ /* 0x003fe20003800000 */
.L_x_268:
[----:B------:R-:W-:Y:S05]  /*10ad0*/  BSYNC B0 ;  /* 0x0000000000007941 */ /* 0x000fea0003800000 */
.L_x_267:
[----:B------:R-:W-:Y:S01]  /*10ae0*/  IMAD.MOV.U32 R13, RZ, RZ, R0 ;  /* 0x000000ffff0d7224 */ /* 0x000fe200078e0000 */
[----:B------:R-:W-:Y:S01]  /*10af0*/  @P0 LEA R7, R24, UR42, 0x1 ;  /* 0x0000002a18070c11 */ /* 0x000fe2000f8e08ff */
[----:B------:R-:W-:Y:S02]  /*10b00*/  IMAD.MOV.U32 R12, RZ, RZ, RZ ;  /* 0x000000ffff0c7224 */ /* 0x000fe400078e00ff */
[----:B------:R-:W-:Y:S02]  /*10b10*/  IMAD.MOV.U32 R11, RZ, RZ, 0x181f ;  /* 0x0000181fff0b7424 */ /* 0x000fe400078e00ff */
[----:B------:R-:W-:Y:S02]  /*10b20*/  IMAD.MOV.U32 R15, RZ, RZ, -0x1 ;  /* 0xffffffffff0f7424 */ /* 0x000fe400078e00ff */
[----:B------:R-:W-:-:S07]  /*10b30*/  IMAD.MOV.U32 R2, RZ, RZ, R14 ;  /* 0x000000ffff027224 */ /* 0x000fce00078e000e */
[----:B------:R-:W-:Y:S05]  /*10b40*/  WARPSYNC.COLLECTIVE R15, `(.L_x_269) ;  /* 0x000000000f087348 */ /* 0x000fea0003c00000 */
[----:B------:R0:W1:Y:S02]  /*10b50*/  SHFL.IDX P6, R14, R13, R12, R11 ;  /* 0x0000000c0d0e7389 */ /* 0x00006400000c000b */
[----:B01----:R-:W-:Y:S01]  /*10b60*/  ENDCOLLECTIVE ;  /* 0x000000000000791b */ /* 0x003fe20003800000 */
.L_x_269:
[----:B------:R-:W-:Y:S02]  /*10b70*/  IMAD.MOV.U32 R13, RZ, RZ, R4 ;  /* 0x000000ffff0d7224 */ /* 0x000fe400078e0004 */
[----:B------:R-:W-:Y:S01]  /*10b80*/  IMAD.MOV.U32 R12, RZ, RZ, 0x1 ;  /* 0x00000001ff0c7424 */ /* 0x000fe200078e00ff */
[----:B------:R-:W-:-:S05]  /*10b90*/  @P0 LEA R14, P1, R22, R14, 0x1 ;  /* 0x0000000e160e0211 */ /* 0x000fca00078208ff */
[----:B------:R-:W-:Y:S02]  /*10ba0*/  @P0 IMAD.X R3, RZ, RZ, R2, P1 ;  /* 0x000000ffff030224 */ /* 0x000fe400008e0602 */
[----:B------:R-:W-:-:S07]  /*10bb0*/  @P0 IMAD.MOV.U32 R2, RZ, RZ, R14 ;  /* 0x000000ffff020224 */ /* 0x000fce00078e000e */
[----:B------:R-:W-:Y:S05]  /*10bc0*/  WARPSYNC.COLLECTIVE R15, `(.L_x_270) ;  /* 0x000000000f087348 */ /* 0x000fea0003c00000 */
[----:B------:R0:W1:Y:S02]  /*10bd0*/  SHFL.IDX P6, R14, R13, R12, R11 ;  /* 0x0000000c0d0e7389 */ /* 0x00006400000c000b */
[----:B01----:R-:W-:Y:S01]  /*10be0*/  ENDCOLLECTIVE ;  /* 0x000000000000791b */ /* 0x003fe20003800000 */
.L_x_270:
[----:B------:R-:W-:Y:S01]  /*10bf0*/  @!PT LDS RZ, [RZ] ;  /* 0x00000000fffff984 */ /* 0x000fe20000000800 */
[----:B------:R-:W-:Y:S01]  /*10c00*/  @!PT LDS RZ, [RZ] ;  /* 0x00000000fffff984 */ /* 0x000fe20000000800 */
[----:B------:R-:W-:Y:S01]  /*10c10*/  @!PT LDS RZ, [RZ] ;  /* 0x00000000fffff984 */ /* 0x000fe20000000800 */
[----:B------:R0:W-:Y:S01]  /*10c20*/  @P0 LDGSTS.E.BYPASS.LTC128B.128 [R7+0x22400], desc[UR36][R2.64], !P2 ;  /* 0x2240000002070fae */ /* 0x0001e2000d101d64 */
[----:B------:R-:W-:Y:S01]  /*10c30*/  ISETP.GE.AND P0, PT, R18, 0x11, PT ;  /* 0x000000111200780c */ /* 0x000fe20003f06270 */
[----:B------:R-:W-:-:S12]  /*10c40*/  IMAD.MOV.U32 R13, RZ, RZ, R0 ;  /* 0x000000ffff0d7224 */ /* 0x000fd800078e0000 */
[----:B------:R-:W-:Y:S01]  /*10c50*/  @P0 LEA R9, R24, UR42, 0x1 ;  /* 0x0000002a18090c11 */ /* 0x000fe2000f8e08ff */
[----:B0-----:R-:W-:-:S07]  /*10c60*/  IMAD.MOV.U32 R5, RZ, RZ, R14 ;  /* 0x000000ffff057224 */ /* 0x001fce00078e000e */
[----:B------:R-:W-:Y:S05]  /*10c70*/  WARPSYNC.COLLECTIVE R15, `(.L_x_271) ;  /* 0x000000000f087348 */ /* 0x000fea0003c00000 */
[----:B------:R0:W1:Y:S02]  /*10c80*/  SHFL.IDX P6, R14, R13, R12, R11 ;  /* 0x0000000c0d0e7389 */ /* 0x00006400000c000b */
[----:B01----:R-:W-:Y:S01]  /*10c90*/  ENDCOLLECTIVE ;  /* 0x000000000000791b */ /* 0x003fe20003800000 */
.L_x_271:
[----:B------:R-:W-:Y:S01]  /*10ca0*/  MOV R13, R4 ;  /* 0x00000004000d7202 */ /* 0x000fe20000000f00 */
[----:B------:R-:W-:Y:S01]  /*10cb0*/  IMAD.MOV.U32 R12, RZ, RZ, 0x2 ;  /* 0x00000002ff0c7424 */ /* 0x000fe200078e00ff */
[----:B------:R-:W-:-:S13]  /*10cc0*/  @P0 LEA R2, P1, R22, R14, 0x1 ;  /* 0x0000000e16020211 */ /* 0x000fda00078208ff */
[----:B------:R-:W-:Y:S05]  /*10cd0*/  WARPSYNC.COLLECTIVE R15, `(.L_x_272) ;  /* 0x000000000f087348 */ /* 0x000fea0003c00000 */
[----:B------:R0:W1:Y:S02]  /*10ce0*/  SHFL.IDX P6, R14, R13, R12, R11 ;  /* 0x0000000c0d0e7389 */ /* 0x00006400000c000b */
[----:B01----:R-:W-:Y:S01]  /*10cf0*/  ENDCOLLECTIVE ;  /* 0x000000000000791b */ /* 0x003fe20003800000 */
.L_x_272:
[----:B------:R-:W-:-:S05]  /*10d00*/  @P0 IMAD.X R3, RZ, RZ, R5, P1 ;  /* 0x000000ffff030224 */ /* 0x000fca00008e0605 */
[----:B------:R-:W-:Y:S01]  /*10d10*/  @!PT LDS RZ, [RZ] ;  /* 0x00000000fffff984 */ /* 0x000fe20000000800 */
[----:B------:R-:W-:Y:S01]  /*10d20*/  @!PT LDS RZ, [RZ] ;  /* 0x00000000fffff984 */ /* 0x000fe20000000800 */
[----:B------:R-:W-:Y:S01]  /*10d30*/  @!PT LDS RZ, [RZ] ;  /* 0x00000000fffff984 */ /* 0x000fe20000000800 */
[----:B------:R0:W-:Y:S01]  /*10d40*/  @P0 LDGSTS.E.BYPASS.LTC128B.128 [R9+0x22c00], desc[UR36][R2.64], !P2 ;  /* 0x22c0000002090fae */ /* 0x0001e2000d101d64 */
[----:B------:R-:W-:Y:S01]  /*10d50*/  ISETP.GE.AND P0, PT, R18, 0x21, PT ;  /* 0x000000211200780c */ /* 0x000fe20003f06270 */
[----:B------:R-:W-:Y:S02]  /*10d60*/  IMAD.MOV.U32 R13, RZ, RZ, R0 ;  /* 0x000000ffff0d7224 */ /* 0x000fe400078e0000 */
[----:B------:R-:W-:-:S10]  /*10d70*/  IMAD.MOV.U32 R5, RZ, RZ, R14 ;  /* 0x000000ffff057224 */ /* 0x000fd400078e000e */
[----:B0-----:R-:W-:Y:S05]  /*10d80*/  WARPSYNC.COLLECTIVE R15, `(.L_x_273) ;  /* 0x000000000f087348 */ /* 0x001fea0003c00000 */
[----:B------:R1:W2:Y:S02]  /*10d90*/  SHFL.IDX P6, R14, R13, R12, R11 ;  /* 0x0000000c0d0e7389 */ /* 0x0002a400000c000b */
[----:B012---:R-:W-:Y:S01]  /*10da0*/  ENDCOLLECTIVE ;  /* 0x000000000000791b */ /* 0x007fe20003800000 */
.L_x_273:
[----:B------:R-:W-:Y:S02]  /*10db0*/  IMAD.MOV.U32 R13, RZ, RZ, R4 ;  /* 0x000000ffff0d7224 */ /* 0x000fe400078e0004 */
[----:B------:R-:W-:Y:S01]  /*10dc0*/  IMAD.MOV.U32 R12, RZ, RZ, 0x3 ;  /* 0x00000003ff0c7424 */ /* 0x000fe200078e00ff */
[----:B------:R-:W-:-:S13]  /*10dd0*/  @P0 LEA R2, P1, R22, R14, 0x1 ;  /* 0x0000000e16020211 */ /* 0x000fda00078208ff */
[----:B------:R-:W-:Y:S05]  /*10de0*/  WARPSYNC.COLLECTIVE R15, `(.L_x_274) ;  /* 0x000000000f087348 */ /* 0x000fea0003c00000 */
[----:B------:R0:W1:Y:S02]  /*10df0*/  SHFL.IDX P6, R14, R13, R12, R11 ;  /* 0x0000000c0d0e7389 */ /* 0x00006400000c000b */
[----:B01----:R-:W-:Y:S01]  /*10e00*/  ENDCOLLECTIVE ;  /* 0x000000000000791b */ /* 0x003fe20003800000 */
.L_x_274:
[----:B------:R-:W-:Y:S01]  /*10e10*/  @P0 IMAD.X R3, RZ, RZ, R5, P1 ;  /* 0x000000ffff030224 */ /* 0x000fe200008e0605 */
[----:B------:R-:W-:-:S05]  /*10e20*/  @P0 LEA R5, R24, UR42, 0x1 ;  /* 0x0000002a18050c11 */ /* 0x000fca000f8e08ff */
        /* <DEDUP_REMOVED lines=9> */
.L_x_275:
[----:B------:R-:W-:Y:S05]  /*10ec0*/  BRA `(.L_x_276) ;  /* 0xffffffc400d07947 */ /* 0x000fea000383ffff */
.L_x_225:
[----:B------:R-:W-:Y:S01]  /*10ed0*/  IMAD.MOV.U32 R13, RZ, RZ, R4 ;  /* 0x000000ffff0d7224 */ /* 0x000fe200078e0004 */
[----:B------:R-:W-:Y:S01]  /*10ee0*/  LOP3.LUT R16, R16, 0xfffffeff, RZ, 0xc0, !PT ;  /* 0xfffffeff10107812 */ /* 0x000fe200078ec0ff */
[----:B------:R-:W-:Y:S02]  /*10ef0*/  IMAD.MOV.U32 R12, RZ, RZ, RZ ;  /* 0x000000ffff0c7224 */ /* 0x000fe400078e00ff */
[----:B------:R-:W-:Y:S02]  /*10f00*/  IMAD.MOV.U32 R11, RZ, RZ, 0x181f ;  /* 0x0000181fff0b7424 */ /* 0x000fe400078e00ff */
[----:B------:R-:W-:Y:S02]  /*10f10*/  IMAD.MOV.U32 R15, RZ, RZ, -0x1 ;  /* 0xffffffffff0f7424 */ /* 0x000fe400078e00ff */
[----:B------:R-:W-:-:S07]  /*10f20*/  IMAD R6, R20, 0x40, R21 ;  /* 0x0000004014067824 */ /* 0x000fce00078e0215 */
[----:B------:R-:W-:Y:S05]  /*10f30*/  WARPSYNC.COLLECTIVE R15, `(.L_x_277) ;  /* 0x000000000f087348 */ /* 0x000fea0003c00000 */
[----:B------:R0:W1:Y:S02]  /*10f40*/  SHFL.IDX P6, R14, R13, R12, R11 ;  /* 0x0000000c0d0e7389 */ /* 0x00006400000c000b */
[----:B01----:R-:W-:Y:S01]  /*10f50*/  ENDCOLLECTIVE ;  /* 0x000000000000791b */ /* 0x003fe20003800000 */
.L_x_277:
[----:B------:R-:W-:Y:S01]  /*10f60*/  IADD3 R10, R6, 0x10, RZ ;  /* 0x00000010060a7810 */ /* 0x000fe20007ffe0ff */
[----:B------:R-:W-:Y:S02]  /*10f70*/  IMAD.MOV.U32 R13, RZ, RZ, R0 ;  /* 0x000000ffff0d7224 */ /* 0x000fe400078e0000 */
[----:B------:R-:W-:-:S07]  /*10f80*/  IMAD.MOV.U32 R2, RZ, RZ, R14 ;  /* 0x000000ffff027224 */ /* 0x000fce00078e000e */
[----:B------:R-:W-:Y:S05]  /*10f90*/  WARPSYNC.COLLECTIVE R15, `(.L_x_278) ;  /* 0x000000000f087348 */ /* 0x000fea0003c00000 */
[----:B------:R0:W1:Y:S02]  /*10fa0*/  SHFL.IDX P6, R14, R13, R12, R11 ;  /* 0x0000000c0d0e7389 */ /* 0x00006400000c000b */
[----:B01----:R-:W-:Y:S01]  /*10fb0*/  ENDCOLLECTIVE ;  /* 0x000000000000791b */ /* 0x003fe20003800000 */
.L_x_278:
[----:B------:R-:W-:Y:S02]  /*10fc0*/  ULDC UR4, c[0x0][0x288] ;  /* 0x0000a20000047ab9 */ /* 0x000fe40000000800 */
[----:B------:R-:W-:-:S05]  /*10fd0*/  IMAD R5, R8, UR4, RZ ;  /* 0x0000000408057c24 */ /* 0x000fca000f8e02ff */
[----:B------:R-:W-:Y:S01]  /*10fe0*/  ISETP.GE.AND P2, PT, R6, R5, PT ;  /* 0x000000050600720c */ /* 0x000fe20003f46270 */
[----:B------:R-:W-:Y:S02]  /*10ff0*/  IMAD.MOV.U32 R13, RZ, RZ, R4 ;  /* 0x000000ffff0d7224 */ /* 0x000fe400078e0004 */
[----:B------:R-:W-:-:S10]  /*11000*/  IMAD.MOV.U32 R12, RZ, RZ, 0x1 ;  /* 0x00000001ff0c7424 */ /* 0x000fd400078e00ff */
[----:B------:R-:W-:Y:S02]  /*11010*/  @!P2 LEA R8, R24, UR42, 0x1 ;  /* 0x0000002a1808ac11 */ /* 0x000fe4000f8e08ff */
[----:B------:R-:W-:Y:S02]  /*11020*/  @P2 LOP3.LUT R16, R16, 0x100, RZ, 0xfc, !PT ;  /* 0x0000010010102812 */ /* 0x000fe400078efcff */
[----:B------:R-:W-:-:S13]  /*11030*/  @!P2 LEA R3, P1, R22, R14, 0x1 ;  /* 0x0000000e1603a211 */ /* 0x000fda00078208ff */
[----:B------:R-:W-:Y:S05]  /*11040*/  WARPSYNC.COLLECTIVE R15, `(.L_x_279) ;  /* 0x000000000f087348 */ /* 0x000fea0003c00000 */
[----:B------:R0:W1:Y:S02]  /*11050*/  SHFL.IDX P6, R14, R13, R12, R11 ;  /* 0x0000000c0d0e7389 */ /* 0x00006400000c000b */
[----:B01----:R-:W-:Y:S01]  /*11060*/  ENDCOLLECTIVE ;  /* 0x000000000000791b */ /* 0x003fe20003800000 */
.L_x_279:
[----:B------:R-:W-:Y:S01]  /*11070*/  LOP3.LUT R16, R16, 0xffffff7f, RZ, 0xc0, !PT ;  /* 0xffffff7f10107812 */ /* 0x000fe200078ec0ff */
[----:B------:R-:W-:-:S05]  /*11080*/  @!P2 IMAD.X R2, RZ, RZ, R2, P1 ;  /* 0x000000ffff02a224 */ /* 0x000fca00008e0602 */
[----:B------:R-:W-:-:S04]  /*11090*/  @!P2 LOP3.LUT R3, R3, R2, RZ, 0x3c, !PT ;  /* 0x000000020303a212 */ /* 0x000fc800078e3cff */
[----:B------:R-:W-:Y:S01]  /*110a0*/  @!P2 LOP3.LUT R2, R3, R2, RZ, 0x3c, !PT ;  /* 0x000000020302a212 */ /* 0x000fe200078e3cff */
[----:B------:R-:W-:-:S03]  /*110b0*/  IMAD.MOV.U32 R13, RZ, RZ, R0 ;  /* 0x000000ffff0d7224 */ /* 0x000fc600078e0000 */
[----:B------:R-:W-:-:S05]  /*110c0*/  @!P2 LOP3.LUT R3, R3, R2, RZ, 0x3c, !PT ;  /* 0x000000020303a212 */ /* 0x000fca00078e3cff */
[----:B------:R-:W-:Y:S01]  /*110d0*/  @!PT LDS RZ, [RZ] ;  /* 0x00000000fffff984 */ /* 0x000fe20000000800 */
[----:B------:R-:W-:Y:S01]  /*110e0*/  @!PT LDS RZ, [RZ] ;  /* 0x00000000fffff984 */ /* 0x000fe20000000800 */
[----:B------:R-:W-:Y:S01]  /*110f0*/  @!PT LDS RZ, [RZ] ;  /* 0x00000000fffff984 */ /* 0x000fe20000000800 */
[----:B------:R0:W-:Y:S01]  /*11100*/  @!P2 LDGSTS.E.BYPASS.LTC128B.128 [R8+0x20400], desc[UR36][R2.64], !P0 ;  /* 0x204000000208afae */ /* 0x0001e2000c101d64 */
[----:B------:R-:W-:Y:S01]  /*11110*/  ISETP.GE.AND P2, PT, R10, R5, PT ;  /* 0x000000050a00720c */ /* 0x000fe20003f46270 */
[----:B------:R-:W-:-:S12]  /*11120*/  IMAD.MOV.U32 R9, RZ, RZ, R14 ;  /* 0x000000ffff097224 */ /* 0x000fd800078e000e */
[----:B0-----:R-:W-:Y:S05]  /*11130*/  WARPSYNC.COLLECTIVE R15, `(.L_x_280) ;  /* 0x000000000f087348 */ /* 0x001fea0003c00000 */
[----:B------:R1:W2:Y:S02]  /*11140*/  SHFL.IDX P6, R14, R13, R12, R11 ;  /* 0x0000000c0d0e7389 */ /* 0x0002a400000c000b */
[----:B012---:R-:W-:Y:S01]  /*11150*/  ENDCOLLECTIVE ;  /* 0x000000000000791b */ /* 0x007fe20003800000 */
.L_x_280:
[----:B------:R-:W-:Y:S01]  /*11160*/  VIADD R8, R6, 0x20 ;  /* 0x0000002006087836 */ /* 0x000fe20000000000 */
[----:B------:R-:W-:Y:S02]  /*11170*/  @!P2 LEA R10, R24, UR42, 0x1 ;  /* 0x0000002a180aac11 */ /* 0x000fe4000f8e08ff */
[----:B------:R-:W-:Y:S01]  /*11180*/  @P2 LOP3.LUT R16, R16, 0x80, RZ, 0xfc, !PT ;  /* 0x0000008010102812 */ /* 0x000fe200078efcff */
[----:B------:R-:W-:-:S03]  /*11190*/  IMAD.MOV.U32 R13, RZ, RZ, R4 ;  /* 0x000000ffff0d7224 */ /* 0x000fc600078e0004 */
[----:B------:R-:W-:Y:S01]  /*111a0*/  LOP3.LUT R16, R16, 0xffffffbf, RZ, 0xc0, !PT ;  /* 0xffffffbf10107812 */ /* 0x000fe200078ec0ff */
[----:B------:R-:W-:Y:S02]  /*111b0*/  IMAD.MOV.U32 R12, RZ, RZ, 0x2 ;  /* 0x00000002ff0c7424 */ /* 0x000fe400078e00ff */
[----:B------:R-:W-:-:S07]  /*111c0*/  IMAD.MOV.U32 R7, RZ, RZ, R14 ;  /* 0x000000ffff077224 */ /* 0x000fce00078e000e */
[----:B------:R-:W-:Y:S05]  /*111d0*/  WARPSYNC.COLLECTIVE R15, `(.L_x_281) ;  /* 0x000000000f087348 */ /* 0x000fea0003c00000 */
[----:B------:R0:W1:Y:S02]  /*111e0*/  SHFL.IDX P6, R14, R13, R12, R11 ;  /* 0x0000000c0d0e7389 */ /* 0x00006400000c000b */
[----:B01----:R-:W-:Y:S01]  /*111f0*/  ENDCOLLECTIVE ;  /* 0x000000000000791b */ /* 0x003fe20003800000 */
.L_x_281:
[----:B------:R-:W-:-:S05]  /*11200*/  @!P2 LEA R7, P1, R22, R7, 0x1 ;  /* 0x000000071607a211 */ /* 0x000fca00078208ff */
[----:B------:R-:W-:Y:S02]  /*11210*/  @!P2 IMAD.X R9, RZ, RZ, R9, P1 ;  /* 0x000000ffff09a224 */ /* 0x000fe400008e0609 */
[----:B------:R-:W-:Y:S02]  /*11220*/  @!P2 IMAD.MOV.U32 R2, RZ, RZ, R7 ;  /* 0x000000ffff02a224 */ /* 0x000fe400078e0007 */
[----:B------:R-:W-:Y:S02]  /*11230*/  @!P2 IMAD.MOV.U32 R3, RZ, RZ, R9 ;  /* 0x000000ffff03a224 */ /* 0x000fe400078e0009 */
[----:B------:R-:W-:-:S03]  /*11240*/  IMAD.MOV.U32 R13, RZ, RZ, R0 ;  /* 0x000000ffff0d7224 */ /* 0x000fc600078e0000 */
[----:B------:R-:W-:Y:S01]  /*11250*/  @!PT LDS RZ, [RZ] ;  /* 0x00000000fffff984 */ /* 0x000fe20000000800 */
[----:B------:R-:W-:Y:S01]  /*11260*/  @!PT LDS RZ, [RZ] ;  /* 0x00000000fffff984 */ /* 0x000fe20000000800 */
[----:B------:R-:W-:Y:S01]  /*11270*/  @!PT LDS RZ, [RZ] ;  /* 0x00000000fffff984 */ /* 0x000fe20000000800 */
[----:B------:R0:W-:Y:S01]  /*11280*/  @!P2 LDGSTS.E.BYPASS.LTC128B.128 [R10+0x20c00], desc[UR36][R2.64], !P0 ;  /* 0x20c00000020aafae */ /* 0x0001e2000c101d64 */
[----:B------:R-:W-:Y:S01]  /*11290*/  ISETP.GE.AND P2, PT, R8, R5, PT ;  /* 0x000000050800720c */ /* 0x000fe20003f46270 */
[----:B0-----:R-:W-:-:S12]  /*112a0*/  IMAD.MOV.U32 R2, RZ, RZ, R14 ;  /* 0x000000ffff027224 */ /* 0x001fd800078e000e */
[----:B------:R-:W-:Y:S05]  /*112b0*/  WARPSYNC.COLLECTIVE R15, `(.L_x_282) ;  /* 0x000000000f087348 */ /* 0x000fea0003c00000 */
[----:B------:R0:W1:Y:S02]  /*112c0*/  SHFL.IDX P6, R14, R13, R12, R11 ;  /* 0x0000000c0d0e7389 */ /* 0x00006400000c000b */
[----:B01----:R-:W-:Y:S01]  /*112d0*/  ENDCOLLECTIVE ;  /* 0x000000000000791b */ /* 0x003fe20003800000 */
.L_x_282:
[----:B------:R-:W-:Y:S02]  /*112e0*/  @!P2 LEA R7, R24, UR42, 0x1 ;  /* 0x0000002a1807ac11 */ /* 0x000fe4000f8e08ff */
[----:B------:R-:W-:Y:S01]  /*112f0*/  @P2 LOP3.LUT R16, R16, 0x40, RZ, 0xfc, !PT ;  /* 0x0000004010102812 */ /* 0x000fe200078efcff */
[----:B------:R-:W-:Y:S02]  /*11300*/  IMAD.MOV.U32 R13, RZ, RZ, R4 ;  /* 0x000000ffff0d7224 */ /* 0x000fe400078e0004 */
[----:B------:R-:W-:Y:S02]  /*11310*/  IMAD.MOV.U32 R12, RZ, RZ, 0x3 ;  /* 0x00000003ff0c7424 */ /* 0x000fe400078e00ff */
[----:B------:R-:W-:-:S05]  /*11320*/  IMAD.MOV.U32 R8, RZ, RZ, R14 ;  /* 0x000000ffff087224 */ /* 0x000fca00078e000e */
[----:B------:R-:W-:-:S05]  /*11330*/  @!P2 LEA R8, P1, R22, R8, 0x1 ;  /* 0x000000081608a211 */ /* 0x000fca00078208ff */
[----:B------:R-:W-:Y:S02]  /*11340*/  @!P2 IMAD.X R11, RZ, RZ, R2, P1 ;  /* 0x000000ffff0ba224 */ /* 0x000fe400008e0602 */
[----:B------:R-:W-:-:S03]  /*11350*/  @!P2 IMAD.MOV.U32 R2, RZ, RZ, R8 ;  /* 0x000000ffff02a224 */ /* 0x000fc600078e0008 */
[----:B------:R-:W-:Y:S01]  /*11360*/  @!P2 MOV R3, R11 ;  /* 0x0000000b0003a202 */ /* 0x000fe20000000f00 */
[----:B------:R-:W-:-:S04]  /*11370*/  IMAD.MOV.U32 R11, RZ, RZ, 0x181f ;  /* 0x0000181fff0b7424 */ /* 0x000fc800078e00ff */
[----:B------:R-:W-:Y:S01]  /*11380*/  @!PT LDS RZ, [RZ] ;  /* 0x00000000fffff984 */ /* 0x000fe20000000800 */
[----:B------:R-:W-:Y:S01]  /*11390*/  @!PT LDS RZ, [RZ] ;  /* 0x00000000fffff984 */ /* 0x000fe20000000800 */
[----:B------:R-:W-:Y:S01]  /*113a0*/  @!PT LDS RZ, [RZ] ;  /* 0x00000000fffff984 */ /* 0x000fe20000000800 */
[----:B------:R0:W-:Y:S03]  /*113b0*/  @!P2 LDGSTS.E.BYPASS.LTC128B.128 [R7+0x21400], desc[UR36][R2.64], !P0 ;  /* 0x214000000207afae */ /* 0x0001e6000c101d64 */
[----:B0-----:R-:W-:Y:S05]  /*113c0*/  WARPSYNC.COLLECTIVE R15, `(.L_x_283) ;  /* 0x000000000f087348 */ /* 0x001fea0003c00000 */
[----:B------:R1:W2:Y:S02]  /*113d0*/  SHFL.IDX P6, R14, R13, R12, R11 ;  /* 0x0000000c0d0e7389 */ /* 0x0002a400000c000b */
[----:B012---:R-:W-:Y:S01]  /*113e0*/  ENDCOLLECTIVE ;  /* 0x000000000000791b */ /* 0x007fe20003800000 */
.L_x_283:
[----:B------:R-:W-:Y:S02]  /*113f0*/  IMAD.MOV.U32 R13, RZ, RZ, R0 ;  /* 0x000000ffff0d7224 */ /* 0x000fe400078e0000 */
[----:B------:R-:W-:-:S07]  /*11400*/  IMAD.MOV.U32 R4, RZ, RZ, R14 ;  /* 0x000000ffff047224 */ /* 0x000fce00078e000e */
[----:B------:R-:W-:Y:S05]  /*11410*/  WARPSYNC.COLLECTIVE R15, `(.L_x_284) ;  /* 0x000000000f087348 */ /* 0x000fea0003c00000 */
[----:B------:R0:W1:Y:S02]  /*11420*/  SHFL.IDX P6, R14, R13, R12, R11 ;  /* 0x0000000c0d0e7389 */ /* 0x00006400000c000b */
[----:B01----:R-:W-:Y:S01]  /*11430*/  ENDCOLLECTIVE ;  /* 0x000000000000791b */ /* 0x003fe20003800000 */
.L_x_284:
[----:B------:R-:W-:Y:S05]  /*11440*/  BRA `(.L_x_285) ;  /* 0xffffffc8007c7947 */ /* 0x000fea000383ffff */
.L_x_227:
        /* <DEDUP_REMOVED lines=8> */
.L_x_287:
[----:B------:R-:W-:Y:S05]  /*114d0*/  BSYNC B0 ;  /* 0x0000000000007941 */ /* 0x000fea0003800000 */
.L_x_286:
[----:B------:R-:W-:Y:S01]  /*114e0*/  IMAD.MOV.U32 R13, RZ, RZ, R0 ;  /* 0x000000ffff0d7224 */ /* 0x000fe200078e0000 */
[----:B------:R-:W-:Y:S01]  /*114f0*/  P2R R3, PR, RZ, 0x4 ;  /* 0x00000004ff037803 */ /* 0x000fe20000000000 */
[----:B------:R-:W-:Y:S01]  /*11500*/  IMAD.MOV.U32 R12, RZ, RZ, RZ ;  /* 0x000000ffff0c7224 */ /* 0x000fe200078e00ff */
[C---:B------:R-:W-:Y:S01]  /*11510*/  LOP3.LUT P2, RZ, R16.reuse, 0x100, RZ, 0xc0, !PT ;  /* 0x0000010010ff7812 */ /* 0x040fe2000784c0ff */
[----:B------:R-:W-:Y:S01]  /*11520*/  IMAD.MOV.U32 R11, RZ, RZ, 0x181f ;  /* 0x0000181fff0b7424 */ /* 0x000fe200078e00ff */
[----:B------:R-:W-:Y:S01]  /*11530*/  P2R R8, PR, RZ, 0x2 ;  /* 0x00000002ff087803 */ /* 0x000fe20000000000 */
[----:B------:R-:W-:Y:S01]  /*11540*/  IMAD.MOV.U32 R15, RZ, RZ, -0x1 ;  /* 0xffffffffff0f7424 */ /* 0x000fe200078e00ff */
[----:B------:R-:W-:Y:S01]  /*11550*/  LOP3.LUT P1, RZ, R16, 0x800, RZ, 0xc0, !PT ;  /* 0x0000080010ff7812 */ /* 0x000fe2000782c0ff */
[----:B------:R-:W-:Y:S01]  /*11560*/  IMAD.MOV.U32 R2, RZ, RZ, R14 ;  /* 0x000000ffff027224 */ /* 0x000fe200078e000e */
[----:B------:R-:W-:-:S11]  /*11570*/  P2R R10, PR, RZ, 0x8 ;  /* 0x00000008ff0a7803 */ /* 0x000fd60000000000 */
[----:B------:R-:W-:Y:S05]  /*11580*/  WARPSYNC.COLLECTIVE R15, `(.L_x_288) ;  /* 0x000000000f087348 */ /* 0x000fea0003c00000 */
[----:B------:R0:W1:Y:S02]  /*11590*/  SHFL.IDX P6, R14, R13, R12, R11 ;  /* 0x0000000c0d0e7389 */ /* 0x00006400000c000b */
[----:B01----:R-:W-:Y:S01]  /*115a0*/  ENDCOLLECTIVE ;  /* 0x000000000000791b */ /* 0x003fe20003800000 */
.L_x_288:
[----:B------:R-:W-:Y:S02]  /*115b0*/  IMAD.MOV.U32 R13, RZ, RZ, R4 ;  /* 0x000000ffff0d7224 */ /* 0x000fe400078e0004 */
[----:B------:R-:W-:Y:S01]  /*115c0*/  IMAD.MOV.U32 R12, RZ, RZ, 0x1 ;  /* 0x00000001ff0c7424 */ /* 0x000fe200078e00ff */
[----:B------:R-:W-:-:S05]  /*115d0*/  @!P2 LEA R14, P0, R22, R14, 0x1 ;  /* 0x0000000e160ea211 */ /* 0x000fca00078008ff */
[----:B------:R-:W-:Y:S01]  /*115e0*/  @!P2 IMAD.X R21, RZ, RZ, R2, P0 ;  /* 0x000000ffff15a224 */ /* 0x000fe200000e0602 */
[----:B------:R-:W-:-:S04]  /*115f0*/  @!P2 LOP3.LUT R2, R5, 0x40, RZ, 0xc0, !PT ;  /* 0x000000400502a812 */ /* 0x000fc800078ec0ff */
[----:B------:R-:W-:-:S04]  /*11600*/  @!P2 SHF.R.U32.HI R9, RZ, 0x2, R2 ;  /* 0x00000002ff09a819 */ /* 0x000fc80000011602 */
[----:B------:R-:W-:Y:S02]  /*11610*/  @!P2 ISETP.NE.U32.AND P6, PT, R9, RZ, PT ;  /* 0x000000ff0900a20c */ /* 0x000fe40003fc5070 */
[----:B------:R-:W-:-:S04]  /*11620*/  @!P2 LOP3.LUT R9, R6, 0x80, RZ, 0xc0, !PT ;  /* 0x000000800609a812 */ /* 0x000fc800078ec0ff */
[----:B------:R-:W-:-:S04]  /*11630*/  @!P2 SHF.R.U32.HI R9, RZ, 0x3, R9 ;  /* 0x00000003ff09a819 */ /* 0x000fc80000011609 */
[----:B------:R-:W-:Y:S02]  /*11640*/  @!P2 ISETP.NE.U32.AND P0, PT, R9, RZ, PT ;  /* 0x000000ff0900a20c */ /* 0x000fe40003f05070 */
[----:B------:R-:W-:Y:S02]  /*11650*/  ISETP.NE.AND P2, PT, R3, RZ, PT ;  /* 0x000000ff0300720c */ /* 0x000fe40003f45270 */
[----:B------:R-:W-:Y:S02]  /*11660*/  P2R R9, PR, RZ, 0x1 ;  /* 0x00000001ff097803 */ /* 0x000fe40000000000 */
[----:B------:R-:W-:-:S13]  /*11670*/  LOP3.LUT P0, RZ, R16, 0x100, RZ, 0xc0, !PT ;  /* 0x0000010010ff7812 */ /* 0x000fda000780c0ff */
[----:B------:R-:W-:Y:S01]  /*11680*/  @!P0 LEA R7, R24, UR42, 0x1 ;  /* 0x0000002a18078c11 */ /* 0x000fe2000f8e08ff */
[----:B------:R-:W-:Y:S01]  /*11690*/  @!P0 IMAD.MOV.U32 R2, RZ, RZ, R14 ;  /* 0x000000ffff028224 */ /* 0x000fe200078e000e */
[----:B------:R-:W-:-:S05]  /*116a0*/  @!P0 MOV R3, R21 ;  /* 0x0000001500038202 */ /* 0x000fca0000000f00 */
[----:B------:R-:W-:Y:S01]  /*116b0*/  @!PT LDS RZ, [RZ] ;  /* 0x00000000fffff984 */ /* 0x000fe20000000800 */
[----:B------:R-:W-:Y:S01]  /*116c0*/  @!PT LDS RZ, [RZ] ;  /* 0x00000000fffff984 */ /* 0x000fe20000000800 */
[----:B------:R-:W-:Y:S01]  /*116d0*/  @!PT LDS RZ, [RZ] ;  /* 0x00000000fffff984 */ /* 0x000fe20000000800 */
[----:B------:R0:W-:Y:S01]  /*116e0*/  @!P0 LDGSTS.E.BYPASS.LTC128B.128 [R7+0x26400], desc[UR36][R2.64], !P1 ;  /* 0x2640000002078fae */ /* 0x0001e2000c901d64 */
[----:B------:R-:W-:Y:S02]  /*116f0*/  ISETP.NE.AND P1, PT, R8, RZ, PT ;  /* 0x000000ff0800720c */ /* 0x000fe40003f25270 */
[----:B------:R-:W-:Y:S01]  /*11700*/  P2R R8, PR, RZ, 0x20 ;  /* 0x00000020ff087803 */ /* 0x000fe20000000000 */
[----:B------:R0:W-:Y:S01]  /*11710*/  @!P0 LDGSTS.E.BYPASS.LTC128B.128 [R7+0x28400], desc[UR36][R2.64+0x80], !P5 ;  /* 0x2840008002078fae */ /* 0x0001e2000e901d64 */
[----:B------:R-:W-:-:S03]  /*11720*/  LOP3.LUT P5, RZ, R16, 0x800, RZ, 0xc0, !PT ;  /* 0x0000080010ff7812 */ /* 0x000fc600078ac0ff */
[----:B------:R0:W-:Y:S04]  /*11730*/  @!P0 LDGSTS.E.BYPASS.LTC128B.128 [R7+0x2a400], desc[UR36][R2.64+0x100], !P4 ;  /* 0x2a40010002078fae */ /* 0x0001e8000e101d64 */
[----:B------:R0:W-:Y:S01]  /*11740*/  @!P0 LDGSTS.E.BYPASS.LTC128B.128 [R7+0x2c400], desc[UR36][R2.64+0x180], !P3 ;  /* 0x2c40018002078fae */ /* 0x0001e2000d901d64 */
[----:B------:R-:W-:-:S03]  /*11750*/  LOP3.LUT P3, RZ, R16, 0x80, RZ, 0xc0, !PT ;  /* 0x0000008010ff7812 */ /* 0x000fc6000786c0ff */
[----:B------:R0:W-:Y:S04]  /*11760*/  @!P0 LDGSTS.E.BYPASS.LTC128B.128 [R7+0x2e400], desc[UR36][R2.64+0x200], !P2 ;  /* 0x2e40020002078fae */ /* 0x0001e8000d101d64 */
[----:B------:R0:W-:Y:S04]  /*11770*/  @!P0 LDGSTS.E.BYPASS.LTC128B.128 [R7+0x30400], desc[UR36][R2.64+0x280], !P1 ;  /* 0x3040028002078fae */ /* 0x0001e8000c901d64 */
[----:B------:R0:W-:Y:S01]  /*11780*/  @!P0 LDGSTS.E.BYPASS.LTC128B.128 [R7+0x32400], desc[UR36][R2.64+0x300], P6 ;  /* 0x3240030002078fae */ /* 0x0001e2000b101d64 */
[----:B------:R-:W-:Y:S02]  /*11790*/  ISETP.NE.AND P0, PT, R9, RZ, PT ;  /* 0x000000ff0900720c */ /* 0x000fe40003f05270 */
[----:B------:R-:W-:-:S02]  /*117a0*/  LOP3.LUT P6, RZ, R16, 0x100, RZ, 0xc0, !PT ;  /* 0x0000010010ff7812 */ /* 0x000fc400078cc0ff */
[----:B------:R-:W-:-:S04]  /*117b0*/  @!P3 LOP3.LUT R20, R5, 0x40, RZ, 0xc0, !PT ;  /* 0x000000400514b812 */ /* 0x000fc800078ec0ff */
[----:B------:R-:W-:-:S07]  /*117c0*/  @!P3 SHF.R.U32.HI R20, RZ, 0x2, R20 ;  /* 0x00000002ff14b819 */ /* 0x000fce0000011614 */
[----:B------:R0:W-:Y:S02]  /*117d0*/  @!P6 LDGSTS.E.BYPASS.LTC128B.128 [R7+0x34400], desc[UR36][R2.64+0x380], P0 ;  /* 0x344003800207efae */ /* 0x0001e40008101d64 */
[----:B0-----:R-:W-:Y:S05]  /*117e0*/  WARPSYNC.COLLECTIVE R15, `(.L_x_289) ;  /* 0x000000000f087348 */ /* 0x001fea0003c00000 */
[----:B------:R1:W2:Y:S02]  /*117f0*/  SHFL.IDX P6, R14, R13, R12, R11 ;  /* 0x0000000c0d0e7389 */ /* 0x0002a400000c000b */
[----:B012---:R-:W-:Y:S01]  /*11800*/  ENDCOLLECTIVE ;  /* 0x000000000000791b */ /* 0x007fe20003800000 */
.L_x_289:
[----:B------:R-:W-:-:S04]  /*11810*/  @!P3 LOP3.LUT R7, R6, 0x80, RZ, 0xc0, !PT ;  /* 0x000000800607b812 */ /* 0x000fc800078ec0ff */
[----:B------:R-:W-:Y:S01]  /*11820*/  @!P3 SHF.R.U32.HI R7, RZ, 0x3, R7 ;  /* 0x00000003ff07b819 */ /* 0x000fe20000011607 */
[----:B------:R-:W-:Y:S02]  /*11830*/  IMAD.MOV.U32 R13, RZ, RZ, R0 ;  /* 0x000000ffff0d7224 */ /* 0x000fe400078e0000 */
[----:B------:R-:W-:-:S07]  /*11840*/  IMAD.MOV.U32 R9, RZ, RZ, R14 ;  /* 0x000000ffff097224 */ /* 0x000fce00078e000e */
[----:B------:R-:W-:Y:S05]  /*11850*/  WARPSYNC.COLLECTIVE R15, `(.L_x_290) ;  /* 0x000000000f087348 */ /* 0x000fea0003c00000 */
[----:B------:R0:W1:Y:S02]  /*11860*/  SHFL.IDX P6, R14, R13, R12, R11 ;  /* 0x0000000c0d0e7389 */ /* 0x00006400000c000b */
[----:B01----:R-:W-:Y:S01]  /*11870*/  ENDCOLLECTIVE ;  /* 0x000000000000791b */ /* 0x003fe20003800000 */
.L_x_290:
[----:B------:R-:W-:Y:S02]  /*11880*/  IMAD.MOV.U32 R13, RZ, RZ, R4 ;  /* 0x000000ffff0d7224 */ /* 0x000fe400078e0004 */
[----:B------:R-:W-:Y:S01]  /*11890*/  IMAD.MOV.U32 R12, RZ, RZ, 0x2 ;  /* 0x00000002ff0c7424 */ /* 0x000fe200078e00ff */
[----:B------:R-:W-:Y:S02]  /*118a0*/  @!P3 LEA R14, P0, R22, R14, 0x1 ;  /* 0x0000000e160eb211 */ /* 0x000fe400078008ff */
[----:B------:R-:W-:-:S03]  /*118b0*/  @!P3 ISETP.NE.U32.AND P6, PT, R20, RZ, PT ;  /* 0x000000ff1400b20c */ /* 0x000fc60003fc5070 */
[----:B------:R-:W-:Y:S01]  /*118c0*/  @!P3 IMAD.X R21, RZ, RZ, R9, P0 ;  /* 0x000000ffff15b224 */ /* 0x000fe200000e0609 */
[----:B------:R-:W-:Y:S02]  /*118d0*/  @!P3 ISETP.NE.U32.AND P0, PT, R7, RZ, PT ;  /* 0x000000ff0700b20c */ /* 0x000fe40003f05070 */
[----:B------:R-:W-:Y:S02]  /*118e0*/  ISETP.NE.AND P3, PT, R10, RZ, PT ;  /* 0x000000ff0a00720c */ /* 0x000fe40003f65270 */
[----:B------:R-:W-:Y:S02]  /*118f0*/  P2R R7, PR, RZ, 0x1 ;  /* 0x00000001ff077803 */ /* 0x000fe40000000000 */
[----:B------:R-:W-:Y:S02]  /*11900*/  LOP3.LUT P0, RZ, R16, 0x80, RZ, 0xc0, !PT ;  /* 0x0000008010ff7812 */ /* 0x000fe4000780c0ff */
[----:B------:R-:W-:-:S11]  /*11910*/  P2R R10, PR, RZ, 0x2 ;  /* 0x00000002ff0a7803 */ /* 0x000fd60000000000 */
[----:B------:R-:W-:Y:S01]  /*11920*/  @!P0 LEA R9, R24, UR42, 0x1 ;  /* 0x0000002a18098c11 */ /* 0x000fe2000f8e08ff */
[----:B------:R-:W-:Y:S02]  /*11930*/  @!P0 IMAD.MOV.U32 R2, RZ, RZ, R14 ;  /* 0x000000ffff028224 */ /* 0x000fe400078e000e */
[----:B------:R-:W-:-:S05]  /*11940*/  @!P0 IMAD.MOV.U32 R3, RZ, RZ, R21 ;  /* 0x000000ffff038224 */ /* 0x000fca00078e0015 */
[----:B------:R-:W-:Y:S01]  /*11950*/  @!PT LDS RZ, [RZ] ;  /* 0x00000000fffff984 */ /* 0x000fe20000000800 */
[----:B------:R-:W-:Y:S01]  /*11960*/  @!PT LDS RZ, [RZ] ;  /* 0x00000000fffff984 */ /* 0x000fe20000000800 */
[----:B------:R-:W-:Y:S01]  /*11970*/  @!PT LDS RZ, [RZ] ;  /* 0x00000000fffff984 */ /* 0x000fe20000000800 */
[----:B------:R0:W-:Y:S01]  /*11980*/  @!P0 LDGSTS.E.BYPASS.LTC128B.128 [R9+0x26c00], desc[UR36][R2.64], !P5 ;  /* 0x26c0000002098fae */ /* 0x0001e2000e901d64 */
[----:B------:R-:W-:-:S04]  /*11990*/  ISETP.NE.AND P5, PT, R8, RZ, PT ;  /* 0x000000ff0800720c */ /* 0x000fc80003fa5270 */
[----:B------:R-:W-:-:S09]  /*119a0*/  P2R R8, PR, RZ, 0x20 ;  /* 0x00000020ff087803 */ /* 0x000fd20000000000 */
[----:B------:R0:W-:Y:S01]  /*119b0*/  @!P0 LDGSTS.E.BYPASS.LTC128B.128 [R9+0x28c00], desc[UR36][R2.64+0x80], !P5 ;  /* 0x28c0008002098fae */ /* 0x0001e2000e901d64 */
[----:B------:R-:W-:-:S03]  /*119c0*/  LOP3.LUT P5, RZ, R16, 0x800, RZ, 0xc0, !PT ;  /* 0x0000080010ff7812 */ /* 0x000fc600078ac0ff */
[----:B------:R0:W-:Y:S04]  /*119d0*/  @!P0 LDGSTS.E.BYPASS.LTC128B.128 [R9+0x2ac00], desc[UR36][R2.64+0x100], !P4 ;  /* 0x2ac0010002098fae */ /* 0x0001e8000e101d64 */
[----:B------:R0:W-:Y:S04]  /*119e0*/  @!P0 LDGSTS.E.BYPASS.LTC128B.128 [R9+0x2cc00], desc[UR36][R2.64+0x180], !P3 ;  /* 0x2cc0018002098fae */ /* 0x0001e8000d901d64 */
[----:B------:R0:W-:Y:S04]  /*119f0*/  @!P0 LDGSTS.E.BYPASS.LTC128B.128 [R9+0x2ec00], desc[UR36][R2.64+0x200], !P2 ;  /* 0x2ec0020002098fae */ /* 0x0001e8000d101d64 */
[----:B------:R0:W-:Y:S01]  /*11a00*/  @!P0 LDGSTS.E.BYPASS.LTC128B.128 [R9+0x30c00], desc[UR36][R2.64+0x280], !P1 ;  /* 0x30c0028002098fae */ /* 0x0001e2000c901d64 */
[----:B------:R-:W-:-:S03]  /*11a10*/  LOP3.LUT P1, RZ, R16, 0x40, RZ, 0xc0, !PT ;  /* 0x0000004010ff7812 */ /* 0x000fc6000782c0ff */
[----:B------:R0:W-:Y:S01]  /*11a20*/  @!P0 LDGSTS.E.BYPASS.LTC128B.128 [R9+0x32c00], desc[UR36][R2.64+0x300], P6 ;  /* 0x32c0030002098fae */ /* 0x0001e2000b101d64 */
[----:B------:R-:W-:Y:S02]  /*11a30*/  ISETP.NE.AND P0, PT, R7, RZ, PT ;  /* 0x000000ff0700720c */ /* 0x000fe40003f05270 */
[----:B------:R-:W-:-:S07]  /*11a40*/  LOP3.LUT P6, RZ, R16, 0x80, RZ, 0xc0, !PT ;  /* 0x0000008010ff7812 */ /* 0x000fce00078cc0ff */
[----:B------:R-:W-:-:S04]  /*11a50*/  @!P1 LOP3.LUT R20, R5, 0x40, RZ, 0xc0, !PT ;  /* 0x0000004005149812 */ /* 0x000fc800078ec0ff */
[----:B------:R-:W-:Y:S02]  /*11a60*/  @!P1 SHF.R.U32.HI R20, RZ, 0x2, R20 ;  /* 0x00000002ff149819 */ /* 0x000fe40000011614 */
[----:B------:R0:W-:Y:S05]  /*11a70*/  @!P6 LDGSTS.E.BYPASS.LTC128B.128 [R9+0x34c00], desc[UR36][R2.64+0x380], P0 ;  /* 0x34c003800209efae */ /* 0x0001ea0008101d64 */
[----:B0-----:R-:W-:Y:S05]  /*11a80*/  WARPSYNC.COLLECTIVE R15, `(.L_x_291) ;  /* 0x000000000f087348 */ /* 0x001fea0003c00000 */
[----:B------:R1:W2:Y:S02]  /*11a90*/  SHFL.IDX P6, R14, R13, R12, R11 ;  /* 0x0000000c0d0e7389 */ /* 0x0002a400000c000b */
[----:B012---:R-:W-:Y:S01]  /*11aa0*/  ENDCOLLECTIVE ;  /* 0x000000000000791b */ /* 0x007fe20003800000 */
.L_x_291:
[----:B------:R-:W-:-:S04]  /*11ab0*/  @!P1 LOP3.LUT R9, R6, 0x80, RZ, 0xc0, !PT ;  /* 0x0000008006099812 */ /* 0x000fc800078ec0ff */
[----:B------:R-:W-:Y:S01]  /*11ac0*/  @!P1 SHF.R.U32.HI R9, RZ, 0x3, R9 ;  /* 0x00000003ff099819 */ /* 0x000fe20000011609 */
[----:B------:R-:W-:Y:S02]  /*11ad0*/  IMAD.MOV.U32 R13, RZ, RZ, R0 ;  /* 0x000000ffff0d7224 */ /* 0x000fe400078e0000 */
[----:B------:R-:W-:-:S07]  /*11ae0*/  IMAD.MOV.U32 R7, RZ, RZ, R14 ;  /* 0x000000ffff077224 */ /* 0x000fce00078e000e */
[----:B------:R-:W-:Y:S05]  /*11af0*/  WARPSYNC.COLLECTIVE R15, `(.L_x_292) ;  /* 0x000000000f087348 */ /* 0x000fea0003c00000 */
[----:B------:R0:W1:Y:S02]  /*11b00*/  SHFL.IDX P6, R14, R13, R12, R11 ;  /* 0x0000000c0d0e7389 */ /* 0x00006400000c000b */
[----:B01----:R-:W-:Y:S01]  /*11b10*/  ENDCOLLECTIVE ;  /* 0x000000000000791b */ /* 0x003fe20003800000 */
.L_x_292:
        /* <DEDUP_REMOVED lines=8> */
[----:B------:R-:W-:-:S13]  /*11ba0*/  LOP3.LUT P0, RZ, R16, 0x40, RZ, 0xc0, !PT ;  /* 0x0000004010ff7812 */ /* 0x000fda000780c0ff */
[----:B------:R-:W-:Y:S01]  /*11bb0*/  @!P0 LEA R21, R24, UR42, 0x1 ;  /* 0x0000002a18158c11 */ /* 0x000fe2000f8e08ff */
[----:B------:R-:W-:Y:S02]  /*11bc0*/  @!P0 IMAD.MOV.U32 R2, RZ, RZ, R14 ;  /* 0x000000ffff028224 */ /* 0x000fe400078e000e */
[----:B------:R-:W-:-:S05]  /*11bd0*/  @!P0 IMAD.MOV.U32 R3, RZ, RZ, R7 ;  /* 0x000000ffff038224 */ /* 0x000fca00078e0007 */
[----:B------:R-:W-:Y:S01]  /*11be0*/  @!PT LDS RZ, [RZ] ;  /* 0x00000000fffff984 */ /* 0x000fe20000000800 */
[----:B------:R-:W-:Y:S01]  /*11bf0*/  @!PT LDS RZ, [RZ] ;  /* 0x00000000fffff984 */ /* 0x000fe20000000800 */
[----:B------:R-:W-:Y:S01]  /*11c00*/  @!PT LDS RZ, [RZ] ;  /* 0x00000000fffff984 */ /* 0x000fe20000000800 */
[----:B------:R0:W-:Y:S01]  /*11c10*/  @!P0 LDGSTS.E.BYPASS.LTC128B.128 [R21+0x27400], desc[UR36][R2.64], !P5 ;  /* 0x2740000002158fae */ /* 0x0001e2000e901d64 */
[----:B------:R-:W-:-:S13]  /*11c20*/  ISETP.NE.AND P5, PT, R8, RZ, PT ;  /* 0x000000ff0800720c */ /* 0x000fda0003fa5270 */
[----:B------:R0:W-:Y:S04]  /*11c30*/  @!P0 LDGSTS.E.BYPASS.LTC128B.128 [R21+0x29400], desc[UR36][R2.64+0x80], !P5 ;  /* 0x2940008002158fae */ /* 0x0001e8000e901d64 */
[----:B------:R0:W-:Y:S04]  /*11c40*/  @!P0 LDGSTS.E.BYPASS.LTC128B.128 [R21+0x2b400], desc[UR36][R2.64+0x100], !P4 ;  /* 0x2b40010002158fae */ /* 0x0001e8000e101d64 */
[----:B------:R0:W-:Y:S04]  /*11c50*/  @!P0 LDGSTS.E.BYPASS.LTC128B.128 [R21+0x2d400], desc[UR36][R2.64+0x180], !P3 ;  /* 0x2d40018002158fae */ /* 0x0001e8000d901d64 */
[----:B------:R0:W-:Y:S04]  /*11c60*/  @!P0 LDGSTS.E.BYPASS.LTC128B.128 [R21+0x2f400], desc[UR36][R2.64+0x200], !P2 ;  /* 0x2f40020002158fae */ /* 0x0001e8000d101d64 */
[----:B------:R0:W-:Y:S04]  /*11c70*/  @!P0 LDGSTS.E.BYPASS.LTC128B.128 [R21+0x31400], desc[UR36][R2.64+0x280], !P1 ;  /* 0x3140028002158fae */ /* 0x0001e8000c901d64 */
[----:B------:R0:W-:Y:S01]  /*11c80*/  @!P0 LDGSTS.E.BYPASS.LTC128B.128 [R21+0x33400], desc[UR36][R2.64+0x300], P6 ;  /* 0x3340030002158fae */ /* 0x0001e2000b101d64 */
[----:B------:R-:W-:-:S02]  /*11c90*/  ISETP.NE.AND P0, PT, R9, RZ, PT ;  /* 0x000000ff0900720c */ /* 0x000fc40003f05270 */
[----:B------:R-:W-:-:S13]  /*11ca0*/  LOP3.LUT P6, RZ, R16, 0x40, RZ, 0xc0, !PT ;  /* 0x0000004010ff7812 */ /* 0x000fda00078cc0ff */
[----:B------:R0:W-:Y:S02]  /*11cb0*/  @!P6 LDGSTS.E.BYPASS.LTC128B.128 [R21+0x35400], desc[UR36][R2.64+0x380], P0 ;  /* 0x354003800215efae */ /* 0x0001e40008101d64 */
[----:B0-----:R-:W-:Y:S05]  /*11cc0*/  WARPSYNC.COLLECTIVE R15, `(.L_x_293) ;  /* 0x000000000f087348 */ /* 0x001fea0003c00000 */
[----:B------:R1:W2:Y:S02]  /*11cd0*/  SHFL.IDX P6, R14, R13, R12, R11 ;  /* 0x0000000c0d0e7389 */ /* 0x0002a400000c000b */
[----:B012---:R-:W-:Y:S01]  /*11ce0*/  ENDCOLLECTIVE ;  /* 0x000000000000791b */ /* 0x007fe20003800000 */
.L_x_293:
[----:B------:R-:W-:Y:S01]  /*11cf0*/  IMAD.MOV.U32 R13, RZ, RZ, R0 ;  /* 0x000000ffff0d7224 */ /* 0x000fe200078e0000 */
[----:B------:R-:W-:-:S07]  /*11d00*/  MOV R4, R14 ;  /* 0x0000000e00047202 */ /* 0x000fce0000000f00 */
[----:B------:R-:W-:Y:S05]  /*11d10*/  WARPSYNC.COLLECTIVE R15, `(.L_x_294) ;  /* 0x000000000f087348 */ /* 0x000fea0003c00000 */
[----:B------:R0:W1:Y:S02]  /*11d20*/  SHFL.IDX P6, R14, R13, R12, R11 ;  /* 0x0000000c0d0e7389 */ /* 0x00006400000c000b */
[----:B01----:R-:W-:Y:S01]  /*11d30*/  ENDCOLLECTIVE ;  /* 0x000000000000791b */ /* 0x003fe20003800000 */
.L_x_294:
[----:B------:R-:W-:Y:S05]  /*11d40*/  BRA `(.L_x_295) ;  /* 0xffffffcc00187947 */ /* 0x000fea000383ffff */
.L_x_230:
[----:B01----:R-:W-:-:S04]  /*11d50*/  IMAD.U32 R3, RZ, RZ, UR42 ;  /* 0x0000002aff037e24 */ /* 0x003fc8000f8e00ff */
[----:B------:R0:W1:Y:S03]  /*11d60*/  SYNCS.PHASECHK.TRANS64.TRYWAIT P0, [R3+URZ+0x38820], R0 ;  /* 0x03882000030075a7 */ /* 0x000066000800017f */
[----:B-1----:R-:W-:Y:S05]  /*11d70*/  @!P0 NANOSLEEP.SYNCS 0x989680 ;  /* 0x009896800000895d */ /* 0x002fea0003900000 */
[----:B------:R-:W1:Y:S02]  /*11d80*/  @!P0 SYNCS.PHASECHK.TRANS64 P0, [R3+URZ+0x38820], R0 ;  /* 0x03882000030085a7 */ /* 0x000e64000800007f */
[----:B-1----:R-:W-:Y:S05]  /*11d90*/  @!P0 BRA `(.L_x_230) ;  /* 0xfffffffc00ec8947 */ /* 0x002fea000383ffff */
[----:B------:R-:W-:Y:S05]  /*11da0*/  BRA `(.L_x_296) ;  /* 0xffffffcc00887947 */ /* 0x000fea000383ffff */
.L_x_232:
[----:B01----:R-:W-:-:S04]  /*11db0*/  IMAD.U32 R3, RZ, RZ, UR42 ;  /* 0x0000002aff037e24 */ /* 0x003fc8000f8e00ff */
[----:B------:R0:W1:Y:S03]  /*11dc0*/  SYNCS.PHASECHK.TRANS64.TRYWAIT P0, [R3+URZ+0x38860], R0 ;  /* 0x03886000030075a7 */ /* 0x000066000800017f */
[----:B-1----:R-:W-:Y:S05]  /*11dd0*/  @!P0 NANOSLEEP.SYNCS 0x989680 ;  /* 0x009896800000895d */ /* 0x002fea0003900000 */
[----:B------:R-:W1:Y:S02]  /*11de0*/  @!P0 SYNCS.PHASECHK.TRANS64 P0, [R3+URZ+0x38860], R0 ;  /* 0x03886000030085a7 */ /* 0x000e64000800007f */
[----:B-1----:R-:W-:Y:S05]  /*11df0*/  @!P0 BRA `(.L_x_232) ;  /* 0xfffffffc00ec8947 */ /* 0x002fea000383ffff */
[----:B------:R-:W-:Y:S05]  /*11e00*/  BRA `(.L_x_297) ;  /* 0xffffffcc00847947 */ /* 0x000fea000383ffff */
.L_x_233:
        /* <DEDUP_REMOVED lines=8> */
.L_x_299:
[----:B------:R-:W-:Y:S05]  /*11e90*/  BSYNC B0 ;  /* 0x0000000000007941 */ /* 0x000fea0003800000 */
.L_x_298:
[----:B------:R-:W-:Y:S01]  /*11ea0*/  IMAD.MOV.U32 R13, RZ, RZ, R6 ;  /* 0x000000ffff0d7224 */ /* 0x000fe200078e0006 */
[C---:B------:R-:W-:Y:S01]  /*11eb0*/  LOP3.LUT R4, R17.reuse, 0x1, RZ, 0xc0, !PT ;  /* 0x0000000111047812 */ /* 0x040fe200078ec0ff */
[----:B------:R-:W-:Y:S01]  /*11ec0*/  IMAD.MOV.U32 R12, RZ, RZ, RZ ;  /* 0x000000ffff0c7224 */ /* 0x000fe200078e00ff */
[----:B------:R-:W-:Y:S01]  /*11ed0*/  LEA R7, R24, UR42, 0x1 ;  /* 0x0000002a18077c11 */ /* 0x000fe2000f8e08ff */
[----:B------:R-:W-:Y:S01]  /*11ee0*/  IMAD.MOV.U32 R11, RZ, RZ, 0x181f ;  /* 0x0000181fff0b7424 */ /* 0x000fe200078e00ff */
[----:B------:R-:W-:Y:S01]  /*11ef0*/  ISETP.NE.U32.AND P1, PT, R4, 0x1, PT ;  /* 0x000000010400780c */ /* 0x000fe20003f25070 */
[----:B------:R-:W-:Y:S01]  /*11f00*/  IMAD.MOV.U32 R15, RZ, RZ, -0x1 ;  /* 0xffffffffff0f7424 */ /* 0x000fe200078e00ff */
[C---:B------:R-:W-:Y:S01]  /*11f10*/  LOP3.LUT P5, RZ, R17.reuse, 0x2, RZ, 0xc0, !PT ;  /* 0x0000000211ff7812 */ /* 0x040fe200078ac0ff */
[----:B------:R-:W-:Y:S01]  /*11f20*/  IMAD.MOV.U32 R3, RZ, RZ, R14 ;  /* 0x000000ffff037224 */ /* 0x000fe200078e000e */
[----:B------:R-:W-:Y:S01]  /*11f30*/  LOP3.LUT P4, RZ, R17, 0x4, RZ, 0xc0, !PT ;  /* 0x0000000411ff7812 */ /* 0x000fe2000788c0ff */
[----:B------:R-:W-:-:S12]  /*11f40*/  IMAD.SHL.U32 R0, R22, 0x2, RZ ;  /* 0x0000000216007824 */ /* 0x000fd800078e00ff */
[----:B------:R-:W-:Y:S05]  /*11f50*/  WARPSYNC.COLLECTIVE R15, `(.L_x_300) ;  /* 0x000000000f087348 */ /* 0x000fea0003c00000 */
[----:B------:R0:W1:Y:S02]  /*11f60*/  SHFL.IDX P6, R14, R13, R12, R11 ;  /* 0x0000000c0d0e7389 */ /* 0x00006400000c000b */
[----:B01----:R-:W-:Y:S01]  /*11f70*/  ENDCOLLECTIVE ;  /* 0x000000000000791b */ /* 0x003fe20003800000 */
.L_x_300:
[C---:B------:R-:W-:Y:S02]  /*11f80*/  LOP3.LUT P3, RZ, R17.reuse, 0x8, RZ, 0xc0, !PT ;  /* 0x0000000811ff7812 */ /* 0x040fe4000786c0ff */
[C---:B------:R-:W-:Y:S02]  /*11f90*/  LOP3.LUT P2, RZ, R17.reuse, 0x10, RZ, 0xc0, !PT ;  /* 0x0000001011ff7812 */ /* 0x040fe4000784c0ff */
[----:B------:R-:W-:Y:S02]  /*11fa0*/  LOP3.LUT R16, R16, 0xffffffbf, RZ, 0xc0, !PT ;  /* 0xffffffbf10107812 */ /* 0x000fe400078ec0ff */
[----:B------:R-:W-:Y:S02]  /*11fb0*/  PRMT R4, R17, 0x8880, RZ ;  /* 0x0000888011047816 */ /* 0x000fe400000000ff */
[----:B------:R-:W-:-:S04]  /*11fc0*/  @P1 LOP3.LUT R16, R16, 0x40, RZ, 0xfc, !PT ;  /* 0x0000004010101812 */ /* 0x000fc800078efcff */
[----:B------:R-:W-:Y:S01]  /*11fd0*/  LOP3.LUT R16, R16, 0xffffff7f, RZ, 0xc0, !PT ;  /* 0xffffff7f10107812 */ /* 0x000fe200078ec0ff */
[----:B------:R-:W-:Y:S02]  /*11fe0*/  IMAD.MOV.U32 R13, RZ, RZ, R8 ;  /* 0x000000ffff0d7224 */ /* 0x000fe400078e0008 */
[----:B------:R-:W-:Y:S01]  /*11ff0*/  IMAD.MOV.U32 R12, RZ, RZ, 0x1 ;  /* 0x00000001ff0c7424 */ /* 0x000fe200078e00ff */
        /* <DEDUP_REMOVED lines=29> */
.L_x_301:
[----:B------:R-:W-:Y:S01]  /*121d0*/  IMAD.MOV.U32 R13, RZ, RZ, R6 ;  /* 0x000000ffff0d7224 */ /* 0x000fe200078e0006 */
[----:B------:R-:W-:-:S07]  /*121e0*/  MOV R5, R14 ;  /* 0x0000000e00057202 */ /* 0x000fce0000000f00 */
[----:B------:R-:W-:Y:S05]  /*121f0*/  WARPSYNC.COLLECTIVE R15, `(.L_x_302) ;  /* 0x000000000f087348 */ /* 0x000fea0003c00000 */
[----:B------:R0:W1:Y:S02]  /*12200*/  SHFL.IDX P6, R14, R13, R12, R11 ;  /* 0x0000000c0d0e7389 */ /* 0x00006400000c000b */
[----:B01----:R-:W-:Y:S01]  /*12210*/  ENDCOLLECTIVE ;  /* 0x000000000000791b */ /* 0x003fe20003800000 */
.L_x_302:
[----:B------:R-:W-:Y:S02]  /*12220*/  IMAD.MOV.U32 R13, RZ, RZ, R8 ;  /* 0x000000ffff0d7224 */ /* 0x000fe400078e0008 */
        /* <DEDUP_REMOVED lines=27> */
.L_x_303:
[----:B------:R-:W-:Y:S02]  /*123e0*/  IMAD.MOV.U32 R13, RZ, RZ, R6 ;  /* 0x000000ffff0d7224 */ /* 0x000fe400078e0006 */
[----:B------:R-:W-:-:S07]  /*123f0*/  IMAD.MOV.U32 R9, RZ, RZ, R14 ;  /* 0x000000ffff097224 */ /* 0x000fce00078e000e */
[----:B------:R-:W-:Y:S05]  /*12400*/  WARPSYNC.COLLECTIVE R15, `(.L_x_304) ;  /* 0x000000000f087348 */ /* 0x000fea0003c00000 */
[----:B------:R0:W1:Y:S02]  /*12410*/  SHFL.IDX P6, R14, R13, R12, R11 ;  /* 0x0000000c0d0e7389 */ /* 0x00006400000c000b */
[----:B01----:R-:W-:Y:S01]  /*12420*/  ENDCOLLECTIVE ;  /* 0x000000000000791b */ /* 0x003fe20003800000 */
.L_x_304:
        /* <DEDUP_REMOVED lines=28> */
.L_x_305:
[----:B------:R-:W-:Y:S02]  /*125f0*/  IMAD.MOV.U32 R13, RZ, RZ, R6 ;  /* 0x000000ffff0d7224 */ /* 0x000fe400078e0006 */
[----:B------:R-:W-:-:S07]  /*12600*/  IMAD.MOV.U32 R8, RZ, RZ, R14 ;  /* 0x000000ffff087224 */ /* 0x000fce00078e000e */
[----:B------:R-:W-:Y:S05]  /*12610*/  WARPSYNC.COLLECTIVE R15, `(.L_x_306) ;  /* 0x000000000f087348 */ /* 0x000fea0003c00000 */
[----:B------:R0:W1:Y:S02]  /*12620*/  SHFL.IDX P6, R14, R13, R12, R11 ;  /* 0x0000000c0d0e7389 */ /* 0x00006400000c000b */
[----:B01----:R-:W-:Y:S01]  /*12630*/  ENDCOLLECTIVE ;  /* 0x000000000000791b */ /* 0x003fe20003800000 */
.L_x_306:
[----:B------:R-:W-:Y:S05]  /*12640*/  BRA `(.L_x_307) ;  /* 0xffffffcc00187947 */ /* 0x000fea000383ffff */
.L_x_240:
[----:B-1----:R1:W2:Y:S02]  /*12650*/  SYNCS.PHASECHK.TRANS64.TRYWAIT P0, [R10+URZ+0x38840], R20 ;  /* 0x038840140a0075a7 */ /* 0x0022a4000800017f */
[----:B--2---:R-:W-:Y:S05]  /*12660*/  @!P0 NANOSLEEP.SYNCS 0x989680 ;  /* 0x009896800000895d */ /* 0x004fea0003900000 */
[----:B------:R-:W2:Y:S02]  /*12670*/  @!P0 SYNCS.PHASECHK.TRANS64 P0, [R10+URZ+0x38840], R20 ;  /* 0x038840140a0085a7 */ /* 0x000ea4000800007f */
[----:B--2---:R-:W-:Y:S05]  /*12680*/  @!P0 BRA `(.L_x_240) ;  /* 0xfffffffc00f08947 */ /* 0x004fea000383ffff */
[----:B------:R-:W-:Y:S05]  /*12690*/  BRA `(.L_x_308) ;  /* 0xffffffd000687947 */ /* 0x000fea000383ffff */
.L_x_241:
[----:B------:R-:W-:Y:S01]  /*126a0*/  BSSY B1, `(.L_x_309) ;  /* 0x0000008000017945 */ /* 0x000fe20003800000 */
[----:B------:R-:W-:Y:S02]  /*126b0*/  IMAD.MOV.U32 R13, RZ, RZ, R29 ;  /* 0x000000ffff0d7224 */ /* 0x000fe400078e001d */
[----:B------:R-:W-:Y:S02]  /*126c0*/  IMAD.MOV.U32 R12, RZ, RZ, RZ ;  /* 0x000000ffff0c7224 */ /* 0x000fe400078e00ff */
[----:B------:R-:W-:Y:S02]  /*126d0*/  IMAD.MOV.U32 R11, RZ, RZ, 0x181f ;  /* 0x0000181fff0b7424 */ /* 0x000fe400078e00ff */
[----:B------:R-:W-:-:S07]  /*126e0*/  IMAD.MOV.U32 R15, RZ, RZ, -0x1 ;  /* 0xffffffffff0f7424 */ /* 0x000fce00078e00ff */
[----:B-1----:R-:W-:Y:S05]  /*126f0*/  WARPSYNC.COLLECTIVE R15, `(.L_x_310) ;  /* 0x000000000f087348 */ /* 0x002fea0003c00000 */
[----:B------:R0:W2:Y:S02]  /*12700*/  SHFL.IDX P6, R14, R13, R12, R11 ;  /* 0x0000000c0d0e7389 */ /* 0x0000a400000c000b */
[----:B012---:R-:W-:Y:S01]  /*12710*/  ENDCOLLECTIVE ;  /* 0x000000000000791b */ /* 0x007fe20003800000 */
.L_x_310:
[----:B------:R-:W-:Y:S05]  /*12720*/  BSYNC B1 ;  /* 0x0000000000017941 */ /* 0x000fea0003800000 */
.L_x_309:
[----:B------:R-:W-:Y:S01]  /*12730*/  IMAD.MOV.U32 R13, RZ, RZ, R26 ;  /* 0x000000ffff0d7224 */ /* 0x000fe200078e001a */
[----:B------:R-:W-:Y:S01]  /*12740*/  MOV R3, R14 ;  /* 0x0000000e00037202 */ /* 0x000fe20000000f00 */
[----:B------:R-:W-:Y:S01]  /*12750*/  IMAD.MOV.U32 R12, RZ, RZ, RZ ;  /* 0x000000ffff0c7224 */ /* 0x000fe200078e00ff */
[----:B------:R-:W-:Y:S01]  /*12760*/  LEA R27, R17, UR42, 0x1 ;  /* 0x0000002a111b7c11 */ /* 0x000fe2000f8e08ff */
[----:B------:R-:W-:Y:S02]  /*12770*/  IMAD.MOV.U32 R11, RZ, RZ, 0x181f ;  /* 0x0000181fff0b7424 */ /* 0x000fe400078e00ff */
[----:B------:R-:W-:-:S07]  /*12780*/  IMAD.MOV.U32 R15, RZ, RZ, -0x1 ;  /* 0xffffffffff0f7424 */ /* 0x000fce00078e00ff */
[----:B------:R-:W-:Y:S05]  /*12790*/  WARPSYNC.COLLECTIVE R15, `(.L_x_311) ;  /* 0x000000000f087348 */ /* 0x000fea0003c00000 */
[----:B------:R0:W1:Y:S02]  /*127a0*/  SHFL.IDX P6, R14, R13, R12, R11 ;  /* 0x0000000c0d0e7389 */ /* 0x00006400000c000b */
[----:B01----:R-:W-:Y:S01]  /*127b0*/  ENDCOLLECTIVE ;  /* 0x000000000000791b */ /* 0x003fe20003800000 */
.L_x_311:
[----:B------:R-:W-:Y:S02]  /*127c0*/  IMAD.MOV.U32 R13, RZ, RZ, R29 ;  /* 0x000000ffff0d7224 */ /* 0x000fe400078e001d */
[----:B------:R-:W-:Y:S01]  /*127d0*/  IMAD.MOV.U32 R12, RZ, RZ, 0x1 ;  /* 0x00000001ff0c7424 */ /* 0x000fe200078e00ff */
[----:B------:R-:W-:-:S13]  /*127e0*/  IADD3 R2, P0, R14, R0, RZ ;  /* 0x000000000e027210 */ /* 0x000fda0007f1e0ff */
[----:B------:R-:W-:Y:S05]  /*127f0*/  WARPSYNC.COLLECTIVE R15, `(.L_x_312) ;  /* 0x000000000f087348 */ /* 0x000fea0003c00000 */
[----:B------:R0:W1:Y:S02]  /*12800*/  SHFL.IDX P6, R14, R13, R12, R11 ;  /* 0x0000000c0d0e7389 */ /* 0x00006400000c000b */
[----:B01----:R-:W-:Y:S01]  /*12810*/  ENDCOLLECTIVE ;  /* 0x000000000000791b */ /* 0x003fe20003800000 */
.L_x_312:
        /* <DEDUP_REMOVED lines=10> */
.L_x_313:
[----:B------:R-:W-:Y:S02]  /*128c0*/  IMAD.MOV.U32 R13, RZ, RZ, R29 ;  /* 0x000000ffff0d7224 */ /* 0x000fe400078e001d */
[----:B------:R-:W-:Y:S01]  /*128d0*/  IMAD.MOV.U32 R12, RZ, RZ, 0x2 ;  /* 0x00000002ff0c7424 */ /* 0x000fe200078e00ff */
[----:B------:R-:W-:-:S13]  /*128e0*/  IADD3 R2, P0, R14, R0, RZ ;  /* 0x000000000e027210 */ /* 0x000fda0007f1e0ff */
[----:B------:R-:W-:Y:S05]  /*128f0*/  WARPSYNC.COLLECTIVE R15, `(.L_x_314) ;  /* 0x000000000f087348 */ /* 0x000fea0003c00000 */
[----:B------:R0:W1:Y:S02]  /*12900*/  SHFL.IDX P6, R14, R13, R12, R11 ;  /* 0x0000000c0d0e7389 */ /* 0x00006400000c000b */
[----:B01----:R-:W-:Y:S01]  /*12910*/  ENDCOLLECTIVE ;  /* 0x000000000000791b */ /* 0x003fe20003800000 */
.L_x_314:
        /* <DEDUP_REMOVED lines=10> */
.L_x_315:
[----:B------:R-:W-:Y:S01]  /*129c0*/  IMAD.MOV.U32 R13, RZ, RZ, R29 ;  /* 0x000000ffff0d7224 */ /* 0x000fe200078e001d */
[----:B------:R-:W-:Y:S02]  /*129d0*/  MOV R12, 0x3 ;  /* 0x00000003000c7802 */ /* 0x000fe40000000f00 */
[----:B------:R-:W-:-:S13]  /*129e0*/  IADD3 R2, P0, R14, R0, RZ ;  /* 0x000000000e027210 */ /* 0x000fda0007f1e0ff */
[----:B------:R-:W-:Y:S05]  /*129f0*/  WARPSYNC.COLLECTIVE R15, `(.L_x_316) ;  /* 0x000000000f087348 */ /* 0x000fea0003c00000 */
[----:B------:R0:W1:Y:S02]  /*12a00*/  SHFL.IDX P6, R14, R13, R12, R11 ;  /* 0x0000000c0d0e7389 */ /* 0x00006400000c000b */
[----:B01----:R-:W-:Y:S01]  /*12a10*/  ENDCOLLECTIVE ;  /* 0x000000000000791b */ /* 0x003fe20003800000 */
.L_x_316:
[----:B------:R-:W-:-:S05]  /*12a20*/  IMAD.X R3, RZ, RZ, R3, P0 ;  /* 0x000000ffff037224 */ /* 0x000fca00000e0603 */
[----:B------:R-:W-:Y:S01]  /*12a30*/  @!PT LDS RZ, [RZ] ;  /* 0x00000000fffff984 */ /* 0x000fe20000000800 */
[----:B------:R-:W-:Y:S01]  /*12a40*/  @!PT LDS RZ, [RZ] ;  /* 0x00000000fffff984 */ /* 0x000fe20000000800 */
[----:B------:R-:W-:Y:S01]  /*12a50*/  @!PT LDS RZ, [RZ] ;  /* 0x00000000fffff984 */ /* 0x000fe20000000800 */
[----:B------:R0:W-:Y:S01]  /*12a60*/  LDGSTS.E.BYPASS.LTC128B.128 [R27+0x23400], desc[UR36][R2.64], !P1 ;  /* 0x23400000021b7fae */ /* 0x0001e2000c901d64 */
[----:B------:R-:W-:Y:S02]  /*12a70*/  IMAD.MOV.U32 R13, RZ, RZ, R26 ;  /* 0x000000ffff0d7224 */ /* 0x000fe400078e001a */
[----:B------:R-:W-:-:S07]  /*12a80*/  IMAD.MOV.U32 R33, RZ, RZ, R14 ;  /* 0x000000ffff217224 */ /* 0x000fce00078e000e */
[----:B0-----:R-:W-:Y:S05]  /*12a90*/  WARPSYNC.COLLECTIVE R15, `(.L_x_317) ;  /* 0x000000000f087348 */ /* 0x001fea0003c00000 */
[----:B------:R1:W2:Y:S02]  /*12aa0*/  SHFL.IDX P6, R14, R13, R12, R11 ;  /* 0x0000000c0d0e7389 */ /* 0x0002a400000c000b */
[----:B012---:R-:W-:Y:S01]  /*12ab0*/  ENDCOLLECTIVE ;  /* 0x000000000000791b */ /* 0x007fe20003800000 */
.L_x_317:
[----:B------:R-:W-:Y:S05]  /*12ac0*/  BRA `(.L_x_318) ;  /* 0xffffffd0001c7947 */ /* 0x000fea000383ffff */
.L_x_246:
[----:B---3--:R3:W4:Y:S02]  /*12ad0*/  SYNCS.PHASECHK.TRANS64.TRYWAIT P0, [R10+URZ+0x38860], R20 ;  /* 0x038860140a0075a7 */ /* 0x008724000800017f */
[----:B----4-:R-:W-:Y:S05]  /*12ae0*/  @!P0 NANOSLEEP.SYNCS 0x989680 ;  /* 0x009896800000895d */ /* 0x010fea0003900000 */
[----:B------:R-:W4:Y:S02]  /*12af0*/  @!P0 SYNCS.PHASECHK.TRANS64 P0, [R10+URZ+0x38860], R20 ;  /* 0x038860140a0085a7 */ /* 0x000f24000800007f */
[----:B----4-:R-:W-:Y:S05]  /*12b00*/  @!P0 BRA `(.L_x_246) ;  /* 0xfffffffc00f08947 */ /* 0x010fea000383ffff */
[----:B------:R-:W-:Y:S05]  /*12b10*/  BRA `(.L_x_319) ;  /* 0xffffffd000687947 */ /* 0x000fea000383ffff */
.L_x_247:
[----:B------:R-:W-:Y:S01]  /*12b20*/  BSSY B1, `(.L_x_320) ;  /* 0x0000008000017945 */ /* 0x000fe20003800000 */
[----:B------:R-:W-:Y:S02]  /*12b30*/  IMAD.MOV.U32 R13, RZ, RZ, R19 ;  /* 0x000000ffff0d7224 */ /* 0x000fe400078e0013 */
[----:B------:R-:W-:Y:S02]  /*12b40*/  IMAD.MOV.U32 R12, RZ, RZ, RZ ;  /* 0x000000ffff0c7224 */ /* 0x000fe400078e00ff */
[----:B------:R-:W-:Y:S02]  /*12b50*/  IMAD.MOV.U32 R11, RZ, RZ, 0x181f ;  /* 0x0000181fff0b7424 */ /* 0x000fe400078e00ff */
[----:B------:R-:W-:-:S07]  /*12b60*/  IMAD.MOV.U32 R15, RZ, RZ, -0x1 ;  /* 0xffffffffff0f7424 */ /* 0x000fce00078e00ff */
[----:B-123--:R-:W-:Y:S05]  /*12b70*/  WARPSYNC.COLLECTIVE R15, `(.L_x_321) ;  /* 0x000000000f087348 */ /* 0x00efea0003c00000 */
[----:B------:R0:W4:Y:S02]  /*12b80*/  SHFL.IDX P6, R14, R13, R12, R11 ;  /* 0x0000000c0d0e7389 */ /* 0x00012400000c000b */
[----:B01234-:R-:W-:Y:S01]  /*12b90*/  ENDCOLLECTIVE ;  /* 0x000000000000791b */ /* 0x01ffe20003800000 */
.L_x_321:
[----:B------:R-:W-:Y:S05]  /*12ba0*/  BSYNC B1 ;  /* 0x0000000000017941 */ /* 0x000fea0003800000 */
.L_x_320:
[----:B------:R-:W-:Y:S01]  /*12bb0*/  IMAD.MOV.U32 R13, RZ, RZ, R18 ;  /* 0x000000ffff0d7224 */ /* 0x000fe200078e0012 */
[----:B------:R-:W-:Y:S01]  /*12bc0*/  LEA R17, R17, UR42, 0x1 ;  /* 0x0000002a11117c11 */ /* 0x000fe2000f8e08ff */
[----:B------:R-:W-:Y:S01]  /*12bd0*/  IMAD.MOV.U32 R12, RZ, RZ, RZ ;  /* 0x000000ffff0c7224 */ /* 0x000fe200078e00ff */
[C---:B------:R-:W-:Y:S01]  /*12be0*/  LOP3.LUT P2, RZ, R16.reuse, 0x20, RZ, 0xc0, !PT ;  /* 0x0000002010ff7812 */ /* 0x040fe2000784c0ff */
[----:B------:R-:W-:Y:S01]  /*12bf0*/  IMAD.MOV.U32 R11, RZ, RZ, 0x181f ;  /* 0x0000181fff0b7424 */ /* 0x000fe200078e00ff */
[----:B------:R-:W-:Y:S01]  /*12c00*/  LOP3.LUT P1, RZ, R16, 0x10, RZ, 0xc0, !PT ;  /* 0x0000001010ff7812 */ /* 0x000fe2000782c0ff */
[----:B------:R-:W-:Y:S01]  /*12c10*/  IMAD.MOV.U32 R15, RZ, RZ, -0x1 ;  /* 0xffffffffff0f7424 */ /* 0x000fe200078e00ff */
[----:B------:R-:W-:Y:S01]  /*12c20*/  P2R R4, PR, RZ, 0x20 ;  /* 0x00000020ff047803 */ /* 0x000fe20000000000 */
[----:B------:R-:W-:-:S10]  /*12c30*/  IMAD.MOV.U32 R3, RZ, RZ, R14 ;  /* 0x000000ffff037224 */ /* 0x000fd400078e000e */
[----:B------:R-:W-:Y:S05]  /*12c40*/  WARPSYNC.COLLECTIVE R15, `(.L_x_322) ;  /* 0x000000000f087348 */ /* 0x000fea0003c00000 */
[----:B------:R0:W1:Y:S02]  /*12c50*/  SHFL.IDX P6, R14, R13, R12, R11 ;  /* 0x0000000c0d0e7389 */ /* 0x00006400000c000b */
[----:B01----:R-:W-:Y:S01]  /*12c60*/  ENDCOLLECTIVE ;  /* 0x000000000000791b */ /* 0x003fe20003800000 */
.L_x_322:
[----:B------:R-:W-:Y:S02]  /*12c70*/  IMAD.MOV.U32 R13, RZ, RZ, R19 ;  /* 0x000000ffff0d7224 */ /* 0x000fe400078e0013 */
        /* <DEDUP_REMOVED lines=12> */
.L_x_323:
[----:B------:R-:W-:Y:S01]  /*12d40*/  @!PT LDS RZ, [RZ] ;  /* 0x00000000fffff984 */ /* 0x000fe20000000800 */
[----:B------:R-:W-:Y:S01]  /*12d50*/  @!PT LDS RZ, [RZ] ;  /* 0x00000000fffff984 */ /* 0x000fe20000000800 */
[----:B------:R-:W-:Y:S01]  /*12d60*/  @!PT LDS RZ, [RZ] ;  /* 0x00000000fffff984 */ /* 0x000fe20000000800 */
[----:B------:R0:W-:Y:S04]  /*12d70*/  LDGSTS.E.BYPASS.LTC128B.128 [R17+0x2400], desc[UR36][R2.64+0x80], !P2 ;  /* 0x0240008002117fae */ /* 0x0001e8000d101d64 */
[----:B------:R0:W-:Y:S01]  /*12d80*/  LDGSTS.E.BYPASS.LTC128B.128 [R17+0x4400], desc[UR36][R2.64+0x100], !P1 ;  /* 0x0440010002117fae */ /* 0x0001e2000c901d64 */
[----:B------:R-:W-:-:S03]  /*12d90*/  ISETP.NE.U32.AND P1, PT, R28, RZ, PT ;  /* 0x000000ff1c00720c */ /* 0x000fc60003f25070 */
[----:B------:R0:W-:Y:S01]  /*12da0*/  LDGSTS.E.BYPASS.LTC128B.128 [R17+0x6400], desc[UR36][R2.64+0x180], !P5 ;  /* 0x0640018002117fae */ /* 0x0001e2000e901d64 */
[----:B------:R-:W-:Y:S01]  /*12db0*/  LOP3.LUT P5, RZ, R16, 0x200, RZ, 0xc0, !PT ;  /* 0x0000020010ff7812 */ /* 0x000fe200078ac0ff */
[----:B------:R-:W-:Y:S02]  /*12dc0*/  IMAD.MOV.U32 R13, RZ, RZ, R18 ;  /* 0x000000ffff0d7224 */ /* 0x000fe400078e0012 */
[----:B------:R0:W-:Y:S04]  /*12dd0*/  LDGSTS.E.BYPASS.LTC128B.128 [R17+0x8400], desc[UR36][R2.64+0x200], !P4 ;  /* 0x0840020002117fae */ /* 0x0001e8000e101d64 */
[----:B------:R0:W-:Y:S01]  /*12de0*/  LDGSTS.E.BYPASS.LTC128B.128 [R17+0xa400], desc[UR36][R2.64+0x280], !P3 ;  /* 0x0a40028002117fae */ /* 0x0001e2000d901d64 */
[----:B------:R-:W-:-:S03]  /*12df0*/  IMAD.MOV.U32 R5, RZ, RZ, R14 ;  /* 0x000000ffff057224 */ /* 0x000fc600078e000e */
[----:B------:R0:W-:Y:S04]  /*12e00*/  LDGSTS.E.BYPASS.LTC128B.128 [R17+0xc400], desc[UR36][R2.64+0x300], P0 ;  /* 0x0c40030002117fae */ /* 0x0001e80008101d64 */
[----:B0-----:R-:W-:Y:S05]  /*12e10*/  WARPSYNC.COLLECTIVE R15, `(.L_x_324) ;  /* 0x000000000f087348 */ /* 0x001fea0003c00000 */
[----:B------:R1:W2:Y:S02]  /*12e20*/  SHFL.IDX P6, R14, R13, R12, R11 ;  /* 0x0000000c0d0e7389 */ /* 0x0002a400000c000b */
[----:B012---:R-:W-:Y:S01]  /*12e30*/  ENDCOLLECTIVE ;  /* 0x000000000000791b */ /* 0x007fe20003800000 */
.L_x_324:
[----:B------:R-:W-:Y:S01]  /*12e40*/  @!PT LDS RZ, [RZ] ;  /* 0x00000000fffff984 */ /* 0x000fe20000000800 */
[----:B------:R-:W-:Y:S01]  /*12e50*/  @!PT LDS RZ, [RZ] ;  /* 0x00000000fffff984 */ /* 0x000fe20000000800 */
[----:B------:R-:W-:Y:S01]  /*12e60*/  @!PT LDS RZ, [RZ] ;  /* 0x00000000fffff984 */ /* 0x000fe20000000800 */
[----:B------:R0:W-:Y:S01]  /*12e70*/  LDGSTS.E.BYPASS.LTC128B.128 [R17+0xe400], desc[UR36][R2.64+0x380], P1 ;  /* 0x0e40038002117fae */ /* 0x0001e20008901d64 */
[----:B------:R-:W-:Y:S02]  /*12e80*/  IMAD.MOV.U32 R13, RZ, RZ, R19 ;  /* 0x000000ffff0d7224 */ /* 0x000fe400078e0013 */
[----:B------:R-:W-:Y:S01]  /*12e90*/  IMAD.MOV.U32 R12, RZ, RZ, 0x2 ;  /* 0x00000002ff0c7424 */ /* 0x000fe200078e00ff */
[----:B0-----:R-:W-:Y:S02]  /*12ea0*/  IADD3 R2, P2, R14, R0, RZ ;  /* 0x000000000e027210 */ /* 0x001fe40007f5e0ff */
[C---:B------:R-:W-:Y:S02]  /*12eb0*/  LOP3.LUT P6, RZ, R16.reuse, 0x10, RZ, 0xc0, !PT ;  /* 0x0000001010ff7812 */ /* 0x040fe400078cc0ff */
[----:B------:R-:W-:Y:S02]  /*12ec0*/  IADD3.X R3, RZ, R5, RZ, P2, !PT ;  /* 0x00000005ff037210 */ /* 0x000fe400017fe4ff */
[----:B------:R-:W-:-:S03]  /*12ed0*/  LOP3.LUT P2, RZ, R16, 0x20, RZ, 0xc0, !PT ;  /* 0x0000002010ff7812 */ /* 0x000fc6000784c0ff */
[----:B------:R0:W-:Y:S01]  /*12ee0*/  LDGSTS.E.BYPASS.LTC128B.128 [R17+0xc00], desc[UR36][R2.64], !P5 ;  /* 0x00c0000002117fae */ /* 0x0001e2000e901d64 */
[----:B------:R-:W-:-:S04]  /*12ef0*/  ISETP.NE.AND P5, PT, R4, RZ, PT ;  /* 0x000000ff0400720c */ /* 0x000fc80003fa5270 */
[----:B------:R-:W-:-:S05]  /*12f00*/  P2R R4, PR, RZ, 0x20 ;  /* 0x00000020ff047803 */ /* 0x000fca0000000000 */
[----:B------:R0:W-:Y:S04]  /*12f10*/  LDGSTS.E.BYPASS.LTC128B.128 [R17+0x2c00], desc[UR36][R2.64+0x80], !P2 ;  /* 0x02c0008002117fae */ /* 0x0001e8000d101d64 */
[----:B------:R0:W-:Y:S02]  /*12f20*/  LDGSTS.E.BYPASS.LTC128B.128 [R17+0x4c00], desc[UR36][R2.64+0x100], !P6 ;  /* 0x04c0010002117fae */ /* 0x0001e4000f101d64 */
[----:B0-----:R-:W-:Y:S05]  /*12f30*/  WARPSYNC.COLLECTIVE R15, `(.L_x_325) ;  /* 0x000000000f087348 */ /* 0x001fea0003c00000 */
[----:B------:R1:W2:Y:S02]  /*12f40*/  SHFL.IDX P6, R14, R13, R12, R11 ;  /* 0x0000000c0d0e7389 */ /* 0x0002a400000c000b */
[----:B012---:R-:W-:Y:S01]  /*12f50*/  ENDCOLLECTIVE ;  /* 0x000000000000791b */ /* 0x007fe20003800000 */
.L_x_325:
        /* <DEDUP_REMOVED lines=14> */
.L_x_326:
[----:B------:R-:W-:Y:S02]  /*13040*/  IMAD.MOV.U32 R13, RZ, RZ, R19 ;  /* 0x000000ffff0d7224 */ /* 0x000fe400078e0013 */
[----:B------:R-:W-:Y:S01]  /*13050*/  IMAD.MOV.U32 R12, RZ, RZ, 0x3 ;  /* 0x00000003ff0c7424 */ /* 0x000fe200078e00ff */
[----:B------:R-:W-:Y:S02]  /*13060*/  IADD3 R2, P2, R14, R0, RZ ;  /* 0x000000000e027210 */ /* 0x000fe40007f5e0ff */
[----:B------:R-:W-:-:S03]  /*13070*/  LOP3.LUT P6, RZ, R16, 0x10, RZ, 0xc0, !PT ;  /* 0x0000001010ff7812 */ /* 0x000fc600078cc0ff */
[----:B------:R-:W-:Y:S01]  /*13080*/  IMAD.X R3, RZ, RZ, R20, P2 ;  /* 0x000000ffff037224 */ /* 0x000fe200010e0614 */
[----:B------:R-:W-:-:S04]  /*13090*/  LOP3.LUT P2, RZ, R16, 0x20, RZ, 0xc0, !PT ;  /* 0x0000002010ff7812 */ /* 0x000fc8000784c0ff */
[----:B------:R-:W-:Y:S01]  /*130a0*/  @!PT LDS RZ, [RZ] ;  /* 0x00000000fffff984 */ /* 0x000fe20000000800 */
[----:B------:R-:W-:Y:S01]  /*130b0*/  @!PT LDS RZ, [RZ] ;  /* 0x00000000fffff984 */ /* 0x000fe20000000800 */
[----:B------:R-:W-:Y:S01]  /*130c0*/  @!PT LDS RZ, [RZ] ;  /* 0x00000000fffff984 */ /* 0x000fe20000000800 */
[----:B------:R0:W-:Y:S01]  /*130d0*/  LDGSTS.E.BYPASS.LTC128B.128 [R17+0x1400], desc[UR36][R2.64], !P5 ;  /* 0x0140000002117fae */ /* 0x0001e2000e901d64 */
[----:B------:R-:W-:Y:S01]  /*130e0*/  ISETP.NE.AND P5, PT, R4, RZ, PT ;  /* 0x000000ff0400720c */ /* 0x000fe20003fa5270 */
[----:B------:R-:W-:-:S07]  /*130f0*/  IMAD.MOV.U32 R4, RZ, RZ, RZ ;  /* 0x000000ffff047224 */ /* 0x000fce00078e00ff */
[----:B------:R0:W-:Y:S04]  /*13100*/  LDGSTS.E.BYPASS.LTC128B.128 [R17+0x3400], desc[UR36][R2.64+0x80], !P2 ;  /* 0x0340008002117fae */ /* 0x0001e8000d101d64 */
[----:B------:R0:W-:Y:S02]  /*13110*/  LDGSTS.E.BYPASS.LTC128B.128 [R17+0x5400], desc[UR36][R2.64+0x100], !P6 ;  /* 0x0540010002117fae */ /* 0x0001e4000f101d64 */
[----:B0-----:R-:W-:Y:S05]  /*13120*/  WARPSYNC.COLLECTIVE R15, `(.L_x_327) ;  /* 0x000000000f087348 */ /* 0x001fea0003c00000 */
[----:B------:R1:W2:Y:S02]  /*13130*/  SHFL.IDX P6, R14, R13, R12, R11 ;  /* 0x0000000c0d0e7389 */ /* 0x0002a400000c000b */
[----:B012---:R-:W-:Y:S01]  /*13140*/  ENDCOLLECTIVE ;  /* 0x000000000000791b */ /* 0x007fe20003800000 */
.L_x_327:
        /* <DEDUP_REMOVED lines=13> */
.L_x_328:
[----:B------:R-:W-:Y:S05]  /*13220*/  BRA `(.L_x_329) ;  /* 0xffffffcc00dc7947 */ /* 0x000fea000383ffff */
.L_x_252:
[----:B0-----:R0:W1:Y:S02]  /*13230*/  SYNCS.PHASECHK.TRANS64.TRYWAIT P0, [R5+URZ+0x38820], R4 ;  /* 0x03882004050075a7 */ /* 0x001064000800017f */
[----:B-1----:R-:W-:Y:S05]  /*13240*/  @!P0 NANOSLEEP.SYNCS 0x989680 ;  /* 0x009896800000895d */ /* 0x002fea0003900000 */
[----:B------:R-:W1:Y:S02]  /*13250*/  @!P0 SYNCS.PHASECHK.TRANS64 P0, [R5+URZ+0x38820], R4 ;  /* 0x03882004050085a7 */ /* 0x000e64000800007f */
[----:B-1----:R-:W-:Y:S05]  /*13260*/  @!P0 BRA `(.L_x_252) ;  /* 0xfffffffc00f08947 */ /* 0x002fea000383ffff */
[----:B------:R-:W-:Y:S05]  /*13270*/  BRA `(.L_x_330) ;  /* 0xffffffd000887947 */ /* 0x000fea000383ffff */
.L_x_253:
[----:B------:R-:W1:Y:S01]  /*13280*/  S2R R0, SR_TID.X ;  /* 0x0000000000007919 */ /* 0x000e620000002100 */
[----:B------:R-:W-:Y:S01]  /*13290*/  BSSY B0, `(.L_x_331) ;  /* 0x000000a000007945 */ /* 0x000fe20003800000 */
[----:B------:R-:W-:Y:S02]  /*132a0*/  IMAD.MOV.U32 R12, RZ, RZ, RZ ;  /* 0x000000ffff0c7224 */ /* 0x000fe400078e00ff */
[----:B------:R-:W-:Y:S02]  /*132b0*/  IMAD.MOV.U32 R11, RZ, RZ, 0x1f ;  /* 0x0000001fff0b7424 */ /* 0x000fe400078e00ff */
[----:B------:R-:W-:Y:S01]  /*132c0*/  IMAD.MOV.U32 R15, RZ, RZ, -0x1 ;  /* 0xffffffffff0f7424 */ /* 0x000fe200078e00ff */
[----:B-1----:R-:W-:-:S04]  /*132d0*/  SHF.R.U32.HI R0, RZ, 0x5, R0 ;  /* 0x00000005ff007819 */ /* 0x002fc80000011600 */
[----:B------:R-:W-:-:S05]  /*132e0*/  LOP3.LUT R0, R0, 0x3, RZ, 0xc0, !PT ;  /* 0x0000000300007812 */ /* 0x000fca00078ec0ff */
[----:B------:R-:W-:-:S07]  /*132f0*/  IMAD.MOV.U32 R13, RZ, RZ, R0 ;  /* 0x000000ffff0d7224 */ /* 0x000fce00078e0000 */
[----:B0-2--5:R-:W-:Y:S05]  /*13300*/  WARPSYNC.COLLECTIVE R15, `(.L_x_332) ;  /* 0x000000000f087348 */ /* 0x025fea0003c00000 */
[----:B------:R1:W3:Y:S02]  /*13310*/  SHFL.IDX P6, R14, R13, R12, R11 ;  /* 0x0000000c0d0e7389 */ /* 0x0002e400000c000b */
[----:B0123-5:R-:W-:Y:S01]  /*13320*/  ENDCOLLECTIVE ;  /* 0x000000000000791b */ /* 0x02ffe20003800000 */
.L_x_332:
[----:B------:R-:W-:Y:S05]  /*13330*/  BSYNC B0 ;  /* 0x0000000000007941 */ /* 0x000fea0003800000 */
.L_x_331:
[----:B------:R-:W-:Y:S05]  /*13340*/  BRA `(.L_x_333) ;  /* 0xffffffd000707947 */ /* 0x000fea000383ffff */
.L_x_254:
[----:B------:R-:W-:Y:S01]  /*13350*/  BSSY B0, `(.L_x_334) ;  /* 0x0000006000007945 */ /* 0x000fe20003800000 */
[----:B------:R-:W-:-:S07]  /*13360*/  IMAD.MOV.U32 R15, RZ, RZ, -0x1 ;  /* 0xffffffffff0f7424 */ /* 0x000fce00078e00ff */
[----:B012--5:R-:W-:Y:S05]  /*13370*/  WARPSYNC.COLLECTIVE R15, `(.L_x_335) ;  /* 0x000000000f0c7348 */ /* 0x027fea0003c00000 */
[----:B------:R-:W-:Y:S02]  /*13380*/  ELECT P6, UR62, PT ;  /* 0x00000000003e782f */ /* 0x000fe400038c0000 */
[----:B------:R-:W-:Y:S01]  /*13390*/  MOV R14, UR62 ;  /* 0x0000003e000e7c02 */ /* 0x000fe20008000f00 */
[----:B012--5:R-:W-:Y:S10]  /*133a0*/  ENDCOLLECTIVE ;  /* 0x000000000000791b */ /* 0x027ff40003800000 */
.L_x_335:
[----:B------:R-:W-:Y:S05]  /*133b0*/  BSYNC B0 ;  /* 0x0000000000007941 */ /* 0x000fea0003800000 */
.L_x_334:
[----:B------:R-:W-:Y:S05]  /*133c0*/  BRA `(.L_x_336) ;  /* 0xffffffd000647947 */ /* 0x000fea000383ffff */
.L_x_256:
[----:B-1----:R1:W3:Y:S02]  /*133d0*/  SYNCS.PHASECHK.TRANS64.TRYWAIT P1, [R3+URZ+0x38840], R2 ;  /* 0x03884002030075a7 */ /* 0x0022e4000802017f */
[----:B---3--:R-:W-:Y:S05]  /*133e0*/  @!P1 NANOSLEEP.SYNCS 0x989680 ;  /* 0x009896800000995d */ /* 0x008fea0003900000 */
[----:B------:R-:W3:Y:S02]  /*133f0*/  @!P1 SYNCS.PHASECHK.TRANS64 P1, [R3+URZ+0x38840], R2 ;  /* 0x03884002030095a7 */ /* 0x000ee4000802007f */
[----:B---3--:R-:W-:Y:S05]  /*13400*/  @!P1 BRA `(.L_x_256) ;  /* 0xfffffffc00f09947 */ /* 0x008fea000383ffff */
[----:B------:R-:W-:Y:S05]  /*13410*/  BRA `(.L_x_337) ;  /* 0xffffffd0008c7947 */ /* 0x000fea000383ffff */
.L_x_258:
[----:B0-----:R0:W3:Y:S02]  /*13420*/  SYNCS.PHASECHK.TRANS64.TRYWAIT P1, [R5+URZ+0x38840], R0 ;  /* 0x03884000050075a7 */ /* 0x0010e4000802017f */
[----:B---3--:R-:W-:Y:S05]  /*13430*/  @!P1 NANOSLEEP.SYNCS 0x989680 ;  /* 0x009896800000995d */ /* 0x008fea0003900000 */
[----:B------:R-:W3:Y:S02]  /*13440*/  @!P1 SYNCS.PHASECHK.TRANS64 P1, [R5+URZ+0x38840], R0 ;  /* 0x03884000050095a7 */ /* 0x000ee4000802007f */
[----:B---3--:R-:W-:Y:S05]  /*13450*/  @!P1 BRA `(.L_x_258) ;  /* 0xfffffffc00f09947 */ /* 0x008fea000383ffff */
[----:B------:R-:W-:Y:S05]  /*13460*/  BRA `(.L_x_338) ;  /* 0xffffffd000987947 */ /* 0x000fea000383ffff */
.L_x_260:
[----:B---3--:R3:W4:Y:S02]  /*13470*/  SYNCS.PHASECHK.TRANS64.TRYWAIT P1, [R3+URZ+0x38860], R2 ;  /* 0x03886002030075a7 */ /* 0x008724000802017f */
[----:B----4-:R-:W-:Y:S05]  /*13480*/  @!P1 NANOSLEEP.SYNCS 0x989680 ;  /* 0x009896800000995d */ /* 0x010fea0003900000 */
[----:B------:R-:W4:Y:S02]  /*13490*/  @!P1 SYNCS.PHASECHK.TRANS64 P1, [R3+URZ+0x38860], R2 ;  /* 0x03886002030095a7 */ /* 0x000f24000802007f */
[----:B----4-:R-:W-:Y:S05]  /*134a0*/  @!P1 BRA `(.L_x_260) ;  /* 0xfffffffc00f09947 */ /* 0x010fea000383ffff */
[----:B------:R-:W-:Y:S05]  /*134b0*/  BRA `(.L_x_339) ;  /* 0xffffffd000947947 */ /* 0x000fea000383ffff */
.L_x_340:
        /* <DEDUP_REMOVED lines=12> */
.L_x_5647:


//--------------------- .text._ZN7cutlass13device_kernelIN5flash11enable_sm90INS1_16FlashAttnFwdSm90INS1_25CollectiveMainloopFwdSm90ILi2EN4cute5tupleIJNS5_1CILi1EEES8_S8_EEENS6_IJNS7_ILi64EEESA_SA_EEELi512ENS_6half_tEfNS_4arch4Sm90ELb0ELb0ELb0ELb1ELb1ELb0ELb0ELb0ELb0ELb1ELb1ELb0EEENS1_21CollectiveEpilogueFwdINS6_IJSA_NS7_ILi512EEESA_EEES9_SC_SE_Li256ELb1ELb1ELb1ELb0EEENS1_36VarlenDynamicPersistentTileSchedulerILi64ELi64ELi256ELi128ELb1ELb1ELb1ELb0ELb1ELb1EEEEEEEEEvNT_6ParamsE --------------------------
	.section	.text._ZN7cutlass13device_kernelIN5flash11enable_sm90INS1_16FlashAttnFwdSm90INS1_25CollectiveMainloopFwdSm90ILi2EN4cute5tupleIJNS5_1CILi1EEES8_S8_EEENS6_IJNS7_ILi64EEESA_SA_EEELi512ENS_6half_tEfNS_4arch4Sm90ELb0ELb0ELb0ELb1ELb1ELb0ELb0ELb0ELb0ELb1ELb1ELb0EEENS1_21CollectiveEpilogueFwdINS6_IJSA_NS7_ILi512EEESA_EEES9_SC_SE_Li256ELb1ELb1ELb1ELb0EEENS1_36VarlenDynamicPersistentTileSchedulerILi64ELi64ELi256ELi128ELb1ELb1ELb1ELb0ELb1ELb1EEEEEEEEEvNT_6ParamsE,"ax",@progbits
	.align	128
.text._ZN7cutlass13device_kernelIN5flash11enable_sm90INS1_16FlashAttnFwdSm90INS1_25CollectiveMainloopFwdSm90ILi2EN4cute5tupleIJNS5_1CILi1EEES8_S8_EEENS6_IJNS7_ILi64EEESA_SA_EEELi512ENS_6half_tEfNS_4arch4Sm90ELb0ELb0ELb0ELb1ELb1ELb0ELb0ELb0ELb0ELb1ELb1ELb0EEENS1_21CollectiveEpilogueFwdINS6_IJSA_NS7_ILi512EEESA_EEES9_SC_SE_Li256ELb1ELb1ELb1ELb0EEENS1_36VarlenDynamicPersistentTileSchedulerILi64ELi64ELi256ELi128ELb1ELb1ELb1ELb0ELb1ELb1EEEEEEEEEvNT_6ParamsE:
        .type           _ZN7cutlass13device_kernelIN5flash11enable_sm90INS1_16FlashAttnFwdSm90INS1_25CollectiveMainloopFwdSm90ILi2EN4cute5tupleIJNS5_1CILi1EEES8_S8_EEENS6_IJNS7_ILi64EEESA_SA_EEELi512ENS_6half_tEfNS_4arch4Sm90ELb0ELb0ELb0ELb1ELb1ELb0ELb0ELb0ELb0ELb1ELb1ELb0EEENS1_21CollectiveEpilogueFwdINS6_IJSA_NS7_ILi512EEESA_EEES9_SC_SE_Li256ELb1ELb1ELb1ELb0EEENS1_36VarlenDynamicPersistentTileSchedulerILi64ELi64ELi256ELi128ELb1ELb1ELb1ELb0ELb1ELb1EEEEEEEEEvNT_6ParamsE,@function
        .size           _ZN7cutlass13device_kernelIN5flash11enable_sm90INS1_16FlashAttnFwdSm90INS1_25CollectiveMainloopFwdSm90ILi2EN4cute5tupleIJNS5_1CILi1EEES8_S8_EEENS6_IJNS7_ILi64EEESA_SA_EEELi512ENS_6half_tEfNS_4arch4Sm90ELb0ELb0ELb0ELb1ELb1ELb0ELb0ELb0ELb0ELb1ELb1ELb0EEENS1_21CollectiveEpilogueFwdINS6_IJSA_NS7_ILi512EEESA_EEES9_SC_SE_Li256ELb1ELb1ELb1ELb0EEENS1_36VarlenDynamicPersistentTileSchedulerILi64ELi64ELi256ELi128ELb1ELb1ELb1ELb0ELb1ELb1EEEEEEEEEvNT_6ParamsE,(.L_x_5648 - _ZN7cutlass13device_kernelIN5flash11enable_sm90INS1_16FlashAttnFwdSm90INS1_25CollectiveMainloopFwdSm90ILi2EN4cute5tupleIJNS5_1CILi1EEES8_S8_EEENS6_IJNS7_ILi64EEESA_SA_EEELi512ENS_6half_tEfNS_4arch4Sm90ELb0ELb0ELb0ELb1ELb1ELb0ELb0ELb0ELb0ELb1ELb1ELb0EEENS1_21CollectiveEpilogueFwdINS6_IJSA_NS7_ILi512EEESA_EEES9_SC_SE_Li256ELb1ELb1ELb1ELb0EEENS1_36VarlenDynamicPersistentTileSchedulerILi64ELi64ELi256ELi128ELb1ELb1ELb1ELb0ELb1ELb1EEEEEEEEEvNT_6ParamsE)
        .other          _ZN7cutlass13device_kernelIN5flash11enable_sm90INS1_16FlashAttnFwdSm90INS1_25CollectiveMainloopFwdSm90ILi2EN4cute5tupleIJNS5_1CILi1EEES8_S8_EEENS6_IJNS7_ILi64EEESA_SA_EEELi512ENS_6half_tEfNS_4arch4Sm90ELb0ELb0ELb0ELb1ELb1ELb0ELb0ELb0ELb0ELb1ELb1ELb0EEENS1_21CollectiveEpilogueFwdINS6_IJSA_NS7_ILi512EEESA_EEES9_SC_SE_Li256ELb1ELb1ELb1ELb0EEENS1_36VarlenDynamicPersistentTileSchedulerILi64ELi64ELi256ELi128ELb1ELb1ELb1ELb0ELb1ELb1EEEEEEEEEvNT_6ParamsE,@"STO_CUDA_ENTRY STV_DEFAULT"
_ZN7cutlass13device_kernelIN5flash11enable_sm90INS1_16FlashAttnFwdSm90INS1_25CollectiveMainloopFwdSm90ILi2EN4cute5tupleIJNS5_1CILi1EEES8_S8_EEENS6_IJNS7_ILi64EEESA_SA_EEELi512ENS_6half_tEfNS_4arch4Sm90ELb0ELb0ELb0ELb1ELb1ELb0ELb0ELb0ELb0ELb1ELb1ELb0EEENS1_21CollectiveEpilogueFwdINS6_IJSA_NS7_ILi512EEESA_EEES9_SC_SE_Li256ELb1ELb1ELb1ELb0EEENS1_36VarlenDynamicPersistentTileSchedulerILi64ELi64ELi256ELi128ELb1ELb1ELb1ELb0ELb1ELb1EEEEEEEEEvNT_6ParamsE:
[----:B------:R-:W0:Y:S02]  /*0000*/  LDC R1, c[0x0][0x28] ;  /* 0x00000a00ff017b82 */ /* 0x000e240000000800 */
[----:B0-----:R-:W-:Y:S01]  /*0010*/  VIADD R1, R1, 0xffffffc0 ;  /* 0xffffffc001017836 */ /* 0x001fe20000000000 */
[----:B------:R-:W0:Y:S01]  /*0020*/  S2R R0, SR_TID.X ;  /* 0x0000000000007919 */ /* 0x000e220000002100 */
[----:B------:R-:W-:Y:S01]  /*0030*/  ELECT P0, URZ, PT ;  /* 0x00000000003f782f */ /* 0x000fe20003800000 */
[----:B------:R-:W-:Y:S01]  /*0040*/  UMOV UR4, 0x80 ;  /* 0x0000008000047882 */ /* 0x000fe20000000000 */
[----:B------:R-:W-:Y:S01]  /*0050*/  UMOV UR7, 0x100 ;  /* 0x0000010000077882 */ /* 0x000fe20000000000 */
[----:B0-----:R-:W-:-:S05]  /*0060*/  SHF.R.U32.HI R2, RZ, 0x5, R0 ;  /* 0x00000005ff027819 */ /* 0x001fca0000011600 */
[----:B------:R-:W0:Y:S02]  /*0070*/  SHFL.IDX PT, R3, R2, RZ, 0x1f ;  /* 0x00001fff02037589 */ /* 0x000e2400000e0000 */
[C---:B0-----:R-:W-:Y:S02]  /*0080*/  ISETP.NE.OR P0, PT, R3.reuse, RZ, !P0 ;  /* 0x000000ff0300720c */ /* 0x041fe40004705670 */
[----:B------:R-:W-:Y:S02]  /*0090*/  ISETP.NE.AND P1, PT, R3, RZ, PT ;  /* 0x000000ff0300720c */ /* 0x000fe40003f25270 */
[----:B------:R-:W-:-:S06]  /*00a0*/  SHF.R.U32.HI R3, RZ, 0x7, R0 ;  /* 0x00000007ff037819 */ /* 0x000fcc0000011600 */
[----:B------:R-:W0:Y:S03]  /*00b0*/  SHFL.IDX PT, R3, R3, RZ, 0x1f ;  /* 0x00001fff03037589 */ /* 0x000e2600000e0000 */
[----:B------:R-:W-:Y:S01]  /*00c0*/  VOTEU.ALL UP0, P0 ;  /* 0x00000000003f7886 */ /* 0x000fe20000000000 */
[----:B------:R-:W-:-:S04]  /*00d0*/  VOTEU.ALL UP1, P0 ;  /* 0x00000000003f7886 */ /* 0x000fc80000020000 */
[----:B------:R-:W1:Y:S01]  /*00e0*/  @!UP0 S2UR UR8, SR_CgaCtaId ;  /* 0x00000000000889c3 */ /* 0x000e620000008800 */
[----:B------:R-:W-:Y:S01]  /*00f0*/  @!UP0 UMOV UR6, 0x400 ;  /* 0x0000040000068882 */ /* 0x000fe20000000000 */
[----:B------:R-:W-:-:S04]  /*0100*/  @!UP0 UIADD3 UR4, -UR4, 0x100000, URZ ;  /* 0x0010000004048890 */ /* 0x000fc8000fffe13f */
[----:B------:R-:W-:Y:S02]  /*0110*/  @!UP0 USHF.L.U32 UR5, UR4, 0xb, URZ ;  /* 0x0000000b04058899 */ /* 0x000fe4000800063f */
[----:B------:R-:W-:Y:S02]  /*0120*/  @!UP0 USHF.L.U32 UR4, UR4, 0x1, URZ ;  /* 0x0000000104048899 */ /* 0x000fe4000800063f */
[----:B-1----:R-:W-:Y:S02]  /*0130*/  @!UP0 ULEA UR8, UR8, UR6, 0x18 ;  /* 0x0000000608088291 */ /* 0x002fe4000f8ec03f */
[----:B------:R-:W-:-:S04]  /*0140*/  @!UP0 UIADD3 UR6, -UR7, 0x100000, URZ ;  /* 0x0010000007068890 */ /* 0x000fc8000fffe13f */
[----:B------:R-:W-:Y:S02]  /*0150*/  @!UP0 USHF.L.U32 UR7, UR6, 0xb, URZ ;  /* 0x0000000b06078899 */ /* 0x000fe4000800063f */
[----:B------:R-:W-:Y:S01]  /*0160*/  @!UP0 USHF.L.U32 UR6, UR6, 0x1, URZ ;  /* 0x0000000106068899 */ /* 0x000fe2000800063f */
[----:B------:R-:W-:-:S05]  /*0170*/  VOTEU.ALL UP0, P0 ;  /* 0x00000000003f7886 */ /* 0x000fca0000000000 */
[----:B------:R1:W2:Y:S06]  /*0180*/  @!UP0 SYNCS.EXCH.64 URZ, [UR8+0x28c00], UR4 ;  /* 0x028c0004083f85b2 */ /* 0x0002ac0008000100 */
[----:B------:R1:W3:Y:S02]  /*0190*/  @!UP1 SYNCS.EXCH.64 URZ, [UR8+0x28c20], UR6 ;  /* 0x028c2006083f95b2 */ /* 0x0002e40008000100 */
        /* <DEDUP_REMOVED lines=11> */
[----:B------:R0:W4:Y:S01]  /*0250*/  SYNCS.EXCH.64 URZ, [UR6+0x28c40], UR4 ;  /* 0x028c4004063f75b2 */ /* 0x0001220008000100 */
[----:B------:R0:W0:Y:S01]  /*0260*/  SYNCS.EXCH.64 URZ, [UR6+0x28c38], UR4 ;  /* 0x028c3804063f75b2 */ /* 0x0000220008000100 */
[----:B------:R0:W0:Y:S01]  /*0270*/  SYNCS.EXCH.64 URZ, [UR6+0x28c48], UR4 ;  /* 0x028c4804063f75b2 */ /* 0x0000220008000100 */
[----:B------:R-:W-:Y:S01]  /*0280*/  NOP ;  /* 0x0000000000007918 */ /* 0x000fe20000000000 */
.L_x_341:
        /* <DEDUP_REMOVED lines=22> */
.L_x_342:
        /* <DEDUP_REMOVED lines=18> */
.L_x_343:
        /* <DEDUP_REMOVED lines=22> */
.L_x_344:
        /* <DEDUP_REMOVED lines=23> */
.L_x_345:
[----:B------:R-:W-:Y:S01]  /*07e0*/  UISETP.NE.AND UP0, UPT, UR47, URZ, UPT ;  /* 0x0000003f2f00728c */ /* 0x000fe2000bf05270 */
[----:B------:R-:W-:Y:S01]  /*07f0*/  NOP ;  /* 0x0000000000007918 */ /* 0x000fe20000000000 */
[----:B------:R-:W-:Y:S01]  /*0800*/  UMOV UR37, 0x1 ;  /* 0x0000000100257882 */ /* 0x000fe20000000000 */
[----:B------:R-:W-:Y:S01]  /*0810*/  ULDC.64 UR50, c[0x0][0x208] ;  /* 0x0000820000327ab9 */ /* 0x000fe20000000a00 */
[----:B------:R-:W-:Y:S01]  /*0820*/  USEL UR37, UR37, 0x2, !UP0 ;  /* 0x0000000225257887 */ /* 0x000fe2000c000000 */
[----:B01234-:R-:W-:Y:S01]  /*0830*/  BAR.SYNC.DEFER_BLOCKING 0x0 ;  /* 0x0000000000007b1d */ /* 0x01ffe20000010000 */
[----:B------:R-:W-:-:S13]  /*0840*/  PLOP3.LUT P0, PT, PT, PT, UP0, 0x80, 0x0 ;  /* 0x000000000000781c */ /* 0x000fda0003f0f008 */
[----:B------:R-:W-:Y:S05]  /*0850*/  @!P0 BRA `(.L_x_346) ;  /* 0x000000b800d48947 */ /* 0x000fea0003800000 */
.L_x_347:
[----:B------:R-:W-:-:S08]  /*0860*/  NOP ;  /* 0x0000000000007918 */ /* 0x000fd00000000000 */
[----:B------:R-:W0:Y:S02]  /*0870*/  USETMAXREG.TRY_ALLOC.CTAPOOL UP0, 0xe8 ;  /* 0x000000e8000079c8 */ /* 0x000e240008000600 */
[----:B0-----:R-:W-:-:S13]  /*0880*/  PLOP3.LUT P0, PT, PT, PT, UP0, 0x80, 0x0 ;  /* 0x000000000000781c */ /* 0x001fda0003f0f008 */
[----:B------:R-:W-:Y:S05]  /*0890*/  @!P0 BRA `(.L_x_347) ;  /* 0xfffffffc00f08947 */ /* 0x000fea000383ffff */
[----:B------:R-:W-:Y:S01]  /*08a0*/  LOP3.LUT R2, R0, 0xffffff80, RZ, 0xc0, !PT ;  /* 0xffffff8000027812 */ /* 0x000fe200078ec0ff */
[----:B------:R-:W0:Y:S01]  /*08b0*/  S2UR UR38, SR_CgaCtaId ;  /* 0x00000000002679c3 */ /* 0x000e220000008800 */
[----:B------:R-:W-:Y:S01]  /*08c0*/  UMOV UR39, 0x400 ;  /* 0x0000040000277882 */ /* 0x000fe20000000000 */
[----:B------:R-:W-:Y:S01]  /*08d0*/  ULDC UR4, c[0x0][0xc3c] ;  /* 0x00030f0000047ab9 */ /* 0x000fe20000000800 */
[----:B------:R-:W-:-:S13]  /*08e0*/  ISETP.NE.AND P0, PT, R2, 0x80, PT ;  /* 0x000000800200780c */ /* 0x000fda0003f05270 */
[----:B------:R-:W-:Y:S06]  /*08f0*/  @!P0 BAR.ARV 0x8, 0x100 ;  /* 0x0204000000008b1d */ /* 0x000fec0000002000 */
[----:B------:R-:W-:Y:S01]  /*0900*/  ISETP.GE.U32.AND P0, PT, R0, 0x100, PT ;  /* 0x000001000000780c */ /* 0x000fe20003f06070 */
[----:B0-----:R-:W-:-:S12]  /*0910*/  ULEA UR39, UR38, UR39, 0x18 ;  /* 0x0000002726277291 */ /* 0x001fd8000f8ec03f */
[----:B------:R-:W-:Y:S08]  /*0920*/  @P0 BAR.ARV 0xf, 0x100 ;  /* 0x03c4000000000b1d */ /* 0x000ff00000002000 */
[----:B------:R-:W-:Y:S06]  /*0930*/  BAR.SYNC.DEFER_BLOCKING 0x5, 0x180 ;  /* 0x0146000000007b1d */ /* 0x000fec0000010000 */
[----:B------:R-:W0:Y:S02]  /*0940*/  LDS.128 R4, [UR39+0x28cd0] ;  /* 0x028cd027ff047984 */ /* 0x000e240008000c00 */
[----:B------:R-:W-:Y:S06]  /*0950*/  BAR.ARV 0x4, 0x180 ;  /* 0x0106000000007b1d */ /* 0x000fec0000002000 */
[----:B0-----:R-:W-:-:S13]  /*0960*/  ISETP.GE.AND P0, PT, R7, UR4, PT ;  /* 0x0000000407007c0c */ /* 0x001fda000bf06270 */
[----:B------:R-:W-:Y:S05]  /*0970*/  @P0 EXIT ;  /* 0x000000000000094d */ /* 0x000fea0003800000 */
[----:B------:R-:W-:Y:S01]  /*0980*/  VIADD R0, R0, 0xffffff80 ;  /* 0xffffff8000007836 */ /* 0x000fe20000000000 */
[----:B------:R-:W-:Y:S01]  /*0990*/  R2UR UR5, R5 ;  /* 0x00000000050572ca */ /* 0x000fe200000e0000 */
[----:B------:R-:W-:Y:S01]  /*09a0*/  IMAD.MOV.U32 R22, RZ, RZ, 0x40 ;  /* 0x00000040ff167424 */ /* 0x000fe200078e00ff */
[----:B------:R-:W-:Y:S01]  /*09b0*/  R2UR UR6, R6 ;  /* 0x00000000060672ca */ /* 0x000fe200000e0000 */
[----:B------:R-:W-:Y:S01]  /*09c0*/  UMOV UR46, URZ ;  /* 0x0000003f002e7c82 */ /* 0x000fe20008000000 */
[----:B------:R-:W-:Y:S01]  /*09d0*/  SHF.R.S32.HI R3, RZ, 0x1f, R0 ;  /* 0x0000001fff037819 */ /* 0x000fe20000011400 */
[----:B------:R-:W-:Y:S01]  /*09e0*/  UMOV UR36, URZ ;  /* 0x0000003f00247c82 */ /* 0x000fe20008000000 */
[----:B------:R-:W-:Y:S01]  /*09f0*/  R2UR UR7, R7 ;  /* 0x00000000070772ca */ /* 0x000fe200000e0000 */
[----:B------:R-:W-:Y:S01]  /*0a00*/  UMOV UR48, URZ ;  /* 0x0000003f00307c82 */ /* 0x000fe20008000000 */
[CC--:B------:R-:W-:Y:S02]  /*0a10*/  LEA.HI R5, R3.reuse, R0.reuse, RZ, 0x5 ;  /* 0x0000000003057211 */ /* 0x0c0fe400078f28ff */
[----:B------:R-:W-:-:S02]  /*0a20*/  LEA.HI R4, R3, R0, RZ, 0x4 ;  /* 0x0000000003047211 */ /* 0x000fc400078f20ff */
[CC--:B------:R-:W-:Y:S02]  /*0a30*/  LEA.HI R8, R3.reuse, R0.reuse, RZ, 0x2 ;  /* 0x0000000003087211 */ /* 0x0c0fe400078f10ff */
[--C-:B------:R-:W-:Y:S02]  /*0a40*/  SHF.R.S32.HI R10, RZ, 0x5, R5.reuse ;  /* 0x00000005ff0a7819 */ /* 0x100fe40000011405 */
[----:B------:R-:W-:Y:S02]  /*0a50*/  SHF.R.S32.HI R9, RZ, 0x1f, R5 ;  /* 0x0000001fff097819 */ /* 0x000fe40000011405 */
[CC--:B------:R-:W-:Y:S02]  /*0a60*/  LEA.HI R6, R3.reuse, R0.reuse, RZ, 0x3 ;  /* 0x0000000003067211 */ /* 0x0c0fe400078f18ff */
[----:B------:R-:W-:Y:S02]  /*0a70*/  LOP3.LUT R5, R4, 0xfffffff0, RZ, 0xc0, !PT ;  /* 0xfffffff004057812 */ /* 0x000fe400078ec0ff */
[----:B------:R-:W-:-:S02]  /*0a80*/  LEA.HI R2, R3, R0, RZ, 0x7 ;  /* 0x0000000003027211 */ /* 0x000fc400078f38ff */
[----:B------:R-:W-:Y:S02]  /*0a90*/  SHF.R.S32.HI R7, RZ, 0x4, R4 ;  /* 0x00000004ff077819 */ /* 0x000fe40000011404 */
[----:B------:R-:W-:Y:S02]  /*0aa0*/  LOP3.LUT R13, R8, 0xfffffffc, RZ, 0xc0, !PT ;  /* 0xfffffffc080d7812 */ /* 0x000fe400078ec0ff */
[----:B------:R-:W-:Y:S01]  /*0ab0*/  LOP3.LUT R11, R6, 0xfffffff8, RZ, 0xc0, !PT ;  /* 0xfffffff8060b7812 */ /* 0x000fe200078ec0ff */
[----:B------:R-:W-:Y:S01]  /*0ac0*/  IMAD.IADD R6, R0, 0x1, -R5 ;  /* 0x0000000100067824 */ /* 0x000fe200078e0a05 */
[----:B------:R-:W-:Y:S01]  /*0ad0*/  LOP3.LUT R3, R2, 0xffffff80, RZ, 0xc0, !PT ;  /* 0xffffff8002037812 */ /* 0x000fe200078ec0ff */
[----:B------:R-:W-:Y:S01]  /*0ae0*/  IMAD.IADD R13, R0, 0x1, -R13 ;  /* 0x00000001000d7824 */ /* 0x000fe200078e0a0d */
[----:B------:R-:W-:Y:S01]  /*0af0*/  LEA.HI R4, R4, R7, RZ, 0x1 ;  /* 0x0000000704047211 */ /* 0x000fe200078f08ff */
[C---:B------:R-:W-:Y:S01]  /*0b00*/  IMAD.IADD R11, R0.reuse, 0x1, -R11 ;  /* 0x00000001000b7824 */ /* 0x040fe200078e0a0b */
[----:B------:R-:W-:Y:S01]  /*0b10*/  SHF.R.S32.HI R5, RZ, 0x1f, R6 ;  /* 0x0000001fff057819 */ /* 0x000fe20000011406 */
[----:B------:R-:W-:Y:S01]  /*0b20*/  IMAD.IADD R3, R0, 0x1, -R3 ;  /* 0x0000000100037824 */ /* 0x000fe200078e0a03 */
[----:B------:R-:W-:-:S02]  /*0b30*/  LOP3.LUT R4, R4, 0x1ffffffe, RZ, 0xc0, !PT ;  /* 0x1ffffffe04047812 */ /* 0x000fc400078ec0ff */
[----:B------:R-:W-:Y:S02]  /*0b40*/  LEA.HI R9, R9, R10, RZ, 0x2 ;  /* 0x0000000a09097211 */ /* 0x000fe400078f10ff */
[----:B------:R-:W-:Y:S01]  /*0b50*/  LEA.HI R0, R13, R13, RZ, 0x1 ;  /* 0x0000000d0d007211 */ /* 0x000fe200078f08ff */
[----:B------:R-:W-:Y:S01]  /*0b60*/  IMAD.IADD R8, R7, 0x1, -R4 ;  /* 0x0000000107087824 */ /* 0x000fe200078e0a04 */
[----:B------:R-:W-:Y:S02]  /*0b70*/  LEA.HI R5, R5, R6, RZ, 0x3 ;  /* 0x0000000605057211 */ /* 0x000fe400078f18ff */
[----:B------:R-:W-:Y:S01]  /*0b80*/  SHF.R.S32.HI R221, RZ, 0x7, R2 ;  /* 0x00000007ffdd7819 */ /* 0x000fe20000011402 */
[----:B------:R-:W-:Y:S01]  /*0b90*/  IMAD.SHL.U32 R8, R8, 0x8, RZ ;  /* 0x0000000808087824 */ /* 0x000fe200078e00ff */
[----:B------:R-:W-:Y:S02]  /*0ba0*/  LOP3.LUT R9, R9, 0x3ffffc, RZ, 0xc0, !PT ;  /* 0x003ffffc09097812 */ /* 0x000fe400078ec0ff */
[----:B------:R-:W-:Y:S01]  /*0bb0*/  LOP3.LUT R4, R0, 0x1ffffffe, RZ, 0xc0, !PT ;  /* 0x1ffffffe00047812 */ /* 0x000fe200078ec0ff */
[----:B------:R-:W-:Y:S01]  /*0bc0*/  IMAD R12, R221, 0x100, R6 ;  /* 0x00000100dd0c7824 */ /* 0x000fe200078e0206 */
[----:B------:R-:W-:Y:S01]  /*0bd0*/  SHF.R.S32.HI R0, RZ, 0x1f, R3 ;  /* 0x0000001fff007819 */ /* 0x000fe20000011403 */
[----:B------:R-:W-:Y:S01]  /*0be0*/  IMAD.IADD R9, R10, 0x1, -R9 ;  /* 0x000000010a097824 */ /* 0x000fe200078e0a09 */
[----:B------:R-:W-:Y:S01]  /*0bf0*/  LOP3.LUT R7, R5, 0xfffffff8, RZ, 0xc0, !PT ;  /* 0xfffffff805077812 */ /* 0x000fe200078ec0ff */
[----:B------:R-:W-:Y:S01]  /*0c00*/  IMAD.IADD R13, R13, 0x1, -R4 ;  /* 0x000000010d0d7824 */ /* 0x000fe200078e0a04 */
[----:B------:R-:W-:Y:S01]  /*0c10*/  LEA.HI R4, R0, R3, RZ, 0x2 ;  /* 0x0000000300047211 */ /* 0x000fe200078f10ff */
[----:B------:R-:W-:Y:S01]  /*0c20*/  IMAD R15, R9, 0x10, R12 ;  /* 0x00000010090f7824 */ /* 0x000fe200078e020c */
[----:B------:R-:W-:Y:S01]  /*0c30*/  LEA.HI R2, R2, R221, RZ, 0x1 ;  /* 0x000000dd02027211 */ /* 0x000fe200078f08ff */
[----:B------:R-:W-:Y:S01]  /*0c40*/  IMAD.IADD R6, R6, 0x1, -R7 ;  /* 0x0000000106067824 */ /* 0x000fe200078e0a07 */
[----:B------:R-:W-:Y:S01]  /*0c50*/  LOP3.LUT R12, R4, 0x7ffffffc, RZ, 0xc0, !PT ;  /* 0x7ffffffc040c7812 */ /* 0x000fe200078ec0ff */
[----:B------:R-:W-:Y:S01]  /*0c60*/  IMAD.SHL.U32 R7, R5, 0x40, RZ ;  /* 0x0000004005077824 */ /* 0x000fe200078e00ff */
[----:B------:R-:W-:-:S02]  /*0c70*/  LEA.HI R5, R0, R3, RZ, 0x5 ;  /* 0x0000000300057211 */ /* 0x000fc400078f28ff */
[----:B------:R-:W-:Y:S01]  /*0c80*/  SHF.R.S32.HI R0, RZ, 0x2, R4 ;  /* 0x00000002ff007819 */ /* 0x000fe20000011404 */
[----:B------:R-:W-:Y:S01]  /*0c90*/  IMAD.IADD R12, R3, 0x1, -R12 ;  /* 0x00000001030c7824 */ /* 0x000fe200078e0a0c */
[----:B------:R-:W-:Y:S01]  /*0ca0*/  LOP3.LUT R9, R7, 0x7ffffe00, RZ, 0xc0, !PT ;  /* 0x7ffffe0007097812 */ /* 0x000fe200078ec0ff */
[----:B------:R-:W-:Y:S01]  /*0cb0*/  IMAD.SHL.U32 R3, R6, 0x40, RZ ;  /* 0x0000004006037824 */ /* 0x000fe200078e00ff */
[----:B------:R-:W-:Y:S01]  /*0cc0*/  SHF.R.S32.HI R7, RZ, 0x1f, R4 ;  /* 0x0000001fff077819 */ /* 0x000fe20000011404 */
[----:B------:R-:W-:Y:S01]  /*0cd0*/  IMAD.U32 R4, R15, 0x40, R8 ;  /* 0x000000400f047824 */ /* 0x000fe200078e0008 */
[----:B------:R-:W-:Y:S01]  /*0ce0*/  LOP3.LUT R2, R2, 0xfffffe, RZ, 0xc0, !PT ;  /* 0x00fffffe02027812 */ /* 0x000fe200078ec0ff */
[----:B------:R-:W-:Y:S01]  /*0cf0*/  IMAD R9, R10, 0x400, R9 ;  /* 0x000004000a097824 */ /* 0x000fe200078e0209 */
[----:B------:R-:W-:Y:S01]  /*0d00*/  LEA.HI R7, R7, R0, RZ, 0x3 ;  /* 0x0000000007077211 */ /* 0x000fe200078f18ff */
[----:B------:R-:W-:Y:S01]  /*0d10*/  IMAD.SHL.U32 R222, R12, 0x2, RZ ;  /* 0x000000020cde7824 */ /* 0x000fe200078e00ff */
[----:B------:R-:W-:Y:S01]  /*0d20*/  LOP3.LUT R3, R3, 0x1c0, RZ, 0xc0, !PT ;  /* 0x000001c003037812 */ /* 0x000fe200078ec0ff */
[----:B------:R0:W-:Y:S01]  /*0d30*/  STL [R1+0x38], R4 ;  /* 0x0000380401007387 */ /* 0x0001e20000100800 */
[----:B------:R-:W-:-:S02]  /*0d40*/  LOP3.LUT R7, R7, 0xfffffff8, RZ, 0xc0, !PT ;  /* 0xfffffff807077812 */ /* 0x000fc400078ec0ff */
[----:B------:R-:W-:Y:S02]  /*0d50*/  LOP3.LUT R8, R3, 0x8, R8, 0xf8, !PT ;  /* 0x0000000803087812 */ /* 0x000fe400078ef808 */
[----:B------:R-:W-:Y:S01]  /*0d60*/  SHF.R.U32.HI R3, RZ, 0x3, R3 ;  /* 0x00000003ff037819 */ /* 0x000fe20000011603 */
[----:B------:R-:W-:Y:S01]  /*0d70*/  IMAD.IADD R16, R0, 0x1, -R7 ;  /* 0x0000000100107824 */ /* 0x000fe200078e0a07 */
[----:B------:R-:W-:Y:S01]  /*0d80*/  SHF.R.S32.HI R5, RZ, 0x5, R5 ;  /* 0x00000005ff057819 */ /* 0x000fe20000011405 */
[----:B------:R-:W-:Y:S01]  /*0d90*/  IMAD.IADD R0, R221, 0x1, -R2 ;  /* 0x00000001dd007824 */ /* 0x000fe200078e0a02 */
[----:B------:R-:W-:Y:S01]  /*0da0*/  LOP3.LUT R8, R8, R3, RZ, 0x3c, !PT ;  /* 0x0000000308087212 */ /* 0x000fe200078e3cff */
[----:B------:R-:W-:Y:S01]  /*0db0*/  IMAD.SHL.U32 R2, R11, 0x8, RZ ;  /* 0x000000080b027824 */ /* 0x000fe200078e00ff */
[----:B------:R-:W-:Y:S01]  /*0dc0*/  R2P PR, R6, 0x6 ;  /* 0x0000000606007804 */ /* 0x000fe20000000000 */
[----:B0-----:R-:W-:Y:S02]  /*0dd0*/  IMAD.SHL.U32 R4, R0, 0x100, RZ ;  /* 0x0000010000047824 */ /* 0x001fe400078e00ff */
[----:B------:R-:W-:-:S02]  /*0de0*/  IMAD.IADD R8, R9, 0x1, R8 ;  /* 0x0000000109087824 */ /* 0x000fc400078e0208 */
[----:B------:R-:W-:Y:S01]  /*0df0*/  IMAD.IADD R17, R222, 0x1, R4 ;  /* 0x00000001de117824 */ /* 0x000fe200078e0204 */
[----:B------:R0:W-:Y:S01]  /*0e00*/  STL [R1+0x34], R4 ;  /* 0x0000340401007387 */ /* 0x0001e20000100800 */
[----:B------:R-:W-:Y:S01]  /*0e10*/  IMAD R16, R5, 0x10, R16 ;  /* 0x0000001005107824 */ /* 0x000fe200078e0210 */
[----:B------:R-:W-:Y:S01]  /*0e20*/  LEA R18, R8, UR39, 0x1 ;  /* 0x0000002708127c11 */ /* 0x000fe2000f8e08ff */
[----:B------:R-:W-:Y:S01]  /*0e30*/  VIADD R185, R2, 0x40 ;  /* 0x0000004002b97836 */ /* 0x000fe20000000000 */
[----:B------:R-:W-:Y:S01]  /*0e40*/  SHF.R.S32.HI R0, RZ, 0x1f, R17 ;  /* 0x0000001fff007819 */ /* 0x000fe20000011411 */
[C---:B------:R-:W-:Y:S01]  /*0e50*/  VIADD R220, R17.reuse, 0x8 ;  /* 0x0000000811dc7836 */ /* 0x040fe20000000000 */
[----:B------:R-:W-:Y:S01]  /*0e60*/  SEL R22, R22, 0xffffffc0, !P2 ;  /* 0xffffffc016167807 */ /* 0x000fe20005000000 */
[C---:B------:R-:W-:Y:S01]  /*0e70*/  VIADD R219, R17.reuse, 0x10 ;  /* 0x0000001011db7836 */ /* 0x040fe20000000000 */
[----:B------:R-:W-:Y:S01]  /*0e80*/  SHF.R.S32.HI R3, RZ, 0x1f, R185 ;  /* 0x0000001fff037819 */ /* 0x000fe200000114b9 */
[----:B------:R-:W-:Y:S01]  /*0e90*/  VIADD R217, R17, 0x20 ;  /* 0x0000002011d97836 */ /* 0x000fe20000000000 */
[----:B------:R-:W-:Y:S01]  /*0ea0*/  SHF.R.S32.HI R0, RZ, 0x1f, R220 ;  /* 0x0000001fff007819 */ /* 0x000fe200000114dc */
[----:B0-----:R-:W-:Y:S01]  /*0eb0*/  IMAD R4, R13, 0x8, R16 ;  /* 0x000000080d047824 */ /* 0x001fe200078e0210 */
[----:B------:R-:W-:Y:S01]  /*0ec0*/  SHF.R.S32.HI R3, RZ, 0x1f, R219 ;  /* 0x0000001fff037819 */ /* 0x000fe200000114db */
[C---:B------:R-:W-:Y:S01]  /*0ed0*/  VIADD R218, R17.reuse, 0x18 ;  /* 0x0000001811da7836 */ /* 0x040fe20000000000 */
[----:B------:R-:W-:Y:S01]  /*0ee0*/  SHF.R.S32.HI R0, RZ, 0x1f, R217 ;  /* 0x0000001fff007819 */ /* 0x000fe200000114d9 */
[C---:B------:R-:W-:Y:S01]  /*0ef0*/  VIADD R216, R17.reuse, 0x28 ;  /* 0x0000002811d87836 */ /* 0x040fe20000000000 */
[----:B------:R0:W-:Y:S01]  /*0f00*/  STL [R1+0x30], R4 ;  /* 0x0000300401007387 */ /* 0x0001e20000100800 */
[----:B------:R-:W-:-:S02]  /*0f10*/  VIADD R214, R17, 0x38 ;  /* 0x0000003811d67836 */ /* 0x000fc40000000000 */
[C---:B------:R-:W-:Y:S01]  /*0f20*/  VIADD R215, R17.reuse, 0x30 ;  /* 0x0000003011d77836 */ /* 0x040fe20000000000 */
[----:B------:R-:W-:Y:S01]  /*0f30*/  SHF.R.S32.HI R3, RZ, 0x1f, R216 ;  /* 0x0000001fff037819 */ /* 0x000fe200000114d8 */
[C---:B------:R-:W-:Y:S01]  /*0f40*/  VIADD R213, R17.reuse, 0x40 ;  /* 0x0000004011d57836 */ /* 0x040fe20000000000 */
[----:B------:R-:W-:Y:S01]  /*0f50*/  SHF.R.S32.HI R0, RZ, 0x1f, R214 ;  /* 0x0000001fff007819 */ /* 0x000fe200000114d6 */
[C---:B------:R-:W-:Y:S02]  /*0f60*/  VIADD R211, R17.reuse, 0x50 ;  /* 0x0000005011d37836 */ /* 0x040fe40000000000 */
[C---:B------:R-:W-:Y:S01]  /*0f70*/  VIADD R212, R17.reuse, 0x48 ;  /* 0x0000004811d47836 */ /* 0x040fe20000000000 */
[----:B0-----:R-:W-:Y:S01]  /*0f80*/  SHF.R.S32.HI R4, RZ, 0x1f, R218 ;  /* 0x0000001fff047819 */ /* 0x001fe200000114da */
[C---:B------:R-:W-:Y:S01]  /*0f90*/  VIADD R210, R17.reuse, 0x58 ;  /* 0x0000005811d27836 */ /* 0x040fe20000000000 */
[----:B------:R-:W-:Y:S01]  /*0fa0*/  SHF.R.S32.HI R4, RZ, 0x1f, R215 ;  /* 0x0000001fff047819 */ /* 0x000fe200000114d7 */
        /* <DEDUP_REMOVED lines=40> */
[----:B------:R-:W-:Y:S01]  /*1230*/  VIADD R186, R17, 0xf8 ;  /* 0x000000f811ba7836 */ /* 0x000fe20000000000 */
[----:B------:R-:W-:Y:S01]  /*1240*/  SHF.R.S32.HI R226, RZ, 0x1f, R193 ;  /* 0x0000001fffe27819 */ /* 0x000fe200000114c1 */
[----:B------:R-:W-:Y:S01]  /*1250*/  VIADD R19, R18, 0x26820 ;  /* 0x0002682012137836 */ /* 0x000fe20000000000 */
[----:B------:R-:W-:Y:S01]  /*1260*/  SHF.R.S32.HI R225, RZ, 0x1f, R192 ;  /* 0x0000001fffe17819 */ /* 0x000fe200000114c0 */
[C---:B------:R-:W-:Y:S01]  /*1270*/  @P1 VIADD R19, R23.reuse, 0xffffffe0 ;  /* 0xffffffe017131836 */ /* 0x040fe20000000000 */
[----:B------:R-:W-:Y:S01]  /*1280*/  SHF.R.S32.HI R224, RZ, 0x1f, R187 ;  /* 0x0000001fffe07819 */ /* 0x000fe200000114bb */
[----:B------:R-:W-:Y:S01]  /*1290*/  IMAD.IADD R23, R23, 0x1, R22 ;  /* 0x0000000117177824 */ /* 0x000fe200078e0216 */
[----:B------:R-:W-:Y:S01]  /*12a0*/  SHF.R.S32.HI R223, RZ, 0x1f, R186 ;  /* 0x0000001fffdf7819 */ /* 0x000fe200000114ba */
[----:B------:R-:W-:-:S02]  /*12b0*/  VIADD R184, R2, 0x80 ;  /* 0x0000008002b87836 */ /* 0x000fc40000000000 */
[----:B------:R-:W-:-:S07]  /*12c0*/  IMAD.IADD R22, R22, 0x1, R19 ;  /* 0x0000000116167824 */ /* 0x000fce00078e0213 */
.L_x_402:
[----:B------:R-:W-:Y:S01]  /*12d0*/  ULDC.64 UR8, c[0x0][0xc88] ;  /* 0x0003220000087ab9 */ /* 0x000fe20000000a00 */
[----:B------:R-:W-:Y:S01]  /*12e0*/  ULDC.64 UR10, c[0x0][0xa20] ;  /* 0x00028800000a7ab9 */ /* 0x000fe20000000a00 */
[----:B------:R-:W-:-:S06]  /*12f0*/  UIMAD.WIDE UR8, UR7, 0x4, UR8 ;  /* 0x00000004070878a5 */ /* 0x000fcc000f8e0208 */
[----:B0-23--:R-:W-:Y:S02]  /*1300*/  IMAD.U32 R4, RZ, RZ, UR8 ;  /* 0x00000008ff047e24 */ /* 0x00dfe4000f8e00ff */
[----:B----4-:R-:W-:Y:S01]  /*1310*/  IMAD.U32 R5, RZ, RZ, UR9 ;  /* 0x00000009ff057e24 */ /* 0x010fe2000f8e00ff */
[----:B------:R-:W-:-:S04]  /*1320*/  ULDC.64 UR8, c[0x0][0xa28] ;  /* 0x00028a0000087ab9 */ /* 0x000fc80000000a00 */
[----:B------:R-:W2:Y:S01]  /*1330*/  LDG.E R4, desc[UR50][R4.64] ;  /* 0x0000003204047981 */ /* 0x000ea2000c1e1900 */
[----:B------:R-:W-:Y:S02]  /*1340*/  UISETP.NE.U32.AND UP0, UPT, UR8, URZ, UPT ;  /* 0x0000003f0800728c */ /* 0x000fe4000bf05070 */
[----:B------:R-:W-:Y:S02]  /*1350*/  UISETP.NE.U32.AND UP1, UPT, UR10, URZ, UPT ;  /* 0x0000003f0a00728c */ /* 0x000fe4000bf25070 */
[----:B------:R-:W-:Y:S02]  /*1360*/  UISETP.NE.AND.EX UP0, UPT, UR9, URZ, UPT, UP0 ;  /* 0x0000003f0900728c */ /* 0x000fe4000bf05300 */
[----:B------:R-:W-:-:S04]  /*1370*/  UISETP.NE.AND.EX UP1, UPT, UR11, URZ, UPT, UP1 ;  /* 0x0000003f0b00728c */ /* 0x000fc8000bf25310 */
[----:B------:R-:W-:Y:S02]  /*1380*/  PLOP3.LUT P0, PT, PT, PT, UP0, 0x80, 0x0 ;  /* 0x000000000000781c */ /* 0x000fe40003f0f008 */
[----:B------:R-:W-:Y:S02]  /*1390*/  PLOP3.LUT P1, PT, PT, PT, UP1, 0x80, 0x0 ;  /* 0x000000000000781c */ /* 0x000fe40003f2f018 */
[----:B--2---:R-:W-:-:S13]  /*13a0*/  R2UR UR40, R4 ;  /* 0x00000000042872ca */ /* 0x004fda00000e0000 */
[----:B------:R-:W-:Y:S02]  /*13b0*/  USHF.R.S32.HI UR41, URZ, 0x1f, UR40 ;  /* 0x0000001f3f297899 */ /* 0x000fe40008011428 */
[----:B------:R-:W-:-:S04]  /*13c0*/  @UP0 ULEA UR8, UP2, UR40, UR8, 0x2 ;  /* 0x0000000828080291 */ /* 0x000fc8000f84103f */
[----:B------:R-:W-:Y:S02]  /*13d0*/  @UP0 ULEA.HI.X UR9, UR40, UR9, UR41, 0x2, UP2 ;  /* 0x0000000928090291 */ /* 0x000fe400090f1429 */
[----:B------:R-:W-:Y:S01]  /*13e0*/  @UP1 ULEA UR10, UP0, UR40, UR10, 0x2 ;  /* 0x0000000a280a1291 */ /* 0x000fe2000f80103f */
[----:B------:R-:W-:-:S03]  /*13f0*/  IMAD.U32 R4, RZ, RZ, UR8 ;  /* 0x00000008ff047e24 */ /* 0x000fc6000f8e00ff */
[----:B------:R-:W-:Y:S01]  /*1400*/  @UP1 ULEA.HI.X UR11, UR40, UR11, UR41, 0x2, UP0 ;  /* 0x0000000b280b1291 */ /* 0x000fe200080f1429 */
[----:B------:R-:W-:Y:S01]  /*1410*/  IMAD.U32 R5, RZ, RZ, UR9 ;  /* 0x00000009ff057e24 */ /* 0x000fe2000f8e00ff */
[----:B------:R-:W-:Y:S01]  /*1420*/  ULDC.64 UR8, c[0x0][0x418] ;  /* 0x0001060000087ab9 */ /* 0x000fe20000000a00 */
[----:B-1----:R-:W-:-:S03]  /*1430*/  IMAD.U32 R6, RZ, RZ, UR10 ;  /* 0x0000000aff067e24 */ /* 0x002fc6000f8e00ff */
[----:B------:R-:W-:Y:S01]  /*1440*/  IMAD.U32 R7, RZ, RZ, UR11 ;  /* 0x0000000bff077e24 */ /* 0x000fe2000f8e00ff */
[----:B------:R-:W2:Y:S04]  /*1450*/  @P0 LDG.E R4, desc[UR50][R4.64] ;  /* 0x0000003204040981 */ /* 0x000ea8000c1e1900 */
[----:B------:R-:W3:Y:S01]  /*1460*/  @P1 LDG.E R6, desc[UR50][R6.64] ;  /* 0x0000003206061981 */ /* 0x000ee2000c1e1900 */
[----:B------:R-:W-:Y:S02]  /*1470*/  ULOP3.LUT UR4, UR6, 0xff000000, URZ, 0xc0, !UPT ;  /* 0xff00000006047892 */ /* 0x000fe4000f8ec03f */
[----:B------:R-:W-:Y:S02]  /*1480*/  UISETP.NE.U32.AND UP0, UPT, UR8, URZ, UPT ;  /* 0x0000003f0800728c */ /* 0x000fe4000bf05070 */
[----:B------:R-:W-:-:S02]  /*1490*/  USHF.R.U32.HI UR7, URZ, 0x8, UR4 ;  /* 0x000000083f077899 */ /* 0x000fc40008011604 */
[----:B------:R-:W-:Y:S02]  /*14a0*/  UISETP.NE.AND.EX UP0, UPT, UR9, URZ, UPT, UP0 ;  /* 0x0000003f0900728c */ /* 0x000fe4000bf05300 */
[----:B------:R-:W-:Y:S02]  /*14b0*/  ULOP3.LUT UR42, UR6, 0xffff, URZ, 0xc0, !UPT ;  /* 0x0000ffff062a7892 */ /* 0x000fe4000f8ec03f */
[----:B------:R-:W-:Y:S01]  /*14c0*/  ULOP3.LUT UR6, UR6, 0xff0000, URZ, 0xc0, !UPT ;  /* 0x00ff000006067892 */ /* 0x000fe2000f8ec03f */
[----:B------:R-:W-:Y:S01]  /*14d0*/  ULDC UR4, c[0x0][0x424] ;  /* 0x0001090000047ab9 */ /* 0x000fe20000000800 */
[----:B------:R-:W-:Y:S01]  /*14e0*/  UMOV UR53, URZ ;  /* 0x0000003f00357c82 */ /* 0x000fe20008000000 */
[----:B------:R-:W-:Y:S02]  /*14f0*/  USEL UR4, UR4, 0x1, UP0 ;  /* 0x0000000104047887 */ /* 0x000fe40008000000 */
[----:B------:R-:W-:Y:S01]  /*1500*/  ULEA.HI UR6, UR6, UR7, URZ, 0x10 ;  /* 0x0000000706067291 */ /* 0x000fe2000f8f803f */
[----:B------:R-:W-:-:S02]  /*1510*/  UMOV UR43, UR5 ;  /* 0x00000005002b7c82 */ /* 0x000fc40008000000 */
[----:B------:R-:W-:Y:S02]  /*1520*/  ULDC UR7, c[0x0][0x2f0] ;  /* 0x0000bc0000077ab9 */ /* 0x000fe40000000800 */
[----:B------:R-:W-:-:S03]  /*1530*/  UIMAD UR4, UR4, UR7, URZ ;  /* 0x00000007040472a4 */ /* 0x000fc6000f8e023f */
[----:B------:R-:W-:Y:S01]  /*1540*/  ULDC UR7, c[0x0][0x9f0] ;  /* 0x00027c0000077ab9 */ /* 0x000fe20000000800 */
[----:B--2---:R-:W-:-:S03]  /*1550*/  @P0 R2UR UR53, R4 ;  /* 0x00000000043502ca */ /* 0x004fc600000e0000 */
[----:B---3--:R-:W-:Y:S01]  /*1560*/  @P1 R2UR UR4, R6 ;  /* 0x00000000060412ca */ /* 0x008fe200000e0000 */
[----:B-----5:R-:W-:-:S14]  /*1570*/  @P1 BRA `(.L_x_348) ;  /* 0x0000000000341947 */ /* 0x020fdc0003800000 */
[----:B------:R-:W-:Y:S02]  /*1580*/  ULDC.64 UR8, c[0x0][0xa08] ;  /* 0x0002820000087ab9 */ /* 0x000fe40000000a00 */
[----:B------:R-:W-:-:S04]  /*1590*/  ISETP.NE.U32.AND P0, PT, RZ, UR8, PT ;  /* 0x00000008ff007c0c */ /* 0x000fc8000bf05070 */
[----:B------:R-:W-:-:S13]  /*15a0*/  ISETP.NE.AND.EX P0, PT, RZ, UR9, PT, P0 ;  /* 0x00000009ff007c0c */ /* 0x000fda000bf05300 */
[----:B------:R-:W-:Y:S05]  /*15b0*/  @!P0 BRA `(.L_x_348) ;  /* 0x0000000000248947 */ /* 0x000fea0003800000 */
[----:B------:R-:W-:Y:S02]  /*15c0*/  ULDC.64 UR4, c[0x0][0xa08] ;  /* 0x0002820000047ab9 */ /* 0x000fe40000000a00 */
[----:B------:R-:W-:-:S06]  /*15d0*/  UIMAD.WIDE UR4, UR40, 0x4, UR4 ;  /* 0x00000004280478a5 */ /* 0x000fcc000f8e0204 */
[----:B------:R-:W-:Y:S02]  /*15e0*/  IMAD.U32 R4, RZ, RZ, UR4 ;  /* 0x00000004ff047e24 */ /* 0x000fe4000f8e00ff */
[----:B------:R-:W-:-:S05]  /*15f0*/  IMAD.U32 R5, RZ, RZ, UR5 ;  /* 0x00000005ff057e24 */ /* 0x000fca000f8e00ff */
[----:B------:R-:W2:Y:S04]  /*1600*/  LDG.E R3, desc[UR50][R4.64] ;  /* 0x0000003204037981 */ /* 0x000ea8000c1e1900 */
[----:B------:R-:W3:Y:S01]  /*1610*/  LDG.E R0, desc[UR50][R4.64+0x4] ;  /* 0x0000043204007981 */ /* 0x000ee2000c1e1900 */
[----:B--2---:R-:W-:Y:S02]  /*1620*/  R2UR UR4, R3 ;  /* 0x00000000030472ca */ /* 0x004fe400000e0000 */
[----:B---3--:R-:W-:-:S13]  /*1630*/  R2UR UR5, R0 ;  /* 0x00000000000572ca */ /* 0x008fda00000e0000 */
[----:B------:R-:W-:-:S12]  /*1640*/  UIADD3 UR4, -UR4, UR5, URZ ;  /* 0x0000000504047290 */ /* 0x000fd8000fffe13f */
.L_x_348:
[----:B------:R-:W-:Y:S02]  /*1650*/  UISETP.NE.AND UP1, UPT, UR47, 0x1, UPT ;  /* 0x000000012f00788c */ /* 0x000fe4000bf25270 */
[----:B------:R-:W-:Y:S02]  /*1660*/  UIADD3 UR53, -UR53, UR4, URZ ;  /* 0x0000000435357290 */ /* 0x000fe4000fffe13f */
[----:B------:R-:W-:Y:S02]  /*1670*/  USHF.R.U32.HI UR45, URZ, 0x10, UR6 ;  /* 0x000000103f2d7899 */ /* 0x000fe40008011606 */
[----:B------:R-:W-:Y:S01]  /*1680*/  UIADD3 UR4, UR53, 0x3f, URZ ;  /* 0x0000003f35047890 */ /* 0x000fe2000fffe03f */
[----:B------:R-:W-:Y:S01]  /*1690*/  PLOP3.LUT P0, PT, PT, PT, UP1, 0x80, 0x0 ;  /* 0x000000000000781c */ /* 0x000fe20003f0f018 */
[----:B------:R-:W-:Y:S02]  /*16a0*/  UISETP.NE.AND UP0, UPT, UR45, URZ, UPT ;  /* 0x0000003f2d00728c */ /* 0x000fe4000bf05270 */
[----:B------:R-:W-:-:S02]  /*16b0*/  USHF.R.S32.HI UR5, URZ, 0x1f, UR4 ;  /* 0x0000001f3f057899 */ /* 0x000fc40008011404 */
[----:B------:R-:W-:Y:S02]  /*16c0*/  ULOP3.LUT UR44, UR6, 0xff, URZ, 0xc0, !UPT ;  /* 0x000000ff062c7892 */ /* 0x000fe4000f8ec03f */
[----:B------:R-:W-:Y:S02]  /*16d0*/  ULEA.HI UR5, UR5, UR4, URZ, 0x6 ;  /* 0x0000000405057291 */ /* 0x000fe4000f8f303f */
[----:B------:R-:W-:Y:S02]  /*16e0*/  USEL UR10, UR45, UR7, UP0 ;  /* 0x000000072d0a7287 */ /* 0x000fe40008000000 */
[----:B------:R-:W-:Y:S02]  /*16f0*/  USHF.R.S32.HI UR9, URZ, 0x6, UR5 ;  /* 0x000000063f097899 */ /* 0x000fe40008011405 */
[----:B------:R-:W-:Y:S10]  /*1700*/  @!P0 BRA `(.L_x_349) ;  /* 0x0000002000048947 */ /* 0x000ff40003800000 */
        /* <DEDUP_REMOVED lines=37> */
.L_x_350:
[----:B------:R-:W-:Y:S01]  /*1960*/  UIMAD UR21, UR44, UR4, URZ ;  /* 0x000000042c1572a4 */ /* 0x000fe2000f8e023f */
[----:B------:R-:W-:Y:S01]  /*1970*/  IMAD.U32 R0, RZ, RZ, UR9 ;  /* 0x00000009ff007e24 */ /* 0x000fe2000f8e00ff */
[----:B------:R-:W-:Y:S01]  /*1980*/  PLOP3.LUT P0, PT, PT, PT, PT, 0x80, 0x0 ;  /* 0x000000000000781c */ /* 0x000fe20003f0f070 */
[----:B------:R-:W-:Y:S01]  /*1990*/  IMAD.U32 R3, RZ, RZ, UR4 ;  /* 0x00000004ff037e24 */ /* 0x000fe2000f8e00ff */
[----:B------:R-:W-:Y:S02]  /*19a0*/  CS2R R12, SRZ ;  /* 0x00000000000c7805 */ /* 0x000fe4000001ff00 */
[----:B------:R-:W-:Y:S02]  /*19b0*/  CS2R R150, SRZ ;  /* 0x0000000000967805 */ /* 0x000fe4000001ff00 */
[----:B------:R-:W-:Y:S02]  /*19c0*/  CS2R R148, SRZ ;  /* 0x0000000000947805 */ /* 0x000fe4000001ff00 */
[----:B------:R-:W-:-:S02]  /*19d0*/  CS2R R146, SRZ ;  /* 0x0000000000927805 */ /* 0x000fc4000001ff00 */
[----:B------:R-:W-:Y:S02]  /*19e0*/  VIADDMNMX R0, R3, UR21, R0, PT ;  /* 0x0000001503007c46 */ /* 0x000fe4000b800100 */
[----:B------:R-:W-:Y:S02]  /*19f0*/  CS2R R144, SRZ ;  /* 0x0000000000907805 */ /* 0x000fe4000001ff00 */
[----:B------:R-:W-:Y:S02]  /*1a00*/  CS2R R142, SRZ ;  /* 0x00000000008e7805 */ /* 0x000fe4000001ff00 */
[----:B------:R-:W-:Y:S02]  /*1a10*/  CS2R R140, SRZ ;  /* 0x00000000008c7805 */ /* 0x000fe4000001ff00 */
[----:B------:R-:W-:Y:S02]  /*1a20*/  R2UR UR16, R0 ;  /* 0x00000000001072ca */ /* 0x000fe400000e0000 */
        /* <DEDUP_REMOVED lines=12> */
[----:B------:R-:W-:Y:S01]  /*1af0*/  UISETP.GT.AND UP0, UPT, UR16, UR21, UPT ;  /* 0x000000151000728c */ /* 0x000fe2000bf04270 */
[----:B------:R-:W-:-:S02]  /*1b00*/  CS2R R114, SRZ ;  /* 0x0000000000727805 */ /* 0x000fc4000001ff00 */
[----:B------:R-:W-:Y:S02]  /*1b10*/  CS2R R112, SRZ ;  /* 0x0000000000707805 */ /* 0x000fe4000001ff00 */
[----:B------:R-:W-:Y:S02]  /*1b20*/  CS2R R110, SRZ ;  /* 0x00000000006e7805 */ /* 0x000fe4000001ff00 */
        /* <DEDUP_REMOVED lines=45> */
[----:B------:R-:W0:Y:S01]  /*1e00*/  SHFL.IDX PT, R0, R221, RZ, 0x1f ;  /* 0x00001fffdd007589 */ /* 0x000e2200000e0000 */
[----:B------:R-:W-:Y:S02]  /*1e10*/  ISETP.NE.AND P0, PT, RZ, UR47, PT ;  /* 0x0000002fff007c0c */ /* 0x000fe4000bf05270 */
[----:B0-----:R-:W-:Y:S01]  /*1e20*/  R2UR UR4, R0 ;  /* 0x00000000000472ca */ /* 0x001fe200000e0000 */
[----:B------:R-:W-:-:S05]  /*1e30*/  IMAD.MOV.U32 R0, RZ, RZ, 0x1 ;  /* 0x00000001ff007424 */ /* 0x000fca00078e00ff */
[----:B------:R-:W-:-:S04]  /*1e40*/  SEL R0, R0, 0x2, !P0 ;  /* 0x0000000200007807 */ /* 0x000fc80004000000 */
[----:B------:R-:W-:-:S03]  /*1e50*/  LOP3.LUT R0, R0, 0x1, RZ, 0xfc, !PT ;  /* 0x0000000100007812 */ /* 0x000fc600078efcff */
[----:B------:R-:W-:Y:S01]  /*1e60*/  ULEA.HI UR5, UR4, UR4, URZ, 0x1 ;  /* 0x0000000404057291 */ /* 0x000fe2000f8f083f */
[----:B------:R-:W-:-:S03]  /*1e70*/  ISETP.NE.AND P0, PT, R0, 0x3, PT ;  /* 0x000000030000780c */ /* 0x000fc60003f05270 */
[----:B------:R-:W-:-:S04]  /*1e80*/  ULOP3.LUT UR5, UR5, 0x1fffe, URZ, 0xc0, !UPT ;  /* 0x0001fffe05057892 */ /* 0x000fc8000f8ec03f */
[----:B------:R-:W-:-:S04]  /*1e90*/  UIADD3 UR5, UR4, -UR5, URZ ;  /* 0x8000000504057290 */ /* 0x000fc8000fffe03f */
[----:B------:R-:W-:-:S04]  /*1ea0*/  ULEA UR5, UR5, UR39, 0xf ;  /* 0x0000002705057291 */ /* 0x000fc8000f8e783f */
[----:B------:R-:W-:-:S04]  /*1eb0*/  UIADD3 UR5, UR5, 0x400, URZ ;  /* 0x0000040005057890 */ /* 0x000fc8000fffe03f */
[----:B------:R-:W-:-:S04]  /*1ec0*/  USHF.R.U32.HI UR5, URZ, 0x4, UR5 ;  /* 0x000000043f057899 */ /* 0x000fc80008011605 */
[----:B------:R-:W-:-:S04]  /*1ed0*/  ULOP3.LUT UR5, UR5, 0x3fff, URZ, 0xc0, !UPT ;  /* 0x00003fff05057892 */ /* 0x000fc8000f8ec03f */
[----:B------:R-:W-:Y:S01]  /*1ee0*/  ULOP3.LUT UR20, UR5, 0x2000000, URZ, 0xfc, !UPT ;  /* 0x0200000005147892 */ /* 0x000fe2000f8efc3f */
[----:B------:R-:W-:Y:S11]  /*1ef0*/  @!P0 BRA `(.L_x_352) ;  /* 0x0000000000048947 */ /* 0x000ff60003800000 */
[----:B------:R-:W-:Y:S01]  /*1f00*/  BPT.TRAP 0x1 ;  /* 0x000000040000795c */ /* 0x000fe20000300000 */
.L_x_352:
[----:B------:R-:W-:Y:S01]  /*1f10*/  ULEA UR17, UR48, UR39, 0x3 ;  /* 0x0000002730117291 */ /* 0x000fe2000f8e183f */
[----:B------:R-:W-:-:S05]  /*1f20*/  IMAD.U32 R0, RZ, RZ, UR36 ;  /* 0x00000024ff007e24 */ /* 0x000fca000f8e00ff */
[----:B------:R-:W-:-:S04]  /*1f30*/  SHF.L.U32 R0, R0, 0x1f, RZ ;  /* 0x0000001f00007819 */ /* 0x000fc800000006ff */
[----:B------:R-:W0:Y:S02]  /*1f40*/  SYNCS.PHASECHK.TRANS64.TRYWAIT P1, [UR17+0x28c50], R0 ;  /* 0x028c5000ff0075a7 */ /* 0x000e240008020151 */
[----:B0-----:R-:W-:Y:S05]  /*1f50*/  @!P1 BRA `(.L_x_353) ;  /* 0x000000fc009c9947 */ /* 0x001fea0003800000 */
.L_x_485:
[----:B------:R-:W-:Y:S01]  /*1f60*/  BAR.SYNC.DEFER_BLOCKING 0xe, 0x100 ;  /* 0x0384000000007b1d */ /* 0x000fe20000010000 */
[----:B------:R-:W-:Y:S02]  /*1f70*/  UIADD3 UR4, UR39, 0x26800, URZ ;  /* 0x0002680027047890 */ /* 0x000fe4000fffe03f */
[----:B------:R-:W-:Y:S02]  /*1f80*/  ULEA UR12, UR48, UR20, 0xc ;  /* 0x00000014300c7291 */ /* 0x000fe4000f8e603f */
[----:B------:R-:W-:Y:S01]  /*1f90*/  USHF.R.U32.HI UR4, URZ, 0x4, UR4 ;  /* 0x000000043f047899 */ /* 0x000fe20008011604 */
[----:B------:R-:W-:Y:S01]  /*1fa0*/  UMOV UR7, 0x40000040 ;  /* 0x4000004000077882 */ /* 0x000fe20000000000 */
[----:B------:R-:W-:Y:S02]  /*1fb0*/  UMOV UR5, 0x40000040 ;  /* 0x4000004000057882 */ /* 0x000fe40000000000 */
[----:B------:R-:W-:Y:S01]  /*1fc0*/  ULOP3.LUT UR4, UR4, 0x3fff, URZ, 0xc0, !UPT ;  /* 0x00003fff04047892 */ /* 0x000fe2000f8ec03f */
[----:B------:R-:W-:Y:S01]  /*1fd0*/  UMOV UR6, UR12 ;  /* 0x0000000c00067c82 */ /* 0x000fe20008000000 */
[----:B------:R-:W-:-:S02]  /*1fe0*/  UIADD3 UR10, UR12, 0x100, URZ ;  /* 0x000001000c0a7890 */ /* 0x000fc4000fffe03f */
[----:B------:R-:W-:Y:S01]  /*1ff0*/  ULOP3.LUT UR13, UR4, 0x10000, URZ, 0xfc, !UPT ;  /* 0x00010000040d7892 */ /* 0x000fe2000f8efc3f */
[----:B------:R-:W-:Y:S01]  /*2000*/  UMOV UR11, 0x40000040 ;  /* 0x40000040000b7882 */ /* 0x000fe20000000000 */
[----:B------:R-:W-:Y:S02]  /*2010*/  UMOV UR9, 0x40000040 ;  /* 0x4000004000097882 */ /* 0x000fe40000000000 */
[----:B------:R-:W-:Y:S02]  /*2020*/  UIADD3 UR8, UR13, 0x4, URZ ;  /* 0x000000040d087890 */ /* 0x000fe4000fffe03f */
[----:B------:R-:W-:Y:S01]  /*2030*/  UIADD3 UR14, UR12, 0x180, URZ ;  /* 0x000001800c0e7890 */ /* 0x000fe2000fffe03f */
[----:B------:R-:W-:Y:S01]  /*2040*/  UMOV UR4, UR13 ;  /* 0x0000000d00047c82 */ /* 0x000fe20008000000 */
[----:B------:R-:W-:Y:S01]  /*2050*/  UMOV UR15, 0x40000040 ;  /* 0x40000040000f7882 */ /* 0x000fe20000000000 */
[----:B------:R-:W-:-:S06]  /*2060*/  WARPGROUP.ARRIVE ;  /* 0x00000000000079c5 */ /* 0x000fcc0000000000 */
[----:B------:R-:W-:Y:S01]  /*2070*/  HGMMA.64x256x16.F32 R24, gdesc[UR4].tnspB, RZ, !UPT, gsb0 ;  /* 0x43e00000041879f0 */ /* 0x000fe2000c0008ff */
[----:B------:R-:W-:Y:S02]  /*2080*/  UIADD3 UR6, UR12, 0x80, URZ ;  /* 0x000000800c067890 */ /* 0x000fe4000fffe03f */
[----:B------:R-:W-:Y:S01]  /*2090*/  UIADD3 UR4, UR13, 0x2, URZ ;  /* 0x000000020d047890 */ /* 0x000fe2000fffe03f */
[----:B------:R-:W-:Y:S01]  /*20a0*/  UMOV UR7, 0x40000040 ;  /* 0x4000004000077882 */ /* 0x000fe20000000000 */
[----:B------:R-:W-:Y:S01]  /*20b0*/  UMOV UR5, 0x40000040 ;  /* 0x4000004000057882 */ /* 0x000fe20000000000 */
[----:B------:R-:W-:-:S03]  /*20c0*/  UIADD3 UR12, UR13, 0x6, URZ ;  /* 0x000000060d0c7890 */ /* 0x000fc6000fffe03f */
[----:B------:R-:W-:Y:S01]  /*20d0*/  UMOV UR13, 0x40000040 ;  /* 0x40000040000d7882 */ /* 0x000fe20000000000 */
[----:B------:R-:W-:Y:S02]  /*20e0*/  WARPGROUP.DEPBAR.LE gsb0, 0x0 ;  /* 0x00008000000079c5 */ /* 0x000fe40000010000 */
[----:B------:R-:W-:-:S15]  /*20f0*/  WARPGROUP.ARRIVE ;  /* 0x00000000000079c5 */ /* 0x000fde0000000000 */
[----:B------:R-:W-:-:S01]  /*2100*/  NOP ;  /* 0x0000000000007918 */ /* 0x000fc20000000000 */
        /* <DEDUP_REMOVED lines=13> */
.L_x_354:
[----:B------:R-:W-:-:S04]  /*21e0*/  UIADD3 UR6, UR17, 0x28c60, URZ ;  /* 0x00028c6011067890 */ /* 0x000fc8000fffe03f */
[----:B------:R-:W-:-:S09]  /*21f0*/  UPRMT UR6, UR38, 0x654, UR6 ;  /* 0x0000065426067896 */ /* 0x000fd20008000006 */
[----:B------:R-:W-:Y:S01]  /*2200*/  SYNCS.ARRIVE.TRANS64.RED.A1T0 RZ, [UR6], RZ ;  /* 0x000000ffffff79a7 */ /* 0x000fe20008100406 */
[----:B------:R-:W-:-:S04]  /*2210*/  UIADD3 UR6, UR16, -0x2, URZ ;  /* 0xfffffffe10067890 */ /* 0x000fc8000fffe03f */
[----:B------:R-:W-:-:S06]  /*2220*/  UISETP.GE.AND UP0, UPT, UR6, UR21, UPT ;  /* 0x000000150600728c */ /* 0x000fcc000bf06270 */
[----:B------:R-:W-:-:S13]  /*2230*/  PLOP3.LUT P1, PT, PT, PT, UP0, 0x80, 0x0 ;  /* 0x000000000000781c */ /* 0x000fda0003f2f008 */
[----:B------:R-:W-:Y:S05]  /*2240*/  @!P1 BRA `(.L_x_355) ;  /* 0x0000000800f89947 */ /* 0x000fea0003800000 */
[----:B------:R-:W-:-:S05]  /*2250*/  UMOV UR22, UR6 ;  /* 0x0000000600167c82 */ /* 0x000fca0008000000 */
.L_x_361:
[----:B------:R-:W-:Y:S01]  /*2260*/  BAR.SYNC.DEFER_BLOCKING 0xe, 0x100 ;  /* 0x0384000000007b1d */ /* 0x000fe20000010000 */
[----:B01----:R-:W-:Y:S01]  /*2270*/  IMAD.U32 R3, RZ, RZ, UR48 ;  /* 0x00000030ff037e24 */ /* 0x003fe2000f8e00ff */
[----:B------:R-:W-:-:S03]  /*2280*/  UIADD3 UR48, UR48, 0x1, URZ ;  /* 0x0000000130307890 */ /* 0x000fc6000fffe03f */
[----:B------:R-:W-:Y:S01]  /*2290*/  IMAD R0, R3, 0x40, R16 ;  /* 0x0000004003007824 */ /* 0x000fe200078e0210 */
[----:B------:R-:W-:-:S04]  /*22a0*/  UISETP.NE.AND UP0, UPT, UR48, 0x2, UPT ;  /* 0x000000023000788c */ /* 0x000fc8000bf05270 */
[----:B------:R-:W-:Y:S01]  /*22b0*/  LEA R0, R0, UR39, 0x2 ;  /* 0x0000002700007c11 */ /* 0x000fe2000f8e10ff */
[----:B------:R-:W-:Y:S02]  /*22c0*/  USEL UR6, URZ, 0x1, UP0 ;  /* 0x000000013f067887 */ /* 0x000fe40008000000 */
[----:B------:R-:W-:Y:S02]  /*22d0*/  USEL UR48, UR48, URZ, UP0 ;  /* 0x0000003f30307287 */ /* 0x000fe40008000000 */
[----:B------:R-:W-:Y:S01]  /*22e0*/  ULOP3.LUT UR36, UR36, UR6, URZ, 0x3c, !UPT ;  /* 0x0000000624247292 */ /* 0x000fe2000f8e3c3f */
        /* <DEDUP_REMOVED lines=132> */
.L_x_356:
[----:B------:R-:W-:Y:S01]  /*2b30*/  ULEA UR6, UR48, UR39, 0x3 ;  /* 0x0000002730067291 */ /* 0x000fe2000f8e183f */
[----:B------:R-:W-:-:S05]  /*2b40*/  IMAD.U32 R0, RZ, RZ, UR36 ;  /* 0x00000024ff007e24 */ /* 0x000fca000f8e00ff */
[----:B------:R-:W-:-:S04]  /*2b50*/  SHF.L.U32 R0, R0, 0x1f, RZ ;  /* 0x0000001f00007819 */ /* 0x000fc800000006ff */
[----:B------:R0:W1:Y:S01]  /*2b60*/  SYNCS.PHASECHK.TRANS64.TRYWAIT P1, [UR6+0x28c50], R0 ;  /* 0x028c5000ff0075a7 */ /* 0x0000620008020146 */
[----:B------:R-:W-:Y:S05]  /*2b70*/  @!P0 BRA `(.L_x_357) ;  /* 0x0000000000048947 */ /* 0x000fea0003800000 */
[----:B------:R-:W-:Y:S01]  /*2b80*/  BPT.TRAP 0x1 ;  /* 0x000000040000795c */ /* 0x000fe20000300000 */
.L_x_357:
[----:B-1----:R-:W-:Y:S05]  /*2b90*/  @P1 BRA `(.L_x_358) ;  /* 0x0000000000081947 */ /* 0x002fea0003800000 */
[----:B------:R-:W1:Y:S02]  /*2ba0*/  SYNCS.PHASECHK.TRANS64.TRYWAIT P1, [UR6+0x28c50], R0 ;  /* 0x028c5000ff0075a7 */ /* 0x000e640008020146 */
[----:B-1----:R-:W-:Y:S05]  /*2bb0*/  @!P1 BRA `(.L_x_359) ;  /* 0x000000f0009c9947 */ /* 0x002fea0003800000 */
.L_x_358:
[----:B------:R-:W-:Y:S01]  /*2bc0*/  UIADD3 UR6, UR39, 0x26800, URZ ;  /* 0x0002680027067890 */ /* 0x000fe2000fffe03f */
[----:B------:R-:W-:Y:S01]  /*2bd0*/  WARPGROUP.ARRIVE ;  /* 0x00000000000079c5 */ /* 0x000fe20000000000 */
[----:B------:R-:W-:Y:S02]  /*2be0*/  ULEA UR18, UR48, UR20, 0xc ;  /* 0x0000001430127291 */ /* 0x000fe4000f8e603f */
[----:B------:R-:W-:Y:S01]  /*2bf0*/  USHF.R.U32.HI UR6, URZ, 0x4, UR6 ;  /* 0x000000043f067899 */ /* 0x000fe20008011606 */
[----:B------:R-:W-:Y:S01]  /*2c00*/  UMOV UR19, 0x40000040 ;  /* 0x4000004000137882 */ /* 0x000fe20000000000 */
[----:B------:R-:W-:Y:S02]  /*2c10*/  UMOV UR17, 0x40000040 ;  /* 0x4000004000117882 */ /* 0x000fe40000000000 */
[----:B------:R-:W-:Y:S01]  /*2c20*/  ULOP3.LUT UR6, UR6, 0x3fff, URZ, 0xc0, !UPT ;  /* 0x00003fff06067892 */ /* 0x000fe2000f8ec03f */
[----:B------:R-:W-:Y:S01]  /*2c30*/  UMOV UR7, 0x40000040 ;  /* 0x4000004000077882 */ /* 0x000fe20000000000 */
[----:B------:R-:W-:-:S02]  /*2c40*/  UIADD3 UR10, UR18, 0x100, URZ ;  /* 0x00000100120a7890 */ /* 0x000fc4000fffe03f */
[----:B------:R-:W-:Y:S02]  /*2c50*/  ULOP3.LUT UR16, UR6, 0x10000, URZ, 0xfc, !UPT ;  /* 0x0001000006107892 */ /* 0x000fe4000f8efc3f */
[----:B------:R-:W-:Y:S01]  /*2c60*/  UIADD3 UR6, UR18, 0x80, URZ ;  /* 0x0000008012067890 */ /* 0x000fe2000fffe03f */
[----:B------:R-:W-:Y:S01]  /*2c70*/  UMOV UR11, 0x40000040 ;  /* 0x40000040000b7882 */ /* 0x000fe20000000000 */
[----:B------:R-:W-:Y:S01]  /*2c80*/  UIADD3 UR14, UR18, 0x180, URZ ;  /* 0x00000180120e7890 */ /* 0x000fe2000fffe03f */
[----:B------:R-:W-:-:S04]  /*2c90*/  UMOV UR15, 0x40000040 ;  /* 0x40000040000f7882 */ /* 0x000fc80000000000 */
        /* <DEDUP_REMOVED lines=17> */
.L_x_360:
[----:B------:R-:W-:Y:S02]  /*2db0*/  UISETP.GT.AND UP0, UPT, UR22, UR21, UPT ;  /* 0x000000151600728c */ /* 0x000fe4000bf04270 */
[----:B------:R-:W-:Y:S02]  /*2dc0*/  ULEA UR6, UR48, UR39, 0x3 ;  /* 0x0000002730067291 */ /* 0x000fe4000f8e183f */
[----:B------:R-:W-:Y:S02]  /*2dd0*/  UIADD3 UR22, UR22, -0x1, URZ ;  /* 0xffffffff16167890 */ /* 0x000fe4000fffe03f */
[----:B------:R-:W-:Y:S01]  /*2de0*/  UIADD3 UR6, UR6, 0x28c60, URZ ;  /* 0x00028c6006067890 */ /* 0x000fe2000fffe03f */
[----:B------:R-:W-:-:S03]  /*2df0*/  PLOP3.LUT P1, PT, PT, PT, UP0, 0x80, 0x0 ;  /* 0x000000000000781c */ /* 0x000fc60003f2f008 */
[----:B------:R-:W-:-:S09]  /*2e00*/  UPRMT UR6, UR38, 0x654, UR6 ;  /* 0x0000065426067896 */ /* 0x000fd20008000006 */
[----:B------:R-:W-:Y:S01]  /*2e10*/  SYNCS.ARRIVE.TRANS64.RED.A1T0 RZ, [UR6], RZ ;  /* 0x000000ffffff79a7 */ /* 0x000fe20008100406 */
[----:B------:R-:W-:Y:S05]  /*2e20*/  @P1 BRA `(.L_x_361) ;  /* 0xfffffff4000c1947 */ /* 0x000fea000383ffff */
.L_x_355:
[----:B------:R-:W-:Y:S01]  /*2e30*/  BAR.SYNC.DEFER_BLOCKING 0xe, 0x100 ;  /* 0x0384000000007b1d */ /* 0x000fe20000010000 */
[----:B01----:R-:W-:Y:S01]  /*2e40*/  IMAD.U32 R3, RZ, RZ, UR48 ;  /* 0x00000030ff037e24 */ /* 0x003fe2000f8e00ff */
[----:B------:R-:W-:Y:S01]  /*2e50*/  UIADD3 UR48, UR48, 0x1, URZ ;  /* 0x0000000130307890 */ /* 0x000fe2000fffe03f */
[----:B------:R-:W-:Y:S02]  /*2e60*/  PLOP3.LUT P0, PT, PT, PT, PT, 0x8, 0x0 ;  /* 0x000000000000781c */ /* 0x000fe40003f0e170 */
[----:B------:R-:W-:Y:S01]  /*2e70*/  CS2R R12, SRZ ;  /* 0x00000000000c7805 */ /* 0x000fe2000001ff00 */
        /* <DEDUP_REMOVED lines=138> */
.L_x_349:
        /* <DEDUP_REMOVED lines=37> */
.L_x_362:
        /* <DEDUP_REMOVED lines=103> */
.L_x_363:
[----:B------:R-:W-:Y:S01]  /*3fe0*/  ULEA.HI UR4, UR46, UR46, URZ, 0x1 ;  /* 0x0000002e2e047291 */ /* 0x000fe2000f8f083f */
[----:B------:R-:W-:Y:S01]  /*3ff0*/  IMAD.MOV.U32 R3, RZ, RZ, 0x1 ;  /* 0x00000001ff037424 */ /* 0x000fe200078e00ff */
[----:B------:R-:W-:Y:S02]  /*4000*/  ISETP.NE.AND P0, PT, RZ, UR47, PT ;  /* 0x0000002fff007c0c */ /* 0x000fe4000bf05270 */
[----:B------:R-:W-:Y:S02]  /*4010*/  ULOP3.LUT UR4, UR4, 0xfffffffe, URZ, 0xc0, !UPT ;  /* 0xfffffffe04047892 */ /* 0x000fe4000f8ec03f */
[----:B------:R-:W-:Y:S02]  /*4020*/  SEL R3, R3, 0x2, !P0 ;  /* 0x0000000203037807 */ /* 0x000fe40004000000 */
[----:B------:R-:W-:Y:S02]  /*4030*/  UIADD3 UR4, UR46, -UR4, URZ ;  /* 0x800000042e047290 */ /* 0x000fe4000fffe03f */
[----:B------:R-:W-:-:S04]  /*4040*/  LOP3.LUT R3, R3, 0x1, RZ, 0xfc, !PT ;  /* 0x0000000103037812 */ /* 0x000fc800078efcff */
[----:B------:R-:W-:Y:S01]  /*4050*/  IMAD.U32 R0, RZ, RZ, UR4 ;  /* 0x00000004ff007e24 */ /* 0x000fe2000f8e00ff */
[----:B------:R-:W-:-:S04]  /*4060*/  ISETP.NE.AND P0, PT, R3, 0x3, PT ;  /* 0x000000030300780c */ /* 0x000fc80003f05270 */
[----:B------:R-:W-:-:S04]  /*4070*/  SHF.L.U32 R0, R0, 0x1f, RZ ;  /* 0x0000001f00007819 */ /* 0x000fc800000006ff */
[----:B------:R-:W0:Y:S02]  /*4080*/  SYNCS.PHASECHK.TRANS64.TRYWAIT P1, [UR39+0x28c00], R0 ;  /* 0x028c0000ff0075a7 */ /* 0x000e240008020167 */
[----:B0-----:R-:W-:Y:S05]  /*4090*/  @!P1 BRA `(.L_x_364) ;  /* 0x000000dc007c9947 */ /* 0x001fea0003800000 */
.L_x_486:
[----:B------:R-:W-:Y:S05]  /*40a0*/  @!P0 BRA `(.L_x_365) ;  /* 0x0000000000048947 */ /* 0x000fea0003800000 */
[----:B------:R-:W-:Y:S01]  /*40b0*/  BPT.TRAP 0x1 ;  /* 0x000000040000795c */ /* 0x000fe20000300000 */
.L_x_365:
[----:B------:R-:W-:Y:S02]  /*40c0*/  IMAD.U32 R7, RZ, RZ, UR48 ;  /* 0x00000030ff077e24 */ /* 0x000fe4000f8e00ff */
[----:B------:R-:W-:-:S03]  /*40d0*/  IMAD.U32 R8, RZ, RZ, UR36 ;  /* 0x00000024ff087e24 */ /* 0x000fc6000f8e00ff */
[----:B------:R-:W-:Y:S02]  /*40e0*/  LEA R7, R7, UR39, 0x3 ;  /* 0x0000002707077c11 */ /* 0x000fe4000f8e18ff */
[----:B------:R-:W-:-:S04]  /*40f0*/  SHF.L.U32 R8, R8, 0x1f, RZ ;  /* 0x0000001f08087819 */ /* 0x000fc800000006ff */
[----:B------:R1:W2:Y:S01]  /*4100*/  SYNCS.PHASECHK.TRANS64.TRYWAIT P1, [R7+URZ+0x28c30], R8 ;  /* 0x028c3008070075a7 */ /* 0x0002a2000802017f */
[----:B------:R-:W-:Y:S05]  /*4110*/  @!P0 BRA `(.L_x_366) ;  /* 0x0000000000048947 */ /* 0x000fea0003800000 */
[----:B------:R-:W-:Y:S01]  /*4120*/  BPT.TRAP 0x1 ;  /* 0x000000040000795c */ /* 0x000fe20000300000 */
.L_x_366:
[----:B--2---:R-:W-:Y:S05]  /*4130*/  @P1 BRA `(.L_x_367) ;  /* 0x0000000000081947 */ /* 0x004fea0003800000 */
[----:B------:R-:W2:Y:S02]  /*4140*/  SYNCS.PHASECHK.TRANS64.TRYWAIT P1, [R7+URZ+0x28c30], R8 ;  /* 0x028c3008070075a7 */ /* 0x000ea4000802017f */
[----:B--2---:R-:W-:Y:S05]  /*4150*/  @!P1 BRA `(.L_x_368) ;  /* 0x000000dc00649947 */ /* 0x004fea0003800000 */
.L_x_367:
[----:B------:R-:W-:-:S04]  /*4160*/  UIADD3 UR4, UR39, 0x22400, URZ ;  /* 0x0002240027047890 */ /* 0x000fc8000fffe03f */
[----:B------:R-:W-:-:S04]  /*4170*/  USHF.R.U32.HI UR4, URZ, 0x4, UR4 ;  /* 0x000000043f047899 */ /* 0x000fc80008011604 */
[----:B------:R-:W-:-:S06]  /*4180*/  ULOP3.LUT UR4, UR4, 0x3fff, URZ, 0xc0, !UPT ;  /* 0x00003fff04047892 */ /* 0x000fcc000f8ec03f */
[----:B0-----:R-:W-:Y:S01]  /*4190*/  IMAD.U32 R3, RZ, RZ, UR4 ;  /* 0x00000004ff037e24 */ /* 0x001fe2000f8e00ff */
[----:B------:R-:W-:Y:S05]  /*41a0*/  WARPSYNC.ALL ;  /* 0x0000000000007948 */ /* 0x000fea0003800000 */
[----:B------:R-:W-:-:S04]  /*41b0*/  LOP3.LUT R3, R3, 0x10000, RZ, 0xfc, !PT ;  /* 0x0001000003037812 */ /* 0x000fc800078efcff */
[----:B------:R-:W-:Y:S01]  /*41c0*/  R2UR UR12, R3 ;  /* 0x00000000030c72ca */ /* 0x000fe200000e0000 */
[----:B------:R-:W-:Y:S01]  /*41d0*/  UIADD3 UR4, UR39, 0x20400, URZ ;  /* 0x0002040027047890 */ /* 0x000fe2000fffe03f */
[----:B------:R-:W-:Y:S01]  /*41e0*/  WARPGROUP.ARRIVE ;  /* 0x00000000000079c5 */ /* 0x000fe20000000000 */
[----:B------:R-:W-:Y:S01]  /*41f0*/  UMOV UR7, 0x40000040 ;  /* 0x4000004000077882 */ /* 0x000fe20000000000 */
[----:B------:R-:W-:Y:S01]  /*4200*/  UMOV UR5, 0x40000040 ;  /* 0x4000004000057882 */ /* 0x000fe20000000000 */
[----:B------:R-:W-:Y:S01]  /*4210*/  USHF.R.U32.HI UR4, URZ, 0x4, UR4 ;  /* 0x000000043f047899 */ /* 0x000fe20008011604 */
[----:B------:R-:W-:Y:S01]  /*4220*/  UMOV UR11, 0x40000040 ;  /* 0x40000040000b7882 */ /* 0x000fe20000000000 */
[----:B------:R-:W-:Y:S02]  /*4230*/  UMOV UR9, 0x40000040 ;  /* 0x4000004000097882 */ /* 0x000fe40000000000 */
[----:B------:R-:W-:Y:S01]  /*4240*/  ULOP3.LUT UR4, UR4, 0x3fff, URZ, 0xc0, !UPT ;  /* 0x00003fff04047892 */ /* 0x000fe2000f8ec03f */
[----:B------:R-:W-:-:S03]  /*4250*/  UMOV UR15, 0x40000040 ;  /* 0x40000040000f7882 */ /* 0x000fc60000000000 */
[----:B------:R-:W-:Y:S02]  /*4260*/  ULEA UR12, UR48, UR12, 0x9 ;  /* 0x0000000c300c7291 */ /* 0x000fe4000f8e483f */
[----:B------:R-:W-:Y:S02]  /*4270*/  ULOP3.LUT UR13, UR4, 0x10000, URZ, 0xfc, !UPT ;  /* 0x00010000040d7892 */ /* 0x000fe4000f8efc3f */
[----:B------:R-:W-:Y:S02]  /*4280*/  UIADD3 UR10, UR12, 0x4, URZ ;  /* 0x000000040c0a7890 */ /* 0x000fe4000fffe03f */
[----:B------:R-:W-:Y:S01]  /*4290*/  UIADD3 UR8, UR13, 0x4, URZ ;  /* 0x000000040d087890 */ /* 0x000fe2000fffe03f */
[----:B------:R-:W-:Y:S02]  /*42a0*/  UMOV UR6, UR12 ;  /* 0x0000000c00067c82 */ /* 0x000fe40008000000 */
[----:B------:R-:W-:Y:S01]  /*42b0*/  UMOV UR4, UR13 ;  /* 0x0000000d00047c82 */ /* 0x000fe20008000000 */
[----:B------:R-:W-:Y:S01]  /*42c0*/  UIADD3 UR14, UR12, 0x6, URZ ;  /* 0x000000060c0e7890 */ /* 0x000fe2000fffe03f */
[----:B------:R-:W-:Y:S01]  /*42d0*/  HGMMA.64x64x16.F32 R24, gdesc[UR4], RZ, !UPT, gsb0 ;  /* 0x00e00000041879f0 */ /* 0x000fe2000c0008ff */
[----:B------:R-:W-:-:S02]  /*42e0*/  UIADD3 UR6, UR12, 0x2, URZ ;  /* 0x000000020c067890 */ /* 0x000fc4000fffe03f */
[----:B------:R-:W-:Y:S01]  /*42f0*/  UIADD3 UR4, UR13, 0x2, URZ ;  /* 0x000000020d047890 */ /* 0x000fe2000fffe03f */
[----:B------:R-:W-:Y:S01]  /*4300*/  UMOV UR7, 0x40000040 ;  /* 0x4000004000077882 */ /* 0x000fe20000000000 */
[----:B------:R-:W-:Y:S01]  /*4310*/  UMOV UR5, 0x40000040 ;  /* 0x4000004000057882 */ /* 0x000fe20000000000 */
[----:B------:R-:W-:-:S03]  /*4320*/  UIADD3 UR12, UR13, 0x6, URZ ;  /* 0x000000060d0c7890 */ /* 0x000fc6000fffe03f */
        /* <DEDUP_REMOVED lines=13> */
.L_x_369:
[----:B------:R-:W-:Y:S01]  /*4400*/  UIMAD UR53, UR52, -0x40, UR53 ;  /* 0xffffffc0343578a4 */ /* 0x000fe2000f8e0235 */
[----:B------:R-:W-:Y:S01]  /*4410*/  R2UR UR6, R7 ;  /* 0x00000000070672ca */ /* 0x000fe200000e0000 */
[----:B------:R-:W-:-:S04]  /*4420*/  ULDC UR10, c[0x0][0x988] ;  /* 0x00026200000a7ab9 */ /* 0x000fc80000000800 */
[----:B------:R-:W-:-:S05]  /*4430*/  IMAD.U32 R5, RZ, RZ, UR53 ;  /* 0x00000035ff057e24 */ /* 0x000fca000f8e00ff */
[----:B------:R-:W-:-:S03]  /*4440*/  IADD3 R0, -R222, 0x40, R5 ;  /* 0x00000040de007810 */ /* 0x000fc60007ffe105 */
[----:B------:R-:W-:Y:S01]  /*4450*/  UIADD3 UR6, UR6, 0x28c40, URZ ;  /* 0x00028c4006067890 */ /* 0x000fe2000fffe03f */
[C---:B------:R-:W-:Y:S02]  /*4460*/  ISETP.GT.AND P5, PT, R0.reuse, RZ, PT ;  /* 0x000000ff0000720c */ /* 0x040fe40003fa4270 */
[C---:B------:R-:W-:Y:S01]  /*4470*/  ISETP.GT.AND P4, PT, R0.reuse, 0x1, PT ;  /* 0x000000010000780c */ /* 0x040fe20003f84270 */
[----:B------:R-:W-:Y:S01]  /*4480*/  UPRMT UR6, UR38, 0x654, UR6 ;  /* 0x0000065426067896 */ /* 0x000fe20008000006 */
[----:B------:R-:W-:Y:S02]  /*4490*/  ISETP.GT.AND P3, PT, R0, 0x8, PT ;  /* 0x000000080000780c */ /* 0x000fe40003f64270 */
[----:B------:R-:W-:Y:S02]  /*44a0*/  FSEL R24, R24, -INF , P5 ;  /* 0xff80000018187808 */ /* 0x000fe40002800000 */
[----:B------:R-:W-:Y:S02]  /*44b0*/  FSEL R25, R25, -INF , P4 ;  /* 0xff80000019197808 */ /* 0x000fe40002000000 */
[----:B------:R-:W-:-:S02]  /*44c0*/  ISETP.GT.AND P2, PT, R0, 0x9, PT ;  /* 0x000000090000780c */ /* 0x000fc40003f44270 */
[----:B------:R-:W-:Y:S01]  /*44d0*/  FSEL R28, R28, -INF , P3 ;  /* 0xff8000001c1c7808 */ /* 0x000fe20001800000 */
[----:B------:R-:W-:Y:S01]  /*44e0*/  SYNCS.ARRIVE.TRANS64.RED.A1T0 RZ, [UR6], RZ ;  /* 0x000000ffffff79a7 */ /* 0x000fe20008100406 */
        /* <DEDUP_REMOVED lines=67> */
[----:B------:R-:W-:Y:S01]  /*4920*/  FMNMX.FTZ R0, R42, R5, !PT ;  /* 0x000000052a007209 */ /* 0x000fe20007810000 */
[----:B------:R-:W-:Y:S01]  /*4930*/  BAR.SYNC.DEFER_BLOCKING 0xf, 0x100 ;  /* 0x03c4000000007b1d */ /* 0x000fe20000010000 */
        /* <DEDUP_REMOVED lines=12> */
[----:B------:R-:W-:Y:S01]  /*4a00*/  MUFU.EX2 R24, R24 ;  /* 0x0000001800187308 */ /* 0x000fe20000000800 */
[--C-:B------:R-:W-:Y:S01]  /*4a10*/  FFMA.FTZ R32, R32, UR10, -R6.reuse ;  /* 0x0000000a20207c23 */ /* 0x100fe20008010806 */
[--C-:B------:R-:W-:Y:S01]  /*4a20*/  FFMA.FTZ R33, R33, UR10, -R6.reuse ;  /* 0x0000000a21217c23 */ /* 0x100fe20008010806 */
[----:B------:R-:W-:Y:S01]  /*4a30*/  FMNMX.FTZ R0, R54, R5, !PT ;  /* 0x0000000536007209 */ /* 0x000fe20007810000 */
[--C-:B------:R-:W-:Y:S01]  /*4a40*/  FFMA.FTZ R36, R36, UR10, -R6.reuse ;  /* 0x0000000a24247c23 */ /* 0x100fe20008010806 */
[--C-:B------:R-:W-:Y:S01]  /*4a50*/  FFMA.FTZ R37, R37, UR10, -R6.reuse ;  /* 0x0000000a25257c23 */ /* 0x100fe20008010806 */
[--C-:B------:R-:W-:Y:S01]  /*4a60*/  FFMA.FTZ R40, R40, UR10, -R6.reuse ;  /* 0x0000000a28287c23 */ /* 0x100fe20008010806 */
[----:B------:R-:W-:Y:S01]  /*4a70*/  FMNMX.FTZ R0, R55, R0, !PT ;  /* 0x0000000037007209 */ /* 0x000fe20007810000 */
[----:B------:R-:W0:Y:S01]  /*4a80*/  MUFU.EX2 R25, R25 ;  /* 0x0000001900197308 */ /* 0x000e220000000800 */
[--C-:B------:R-:W-:Y:S01]  /*4a90*/  FFMA.FTZ R41, R41, UR10, -R6.reuse ;  /* 0x0000000a29297c23 */ /* 0x100fe20008010806 */
[--C-:B------:R-:W-:Y:S01]  /*4aa0*/  FFMA.FTZ R44, R44, UR10, -R6.reuse ;  /* 0x0000000a2c2c7c23 */ /* 0x100fe20008010806 */
[--C-:B------:R-:W-:Y:S01]  /*4ab0*/  FFMA.FTZ R45, R45, UR10, -R6.reuse ;  /* 0x0000000a2d2d7c23 */ /* 0x100fe20008010806 */
[----:B------:R-:W3:Y:S01]  /*4ac0*/  SHFL.BFLY PT, R5, R0, 0x2, 0x1f ;  /* 0x0c401f0000057f89 */ /* 0x000ee200000e0000 */
[--C-:B------:R-:W-:Y:S01]  /*4ad0*/  FFMA.FTZ R48, R48, UR10, -R6.reuse ;  /* 0x0000000a30307c23 */ /* 0x100fe20008010806 */
[--C-:B------:R-:W-:Y:S01]  /*4ae0*/  FFMA.FTZ R49, R49, UR10, -R6.reuse ;  /* 0x0000000a31317c23 */ /* 0x100fe20008010806 */
[--C-:B------:R-:W-:Y:S01]  /*4af0*/  FFMA.FTZ R52, R52, UR10, -R6.reuse ;  /* 0x0000000a34347c23 */ /* 0x100fe20008010806 */
[----:B------:R-:W-:Y:S01]  /*4b00*/  MUFU.EX2 R28, R28 ;  /* 0x0000001c001c7308 */ /* 0x000fe20000000800 */
[----:B------:R-:W-:-:S07]  /*4b10*/  FFMA.FTZ R6, R53, UR10, -R6 ;  /* 0x0000000a35067c23 */ /* 0x000fce0008010806 */
[----:B------:R-:W4:Y:S01]  /*4b20*/  MUFU.EX2 R29, R29 ;  /* 0x0000001d001d7308 */ /* 0x000f220000000800 */
[----:B0-----:R-:W-:Y:S01]  /*4b30*/  FADD.FTZ R11, R24, R25 ;  /* 0x00000019180b7221 */ /* 0x001fe20000010000 */
[----:B------:R-:W-:-:S06]  /*4b40*/  F2FP.F16.F32.PACK_AB R152, R25, R24 ;  /* 0x000000181998723e */ /* 0x000fcc00000000ff */
[----:B------:R-:W-:Y:S01]  /*4b50*/  MUFU.EX2 R32, R32 ;  /* 0x0000002000207308 */ /* 0x000fe20000000800 */
[----:B---3--:R-:W-:-:S07]  /*4b60*/  FMNMX.FTZ R5, R0, R5, !PT ;  /* 0x0000000500057209 */ /* 0x008fce0007810000 */
[----:B------:R-:W0:Y:S01]  /*4b70*/  MUFU.EX2 R33, R33 ;  /* 0x0000002100217308 */ /* 0x000e220000000800 */
[----:B------:R-:W3:Y:S01]  /*4b80*/  SHFL.BFLY PT, R0, R5, 0x1, 0x1f ;  /* 0x0c201f0005007f89 */ /* 0x000ee200000e0000 */
[----:B----4-:R-:W-:-:S06]  /*4b90*/  F2FP.F16.F32.PACK_AB R154, R29, R28 ;  /* 0x0000001c1d9a723e */ /* 0x010fcc00000000ff */
[----:B------:R-:W-:Y:S08]  /*4ba0*/  MUFU.EX2 R36, R36 ;  /* 0x0000002400247308 */ /* 0x000ff00000000800 */
[----:B------:R-:W4:Y:S01]  /*4bb0*/  MUFU.EX2 R37, R37 ;  /* 0x0000002500257308 */ /* 0x000f220000000800 */
[----:B0-----:R-:W-:-:S07]  /*4bc0*/  F2FP.F16.F32.PACK_AB R156, R33, R32 ;  /* 0x00000020219c723e */ /* 0x001fce00000000ff */
[----:B------:R-:W-:Y:S01]  /*4bd0*/  MUFU.EX2 R40, R40 ;  /* 0x0000002800287308 */ /* 0x000fe20000000800 */
[----:B---3--:R-:W-:-:S04]  /*4be0*/  FMNMX.FTZ R0, R5, R0, !PT ;  /* 0x0000000005007209 */ /* 0x008fc80007810000 */
[C---:B------:R-:W-:Y:S01]  /*4bf0*/  FSETP.NEU.FTZ.AND P1, PT, R0.reuse, -INF , PT ;  /* 0xff8000000000780b */ /* 0x040fe20003f3d000 */
[----:B------:R-:W-:Y:S02]  /*4c00*/  FMUL.FTZ R5, R0, UR10 ;  /* 0x0000000a00057c20 */ /* 0x000fe40008410000 */
[----:B------:R-:W0:Y:S01]  /*4c10*/  MUFU.EX2 R41, R41 ;  /* 0x0000002900297308 */ /* 0x000e220000000800 */
[----:B----4-:R-:W-:Y:S02]  /*4c20*/  F2FP.F16.F32.PACK_AB R158, R37, R36 ;  /* 0x00000024259e723e */ /* 0x010fe400000000ff */
[----:B------:R-:W-:-:S05]  /*4c30*/  FSEL R9, R5, RZ, P1 ;  /* 0x000000ff05097208 */ /* 0x000fca0000800000 */
[--C-:B------:R-:W-:Y:S01]  /*4c40*/  FFMA.FTZ R26, R26, UR10, -R9.reuse ;  /* 0x0000000a1a1a7c23 */ /* 0x100fe20008010809 */
[--C-:B------:R-:W-:Y:S01]  /*4c50*/  FFMA.FTZ R27, R27, UR10, -R9.reuse ;  /* 0x0000000a1b1b7c23 */ /* 0x100fe20008010809 */
[--C-:B------:R-:W-:Y:S01]  /*4c60*/  FFMA.FTZ R30, R30, UR10, -R9.reuse ;  /* 0x0000000a1e1e7c23 */ /* 0x100fe20008010809 */
[--C-:B------:R-:W-:Y:S01]  /*4c70*/  FFMA.FTZ R31, R31, UR10, -R9.reuse ;  /* 0x0000000a1f1f7c23 */ /* 0x100fe20008010809 */
[--C-:B------:R-:W-:Y:S01]  /*4c80*/  FFMA.FTZ R34, R34, UR10, -R9.reuse ;  /* 0x0000000a22227c23 */ /* 0x100fe20008010809 */
[--C-:B------:R-:W-:Y:S01]  /*4c90*/  FFMA.FTZ R35, R35, UR10, -R9.reuse ;  /* 0x0000000a23237c23 */ /* 0x100fe20008010809 */
[----:B------:R-:W-:Y:S01]  /*4ca0*/  MUFU.EX2 R26, R26 ;  /* 0x0000001a001a7308 */ /* 0x000fe20000000800 */
[--C-:B------:R-:W-:Y:S01]  /*4cb0*/  FFMA.FTZ R38, R38, UR10, -R9.reuse ;  /* 0x0000000a26267c23 */ /* 0x100fe20008010809 */
[--C-:B------:R-:W-:Y:S01]  /*4cc0*/  FFMA.FTZ R39, R39, UR10, -R9.reuse ;  /* 0x0000000a27277c23 */ /* 0x100fe20008010809 */
[--C-:B------:R-:W-:Y:S01]  /*4cd0*/  FFMA.FTZ R42, R42, UR10, -R9.reuse ;  /* 0x0000000a2a2a7c23 */ /* 0x100fe20008010809 */
[--C-:B------:R-:W-:Y:S01]  /*4ce0*/  FFMA.FTZ R43, R43, UR10, -R9.reuse ;  /* 0x0000000a2b2b7c23 */ /* 0x100fe20008010809 */
[--C-:B------:R-:W-:Y:S01]  /*4cf0*/  FFMA.FTZ R46, R46, UR10, -R9.reuse ;  /* 0x0000000a2e2e7c23 */ /* 0x100fe20008010809 */
[--C-:B------:R-:W-:Y:S01]  /*4d00*/  FFMA.FTZ R47, R47, UR10, -R9.reuse ;  /* 0x0000000a2f2f7c23 */ /* 0x100fe20008010809 */
[--C-:B------:R-:W-:Y:S01]  /*4d10*/  FFMA.FTZ R50, R50, UR10, -R9.reuse ;  /* 0x0000000a32327c23 */ /* 0x100fe20008010809 */
[----:B------:R-:W3:Y:S01]  /*4d20*/  MUFU.EX2 R27, R27 ;  /* 0x0000001b001b7308 */ /* 0x000ee20000000800 */
[--C-:B------:R-:W-:Y:S01]  /*4d30*/  FFMA.FTZ R51, R51, UR10, -R9.reuse ;  /* 0x0000000a33337c23 */ /* 0x100fe20008010809 */
[--C-:B------:R-:W-:Y:S01]  /*4d40*/  FFMA.FTZ R54, R54, UR10, -R9.reuse ;  /* 0x0000000a36367c23 */ /* 0x100fe20008010809 */
[----:B------:R-:W-:Y:S01]  /*4d50*/  FFMA.FTZ R9, R55, UR10, -R9 ;  /* 0x0000000a37097c23 */ /* 0x000fe20008010809 */
[----:B0-----:R-:W-:-:S04]  /*4d60*/  F2FP.F16.F32.PACK_AB R160, R41, R40 ;  /* 0x0000002829a0723e */ /* 0x001fc800000000ff */
[----:B------:R-:W-:Y:S08]  /*4d70*/  MUFU.EX2 R30, R30 ;  /* 0x0000001e001e7308 */ /* 0x000ff00000000800 */
[----:B------:R-:W0:Y:S01]  /*4d80*/  MUFU.EX2 R31, R31 ;  /* 0x0000001f001f7308 */ /* 0x000e220000000800 */
[----:B---3--:R-:W-:-:S07]  /*4d90*/  F2FP.F16.F32.PACK_AB R153, R27, R26 ;  /* 0x0000001a1b99723e */ /* 0x008fce00000000ff */
[----:B------:R-:W3:Y:S08]  /*4da0*/  MUFU.EX2 R34, R34 ;  /* 0x0000002200227308 */ /* 0x000ef00000000800 */
[----:B------:R4:W-:Y:S01]  /*4db0*/  MUFU.EX2 R5, R6 ;  /* 0x0000000600057308 */ /* 0x0009e20000000800 */
[----:B0-----:R-:W-:-:S05]  /*4dc0*/  F2FP.F16.F32.PACK_AB R155, R31, R30 ;  /* 0x0000001e1f9b723e */ /* 0x001fca00000000ff */
[----:B------:R0:W-:Y:S02]  /*4dd0*/  STSM.16.M88.4 [R18+0x26800], R152 ;  /* 0x0268009812007844 */ /* 0x0001e40000000200 */
[----:B------:R-:W5:Y:S01]  /*4de0*/  MUFU.EX2 R35, R35 ;  /* 0x0000002300237308 */ /* 0x000f620000000800 */
[----:B----4-:R-:W-:Y:S01]  /*4df0*/  FADD.FTZ R6, R28, R11 ;  /* 0x0000000b1c067221 */ /* 0x010fe20000010000 */
[----:B------:R-:W-:-:S03]  /*4e00*/  FADD.FTZ R11, R26, R27 ;  /* 0x0000001b1a0b7221 */ /* 0x000fc60000010000 */
[----:B------:R-:W-:Y:S01]  /*4e10*/  FADD.FTZ R13, R29, R6 ;  /* 0x000000061d0d7221 */ /* 0x000fe20000010000 */
[----:B------:R-:W-:Y:S02]  /*4e20*/  FADD.FTZ R6, R30, R11 ;  /* 0x0000000b1e067221 */ /* 0x000fe40000010000 */
[----:B------:R-:W4:Y:S01]  /*4e30*/  MUFU.EX2 R38, R38 ;  /* 0x0000002600267308 */ /* 0x000f220000000800 */
[----:B------:R-:W-:Y:S01]  /*4e40*/  FADD.FTZ R10, R32, R13 ;  /* 0x0000000d200a7221 */ /* 0x000fe20000010000 */
[----:B------:R-:W-:-:S03]  /*4e50*/  FADD.FTZ R11, R31, R6 ;  /* 0x000000061f0b7221 */ /* 0x000fc60000010000 */
[----:B------:R-:W-:Y:S01]  /*4e60*/  FADD.FTZ R13, R33, R10 ;  /* 0x0000000a210d7221 */ /* 0x000fe20000010000 */
[----:B---3--:R-:W-:Y:S02]  /*4e70*/  FADD.FTZ R6, R34, R11 ;  /* 0x0000000b22067221 */ /* 0x008fe40000010000 */
[----:B------:R-:W3:Y:S01]  /*4e80*/  MUFU.EX2 R39, R39 ;  /* 0x0000002700277308 */ /* 0x000ee20000000800 */
[----:B------:R-:W-:Y:S01]  /*4e90*/  FADD.FTZ R10, R36, R13 ;  /* 0x0000000d240a7221 */ /* 0x000fe20000010000 */
[C---:B-----5:R-:W-:Y:S01]  /*4ea0*/  FADD.FTZ R11, R35.reuse, R6 ;  /* 0x00000006230b7221 */ /* 0x060fe20000010000 */
[----:B------:R-:W-:Y:S02]  /*4eb0*/  F2FP.F16.F32.PACK_AB R157, R35, R34 ;  /* 0x00000022239d723e */ /* 0x000fe400000000ff */
[----:B------:R-:W-:-:S03]  /*4ec0*/  FADD.FTZ R13, R37, R10 ;  /* 0x0000000a250d7221 */ /* 0x000fc60000010000 */
[----:B------:R-:W5:Y:S01]  /*4ed0*/  MUFU.EX2 R42, R42 ;  /* 0x0000002a002a7308 */ /* 0x000f620000000800 */
[----:B----4-:R-:W-:Y:S01]  /*4ee0*/  FADD.FTZ R6, R38, R11 ;  /* 0x0000000b26067221 */ /* 0x010fe20000010000 */
[----:B------:R-:W-:-:S04]  /*4ef0*/  FADD.FTZ R10, R40, R13 ;  /* 0x0000000d280a7221 */ /* 0x000fc80000010000 */
[----:B------:R-:W-:Y:S02]  /*4f00*/  FADD.FTZ R13, R41, R10 ;  /* 0x0000000a290d7221 */ /* 0x000fe40000010000 */
[----:B------:R-:W4:Y:S01]  /*4f10*/  MUFU.EX2 R43, R43 ;  /* 0x0000002b002b7308 */ /* 0x000f220000000800 */
[C---:B---3--:R-:W-:Y:S01]  /*4f20*/  FADD.FTZ R11, R39.reuse, R6 ;  /* 0x00000006270b7221 */ /* 0x048fe20000010000 */
[----:B------:R-:W-:-:S05]  /*4f30*/  F2FP.F16.F32.PACK_AB R159, R39, R38 ;  /* 0x00000026279f723e */ /* 0x000fca00000000ff */
[----:B------:R0:W-:Y:S01]  /*4f40*/  STSM.16.M88.4 [R19], R156 ;  /* 0x0000009c13007844 */ /* 0x0001e20000000200 */
[----:B------:R-:W3:Y:S01]  /*4f50*/  MUFU.EX2 R44, R44 ;  /* 0x0000002c002c7308 */ /* 0x000ee20000000800 */
[----:B-----5:R-:W-:-:S07]  /*4f60*/  FADD.FTZ R6, R42, R11 ;  /* 0x0000000b2a067221 */ /* 0x020fce0000010000 */
[----:B------:R-:W5:Y:S01]  /*4f70*/  MUFU.EX2 R46, R46 ;  /* 0x0000002e002e7308 */ /* 0x000f620000000800 */
[C---:B----4-:R-:W-:Y:S01]  /*4f80*/  FADD.FTZ R11, R43.reuse, R6 ;  /* 0x000000062b0b7221 */ /* 0x050fe20000010000 */
[----:B------:R-:W-:-:S06]  /*4f90*/  F2FP.F16.F32.PACK_AB R161, R43, R42 ;  /* 0x0000002a2ba1723e */ /* 0x000fcc00000000ff */
[----:B------:R-:W4:Y:S01]  /*4fa0*/  MUFU.EX2 R45, R45 ;  /* 0x0000002d002d7308 */ /* 0x000f220000000800 */
[----:B---3--:R-:W-:-:S07]  /*4fb0*/  FADD.FTZ R6, R44, R13 ;  /* 0x0000000d2c067221 */ /* 0x008fce0000010000 */
[----:B------:R-:W3:Y:S01]  /*4fc0*/  MUFU.EX2 R47, R47 ;  /* 0x0000002f002f7308 */ /* 0x000ee20000000800 */
[----:B-----5:R-:W-:-:S07]  /*4fd0*/  FADD.FTZ R10, R46, R11 ;  /* 0x0000000b2e0a7221 */ /* 0x020fce0000010000 */
[----:B------:R-:W-:Y:S01]  /*4fe0*/  MUFU.EX2 R48, R48 ;  /* 0x0000003000307308 */ /* 0x000fe20000000800 */
[C---:B----4-:R-:W-:Y:S01]  /*4ff0*/  F2FP.F16.F32.PACK_AB R162, R45.reuse, R44 ;  /* 0x0000002c2da2723e */ /* 0x050fe200000000ff */
[----:B------:R-:W-:-:S06]  /*5000*/  FADD.FTZ R45, R45, R6 ;  /* 0x000000062d2d7221 */ /* 0x000fcc0000010000 */
[----:B------:R-:W4:Y:S01]  /*5010*/  MUFU.EX2 R49, R49 ;  /* 0x0000003100317308 */ /* 0x000f220000000800 */
[C---:B---3--:R-:W-:Y:S01]  /*5020*/  F2FP.F16.F32.PACK_AB R163, R47.reuse, R46 ;  /* 0x0000002e2fa3723e */ /* 0x048fe200000000ff */
[----:B------:R-:W-:-:S04]  /*5030*/  FADD.FTZ R47, R47, R10 ;  /* 0x0000000a2f2f7221 */ /* 0x000fc80000010000 */
[----:B------:R0:W-:Y:S02]  /*5040*/  STSM.16.M88.4 [R23], R160 ;  /* 0x000000a017007844 */ /* 0x0001e40000000200 */
[----:B------:R-:W-:Y:S08]  /*5050*/  MUFU.EX2 R50, R50 ;  /* 0x0000003200327308 */ /* 0x000ff00000000800 */
[----:B------:R-:W3:Y:S01]  /*5060*/  MUFU.EX2 R51, R51 ;  /* 0x0000003300337308 */ /* 0x000ee20000000800 */
[----:B----4-:R-:W-:Y:S01]  /*5070*/  F2FP.F16.F32.PACK_AB R164, R49, R48 ;  /* 0x0000003031a4723e */ /* 0x010fe200000000ff */
[----:B------:R-:W-:-:S04]  /*5080*/  FADD.FTZ R48, R48, R45 ;  /* 0x0000002d30307221 */ /* 0x000fc80000010000 */
[----:B------:R-:W-:Y:S02]  /*5090*/  FADD.FTZ R49, R49, R48 ;  /* 0x0000003031317221 */ /* 0x000fe40000010000 */
[----:B------:R-:W4:Y:S08]  /*50a0*/  MUFU.EX2 R52, R52 ;  /* 0x0000003400347308 */ /* 0x000f300000000800 */
[----:B------:R-:W5:Y:S01]  /*50b0*/  MUFU.EX2 R54, R54 ;  /* 0x0000003600367308 */ /* 0x000f620000000800 */
[----:B---3--:R-:W-:Y:S01]  /*50c0*/  F2FP.F16.F32.PACK_AB R165, R51, R50 ;  /* 0x0000003233a5723e */ /* 0x008fe200000000ff */
[----:B------:R-:W-:-:S04]  /*50d0*/  FADD.FTZ R50, R50, R47 ;  /* 0x0000002f32327221 */ /* 0x000fc80000010000 */
[----:B------:R-:W-:Y:S02]  /*50e0*/  FADD.FTZ R51, R51, R50 ;  /* 0x0000003233337221 */ /* 0x000fe40000010000 */
[----:B------:R-:W3:Y:S01]  /*50f0*/  MUFU.EX2 R9, R9 ;  /* 0x0000000900097308 */ /* 0x000ee20000000800 */
[----:B----4-:R-:W-:Y:S01]  /*5100*/  F2FP.F16.F32.PACK_AB R166, R5, R52 ;  /* 0x0000003405a6723e */ /* 0x010fe200000000ff */
[----:B------:R-:W-:-:S04]  /*5110*/  FADD.FTZ R52, R52, R49 ;  /* 0x0000003134347221 */ /* 0x000fc80000010000 */
[----:B------:R-:W-:Y:S01]  /*5120*/  FADD.FTZ R5, R5, R52 ;  /* 0x0000003405057221 */ /* 0x000fe20000010000 */
[----:B-----5:R-:W-:Y:S01]  /*5130*/  FADD.FTZ R6, R54, R51 ;  /* 0x0000003336067221 */ /* 0x020fe20000010000 */
[----:B---3--:R-:W-:-:S03]  /*5140*/  F2FP.F16.F32.PACK_AB R167, R9, R54 ;  /* 0x0000003609a7723e */ /* 0x008fc600000000ff */
[----:B------:R-:W-:Y:S02]  /*5150*/  FADD.FTZ R6, R9, R6 ;  /* 0x0000000609067221 */ /* 0x000fe40000010000 */
[----:B------:R0:W-:Y:S01]  /*5160*/  STSM.16.M88.4 [R22], R164 ;  /* 0x000000a416007844 */ /* 0x0001e20000000200 */
[----:B------:R-:W-:Y:S05]  /*5170*/  @!P0 BRA `(.L_x_370) ;  /* 0x0000000000048947 */ /* 0x000fea0003800000 */
[----:B------:R-:W-:Y:S01]  /*5180*/  BPT.TRAP 0x1 ;  /* 0x000000040000795c */ /* 0x000fe20000300000 */
.L_x_370:
[----:B------:R3:W4:Y:S01]  /*5190*/  SYNCS.PHASECHK.TRANS64.TRYWAIT P1, [R7+URZ+0x28c50], R8 ;  /* 0x028c5008070075a7 */ /* 0x000722000802017f */
[----:B------:R-:W-:Y:S05]  /*51a0*/  @!P0 BRA `(.L_x_371) ;  /* 0x0000000000048947 */ /* 0x000fea0003800000 */
[----:B------:R-:W-:Y:S01]  /*51b0*/  BPT.TRAP 0x1 ;  /* 0x000000040000795c */ /* 0x000fe20000300000 */
.L_x_371:
[----:B------:R-:W-:Y:S01]  /*51c0*/  ULOP3.LUT UR54, UR54, 0x2000000, URZ, 0xfc, !UPT ;  /* 0x0200000036367892 */ /* 0x000fe2000f8efc3f */
[----:B----4-:R-:W-:Y:S11]  /*51d0*/  @P1 BRA `(.L_x_372) ;  /* 0x0000000000081947 */ /* 0x010ff60003800000 */
[----:B------:R-:W4:Y:S02]  /*51e0*/  SYNCS.PHASECHK.TRANS64.TRYWAIT P1, [R7+URZ+0x28c50], R8 ;  /* 0x028c5008070075a7 */ /* 0x000f24000802017f */
[----:B----4-:R-:W-:Y:S05]  /*51f0*/  @!P1 BRA `(.L_x_373) ;  /* 0x000000cc00509947 */ /* 0x010fea0003800000 */
.L_x_372:
[----:B------:R-:W-:Y:S01]  /*5200*/  ULEA UR11, UR48, UR54, 0xc ;  /* 0x00000036300b7291 */ /* 0x000fe2000f8e603f */
[----:B------:R-:W-:Y:S01]  /*5210*/  WARPGROUP.ARRIVE ;  /* 0x00000000000079c5 */ /* 0x000fe20000000000 */
[----:B------:R-:W-:-:S05]  /*5220*/  UMOV UR7, 0x40000040 ;  /* 0x4000004000077882 */ /* 0x000fca0000000000 */
[----:B------:R-:W-:Y:S02]  /*5230*/  UMOV UR6, UR11 ;  /* 0x0000000b00067c82 */ /* 0x000fe40008000000 */
[----:B------:R-:W-:Y:S01]  /*5240*/  HGMMA.64x256x16.F32 R24, R152, gdesc[UR4].tnspB, RZ, !UPT, gsb0 ;  /* 0x43e0000498187df0 */ /* 0x000fe2000c0008ff */
        /* <DEDUP_REMOVED lines=24> */
[----:B-----5:R-:W5:Y:S02]  /*53d0*/  FENCE.VIEW.ASYNC.S ;  /* 0x00000000000073c6 */ /* 0x020f640000000000 */
[----:B-----5:R-:W-:Y:S01]  /*53e0*/  NOP ;  /* 0x0000000000007918 */ /* 0x020fe20000000000 */
[----:B------:R-:W-:Y:S06]  /*53f0*/  BAR.ARV 0xe, 0x100 ;  /* 0x0384000000007b1d */ /* 0x000fec0000002000 */
[----:B------:R-:W-:Y:S05]  /*5400*/  @!P0 BRA `(.L_x_374) ;  /* 0x0000000000048947 */ /* 0x000fea0003800000 */
[----:B------:R-:W-:Y:S01]  /*5410*/  BPT.TRAP 0x1 ;  /* 0x000000040000795c */ /* 0x000fe20000300000 */
.L_x_374:
[----:B------:R-:W-:Y:S01]  /*5420*/  R2UR UR6, R7 ;  /* 0x00000000070672ca */ /* 0x000fe200000e0000 */
[----:B------:R-:W-:-:S04]  /*5430*/  UIADD3 UR20, UR52, -0x2, URZ ;  /* 0xfffffffe34147890 */ /* 0x000fc8000fffe03f */
[----:B------:R-:W-:-:S06]  /*5440*/  UISETP.GE.AND UP0, UPT, UR20, UR49, UPT ;  /* 0x000000311400728c */ /* 0x000fcc000bf06270 */
[----:B------:R-:W-:Y:S02]  /*5450*/  PLOP3.LUT P1, PT, PT, PT, UP0, 0x80, 0x0 ;  /* 0x000000000000781c */ /* 0x000fe40003f2f008 */
[----:B------:R-:W-:-:S04]  /*5460*/  UIADD3 UR6, UR6, 0x28c60, URZ ;  /* 0x00028c6006067890 */ /* 0x000fc8000fffe03f */
[----:B------:R-:W-:-:S09]  /*5470*/  UPRMT UR6, UR38, 0x654, UR6 ;  /* 0x0000065426067896 */ /* 0x000fd20008000006 */
[----:B------:R-:W-:Y:S01]  /*5480*/  SYNCS.ARRIVE.TRANS64.RED.A1T0 RZ, [UR6], RZ ;  /* 0x000000ffffff79a7 */ /* 0x000fe20008100406 */
[----:B------:R-:W-:Y:S05]  /*5490*/  @!P1 BRA `(.L_x_375) ;  /* 0x0000001800509947 */ /* 0x000fea0003800000 */
[----:B------:R-:W-:Y:S01]  /*54a0*/  IMAD.MOV.U32 R9, RZ, RZ, R0 ;  /* 0x000000ffff097224 */ /* 0x000fe200078e0000 */
[----:B------:R-:W-:Y:S01]  /*54b0*/  UMOV UR23, UR48 ;  /* 0x0000003000177c82 */ /* 0x000fe20008000000 */
[----:B-1234-:R-:W-:Y:S01]  /*54c0*/  IMAD.MOV.U32 R8, RZ, RZ, R4 ;  /* 0x000000ffff087224 */ /* 0x01efe200078e0004 */
[----:B------:R-:W-:-:S06]  /*54d0*/  ULDC UR21, c[0x0][0x988] ;  /* 0x0002620000157ab9 */ /* 0x000fcc0000000800 */
.L_x_386:
[----:B------:R-:W-:Y:S01]  /*54e0*/  UIADD3 UR48, UR23, 0x1, URZ ;  /* 0x0000000117307890 */ /* 0x000fe2000fffe03f */
[----:B------:R-:W-:Y:S01]  /*54f0*/  UMOV UR6, UR20 ;  /* 0x0000001400067c82 */ /* 0x000fe20008000000 */
[----:B------:R-:W-:Y:S02]  /*5500*/  UIADD3 UR20, UR20, -0x1, URZ ;  /* 0xffffffff14147890 */ /* 0x000fe4000fffe03f */
[----:B------:R-:W-:-:S04]  /*5510*/  UISETP.NE.AND UP0, UPT, UR48, 0x2, UPT ;  /* 0x000000023000788c */ /* 0x000fc8000bf05270 */
[----:B------:R-:W-:Y:S02]  /*5520*/  USEL UR7, URZ, 0x1, UP0 ;  /* 0x000000013f077887 */ /* 0x000fe40008000000 */
[----:B------:R-:W-:Y:S02]  /*5530*/  USEL UR48, UR48, URZ, UP0 ;  /* 0x0000003f30307287 */ /* 0x000fe40008000000 */
[----:B------:R-:W-:Y:S02]  /*5540*/  ULOP3.LUT UR36, UR36, UR7, URZ, 0x3c, !UPT ;  /* 0x0000000724247292 */ /* 0x000fe4000f8e3c3f */
[----:B------:R-:W-:Y:S01]  /*5550*/  UISETP.GT.AND UP0, UPT, UR6, UR49, UPT ;  /* 0x000000310600728c */ /* 0x000fe2000bf04270 */
[----:B-12---:R-:W-:Y:S10]  /*5560*/  @!P0 BRA `(.L_x_376) ;  /* 0x0000000000048947 */ /* 0x006ff40003800000 */
[----:B------:R-:W-:Y:S01]  /*5570*/  BPT.TRAP 0x1 ;  /* 0x000000040000795c */ /* 0x000fe20000300000 */
.L_x_376:
[----:B------:R-:W-:Y:S01]  /*5580*/  ULEA UR22, UR48, UR39, 0x3 ;  /* 0x0000002730167291 */ /* 0x000fe2000f8e183f */
[----:B------:R-:W-:-:S05]  /*5590*/  IMAD.U32 R7, RZ, RZ, UR36 ;  /* 0x00000024ff077e24 */ /* 0x000fca000f8e00ff */
[----:B------:R-:W-:-:S04]  /*55a0*/  SHF.L.U32 R7, R7, 0x1f, RZ ;  /* 0x0000001f07077819 */ /* 0x000fc800000006ff */
[----:B------:R1:W2:Y:S01]  /*55b0*/  SYNCS.PHASECHK.TRANS64.TRYWAIT P1, [UR22+0x28c30], R7 ;  /* 0x028c3007ff0075a7 */ /* 0x0002a20008020156 */
[----:B------:R-:W-:Y:S05]  /*55c0*/  @!P0 BRA `(.L_x_377) ;  /* 0x0000000000048947 */ /* 0x000fea0003800000 */
[----:B------:R-:W-:Y:S01]  /*55d0*/  BPT.TRAP 0x1 ;  /* 0x000000040000795c */ /* 0x000fe20000300000 */
.L_x_377:
[----:B--2---:R-:W-:Y:S05]  /*55e0*/  @P1 BRA `(.L_x_378) ;  /* 0x0000000000081947 */ /* 0x004fea0003800000 */
[----:B------:R-:W2:Y:S02]  /*55f0*/  SYNCS.PHASECHK.TRANS64.TRYWAIT P1, [UR22+0x28c30], R7 ;  /* 0x028c3007ff0075a7 */ /* 0x000ea40008020156 */
[----:B--2---:R-:W-:Y:S05]  /*5600*/  @!P1 BRA `(.L_x_379) ;  /* 0x000000c800609947 */ /* 0x004fea0003800000 */
.L_x_378:
[----:B------:R-:W-:Y:S01]  /*5610*/  R2UR UR18, R3 ;  /* 0x00000000031272ca */ /* 0x000fe200000e0000 */
[----:B------:R-:W-:Y:S01]  /*5620*/  UIADD3 UR6, UR39, 0x20400, URZ ;  /* 0x0002040027067890 */ /* 0x000fe2000fffe03f */
[----:B0-----:R-:W-:Y:S01]  /*5630*/  WARPGROUP.ARRIVE ;  /* 0x00000000000079c5 */ /* 0x001fe20000000000 */
        /* <DEDUP_REMOVED lines=10> */
[----:B------:R-:W-:Y:S02]  /*56e0*/  UIADD3 UR10, UR18, 0x4, URZ ;  /* 0x00000004120a7890 */ /* 0x000fe4000fffe03f */
[----:B------:R-:W-:-:S03]  /*56f0*/  UIADD3 UR14, UR18, 0x6, URZ ;  /* 0x00000006120e7890 */ /* 0x000fc6000fffe03f */
[----:B------:R-:W-:Y:S03]  /*5700*/  HGMMA.64x64x16.F32 R152, gdesc[UR16], RZ, !UPT, gsb0 ;  /* 0x00e00000109879f0 */ /* 0x000fe6000c0008ff */
        /* <DEDUP_REMOVED lines=12> */
.L_x_380:
[----:B--2---:R-:W-:Y:S01]  /*57d0*/  FMNMX.FTZ R0, R152, R8, !PT ;  /* 0x0000000898007209 */ /* 0x004fe20007810000 */
[----:B------:R-:W-:Y:S01]  /*57e0*/  UMOV UR10, UR21 ;  /* 0x00000015000a7c82 */ /* 0x000fe20008000000 */
[----:B------:R-:W-:Y:S01]  /*57f0*/  ISETP.NE.AND P1, PT, R17, RZ, PT ;  /* 0x000000ff1100720c */ /* 0x000fe20003f25270 */
[----:B------:R-:W-:Y:S01]  /*5800*/  UIADD3 UR6, UR22, 0x28c40, URZ ;  /* 0x00028c4016067890 */ /* 0x000fe2000fffe03f */
[----:B------:R-:W-:Y:S01]  /*5810*/  FMNMX.FTZ R0, R153, R0, !PT ;  /* 0x0000000099007209 */ /* 0x000fe20007810000 */
[----:B------:R-:W-:Y:S02]  /*5820*/  IMAD.U32 R12, RZ, RZ, UR23 ;  /* 0x00000017ff0c7e24 */ /* 0x000fe4000f8e00ff */
[----:B------:R-:W-:Y:S01]  /*5830*/  UPRMT UR6, UR38, 0x654, UR6 ;  /* 0x0000065426067896 */ /* 0x000fe20008000006 */
[----:B------:R-:W-:-:S04]  /*5840*/  FMNMX.FTZ R0, R156, R0, !PT ;  /* 0x000000009c007209 */ /* 0x000fc80007810000 */
[----:B------:R-:W-:-:S03]  /*5850*/  FMNMX.FTZ R0, R157, R0, !PT ;  /* 0x000000009d007209 */ /* 0x000fc60007810000 */
[----:B------:R-:W-:Y:S01]  /*5860*/  @!P1 IMAD R12, R12, 0x40, R16 ;  /* 0x000000400c0c9824 */ /* 0x000fe200078e0210 */
[----:B------:R-:W-:Y:S01]  /*5870*/  FMNMX.FTZ R0, R160, R0, !PT ;  /* 0x00000000a0007209 */ /* 0x000fe20007810000 */
[----:B------:R-:W-:Y:S03]  /*5880*/  SYNCS.ARRIVE.TRANS64.RED.A1T0 RZ, [UR6], RZ ;  /* 0x000000ffffff79a7 */ /* 0x000fe60008100406 */
[----:B------:R-:W-:Y:S02]  /*5890*/  FMNMX.FTZ R0, R161, R0, !PT ;  /* 0x00000000a1007209 */ /* 0x000fe40007810000 */
[----:B------:R-:W-:Y:S02]  /*58a0*/  @!P1 LEA R12, R12, UR39, 0x2 ;  /* 0x000000270c0c9c11 */ /* 0x000fe4000f8e10ff */
        /* <DEDUP_REMOVED lines=10> */
[----:B------:R-:W0:Y:S02]  /*5950*/  SHFL.BFLY PT, R4, R0, 0x2, 0x1f ;  /* 0x0c401f0000047f89 */ /* 0x000e2400000e0000 */
[----:B0-----:R-:W-:-:S05]  /*5960*/  FMNMX.FTZ R4, R0, R4, !PT ;  /* 0x0000000400047209 */ /* 0x001fca0007810000 */
[----:B------:R-:W0:Y:S02]  /*5970*/  SHFL.BFLY PT, R0, R4, 0x1, 0x1f ;  /* 0x0c201f0004007f89 */ /* 0x000e2400000e0000 */
[----:B0-----:R-:W-:-:S05]  /*5980*/  FMNMX.FTZ R4, R4, R0, !PT ;  /* 0x0000000004047209 */ /* 0x001fca0007810000 */
[C---:B------:R-:W-:Y:S01]  /*5990*/  FMUL.FTZ R0, R4.reuse, UR10 ;  /* 0x0000000a04007c20 */ /* 0x040fe20008410000 */
[----:B------:R-:W-:-:S03]  /*59a0*/  FADD.FTZ R8, -R4, R8 ;  /* 0x0000000804087221 */ /* 0x000fc60000010100 */
[--C-:B------:R-:W-:Y:S01]  /*59b0*/  FFMA.FTZ R152, R152, UR10, -R0.reuse ;  /* 0x0000000a98987c23 */ /* 0x100fe20008010800 */
[----:B------:R-:W-:Y:S01]  /*59c0*/  FMUL.FTZ R8, R8, UR10 ;  /* 0x0000000a08087c20 */ /* 0x000fe20008410000 */
        /* <DEDUP_REMOVED lines=12> */
[----:B------:R-:W0:Y:S01]  /*5a90*/  MUFU.EX2 R8, R8 ;  /* 0x0000000800087308 */ /* 0x000e220000000800 */
[--C-:B------:R-:W-:Y:S01]  /*5aa0*/  FFMA.FTZ R176, R176, UR10, -R0.reuse ;  /* 0x0000000ab0b07c23 */ /* 0x100fe20008010800 */
[--C-:B------:R-:W-:Y:S01]  /*5ab0*/  FFMA.FTZ R177, R177, UR10, -R0.reuse ;  /* 0x0000000ab1b17c23 */ /* 0x100fe20008010800 */
[--C-:B------:R-:W-:Y:S01]  /*5ac0*/  FFMA.FTZ R180, R180, UR10, -R0.reuse ;  /* 0x0000000ab4b47c23 */ /* 0x100fe20008010800 */
[----:B------:R-:W-:-:S04]  /*5ad0*/  FFMA.FTZ R181, R181, UR10, -R0 ;  /* 0x0000000ab5b57c23 */ /* 0x000fc80008010800 */
[----:B------:R-:W2:Y:S08]  /*5ae0*/  MUFU.EX2 R153, R153 ;  /* 0x0000009900997308 */ /* 0x000eb00000000800 */
[----:B------:R-:W3:Y:S01]  /*5af0*/  MUFU.EX2 R156, R156 ;  /* 0x0000009c009c7308 */ /* 0x000ee20000000800 */
[----:B0-----:R-:W-:Y:S01]  /*5b00*/  FFMA.FTZ R0, R8, R5, R152 ;  /* 0x0000000508007223 */ /* 0x001fe20000010098 */
[----:B------:R-:W-:Y:S01]  /*5b10*/  @!P1 STS [R12+0x28800], R8 ;  /* 0x028800080c009388 */ /* 0x000fe20000000800 */
[-C--:B------:R-:W-:Y:S01]  /*5b20*/  FMUL.FTZ R24, R24, R8.reuse ;  /* 0x0000000818187220 */ /* 0x080fe20000410000 */
[-C--:B------:R-:W-:Y:S01]  /*5b30*/  FMUL.FTZ R25, R25, R8.reuse ;  /* 0x0000000819197220 */ /* 0x080fe20000410000 */
[-C--:B------:R-:W-:Y:S01]  /*5b40*/  FMUL.FTZ R28, R28, R8.reuse ;  /* 0x000000081c1c7220 */ /* 0x080fe20000410000 */
[-C--:B------:R-:W-:Y:S01]  /*5b50*/  FMUL.FTZ R29, R29, R8.reuse ;  /* 0x000000081d1d7220 */ /* 0x080fe20000410000 */
[----:B------:R-:W-:Y:S01]  /*5b60*/  FMUL.FTZ R32, R32, R8 ;  /* 0x0000000820207220 */ /* 0x000fe20000410000 */
[----:B------:R-:W0:Y:S01]  /*5b70*/  MUFU.EX2 R157, R157 ;  /* 0x0000009d009d7308 */ /* 0x000e220000000800 */
[C---:B--2---:R-:W-:Y:S01]  /*5b80*/  FADD.FTZ R0, R153.reuse, R0 ;  /* 0x0000000099007221 */ /* 0x044fe20000010000 */
[----:B------:R-:W-:Y:S01]  /*5b90*/  F2FP.F16.F32.PACK_AB R188, R153, R152 ;  /* 0x0000009899bc723e */ /* 0x000fe200000000ff */
[-C--:B------:R-:W-:Y:S01]  /*5ba0*/  FMUL.FTZ R33, R33, R8.reuse ;  /* 0x0000000821217220 */ /* 0x080fe20000410000 */
[-C--:B------:R-:W-:Y:S01]  /*5bb0*/  FMUL.FTZ R36, R36, R8.reuse ;  /* 0x0000000824247220 */ /* 0x080fe20000410000 */
[-C--:B------:R-:W-:Y:S01]  /*5bc0*/  FMUL.FTZ R37, R37, R8.reuse ;  /* 0x0000000825257220 */ /* 0x080fe20000410000 */
[-C--:B------:R-:W-:Y:S01]  /*5bd0*/  FMUL.FTZ R40, R40, R8.reuse ;  /* 0x0000000828287220 */ /* 0x080fe20000410000 */
[-C--:B------:R-:W-:Y:S01]  /*5be0*/  FMUL.FTZ R41, R41, R8.reuse ;  /* 0x0000000829297220 */ /* 0x080fe20000410000 */
[----:B------:R-:W2:Y:S01]  /*5bf0*/  MUFU.EX2 R152, R160 ;  /* 0x000000a000987308 */ /* 0x000ea20000000800 */
[----:B---3--:R-:W-:Y:S01]  /*5c00*/  FADD.FTZ R0, R156, R0 ;  /* 0x000000009c007221 */ /* 0x008fe20000010000 */
[-C--:B------:R-:W-:Y:S01]  /*5c10*/  FMUL.FTZ R44, R44, R8.reuse ;  /* 0x000000082c2c7220 */ /* 0x080fe20000410000 */
[-C--:B------:R-:W-:Y:S01]  /*5c20*/  FMUL.FTZ R45, R45, R8.reuse ;  /* 0x000000082d2d7220 */ /* 0x080fe20000410000 */
[-C--:B------:R-:W-:Y:S01]  /*5c30*/  FMUL.FTZ R48, R48, R8.reuse ;  /* 0x0000000830307220 */ /* 0x080fe20000410000 */
[-C--:B------:R-:W-:Y:S01]  /*5c40*/  FMUL.FTZ R49, R49, R8.reuse ;  /* 0x0000000831317220 */ /* 0x080fe20000410000 */
[-C--:B------:R-:W-:Y:S01]  /*5c50*/  FMUL.FTZ R52, R52, R8.reuse ;  /* 0x0000000834347220 */ /* 0x080fe20000410000 */
[-C--:B------:R-:W-:Y:S01]  /*5c60*/  FMUL.FTZ R53, R53, R8.reuse ;  /* 0x0000000835357220 */ /* 0x080fe20000410000 */
[----:B------:R-:W3:Y:S01]  /*5c70*/  MUFU.EX2 R161, R161 ;  /* 0x000000a100a17308 */ /* 0x000ee20000000800 */
[C---:B0-----:R-:W-:Y:S01]  /*5c80*/  FADD.FTZ R5, R157.reuse, R0 ;  /* 0x000000009d057221 */ /* 0x041fe20000010000 */
[----:B------:R-:W-:Y:S01]  /*5c90*/  FMNMX.FTZ R0, R154, R9, !PT ;  /* 0x000000099a007209 */ /* 0x000fe20007810000 */
[----:B------:R-:W-:Y:S01]  /*5ca0*/  FMUL.FTZ R56, R56, R8 ;  /* 0x0000000838387220 */ /* 0x000fe20000410000 */
[----:B------:R-:W-:Y:S01]  /*5cb0*/  F2FP.F16.F32.PACK_AB R190, R157, R156 ;  /* 0x0000009c9dbe723e */ /* 0x000fe200000000ff */
[----:B------:R-:W-:Y:S01]  /*5cc0*/  FMUL.FTZ R57, R57, R8 ;  /* 0x0000000839397220 */ /* 0x000fe20000410000 */
[----:B------:R-:W-:Y:S01]  /*5cd0*/  FMNMX.FTZ R0, R155, R0, !PT ;  /* 0x000000009b007209 */ /* 0x000fe20007810000 */
[----:B------:R-:W-:Y:S01]  /*5ce0*/  FMUL.FTZ R60, R60, R8 ;  /* 0x000000083c3c7220 */ /* 0x000fe20000410000 */
[----:B------:R-:W0:Y:S01]  /*5cf0*/  MUFU.EX2 R164, R164 ;  /* 0x000000a400a47308 */ /* 0x000e220000000800 */
[----:B--2---:R-:W-:Y:S01]  /*5d00*/  FADD.FTZ R5, R152, R5 ;  /* 0x0000000598057221 */ /* 0x004fe20000010000 */
[----:B------:R-:W-:Y:S01]  /*5d10*/  FMNMX.FTZ R0, R158, R0, !PT ;  /* 0x000000009e007209 */ /* 0x000fe20007810000 */
[-C--:B------:R-:W-:Y:S01]  /*5d20*/  FMUL.FTZ R61, R61, R8.reuse ;  /* 0x000000083d3d7220 */ /* 0x080fe20000410000 */
[-C--:B------:R-:W-:Y:S01]  /*5d30*/  FMUL.FTZ R64, R64, R8.reuse ;  /* 0x0000000840407220 */ /* 0x080fe20000410000 */
[----:B------:R-:W-:Y:S01]  /*5d40*/  FMUL.FTZ R65, R65, R8 ;  /* 0x0000000841417220 */ /* 0x000fe20000410000 */
[----:B------:R-:W-:Y:S01]  /*5d50*/  FMNMX.FTZ R0, R159, R0, !PT ;  /* 0x000000009f007209 */ /* 0x000fe20007810000 */
[----:B------:R-:W-:Y:S01]  /*5d60*/  FMUL.FTZ R68, R68, R8 ;  /* 0x0000000844447220 */ /* 0x000fe20000410000 */
[----:B------:R-:W2:Y:S01]  /*5d70*/  MUFU.EX2 R165, R165 ;  /* 0x000000a500a57308 */ /* 0x000ea20000000800 */
[----:B---3--:R-:W-:Y:S01]  /*5d80*/  FADD.FTZ R5, R161, R5 ;  /* 0x00000005a1057221 */ /* 0x008fe20000010000 */
[----:B------:R-:W-:Y:S01]  /*5d90*/  FMNMX.FTZ R0, R162, R0, !PT ;  /* 0x00000000a2007209 */ /* 0x000fe20007810000 */
[----:B------:R-:W-:Y:S01]  /*5da0*/  FMUL.FTZ R69, R69, R8 ;  /* 0x0000000845457220 */ /* 0x000fe20000410000 */
[----:B------:R-:W-:Y:S01]  /*5db0*/  F2FP.F16.F32.PACK_AB R152, R161, R152 ;  /* 0x00000098a198723e */ /* 0x000fe200000000ff */
[----:B------:R-:W-:Y:S01]  /*5dc0*/  FMUL.FTZ R72, R72, R8 ;  /* 0x0000000848487220 */ /* 0x000fe20000410000 */
[----:B------:R-:W-:Y:S01]  /*5dd0*/  FMNMX.FTZ R0, R163, R0, !PT ;  /* 0x00000000a3007209 */ /* 0x000fe20007810000 */
[----:B------:R-:W-:Y:S01]  /*5de0*/  FMUL.FTZ R73, R73, R8 ;  /* 0x0000000849497220 */ /* 0x000fe20000410000 */
[----:B------:R-:W3:Y:S01]  /*5df0*/  MUFU.EX2 R156, R168 ;  /* 0x000000a8009c7308 */ /* 0x000ee20000000800 */
[----:B0-----:R-:W-:Y:S01]  /*5e00*/  FADD.FTZ R5, R164, R5 ;  /* 0x00000005a4057221 */ /* 0x001fe20000010000 */
[----:B------:R-:W-:Y:S01]  /*5e10*/  FMNMX.FTZ R0, R166, R0, !PT ;  /* 0x00000000a6007209 */ /* 0x000fe20007810000 */
[-C--:B------:R-:W-:Y:S01]  /*5e20*/  FMUL.FTZ R76, R76, R8.reuse ;  /* 0x000000084c4c7220 */ /* 0x080fe20000410000 */
[-C--:B------:R-:W-:Y:S01]  /*5e30*/  FMUL.FTZ R77, R77, R8.reuse ;  /* 0x000000084d4d7220 */ /* 0x080fe20000410000 */
        /* <DEDUP_REMOVED lines=11> */
[----:B------:R-:W-:Y:S01]  /*5ef0*/  MUFU.EX2 R173, R173 ;  /* 0x000000ad00ad7308 */ /* 0x000fe20000000800 */
[----:B---3--:R-:W-:Y:S01]  /*5f00*/  FADD.FTZ R5, R156, R5 ;  /* 0x000000059c057221 */ /* 0x008fe20000010000 */
[----:B------:R-:W-:Y:S01]  /*5f10*/  FMNMX.FTZ R0, R174, R0, !PT ;  /* 0x00000000ae007209 */ /* 0x000fe20007810000 */
[-C--:B------:R-:W-:Y:S01]  /*5f20*/  FMUL.FTZ R92, R92, R8.reuse ;  /* 0x000000085c5c7220 */ /* 0x080fe20000410000 */
[-C--:B------:R-:W-:Y:S01]  /*5f30*/  FMUL.FTZ R93, R93, R8.reuse ;  /* 0x000000085d5d7220 */ /* 0x080fe20000410000 */
[----:B------:R-:W-:Y:S01]  /*5f40*/  FMUL.FTZ R96, R96, R8 ;  /* 0x0000000860607220 */ /* 0x000fe20000410000 */
[----:B------:R-:W-:Y:S01]  /*5f50*/  FMNMX.FTZ R0, R175, R0, !PT ;  /* 0x00000000af007209 */ /* 0x000fe20007810000 */
[----:B------:R-:W-:Y:S01]  /*5f60*/  FMUL.FTZ R97, R97, R8 ;  /* 0x0000000861617220 */ /* 0x000fe20000410000 */
[----:B------:R-:W-:Y:S01]  /*5f70*/  MUFU.EX2 R160, R176 ;  /* 0x000000b000a07308 */ /* 0x000fe20000000800 */
[C---:B0-----:R-:W-:Y:S01]  /*5f80*/  FADD.FTZ R5, R169.reuse, R5 ;  /* 0x00000005a9057221 */ /* 0x041fe20000010000 */
[----:B------:R-:W-:Y:S01]  /*5f90*/  FMNMX.FTZ R0, R178, R0, !PT ;  /* 0x00000000b2007209 */ /* 0x000fe20007810000 */
[----:B------:R-:W-:Y:S01]  /*5fa0*/  FMUL.FTZ R100, R100, R8 ;  /* 0x0000000864647220 */ /* 0x000fe20000410000 */
[----:B------:R-:W-:Y:S01]  /*5fb0*/  F2FP.F16.F32.PACK_AB R156, R169, R156 ;  /* 0x0000009ca99c723e */ /* 0x000fe200000000ff */
[----:B------:R-:W-:Y:S01]  /*5fc0*/  FMUL.FTZ R101, R101, R8 ;  /* 0x0000000865657220 */ /* 0x000fe20000410000 */
[----:B------:R-:W-:Y:S01]  /*5fd0*/  FMNMX.FTZ R0, R179, R0, !PT ;  /* 0x00000000b3007209 */ /* 0x000fe20007810000 */
[-C--:B------:R-:W-:Y:S01]  /*5fe0*/  FMUL.FTZ R104, R104, R8.reuse ;  /* 0x0000000868687220 */ /* 0x080fe20000410000 */
[----:B------:R-:W-:Y:S01]  /*5ff0*/  MUFU.EX2 R177, R177 ;  /* 0x000000b100b17308 */ /* 0x000fe20000000800 */
[----:B------:R-:W-:Y:S01]  /*6000*/  FMUL.FTZ R105, R105, R8 ;  /* 0x0000000869697220 */ /* 0x000fe20000410000 */
[----:B------:R-:W-:Y:S01]  /*6010*/  FMNMX.FTZ R0, R182, R0, !PT ;  /* 0x00000000b6007209 */ /* 0x000fe20007810000 */
[-C--:B------:R-:W-:Y:S01]  /*6020*/  FMUL.FTZ R108, R108, R8.reuse ;  /* 0x000000086c6c7220 */ /* 0x080fe20000410000 */
[-C--:B------:R-:W-:Y:S01]  /*6030*/  FMUL.FTZ R109, R109, R8.reuse ;  /* 0x000000086d6d7220 */ /* 0x080fe20000410000 */
[----:B------:R-:W-:Y:S01]  /*6040*/  FMUL.FTZ R112, R112, R8 ;  /* 0x0000000870707220 */ /* 0x000fe20000410000 */
[----:B------:R-:W-:Y:S01]  /*6050*/  FMNMX.FTZ R0, R183, R0, !PT ;  /* 0x00000000b7007209 */ /* 0x000fe20007810000 */
[-C--:B------:R-:W-:Y:S01]  /*6060*/  FMUL.FTZ R113, R113, R8.reuse ;  /* 0x0000000871717220 */ /* 0x080fe20000410000 */
[----:B------:R-:W-:Y:S01]  /*6070*/  MUFU.EX2 R180, R180 ;  /* 0x000000b400b47308 */ /* 0x000fe20000000800 */
[-C--:B------:R-:W-:Y:S01]  /*6080*/  FMUL.FTZ R116, R116, R8.reuse ;  /* 0x0000000874747220 */ /* 0x080fe20000410000 */
[-C--:B------:R-:W-:Y:S01]  /*6090*/  FMUL.FTZ R117, R117, R8.reuse ;  /* 0x0000000875757220 */ /* 0x080fe20000410000 */
[----:B------:R-:W0:Y:S01]  /*60a0*/  SHFL.BFLY PT, R10, R0, 0x2, 0x1f ;  /* 0x0c401f00000a7f89 */ /* 0x000e2200000e0000 */
        /* <DEDUP_REMOVED lines=44> */
[----:B------:R0:W-:Y:S01]  /*6370*/  @!P1 STS [R12+0x28820], R9 ;  /* 0x028820090c009388 */ /* 0x0001e20000000800 */
[-C--:B------:R-:W-:Y:S01]  /*6380*/  FMUL.FTZ R26, R26, R9.reuse ;  /* 0x000000091a1a7220 */ /* 0x080fe20000410000 */
[-C--:B------:R-:W-:Y:S01]  /*6390*/  FMUL.FTZ R27, R27, R9.reuse ;  /* 0x000000091b1b7220 */ /* 0x080fe20000410000 */
[-C--:B------:R-:W-:Y:S01]  /*63a0*/  FMUL.FTZ R30, R30, R9.reuse ;  /* 0x000000091e1e7220 */ /* 0x080fe20000410000 */
[-C--:B------:R-:W-:Y:S01]  /*63b0*/  FMUL.FTZ R31, R31, R9.reuse ;  /* 0x000000091f1f7220 */ /* 0x080fe20000410000 */
[-C--:B------:R-:W-:Y:S01]  /*63c0*/  FMUL.FTZ R34, R34, R9.reuse ;  /* 0x0000000922227220 */ /* 0x080fe20000410000 */
[----:B------:R-:W4:Y:S01]  /*63d0*/  MUFU.EX2 R191, R159 ;  /* 0x0000009f00bf7308 */ /* 0x000f220000000800 */
[C---:B--2---:R-:W-:Y:S01]  /*63e0*/  FADD.FTZ R6, R155.reuse, R6 ;  /* 0x000000069b067221 */ /* 0x044fe20000010000 */
[----:B------:R-:W-:Y:S01]  /*63f0*/  F2FP.F16.F32.PACK_AB R189, R155, R154 ;  /* 0x0000009a9bbd723e */ /* 0x000fe200000000ff */
[-C--:B------:R-:W-:Y:S01]  /*6400*/  FMUL.FTZ R35, R35, R9.reuse ;  /* 0x0000000923237220 */ /* 0x080fe20000410000 */
[----:B------:R-:W-:Y:S01]  /*6410*/  F2FP.F16.F32.PACK_AB R154, R165, R164 ;  /* 0x000000a4a59a723e */ /* 0x000fe200000000ff */
[-C--:B------:R-:W-:Y:S01]  /*6420*/  FMUL.FTZ R38, R38, R9.reuse ;  /* 0x0000000926267220 */ /* 0x080fe20000410000 */
[-C--:B------:R-:W-:Y:S01]  /*6430*/  FMUL.FTZ R39, R39, R9.reuse ;  /* 0x0000000927277220 */ /* 0x080fe20000410000 */
[-C--:B------:R-:W-:Y:S01]  /*6440*/  FMUL.FTZ R42, R42, R9.reuse ;  /* 0x000000092a2a7220 */ /* 0x080fe20000410000 */
[----:B------:R2:W5:Y:S01]  /*6450*/  MUFU.EX2 R153, R162 ;  /* 0x000000a200997308 */ /* 0x0005620000000800 */
[----:B---3--:R-:W-:Y:S01]  /*6460*/  FADD.FTZ R6, R11, R6 ;  /* 0x000000060b067221 */ /* 0x008fe20000010000 */
[-C--:B------:R-:W-:Y:S01]  /*6470*/  FMUL.FTZ R43, R43, R9.reuse ;  /* 0x000000092b2b7220 */ /* 0x080fe20000410000 */
[-C--:B------:R-:W-:Y:S01]  /*6480*/  FMUL.FTZ R46, R46, R9.reuse ;  /* 0x000000092e2e7220 */ /* 0x080fe20000410000 */
[-C--:B------:R-:W-:Y:S01]  /*6490*/  FMUL.FTZ R47, R47, R9.reuse ;  /* 0x000000092f2f7220 */ /* 0x080fe20000410000 */
[-C--:B------:R-:W-:Y:S01]  /*64a0*/  FMUL.FTZ R50, R50, R9.reuse ;  /* 0x0000000932327220 */ /* 0x080fe20000410000 */
[-C--:B------:R-:W-:Y:S01]  /*64b0*/  FMUL.FTZ R51, R51, R9.reuse ;  /* 0x0000000933337220 */ /* 0x080fe20000410000 */
[----:B------:R-:W-:Y:S01]  /*64c0*/  FMUL.FTZ R54, R54, R9 ;  /* 0x0000000936367220 */ /* 0x000fe20000410000 */
[----:B------:R-:W3:Y:S01]  /*64d0*/  MUFU.EX2 R163, R163 ;  /* 0x000000a300a37308 */ /* 0x000ee20000000800 */
[C---:B----4-:R-:W-:Y:S01]  /*64e0*/  FADD.FTZ R6, R191.reuse, R6 ;  /* 0x00000006bf067221 */ /* 0x050fe20000010000 */
[----:B------:R-:W-:Y:S01]  /*64f0*/  F2FP.F16.F32.PACK_AB R191, R191, R11 ;  /* 0x0000000bbfbf723e */ /* 0x000fe200000000ff */
[----:B------:R-:W-:Y:S01]  /*6500*/  BAR.SYNC.DEFER_BLOCKING 0xf, 0x100 ;  /* 0x03c4000000007b1d */ /* 0x000fe20000010000 */
[----:B--2---:R-:W-:Y:S01]  /*6510*/  F2FP.F16.F32.PACK_AB R162, R181, R180 ;  /* 0x000000b4b5a2723e */ /* 0x004fe200000000ff */
[-C--:B------:R-:W-:Y:S01]  /*6520*/  FMUL.FTZ R55, R55, R9.reuse ;  /* 0x0000000937377220 */ /* 0x080fe20000410000 */
[-C--:B------:R-:W-:Y:S01]  /*6530*/  FMUL.FTZ R58, R58, R9.reuse ;  /* 0x000000093a3a7220 */ /* 0x080fe20000410000 */
[-C--:B------:R-:W-:Y:S01]  /*6540*/  FMUL.FTZ R59, R59, R9.reuse ;  /* 0x000000093b3b7220 */ /* 0x080fe20000410000 */
[-C--:B------:R-:W-:Y:S01]  /*6550*/  FMUL.FTZ R62, R62, R9.reuse ;  /* 0x000000093e3e7220 */ /* 0x080fe20000410000 */
[----:B------:R-:W2:Y:S01]  /*6560*/  MUFU.EX2 R155, R166 ;  /* 0x000000a6009b7308 */ /* 0x000ea20000000800 */
[----:B-----5:R-:W-:Y:S01]  /*6570*/  FADD.FTZ R6, R153, R6 ;  /* 0x0000000699067221 */ /* 0x020fe20000010000 */
[-C--:B------:R-:W-:Y:S01]  /*6580*/  FMUL.FTZ R63, R63, R9.reuse ;  /* 0x000000093f3f7220 */ /* 0x080fe20000410000 */
[-C--:B------:R-:W-:Y:S01]  /*6590*/  FMUL.FTZ R66, R66, R9.reuse ;  /* 0x0000000942427220 */ /* 0x080fe20000410000 */
[-C--:B------:R-:W-:Y:S01]  /*65a0*/  FMUL.FTZ R67, R67, R9.reuse ;  /* 0x0000000943437220 */ /* 0x080fe20000410000 */
[-C--:B------:R-:W-:Y:S01]  /*65b0*/  FMUL.FTZ R70, R70, R9.reuse ;  /* 0x0000000946467220 */ /* 0x080fe20000410000 */
[-C--:B------:R-:W-:Y:S01]  /*65c0*/  FMUL.FTZ R71, R71, R9.reuse ;  /* 0x0000000947477220 */ /* 0x080fe20000410000 */
[----:B------:R-:W-:Y:S01]  /*65d0*/  FMUL.FTZ R74, R74, R9 ;  /* 0x000000094a4a7220 */ /* 0x000fe20000410000 */
[----:B------:R-:W4:Y:S01]  /*65e0*/  MUFU.EX2 R167, R167 ;  /* 0x000000a700a77308 */ /* 0x000f220000000800 */
[C---:B---3--:R-:W-:Y:S01]  /*65f0*/  FADD.FTZ R6, R163.reuse, R6 ;  /* 0x00000006a3067221 */ /* 0x048fe20000010000 */
[----:B------:R-:W-:Y:S01]  /*6600*/  F2FP.F16.F32.PACK_AB R153, R163, R153 ;  /* 0x00000099a399723e */ /* 0x000fe200000000ff */
[-C--:B------:R-:W-:Y:S01]  /*6610*/  FMUL.FTZ R75, R75, R9.reuse ;  /* 0x000000094b4b7220 */ /* 0x080fe20000410000 */
[-C--:B------:R-:W-:Y:S01]  /*6620*/  FMUL.FTZ R78, R78, R9.reuse ;  /* 0x000000094e4e7220 */ /* 0x080fe20000410000 */
[-C--:B------:R-:W-:Y:S01]  /*6630*/  FMUL.FTZ R79, R79, R9.reuse ;  /* 0x000000094f4f7220 */ /* 0x080fe20000410000 */
[-C--:B------:R-:W-:Y:S01]  /*6640*/  FMUL.FTZ R82, R82, R9.reuse ;  /* 0x0000000952527220 */ /* 0x080fe20000410000 */
[-C--:B------:R-:W-:Y:S01]  /*6650*/  FMUL.FTZ R83, R83, R9.reuse ;  /* 0x0000000953537220 */ /* 0x080fe20000410000 */
[----:B------:R-:W3:Y:S01]  /*6660*/  MUFU.EX2 R157, R170 ;  /* 0x000000aa009d7308 */ /* 0x000ee20000000800 */
[----:B--2---:R-:W-:Y:S01]  /*6670*/  FADD.FTZ R6, R155, R6 ;  /* 0x000000069b067221 */ /* 0x004fe20000010000 */
[----:B------:R0:W-:Y:S01]  /*6680*/  STSM.16.M88.4 [R18+0x26800], R188 ;  /* 0x026800bc12007844 */ /* 0x0001e20000000200 */
        /* <DEDUP_REMOVED lines=12> */
[----:B------:R0:W-:Y:S01]  /*6750*/  STSM.16.M88.4 [R19], R152 ;  /* 0x0000009813007844 */ /* 0x0001e20000000200 */
[----:B------:R-:W4:Y:S01]  /*6760*/  MUFU.EX2 R159, R174 ;  /* 0x000000ae009f7308 */ /* 0x000f220000000800 */
        /* <DEDUP_REMOVED lines=33> */
[----:B------:R-:W-:Y:S01]  /*6980*/  F2FP.F16.F32.PACK_AB R158, R173, R158 ;  /* 0x0000009ead9e723e */ /* 0x000fe200000000ff */
[-C--:B------:R-:W-:Y:S01]  /*6990*/  FMUL.FTZ R147, R147, R9.reuse ;  /* 0x0000000993937220 */ /* 0x080fe20000410000 */
[-C--:B------:R-:W-:Y:S01]  /*69a0*/  FMUL.FTZ R150, R150, R9.reuse ;  /* 0x0000000996967220 */ /* 0x080fe20000410000 */
[----:B------:R-:W-:Y:S01]  /*69b0*/  FADD.FTZ R5, R173, R5 ;  /* 0x00000005ad057221 */ /* 0x000fe20000010000 */
[----:B------:R-:W-:Y:S01]  /*69c0*/  FMUL.FTZ R151, R151, R9 ;  /* 0x0000000997977220 */ /* 0x000fe20000410000 */
[----:B------:R0:W-:Y:S01]  /*69d0*/  STSM.16.M88.4 [R23], R156 ;  /* 0x0000009c17007844 */ /* 0x0001e20000000200 */
[----:B------:R-:W2:Y:S01]  /*69e0*/  MUFU.EX2 R163, R182 ;  /* 0x000000b600a37308 */ /* 0x000ea20000000800 */
[----:B----4-:R-:W-:Y:S01]  /*69f0*/  FADD.FTZ R6, R161, R6 ;  /* 0x00000006a1067221 */ /* 0x010fe20000010000 */
[----:B------:R-:W-:Y:S01]  /*6a00*/  FADD.FTZ R5, R160, R5 ;  /* 0x00000005a0057221 */ /* 0x000fe20000010000 */
[----:B------:R-:W-:-:S03]  /*6a10*/  F2FP.F16.F32.PACK_AB R160, R177, R160 ;  /* 0x000000a0b1a0723e */ /* 0x000fc600000000ff */
[----:B------:R-:W-:Y:S02]  /*6a20*/  FADD.FTZ R5, R177, R5 ;  /* 0x00000005b1057221 */ /* 0x000fe40000010000 */
[----:B------:R-:W4:Y:S01]  /*6a30*/  MUFU.EX2 R10, R10 ;  /* 0x0000000a000a7308 */ /* 0x000f220000000800 */
[C---:B---3--:R-:W-:Y:S01]  /*6a40*/  FADD.FTZ R6, R179.reuse, R6 ;  /* 0x00000006b3067221 */ /* 0x048fe20000010000 */
[----:B------:R-:W-:Y:S01]  /*6a50*/  F2FP.F16.F32.PACK_AB R161, R179, R161 ;  /* 0x000000a1b3a1723e */ /* 0x000fe200000000ff */
[----:B------:R-:W-:-:S04]  /*6a60*/  FADD.FTZ R5, R180, R5 ;  /* 0x00000005b4057221 */ /* 0x000fc80000010000 */
[----:B------:R-:W-:Y:S01]  /*6a70*/  FADD.FTZ R5, R181, R5 ;  /* 0x00000005b5057221 */ /* 0x000fe20000010000 */
[----:B--2---:R-:W-:Y:S01]  /*6a80*/  FADD.FTZ R6, R163, R6 ;  /* 0x00000006a3067221 */ /* 0x004fe20000010000 */
[----:B----4-:R-:W-:-:S03]  /*6a90*/  F2FP.F16.F32.PACK_AB R163, R10, R163 ;  /* 0x000000a30aa3723e */ /* 0x010fc600000000ff */
[----:B------:R-:W-:Y:S02]  /*6aa0*/  FADD.FTZ R6, R10, R6 ;  /* 0x000000060a067221 */ /* 0x000fe40000010000 */
[----:B------:R0:W-:Y:S01]  /*6ab0*/  STSM.16.M88.4 [R22], R160 ;  /* 0x000000a016007844 */ /* 0x0001e20000000200 */
[----:B------:R-:W-:Y:S05]  /*6ac0*/  @!P0 BRA `(.L_x_381) ;  /* 0x0000000000048947 */ /* 0x000fea0003800000 */
[----:B------:R-:W-:Y:S01]  /*6ad0*/  BPT.TRAP 0x1 ;  /* 0x000000040000795c */ /* 0x000fe20000300000 */
.L_x_381:
[----:B------:R2:W3:Y:S01]  /*6ae0*/  SYNCS.PHASECHK.TRANS64.TRYWAIT P1, [UR22+0x28c50], R7 ;  /* 0x028c5007ff0075a7 */ /* 0x0004e20008020156 */
[----:B------:R-:W-:Y:S05]  /*6af0*/  @!P0 BRA `(.L_x_382) ;  /* 0x0000000000048947 */ /* 0x000fea0003800000 */
[----:B------:R-:W-:Y:S01]  /*6b00*/  BPT.TRAP 0x1 ;  /* 0x000000040000795c */ /* 0x000fe20000300000 */
.L_x_382:
[----:B---3--:R-:W-:Y:S05]  /*6b10*/  @P1 BRA `(.L_x_383) ;  /* 0x0000000000081947 */ /* 0x008fea0003800000 */
[----:B------:R-:W3:Y:S02]  /*6b20*/  SYNCS.PHASECHK.TRANS64.TRYWAIT P1, [UR22+0x28c50], R7 ;  /* 0x028c5007ff0075a7 */ /* 0x000ee40008020156 */
[----:B---3--:R-:W-:Y:S05]  /*6b30*/  @!P1 BRA `(.L_x_384) ;  /* 0x000000b4002c9947 */ /* 0x008fea0003800000 */
.L_x_383:
        /* <DEDUP_REMOVED lines=34> */
.L_x_385:
[----:B------:R-:W-:Y:S01]  /*6d60*/  UIADD3 UR22, UR22, 0x28c60, URZ ;  /* 0x00028c6016167890 */ /* 0x000fe2000fffe03f */
[----:B------:R-:W-:Y:S01]  /*6d70*/  PLOP3.LUT P1, PT, PT, PT, UP0, 0x80, 0x0 ;  /* 0x000000000000781c */ /* 0x000fe20003f2f008 */
[----:B------:R-:W-:Y:S01]  /*6d80*/  UMOV UR23, UR48 ;  /* 0x0000003000177c82 */ /* 0x000fe20008000000 */
[----:B0-----:R-:W-:Y:S01]  /*6d90*/  IMAD.MOV.U32 R9, RZ, RZ, R0 ;  /* 0x000000ffff097224 */ /* 0x001fe200078e0000 */
[----:B------:R-:W-:Y:S01]  /*6da0*/  UPRMT UR22, UR38, 0x654, UR22 ;  /* 0x0000065426167896 */ /* 0x000fe20008000016 */
[----:B---3--:R-:W-:-:S08]  /*6db0*/  IMAD.MOV.U32 R8, RZ, RZ, R4 ;  /* 0x000000ffff087224 */ /* 0x008fd000078e0004 */
[----:B------:R-:W-:Y:S01]  /*6dc0*/  SYNCS.ARRIVE.TRANS64.RED.A1T0 RZ, [UR22], RZ ;  /* 0x000000ffffff79a7 */ /* 0x000fe20008100416 */
[----:B------:R-:W-:Y:S05]  /*6dd0*/  @P1 BRA `(.L_x_386) ;  /* 0xffffffe400c01947 */ /* 0x000fea000383ffff */
.L_x_375:
[----:B-1234-:R-:W1:Y:S01]  /*6de0*/  SHFL.BFLY PT, R8, R5, 0x2, 0x1f ;  /* 0x0c401f0005087f89 */ /* 0x01ee6200000e0000 */
[----:B------:R-:W-:Y:S01]  /*6df0*/  IMAD.MOV.U32 R12, RZ, RZ, -0x800000 ;  /* 0xff800000ff0c7424 */ /* 0x000fe200078e00ff */
[----:B------:R-:W-:Y:S08]  /*6e00*/  BAR.ARV 0x8, 0x100 ;  /* 0x0204000000007b1d */ /* 0x000ff00000002000 */
[----:B------:R-:W-:Y:S01]  /*6e10*/  BAR.SYNC.DEFER_BLOCKING 0xf, 0x100 ;  /* 0x03c4000000007b1d */ /* 0x000fe20000010000 */
[----:B------:R-:W-:Y:S01]  /*6e20*/  ISETP.NE.AND P2, PT, R17, RZ, PT ;  /* 0x000000ff1100720c */ /* 0x000fe20003f45270 */
[----:B------:R-:W-:-:S04]  /*6e30*/  UIADD3 UR46, UR46, 0x1, URZ ;  /* 0x000000012e2e7890 */ /* 0x000fc8000fffe03f */
[----:B------:R-:W2:Y:S01]  /*6e40*/  SHFL.BFLY PT, R7, R6, 0x2, 0x1f ;  /* 0x0c401f0006077f89 */ /* 0x000ea200000e0000 */
[----:B-1----:R-:W-:Y:S01]  /*6e50*/  FADD.FTZ R8, R8, R5 ;  /* 0x0000000508087221 */ /* 0x002fe20000010000 */
[----:B------:R-:W-:Y:S01]  /*6e60*/  IMAD.U32 R5, RZ, RZ, UR48 ;  /* 0x00000030ff057e24 */ /* 0x000fe2000f8e00ff */
[----:B------:R-:W-:-:S03]  /*6e70*/  UIADD3 UR48, UR48, 0x1, URZ ;  /* 0x0000000130307890 */ /* 0x000fc6000fffe03f */
[----:B------:R-:W1:Y:S02]  /*6e80*/  SHFL.BFLY PT, R3, R8, 0x1, 0x1f ;  /* 0x0c201f0008037f89 */ /* 0x000e6400000e0000 */
[----:B------:R-:W-:Y:S01]  /*6e90*/  @!P2 IMAD R5, R5, 0x40, R16 ;  /* 0x000000400505a824 */ /* 0x000fe200078e0210 */
[----:B------:R-:W-:-:S04]  /*6ea0*/  UISETP.NE.AND UP0, UPT, UR48, 0x2, UPT ;  /* 0x000000023000788c */ /* 0x000fc8000bf05270 */
[----:B------:R-:W-:Y:S02]  /*6eb0*/  USEL UR4, URZ, 0x1, UP0 ;  /* 0x000000013f047887 */ /* 0x000fe40008000000 */
[----:B------:R-:W-:Y:S02]  /*6ec0*/  USEL UR48, UR48, URZ, UP0 ;  /* 0x0000003f30307287 */ /* 0x000fe40008000000 */
[----:B------:R-:W-:Y:S01]  /*6ed0*/  ULOP3.LUT UR36, UR36, UR4, URZ, 0x3c, !UPT ;  /* 0x0000000424247292 */ /* 0x000fe2000f8e3c3f */
[----:B--2---:R-:W-:Y:S01]  /*6ee0*/  FADD.FTZ R7, R7, R6 ;  /* 0x0000000607077221 */ /* 0x004fe20000010000 */
[----:B------:R-:W-:-:S04]  /*6ef0*/  @!P2 LEA R6, R5, UR39, 0x2 ;  /* 0x000000270506ac11 */ /* 0x000fc8000f8e10ff */
[----:B------:R-:W2:Y:S01]  /*6f00*/  SHFL.BFLY PT, R10, R7, 0x1, 0x1f ;  /* 0x0c201f00070a7f89 */ /* 0x000ea200000e0000 */
[----:B-1----:R-:W-:Y:S01]  /*6f10*/  FADD.FTZ R11, R8, R3 ;  /* 0x00000003080b7221 */ /* 0x002fe20000010000 */
[----:B------:R-:W-:-:S04]  /*6f20*/  IMAD.U32 R3, RZ, RZ, UR10 ;  /* 0x0000000aff037e24 */ /* 0x000fc8000f8e00ff */
[----:B------:R-:W-:-:S13]  /*6f30*/  FSETP.NE.FTZ.AND P0, PT, R11, RZ, PT ;  /* 0x000000ff0b00720b */ /* 0x000fda0003f15000 */
[----:B------:R-:W1:Y:S01]  /*6f40*/  @P0 MUFU.LG2 R9, R11 ;  /* 0x0000000b00090308 */ /* 0x000e620000000c00 */
[----:B------:R-:W-:Y:S01]  /*6f50*/  @P0 FMUL.FTZ R3, R3, 0.69314718246459960938 ;  /* 0x3f31721803030820 */ /* 0x000fe20000410000 */
[----:B--2---:R-:W-:-:S05]  /*6f60*/  FADD.FTZ R13, R7, R10 ;  /* 0x0000000a070d7221 */ /* 0x004fca0000010000 */
[----:B------:R-:W-:Y:S01]  /*6f70*/  FSETP.NE.FTZ.AND P1, PT, R13, RZ, PT ;  /* 0x000000ff0d00720b */ /* 0x000fe20003f35000 */
[----:B-1----:R-:W-:-:S12]  /*6f80*/  @P0 FMUL.FTZ R10, R9, 0.69314718246459960938 ;  /* 0x3f317218090a0820 */ /* 0x002fd80000410000 */
[----:B------:R-:W-:Y:S01]  /*6f90*/  @P1 MUFU.LG2 R5, R13 ;  /* 0x0000000d00051308 */ /* 0x000fe20000000c00 */
[----:B------:R-:W-:Y:S01]  /*6fa0*/  @P0 FFMA.FTZ R12, R3, R4, R10 ;  /* 0x00000004030c0223 */ /* 0x000fe2000001000a */
[----:B------:R-:W-:Y:S02]  /*6fb0*/  IMAD.MOV.U32 R4, RZ, RZ, RZ ;  /* 0x000000ffff047224 */ /* 0x000fe400078e00ff */
[----:B------:R-:W-:-:S04]  /*6fc0*/  IMAD.MOV.U32 R3, RZ, RZ, RZ ;  /* 0x000000ffff037224 */ /* 0x000fc800078e00ff */
[----:B------:R-:W1:Y:S01]  /*6fd0*/  @P0 MUFU.RCP R4, R11 ;  /* 0x0000000b00040308 */ /* 0x000e620000001000 */
[----:B------:R-:W-:-:S07]  /*6fe0*/  PLOP3.LUT P0, PT, PT, PT, PT, 0x8, 0x0 ;  /* 0x000000000000781c */ /* 0x000fce0003f0e170 */
[----:B------:R-:W2:Y:S01]  /*6ff0*/  @P1 MUFU.RCP R3, R13 ;  /* 0x0000000d00031308 */ /* 0x000ea20000001000 */
[----:B-1----:R-:W-:Y:S01]  /*7000*/  @!P2 STS [R6+0x28800], R4 ;  /* 0x028800040600a388 */ /* 0x002fe20000000800 */
[-C--:B------:R-:W-:Y:S01]  /*7010*/  FMUL.FTZ R24, R24, R4.reuse ;  /* 0x0000000418187220 */ /* 0x080fe20000410000 */
[-C--:B------:R-:W-:Y:S01]  /*7020*/  FMUL.FTZ R25, R25, R4.reuse ;  /* 0x0000000419197220 */ /* 0x080fe20000410000 */
[-C--:B------:R-:W-:Y:S01]  /*7030*/  FMUL.FTZ R28, R28, R4.reuse ;  /* 0x000000041c1c7220 */ /* 0x080fe20000410000 */
[-C--:B------:R-:W-:Y:S01]  /*7040*/  FMUL.FTZ R29, R29, R4.reuse ;  /* 0x000000041d1d7220 */ /* 0x080fe20000410000 */
[-C--:B------:R-:W-:Y:S01]  /*7050*/  FMUL.FTZ R32, R32, R4.reuse ;  /* 0x0000000420207220 */ /* 0x080fe20000410000 */
[-C--:B------:R-:W-:Y:S01]  /*7060*/  FMUL.FTZ R33, R33, R4.reuse ;  /* 0x0000000421217220 */ /* 0x080fe20000410000 */
[-C--:B------:R-:W-:Y:S01]  /*7070*/  FMUL.FTZ R36, R36, R4.reuse ;  /* 0x0000000424247220 */ /* 0x080fe20000410000 */
[----:B--2---:R1:W-:Y:S01]  /*7080*/  @!P2 STS [R6+0x28820], R3 ;  /* 0x028820030600a388 */ /* 0x0043e20000000800 */
        /* <DEDUP_REMOVED lines=58> */
[----:B------:R-:W-:Y:S01]  /*7430*/  @P1 FMUL.FTZ R6, R6, 0.69314718246459960938 ;  /* 0x3f31721806061820 */ /* 0x000fe20000410000 */
[----:B------:R-:W-:Y:S01]  /*7440*/  @P1 FMUL.FTZ R4, R5, 0.69314718246459960938 ;  /* 0x3f31721805041820 */ /* 0x000fe20000410000 */
[----:B------:R-:W-:-:S02]  /*7450*/  IMAD.MOV.U32 R13, RZ, RZ, -0x800000 ;  /* 0xff800000ff0d7424 */ /* 0x000fc400078e00ff */
        /* <DEDUP_REMOVED lines=66> */
.L_x_351:
[----:B------:R-:W1:Y:S08]  /*7880*/  S2UR UR38, SR_CgaCtaId ;  /* 0x00000000002679c3 */ /* 0x000e700000008800 */
[----:B------:R-:W-:Y:S06]  /*7890*/  BAR.SYNC.DEFER_BLOCKING 0x5, 0x180 ;  /* 0x0146000000007b1d */ /* 0x000fec0000010000 */
[----:B------:R-:W-:Y:S01]  /*78a0*/  UMOV UR39, 0x400 ;  /* 0x0000040000277882 */ /* 0x000fe20000000000 */
[----:B------:R-:W-:Y:S01]  /*78b0*/  BSSY B0, `(.L_x_387) ;  /* 0x00004aa000007945 */ /* 0x000fe20003800000 */
[----:B-1----:R-:W-:-:S09]  /*78c0*/  ULEA UR39, UR38, UR39, 0x18 ;  /* 0x0000002726277291 */ /* 0x002fd2000f8ec03f */
[----:B------:R-:W1:Y:S02]  /*78d0*/  LDS.128 R4, [UR39+0x28cd0] ;  /* 0x028cd027ff047984 */ /* 0x000e640008000c00 */
[----:B-1----:R-:W-:Y:S02]  /*78e0*/  R2UR UR5, R5 ;  /* 0x00000000050572ca */ /* 0x002fe400000e0000 */
[----:B------:R-:W-:Y:S02]  /*78f0*/  R2UR UR6, R6 ;  /* 0x00000000060672ca */ /* 0x000fe400000e0000 */
[----:B------:R-:W-:Y:S01]  /*7900*/  R2UR UR7, R7 ;  /* 0x00000000070772ca */ /* 0x000fe200000e0000 */
[----:B------:R-:W-:Y:S06]  /*7910*/  BAR.ARV 0x4, 0x180 ;  /* 0x0106000000007b1d */ /* 0x000fec0000002000 */
[----:B------:R-:W-:Y:S08]  /*7920*/  @P0 BRA `(.L_x_388) ;  /* 0x0000003800780947 */ /* 0x000ff00003800000 */
[----:B------:R-:W2:Y:S01]  /*7930*/  LDL R0, [R1+0x38] ;  /* 0x0000380001007983 */ /* 0x000ea20000100800 */
[----:B------:R-:W1:Y:S01]  /*7940*/  S2UR UR4, SR_SWINHI ;  /* 0x00000000000479c3 */ /* 0x000e620000002f00 */
[----:B------:R-:W-:Y:S01]  /*7950*/  F2FP.F16.F32.PACK_AB R6, R29, R28 ;  /* 0x0000001c1d06723e */ /* 0x000fe200000000ff */
[----:B------:R-:W-:Y:S01]  /*7960*/  USHF.L.U64.HI UR12, UR40, 0x2, UR41 ;  /* 0x00000002280c7899 */ /* 0x000fe20008010229 */
[----:B------:R-:W-:Y:S01]  /*7970*/  F2FP.F16.F32.PACK_AB R7, R31, R30 ;  /* 0x0000001e1f07723e */ /* 0x000fe200000000ff */
[----:B------:R-:W-:Y:S01]  /*7980*/  ULDC.64 UR10, c[0x0][0xc00] ;  /* 0x00030000000a7ab9 */ /* 0x000fe20000000a00 */
[----:B------:R-:W-:Y:S02]  /*7990*/  F2FP.F16.F32.PACK_AB R9, R35, R34 ;  /* 0x000000222309723e */ /* 0x000fe400000000ff */
[----:B------:R-:W-:Y:S02]  /*79a0*/  F2FP.F16.F32.PACK_AB R10, R37, R36 ;  /* 0x00000024250a723e */ /* 0x000fe400000000ff */
[----:B------:R-:W-:Y:S01]  /*79b0*/  F2FP.F16.F32.PACK_AB R11, R39, R38 ;  /* 0x00000026270b723e */ /* 0x000fe200000000ff */
[----:B------:R-:W-:Y:S01]  /*79c0*/  UMOV UR8, UR39 ;  /* 0x0000002700087c82 */ /* 0x000fe20008000000 */
[----:B-1----:R-:W-:Y:S01]  /*79d0*/  UMOV UR9, UR4 ;  /* 0x0000000400097c82 */ /* 0x002fe20008000000 */
[----:B------:R-:W-:Y:S01]  /*79e0*/  USHF.L.U32 UR4, UR40, 0x2, URZ ;  /* 0x0000000228047899 */ /* 0x000fe2000800063f */
[----:B------:R-:W-:-:S02]  /*79f0*/  IMAD.U32 R14, RZ, RZ, UR8 ;  /* 0x00000008ff0e7e24 */ /* 0x000fc4000f8e00ff */
[----:B------:R-:W-:Y:S01]  /*7a00*/  IMAD.U32 R15, RZ, RZ, UR9 ;  /* 0x00000009ff0f7e24 */ /* 0x000fe2000f8e00ff */
[----:B------:R-:W-:Y:S02]  /*7a10*/  ULDC.64 UR8, c[0x0][0xc08] ;  /* 0x0003020000087ab9 */ /* 0x000fe40000000a00 */
[----:B------:R-:W-:-:S04]  /*7a20*/  UISETP.NE.U32.AND UP0, UPT, UR8, URZ, UPT ;  /* 0x0000003f0800728c */ /* 0x000fc8000bf05070 */
[----:B------:R-:W-:Y:S01]  /*7a30*/  UISETP.NE.AND.EX UP0, UPT, UR9, URZ, UPT, UP0 ;  /* 0x0000003f0900728c */ /* 0x000fe2000bf05300 */
[----:B------:R-:W-:Y:S05]  /*7a40*/  BAR.SYNC.DEFER_BLOCKING 0x1, 0x100 ;  /* 0x0044000000007b1d */ /* 0x000fea0000010000 */
[----:B------:R-:W-:-:S05]  /*7a50*/  PLOP3.LUT P1, PT, PT, PT, UP0, 0x80, 0x0 ;  /* 0x000000000000781c */ /* 0x000fca0003f2f008 */
[----:B------:R-:W-:-:S04]  /*7a60*/  @UP0 UIADD3 UR8, UP1, UR4, UR8, URZ ;  /* 0x0000000804080290 */ /* 0x000fc8000ff3e03f */
[----:B------:R-:W-:Y:S02]  /*7a70*/  @UP0 UIADD3.X UR9, UR12, UR9, URZ, UP1, !UPT ;  /* 0x000000090c090290 */ /* 0x000fe40008ffe43f */
[----:B------:R-:W-:Y:S01]  /*7a80*/  UIADD3 UR4, UP0, UR4, UR10, URZ ;  /* 0x0000000a04047290 */ /* 0x000fe2000ff1e03f */
[----:B--2---:R-:W-:-:S03]  /*7a90*/  IMAD.WIDE R20, R0, 0x2, R14 ;  /* 0x0000000200147825 */ /* 0x004fc600078e020e */
[C---:B------:R-:W-:Y:S02]  /*7aa0*/  LOP3.LUT R5, R20.reuse, 0x380, RZ, 0xc0, !PT ;  /* 0x0000038014057812 */ /* 0x040fe400078ec0ff */
[----:B------:R-:W-:Y:S02]  /*7ab0*/  IADD3 R8, P0, R20, 0x20, RZ ;  /* 0x0000002014087810 */ /* 0x000fe40007f1e0ff */
[----:B------:R-:W-:Y:S02]  /*7ac0*/  SHF.R.U64 R5, R5, 0x3, RZ ;  /* 0x0000000305057819 */ /* 0x000fe400000012ff */
[----:B------:R-:W-:Y:S02]  /*7ad0*/  LOP3.LUT R3, R8, 0x380, RZ, 0xc0, !PT ;  /* 0x0000038008037812 */ /* 0x000fe400078ec0ff */
[----:B------:R-:W-:Y:S01]  /*7ae0*/  LOP3.LUT R4, R5, R20, RZ, 0x3c, !PT ;  /* 0x0000001405047212 */ /* 0x000fe200078e3cff */
[----:B------:R-:W-:Y:S01]  /*7af0*/  IMAD.MOV.U32 R5, RZ, RZ, R21 ;  /* 0x000000ffff057224 */ /* 0x000fe200078e0015 */
[----:B------:R-:W-:-:S04]  /*7b00*/  SHF.R.U64 R3, R3, 0x3, RZ ;  /* 0x0000000303037819 */ /* 0x000fc800000012ff */
[----:B------:R-:W-:Y:S02]  /*7b10*/  MOV R0, R4 ;  /* 0x0000000400007202 */ /* 0x000fe40000000f00 */
[----:B------:R-:W-:Y:S02]  /*7b20*/  F2FP.F16.F32.PACK_AB R4, R25, R24 ;  /* 0x000000181904723e */ /* 0x000fe400000000ff */
[----:B------:R-:W-:-:S05]  /*7b30*/  F2FP.F16.F32.PACK_AB R5, R27, R26 ;  /* 0x0000001a1b05723e */ /* 0x000fca00000000ff */
[----:B------:R1:W-:Y:S02]  /*7b40*/  STSM.16.M88.4 [R0], R4 ;  /* 0x0000000400007844 */ /* 0x0003e40000000200 */
[----:B-1----:R-:W-:Y:S01]  /*7b50*/  IMAD.X R5, RZ, RZ, R21, P0 ;  /* 0x000000ffff057224 */ /* 0x002fe200000e0615 */
[----:B------:R-:W-:Y:S02]  /*7b60*/  LOP3.LUT R4, R3, R8, RZ, 0x3c, !PT ;  /* 0x0000000803047212 */ /* 0x000fe400078e3cff */
[----:B------:R-:W-:Y:S02]  /*7b70*/  F2FP.F16.F32.PACK_AB R8, R33, R32 ;  /* 0x000000202108723e */ /* 0x000fe400000000ff */
[----:B------:R-:W-:Y:S02]  /*7b80*/  MOV R3, R4 ;  /* 0x0000000400037202 */ /* 0x000fe40000000f00 */
[----:B------:R-:W-:Y:S02]  /*7b90*/  IADD3 R5, P0, R20, 0x40, RZ ;  /* 0x0000004014057810 */ /* 0x000fe40007f1e0ff */
[----:B------:R-:W-:Y:S01]  /*7ba0*/  F2FP.F16.F32.PACK_AB R6, R45, R44 ;  /* 0x0000002c2d06723e */ /* 0x000fe200000000ff */
[----:B------:R1:W-:Y:S01]  /*7bb0*/  STSM.16.M88.4 [R3], R8 ;  /* 0x0000000803007844 */ /* 0x0003e20000000200 */
[----:B------:R-:W-:-:S02]  /*7bc0*/  LOP3.LUT R4, R5, 0x380, RZ, 0xc0, !PT ;  /* 0x0000038005047812 */ /* 0x000fc400078ec0ff */
[----:B------:R-:W-:Y:S02]  /*7bd0*/  F2FP.F16.F32.PACK_AB R7, R47, R46 ;  /* 0x0000002e2f07723e */ /* 0x000fe400000000ff */
[----:B------:R-:W-:-:S04]  /*7be0*/  SHF.R.U64 R4, R4, 0x3, RZ ;  /* 0x0000000304047819 */ /* 0x000fc800000012ff */
[----:B------:R-:W-:Y:S01]  /*7bf0*/  LOP3.LUT R4, R4, R5, RZ, 0x3c, !PT ;  /* 0x0000000504047212 */ /* 0x000fe200078e3cff */
[----:B------:R-:W-:-:S05]  /*7c00*/  IMAD.X R5, RZ, RZ, R21, P0 ;  /* 0x000000ffff057224 */ /* 0x000fca00000e0615 */
[----:B------:R-:W-:Y:S02]  /*7c10*/  MOV R0, R4 ;  /* 0x0000000400007202 */ /* 0x000fe40000000f00 */
[----:B-1----:R-:W-:Y:S02]  /*7c20*/  IADD3 R8, P0, R20, 0x60, RZ ;  /* 0x0000006014087810 */ /* 0x002fe40007f1e0ff */
[----:B------:R-:W-:Y:S02]  /*7c30*/  F2FP.F16.F32.PACK_AB R4, R41, R40 ;  /* 0x000000282904723e */ /* 0x000fe400000000ff */
[----:B------:R-:W-:Y:S02]  /*7c40*/  LOP3.LUT R3, R8, 0x380, RZ, 0xc0, !PT ;  /* 0x0000038008037812 */ /* 0x000fe400078ec0ff */
[----:B------:R-:W-:Y:S02]  /*7c50*/  F2FP.F16.F32.PACK_AB R5, R43, R42 ;  /* 0x0000002a2b05723e */ /* 0x000fe400000000ff */
[----:B------:R-:W-:-:S02]  /*7c60*/  SHF.R.U64 R3, R3, 0x3, RZ ;  /* 0x0000000303037819 */ /* 0x000fc400000012ff */
[----:B------:R-:W-:Y:S01]  /*7c70*/  F2FP.F16.F32.PACK_AB R9, R51, R50 ;  /* 0x000000323309723e */ /* 0x000fe200000000ff */
[----:B------:R1:W-:Y:S01]  /*7c80*/  STSM.16.M88.4 [R0], R4 ;  /* 0x0000000400007844 */ /* 0x0003e20000000200 */
[----:B------:R-:W-:Y:S02]  /*7c90*/  F2FP.F16.F32.PACK_AB R10, R53, R52 ;  /* 0x00000034350a723e */ /* 0x000fe400000000ff */
[----:B------:R-:W-:Y:S01]  /*7ca0*/  F2FP.F16.F32.PACK_AB R11, R55, R54 ;  /* 0x00000036370b723e */ /* 0x000fe200000000ff */
[----:B-1----:R-:W-:Y:S01]  /*7cb0*/  IMAD.X R5, RZ, RZ, R21, P0 ;  /* 0x000000ffff057224 */ /* 0x002fe200000e0615 */
[----:B------:R-:W-:Y:S02]  /*7cc0*/  LOP3.LUT R4, R3, R8, RZ, 0x3c, !PT ;  /* 0x0000000803047212 */ /* 0x000fe400078e3cff */
[----:B------:R-:W-:Y:S02]  /*7cd0*/  F2FP.F16.F32.PACK_AB R8, R49, R48 ;  /* 0x000000303108723e */ /* 0x000fe400000000ff */
[----:B------:R-:W-:-:S02]  /*7ce0*/  MOV R3, R4 ;  /* 0x0000000400037202 */ /* 0x000fc40000000f00 */
[----:B------:R-:W-:Y:S02]  /*7cf0*/  IADD3 R5, P0, R20, 0x2000, RZ ;  /* 0x0000200014057810 */ /* 0x000fe40007f1e0ff */
[----:B------:R-:W-:Y:S01]  /*7d00*/  F2FP.F16.F32.PACK_AB R6, R61, R60 ;  /* 0x0000003c3d06723e */ /* 0x000fe200000000ff */
[----:B------:R1:W-:Y:S01]  /*7d10*/  STSM.16.M88.4 [R3], R8 ;  /* 0x0000000803007844 */ /* 0x0003e20000000200 */
[----:B------:R-:W-:Y:S02]  /*7d20*/  LOP3.LUT R4, R5, 0x380, RZ, 0xc0, !PT ;  /* 0x0000038005047812 */ /* 0x000fe400078ec0ff */
        /* <DEDUP_REMOVED lines=117> */
[----:B------:R-:W-:Y:S01]  /*8480*/  LOP3.LUT R3, R8, 0x380, RZ, 0xc0, !PT ;  /* 0x0000038008037812 */ /* 0x000fe200078ec0ff */
[----:B------:R-:W-:Y:S01]  /*8490*/  IMAD.X R21, RZ, RZ, R21, P0 ;  /* 0x000000ffff157224 */ /* 0x000fe200000e0615 */
[----:B------:R-:W-:Y:S02]  /*84a0*/  F2FP.F16.F32.PACK_AB R5, R139, R138 ;  /* 0x0000008a8b05723e */ /* 0x000fe400000000ff */
[----:B------:R-:W-:-:S02]  /*84b0*/  SHF.R.U64 R3, R3, 0x3, RZ ;  /* 0x0000000303037819 */ /* 0x000fc400000012ff */
[----:B------:R-:W-:Y:S01]  /*84c0*/  F2FP.F16.F32.PACK_AB R9, R147, R146 ;  /* 0x000000929309723e */ /* 0x000fe200000000ff */
[----:B------:R1:W-:Y:S01]  /*84d0*/  STSM.16.M88.4 [R0], R4 ;  /* 0x0000000400007844 */ /* 0x0003e20000000200 */
[----:B------:R-:W-:Y:S02]  /*84e0*/  LOP3.LUT R20, R3, R8, RZ, 0x3c, !PT ;  /* 0x0000000803147212 */ /* 0x000fe400078e3cff */
[----:B------:R-:W-:Y:S02]  /*84f0*/  F2FP.F16.F32.PACK_AB R8, R145, R144 ;  /* 0x000000909108723e */ /* 0x000fe400000000ff */
[----:B------:R-:W-:Y:S02]  /*8500*/  MOV R20, R20 ;  /* 0x0000001400147202 */ /* 0x000fe40000000f00 */
[----:B------:R-:W-:Y:S02]  /*8510*/  F2FP.F16.F32.PACK_AB R10, R149, R148 ;  /* 0x00000094950a723e */ /* 0x000fe400000000ff */
[----:B------:R-:W-:-:S02]  /*8520*/  F2FP.F16.F32.PACK_AB R11, R151, R150 ;  /* 0x00000096970b723e */ /* 0x000fc400000000ff */
[----:B------:R-:W-:-:S03]  /*8530*/  ISETP.NE.U32.AND P0, PT, RZ, UR10, PT ;  /* 0x0000000aff007c0c */ /* 0x000fc6000bf05070 */
[----:B------:R2:W-:Y:S01]  /*8540*/  STSM.16.M88.4 [R20], R8 ;  /* 0x0000000814007844 */ /* 0x0005e20000000200 */
[----:B------:R-:W-:Y:S01]  /*8550*/  BAR.SYNC.DEFER_BLOCKING 0x1, 0x100 ;  /* 0x0044000000007b1d */ /* 0x000fe20000010000 */
[----:B------:R-:W-:Y:S01]  /*8560*/  ISETP.NE.AND.EX P0, PT, RZ, UR11, PT, P0 ;  /* 0x0000000bff007c0c */ /* 0x000fe2000bf05300 */
[----:B-1----:R-:W-:Y:S01]  /*8570*/  IMAD.U32 R4, RZ, RZ, UR8 ;  /* 0x00000008ff047e24 */ /* 0x002fe2000f8e00ff */
[----:B------:R-:W-:Y:S01]  /*8580*/  UIADD3.X UR8, UR12, UR11, URZ, UP0, !UPT ;  /* 0x0000000b0c087290 */ /* 0x000fe200087fe43f */
[----:B------:R-:W-:-:S05]  /*8590*/  IMAD.U32 R5, RZ, RZ, UR9 ;  /* 0x00000009ff057e24 */ /* 0x000fca000f8e00ff */
[----:B------:R1:W3:Y:S02]  /*85a0*/  @P1 LDG.E R3, desc[UR50][R4.64] ;  /* 0x0000003204031981 */ /* 0x0002e4000c1e1900 */
[----:B-1----:R-:W-:Y:S01]  /*85b0*/  IMAD.U32 R4, RZ, RZ, UR4 ;  /* 0x00000004ff047e24 */ /* 0x002fe2000f8e00ff */
[----:B------:R-:W-:Y:S01]  /*85c0*/  UISETP.NE.AND UP0, UPT, UR45, URZ, UPT ;  /* 0x0000003f2d00728c */ /* 0x000fe2000bf05270 */
[----:B------:R-:W-:Y:S01]  /*85d0*/  IMAD.U32 R5, RZ, RZ, UR8 ;  /* 0x00000008ff057e24 */ /* 0x000fe2000f8e00ff */
[----:B------:R-:W-:-:S04]  /*85e0*/  ULDC UR4, c[0x0][0xad4] ;  /* 0x0002b50000047ab9 */ /* 0x000fc80000000800 */
[----:B------:R2:W5:Y:S01]  /*85f0*/  @P0 LDG.E R0, desc[UR50][R4.64] ;  /* 0x0000003204000981 */ /* 0x000562000c1e1900 */
[----:B------:R-:W-:Y:S01]  /*8600*/  ULDC UR8, c[0x0][0xa88] ;  /* 0x0002a20000087ab9 */ /* 0x000fe20000000800 */
[----:B------:R-:W-:Y:S01]  /*8610*/  USEL UR45, UR45, UR4, UP0 ;  /* 0x000000042d2d7287 */ /* 0x000fe20008000000 */
[----:B---3--:R-:W-:Y:S01]  /*8620*/  @P1 R2UR UR8, R3 ;  /* 0x00000000030812ca */ /* 0x008fe200000e0000 */
[----:B--2---:R-:W-:-:S14]  /*8630*/  @P1 BRA `(.L_x_389) ;  /* 0x0000000000181947 */ /* 0x004fdc0003800000 */
[----:B------:R-:W-:Y:S05]  /*8640*/  @!P0 BRA `(.L_x_389) ;  /* 0x0000000000148947 */ /* 0x000fea0003800000 */
[----:B------:R-:W2:Y:S04]  /*8650*/  LDG.E R6, desc[UR50][R4.64] ;  /* 0x0000003204067981 */ /* 0x000ea8000c1e1900 */
[----:B------:R-:W3:Y:S01]  /*8660*/  LDG.E R3, desc[UR50][R4.64+0x4] ;  /* 0x0000043204037981 */ /* 0x000ee2000c1e1900 */
[----:B--2---:R-:W-:Y:S02]  /*8670*/  R2UR UR4, R6 ;  /* 0x00000000060472ca */ /* 0x004fe400000e0000 */
[----:B---3--:R-:W-:-:S13]  /*8680*/  R2UR UR8, R3 ;  /* 0x00000000030872ca */ /* 0x008fda00000e0000 */
[----:B------:R-:W-:-:S12]  /*8690*/  UIADD3 UR8, -UR4, UR8, URZ ;  /* 0x0000000804087290 */ /* 0x000fd8000fffe13f */
.L_x_389:
[----:B------:R-:W1:Y:S01]  /*86a0*/  SHFL.IDX PT, R3, R221, RZ, 0x1f ;  /* 0x00001fffdd037589 */ /* 0x000e6200000e0000 */
[----:B------:R-:W-:Y:S01]  /*86b0*/  UMOV UR4, URZ ;  /* 0x0000003f00047c82 */ /* 0x000fe20008000000 */
[----:B-----5:R-:W-:Y:S01]  /*86c0*/  @P0 R2UR UR4, R0 ;  /* 0x00000000000402ca */ /* 0x020fe200000e0000 */
[----:B------:R-:W-:Y:S02]  /*86d0*/  UISETP.NE.U32.AND UP0, UPT, UR10, URZ, UPT ;  /* 0x0000003f0a00728c */ /* 0x000fe4000bf05070 */
[----:B------:R-:W-:Y:S02]  /*86e0*/  UISETP.GT.AND UP1, UPT, UR45, 0x1, UPT ;  /* 0x000000012d00788c */ /* 0x000fe4000bf24270 */
[----:B------:R-:W-:-:S04]  /*86f0*/  UISETP.NE.AND.EX UP0, UPT, UR11, URZ, UPT, UP0 ;  /* 0x0000003f0b00728c */ /* 0x000fc8000bf05300 */
[----:B------:R-:W-:Y:S01]  /*8700*/  PLOP3.LUT P1, PT, PT, PT, UP1, 0x80, 0x0 ;  /* 0x000000000000781c */ /* 0x000fe20003f2f018 */
[----:B------:R-:W-:-:S03]  /*8710*/  USEL UR9, UR40, URZ, !UP0 ;  /* 0x0000003f28097287 */ /* 0x000fc6000c000000 */
[----:B------:R-:W-:Y:S01]  /*8720*/  USHF.R.S32.HI UR18, URZ, 0x1f, UR4 ;  /* 0x0000001f3f127899 */ /* 0x000fe20008011404 */
[----:B-1----:R-:W-:-:S13]  /*8730*/  ISETP.NE.AND P0, PT, R3, RZ, PT ;  /* 0x000000ff0300720c */ /* 0x002fda0003f05270 */
[----:B------:R-:W-:Y:S05]  /*8740*/  @P0 BRA `(.L_x_390) ;  /* 0x0000000400080947 */ /* 0x000fea0003800000 */
[----:B------:R-:W2:Y:S01]  /*8750*/  LDL R6, [R1+0x30] ;  /* 0x0000300001067983 */ /* 0x000ea20000100800 */
[----:B------:R-:W1:Y:S01]  /*8760*/  LDC R0, c[0x0][0xbe8] ;  /* 0x0002fa00ff007b82 */ /* 0x000e620000000800 */
[----:B------:R-:W-:Y:S02]  /*8770*/  IMAD.U32 R9, RZ, RZ, UR43 ;  /* 0x0000002bff097e24 */ /* 0x000fe4000f8e00ff */
[----:B------:R-:W3:Y:S01]  /*8780*/  LDL R10, [R1+0x34] ;  /* 0x00003400010a7983 */ /* 0x000ee20000100800 */
[----:B------:R-:W-:Y:S01]  /*8790*/  UISETP.GT.AND UP1, UPT, UR45, 0x1, UPT ;  /* 0x000000012d00788c */ /* 0x000fe2000bf24270 */
[----:B------:R-:W-:Y:S01]  /*87a0*/  UMOV UR19, 0x9b8 ;  /* 0x000009b800137882 */ /* 0x000fe20000000000 */
[----:B-1----:R-:W-:Y:S02]  /*87b0*/  ISETP.NE.AND P0, PT, R0, 0x1, PT ;  /* 0x000000010000780c */ /* 0x002fe40003f05270 */
[----:B------:R-:W-:Y:S02]  /*87c0*/  USEL UR19, UR19, 0x978, UP1 ;  /* 0x0000097813137887 */ /* 0x000fe40008800000 */
[----:B------:R-:W-:-:S09]  /*87d0*/  UISETP.NE.U32.AND UP0, UPT, UR10, URZ, UPT ;  /* 0x0000003f0a00728c */ /* 0x000fd2000bf05070 */
[----:B------:R-:W1:Y:S08]  /*87e0*/  @P0 LDC R4, c[0x0][0xbec] ;  /* 0x0002fb00ff040b82 */ /* 0x000e700000000800 */
[----:B------:R-:W4:Y:S01]  /*87f0*/  @P0 LDC R5, c[0x0][0xbf0] ;  /* 0x0002fc00ff050b82 */ /* 0x000f220000000800 */
[----:B------:R-:W-:Y:S02]  /*8800*/  UISETP.NE.AND.EX UP0, UPT, UR11, URZ, UPT, UP0 ;  /* 0x0000003f0b00728c */ /* 0x000fe4000bf05300 */
[----:B------:R-:W-:-:S02]  /*8810*/  USEL UR16, UR44, URZ, UP1 ;  /* 0x0000003f2c107287 */ /* 0x000fc40008800000 */
[----:B------:R-:W-:Y:S01]  /*8820*/  USEL UR40, UR40, URZ, !UP0 ;  /* 0x0000003f28287287 */ /* 0x000fe2000c000000 */
[----:B------:R-:W-:Y:S01]  /*8830*/  ULDC.64 UR14, c[0x0][UR19+0x228] ;  /* 0x00008a00130e7abb */ /* 0x000fe20008000a00 */
[----:B------:R-:W-:Y:S01]  /*8840*/  ULDC.64 UR12, c[0x0][UR19+0x220] ;  /* 0x00008800130c7abb */ /* 0x000fe20008000a00 */
[----:B------:R-:W-:Y:S02]  /*8850*/  UIMAD.WIDE.U32 UR20, UR14, UR16, URZ ;  /* 0x000000100e1472a5 */ /* 0x000fe4000f8e003f */
[----:B------:R-:W-:Y:S02]  /*8860*/  UIMAD UR22, UR15, UR16, URZ ;  /* 0x000000100f1672a4 */ /* 0x000fe4000f8e023f */
[----:B------:R-:W-:Y:S01]  /*8870*/  UIMAD.WIDE.U32 UR14, UR12, UR40, URZ ;  /* 0x000000280c0e72a5 */ /* 0x000fe2000f8e003f */
[----:B------:R-:W-:Y:S01]  /*8880*/  ULDC.64 UR10, c[0x0][UR19+0x218] ;  /* 0x00008600130a7abb */ /* 0x000fe20008000a00 */
[----:B------:R-:W-:Y:S02]  /*8890*/  USEL UR41, UR41, URZ, !UP0 ;  /* 0x0000003f29297287 */ /* 0x000fe4000c000000 */
[----:B------:R-:W-:-:S02]  /*88a0*/  UIMAD UR40, UR13, UR40, URZ ;  /* 0x000000280d2872a4 */ /* 0x000fc4000f8e023f */
[----:B------:R-:W-:Y:S02]  /*88b0*/  UIMAD.WIDE.U32 UR16, UR10, UR42, URZ ;  /* 0x0000002a0a1072a5 */ /* 0x000fe4000f8e003f */
[----:B------:R-:W-:Y:S02]  /*88c0*/  UIMAD UR10, UR11, UR42, URZ ;  /* 0x0000002a0b0a72a4 */ /* 0x000fe4000f8e023f */
[----:B------:R-:W-:Y:S02]  /*88d0*/  UIMAD UR40, UR12, UR41, UR40 ;  /* 0x000000290c2872a4 */ /* 0x000fe4000f8e0228 */
[----:B------:R-:W-:Y:S02]  /*88e0*/  UIADD3 UR22, UR21, UR22, URZ ;  /* 0x0000001615167290 */ /* 0x000fe4000fffe03f */
[----:B------:R-:W-:Y:S02]  /*88f0*/  UIADD3 UR11, UR17, UR10, URZ ;  /* 0x0000000a110b7290 */ /* 0x000fe4000fffe03f */
[----:B------:R-:W-:-:S02]  /*8900*/  UIADD3 UR16, UP0, UP2, UR14, UR16, UR4 ;  /* 0x000000100e107290 */ /* 0x000fc4000fa1e004 */
[----:B------:R-:W-:-:S04]  /*8910*/  UIADD3 UR10, UR15, UR40, URZ ;  /* 0x000000280f0a7290 */ /* 0x000fc8000fffe03f */
[----:B------:R-:W-:Y:S01]  /*8920*/  UIADD3.X UR10, UR10, UR11, UR18, UP0, UP2 ;  /* 0x0000000b0a0a7290 */ /* 0x000fe200087e4412 */
[----:B------:R-:W-:Y:S02]  /*8930*/  IMAD.U32 R11, RZ, RZ, UR43 ;  /* 0x0000002bff0b7e24 */ /* 0x000fe4000f8e00ff */
[----:B--2---:R-:W-:-:S04]  /*8940*/  IMAD R9, R9, 0x40, R6 ;  /* 0x0000004009097824 */ /* 0x004fc800078e0206 */
[----:B-1----:R-:W-:-:S04]  /*8950*/  @P0 IMAD.HI.U32 R4, R9, R4, RZ ;  /* 0x0000000409040227 */ /* 0x002fc800078e00ff */
[----:B------:R-:W-:Y:S01]  /*8960*/  IMAD.MOV.U32 R3, RZ, RZ, R9 ;  /* 0x000000ffff037224 */ /* 0x000fe200078e0009 */
[----:B----4-:R-:W-:Y:S01]  /*8970*/  @P0 SHF.R.U32.HI R3, RZ, R5, R4 ;  /* 0x00000005ff030219 */ /* 0x010fe20000011604 */
[----:B------:R-:W-:Y:S02]  /*8980*/  IMAD.U32 R4, RZ, RZ, UR20 ;  /* 0x00000014ff047e24 */ /* 0x000fe4000f8e00ff */
[----:B------:R-:W-:Y:S02]  /*8990*/  IMAD.U32 R6, RZ, RZ, UR22 ;  /* 0x00000016ff067e24 */ /* 0x000fe4000f8e00ff */
[--C-:B------:R-:W-:Y:S01]  /*89a0*/  IMAD.MOV R7, RZ, RZ, -R3.reuse ;  /* 0x000000ffff077224 */ /* 0x100fe200078e0a03 */
[----:B------:R-:W-:Y:S02]  /*89b0*/  IADD3 R4, P0, P2, R3, UR16, R4 ;  /* 0x0000001003047c10 */ /* 0x000fe4000fa1e004 */
[----:B------:R-:W-:Y:S01]  /*89c0*/  SHF.R.S32.HI R3, RZ, 0x1f, R3 ;  /* 0x0000001fff037819 */ /* 0x000fe20000011403 */
[----:B------:R-:W-:-:S03]  /*89d0*/  IMAD R7, R0, R7, R9 ;  /* 0x0000000700077224 */ /* 0x000fc600078e0209 */
[----:B------:R-:W-:Y:S01]  /*89e0*/  IADD3.X R5, R3, UR10, R6, P0, P2 ;  /* 0x0000000a03057c10 */ /* 0x000fe200087e4406 */
[----:B------:R-:W-:Y:S01]  /*89f0*/  ULDC.64 UR10, c[0x0][UR19+0x210] ;  /* 0x00008400130a7abb */ /* 0x000fe20008000a00 */
[----:B------:R-:W-:Y:S01]  /*8a00*/  SHF.R.S32.HI R3, RZ, 0x1f, R7 ;  /* 0x0000001fff037819 */ /* 0x000fe20000011407 */
[C---:B------:R-:W-:Y:S02]  /*8a10*/  IMAD R6, R7.reuse, UR11, RZ ;  /* 0x0000000b07067c24 */ /* 0x040fe4000f8e02ff */
[----:B------:R-:W-:-:S04]  /*8a20*/  IMAD.WIDE.U32 R4, R7, UR10, R4 ;  /* 0x0000000a07047c25 */ /* 0x000fc8000f8e0004 */
[----:B------:R-:W-:Y:S01]  /*8a30*/  IMAD R3, R3, UR10, R6 ;  /* 0x0000000a03037c24 */ /* 0x000fe2000f8e0206 */
[----:B------:R-:W-:Y:S01]  /*8a40*/  ULDC.64 UR10, c[0x0][0xba8] ;  /* 0x0002ea00000a7ab9 */ /* 0x000fe20000000a00 */
[----:B------:R-:W-:Y:S01]  /*8a50*/  @!UP1 ULDC UR10, c[0x0][0xb50] ;  /* 0x0002d400000a9ab9 */ /* 0x000fe20000000800 */
[----:B------:R-:W-:Y:S01]  /*8a60*/  @!UP1 ULDC UR11, c[0x0][0xb54] ;  /* 0x0002d500000b9ab9 */ /* 0x000fe20000000800 */
[----:B------:R-:W-:Y:S01]  /*8a70*/  IMAD.IADD R3, R5, 0x1, R3 ;  /* 0x0000000105037824 */ /* 0x000fe200078e0203 */
[----:B------:R-:W-:-:S04]  /*8a80*/  LEA R8, P0, R4, UR10, 0x2 ;  /* 0x0000000a04087c11 */ /* 0x000fc8000f8010ff */
[----:B------:R-:W-:Y:S01]  /*8a90*/  LEA.HI.X R9, R4, UR11, R3, 0x2, P0 ;  /* 0x0000000b04097c11 */ /* 0x000fe200080f1403 */
[----:B---3--:R-:W-:Y:S01]  /*8aa0*/  IMAD.MOV R3, RZ, RZ, -R10 ;  /* 0x000000ffff037224 */ /* 0x008fe200078e0a0a */
[----:B------:R-:W-:Y:S04]  /*8ab0*/  SHFL.IDX PT, R4, R8, RZ, 0x1c1f ;  /* 0x001c1fff08047589 */ /* 0x000fe800000e0000 */
[----:B------:R-:W-:Y:S01]  /*8ac0*/  ISETP.NE.AND P0, PT, R222, R3, PT ;  /* 0x00000003de00720c */ /* 0x000fe20003f05270 */
[----:B------:R-:W1:Y:S01]  /*8ad0*/  SHFL.IDX PT, R5, R9, RZ, 0x1c1f ;  /* 0x001c1fff09057589 */ /* 0x000e6200000e0000 */
[----:B------:R-:W-:Y:S02]  /*8ae0*/  IMAD R3, R0, UR8, RZ ;  /* 0x0000000800037c24 */ /* 0x000fe4000f8e02ff */
[----:B------:R-:W-:Y:S01]  /*8af0*/  IMAD R0, R11, 0x40, R16 ;  /* 0x000000400b007824 */ /* 0x000fe200078e0210 */
[----:B------:R-:W-:Y:S04]  /*8b00*/  SHFL.IDX PT, R6, R8, 0x1, 0x1c1f ;  /* 0x003c1f0008067f89 */ /* 0x000fe800000e0000 */
[----:B------:R-:W2:Y:S01]  /*8b10*/  SHFL.IDX PT, R7, R9, 0x1, 0x1c1f ;  /* 0x003c1f0009077f89 */ /* 0x000ea200000e0000 */
[C---:B------:R-:W-:Y:S01]  /*8b20*/  ISETP.GE.OR P2, PT, R0.reuse, R3, P0 ;  /* 0x000000030000720c */ /* 0x040fe20000746670 */
[----:B------:R-:W-:-:S05]  /*8b30*/  VIADD R0, R0, 0x8 ;  /* 0x0000000800007836 */ /* 0x000fca0000000000 */
[----:B------:R-:W-:-:S07]  /*8b40*/  ISETP.GE.OR P0, PT, R0, R3, P0 ;  /* 0x000000030000720c */ /* 0x000fce0000706670 */
[----:B-1----:R1:W-:Y:S06]  /*8b50*/  @!P2 ST.E desc[UR50][R4.64], R12 ;  /* 0x0000000c0400a985 */ /* 0x0023ec000c101932 */
[----:B--2---:R1:W-:Y:S02]  /*8b60*/  @!P0 ST.E desc[UR50][R6.64], R13 ;  /* 0x0000000d06008985 */ /* 0x0043e4000c101932 */
.L_x_390:
[----:B------:R-:W-:Y:S05]  /*8b70*/  @P1 BRA `(.L_x_391) ;  /* 0x0000001000681947 */ /* 0x000fea0003800000 */
[----:B------:R-:W2:Y:S01]  /*8b80*/  S2R R0, SR_TID.X ;  /* 0x0000000000007919 */ /* 0x000ea20000002100 */
[----:B------:R-:W3:Y:S01]  /*8b90*/  LDC R82, c[0x0][0xbe8] ;  /* 0x0002fa00ff527b82 */ /* 0x000ee20000000800 */
[----:B------:R-:W-:Y:S01]  /*8ba0*/  ULDC UR14, c[0x0][0xac8] ;  /* 0x0002b200000e7ab9 */ /* 0x000fe20000000800 */
[----:B------:R-:W-:Y:S01]  /*8bb0*/  ULDC.64 UR12, c[0x0][0xaa0] ;  /* 0x0002a800000c7ab9 */ /* 0x000fe20000000a00 */
[----:B--2---:R-:W-:-:S05]  /*8bc0*/  VIADD R0, R0, 0xffffff80 ;  /* 0xffffff8000007836 */ /* 0x004fca0000000000 */
[----:B------:R-:W-:-:S04]  /*8bd0*/  SHF.R.S32.HI R3, RZ, 0x1f, R0 ;  /* 0x0000001fff037819 */ /* 0x000fc80000011400 */
[----:B------:R-:W-:-:S04]  /*8be0*/  LEA.HI R20, R3, R0, RZ, 0x3 ;  /* 0x0000000003147211 */ /* 0x000fc800078f18ff */
[----:B------:R-:W-:-:S05]  /*8bf0*/  SHF.R.S32.HI R3, RZ, 0x3, R20 ;  /* 0x00000003ff037819 */ /* 0x000fca0000011414 */
[----:B-1----:R-:W-:-:S04]  /*8c00*/  IMAD R5, R3, 0x40, R2 ;  /* 0x0000004003057824 */ /* 0x002fc800078e0202 */
[----:B------:R-:W-:-:S03]  /*8c10*/  IMAD.WIDE R14, R5, 0x2, R14 ;  /* 0x00000002050e7825 */ /* 0x000fc600078e020e */
[C---:B------:R-:W-:Y:S02]  /*8c20*/  IADD3 R41, P2, R14.reuse, 0x7000, RZ ;  /* 0x000070000e297810 */ /* 0x040fe40007f5e0ff */
[----:B------:R-:W-:Y:S02]  /*8c30*/  IADD3 R33, P0, R14, 0x5000, RZ ;  /* 0x000050000e217810 */ /* 0x000fe40007f1e0ff */
[----:B------:R-:W-:Y:S02]  /*8c40*/  LOP3.LUT R40, R41, 0x380, RZ, 0xc0, !PT ;  /* 0x0000038029287812 */ /* 0x000fe400078ec0ff */
[----:B------:R-:W-:Y:S02]  /*8c50*/  LOP3.LUT R32, R33, 0x380, RZ, 0xc0, !PT ;  /* 0x0000038021207812 */ /* 0x000fe400078ec0ff */
[----:B------:R-:W-:Y:S02]  /*8c60*/  SHF.R.U64 R40, R40, 0x3, RZ ;  /* 0x0000000328287819 */ /* 0x000fe400000012ff */
[----:B------:R-:W-:-:S02]  /*8c70*/  IADD3 R37, P1, R14, 0x6000, RZ ;  /* 0x000060000e257810 */ /* 0x000fc40007f3e0ff */
[----:B------:R-:W-:Y:S01]  /*8c80*/  LOP3.LUT R40, R40, R41, RZ, 0x3c, !PT ;  /* 0x0000002928287212 */ /* 0x000fe200078e3cff */
[--C-:B------:R-:W-:Y:S01]  /*8c90*/  IMAD.X R41, RZ, RZ, R15.reuse, P2 ;  /* 0x000000ffff297224 */ /* 0x100fe200010e060f */
[----:B------:R-:W-:Y:S02]  /*8ca0*/  IADD3 R69, P2, R14, 0xe000, RZ ;  /* 0x0000e0000e457810 */ /* 0x000fe40007f5e0ff */
[----:B------:R-:W-:Y:S02]  /*8cb0*/  SHF.R.U64 R32, R32, 0x3, RZ ;  /* 0x0000000320207819 */ /* 0x000fe400000012ff */
[----:B------:R-:W-:Y:S01]  /*8cc0*/  LOP3.LUT R68, R69, 0x380, RZ, 0xc0, !PT ;  /* 0x0000038045447812 */ /* 0x000fe200078ec0ff */
[----:B------:R-:W-:Y:S01]  /*8cd0*/  UIMAD UR18, UR18, UR12, URZ ;  /* 0x0000000c121272a4 */ /* 0x000fe2000f8e023f */
[----:B------:R-:W-:Y:S01]  /*8ce0*/  LOP3.LUT R36, R37, 0x380, RZ, 0xc0, !PT ;  /* 0x0000038025247812 */ /* 0x000fe200078ec0ff */
[----:B------:R-:W-:Y:S01]  /*8cf0*/  VIADD R87, R2, 0xc0 ;  /* 0x000000c002577836 */ /* 0x000fe20000000000 */
[----:B------:R-:W-:Y:S01]  /*8d00*/  SHF.R.U64 R68, R68, 0x3, RZ ;  /* 0x0000000344447819 */ /* 0x000fe200000012ff */
[----:B------:R-:W-:Y:S01]  /*8d10*/  UIMAD.WIDE.U32 UR10, UR4, UR12, URZ ;  /* 0x0000000c040a72a5 */ /* 0x000fe2000f8e003f */
[----:B------:R-:W-:Y:S01]  /*8d20*/  LOP3.LUT R32, R32, R33, RZ, 0x3c, !PT ;  /* 0x0000002120207212 */ /* 0x000fe200078e3cff */
[--C-:B------:R-:W-:Y:S01]  /*8d30*/  IMAD.X R33, RZ, RZ, R15.reuse, P0 ;  /* 0x000000ffff217224 */ /* 0x100fe200000e060f */
[----:B------:R-:W-:Y:S01]  /*8d40*/  LOP3.LUT R68, R68, R69, RZ, 0x3c, !PT ;  /* 0x0000004544447212 */ /* 0x000fe200078e3cff */
[----:B------:R-:W-:Y:S01]  /*8d50*/  IMAD.X R69, RZ, RZ, R15, P2 ;  /* 0x000000ffff457224 */ /* 0x000fe200010e060f */
[----:B---3--:R-:W-:Y:S01]  /*8d60*/  ISETP.NE.AND P2, PT, R82, 0x1, PT ;  /* 0x000000015200780c */ /* 0x008fe20003f45270 */
[----:B------:R-:W-:Y:S01]  /*8d70*/  VIADD R89, R2, 0x100 ;  /* 0x0000010002597836 */ /* 0x000fe20000000000 */
[----:B------:R-:W-:-:S02]  /*8d80*/  IADD3 R61, P0, R14, 0xc000, RZ ;  /* 0x0000c0000e3d7810 */ /* 0x000fc40007f1e0ff */
[----:B------:R-:W-:Y:S02]  /*8d90*/  IADD3 R9, P3, R14, 0x1000, RZ ;  /* 0x000010000e097810 */ /* 0x000fe40007f7e0ff */
[----:B------:R-:W-:Y:S02]  /*8da0*/  LOP3.LUT R81, R20, 0xfffffff8, RZ, 0xc0, !PT ;  /* 0xfffffff814517812 */ /* 0x000fe400078ec0ff */
[C---:B------:R-:W-:Y:S02]  /*8db0*/  IADD3 R13, P4, R14.reuse, 0x2000, RZ ;  /* 0x000020000e0d7810 */ /* 0x040fe40007f9e0ff */
[C---:B------:R-:W-:Y:S02]  /*8dc0*/  IADD3 R25, P5, R14.reuse, 0x3000, RZ ;  /* 0x000030000e197810 */ /* 0x040fe40007fbe0ff */
[----:B------:R-:W-:Y:S01]  /*8dd0*/  IADD3 R29, P6, R14, 0x4000, RZ ;  /* 0x000040000e1d7810 */ /* 0x000fe20007fde0ff */
[----:B------:R-:W1:Y:S01]  /*8de0*/  @P2 LDC R77, c[0x0][0xbec] ;  /* 0x0002fb00ff4d2b82 */ /* 0x000e620000000800 */
[----:B------:R-:W-:Y:S01]  /*8df0*/  SHF.R.U64 R36, R36, 0x3, RZ ;  /* 0x0000000324247819 */ /* 0x000fe200000012ff */
[----:B------:R-:W-:Y:S01]  /*8e00*/  UIMAD UR18, UR4, UR13, UR18 ;  /* 0x0000000d041272a4 */ /* 0x000fe2000f8e0212 */
[----:B------:R-:W-:Y:S01]  /*8e10*/  LOP3.LUT R60, R61, 0x380, RZ, 0xc0, !PT ;  /* 0x000003803d3c7812 */ /* 0x000fe200078ec0ff */
[----:B------:R-:W-:Y:S01]  /*8e20*/  VIADD R95, R2, 0x140 ;  /* 0x00000140025f7836 */ /* 0x000fe20000000000 */
[----:B------:R-:W-:Y:S01]  /*8e30*/  LOP3.LUT R36, R36, R37, RZ, 0x3c, !PT ;  /* 0x0000002524247212 */ /* 0x000fe200078e3cff */
[----:B------:R-:W-:Y:S01]  /*8e40*/  IMAD.X R37, RZ, RZ, R15, P1 ;  /* 0x000000ffff257224 */ /* 0x000fe200008e060f */
[----:B------:R-:W-:Y:S01]  /*8e50*/  IADD3 R65, P1, R14, 0xd000, RZ ;  /* 0x0000d0000e417810 */ /* 0x000fe20007f3e0ff */
[----:B------:R-:W2:Y:S01]  /*8e60*/  @P2 LDC R79, c[0x0][0xbf0] ;  /* 0x0002fc00ff4f2b82 */ /* 0x000ea20000000800 */
[----:B------:R-:W-:Y:S01]  /*8e70*/  SHF.R.U64 R60, R60, 0x3, RZ ;  /* 0x000000033c3c7819 */ /* 0x000fe200000012ff */
[----:B------:R-:W-:Y:S01]  /*8e80*/  VIADD R97, R2, 0x180 ;  /* 0x0000018002617836 */ /* 0x000fe20000000000 */
[----:B------:R-:W-:Y:S01]  /*8e90*/  LOP3.LUT R8, R9, 0x380, RZ, 0xc0, !PT ;  /* 0x0000038009087812 */ /* 0x000fe200078ec0ff */
[----:B------:R-:W-:Y:S01]  /*8ea0*/  IMAD.IADD R0, R0, 0x1, -R81 ;  /* 0x0000000100007824 */ /* 0x000fe200078e0a51 */
[----:B------:R-:W-:Y:S01]  /*8eb0*/  LOP3.LUT R64, R65, 0x380, RZ, 0xc0, !PT ;  /* 0x0000038041407812 */ /* 0x000fe200078ec0ff */
[----:B------:R-:W5:Y:S01]  /*8ec0*/  LD.E.128 R32, desc[UR50][R32.64] ;  /* 0x0000003220207980 */ /* 0x000f62000c101d00 */
[----:B------:R-:W-:Y:S01]  /*8ed0*/  LOP3.LUT R60, R60, R61, RZ, 0x3c, !PT ;  /* 0x0000003d3c3c7212 */ /* 0x000fe200078e3cff */
[----:B------:R-:W-:Y:S01]  /*8ee0*/  IMAD.X R61, RZ, RZ, R15, P0 ;  /* 0x000000ffff3d7224 */ /* 0x000fe200000e060f */
[----:B------:R-:W-:Y:S01]  /*8ef0*/  ISETP.GE.AND P0, PT, R185, UR14, PT ;  /* 0x0000000eb9007c0c */ /* 0x000fe2000bf06270 */
[----:B------:R-:W5:Y:S01]  /*8f00*/  LD.E.128 R40, desc[UR50][R40.64] ;  /* 0x0000003228287980 */ /* 0x000f62000c101d00 */
[----:B------:R-:W-:Y:S01]  /*8f10*/  SHF.R.U64 R8, R8, 0x3, RZ ;  /* 0x0000000308087819 */ /* 0x000fe200000012ff */
[----:B------:R-:W-:Y:S01]  /*8f20*/  ULDC.64 UR12, c[0x0][0xae8] ;  /* 0x0002ba00000c7ab9 */ /* 0x000fe20000000a00 */
[----:B------:R-:W-:Y:S01]  /*8f30*/  SHF.R.U64 R64, R64, 0x3, RZ ;  /* 0x0000000340407819 */ /* 0x000fe200000012ff */
[----:B------:R-:W-:Y:S01]  /*8f40*/  IMAD.U32 R81, RZ, RZ, UR43 ;  /* 0x0000002bff517e24 */ /* 0x000fe2000f8e00ff */
[----:B------:R-:W-:Y:S01]  /*8f50*/  SEL R76, RZ, 0xffffffff, P0 ;  /* 0xffffffffff4c7807 */ /* 0x000fe20000000000 */
[----:B------:R-:W-:Y:S01]  /*8f60*/  IMAD R0, R0, 0x20, R3 ;  /* 0x0000002000007824 */ /* 0x000fe200078e0203 */
[----:B------:R-:W-:Y:S01]  /*8f70*/  LOP3.LUT R8, R8, R9, RZ, 0x3c, !PT ;  /* 0x0000000908087212 */ /* 0x000fe200078e3cff */
[--C-:B------:R-:W-:Y:S01]  /*8f80*/  IMAD.X R9, RZ, RZ, R15.reuse, P3 ;  /* 0x000000ffff097224 */ /* 0x100fe200018e060f */
[----:B------:R-:W-:Y:S01]  /*8f90*/  ISETP.GE.AND P0, PT, R184, UR14, PT ;  /* 0x0000000eb8007c0c */ /* 0x000fe2000bf06270 */
[----:B------:R-:W5:Y:S01]  /*8fa0*/  LD.E.128 R68, desc[UR50][R68.64] ;  /* 0x0000003244447980 */ /* 0x000f62000c101d00 */
[----:B------:R-:W-:Y:S01]  /*8fb0*/  LOP3.LUT R64, R64, R65, RZ, 0x3c, !PT ;  /* 0x0000004140407212 */ /* 0x000fe200078e3cff */
[----:B------:R-:W-:Y:S01]  /*8fc0*/  IMAD.X R65, RZ, RZ, R15, P1 ;  /* 0x000000ffff417224 */ /* 0x000fe200008e060f */
[----:B------:R-:W-:Y:S01]  /*8fd0*/  IADD3 R45, P3, R14, 0x8000, RZ ;  /* 0x000080000e2d7810 */ /* 0x000fe20007f7e0ff */
[----:B------:R-:W-:Y:S01]  /*8fe0*/  IMAD.SHL.U32 R76, R76, 0x2, RZ ;  /* 0x000000024c4c7824 */ /* 0x000fe200078e00ff */
[----:B------:R-:W-:-:S02]  /*8ff0*/  ISETP.GE.AND P1, PT, R2, UR14, PT ;  /* 0x0000000e02007c0c */ /* 0x000fc4000bf26270 */
[----:B------:R-:W-:Y:S02]  /*9000*/  LOP3.LUT R12, R13, 0x380, RZ, 0xc0, !PT ;  /* 0x000003800d0c7812 */ /* 0x000fe400078ec0ff */
[----:B------:R-:W-:Y:S02]  /*9010*/  LOP3.LUT R24, R25, 0x380, RZ, 0xc0, !PT ;  /* 0x0000038019187812 */ /* 0x000fe400078ec0ff */
[----:B------:R-:W-:Y:S01]  /*9020*/  LOP3.LUT R28, R29, 0x380, RZ, 0xc0, !PT ;  /* 0x000003801d1c7812 */ /* 0x000fe200078ec0ff */
[----:B------:R-:W-:Y:S01]  /*9030*/  UIADD3 UR11, UR11, UR18, URZ ;  /* 0x000000120b0b7290 */ /* 0x000fe2000fffe03f */
[----:B------:R-:W-:Y:S01]  /*9040*/  SEL R20, RZ, 0xffffffff, P0 ;  /* 0xffffffffff147807 */ /* 0x000fe20000000000 */
[----:B------:R-:W-:Y:S01]  /*9050*/  IMAD R80, R81, 0x40, R0 ;  /* 0x0000004051507824 */ /* 0x000fe200078e0200 */
[----:B------:R-:W-:Y:S01]  /*9060*/  ISETP.GE.AND P0, PT, R87, UR14, PT ;  /* 0x0000000e57007c0c */ /* 0x000fe2000bf06270 */
[----:B------:R-:W-:Y:S01]  /*9070*/  USHF.R.S32.HI UR4, URZ, 0x1f, UR9 ;  /* 0x0000001f3f047899 */ /* 0x000fe20008011409 */
[----:B------:R-:W-:Y:S01]  /*9080*/  LOP3.LUT R44, R45, 0x380, RZ, 0xc0, !PT ;  /* 0x000003802d2c7812 */ /* 0x000fe200078ec0ff */
[----:B------:R-:W5:Y:S01]  /*9090*/  LD.E.128 R8, desc[UR50][R8.64] ;  /* 0x0000003208087980 */ /* 0x000f62000c101d00 */
[----:B------:R-:W-:Y:S01]  /*90a0*/  SEL R21, RZ, 0x1, P1 ;  /* 0x00000001ff157807 */ /* 0x000fe20000800000 */
[----:B------:R-:W-:Y:S01]  /*90b0*/  IMAD.SHL.U32 R20, R20, 0x4, RZ ;  /* 0x0000000414147824 */ /* 0x000fe200078e00ff */
[----:B------:R-:W-:Y:S01]  /*90c0*/  SHF.R.U64 R12, R12, 0x3, RZ ;  /* 0x000000030c0c7819 */ /* 0x000fe200000012ff */
[----:B------:R-:W5:Y:S01]  /*90d0*/  LD.E.128 R36, desc[UR50][R36.64] ;  /* 0x0000003224247980 */ /* 0x000f62000c101d00 */
[----:B------:R-:W-:-:S02]  /*90e0*/  SHF.R.U64 R24, R24, 0x3, RZ ;  /* 0x0000000318187819 */ /* 0x000fc400000012ff */
[----:B------:R-:W-:Y:S01]  /*90f0*/  SHF.R.U64 R28, R28, 0x3, RZ ;  /* 0x000000031c1c7819 */ /* 0x000fe200000012ff */
[----:B------:R-:W5:Y:S01]  /*9100*/  LD.E.128 R60, desc[UR50][R60.64] ;  /* 0x000000323c3c7980 */ /* 0x000f62000c101d00 */
[----:B------:R-:W-:Y:S02]  /*9110*/  SEL R0, RZ, 0xffffffff, P0 ;  /* 0xffffffffff007807 */ /* 0x000fe40000000000 */
[----:B------:R-:W-:Y:S01]  /*9120*/  SHF.R.U64 R44, R44, 0x3, RZ ;  /* 0x000000032c2c7819 */ /* 0x000fe200000012ff */
[----:B------:R-:W-:Y:S01]  /*9130*/  UIMAD.WIDE.U32 UR10, UR42, UR12, UR10 ;  /* 0x0000000c2a0a72a5 */ /* 0x000fe2000f8e000a */
[----:B------:R-:W-:Y:S01]  /*9140*/  LOP3.LUT R21, R76, 0x2, R21, 0xe2, !PT ;  /* 0x000000024c157812 */ /* 0x000fe200078ee215 */
[----:B------:R-:W5:Y:S01]  /*9150*/  LD.E.128 R64, desc[UR50][R64.64] ;  /* 0x0000003240407980 */ /* 0x000f62000c101d00 */
[----:B------:R-:W-:Y:S01]  /*9160*/  ISETP.GE.AND P0, PT, R89, UR14, PT ;  /* 0x0000000e59007c0c */ /* 0x000fe2000bf06270 */
[----:B------:R-:W-:Y:S01]  /*9170*/  IMAD.SHL.U32 R76, R0, 0x8, RZ ;  /* 0x00000008004c7824 */ /* 0x000fe200078e00ff */
[----:B------:R-:W-:Y:S01]  /*9180*/  LOP3.LUT R12, R12, R13, RZ, 0x3c, !PT ;  /* 0x0000000d0c0c7212 */ /* 0x000fe200078e3cff */
[--C-:B------:R-:W-:Y:S01]  /*9190*/  IMAD.X R13, RZ, RZ, R15.reuse, P4 ;  /* 0x000000ffff0d7224 */ /* 0x100fe200020e060f */
[----:B------:R-:W-:Y:S01]  /*91a0*/  LOP3.LUT R24, R24, R25, RZ, 0x3c, !PT ;  /* 0x0000001918187212 */ /* 0x000fe200078e3cff */
[--C-:B------:R-:W-:Y:S01]  /*91b0*/  IMAD.X R25, RZ, RZ, R15.reuse, P5 ;  /* 0x000000ffff197224 */ /* 0x100fe200028e060f */
[----:B------:R-:W-:Y:S01]  /*91c0*/  LOP3.LUT R28, R28, R29, RZ, 0x3c, !PT ;  /* 0x0000001d1c1c7212 */ /* 0x000fe200078e3cff */
[--C-:B------:R-:W-:Y:S01]  /*91d0*/  IMAD.X R29, RZ, RZ, R15.reuse, P6 ;  /* 0x000000ffff1d7224 */ /* 0x100fe200030e060f */
[----:B------:R-:W-:Y:S01]  /*91e0*/  LOP3.LUT R44, R44, R45, RZ, 0x3c, !PT ;  /* 0x0000002d2c2c7212 */ /* 0x000fe200078e3cff */
[----:B------:R-:W-:Y:S01]  /*91f0*/  IMAD.X R45, RZ, RZ, R15, P3 ;  /* 0x000000ffff2d7224 */ /* 0x000fe200018e060f */
[----:B------:R-:W-:Y:S01]  /*9200*/  IADD3 R49, P4, R14, 0x9000, RZ ;  /* 0x000090000e317810 */ /* 0x000fe20007f9e0ff */
[----:B-1----:R-:W-:Y:S01]  /*9210*/  @P2 IMAD.HI.U32 R0, R80, R77, RZ ;  /* 0x0000004d50002227 */ /* 0x002fe200078e00ff */
[C---:B------:R-:W-:Y:S01]  /*9220*/  IADD3 R53, P5, R14.reuse, 0xa000, RZ ;  /* 0x0000a0000e357810 */ /* 0x040fe20007fbe0ff */
[----:B------:R-:W-:Y:S01]  /*9230*/  UIMAD UR11, UR42, UR13, UR11 ;  /* 0x0000000d2a0b72a4 */ /* 0x000fe2000f8e020b */
[----:B------:R-:W-:Y:S01]  /*9240*/  IADD3 R57, P6, R14, 0xb000, RZ ;  /* 0x0000b0000e397810 */ /* 0x000fe20007fde0ff */
[----:B------:R-:W5:Y:S01]  /*9250*/  LD.E.128 R24, desc[UR50][R24.64] ;  /* 0x0000003218187980 */ /* 0x000f62000c101d00 */
[----:B------:R-:W-:Y:S01]  /*9260*/  LOP3.LUT R21, R20, 0x4, R21, 0xe2, !PT ;  /* 0x0000000414157812 */ /* 0x000fe200078ee215 */
[----:B------:R-:W-:Y:S01]  /*9270*/  ULDC.64 UR12, c[0x0][0xaf0] ;  /* 0x0002bc00000c7ab9 */ /* 0x000fe20000000a00 */
[----:B------:R-:W-:Y:S01]  /*9280*/  IADD3 R7, P3, R14, 0xf000, RZ ;  /* 0x0000f0000e077810 */ /* 0x000fe20007f7e0ff */
[----:B------:R-:W5:Y:S01]  /*9290*/  LD.E.128 R28, desc[UR50][R28.64] ;  /* 0x000000321c1c7980 */ /* 0x000f62000c101d00 */
[----:B------:R-:W-:Y:S01]  /*92a0*/  SEL R20, RZ, 0xffffffff, P0 ;  /* 0xffffffffff147807 */ /* 0x000fe20000000000 */
[----:B------:R-:W-:Y:S01]  /*92b0*/  UIMAD UR4, UR4, UR12, URZ ;  /* 0x0000000c040472a4 */ /* 0x000fe2000f8e023f */
[----:B------:R-:W-:Y:S01]  /*92c0*/  LOP3.LUT R48, R49, 0x380, RZ, 0xc0, !PT ;  /* 0x0000038031307812 */ /* 0x000fe200078ec0ff */
[----:B------:R-:W-:Y:S01]  /*92d0*/  IMAD.MOV.U32 R77, RZ, RZ, R80 ;  /* 0x000000ffff4d7224 */ /* 0x000fe200078e0050 */
[----:B------:R-:W-:Y:S01]  /*92e0*/  LOP3.LUT R52, R53, 0x380, RZ, 0xc0, !PT ;  /* 0x0000038035347812 */ /* 0x000fe200078ec0ff */
[----:B------:R-:W5:Y:S01]  /*92f0*/  LD.E.128 R44, desc[UR50][R44.64] ;  /* 0x000000322c2c7980 */ /* 0x000f62000c101d00 */
[----:B------:R-:W-:-:S02]  /*9300*/  LOP3.LUT R56, R57, 0x380, RZ, 0xc0, !PT ;  /* 0x0000038039387812 */ /* 0x000fc400078ec0ff */
[----:B------:R-:W-:Y:S01]  /*9310*/  LOP3.LUT R5, R14, 0x380, RZ, 0xc0, !PT ;  /* 0x000003800e057812 */ /* 0x000fe200078ec0ff */
[----:B------:R-:W-:Y:S01]  /*9320*/  UIMAD.WIDE.U32 UR10, UR9, UR12, UR10 ;  /* 0x0000000c090a72a5 */ /* 0x000fe2000f8e000a */
[----:B------:R-:W-:Y:S01]  /*9330*/  LOP3.LUT R6, R7, 0x380, RZ, 0xc0, !PT ;  /* 0x0000038007067812 */ /* 0x000fe200078ec0ff */
[----:B------:R-:W-:Y:S01]  /*9340*/  IMAD.X R73, RZ, RZ, R15, P3 ;  /* 0x000000ffff497224 */ /* 0x000fe200018e060f */
[----:B--2---:R-:W-:Y:S01]  /*9350*/  @P2 SHF.R.U32.HI R77, RZ, R79, R0 ;  /* 0x0000004fff4d2219 */ /* 0x004fe20000011600 */
[----:B------:R-:W-:Y:S01]  /*9360*/  IMAD.SHL.U32 R79, R20, 0x10, RZ ;  /* 0x00000010144f7824 */ /* 0x000fe200078e00ff */
[----:B------:R-:W-:Y:S01]  /*9370*/  LOP3.LUT R76, R76, 0x8, R21, 0xe2, !PT ;  /* 0x000000084c4c7812 */ /* 0x000fe200078ee215 */
[----:B------:R-:W-:Y:S01]  /*9380*/  UIMAD UR4, UR9, UR13, UR4 ;  /* 0x0000000d090472a4 */ /* 0x000fe2000f8e0204 */
[----:B------:R-:W-:Y:S02]  /*9390*/  SHF.R.U64 R48, R48, 0x3, RZ ;  /* 0x0000000330307819 */ /* 0x000fe400000012ff */
[----:B------:R-:W-:-:S02]  /*93a0*/  SHF.R.U64 R52, R52, 0x3, RZ ;  /* 0x0000000334347819 */ /* 0x000fc400000012ff */
[----:B------:R-:W-:Y:S02]  /*93b0*/  SHF.R.U64 R56, R56, 0x3, RZ ;  /* 0x0000000338387819 */ /* 0x000fe400000012ff */
[----:B------:R-:W-:Y:S02]  /*93c0*/  SHF.R.U64 R5, R5, 0x3, RZ ;  /* 0x0000000305057819 */ /* 0x000fe400000012ff */
[----:B------:R-:W-:Y:S01]  /*93d0*/  SHF.R.U64 R6, R6, 0x3, RZ ;  /* 0x0000000306067819 */ /* 0x000fe200000012ff */
[----:B------:R-:W-:Y:S01]  /*93e0*/  UIADD3 UR4, UR11, UR4, URZ ;  /* 0x000000040b047290 */ /* 0x000fe2000fffe03f */
[----:B------:R-:W-:Y:S01]  /*93f0*/  LOP3.LUT R76, R79, 0x10, R76, 0xe2, !PT ;  /* 0x000000104f4c7812 */ /* 0x000fe200078ee24c */
[----:B------:R-:W-:Y:S01]  /*9400*/  IMAD.MOV R79, RZ, RZ, -R77 ;  /* 0x000000ffff4f7224 */ /* 0x000fe200078e0a4d */
[----:B------:R-:W-:Y:S02]  /*9410*/  ISETP.GE.AND P0, PT, R95, UR14, PT ;  /* 0x0000000e5f007c0c */ /* 0x000fe4000bf06270 */
[----:B------:R-:W-:Y:S01]  /*9420*/  LOP3.LUT R48, R48, R49, RZ, 0x3c, !PT ;  /* 0x0000003130307212 */ /* 0x000fe200078e3cff */
[--C-:B------:R-:W-:Y:S01]  /*9430*/  IMAD.X R49, RZ, RZ, R15.reuse, P4 ;  /* 0x000000ffff317224 */ /* 0x100fe200020e060f */
[----:B------:R-:W-:Y:S01]  /*9440*/  LOP3.LUT R52, R52, R53, RZ, 0x3c, !PT ;  /* 0x0000003534347212 */ /* 0x000fe200078e3cff */
[--C-:B------:R-:W-:Y:S01]  /*9450*/  IMAD.X R53, RZ, RZ, R15.reuse, P5 ;  /* 0x000000ffff357224 */ /* 0x100fe200028e060f */
[----:B------:R-:W-:Y:S01]  /*9460*/  LOP3.LUT R56, R56, R57, RZ, 0x3c, !PT ;  /* 0x0000003938387212 */ /* 0x000fe200078e3cff */
[--C-:B------:R-:W-:Y:S01]  /*9470*/  IMAD.X R57, RZ, RZ, R15.reuse, P6 ;  /* 0x000000ffff397224 */ /* 0x100fe200030e060f */
[----:B------:R-:W-:Y:S01]  /*9480*/  LOP3.LUT R4, R5, R14, RZ, 0x3c, !PT ;  /* 0x0000000e05047212 */ /* 0x000fe200078e3cff */
[----:B------:R-:W-:Y:S01]  /*9490*/  IMAD.MOV.U32 R5, RZ, RZ, R15 ;  /* 0x000000ffff057224 */ /* 0x000fe200078e000f */
[----:B------:R-:W-:-:S02]  /*94a0*/  LOP3.LUT R72, R6, R7, RZ, 0x3c, !PT ;  /* 0x0000000706487212 */ /* 0x000fc400078e3cff */
[----:B------:R-:W-:Y:S01]  /*94b0*/  SHF.R.S32.HI R78, RZ, 0x1f, R77 ;  /* 0x0000001fff4e7819 */ /* 0x000fe2000001144d */
[----:B------:R-:W-:Y:S01]  /*94c0*/  IMAD.U32 R20, RZ, RZ, UR10 ;  /* 0x0000000aff147e24 */ /* 0x000fe2000f8e00ff */
[----:B------:R-:W-:Y:S01]  /*94d0*/  SEL R0, RZ, 0xffffffff, P0 ;  /* 0xffffffffff007807 */ /* 0x000fe20000000000 */
[----:B------:R-:W-:Y:S01]  /*94e0*/  IMAD.U32 R21, RZ, RZ, UR11 ;  /* 0x0000000bff157e24 */ /* 0x000fe2000f8e00ff */
[----:B------:R-:W-:Y:S01]  /*94f0*/  ULDC.64 UR10, c[0x0][0xae0] ;  /* 0x0002b800000a7ab9 */ /* 0x000fe20000000a00 */
[----:B------:R-:W-:Y:S01]  /*9500*/  IMAD R79, R82, R79, R80 ;  /* 0x0000004f524f7224 */ /* 0x000fe200078e0250 */
[----:B------:R-:W5:Y:S01]  /*9510*/  LD.E.128 R4, desc[UR50][R4.64] ;  /* 0x0000003204047980 */ /* 0x000f62000c101d00 */
[----:B------:R-:W-:Y:S02]  /*9520*/  IMAD.U32 R21, RZ, RZ, UR4 ;  /* 0x00000004ff157e24 */ /* 0x000fe4000f8e00ff */
[----:B------:R-:W-:Y:S01]  /*9530*/  IMAD R78, R78, UR10, RZ ;  /* 0x0000000a4e4e7c24 */ /* 0x000fe2000f8e02ff */
[----:B------:R-:W5:Y:S01]  /*9540*/  LD.E.128 R12, desc[UR50][R12.64] ;  /* 0x000000320c0c7980 */ /* 0x000f62000c101d00 */
[----:B------:R-:W-:Y:S01]  /*9550*/  IMAD.SHL.U32 R83, R0, 0x20, RZ ;  /* 0x0000002000537824 */ /* 0x000fe200078e00ff */
[----:B------:R-:W-:-:S02]  /*9560*/  ISETP.GE.AND P0, PT, R97, UR14, PT ;  /* 0x0000000e61007c0c */ /* 0x000fc4000bf06270 */
[----:B------:R-:W5:Y:S01]  /*9570*/  LD.E.128 R48, desc[UR50][R48.64] ;  /* 0x0000003230307980 */ /* 0x000f62000c101d00 */
[----:B------:R-:W-:-:S03]  /*9580*/  SHF.R.S32.HI R0, RZ, 0x1f, R79 ;  /* 0x0000001fff007819 */ /* 0x000fc6000001144f */
[----:B------:R-:W5:Y:S01]  /*9590*/  LD.E.128 R52, desc[UR50][R52.64] ;  /* 0x0000003234347980 */ /* 0x000f62000c101d00 */
[----:B------:R-:W-:-:S03]  /*95a0*/  IMAD.WIDE.U32 R20, R77, UR10, R20 ;  /* 0x0000000a4d147c25 */ /* 0x000fc6000f8e0014 */
[----:B------:R-:W5:Y:S01]  /*95b0*/  LD.E.128 R56, desc[UR50][R56.64] ;  /* 0x0000003238387980 */ /* 0x000f62000c101d00 */
[----:B------:R-:W-:Y:S01]  /*95c0*/  IMAD R81, R77, UR11, R78 ;  /* 0x0000000b4d517c24 */ /* 0x000fe2000f8e024e */
[----:B------:R-:W-:Y:S02]  /*95d0*/  ULDC.64 UR10, c[0x0][0xad8] ;  /* 0x0002b600000a7ab9 */ /* 0x000fe40000000a00 */
[----:B------:R-:W5:Y:S01]  /*95e0*/  LD.E.128 R72, desc[UR50][R72.64] ;  /* 0x0000003248487980 */ /* 0x000f62000c101d00 */
[----:B------:R-:W-:Y:S01]  /*95f0*/  VIADD R93, R2, 0x1c0 ;  /* 0x000001c0025d7836 */ /* 0x000fe20000000000 */
[----:B------:R-:W-:Y:S01]  /*9600*/  @!PT LDS RZ, [RZ] ;  /* 0x00000000fffff984 */ /* 0x000fe20000000800 */
[----:B------:R-:W-:Y:S01]  /*9610*/  @!PT LDS RZ, [RZ] ;  /* 0x00000000fffff984 */ /* 0x000fe20000000800 */
[----:B------:R-:W-:Y:S01]  /*9620*/  @!PT LDS RZ, [RZ] ;  /* 0x00000000fffff984 */ /* 0x000fe20000000800 */
[----:B------:R-:W-:Y:S01]  /*9630*/  @!PT LDS RZ, [RZ] ;  /* 0x00000000fffff984 */ /* 0x000fe20000000800 */
[----:B------:R1:W-:Y:S06]  /*9640*/  MEMBAR.ALL.CTA ;  /* 0x0000000000007992 */ /* 0x0003ec0000008000 */
[----:B-1----:R-:W1:Y:S01]  /*9650*/  FENCE.VIEW.ASYNC.S ;  /* 0x00000000000073c6 */ /* 0x002e620000000000 */
[----:B------:R-:W-:Y:S01]  /*9660*/  IMAD.U32 R90, RZ, RZ, UR43 ;  /* 0x0000002bff5a7e24 */ /* 0x000fe2000f8e00ff */
[----:B------:R-:W-:Y:S01]  /*9670*/  LOP3.LUT R76, R83, 0x20, R76, 0xe2, !PT ;  /* 0x00000020534c7812 */ /* 0x000fe200078ee24c */
[----:B------:R-:W-:Y:S01]  /*9680*/  IMAD.IADD R21, R21, 0x1, R81 ;  /* 0x0000000115157824 */ /* 0x000fe200078e0251 */
[----:B------:R-:W-:Y:S01]  /*9690*/  SEL R77, RZ, 0x40, P0 ;  /* 0x00000040ff4d7807 */ /* 0x000fe20000000000 */
[----:B------:R-:W-:Y:S01]  /*96a0*/  IMAD R78, R0, UR10, RZ ;  /* 0x0000000a004e7c24 */ /* 0x000fe2000f8e02ff */
[----:B------:R-:W-:Y:S01]  /*96b0*/  ISETP.GE.AND P0, PT, R93, UR14, PT ;  /* 0x0000000e5d007c0c */ /* 0x000fe2000bf06270 */
[----:B------:R-:W-:-:S02]  /*96c0*/  IMAD R90, R90, 0x40, R3 ;  /* 0x000000405a5a7824 */ /* 0x000fc400078e0203 */
[----:B------:R-:W-:Y:S01]  /*96d0*/  IMAD R91, R82, UR8, RZ ;  /* 0x00000008525b7c24 */ /* 0x000fe2000f8e02ff */
[----:B------:R-:W-:Y:S01]  /*96e0*/  LOP3.LUT R0, R76, R77, RZ, 0xfc, !PT ;  /* 0x0000004d4c007212 */ /* 0x000fe200078efcff */
[C---:B------:R-:W-:Y:S01]  /*96f0*/  IMAD R77, R79.reuse, UR11, R78 ;  /* 0x0000000b4f4d7c24 */ /* 0x040fe2000f8e024e */
[----:B------:R-:W-:Y:S01]  /*9700*/  UIADD3 UR4, UR39, 0x28c20, URZ ;  /* 0x00028c2027047890 */ /* 0x000fe2000fffe03f */
[----:B------:R-:W-:Y:S01]  /*9710*/  IMAD.WIDE.U32 R20, R79, UR10, R20 ;  /* 0x0000000a4f147c25 */ /* 0x000fe2000f8e0014 */
[----:B------:R-:W-:Y:S01]  /*9720*/  SEL R3, RZ, 0x80, P0 ;  /* 0x00000080ff037807 */ /* 0x000fe20000000000 */
[----:B------:R-:W-:Y:S01]  /*9730*/  ULDC.64 UR10, c[0x0][0xa80] ;  /* 0x0002a000000a7ab9 */ /* 0x000fe20000000a00 */
[----:B------:R-:W-:Y:S01]  /*9740*/  ISETP.GE.AND P0, PT, R90, R91, PT ;  /* 0x0000005b5a00720c */ /* 0x000fe20003f06270 */
[----:B------:R-:W-:Y:S01]  /*9750*/  IMAD.IADD R21, R21, 0x1, R77 ;  /* 0x0000000115157824 */ /* 0x000fe200078e024d */
[----:B------:R-:W-:Y:S01]  /*9760*/  UPRMT UR4, URZ, 0x654, UR4 ;  /* 0x000006543f047896 */ /* 0x000fe20008000004 */
[----:B------:R-:W-:-:S04]  /*9770*/  LEA R86, P1, R20, UR10, 0x1 ;  /* 0x0000000a14567c11 */ /* 0x000fc8000f8208ff */
[----:B------:R-:W-:Y:S01]  /*9780*/  LEA.HI.X R88, R20, UR11, R21, 0x1, P1 ;  /* 0x0000000b14587c11 */ /* 0x000fe200088f0c15 */
[----:B------:R-:W-:Y:S01]  /*9790*/  BSSY B1, `(.L_x_392) ;  /* 0x000002c000017945 */ /* 0x000fe20003800000 */
[----:B-1----:R1:W2:Y:S02]  /*97a0*/  SHFL.IDX PT, R20, R86, RZ, 0x181f ;  /* 0x00181fff56147589 */ /* 0x0022a400000e0000 */
[----:B------:R-:W-:Y:S02]  /*97b0*/  SYNCS.ARRIVE.TRANS64.RED.A1T0 RZ, [UR4], RZ ;  /* 0x000000ffffff79a7 */ /* 0x000fe40008100404 */
[----:B------:R1:W3:Y:S01]  /*97c0*/  SHFL.IDX PT, R21, R88, RZ, 0x181f ;  /* 0x00181fff58157589 */ /* 0x0002e200000e0000 */
[----:B------:R-:W-:Y:S02]  /*97d0*/  LOP3.LUT R3, R0, R3, RZ, 0xfc, !PT ;  /* 0x0000000300037212 */ /* 0x000fe400078efcff */
[----:B0-----:R-:W-:Y:S01]  /*97e0*/  SHF.R.S32.HI R152, RZ, 0x1f, R185 ;  /* 0x0000001fff987819 */ /* 0x001fe200000114b9 */
[----:B------:R-:W-:Y:S06]  /*97f0*/  @P0 BRA `(.L_x_393) ;  /* 0x0000000000940947 */ /* 0x000fec0003800000 */
[----:B------:R-:W-:Y:S02]  /*9800*/  ISETP.GE.AND P1, PT, R185, UR14, PT ;  /* 0x0000000eb9007c0c */ /* 0x000fe4000bf26270 */
[----:B------:R-:W-:Y:S02]  /*9810*/  ISETP.GE.AND P0, PT, R2, UR14, PT ;  /* 0x0000000e02007c0c */ /* 0x000fe4000bf06270 */
[----:B------:R-:W-:Y:S02]  /*9820*/  ISETP.GE.AND P4, PT, R184, UR14, PT ;  /* 0x0000000eb8007c0c */ /* 0x000fe4000bf86270 */
[----:B------:R-:W-:Y:S02]  /*9830*/  ISETP.GE.AND P3, PT, R87, UR14, PT ;  /* 0x0000000e57007c0c */ /* 0x000fe4000bf66270 */
[----:B------:R-:W-:Y:S02]  /*9840*/  SHF.R.S32.HI R81, RZ, 0x1f, R184 ;  /* 0x0000001fff517819 */ /* 0x000fe400000114b8 */
[----:B------:R-:W-:-:S02]  /*9850*/  SHF.R.S32.HI R83, RZ, 0x1f, R87 ;  /* 0x0000001fff537819 */ /* 0x000fc40000011457 */
[----:B------:R-:W-:Y:S02]  /*9860*/  SHF.R.S32.HI R85, RZ, 0x1f, R89 ;  /* 0x0000001fff557819 */ /* 0x000fe40000011459 */
[CC--:B--2---:R-:W-:Y:S01]  /*9870*/  @!P1 LEA R76, P2, R185.reuse, R20.reuse, 0x1 ;  /* 0x00000014b94c9211 */ /* 0x0c4fe200078408ff */
[----:B---3--:R-:W-:Y:S02]  /*9880*/  @!P0 IMAD.WIDE R78, R2, 0x2, R20 ;  /* 0x00000002024e8825 */ /* 0x008fe400078e0214 */
[----:B------:R-:W-:Y:S02]  /*9890*/  @!P4 LEA R80, P5, R184, R20, 0x1 ;  /* 0x00000014b850c211 */ /* 0x000fe400078a08ff */
[----:B------:R-:W-:Y:S01]  /*98a0*/  @!P1 LEA.HI.X R77, R185, R21, R152, 0x1, P2 ;  /* 0x00000015b94d9211 */ /* 0x000fe200010f0c98 */
[----:B-----5:R0:W-:Y:S01]  /*98b0*/  @!P0 ST.E.128 desc[UR50][R78.64], R4 ;  /* 0x000000044e008985 */ /* 0x0201e2000c101d32 */
[----:B------:R-:W-:Y:S02]  /*98c0*/  ISETP.GE.AND P2, PT, R89, UR14, PT ;  /* 0x0000000e59007c0c */ /* 0x000fe4000bf46270 */
[----:B------:R-:W-:Y:S01]  /*98d0*/  LOP3.LUT P0, RZ, R0, 0x40, RZ, 0xc0, !PT ;  /* 0x0000004000ff7812 */ /* 0x000fe2000780c0ff */
[----:B------:R2:W-:Y:S01]  /*98e0*/  @!P1 ST.E.128 desc[UR50][R76.64], R12 ;  /* 0x0000000c4c009985 */ /* 0x0005e2000c101d32 */
[----:B------:R-:W-:-:S02]  /*98f0*/  ISETP.GE.AND P1, PT, R95, UR14, PT ;  /* 0x0000000e5f007c0c */ /* 0x000fc4000bf26270 */
[CC--:B------:R-:W-:Y:S02]  /*9900*/  @!P3 LEA R82, P6, R87.reuse, R20.reuse, 0x1 ;  /* 0x000000145752b211 */ /* 0x0c0fe400078c08ff */
[-C--:B------:R-:W-:Y:S02]  /*9910*/  @!P4 LEA.HI.X R81, R184, R21.reuse, R81, 0x1, P5 ;  /* 0x00000015b851c211 */ /* 0x080fe400028f0c51 */
[-C--:B------:R-:W-:Y:S02]  /*9920*/  @!P3 LEA.HI.X R83, R87, R21.reuse, R83, 0x1, P6 ;  /* 0x000000155753b211 */ /* 0x080fe400030f0c53 */
[----:B------:R-:W-:Y:S01]  /*9930*/  LOP3.LUT P6, RZ, R3, 0x80, RZ, 0xc0, !PT ;  /* 0x0000008003ff7812 */ /* 0x000fe200078cc0ff */
[----:B------:R4:W-:Y:S01]  /*9940*/  @!P4 ST.E.128 desc[UR50][R80.64], R28 ;  /* 0x0000001c5000c985 */ /* 0x0009e2000c101d32 */
[C---:B------:R-:W-:Y:S02]  /*9950*/  @!P2 LEA R84, P5, R89.reuse, R20, 0x1 ;  /* 0x000000145954a211 */ /* 0x040fe400078a08ff */
[----:B0-----:R-:W-:Y:S01]  /*9960*/  SHF.R.S32.HI R5, RZ, 0x1f, R95 ;  /* 0x0000001fff057819 */ /* 0x001fe2000001145f */
[----:B------:R4:W-:Y:S01]  /*9970*/  @!P3 ST.E.128 desc[UR50][R82.64], R36 ;  /* 0x000000245200b985 */ /* 0x0009e2000c101d32 */
[----:B------:R-:W-:-:S02]  /*9980*/  @!P2 LEA.HI.X R85, R89, R21, R85, 0x1, P5 ;  /* 0x000000155955a211 */ /* 0x000fc400028f0c55 */
[CC--:B------:R-:W-:Y:S02]  /*9990*/  @!P1 LEA R4, P5, R95.reuse, R20.reuse, 0x1 ;  /* 0x000000145f049211 */ /* 0x0c0fe400078a08ff */
[----:B------:R-:W-:Y:S01]  /*99a0*/  SHF.R.S32.HI R7, RZ, 0x1f, R97 ;  /* 0x0000001fff077819 */ /* 0x000fe20000011461 */
[----:B------:R4:W-:Y:S01]  /*99b0*/  @!P2 ST.E.128 desc[UR50][R84.64], R44 ;  /* 0x0000002c5400a985 */ /* 0x0009e2000c101d32 */
[-C--:B------:R-:W-:Y:S02]  /*99c0*/  @!P1 LEA.HI.X R5, R95, R21.reuse, R5, 0x1, P5 ;  /* 0x000000155f059211 */ /* 0x080fe400028f0c05 */
[C---:B------:R-:W-:Y:S02]  /*99d0*/  @P0 LEA R6, P5, R97.reuse, R20, 0x1 ;  /* 0x0000001461060211 */ /* 0x040fe400078a08ff */
[----:B--2---:R-:W-:Y:S01]  /*99e0*/  SHF.R.S32.HI R13, RZ, 0x1f, R93 ;  /* 0x0000001fff0d7819 */ /* 0x004fe2000001145d */
[----:B------:R4:W-:Y:S01]  /*99f0*/  @!P1 ST.E.128 desc[UR50][R4.64], R52 ;  /* 0x0000003404009985 */ /* 0x0009e2000c101d32 */
[----:B------:R-:W-:-:S02]  /*9a00*/  @P0 LEA.HI.X R7, R97, R21, R7, 0x1, P5 ;  /* 0x0000001561070211 */ /* 0x000fc400028f0c07 */
[----:B------:R-:W-:-:S03]  /*9a10*/  @P6 LEA R12, P5, R93, R20, 0x1 ;  /* 0x000000145d0c6211 */ /* 0x000fc600078a08ff */
[----:B------:R4:W-:Y:S01]  /*9a20*/  @P0 ST.E.128 desc[UR50][R6.64], R60 ;  /* 0x0000003c06000985 */ /* 0x0009e2000c101d32 */
[----:B------:R-:W-:-:S05]  /*9a30*/  @P6 LEA.HI.X R13, R93, R21, R13, 0x1, P5 ;  /* 0x000000155d0d6211 */ /* 0x000fca00028f0c0d */
[----:B------:R4:W-:Y:S04]  /*9a40*/  @P6 ST.E.128 desc[UR50][R12.64], R68 ;  /* 0x000000440c006985 */ /* 0x0009e8000c101d32 */
.L_x_393:
[----:B------:R-:W-:Y:S05]  /*9a50*/  BSYNC B1 ;  /* 0x0000000000017941 */ /* 0x000fea0003800000 */
.L_x_392:
[----:B----45:R-:W-:Y:S01]  /*9a60*/  VIADD R6, R90, 0x20 ;  /* 0x000000205a067836 */ /* 0x030fe20000000000 */
[----:B------:R0:W4:Y:S04]  /*9a70*/  SHFL.IDX PT, R5, R88, 0x1, 0x181f ;  /* 0x00381f0058057f89 */ /* 0x00012800000e0000 */
[----:B------:R-:W-:Y:S01]  /*9a80*/  ISETP.GE.AND P0, PT, R6, R91, PT ;  /* 0x0000005b0600720c */ /* 0x000fe20003f06270 */
[----:B------:R0:W0:-:S12]  /*9a90*/  SHFL.IDX PT, R4, R86, 0x1, 0x181f ;  /* 0x00381f0056047f89 */ /* 0x00001800000e0000 */
[----:B------:R-:W-:Y:S05]  /*9aa0*/  @P0 BRA `(.L_x_394) ;  /* 0x0000002800280947 */ /* 0x000fea0003800000 */
[----:B------:R-:W-:Y:S02]  /*9ab0*/  ISETP.GE.AND P0, PT, R2, UR14, PT ;  /* 0x0000000e02007c0c */ /* 0x000fe4000bf06270 */
[----:B------:R-:W-:Y:S02]  /*9ac0*/  ISETP.GE.AND P4, PT, R185, UR14, PT ;  /* 0x0000000eb9007c0c */ /* 0x000fe4000bf86270 */
[----:B------:R-:W-:Y:S02]  /*9ad0*/  ISETP.GE.AND P3, PT, R184, UR14, PT ;  /* 0x0000000eb8007c0c */ /* 0x000fe4000bf66270 */
[----:B------:R-:W-:Y:S02]  /*9ae0*/  ISETP.GE.AND P2, PT, R87, UR14, PT ;  /* 0x0000000e57007c0c */ /* 0x000fe4000bf46270 */
[----:B------:R-:W-:Y:S02]  /*9af0*/  ISETP.GE.AND P1, PT, R89, UR14, PT ;  /* 0x0000000e59007c0c */ /* 0x000fe4000bf26270 */
[----:B------:R-:W-:-:S02]  /*9b00*/  SHF.R.S32.HI R15, RZ, 0x1f, R184 ;  /* 0x0000001fff0f7819 */ /* 0x000fc400000114b8 */
[----:B---3--:R-:W-:Y:S01]  /*9b10*/  SHF.R.S32.HI R21, RZ, 0x1f, R87 ;  /* 0x0000001fff157819 */ /* 0x008fe20000011457 */
[----:B0---4-:R-:W-:Y:S02]  /*9b20*/  @!P0 IMAD.WIDE R6, R2, 0x2, R4 ;  /* 0x0000000202068825 */ /* 0x011fe400078e0204 */
[-C--:B------:R-:W-:Y:S02]  /*9b30*/  @!P4 LEA R12, P5, R185, R4.reuse, 0x1 ;  /* 0x00000004b90cc211 */ /* 0x080fe400078a08ff */
[-C--:B------:R-:W-:Y:S01]  /*9b40*/  @!P3 LEA R14, P6, R184, R4.reuse, 0x1 ;  /* 0x00000004b80eb211 */ /* 0x080fe200078c08ff */
[----:B------:R0:W-:Y:S01]  /*9b50*/  @!P0 ST.E.128 desc[UR50][R6.64], R8 ;  /* 0x0000000806008985 */ /* 0x0001e2000c101d32 */
[----:B------:R-:W-:Y:S02]  /*9b60*/  ISETP.GE.AND P0, PT, R95, UR14, PT ;  /* 0x0000000e5f007c0c */ /* 0x000fe4000bf06270 */
[----:B------:R-:W-:Y:S02]  /*9b70*/  @!P4 LEA.HI.X R13, R185, R5, R152, 0x1, P5 ;  /* 0x00000005b90dc211 */ /* 0x000fe400028f0c98 */
[----:B--2---:R-:W-:-:S02]  /*9b80*/  @!P2 LEA R20, P5, R87, R4, 0x1 ;  /* 0x000000045714a211 */ /* 0x004fc400078a08ff */
[-C--:B------:R-:W-:Y:S01]  /*9b90*/  @!P3 LEA.HI.X R15, R184, R5.reuse, R15, 0x1, P6 ;  /* 0x00000005b80fb211 */ /* 0x080fe200030f0c0f */
[----:B------:R2:W-:Y:S01]  /*9ba0*/  @!P4 ST.E.128 desc[UR50][R12.64], R24 ;  /* 0x000000180c00c985 */ /* 0x0005e2000c101d32 */
[----:B------:R-:W-:Y:S02]  /*9bb0*/  LOP3.LUT P6, RZ, R0, 0x40, RZ, 0xc0, !PT ;  /* 0x0000004000ff7812 */ /* 0x000fe400078cc0ff */
[----:B------:R-:W-:Y:S01]  /*9bc0*/  @!P2 LEA.HI.X R21, R87, R5, R21, 0x1, P5 ;  /* 0x000000055715a211 */ /* 0x000fe200028f0c15 */
[----:B------:R2:W-:Y:S01]  /*9bd0*/  @!P3 ST.E.128 desc[UR50][R14.64], R32 ;  /* 0x000000200e00b985 */ /* 0x0005e2000c101d32 */
[----:B------:R-:W-:-:S03]  /*9be0*/  SHF.R.S32.HI R0, RZ, 0x1f, R89 ;  /* 0x0000001fff007819 */ /* 0x000fc60000011459 */
[----:B------:R2:W-:Y:S01]  /*9bf0*/  @!P2 ST.E.128 desc[UR50][R20.64], R40 ;  /* 0x000000281400a985 */ /* 0x0005e2000c101d32 */
[----:B0-----:R-:W-:-:S04]  /*9c00*/  @!P1 LEA R6, P5, R89, R4, 0x1 ;  /* 0x0000000459069211 */ /* 0x001fc800078a08ff */
[-C--:B------:R-:W-:Y:S02]  /*9c10*/  @!P1 LEA.HI.X R7, R89, R5.reuse, R0, 0x1, P5 ;  /* 0x0000000559079211 */ /* 0x080fe400028f0c00 */
[----:B------:R-:W-:Y:S02]  /*9c20*/  SHF.R.S32.HI R0, RZ, 0x1f, R95 ;  /* 0x0000001fff007819 */ /* 0x000fe4000001145f */
[C---:B------:R-:W-:Y:S01]  /*9c30*/  @!P0 LEA R8, P5, R95.reuse, R4, 0x1 ;  /* 0x000000045f088211 */ /* 0x040fe200078a08ff */
[----:B------:R2:W-:Y:S03]  /*9c40*/  @!P1 ST.E.128 desc[UR50][R6.64], R48 ;  /* 0x0000003006009985 */ /* 0x0005e6000c101d32 */
[----:B------:R-:W-:Y:S02]  /*9c50*/  @!P0 LEA.HI.X R9, R95, R5, R0, 0x1, P5 ;  /* 0x000000055f098211 */ /* 0x000fe400028f0c00 */
[----:B------:R-:W-:-:S02]  /*9c60*/  SHF.R.S32.HI R0, RZ, 0x1f, R97 ;  /* 0x0000001fff007819 */ /* 0x000fc40000011461 */
[----:B------:R-:W-:Y:S01]  /*9c70*/  @P6 LEA R10, P5, R97, R4, 0x1 ;  /* 0x00000004610a6211 */ /* 0x000fe200078a08ff */
[----:B------:R2:W-:Y:S01]  /*9c80*/  @!P0 ST.E.128 desc[UR50][R8.64], R56 ;  /* 0x0000003808008985 */ /* 0x0005e2000c101d32 */
[----:B------:R-:W-:Y:S02]  /*9c90*/  LOP3.LUT P0, RZ, R3, 0x80, RZ, 0xc0, !PT ;  /* 0x0000008003ff7812 */ /* 0x000fe4000780c0ff */
[----:B------:R-:W-:-:S05]  /*9ca0*/  @P6 LEA.HI.X R11, R97, R5, R0, 0x1, P5 ;  /* 0x00000005610b6211 */ /* 0x000fca00028f0c00 */
[----:B------:R2:W-:Y:S06]  /*9cb0*/  @P6 ST.E.128 desc[UR50][R10.64], R64 ;  /* 0x000000400a006985 */ /* 0x0005ec000c101d32 */
[----:B------:R-:W-:Y:S05]  /*9cc0*/  @!P0 BRA `(.L_x_394) ;  /* 0x0000002400a08947 */ /* 0x000fea0003800000 */
[----:B------:R-:W-:Y:S02]  /*9cd0*/  LEA R4, P0, R93, R4, 0x1 ;  /* 0x000000045d047211 */ /* 0x000fe400078008ff */
[----:B------:R-:W-:-:S04]  /*9ce0*/  SHF.R.S32.HI R0, RZ, 0x1f, R93 ;  /* 0x0000001fff007819 */ /* 0x000fc8000001145d */
[----:B------:R-:W-:-:S05]  /*9cf0*/  LEA.HI.X R5, R93, R5, R0, 0x1, P0 ;  /* 0x000000055d057211 */ /* 0x000fca00000f0c00 */
[----:B------:R0:W-:Y:S01]  /*9d00*/  ST.E.128 desc[UR50][R4.64], R72 ;  /* 0x0000004804007985 */ /* 0x0001e2000c101d32 */
[----:B------:R-:W-:Y:S05]  /*9d10*/  BRA `(.L_x_394) ;  /* 0x00000024008c7947 */ /* 0x000fea0003800000 */
.L_x_391:
[----:B------:R-:W2:Y:S01]  /*9d20*/  LDL R0, [R1+0x30] ;  /* 0x0000300001007983 */ /* 0x000ea20000100800 */
[----:B------:R-:W-:Y:S01]  /*9d30*/  ULDC.64 UR12, c[0x0][0xb08] ;  /* 0x0002c200000c7ab9 */ /* 0x000fe20000000a00 */
[----:B------:R-:W-:Y:S01]  /*9d40*/  ULDC UR14, c[0x0][0xbe8] ;  /* 0x0002fa00000e7ab9 */ /* 0x000fe20000000800 */
[----:B------:R-:W-:Y:S01]  /*9d50*/  UIMAD UR18, UR18, UR12, URZ ;  /* 0x0000000c121272a4 */ /* 0x000fe2000f8e023f */
[----:B------:R-:W-:Y:S01]  /*9d60*/  IMAD.U32 R9, RZ, RZ, UR43 ;  /* 0x0000002bff097e24 */ /* 0x000fe2000f8e00ff */
[----:B------:R-:W-:Y:S01]  /*9d70*/  UIMAD.WIDE.U32 UR10, UR4, UR12, URZ ;  /* 0x0000000c040a72a5 */ /* 0x000fe2000f8e003f */
[----:B------:R-:W-:Y:S01]  /*9d80*/  BSSY B1, `(.L_x_395) ;  /* 0x00000d0000017945 */ /* 0x000fe20003800000 */
[----:B------:R-:W-:Y:S01]  /*9d90*/  UIMAD UR18, UR4, UR13, UR18 ;  /* 0x0000000d041272a4 */ /* 0x000fe2000f8e0212 */
[----:B------:R-:W-:Y:S01]  /*9da0*/  SHF.R.S32.HI R21, RZ, 0x1f, R197 ;  /* 0x0000001fff157819 */ /* 0x000fe200000114c5 */
[----:B------:R-:W-:Y:S01]  /*9db0*/  UISETP.NE.AND UP0, UPT, UR14, 0x1, UPT ;  /* 0x000000010e00788c */ /* 0x000fe2000bf05270 */
[----:B0-----:R-:W-:Y:S01]  /*9dc0*/  SHF.R.S32.HI R152, RZ, 0x1f, R198 ;  /* 0x0000001fff987819 */ /* 0x001fe200000114c6 */
[----:B------:R-:W-:Y:S01]  /*9dd0*/  UIADD3 UR11, UR11, UR18, URZ ;  /* 0x000000120b0b7290 */ /* 0x000fe2000fffe03f */
[----:B------:R-:W-:Y:S01]  /*9de0*/  SHF.R.S32.HI R153, RZ, 0x1f, R199 ;  /* 0x0000001fff997819 */ /* 0x000fe200000114c7 */
[----:B------:R-:W-:Y:S01]  /*9df0*/  ULDC.64 UR12, c[0x0][0xb38] ;  /* 0x0002ce00000c7ab9 */ /* 0x000fe20000000a00 */
[----:B------:R-:W-:Y:S01]  /*9e00*/  USHF.R.S32.HI UR4, URZ, 0x1f, UR9 ;  /* 0x0000001f3f047899 */ /* 0x000fe20008011409 */
[----:B------:R-:W-:Y:S01]  /*9e10*/  PLOP3.LUT P0, PT, PT, PT, UP0, 0x80, 0x0 ;  /* 0x000000000000781c */ /* 0x000fe20003f0f008 */
[----:B------:R-:W-:Y:S01]  /*9e20*/  UIMAD.WIDE.U32 UR10, UR42, UR12, UR10 ;  /* 0x0000000c2a0a72a5 */ /* 0x000fe2000f8e000a */
[----:B------:R-:W-:Y:S01]  /*9e30*/  SHF.R.S32.HI R154, RZ, 0x1f, R200 ;  /* 0x0000001fff9a7819 */ /* 0x000fe200000114c8 */
[----:B------:R-:W-:Y:S01]  /*9e40*/  UIMAD UR8, UR8, UR14, URZ ;  /* 0x0000000e080872a4 */ /* 0x000fe2000f8e023f */
[----:B------:R-:W-:Y:S01]  /*9e50*/  SHF.R.S32.HI R155, RZ, 0x1f, R201 ;  /* 0x0000001fff9b7819 */ /* 0x000fe200000114c9 */
[----:B------:R-:W-:Y:S01]  /*9e60*/  UIMAD UR11, UR42, UR13, UR11 ;  /* 0x0000000d2a0b72a4 */ /* 0x000fe2000f8e020b */
[----:B------:R-:W-:-:S02]  /*9e70*/  SHF.R.S32.HI R156, RZ, 0x1f, R202 ;  /* 0x0000001fff9c7819 */ /* 0x000fc400000114ca */
[----:B------:R-:W-:Y:S01]  /*9e80*/  ULDC.64 UR12, c[0x0][0xb40] ;  /* 0x0002d000000c7ab9 */ /* 0x000fe20000000a00 */
[----:B------:R-:W-:Y:S01]  /*9e90*/  SHF.R.S32.HI R157, RZ, 0x1f, R203 ;  /* 0x0000001fff9d7819 */ /* 0x000fe200000114cb */
[----:B------:R-:W-:Y:S01]  /*9ea0*/  UIMAD UR4, UR4, UR12, URZ ;  /* 0x0000000c040472a4 */ /* 0x000fe2000f8e023f */
[----:B------:R-:W-:Y:S01]  /*9eb0*/  SHF.R.S32.HI R158, RZ, 0x1f, R204 ;  /* 0x0000001fff9e7819 */ /* 0x000fe200000114cc */
[----:B------:R-:W-:Y:S01]  /*9ec0*/  UIMAD.WIDE.U32 UR10, UR9, UR12, UR10 ;  /* 0x0000000c090a72a5 */ /* 0x000fe2000f8e000a */
[----:B------:R-:W-:Y:S01]  /*9ed0*/  SHF.R.S32.HI R159, RZ, 0x1f, R205 ;  /* 0x0000001fff9f7819 */ /* 0x000fe200000114cd */
[----:B------:R-:W-:Y:S01]  /*9ee0*/  UIMAD UR4, UR9, UR13, UR4 ;  /* 0x0000000d090472a4 */ /* 0x000fe2000f8e0204 */
[----:B------:R-:W-:Y:S02]  /*9ef0*/  SHF.R.S32.HI R160, RZ, 0x1f, R206 ;  /* 0x0000001fffa07819 */ /* 0x000fe400000114ce */
[----:B------:R-:W-:Y:S01]  /*9f00*/  @UP0 ULDC UR9, c[0x0][0xbec] ;  /* 0x0002fb0000090ab9 */ /* 0x000fe20000000800 */
[----:B------:R-:W-:Y:S01]  /*9f10*/  UIADD3 UR11, UR11, UR4, URZ ;  /* 0x000000040b0b7290 */ /* 0x000fe2000fffe03f */
[----:B------:R-:W-:Y:S01]  /*9f20*/  SHF.R.S32.HI R161, RZ, 0x1f, R207 ;  /* 0x0000001fffa17819 */ /* 0x000fe200000114cf */
[----:B------:R-:W-:Y:S01]  /*9f30*/  ULDC.64 UR12, c[0x0][0xb48] ;  /* 0x0002d200000c7ab9 */ /* 0x000fe20000000a00 */
[----:B------:R-:W-:Y:S01]  /*9f40*/  @UP0 ULDC UR4, c[0x0][0xbf0] ;  /* 0x0002fc0000040ab9 */ /* 0x000fe20000000800 */
[----:B------:R-:W-:Y:S01]  /*9f50*/  UIMAD.WIDE.U32 UR10, UR44, UR12, UR10 ;  /* 0x0000000c2c0a72a5 */ /* 0x000fe2000f8e000a */
[----:B------:R-:W-:-:S02]  /*9f60*/  SHF.R.S32.HI R162, RZ, 0x1f, R208 ;  /* 0x0000001fffa27819 */ /* 0x000fc400000114d0 */
[----:B------:R-:W-:Y:S01]  /*9f70*/  SHF.R.S32.HI R163, RZ, 0x1f, R209 ;  /* 0x0000001fffa37819 */ /* 0x000fe200000114d1 */
[----:B------:R-:W-:Y:S01]  /*9f80*/  UIMAD UR44, UR44, UR13, UR11 ;  /* 0x0000000d2c2c72a4 */ /* 0x000fe2000f8e020b */
[----:B------:R-:W-:Y:S01]  /*9f90*/  SHF.R.S32.HI R164, RZ, 0x1f, R210 ;  /* 0x0000001fffa47819 */ /* 0x000fe200000114d2 */
[----:B-1----:R-:W-:Y:S01]  /*9fa0*/  IMAD.U32 R6, RZ, RZ, UR10 ;  /* 0x0000000aff067e24 */ /* 0x002fe2000f8e00ff */
[----:B------:R-:W-:Y:S01]  /*9fb0*/  ULDC.64 UR12, c[0x0][0xb30] ;  /* 0x0002cc00000c7ab9 */ /* 0x000fe20000000a00 */
[----:B------:R-:W-:Y:S01]  /*9fc0*/  IMAD.U32 R7, RZ, RZ, UR11 ;  /* 0x0000000bff077e24 */ /* 0x000fe2000f8e00ff */
[----:B------:R-:W-:Y:S01]  /*9fd0*/  ULDC.64 UR10, c[0x0][0xb28] ;  /* 0x0002ca00000a7ab9 */ /* 0x000fe20000000a00 */
[----:B------:R-:W-:Y:S01]  /*9fe0*/  IMAD.U32 R5, RZ, RZ, UR44 ;  /* 0x0000002cff057e24 */ /* 0x000fe2000f8e00ff */
[----:B------:R-:W-:Y:S02]  /*9ff0*/  SHF.R.S32.HI R165, RZ, 0x1f, R211 ;  /* 0x0000001fffa57819 */ /* 0x000fe400000114d3 */
[----:B------:R-:W-:-:S02]  /*a000*/  SHF.R.S32.HI R166, RZ, 0x1f, R212 ;  /* 0x0000001fffa67819 */ /* 0x000fc400000114d4 */
[----:B------:R-:W-:Y:S02]  /*a010*/  SHF.R.S32.HI R167, RZ, 0x1f, R213 ;  /* 0x0000001fffa77819 */ /* 0x000fe400000114d5 */
[----:B------:R-:W-:Y:S02]  /*a020*/  SHF.R.S32.HI R168, RZ, 0x1f, R214 ;  /* 0x0000001fffa87819 */ /* 0x000fe400000114d6 */
[----:B------:R-:W-:Y:S02]  /*a030*/  SHF.R.S32.HI R169, RZ, 0x1f, R215 ;  /* 0x0000001fffa97819 */ /* 0x000fe400000114d7 */
[----:B------:R-:W-:Y:S02]  /*a040*/  SHF.R.S32.HI R170, RZ, 0x1f, R216 ;  /* 0x0000001fffaa7819 */ /* 0x000fe400000114d8 */
[----:B------:R-:W-:Y:S02]  /*a050*/  SHF.R.S32.HI R171, RZ, 0x1f, R217 ;  /* 0x0000001fffab7819 */ /* 0x000fe400000114d9 */
[----:B------:R-:W-:-:S02]  /*a060*/  SHF.R.S32.HI R14, RZ, 0x1f, R218 ;  /* 0x0000001fff0e7819 */ /* 0x000fc400000114da */
[----:B------:R-:W-:Y:S02]  /*a070*/  SHF.R.S32.HI R15, RZ, 0x1f, R219 ;  /* 0x0000001fff0f7819 */ /* 0x000fe400000114db */
[----:B------:R-:W-:Y:S02]  /*a080*/  SHF.R.S32.HI R172, RZ, 0x1f, R220 ;  /* 0x0000001fffac7819 */ /* 0x000fe400000114dc */
[----:B------:R-:W-:Y:S01]  /*a090*/  SHF.R.S32.HI R173, RZ, 0x1f, R17 ;  /* 0x0000001fffad7819 */ /* 0x000fe20000011411 */
[----:B--2---:R-:W-:-:S04]  /*a0a0*/  IMAD R9, R9, 0x40, R0 ;  /* 0x0000004009097824 */ /* 0x004fc800078e0200 */
[----:B------:R-:W-:-:S04]  /*a0b0*/  @P0 IMAD.HI.U32 R0, R9, UR9, RZ ;  /* 0x0000000909000c27 */ /* 0x000fc8000f8e00ff */
[----:B------:R-:W-:Y:S01]  /*a0c0*/  IMAD.MOV.U32 R3, RZ, RZ, R9 ;  /* 0x000000ffff037224 */ /* 0x000fe200078e0009 */
[----:B------:R-:W-:Y:S01]  /*a0d0*/  @P0 SHF.R.U32.HI R3, RZ, UR4, R0 ;  /* 0x00000004ff030c19 */ /* 0x000fe20008011600 */
[----:B------:R-:W-:-:S03]  /*a0e0*/  UIADD3 UR4, UR39, 0x28c20, URZ ;  /* 0x00028c2027047890 */ /* 0x000fc6000fffe03f */
[--C-:B------:R-:W-:Y:S01]  /*a0f0*/  SHF.R.S32.HI R0, RZ, 0x1f, R3.reuse ;  /* 0x0000001fff007819 */ /* 0x100fe20000011403 */
[----:B------:R-:W-:Y:S01]  /*a100*/  IMAD.MOV R4, RZ, RZ, -R3 ;  /* 0x000000ffff047224 */ /* 0x000fe200078e0a03 */
[----:B------:R-:W-:-:S03]  /*a110*/  UPRMT UR4, URZ, 0x654, UR4 ;  /* 0x000006543f047896 */ /* 0x000fc60008000004 */
[----:B------:R-:W-:Y:S02]  /*a120*/  IMAD R0, R0, UR12, RZ ;  /* 0x0000000c00007c24 */ /* 0x000fe4000f8e02ff */
[----:B------:R-:W-:Y:S02]  /*a130*/  IMAD R7, R4, UR14, R9 ;  /* 0x0000000e04077c24 */ /* 0x000fe4000f8e0209 */
[----:B------:R-:W-:Y:S02]  /*a140*/  IMAD.MOV.U32 R4, RZ, RZ, R6 ;  /* 0x000000ffff047224 */ /* 0x000fe400078e0006 */
[C---:B------:R-:W-:Y:S01]  /*a150*/  IMAD R9, R3.reuse, UR13, R0 ;  /* 0x0000000d03097c24 */ /* 0x040fe2000f8e0200 */
[----:B------:R-:W-:Y:S01]  /*a160*/  SHF.R.S32.HI R0, RZ, 0x1f, R7 ;  /* 0x0000001fff007819 */ /* 0x000fe20000011407 */
[----:B------:R-:W-:Y:S01]  /*a170*/  IMAD.WIDE.U32 R4, R3, UR12, R4 ;  /* 0x0000000c03047c25 */ /* 0x000fe2000f8e0004 */
[----:B------:R-:W-:Y:S03]  /*a180*/  SYNCS.ARRIVE.TRANS64.RED.A1T0 RZ, [UR4], RZ ;  /* 0x000000ffffff79a7 */ /* 0x000fe60008100404 */
[----:B------:R-:W-:-:S02]  /*a190*/  IMAD.IADD R5, R5, 0x1, R9 ;  /* 0x0000000105057824 */ /* 0x000fc400078e0209 */
[----:B------:R-:W-:Y:S02]  /*a1a0*/  IMAD R0, R0, UR10, RZ ;  /* 0x0000000a00007c24 */ /* 0x000fe4000f8e02ff */
[----:B------:R-:W-:Y:S02]  /*a1b0*/  IMAD.U32 R9, RZ, RZ, UR43 ;  /* 0x0000002bff097e24 */ /* 0x000fe4000f8e00ff */
[----:B------:R-:W-:Y:S02]  /*a1c0*/  IMAD R3, R7, UR11, R0 ;  /* 0x0000000b07037c24 */ /* 0x000fe4000f8e0200 */
[----:B------:R-:W-:Y:S02]  /*a1d0*/  IMAD R0, R9, 0x40, R16 ;  /* 0x0000004009007824 */ /* 0x000fe400078e0210 */
[----:B------:R-:W-:Y:S01]  /*a1e0*/  IMAD.WIDE.U32 R4, R7, UR10, R4 ;  /* 0x0000000a07047c25 */ /* 0x000fe2000f8e0004 */
[----:B------:R-:W-:Y:S02]  /*a1f0*/  ULDC.64 UR10, c[0x0][0xb00] ;  /* 0x0002c000000a7ab9 */ /* 0x000fe40000000a00 */
[----:B------:R-:W-:Y:S01]  /*a200*/  ISETP.GE.AND P0, PT, R0, UR8, PT ;  /* 0x0000000800007c0c */ /* 0x000fe2000bf06270 */
[----:B------:R-:W-:Y:S01]  /*a210*/  IMAD.IADD R5, R5, 0x1, R3 ;  /* 0x0000000105057824 */ /* 0x000fe200078e0203 */
[----:B------:R-:W-:-:S04]  /*a220*/  LEA R3, P1, R4, UR10, 0x2 ;  /* 0x0000000a04037c11 */ /* 0x000fc8000f8210ff */
[----:B------:R-:W-:Y:S01]  /*a230*/  LEA.HI.X R10, R4, UR11, R5, 0x2, P1 ;  /* 0x0000000b040a7c11 */ /* 0x000fe200088f1405 */
[----:B------:R0:W1:Y:S04]  /*a240*/  SHFL.IDX PT, R12, R3, RZ, 0x1c1f ;  /* 0x001c1fff030c7589 */ /* 0x00006800000e0000 */
[----:B------:R0:W2:Y:S02]  /*a250*/  SHFL.IDX PT, R11, R10, RZ, 0x1c1f ;  /* 0x001c1fff0a0b7589 */ /* 0x0000a400000e0000 */
[----:B------:R-:W-:Y:S05]  /*a260*/  @P0 BRA `(.L_x_396) ;  /* 0x0000000800040947 */ /* 0x000fea0003800000 */
[----:B------:R-:W-:Y:S02]  /*a270*/  ULDC UR4, c[0x0][0xac8] ;  /* 0x0002b20000047ab9 */ /* 0x000fe40000000800 */
[----:B------:R-:W-:Y:S02]  /*a280*/  ISETP.GE.AND P2, PT, R17, UR4, PT ;  /* 0x0000000411007c0c */ /* 0x000fe4000bf46270 */
[----:B------:R-:W-:Y:S02]  /*a290*/  ISETP.GE.AND P1, PT, R220, UR4, PT ;  /* 0x00000004dc007c0c */ /* 0x000fe4000bf26270 */
[----:B------:R-:W-:Y:S02]  /*a2a0*/  ISETP.GE.AND P0, PT, R219, UR4, PT ;  /* 0x00000004db007c0c */ /* 0x000fe4000bf06270 */
[----:B------:R-:W-:-:S07]  /*a2b0*/  ISETP.GE.AND P4, PT, R217, UR4, PT ;  /* 0x00000004d9007c0c */ /* 0x000fce000bf86270 */
[----:B-1----:R-:W-:-:S04]  /*a2c0*/  @!P2 LEA R4, P3, R17, R12, 0x2 ;  /* 0x0000000c1104a211 */ /* 0x002fc800078610ff */
[-C--:B--2---:R-:W-:Y:S02]  /*a2d0*/  @!P2 LEA.HI.X R5, R17, R11.reuse, R173, 0x2, P3 ;  /* 0x0000000b1105a211 */ /* 0x084fe400018f14ad */
[----:B------:R-:W-:Y:S02]  /*a2e0*/  ISETP.GE.AND P3, PT, R218, UR4, PT ;  /* 0x00000004da007c0c */ /* 0x000fe4000bf66270 */
[CC--:B------:R-:W-:Y:S01]  /*a2f0*/  @!P0 LEA R6, P5, R219.reuse, R12.reuse, 0x2 ;  /* 0x0000000cdb068211 */ /* 0x0c0fe200078a10ff */
[----:B------:R1:W-:Y:S03]  /*a300*/  @!P2 ST.E.64 desc[UR50][R4.64], R24 ;  /* 0x000000180400a985 */ /* 0x0003e6000c101b32 */
[----:B------:R-:W-:Y:S02]  /*a310*/  @!P0 LEA.HI.X R7, R219, R11, R15, 0x2, P5 ;  /* 0x0000000bdb078211 */ /* 0x000fe400028f140f */
[----:B-1----:R-:W-:-:S04]  /*a320*/  @!P1 LEA R4, P2, R220, R12, 0x2 ;  /* 0x0000000cdc049211 */ /* 0x002fc800078410ff */
[----:B------:R-:W-:Y:S02]  /*a330*/  @!P1 LEA.HI.X R5, R220, R11, R172, 0x2, P2 ;  /* 0x0000000bdc059211 */ /* 0x000fe400010f14ac */
[----:B------:R-:W-:-:S03]  /*a340*/  ISETP.GE.AND P2, PT, R214, UR4, PT ;  /* 0x00000004d6007c0c */ /* 0x000fc6000bf46270 */
[----:B------:R1:W-:Y:S01]  /*a350*/  @!P1 ST.E.64 desc[UR50][R4.64], R28 ;  /* 0x0000001c04009985 */ /* 0x0003e2000c101b32 */
[----:B------:R-:W-:-:S03]  /*a360*/  ISETP.GE.AND P1, PT, R215, UR4, PT ;  /* 0x00000004d7007c0c */ /* 0x000fc6000bf26270 */
[----:B------:R2:W-:Y:S01]  /*a370*/  @!P0 ST.E.64 desc[UR50][R6.64], R32 ;  /* 0x0000002006008985 */ /* 0x0005e2000c101b32 */
[----:B------:R-:W-:Y:S02]  /*a380*/  ISETP.GE.AND P0, PT, R216, UR4, PT ;  /* 0x00000004d8007c0c */ /* 0x000fe4000bf06270 */
[CC--:B-1----:R-:W-:Y:S02]  /*a390*/  @!P3 LEA R4, P5, R218.reuse, R12.reuse, 0x2 ;  /* 0x0000000cda04b211 */ /* 0x0c2fe400078a10ff */
[CC--:B--2---:R-:W-:Y:S02]  /*a3a0*/  @!P4 LEA R6, P6, R217.reuse, R12.reuse, 0x2 ;  /* 0x0000000cd906c211 */ /* 0x0c4fe400078c10ff */
[-C--:B------:R-:W-:Y:S02]  /*a3b0*/  @!P3 LEA.HI.X R5, R218, R11.reuse, R14, 0x2, P5 ;  /* 0x0000000bda05b211 */ /* 0x080fe400028f140e */
[----:B------:R-:W-:Y:S02]  /*a3c0*/  @!P4 LEA.HI.X R7, R217, R11, R171, 0x2, P6 ;  /* 0x0000000bd907c211 */ /* 0x000fe400030f14ab */
[----:B------:R-:W-:Y:S01]  /*a3d0*/  @!P2 LEA R8, P6, R214, R12, 0x2 ;  /* 0x0000000cd608a211 */ /* 0x000fe200078c10ff */
[----:B------:R1:W-:Y:S01]  /*a3e0*/  @!P3 ST.E.64 desc[UR50][R4.64], R36 ;  /* 0x000000240400b985 */ /* 0x0003e2000c101b32 */
[----:B------:R-:W-:-:S02]  /*a3f0*/  ISETP.GE.AND P3, PT, R213, UR4, PT ;  /* 0x00000004d5007c0c */ /* 0x000fc4000bf66270 */
[-C--:B------:R-:W-:Y:S01]  /*a400*/  @!P2 LEA.HI.X R9, R214, R11.reuse, R168, 0x2, P6 ;  /* 0x0000000bd609a211 */ /* 0x080fe200030f14a8 */
[----:B------:R2:W-:Y:S01]  /*a410*/  @!P4 ST.E.64 desc[UR50][R6.64], R40 ;  /* 0x000000280600c985 */ /* 0x0005e2000c101b32 */
[CC--:B-1----:R-:W-:Y:S02]  /*a420*/  @!P0 LEA R4, P4, R216.reuse, R12.reuse, 0x2 ;  /* 0x0000000cd8048211 */ /* 0x0c2fe400078810ff */
[C---:B--2---:R-:W-:Y:S02]  /*a430*/  @!P1 LEA R6, P5, R215.reuse, R12, 0x2 ;  /* 0x0000000cd7069211 */ /* 0x044fe400078a10ff */
[-C--:B------:R-:W-:Y:S02]  /*a440*/  @!P0 LEA.HI.X R5, R216, R11.reuse, R170, 0x2, P4 ;  /* 0x0000000bd8058211 */ /* 0x080fe400020f14aa */
[----:B------:R-:W-:Y:S02]  /*a450*/  ISETP.GE.AND P4, PT, R212, UR4, PT ;  /* 0x00000004d4007c0c */ /* 0x000fe4000bf86270 */
[----:B------:R-:W-:Y:S01]  /*a460*/  @!P1 LEA.HI.X R7, R215, R11, R169, 0x2, P5 ;  /* 0x0000000bd7079211 */ /* 0x000fe200028f14a9 */
[----:B------:R1:W-:Y:S01]  /*a470*/  @!P0 ST.E.64 desc[UR50][R4.64], R44 ;  /* 0x0000002c04008985 */ /* 0x0003e2000c101b32 */
[----:B------:R-:W-:-:S02]  /*a480*/  ISETP.GE.AND P5, PT, R211, UR4, PT ;  /* 0x00000004d3007c0c */ /* 0x000fc4000bfa6270 */
[----:B------:R-:W-:Y:S01]  /*a490*/  ISETP.GE.AND P0, PT, R210, UR4, PT ;  /* 0x00000004d2007c0c */ /* 0x000fe2000bf06270 */
[----:B------:R2:W-:Y:S01]  /*a4a0*/  @!P1 ST.E.64 desc[UR50][R6.64], R48 ;  /* 0x0000003006009985 */ /* 0x0005e2000c101b32 */
[----:B------:R-:W-:-:S03]  /*a4b0*/  ISETP.GE.AND P1, PT, R209, UR4, PT ;  /* 0x00000004d1007c0c */ /* 0x000fc6000bf26270 */
[----:B------:R3:W-:Y:S01]  /*a4c0*/  @!P2 ST.E.64 desc[UR50][R8.64], R52 ;  /* 0x000000340800a985 */ /* 0x0007e2000c101b32 */
[CC--:B-1----:R-:W-:Y:S02]  /*a4d0*/  @!P3 LEA R4, P6, R213.reuse, R12.reuse, 0x2 ;  /* 0x0000000cd504b211 */ /* 0x0c2fe400078c10ff */
[CC--:B--2---:R-:W-:Y:S02]  /*a4e0*/  @!P4 LEA R6, P2, R212.reuse, R12.reuse, 0x2 ;  /* 0x0000000cd406c211 */ /* 0x0c4fe400078410ff */
[-C--:B------:R-:W-:Y:S02]  /*a4f0*/  @!P3 LEA.HI.X R5, R213, R11.reuse, R167, 0x2, P6 ;  /* 0x0000000bd505b211 */ /* 0x080fe400030f14a7 */
[----:B---3--:R-:W-:Y:S02]  /*a500*/  @!P5 LEA R8, P6, R211, R12, 0x2 ;  /* 0x0000000cd308d211 */ /* 0x008fe400078c10ff */
[----:B------:R-:W-:Y:S01]  /*a510*/  @!P4 LEA.HI.X R7, R212, R11, R166, 0x2, P2 ;  /* 0x0000000bd407c211 */ /* 0x000fe200010f14a6 */
[----:B------:R1:W-:Y:S01]  /*a520*/  @!P3 ST.E.64 desc[UR50][R4.64], R56 ;  /* 0x000000380400b985 */ /* 0x0003e2000c101b32 */
[----:B------:R-:W-:-:S02]  /*a530*/  ISETP.GE.AND P2, PT, R208, UR4, PT ;  /* 0x00000004d0007c0c */ /* 0x000fc4000bf46270 */
[-C--:B------:R-:W-:Y:S01]  /*a540*/  @!P5 LEA.HI.X R9, R211, R11.reuse, R165, 0x2, P6 ;  /* 0x0000000bd309d211 */ /* 0x080fe200030f14a5 */
[----:B------:R2:W-:Y:S01]  /*a550*/  @!P4 ST.E.64 desc[UR50][R6.64], R60 ;  /* 0x0000003c0600c985 */ /* 0x0005e2000c101b32 */
[----:B------:R-:W-:Y:S02]  /*a560*/  ISETP.GE.AND P3, PT, R207, UR4, PT ;  /* 0x00000004cf007c0c */ /* 0x000fe4000bf66270 */
[----:B------:R-:W-:Y:S01]  /*a570*/  ISETP.GE.AND P4, PT, R206, UR4, PT ;  /* 0x00000004ce007c0c */ /* 0x000fe2000bf86270 */
[----:B------:R3:W-:Y:S01]  /*a580*/  @!P5 ST.E.64 desc[UR50][R8.64], R64 ;  /* 0x000000400800d985 */ /* 0x0007e2000c101b32 */
[CC--:B-1----:R-:W-:Y:S02]  /*a590*/  @!P0 LEA R4, P6, R210.reuse, R12.reuse, 0x2 ;  /* 0x0000000cd2048211 */ /* 0x0c2fe400078c10ff */
[----:B--2---:R-:W-:Y:S02]  /*a5a0*/  @!P1 LEA R6, P5, R209, R12, 0x2 ;  /* 0x0000000cd1069211 */ /* 0x004fe400078a10ff */
[----:B------:R-:W-:-:S02]  /*a5b0*/  @!P0 LEA.HI.X R5, R210, R11, R164, 0x2, P6 ;  /* 0x0000000bd2058211 */ /* 0x000fc400030f14a4 */
[----:B------:R-:W-:Y:S02]  /*a5c0*/  @!P1 LEA.HI.X R7, R209, R11, R163, 0x2, P5 ;  /* 0x0000000bd1079211 */ /* 0x000fe400028f14a3 */
[----:B------:R-:W-:Y:S01]  /*a5d0*/  ISETP.GE.AND P5, PT, R205, UR4, PT ;  /* 0x00000004cd007c0c */ /* 0x000fe2000bfa6270 */
[----:B------:R1:W-:Y:S01]  /*a5e0*/  @!P0 ST.E.64 desc[UR50][R4.64], R68 ;  /* 0x0000004404008985 */ /* 0x0003e2000c101b32 */
[----:B---3--:R-:W-:-:S03]  /*a5f0*/  @!P2 LEA R8, P6, R208, R12, 0x2 ;  /* 0x0000000cd008a211 */ /* 0x008fc600078c10ff */
[----:B------:R2:W-:Y:S01]  /*a600*/  @!P1 ST.E.64 desc[UR50][R6.64], R72 ;  /* 0x0000004806009985 */ /* 0x0005e2000c101b32 */
[----:B------:R-:W-:-:S05]  /*a610*/  @!P2 LEA.HI.X R9, R208, R11, R162, 0x2, P6 ;  /* 0x0000000bd009a211 */ /* 0x000fca00030f14a2 */
[----:B------:R3:W-:Y:S01]  /*a620*/  @!P2 ST.E.64 desc[UR50][R8.64], R76 ;  /* 0x0000004c0800a985 */ /* 0x0007e2000c101b32 */
[----:B------:R-:W-:Y:S02]  /*a630*/  ISETP.GE.AND P2, PT, R204, UR4, PT ;  /* 0x00000004cc007c0c */ /* 0x000fe4000bf46270 */
[----:B-1----:R-:W-:-:S04]  /*a640*/  @!P3 LEA R4, P1, R207, R12, 0x2 ;  /* 0x0000000ccf04b211 */ /* 0x002fc800078210ff */
[-C--:B------:R-:W-:Y:S02]  /*a650*/  @!P3 LEA.HI.X R5, R207, R11.reuse, R161, 0x2, P1 ;  /* 0x0000000bcf05b211 */ /* 0x080fe400008f14a1 */
[----:B------:R-:W-:Y:S02]  /*a660*/  ISETP.GE.AND P1, PT, R203, UR4, PT ;  /* 0x00000004cb007c0c */ /* 0x000fe4000bf26270 */
[CC--:B--2---:R-:W-:Y:S01]  /*a670*/  @!P4 LEA R6, P0, R206.reuse, R12.reuse, 0x2 ;  /* 0x0000000cce06c211 */ /* 0x0c4fe200078010ff */
[----:B------:R1:W-:Y:S01]  /*a680*/  @!P3 ST.E.64 desc[UR50][R4.64], R80 ;  /* 0x000000500400b985 */ /* 0x0003e2000c101b32 */
[----:B---3--:R-:W-:Y:S02]  /*a690*/  @!P5 LEA R8, P6, R205, R12, 0x2 ;  /* 0x0000000ccd08d211 */ /* 0x008fe400078c10ff */
[----:B------:R-:W-:Y:S02]  /*a6a0*/  @!P4 LEA.HI.X R7, R206, R11, R160, 0x2, P0 ;  /* 0x0000000bce07c211 */ /* 0x000fe400000f14a0 */
[----:B------:R-:W-:-:S02]  /*a6b0*/  ISETP.GE.AND P0, PT, R202, UR4, PT ;  /* 0x00000004ca007c0c */ /* 0x000fc4000bf06270 */
[----:B------:R-:W-:Y:S01]  /*a6c0*/  @!P5 LEA.HI.X R9, R205, R11, R159, 0x2, P6 ;  /* 0x0000000bcd09d211 */ /* 0x000fe200030f149f */
[----:B------:R2:W-:Y:S01]  /*a6d0*/  @!P4 ST.E.64 desc[UR50][R6.64], R84 ;  /* 0x000000540600c985 */ /* 0x0005e2000c101b32 */
[----:B------:R-:W-:-:S03]  /*a6e0*/  ISETP.GE.AND P4, PT, R200, UR4, PT ;  /* 0x00000004c8007c0c */ /* 0x000fc6000bf86270 */
[----:B------:R3:W-:Y:S01]  /*a6f0*/  @!P5 ST.E.64 desc[UR50][R8.64], R88 ;  /* 0x000000580800d985 */ /* 0x0007e2000c101b32 */
[----:B------:R-:W-:Y:S02]  /*a700*/  ISETP.GE.AND P5, PT, R201, UR4, PT ;  /* 0x00000004c9007c0c */ /* 0x000fe4000bfa6270 */
[----:B-1----:R-:W-:-:S04]  /*a710*/  @!P2 LEA R4, P6, R204, R12, 0x2 ;  /* 0x0000000ccc04a211 */ /* 0x002fc800078c10ff */
[----:B------:R-:W-:Y:S02]  /*a720*/  @!P2 LEA.HI.X R5, R204, R11, R158, 0x2, P6 ;  /* 0x0000000bcc05a211 */ /* 0x000fe400030f149e */
[----:B--2---:R-:W-:-:S03]  /*a730*/  @!P1 LEA R6, P3, R203, R12, 0x2 ;  /* 0x0000000ccb069211 */ /* 0x004fc600078610ff */
[----:B------:R1:W-:Y:S01]  /*a740*/  @!P2 ST.E.64 desc[UR50][R4.64], R92 ;  /* 0x0000005c0400a985 */ /* 0x0003e2000c101b32 */
[----:B------:R-:W-:Y:S02]  /*a750*/  ISETP.GE.AND P2, PT, R198, UR4, PT ;  /* 0x00000004c6007c0c */ /* 0x000fe4000bf46270 */
[-C--:B------:R-:W-:Y:S02]  /*a760*/  @!P1 LEA.HI.X R7, R203, R11.reuse, R157, 0x2, P3 ;  /* 0x0000000bcb079211 */ /* 0x080fe400018f149d */
[----:B------:R-:W-:Y:S02]  /*a770*/  ISETP.GE.AND P3, PT, R199, UR4, PT ;  /* 0x00000004c7007c0c */ /* 0x000fe4000bf66270 */
[C---:B---3--:R-:W-:Y:S01]  /*a780*/  @!P0 LEA R8, P6, R202.reuse, R12, 0x2 ;  /* 0x0000000cca088211 */ /* 0x048fe200078c10ff */
[----:B------:R2:W-:Y:S01]  /*a790*/  @!P1 ST.E.64 desc[UR50][R6.64], R96 ;  /* 0x0000006006009985 */ /* 0x0005e2000c101b32 */
[----:B------:R-:W-:Y:S02]  /*a7a0*/  ISETP.GE.AND P1, PT, R197, UR4, PT ;  /* 0x00000004c5007c0c */ /* 0x000fe4000bf26270 */
[----:B------:R-:W-:-:S02]  /*a7b0*/  @!P0 LEA.HI.X R9, R202, R11, R156, 0x2, P6 ;  /* 0x0000000bca098211 */ /* 0x000fc400030f149c */
[----:B-1----:R-:W-:-:S03]  /*a7c0*/  @!P5 LEA R4, P6, R201, R12, 0x2 ;  /* 0x0000000cc904d211 */ /* 0x002fc600078c10ff */
[----:B------:R1:W-:Y:S01]  /*a7d0*/  @!P0 ST.E.64 desc[UR50][R8.64], R100 ;  /* 0x0000006408008985 */ /* 0x0003e2000c101b32 */
[----:B------:R-:W-:Y:S02]  /*a7e0*/  @!P5 LEA.HI.X R5, R201, R11, R155, 0x2, P6 ;  /* 0x0000000bc905d211 */ /* 0x000fe400030f149b */
[----:B--2---:R-:W-:-:S03]  /*a7f0*/  @!P4 LEA R6, P0, R200, R12, 0x2 ;  /* 0x0000000cc806c211 */ /* 0x004fc600078010ff */
[----:B------:R2:W-:Y:S01]  /*a800*/  @!P5 ST.E.64 desc[UR50][R4.64], R104 ;  /* 0x000000680400d985 */ /* 0x0005e2000c101b32 */
[-C--:B------:R-:W-:Y:S02]  /*a810*/  @!P4 LEA.HI.X R7, R200, R11.reuse, R154, 0x2, P0 ;  /* 0x0000000bc807c211 */ /* 0x080fe400000f149a */
[----:B------:R-:W-:Y:S02]  /*a820*/  ISETP.GE.AND P0, PT, R196, UR4, PT ;  /* 0x00000004c4007c0c */ /* 0x000fe4000bf06270 */
[CC--:B-1----:R-:W-:Y:S01]  /*a830*/  @!P3 LEA R8, P6, R199.reuse, R12.reuse, 0x2 ;  /* 0x0000000cc708b211 */ /* 0x0c2fe200078c10ff */
[----:B------:R1:W-:Y:S03]  /*a840*/  @!P4 ST.E.64 desc[UR50][R6.64], R108 ;  /* 0x0000006c0600c985 */ /* 0x0003e6000c101b32 */
[----:B------:R-:W-:Y:S02]  /*a850*/  @!P3 LEA.HI.X R9, R199, R11, R153, 0x2, P6 ;  /* 0x0000000bc709b211 */ /* 0x000fe400030f1499 */
[----:B--2---:R-:W-:-:S03]  /*a860*/  @!P2 LEA R4, P4, R198, R12, 0x2 ;  /* 0x0000000cc604a211 */ /* 0x004fc600078810ff */
[----:B------:R2:W-:Y:S01]  /*a870*/  @!P3 ST.E.64 desc[UR50][R8.64], R112 ;  /* 0x000000700800b985 */ /* 0x0005e2000c101b32 */
[----:B------:R-:W-:Y:S02]  /*a880*/  ISETP.GE.AND P3, PT, R195, UR4, PT ;  /* 0x00000004c3007c0c */ /* 0x000fe4000bf66270 */
[-C--:B------:R-:W-:Y:S02]  /*a890*/  @!P2 LEA.HI.X R5, R198, R11.reuse, R152, 0x2, P4 ;  /* 0x0000000bc605a211 */ /* 0x080fe400020f1498 */
[----:B------:R-:W-:Y:S02]  /*a8a0*/  ISETP.GE.AND P4, PT, R194, UR4, PT ;  /* 0x00000004c2007c0c */ /* 0x000fe4000bf86270 */
[----:B-1----:R-:W-:Y:S01]  /*a8b0*/  @!P1 LEA R6, P5, R197, R12, 0x2 ;  /* 0x0000000cc5069211 */ /* 0x002fe200078a10ff */
[----:B------:R1:W-:Y:S01]  /*a8c0*/  @!P2 ST.E.64 desc[UR50][R4.64], R116 ;  /* 0x000000740400a985 */ /* 0x0003e2000c101b32 */
[----:B------:R-:W-:Y:S02]  /*a8d0*/  ISETP.GE.AND P2, PT, R193, UR4, PT ;  /* 0x00000004c1007c0c */ /* 0x000fe4000bf46270 */
[----:B------:R-:W-:-:S02]  /*a8e0*/  @!P1 LEA.HI.X R7, R197, R11, R21, 0x2, P5 ;  /* 0x0000000bc5079211 */ /* 0x000fc400028f1415 */
[----:B--2---:R-:W-:-:S03]  /*a8f0*/  @!P0 LEA R8, P6, R196, R12, 0x2 ;  /* 0x0000000cc4088211 */ /* 0x004fc600078c10ff */
[----:B------:R2:W-:Y:S01]  /*a900*/  @!P1 ST.E.64 desc[UR50][R6.64], R120 ;  /* 0x0000007806009985 */ /* 0x0005e2000c101b32 */
[----:B------:R-:W-:Y:S02]  /*a910*/  ISETP.GE.AND P1, PT, R192, UR4, PT ;  /* 0x00000004c0007c0c */ /* 0x000fe4000bf26270 */
[----:B------:R-:W-:Y:S02]  /*a920*/  @!P0 LEA.HI.X R9, R196, R11, R229, 0x2, P6 ;  /* 0x0000000bc4098211 */ /* 0x000fe400030f14e5 */
[----:B-1----:R-:W-:-:S03]  /*a930*/  @!P3 LEA R4, P5, R195, R12, 0x2 ;  /* 0x0000000cc304b211 */ /* 0x002fc600078a10ff */
[----:B------:R1:W-:Y:S01]  /*a940*/  @!P0 ST.E.64 desc[UR50][R8.64], R124 ;  /* 0x0000007c08008985 */ /* 0x0003e2000c101b32 */
[----:B------:R-:W-:Y:S02]  /*a950*/  ISETP.GE.AND P0, PT, R187, UR4, PT ;  /* 0x00000004bb007c0c */ /* 0x000fe4000bf06270 */
[-C--:B------:R-:W-:Y:S02]  /*a960*/  @!P3 LEA.HI.X R5, R195, R11.reuse, R228, 0x2, P5 ;  /* 0x0000000bc305b211 */ /* 0x080fe400028f14e4 */
[----:B------:R-:W-:Y:S02]  /*a970*/  ISETP.GE.AND P5, PT, R186, UR4, PT ;  /* 0x00000004ba007c0c */ /* 0x000fe4000bfa6270 */
[C---:B--2---:R-:W-:Y:S01]  /*a980*/  @!P4 LEA R6, P6, R194.reuse, R12, 0x2 ;  /* 0x0000000cc206c211 */ /* 0x044fe200078c10ff */
[----:B------:R2:W-:Y:S03]  /*a990*/  @!P3 ST.E.64 desc[UR50][R4.64], R128 ;  /* 0x000000800400b985 */ /* 0x0005e6000c101b32 */
[----:B------:R-:W-:-:S02]  /*a9a0*/  @!P4 LEA.HI.X R7, R194, R11, R227, 0x2, P6 ;  /* 0x0000000bc207c211 */ /* 0x000fc400030f14e3 */
[----:B-1----:R-:W-:-:S03]  /*a9b0*/  @!P1 LEA R8, P6, R192, R12, 0x2 ;  /* 0x0000000cc0089211 */ /* 0x002fc600078c10ff */
[----:B------:R1:W-:Y:S01]  /*a9c0*/  @!P4 ST.E.64 desc[UR50][R6.64], R132 ;  /* 0x000000840600c985 */ /* 0x0003e2000c101b32 */
[----:B------:R-:W-:Y:S02]  /*a9d0*/  @!P1 LEA.HI.X R9, R192, R11, R225, 0x2, P6 ;  /* 0x0000000bc0099211 */ /* 0x000fe400030f14e1 */
[----:B--2---:R-:W-:-:S04]  /*a9e0*/  @!P2 LEA R4, P3, R193, R12, 0x2 ;  /* 0x0000000cc104a211 */ /* 0x004fc800078610ff */
[----:B------:R-:W-:Y:S02]  /*a9f0*/  @!P2 LEA.HI.X R5, R193, R11, R226, 0x2, P3 ;  /* 0x0000000bc105a211 */ /* 0x000fe400018f14e2 */
[----:B-1----:R-:W-:-:S03]  /*aa00*/  @!P0 LEA R6, P4, R187, R12, 0x2 ;  /* 0x0000000cbb068211 */ /* 0x002fc600078810ff */
[----:B------:R3:W-:Y:S01]  /*aa10*/  @!P2 ST.E.64 desc[UR50][R4.64], R136 ;  /* 0x000000880400a985 */ /* 0x0007e2000c101b32 */
[C---:B------:R-:W-:Y:S02]  /*aa20*/  @!P5 LEA R12, P3, R186.reuse, R12, 0x2 ;  /* 0x0000000cba0cd211 */ /* 0x040fe400078610ff */
[-C--:B------:R-:W-:Y:S01]  /*aa30*/  @!P0 LEA.HI.X R7, R187, R11.reuse, R224, 0x2, P4 ;  /* 0x0000000bbb078211 */ /* 0x080fe200020f14e0 */
[----:B------:R3:W-:Y:S01]  /*aa40*/  @!P1 ST.E.64 desc[UR50][R8.64], R140 ;  /* 0x0000008c08009985 */ /* 0x0007e2000c101b32 */
[----:B------:R-:W-:-:S03]  /*aa50*/  @!P5 LEA.HI.X R13, R186, R11, R223, 0x2, P3 ;  /* 0x0000000bba0dd211 */ /* 0x000fc600018f14df */
[----:B------:R3:W-:Y:S04]  /*aa60*/  @!P0 ST.E.64 desc[UR50][R6.64], R144 ;  /* 0x0000009006008985 */ /* 0x0007e8000c101b32 */
[----:B------:R3:W-:Y:S02]  /*aa70*/  @!P5 ST.E.64 desc[UR50][R12.64], R148 ;  /* 0x000000940c00d985 */ /* 0x0007e4000c101b32 */
.L_x_396:
[----:B------:R-:W-:Y:S05]  /*aa80*/  BSYNC B1 ;  /* 0x0000000000017941 */ /* 0x000fea0003800000 */
.L_x_395:
[----:B------:R-:W-:Y:S01]  /*aa90*/  VIADD R0, R0, 0x8 ;  /* 0x0000000800007836 */ /* 0x000fe20000000000 */
[----:B------:R4:W1:Y:S04]  /*aaa0*/  SHFL.IDX PT, R20, R10, 0x1, 0x1c1f ;  /* 0x003c1f000a147f89 */ /* 0x00086800000e0000 */
[----:B------:R-:W-:Y:S01]  /*aab0*/  ISETP.GE.AND P0, PT, R0, UR8, PT ;  /* 0x0000000800007c0c */ /* 0x000fe2000bf06270 */
[----:B0-----:R-:W0:-:S12]  /*aac0*/  SHFL.IDX PT, R3, R3, 0x1, 0x1c1f ;  /* 0x003c1f0003037f89 */ /* 0x001e1800000e0000 */
[----:B----4-:R-:W-:Y:S05]  /*aad0*/  @P0 BRA `(.L_x_394) ;  /* 0x00000018001c0947 */ /* 0x010fea0003800000 */
[----:B------:R-:W-:Y:S02]  /*aae0*/  ULDC UR4, c[0x0][0xac8] ;  /* 0x0002b20000047ab9 */ /* 0x000fe40000000800 */
[----:B------:R-:W-:Y:S02]  /*aaf0*/  ISETP.GE.AND P4, PT, R17, UR4, PT ;  /* 0x0000000411007c0c */ /* 0x000fe4000bf86270 */
[----:B------:R-:W-:Y:S02]  /*ab00*/  ISETP.GE.AND P2, PT, R220, UR4, PT ;  /* 0x00000004dc007c0c */ /* 0x000fe4000bf46270 */
[----:B------:R-:W-:Y:S02]  /*ab10*/  ISETP.GE.AND P1, PT, R219, UR4, PT ;  /* 0x00000004db007c0c */ /* 0x000fe4000bf26270 */
[----:B------:R-:W-:-:S07]  /*ab20*/  ISETP.GE.AND P0, PT, R218, UR4, PT ;  /* 0x00000004da007c0c */ /* 0x000fce000bf06270 */
[CC--:B0--3--:R-:W-:Y:S02]  /*ab30*/  @!P4 LEA R4, P3, R17.reuse, R3.reuse, 0x2 ;  /* 0x000000031104c211 */ /* 0x0c9fe400078610ff */
[-C--:B------:R-:W-:Y:S02]  /*ab40*/  @!P2 LEA R6, P6, R220, R3.reuse, 0x2 ;  /* 0x00000003dc06a211 */ /* 0x080fe400078c10ff */
[----:B-1----:R-:W-:Y:S02]  /*ab50*/  @!P4 LEA.HI.X R5, R17, R20, R173, 0x2, P3 ;  /* 0x000000141105c211 */ /* 0x002fe400018f14ad */
[----:B------:R-:W-:Y:S02]  /*ab60*/  ISETP.GE.AND P3, PT, R217, UR4, PT ;  /* 0x00000004d9007c0c */ /* 0x000fe4000bf66270 */
[----:B------:R-:W-:Y:S01]  /*ab70*/  @!P1 LEA R8, P5, R219, R3, 0x2 ;  /* 0x00000003db089211 */ /* 0x000fe200078a10ff */
[----:B------:R0:W-:Y:S01]  /*ab80*/  @!P4 ST.E.64 desc[UR50][R4.64], R26 ;  /* 0x0000001a0400c985 */ /* 0x0001e2000c101b32 */
[----:B------:R-:W-:-:S02]  /*ab90*/  ISETP.GE.AND P4, PT, R216, UR4, PT ;  /* 0x00000004d8007c0c */ /* 0x000fc4000bf86270 */
[-C--:B------:R-:W-:Y:S02]  /*aba0*/  @!P2 LEA.HI.X R7, R220, R20.reuse, R172, 0x2, P6 ;  /* 0x00000014dc07a211 */ /* 0x080fe400030f14ac */
[CC--:B------:R-:W-:Y:S02]  /*abb0*/  @!P0 LEA R10, P6, R218.reuse, R3.reuse, 0x2 ;  /* 0x00000003da0a8211 */ /* 0x0c0fe400078c10ff */
[-C--:B------:R-:W-:Y:S01]  /*abc0*/  @!P1 LEA.HI.X R9, R219, R20.reuse, R15, 0x2, P5 ;  /* 0x00000014db099211 */ /* 0x080fe200028f140f */
[----:B------:R1:W-:Y:S01]  /*abd0*/  @!P2 ST.E.64 desc[UR50][R6.64], R30 ;  /* 0x0000001e0600a985 */ /* 0x0003e2000c101b32 */
[----:B------:R-:W-:Y:S02]  /*abe0*/  ISETP.GE.AND P5, PT, R215, UR4, PT ;  /* 0x00000004d7007c0c */ /* 0x000fe4000bfa6270 */
[----:B--2---:R-:W-:Y:S01]  /*abf0*/  @!P0 LEA.HI.X R11, R218, R20, R14, 0x2, P6 ;  /* 0x00000014da0b8211 */ /* 0x004fe200030f140e */
[----:B------:R2:W-:Y:S01]  /*ac00*/  @!P1 ST.E.64 desc[UR50][R8.64], R34 ;  /* 0x0000002208009985 */ /* 0x0005e2000c101b32 */
[----:B0-----:R-:W-:-:S03]  /*ac10*/  @!P3 LEA R4, P1, R217, R3, 0x2 ;  /* 0x00000003d904b211 */ /* 0x001fc600078210ff */
[----:B------:R0:W-:Y:S01]  /*ac20*/  @!P0 ST.E.64 desc[UR50][R10.64], R38 ;  /* 0x000000260a008985 */ /* 0x0001e2000c101b32 */
[----:B------:R-:W-:Y:S02]  /*ac30*/  ISETP.GE.AND P0, PT, R214, UR4, PT ;  /* 0x00000004d6007c0c */ /* 0x000fe4000bf06270 */
[C---:B------:R-:W-:Y:S02]  /*ac40*/  @!P4 LEA R12, P2, R216.reuse, R3, 0x2 ;  /* 0x00000003d80cc211 */ /* 0x040fe400078410ff */
[-C--:B------:R-:W-:Y:S02]  /*ac50*/  @!P3 LEA.HI.X R5, R217, R20.reuse, R171, 0x2, P1 ;  /* 0x00000014d905b211 */ /* 0x080fe400008f14ab */
[----:B------:R-:W-:Y:S02]  /*ac60*/  ISETP.GE.AND P1, PT, R213, UR4, PT ;  /* 0x00000004d5007c0c */ /* 0x000fe4000bf26270 */
[----:B------:R-:W-:Y:S01]  /*ac70*/  @!P4 LEA.HI.X R13, R216, R20, R170, 0x2, P2 ;  /* 0x00000014d80dc211 */ /* 0x000fe200010f14aa */
[----:B------:R3:W-:Y:S01]  /*ac80*/  @!P3 ST.E.64 desc[UR50][R4.64], R42 ;  /* 0x0000002a0400b985 */ /* 0x0007e2000c101b32 */
[----:B------:R-:W-:-:S02]  /*ac90*/  ISETP.GE.AND P2, PT, R212, UR4, PT ;  /* 0x00000004d4007c0c */ /* 0x000fc4000bf46270 */
[-C--:B------:R-:W-:Y:S01]  /*aca0*/  @!P5 LEA R14, P6, R215, R3.reuse, 0x2 ;  /* 0x00000003d70ed211 */ /* 0x080fe200078c10ff */
[----:B------:R4:W-:Y:S01]  /*acb0*/  @!P4 ST.E.64 desc[UR50][R12.64], R46 ;  /* 0x0000002e0c00c985 */ /* 0x0009e2000c101b32 */
[----:B------:R-:W-:Y:S02]  /*acc0*/  ISETP.GE.AND P3, PT, R211, UR4, PT ;  /* 0x00000004d3007c0c */ /* 0x000fe4000bf66270 */
[----:B------:R-:W-:Y:S02]  /*acd0*/  @!P5 LEA.HI.X R15, R215, R20, R169, 0x2, P6 ;  /* 0x00000014d70fd211 */ /* 0x000fe400030f14a9 */
[-C--:B-1----:R-:W-:Y:S02]  /*ace0*/  @!P0 LEA R6, P6, R214, R3.reuse, 0x2 ;  /* 0x00000003d6068211 */ /* 0x082fe400078c10ff */
[----:B------:R-:W-:Y:S01]  /*acf0*/  ISETP.GE.AND P4, PT, R210, UR4, PT ;  /* 0x00000004d2007c0c */ /* 0x000fe2000bf86270 */
[----:B------:R1:W-:Y:S01]  /*ad00*/  @!P5 ST.E.64 desc[UR50][R14.64], R50 ;  /* 0x000000320e00d985 */ /* 0x0003e2000c101b32 */
[----:B--2---:R-:W-:-:S02]  /*ad10*/  @!P1 LEA R8, P5, R213, R3, 0x2 ;  /* 0x00000003d5089211 */ /* 0x004fc400078a10ff */
[-C--:B------:R-:W-:Y:S02]  /*ad20*/  @!P0 LEA.HI.X R7, R214, R20.reuse, R168, 0x2, P6 ;  /* 0x00000014d6078211 */ /* 0x080fe400030f14a8 */
[C---:B0-----:R-:W-:Y:S02]  /*ad30*/  @!P2 LEA R10, P6, R212.reuse, R3, 0x2 ;  /* 0x00000003d40aa211 */ /* 0x041fe400078c10ff */
[-C--:B------:R-:W-:Y:S01]  /*ad40*/  @!P1 LEA.HI.X R9, R213, R20.reuse, R167, 0x2, P5 ;  /* 0x00000014d5099211 */ /* 0x080fe200028f14a7 */
[----:B------:R0:W-:Y:S01]  /*ad50*/  @!P0 ST.E.64 desc[UR50][R6.64], R54 ;  /* 0x0000003606008985 */ /* 0x0001e2000c101b32 */
[----:B------:R-:W-:Y:S02]  /*ad60*/  ISETP.GE.AND P5, PT, R209, UR4, PT ;  /* 0x00000004d1007c0c */ /* 0x000fe4000bfa6270 */
[----:B------:R-:W-:Y:S01]  /*ad70*/  @!P2 LEA.HI.X R11, R212, R20, R166, 0x2, P6 ;  /* 0x00000014d40ba211 */ /* 0x000fe200030f14a6 */
[----:B------:R2:W-:Y:S01]  /*ad80*/  @!P1 ST.E.64 desc[UR50][R8.64], R58 ;  /* 0x0000003a08009985 */ /* 0x0005e2000c101b32 */
[----:B------:R-:W-:-:S02]  /*ad90*/  ISETP.GE.AND P0, PT, R208, UR4, PT ;  /* 0x00000004d0007c0c */ /* 0x000fc4000bf06270 */
[-C--:B---3--:R-:W-:Y:S01]  /*ada0*/  @!P3 LEA R4, P6, R211, R3.reuse, 0x2 ;  /* 0x00000003d304b211 */ /* 0x088fe200078c10ff */
[----:B------:R3:W-:Y:S01]  /*adb0*/  @!P2 ST.E.64 desc[UR50][R10.64], R62 ;  /* 0x0000003e0a00a985 */ /* 0x0007e2000c101b32 */
[CC--:B----4-:R-:W-:Y:S02]  /*adc0*/  @!P4 LEA R12, P2, R210.reuse, R3.reuse, 0x2 ;  /* 0x00000003d20cc211 */ /* 0x0d0fe400078410ff */
[----:B------:R-:W-:Y:S02]  /*add0*/  ISETP.GE.AND P1, PT, R207, UR4, PT ;  /* 0x00000004cf007c0c */ /* 0x000fe4000bf26270 */
[-C--:B------:R-:W-:Y:S02]  /*ade0*/  @!P3 LEA.HI.X R5, R211, R20.reuse, R165, 0x2, P6 ;  /* 0x00000014d305b211 */ /* 0x080fe400030f14a5 */
[----:B------:R-:W-:Y:S02]  /*adf0*/  @!P4 LEA.HI.X R13, R210, R20, R164, 0x2, P2 ;  /* 0x00000014d20dc211 */ /* 0x000fe400010f14a4 */
[----:B------:R-:W-:Y:S01]  /*ae00*/  ISETP.GE.AND P2, PT, R206, UR4, PT ;  /* 0x00000004ce007c0c */ /* 0x000fe2000bf46270 */
[----:B------:R-:W-:Y:S01]  /*ae10*/  @!P3 ST.E.64 desc[UR50][R4.64], R66 ;  /* 0x000000420400b985 */ /* 0x000fe2000c101b32 */
[----:B-1----:R-:W-:-:S03]  /*ae20*/  @!P5 LEA R14, P6, R209, R3, 0x2 ;  /* 0x00000003d10ed211 */ /* 0x002fc600078c10ff */
[----:B------:R1:W-:Y:S01]  /*ae30*/  @!P4 ST.E.64 desc[UR50][R12.64], R70 ;  /* 0x000000460c00c985 */ /* 0x0003e2000c101b32 */
[-C--:B------:R-:W-:Y:S02]  /*ae40*/  @!P5 LEA.HI.X R15, R209, R20.reuse, R163, 0x2, P6 ;  /* 0x00000014d10fd211 */ /* 0x080fe400030f14a3 */
[CC--:B0-----:R-:W-:Y:S02]  /*ae50*/  @!P0 LEA R6, P4, R208.reuse, R3.reuse, 0x2 ;  /* 0x00000003d0068211 */ /* 0x0c1fe400078810ff */
[-C--:B--2---:R-:W-:Y:S01]  /*ae60*/  @!P1 LEA R8, P3, R207, R3.reuse, 0x2 ;  /* 0x00000003cf089211 */ /* 0x084fe200078610ff */
[----:B------:R0:W-:Y:S01]  /*ae70*/  @!P5 ST.E.64 desc[UR50][R14.64], R74 ;  /* 0x0000004a0e00d985 */ /* 0x0001e2000c101b32 */
[----:B------:R-:W-:Y:S02]  /*ae80*/  @!P0 LEA.HI.X R7, R208, R20, R162, 0x2, P4 ;  /* 0x00000014d0078211 */ /* 0x000fe400020f14a2 */
[----:B------:R-:W-:Y:S02]  /*ae90*/  ISETP.GE.AND P4, PT, R204, UR4, PT ;  /* 0x00000004cc007c0c */ /* 0x000fe4000bf86270 */
[----:B------:R-:W-:Y:S01]  /*aea0*/  ISETP.GE.AND P5, PT, R205, UR4, PT ;  /* 0x00000004cd007c0c */ /* 0x000fe2000bfa6270 */
[----:B------:R2:W-:Y:S01]  /*aeb0*/  @!P0 ST.E.64 desc[UR50][R6.64], R78 ;  /* 0x0000004e06008985 */ /* 0x0005e2000c101b32 */
[----:B---3--:R-:W-:-:S02]  /*aec0*/  @!P2 LEA R10, P6, R206, R3, 0x2 ;  /* 0x00000003ce0aa211 */ /* 0x008fc400078c10ff */
[-C--:B------:R-:W-:Y:S02]  /*aed0*/  @!P1 LEA.HI.X R9, R207, R20.reuse, R161, 0x2, P3 ;  /* 0x00000014cf099211 */ /* 0x080fe400018f14a1 */
[----:B------:R-:W-:Y:S02]  /*aee0*/  ISETP.GE.AND P3, PT, R203, UR4, PT ;  /* 0x00000004cb007c0c */ /* 0x000fe4000bf66270 */
[----:B------:R-:W-:Y:S01]  /*aef0*/  @!P2 LEA.HI.X R11, R206, R20, R160, 0x2, P6 ;  /* 0x00000014ce0ba211 */ /* 0x000fe200030f14a0 */
[----:B------:R3:W-:Y:S01]  /*af00*/  @!P1 ST.E.64 desc[UR50][R8.64], R82 ;  /* 0x0000005208009985 */ /* 0x0007e2000c101b32 */
[----:B------:R-:W-:Y:S02]  /*af10*/  ISETP.GE.AND P1, PT, R201, UR4, PT ;  /* 0x00000004c9007c0c */ /* 0x000fe4000bf26270 */
[----:B-1----:R-:W-:Y:S01]  /*af20*/  @!P4 LEA R12, P0, R204, R3, 0x2 ;  /* 0x00000003cc0cc211 */ /* 0x002fe200078010ff */
[----:B------:R1:W-:Y:S01]  /*af30*/  @!P2 ST.E.64 desc[UR50][R10.64], R86 ;  /* 0x000000560a00a985 */ /* 0x0003e2000c101b32 */
[----:B------:R-:W-:-:S02]  /*af40*/  ISETP.GE.AND P2, PT, R202, UR4, PT ;  /* 0x00000004ca007c0c */ /* 0x000fc4000bf46270 */
[CC--:B------:R-:W-:Y:S02]  /*af50*/  @!P5 LEA R4, P6, R205.reuse, R3.reuse, 0x2 ;  /* 0x00000003cd04d211 */ /* 0x0c0fe400078c10ff */
[-C--:B------:R-:W-:Y:S02]  /*af60*/  @!P4 LEA.HI.X R13, R204, R20.reuse, R158, 0x2, P0 ;  /* 0x00000014cc0dc211 */ /* 0x080fe400000f149e */
[----:B------:R-:W-:Y:S02]  /*af70*/  @!P5 LEA.HI.X R5, R205, R20, R159, 0x2, P6 ;  /* 0x00000014cd05d211 */ /* 0x000fe400030f149f */
[----:B------:R-:W-:Y:S02]  /*af80*/  ISETP.GE.AND P0, PT, R200, UR4, PT ;  /* 0x00000004c8007c0c */ /* 0x000fe4000bf06270 */
[----:B0-----:R-:W-:Y:S01]  /*af90*/  @!P3 LEA R14, P6, R203, R3, 0x2 ;  /* 0x00000003cb0eb211 */ /* 0x001fe200078c10ff */
[----:B------:R0:W-:Y:S01]  /*afa0*/  @!P5 ST.E.64 desc[UR50][R4.64], R90 ;  /* 0x0000005a0400d985 */ /* 0x0001e2000c101b32 */
[----:B------:R-:W-:-:S02]  /*afb0*/  ISETP.GE.AND P5, PT, R199, UR4, PT ;  /* 0x00000004c7007c0c */ /* 0x000fc4000bfa6270 */
[-C--:B------:R-:W-:Y:S01]  /*afc0*/  @!P3 LEA.HI.X R15, R203, R20.reuse, R157, 0x2, P6 ;  /* 0x00000014cb0fb211 */ /* 0x080fe200030f149d */
[----:B------:R4:W-:Y:S01]  /*afd0*/  @!P4 ST.E.64 desc[UR50][R12.64], R94 ;  /* 0x0000005e0c00c985 */ /* 0x0009e2000c101b32 */
[-C--:B--2---:R-:W-:Y:S02]  /*afe0*/  @!P2 LEA R6, P6, R202, R3.reuse, 0x2 ;  /* 0x00000003ca06a211 */ /* 0x084fe400078c10ff */
[----:B------:R-:W-:Y:S01]  /*aff0*/  ISETP.GE.AND P4, PT, R198, UR4, PT ;  /* 0x00000004c6007c0c */ /* 0x000fe2000bf86270 */
[----:B------:R2:W-:Y:S01]  /*b000*/  @!P3 ST.E.64 desc[UR50][R14.64], R98 ;  /* 0x000000620e00b985 */ /* 0x0005e2000c101b32 */
[-C--:B---3--:R-:W-:Y:S02]  /*b010*/  @!P1 LEA R8, P3, R201, R3.reuse, 0x2 ;  /* 0x00000003c9089211 */ /* 0x088fe400078610ff */
[----:B------:R-:W-:Y:S02]  /*b020*/  @!P2 LEA.HI.X R7, R202, R20, R156, 0x2, P6 ;  /* 0x00000014ca07a211 */ /* 0x000fe400030f149c */
[----:B-1----:R-:W-:-:S02]  /*b030*/  @!P0 LEA R10, P6, R200, R3, 0x2 ;  /* 0x00000003c80a8211 */ /* 0x002fc400078c10ff */
[-C--:B------:R-:W-:Y:S01]  /*b040*/  @!P1 LEA.HI.X R9, R201, R20.reuse, R155, 0x2, P3 ;  /* 0x00000014c9099211 */ /* 0x080fe200018f149b */
[----:B------:R1:W-:Y:S01]  /*b050*/  @!P2 ST.E.64 desc[UR50][R6.64], R102 ;  /* 0x000000660600a985 */ /* 0x0003e2000c101b32 */
[----:B------:R-:W-:Y:S02]  /*b060*/  ISETP.GE.AND P3, PT, R197, UR4, PT ;  /* 0x00000004c5007c0c */ /* 0x000fe4000bf66270 */
[----:B------:R-:W-:Y:S01]  /*b070*/  @!P0 LEA.HI.X R11, R200, R20, R154, 0x2, P6 ;  /* 0x00000014c80b8211 */ /* 0x000fe200030f149a */
[----:B------:R3:W-:Y:S01]  /*b080*/  @!P1 ST.E.64 desc[UR50][R8.64], R106 ;  /* 0x0000006a08009985 */ /* 0x0007e2000c101b32 */
[-C--:B0-----:R-:W-:Y:S02]  /*b090*/  @!P5 LEA R4, P1, R199, R3.reuse, 0x2 ;  /* 0x00000003c704d211 */ /* 0x081fe400078210ff */
[----:B----4-:R-:W-:Y:S01]  /*b0a0*/  @!P4 LEA R12, P2, R198, R3, 0x2 ;  /* 0x00000003c60cc211 */ /* 0x010fe200078410ff */
[----:B------:R-:W-:Y:S01]  /*b0b0*/  @!P0 ST.E.64 desc[UR50][R10.64], R110 ;  /* 0x0000006e0a008985 */ /* 0x000fe2000c101b32 */
[----:B------:R-:W-:-:S02]  /*b0c0*/  ISETP.GE.AND P0, PT, R196, UR4, PT ;  /* 0x00000004c4007c0c */ /* 0x000fc4000bf06270 */
[-C--:B------:R-:W-:Y:S02]  /*b0d0*/  @!P5 LEA.HI.X R5, R199, R20.reuse, R153, 0x2, P1 ;  /* 0x00000014c705d211 */ /* 0x080fe400008f1499 */
[----:B------:R-:W-:Y:S02]  /*b0e0*/  ISETP.GE.AND P1, PT, R195, UR4, PT ;  /* 0x00000004c3007c0c */ /* 0x000fe4000bf26270 */
[C---:B--2---:R-:W-:Y:S01]  /*b0f0*/  @!P3 LEA R14, P6, R197.reuse, R3, 0x2 ;  /* 0x00000003c50eb211 */ /* 0x044fe200078c10ff */
[----:B------:R0:W-:Y:S01]  /*b100*/  @!P5 ST.E.64 desc[UR50][R4.64], R114 ;  /* 0x000000720400d985 */ /* 0x0001e2000c101b32 */
[-C--:B------:R-:W-:Y:S02]  /*b110*/  @!P4 LEA.HI.X R13, R198, R20.reuse, R152, 0x2, P2 ;  /* 0x00000014c60dc211 */ /* 0x080fe400010f1498 */
[----:B------:R-:W-:Y:S02]  /*b120*/  @!P3 LEA.HI.X R15, R197, R20, R21, 0x2, P6 ;  /* 0x00000014c50fb211 */ /* 0x000fe400030f1415 */
[----:B------:R-:W-:Y:S01]  /*b130*/  ISETP.GE.AND P2, PT, R192, UR4, PT ;  /* 0x00000004c0007c0c */ /* 0x000fe2000bf46270 */
[----:B------:R2:W-:Y:S01]  /*b140*/  @!P4 ST.E.64 desc[UR50][R12.64], R118 ;  /* 0x000000760c00c985 */ /* 0x0005e2000c101b32 */
[----:B------:R-:W-:-:S02]  /*b150*/  ISETP.GE.AND P4, PT, R194, UR4, PT ;  /* 0x00000004c2007c0c */ /* 0x000fc4000bf86270 */
[CC--:B-1----:R-:W-:Y:S01]  /*b160*/  @!P0 LEA R6, P5, R196.reuse, R3.reuse, 0x2 ;  /* 0x00000003c4068211 */ /* 0x0c2fe200078a10ff */
[----:B------:R1:W-:Y:S01]  /*b170*/  @!P3 ST.E.64 desc[UR50][R14.64], R122 ;  /* 0x0000007a0e00b985 */ /* 0x0003e2000c101b32 */
[----:B------:R-:W-:Y:S02]  /*b180*/  ISETP.GE.AND P3, PT, R193, UR4, PT ;  /* 0x00000004c1007c0c */ /* 0x000fe4000bf66270 */
[----:B------:R-:W-:Y:S02]  /*b190*/  @!P0 LEA.HI.X R7, R196, R20, R229, 0x2, P5 ;  /* 0x00000014c4078211 */ /* 0x000fe400028f14e5 */
[----:B------:R-:W-:Y:S02]  /*b1a0*/  ISETP.GE.AND P5, PT, R187, UR4, PT ;  /* 0x00000004bb007c0c */ /* 0x000fe4000bfa6270 */
[-C--:B---3--:R-:W-:Y:S01]  /*b1b0*/  @!P1 LEA R8, P6, R195, R3.reuse, 0x2 ;  /* 0x00000003c3089211 */ /* 0x088fe200078c10ff */
[----:B------:R3:W-:Y:S02]  /*b1c0*/  @!P0 ST.E.64 desc[UR50][R6.64], R126 ;  /* 0x0000007e06008985 */ /* 0x0007e4000c101b32 */
[----:B0-----:R-:W-:-:S02]  /*b1d0*/  @!P4 LEA R4, P0, R194, R3, 0x2 ;  /* 0x00000003c204c211 */ /* 0x001fc400078010ff */
[-C--:B------:R-:W-:Y:S02]  /*b1e0*/  @!P1 LEA.HI.X R9, R195, R20.reuse, R228, 0x2, P6 ;  /* 0x00000014c3099211 */ /* 0x080fe400030f14e4 */
[-C--:B------:R-:W-:Y:S02]  /*b1f0*/  @!P3 LEA R10, P6, R193, R3.reuse, 0x2 ;  /* 0x00000003c10ab211 */ /* 0x080fe400078c10ff */
[-C--:B------:R-:W-:Y:S01]  /*b200*/  @!P4 LEA.HI.X R5, R194, R20.reuse, R227, 0x2, P0 ;  /* 0x00000014c205c211 */ /* 0x080fe200000f14e3 */
[----:B------:R3:W-:Y:S01]  /*b210*/  @!P1 ST.E.64 desc[UR50][R8.64], R130 ;  /* 0x0000008208009985 */ /* 0x0007e2000c101b32 */
[-C--:B--2---:R-:W-:Y:S02]  /*b220*/  @!P2 LEA R12, P1, R192, R3.reuse, 0x2 ;  /* 0x00000003c00ca211 */ /* 0x084fe400078210ff */
[----:B-1----:R-:W-:Y:S01]  /*b230*/  @!P5 LEA R14, P0, R187, R3, 0x2 ;  /* 0x00000003bb0ed211 */ /* 0x002fe200078010ff */
[----:B------:R3:W-:Y:S01]  /*b240*/  @!P4 ST.E.64 desc[UR50][R4.64], R134 ;  /* 0x000000860400c985 */ /* 0x0007e2000c101b32 */
[----:B------:R-:W-:-:S02]  /*b250*/  @!P3 LEA.HI.X R11, R193, R20, R226, 0x2, P6 ;  /* 0x00000014c10bb211 */ /* 0x000fc400030f14e2 */
[-C--:B------:R-:W-:Y:S02]  /*b260*/  @!P2 LEA.HI.X R13, R192, R20.reuse, R225, 0x2, P1 ;  /* 0x00000014c00da211 */ /* 0x080fe400008f14e1 */
[----:B------:R-:W-:Y:S01]  /*b270*/  @!P5 LEA.HI.X R15, R187, R20, R224, 0x2, P0 ;  /* 0x00000014bb0fd211 */ /* 0x000fe200000f14e0 */
[----:B------:R3:W-:Y:S01]  /*b280*/  @!P3 ST.E.64 desc[UR50][R10.64], R138 ;  /* 0x0000008a0a00b985 */ /* 0x0007e2000c101b32 */
[----:B------:R-:W-:-:S03]  /*b290*/  ISETP.GE.AND P0, PT, R186, UR4, PT ;  /* 0x00000004ba007c0c */ /* 0x000fc6000bf06270 */
[----:B------:R3:W-:Y:S04]  /*b2a0*/  @!P2 ST.E.64 desc[UR50][R12.64], R142 ;  /* 0x0000008e0c00a985 */ /* 0x0007e8000c101b32 */
[----:B------:R3:W-:Y:S06]  /*b2b0*/  @!P5 ST.E.64 desc[UR50][R14.64], R146 ;  /* 0x000000920e00d985 */ /* 0x0007ec000c101b32 */
[----:B------:R-:W-:Y:S05]  /*b2c0*/  @P0 BRA `(.L_x_394) ;  /* 0x0000001000200947 */ /* 0x000fea0003800000 */
[----:B---3--:R-:W-:-:S04]  /*b2d0*/  LEA R4, P0, R186, R3, 0x2 ;  /* 0x00000003ba047211 */ /* 0x008fc800078010ff */
[----:B------:R-:W-:-:S05]  /*b2e0*/  LEA.HI.X R5, R186, R20, R223, 0x2, P0 ;  /* 0x00000014ba057211 */ /* 0x000fca00000f14df */
[----:B------:R0:W-:Y:S01]  /*b2f0*/  ST.E.64 desc[UR50][R4.64], R150 ;  /* 0x0000009604007985 */ /* 0x0001e2000c101b32 */
[----:B------:R-:W-:Y:S05]  /*b300*/  BRA `(.L_x_394) ;  /* 0x0000001000107947 */ /* 0x000fea0003800000 */
.L_x_388:
[----:B------:R-:W-:Y:S02]  /*b310*/  ULDC.64 UR8, c[0x0][0xc00] ;  /* 0x0003000000087ab9 */ /* 0x000fe40000000a00 */
[----:B------:R-:W-:-:S04]  /*b320*/  UISETP.NE.U32.AND UP0, UPT, UR8, URZ, UPT ;  /* 0x0000003f0800728c */ /* 0x000fc8000bf05070 */
[----:B------:R-:W-:-:S03]  /*b330*/  UISETP.NE.AND.EX UP0, UPT, UR9, URZ, UPT, UP0 ;  /* 0x0000003f0900728c */ /* 0x000fc6000bf05300 */
[----:B------:R-:W-:Y:S02]  /*b340*/  ULDC.64 UR8, c[0x0][0xc00] ;  /* 0x0003000000087ab9 */ /* 0x000fe40000000a00 */
[----:B------:R-:W-:Y:S01]  /*b350*/  UIMAD.WIDE UR8, UR40, 0x4, UR8 ;  /* 0x00000004280878a5 */ /* 0x000fe2000f8e0208 */
[----:B------:R-:W-:-:S05]  /*b360*/  PLOP3.LUT P1, PT, PT, PT, UP0, 0x80, 0x0 ;  /* 0x000000000000781c */ /* 0x000fca0003f2f008 */
[----:B------:R-:W-:Y:S02]  /*b370*/  IMAD.U32 R4, RZ, RZ, UR8 ;  /* 0x00000008ff047e24 */ /* 0x000fe4000f8e00ff */
[----:B------:R-:W-:Y:S01]  /*b380*/  IMAD.U32 R5, RZ, RZ, UR9 ;  /* 0x00000009ff057e24 */ /* 0x000fe2000f8e00ff */
[----:B------:R-:W-:Y:S02]  /*b390*/  ULDC.64 UR8, c[0x0][0xc08] ;  /* 0x0003020000087ab9 */ /* 0x000fe40000000a00 */
[----:B------:R-:W-:-:S03]  /*b3a0*/  UISETP.NE.U32.AND UP1, UPT, UR8, URZ, UPT ;  /* 0x0000003f0800728c */ /* 0x000fc6000bf25070 */
[----:B------:R-:W2:Y:S01]  /*b3b0*/  @P1 LDG.E R8, desc[UR50][R4.64] ;  /* 0x0000003204081981 */ /* 0x000ea2000c1e1900 */
[----:B------:R-:W-:Y:S01]  /*b3c0*/  UISETP.NE.AND.EX UP1, UPT, UR9, URZ, UPT, UP1 ;  /* 0x0000003f0900728c */ /* 0x000fe2000bf25310 */
[----:B------:R-:W-:Y:S02]  /*b3d0*/  ULDC UR4, c[0x0][0xa88] ;  /* 0x0002a20000047ab9 */ /* 0x000fe40000000800 */
[----:B------:R-:W-:-:S03]  /*b3e0*/  IMAD.U32 R0, RZ, RZ, UR4 ;  /* 0x00000004ff007e24 */ /* 0x000fc6000f8e00ff */
[----:B------:R-:W-:-:S05]  /*b3f0*/  PLOP3.LUT P2, PT, PT, PT, UP1, 0x80, 0x0 ;  /* 0x000000000000781c */ /* 0x000fca0003f4f018 */
[----:B------:R-:W-:Y:S02]  /*b400*/  @UP1 ULDC.64 UR8, c[0x0][0xc08] ;  /* 0x0003020000081ab9 */ /* 0x000fe40000000a00 */
[----:B------:R-:W-:-:S06]  /*b410*/  @UP1 UIMAD.WIDE UR8, UR40, 0x4, UR8 ;  /* 0x00000004280818a5 */ /* 0x000fcc000f8e0208 */
[----:B------:R-:W-:Y:S02]  /*b420*/  IMAD.U32 R6, RZ, RZ, UR8 ;  /* 0x00000008ff067e24 */ /* 0x000fe4000f8e00ff */
[----:B------:R-:W-:-:S05]  /*b430*/  IMAD.U32 R7, RZ, RZ, UR9 ;  /* 0x00000009ff077e24 */ /* 0x000fca000f8e00ff */
[----:B------:R1:W5:Y:S01]  /*b440*/  @P2 LDG.E R0, desc[UR50][R6.64] ;  /* 0x0000003206002981 */ /* 0x000362000c1e1900 */
[----:B------:R-:W-:Y:S01]  /*b450*/  UMOV UR4, URZ ;  /* 0x0000003f00047c82 */ /* 0x000fe20008000000 */
[----:B------:R-:W-:Y:S01]  /*b460*/  UISETP.NE.AND UP1, UPT, UR45, URZ, UPT ;  /* 0x0000003f2d00728c */ /* 0x000fe2000bf25270 */
[----:B------:R-:W3:Y:S10]  /*b470*/  S2R R3, SR_TID.X ;  /* 0x0000000000037919 */ /* 0x000ef40000002100 */
[----:B------:R-:W-:Y:S01]  /*b480*/  @!UP1 ULDC UR45, c[0x0][0xad4] ;  /* 0x0002b500002d9ab9 */ /* 0x000fe20000000800 */
[----:B--2---:R-:W-:Y:S01]  /*b490*/  @P1 R2UR UR4, R8 ;  /* 0x00000000080412ca */ /* 0x004fe200000e0000 */
[----:B---3--:R-:W-:-:S05]  /*b4a0*/  VIADD R8, R3, 0xffffff80 ;  /* 0xffffff8003087836 */ /* 0x008fca0000000000 */
[----:B------:R-:W-:-:S07]  /*b4b0*/  ISETP.GT.AND P0, PT, R8, 0x3f, PT ;  /* 0x0000003f0800780c */ /* 0x000fce0003f04270 */
[----:B------:R-:W-:Y:S01]  /*b4c0*/  USHF.R.S32.HI UR19, URZ, 0x1f, UR4 ;  /* 0x0000001f3f137899 */ /* 0x000fe20008011404 */
[----:B-1----:R-:W-:Y:S11]  /*b4d0*/  @P2 BRA `(.L_x_397) ;  /* 0x0000000000102947 */ /* 0x002ff60003800000 */
[----:B------:R-:W-:Y:S05]  /*b4e0*/  @!P1 BRA `(.L_x_397) ;  /* 0x00000000000c9947 */ /* 0x000fea0003800000 */
[----:B------:R-:W2:Y:S04]  /*b4f0*/  LDG.E R3, desc[UR50][R4.64] ;  /* 0x0000003204037981 */ /* 0x000ea8000c1e1900 */
[----:B-----5:R-:W2:Y:S02]  /*b500*/  LDG.E R0, desc[UR50][R4.64+0x4] ;  /* 0x0000043204007981 */ /* 0x020ea4000c1e1900 */
[----:B--2---:R-:W-:-:S07]  /*b510*/  IMAD.IADD R0, R0, 0x1, -R3 ;  /* 0x0000000100007824 */ /* 0x004fce00078e0a03 */
.L_x_397:
[----:B------:R-:W-:Y:S01]  /*b520*/  USEL UR40, UR40, URZ, !UP0 ;  /* 0x0000003f28287287 */ /* 0x000fe2000c000000 */
[----:B------:R-:W-:Y:S01]  /*b530*/  BSSY B1, `(.L_x_398) ;  /* 0x0000039000017945 */ /* 0x000fe20003800000 */
[----:B------:R-:W-:-:S03]  /*b540*/  USEL UR41, UR41, URZ, !UP0 ;  /* 0x0000003f29297287 */ /* 0x000fc6000c000000 */
[----:B------:R-:W-:Y:S09]  /*b550*/  @P0 BRA `(.L_x_399) ;  /* 0x0000000000d80947 */ /* 0x000ff20003800000 */
[----:B------:R-:W1:Y:S01]  /*b560*/  S2R R3, SR_TID.X ;  /* 0x0000000000037919 */ /* 0x000e620000002100 */
[----:B------:R-:W2:Y:S01]  /*b570*/  LDC R9, c[0x0][0xbe8] ;  /* 0x0002fa00ff097b82 */ /* 0x000ea20000000800 */
[----:B------:R-:W-:-:S04]  /*b580*/  IMAD.U32 R4, RZ, RZ, UR43 ;  /* 0x0000002bff047e24 */ /* 0x000fc8000f8e00ff */
[----:B-1----:R-:W-:Y:S02]  /*b590*/  IMAD R3, R4, 0x40, R3 ;  /* 0x0000004004037824 */ /* 0x002fe400078e0203 */
[----:B--2--5:R-:W-:Y:S02]  /*b5a0*/  IMAD R4, R0, R9, RZ ;  /* 0x0000000900047224 */ /* 0x024fe400078e02ff */
[----:B------:R-:W-:-:S05]  /*b5b0*/  VIADD R6, R3, 0xffffff80 ;  /* 0xffffff8003067836 */ /* 0x000fca0000000000 */
[----:B------:R-:W-:-:S13]  /*b5c0*/  ISETP.GE.AND P0, PT, R6, R4, PT ;  /* 0x000000040600720c */ /* 0x000fda0003f06270 */
[----:B------:R-:W-:Y:S05]  /*b5d0*/  @P0 BRA `(.L_x_399) ;  /* 0x0000000000b80947 */ /* 0x000fea0003800000 */
[----:B------:R-:W-:Y:S01]  /*b5e0*/  ISETP.NE.AND P0, PT, R9, 0x1, PT ;  /* 0x000000010900780c */ /* 0x000fe20003f05270 */
[----:B------:R-:W-:Y:S01]  /*b5f0*/  UISETP.GT.AND UP0, UPT, UR45, 0x1, UPT ;  /* 0x000000012d00788c */ /* 0x000fe2000bf04270 */
[----:B------:R-:W-:-:S03]  /*b600*/  UMOV UR17, 0x9b8 ;  /* 0x000009b800117882 */ /* 0x000fc60000000000 */
[----:B------:R-:W-:Y:S02]  /*b610*/  USEL UR17, UR17, 0x978, UP0 ;  /* 0x0000097811117887 */ /* 0x000fe40008000000 */
[----:B------:R-:W-:-:S06]  /*b620*/  USEL UR16, UR44, URZ, UP0 ;  /* 0x0000003f2c107287 */ /* 0x000fcc0008000000 */
[----:B------:R-:W1:Y:S04]  /*b630*/  @P0 LDC R3, c[0x0][0xbec] ;  /* 0x0002fb00ff030b82 */ /* 0x000e680000000800 */
[----:B------:R-:W-:Y:S01]  /*b640*/  ULDC.64 UR8, c[0x0][UR17+0x218] ;  /* 0x0000860011087abb */ /* 0x000fe20008000a00 */
[----:B------:R-:W-:Y:S01]  /*b650*/  ULDC.64 UR12, c[0x0][UR17+0x220] ;  /* 0x00008800110c7abb */ /* 0x000fe20008000a00 */
[----:B------:R-:W-:Y:S01]  /*b660*/  ULDC.64 UR14, c[0x0][UR17+0x228] ;  /* 0x00008a00110e7abb */ /* 0x000fe20008000a00 */
[----:B------:R-:W-:Y:S01]  /*b670*/  UIMAD.WIDE.U32 UR10, UR8, UR42, URZ ;  /* 0x0000002a080a72a5 */ /* 0x000fe2000f8e003f */
[----:B------:R-:W2:Y:S01]  /*b680*/  @P0 LDC R5, c[0x0][0xbf0] ;  /* 0x0002fc00ff050b82 */ /* 0x000ea20000000800 */
[----:B------:R-:W-:Y:S02]  /*b690*/  UIMAD UR18, UR9, UR42, URZ ;  /* 0x0000002a091272a4 */ /* 0x000fe4000f8e023f */
[----:B------:R-:W-:-:S02]  /*b6a0*/  UIMAD UR13, UR13, UR40, URZ ;  /* 0x000000280d0d72a4 */ /* 0x000fc4000f8e023f */
[----:B------:R-:W-:Y:S02]  /*b6b0*/  UIMAD.WIDE.U32 UR20, UR14, UR16, URZ ;  /* 0x000000100e1472a5 */ /* 0x000fe4000f8e003f */
[----:B------:R-:W-:Y:S02]  /*b6c0*/  UIMAD.WIDE.U32 UR8, UR12, UR40, URZ ;  /* 0x000000280c0872a5 */ /* 0x000fe4000f8e003f */
[----:B------:R-:W-:Y:S02]  /*b6d0*/  UIMAD UR14, UR15, UR16, URZ ;  /* 0x000000100f0e72a4 */ /* 0x000fe4000f8e023f */
[----:B------:R-:W-:Y:S02]  /*b6e0*/  UIMAD UR13, UR12, UR41, UR13 ;  /* 0x000000290c0d72a4 */ /* 0x000fe4000f8e020d */
[----:B------:R-:W-:Y:S02]  /*b6f0*/  UIADD3 UR10, UP1, UP2, UR8, UR10, UR4 ;  /* 0x0000000a080a7290 */ /* 0x000fe4000fa3e004 */
[----:B------:R-:W-:Y:S01]  /*b700*/  UIADD3 UR14, UR21, UR14, URZ ;  /* 0x0000000e150e7290 */ /* 0x000fe2000fffe03f */
[----:B-1----:R-:W-:Y:S01]  /*b710*/  @P0 IMAD.HI.U32 R4, R6, R3, RZ ;  /* 0x0000000306040227 */ /* 0x002fe200078e00ff */
[----:B------:R-:W-:-:S02]  /*b720*/  UIADD3 UR18, UR11, UR18, URZ ;  /* 0x000000120b127290 */ /* 0x000fc4000fffe03f */
[----:B------:R-:W-:Y:S01]  /*b730*/  UIADD3 UR13, UR9, UR13, URZ ;  /* 0x0000000d090d7290 */ /* 0x000fe2000fffe03f */
[----:B------:R-:W-:Y:S02]  /*b740*/  IMAD.MOV.U32 R3, RZ, RZ, R6 ;  /* 0x000000ffff037224 */ /* 0x000fe400078e0006 */
[----:B------:R-:W-:Y:S01]  /*b750*/  IMAD.U32 R10, RZ, RZ, UR14 ;  /* 0x0000000eff0a7e24 */ /* 0x000fe2000f8e00ff */
[----:B------:R-:W-:Y:S01]  /*b760*/  ULDC.64 UR8, c[0x0][UR17+0x210] ;  /* 0x0000840011087abb */ /* 0x000fe20008000a00 */
[----:B--2---:R-:W-:Y:S01]  /*b770*/  @P0 SHF.R.U32.HI R3, RZ, R5, R4 ;  /* 0x00000005ff030219 */ /* 0x004fe20000011604 */
[----:B------:R-:W-:Y:S02]  /*b780*/  IMAD.U32 R4, RZ, RZ, UR20 ;  /* 0x00000014ff047e24 */ /* 0x000fe4000f8e00ff */
[----:B------:R-:W-:Y:S01]  /*b790*/  IMAD.U32 R5, RZ, RZ, UR21 ;  /* 0x00000015ff057e24 */ /* 0x000fe2000f8e00ff */
[--C-:B------:R-:W-:Y:S01]  /*b7a0*/  SHF.R.S32.HI R5, RZ, 0x1f, R3.reuse ;  /* 0x0000001fff057819 */ /* 0x100fe20000011403 */
[----:B------:R-:W-:Y:S01]  /*b7b0*/  IMAD.MOV R7, RZ, RZ, -R3 ;  /* 0x000000ffff077224 */ /* 0x000fe200078e0a03 */
[----:B------:R-:W-:Y:S01]  /*b7c0*/  IADD3 R4, P0, P1, R3, UR10, R4 ;  /* 0x0000000a03047c10 */ /* 0x000fe2000f91e004 */
[----:B------:R-:W-:-:S02]  /*b7d0*/  UIADD3.X UR10, UR13, UR18, UR19, UP1, UP2 ;  /* 0x000000120d0a7290 */ /* 0x000fc40008fe4413 */
[----:B------:R-:W-:-:S04]  /*b7e0*/  IMAD R7, R9, R7, R6 ;  /* 0x0000000709077224 */ /* 0x000fc800078e0206 */
[----:B------:R-:W-:Y:S01]  /*b7f0*/  IADD3.X R5, R5, UR10, R10, P0, P1 ;  /* 0x0000000a05057c10 */ /* 0x000fe200087e240a */
[C---:B------:R-:W-:Y:S01]  /*b800*/  IMAD R6, R7.reuse, UR9, RZ ;  /* 0x0000000907067c24 */ /* 0x040fe2000f8e02ff */
[----:B------:R-:W-:Y:S01]  /*b810*/  SHF.R.S32.HI R3, RZ, 0x1f, R7 ;  /* 0x0000001fff037819 */ /* 0x000fe20000011407 */
[----:B------:R-:W-:Y:S01]  /*b820*/  ULDC.64 UR10, c[0x0][0xba8] ;  /* 0x0002ea00000a7ab9 */ /* 0x000fe20000000a00 */
[----:B------:R-:W-:Y:S01]  /*b830*/  @!UP0 ULDC UR10, c[0x0][0xb50] ;  /* 0x0002d400000a8ab9 */ /* 0x000fe20000000800 */
[----:B------:R-:W-:Y:S01]  /*b840*/  IMAD.WIDE.U32 R4, R7, UR8, R4 ;  /* 0x0000000807047c25 */ /* 0x000fe2000f8e0004 */
[----:B------:R-:W-:-:S03]  /*b850*/  @!UP0 ULDC UR11, c[0x0][0xb54] ;  /* 0x0002d500000b8ab9 */ /* 0x000fc60000000800 */
[----:B------:R-:W-:Y:S01]  /*b860*/  IMAD R3, R3, UR8, R6 ;  /* 0x0000000803037c24 */ /* 0x000fe2000f8e0206 */
[----:B------:R-:W-:-:S03]  /*b870*/  LEA R6, P0, R4, UR10, 0x2 ;  /* 0x0000000a04067c11 */ /* 0x000fc6000f8010ff */
[----:B------:R-:W-:-:S05]  /*b880*/  IMAD.IADD R3, R5, 0x1, R3 ;  /* 0x0000000105037824 */ /* 0x000fca00078e0203 */
[----:B------:R-:W-:Y:S01]  /*b890*/  LEA.HI.X R7, R4, UR11, R3, 0x2, P0 ;  /* 0x0000000b04077c11 */ /* 0x000fe200080f1403 */
[----:B------:R-:W-:-:S05]  /*b8a0*/  IMAD.MOV.U32 R3, RZ, RZ, -0x800000 ;  /* 0xff800000ff037424 */ /* 0x000fca00078e00ff */
[----:B------:R1:W-:Y:S02]  /*b8b0*/  STG.E desc[UR50][R6.64], R3 ;  /* 0x0000000306007986 */ /* 0x0003e4000c101932 */
.L_x_399:
[----:B------:R-:W-:Y:S05]  /*b8c0*/  BSYNC B1 ;  /* 0x0000000000017941 */ /* 0x000fea0003800000 */
.L_x_398:
[----:B------:R-:W-:-:S06]  /*b8d0*/  UISETP.GT.AND UP0, UPT, UR45, 0x1, UPT ;  /* 0x000000012d00788c */ /* 0x000fcc000bf04270 */
[----:B------:R-:W-:-:S13]  /*b8e0*/  PLOP3.LUT P0, PT, PT, PT, UP0, 0x80, 0x0 ;  /* 0x000000000000781c */ /* 0x000fda0003f0f008 */
[----:B------:R-:W-:Y:S05]  /*b8f0*/  @P0 BRA `(.L_x_394) ;  /* 0x0000000800940947 */ /* 0x000fea0003800000 */
[----:B------:R-:W2:Y:S01]  /*b900*/  LDC R11, c[0x0][0xbe8] ;  /* 0x0002fa00ff0b7b82 */ /* 0x000ea20000000800 */
[----:B-1----:R-:W-:Y:S01]  /*b910*/  SHF.R.S32.HI R3, RZ, 0x1f, R8 ;  /* 0x0000001fff037819 */ /* 0x002fe20000011408 */
[----:B------:R-:W-:Y:S01]  /*b920*/  ULDC.64 UR12, c[0x0][0xaa0] ;  /* 0x0002a800000c7ab9 */ /* 0x000fe20000000a00 */
[----:B------:R-:W-:Y:S01]  /*b930*/  IMAD.U32 R6, RZ, RZ, UR43 ;  /* 0x0000002bff067e24 */ /* 0x000fe2000f8e00ff */
[----:B------:R-:W-:Y:S01]  /*b940*/  UIMAD UR10, UR19, UR12, URZ ;  /* 0x0000000c130a72a4 */ /* 0x000fe2000f8e023f */
[----:B------:R-:W-:Y:S01]  /*b950*/  LEA.HI R3, R3, R8, RZ, 0x3 ;  /* 0x0000000803037211 */ /* 0x000fe200078f18ff */
[----:B------:R-:W-:Y:S01]  /*b960*/  UIMAD.WIDE.U32 UR8, UR4, UR12, URZ ;  /* 0x0000000c040872a5 */ /* 0x000fe2000f8e003f */
[----:B------:R-:W-:Y:S01]  /*b970*/  VIADD R35, R2, 0xc0 ;  /* 0x000000c002237836 */ /* 0x000fe20000000000 */
[----:B------:R-:W-:Y:S01]  /*b980*/  UIMAD UR10, UR4, UR13, UR10 ;  /* 0x0000000d040a72a4 */ /* 0x000fe2000f8e020a */
[----:B------:R-:W-:Y:S01]  /*b990*/  LOP3.LUT R5, R3, 0xfffffff8, RZ, 0xc0, !PT ;  /* 0xfffffff803057812 */ /* 0x000fe200078ec0ff */
[----:B------:R-:W-:Y:S01]  /*b9a0*/  ULDC UR12, c[0x0][0xac8] ;  /* 0x0002b200000c7ab9 */ /* 0x000fe20000000800 */
[----:B------:R-:W-:Y:S01]  /*b9b0*/  SHF.R.S32.HI R13, RZ, 0x3, R3 ;  /* 0x00000003ff0d7819 */ /* 0x000fe20000011403 */
[----:B------:R-:W-:Y:S01]  /*b9c0*/  UIADD3 UR9, UR9, UR10, URZ ;  /* 0x0000000a09097290 */ /* 0x000fe2000fffe03f */
[----:B------:R-:W-:Y:S01]  /*b9d0*/  ISETP.GE.AND P1, PT, R185, UR12, PT ;  /* 0x0000000cb9007c0c */ /* 0x000fe2000bf26270 */
[----:B------:R-:W-:Y:S01]  /*b9e0*/  IMAD.IADD R8, R8, 0x1, -R5 ;  /* 0x0000000108087824 */ /* 0x000fe200078e0a05 */
[----:B------:R-:W-:Y:S01]  /*b9f0*/  ULDC.64 UR10, c[0x0][0xae8] ;  /* 0x0002ba00000a7ab9 */ /* 0x000fe20000000a00 */
[----:B------:R-:W-:Y:S01]  /*ba00*/  ISETP.GE.AND P2, PT, R2, UR12, PT ;  /* 0x0000000c02007c0c */ /* 0x000fe2000bf46270 */
[----:B------:R-:W-:Y:S01]  /*ba10*/  UIMAD.WIDE.U32 UR8, UR42, UR10, UR8 ;  /* 0x0000000a2a0872a5 */ /* 0x000fe2000f8e0008 */
[----:B------:R-:W-:Y:S01]  /*ba20*/  IMAD R3, R8, 0x20, R13 ;  /* 0x0000002008037824 */ /* 0x000fe200078e020d */
[----:B------:R-:W-:Y:S01]  /*ba30*/  BSSY B1, `(.L_x_400) ;  /* 0x000006d000017945 */ /* 0x000fe20003800000 */
[----:B------:R-:W-:Y:S01]  /*ba40*/  VIADD R31, R2, 0x100 ;  /* 0x00000100021f7836 */ /* 0x000fe20000000000 */
[----:B------:R-:W-:Y:S01]  /*ba50*/  UIMAD UR9, UR42, UR11, UR9 ;  /* 0x0000000b2a0972a4 */ /* 0x000fe2000f8e0209 */
[----:B------:R-:W-:Y:S01]  /*ba60*/  IMAD R9, R6, 0x40, R3 ;  /* 0x0000004006097824 */ /* 0x000fe200078e0203 */
[----:B------:R-:W-:Y:S01]  /*ba70*/  SEL R3, RZ, 0xffffffff, P1 ;  /* 0xffffffffff037807 */ /* 0x000fe20000800000 */
[----:B------:R-:W-:Y:S01]  /*ba80*/  ULDC.64 UR10, c[0x0][0xaf0] ;  /* 0x0002bc00000a7ab9 */ /* 0x000fe20000000a00 */
[----:B--2---:R-:W-:Y:S01]  /*ba90*/  ISETP.NE.AND P0, PT, R11, 0x1, PT ;  /* 0x000000010b00780c */ /* 0x004fe20003f05270 */
[----:B------:R-:W-:Y:S01]  /*baa0*/  UIMAD UR41, UR41, UR10, URZ ;  /* 0x0000000a292972a4 */ /* 0x000fe2000f8e023f */
[----:B------:R-:W-:Y:S01]  /*bab0*/  ISETP.GE.AND P1, PT, R184, UR12, PT ;  /* 0x0000000cb8007c0c */ /* 0x000fe2000bf26270 */
[----:B------:R-:W-:Y:S01]  /*bac0*/  IMAD.SHL.U32 R15, R3, 0x2, RZ ;  /* 0x00000002030f7824 */ /* 0x000fe200078e00ff */
[----:B------:R-:W-:Y:S01]  /*bad0*/  SEL R6, RZ, 0x1, P2 ;  /* 0x00000001ff067807 */ /* 0x000fe20001000000 */
[----:B------:R-:W-:Y:S01]  /*bae0*/  UIMAD UR4, UR40, UR11, UR41 ;  /* 0x0000000b280472a4 */ /* 0x000fe2000f8e0229 */
[----:B------:R-:W-:Y:S01]  /*baf0*/  SEL R7, RZ, 0xffffffff, P1 ;  /* 0xffffffffff077807 */ /* 0x000fe20000800000 */
[----:B------:R-:W-:Y:S01]  /*bb00*/  UIMAD.WIDE.U32 UR40, UR40, UR10, UR8 ;  /* 0x0000000a282872a5 */ /* 0x000fe2000f8e0008 */
[----:B------:R-:W-:Y:S01]  /*bb10*/  IMAD.MOV.U32 R3, RZ, RZ, R9 ;  /* 0x000000ffff037224 */ /* 0x000fe200078e0009 */
[----:B------:R-:W-:Y:S01]  /*bb20*/  LOP3.LUT R6, R15, 0x2, R6, 0xe2, !PT ;  /* 0x000000020f067812 */ /* 0x000fe200078ee206 */
[----:B------:R-:W-:Y:S01]  /*bb30*/  ULDC.64 UR8, c[0x0][0xae0] ;  /* 0x0002b80000087ab9 */ /* 0x000fe20000000a00 */
[----:B------:R-:W-:Y:S01]  /*bb40*/  IMAD.SHL.U32 R7, R7, 0x4, RZ ;  /* 0x0000000407077824 */ /* 0x000fe200078e00ff */
[----:B------:R-:W-:Y:S01]  /*bb50*/  UIADD3 UR4, UR41, UR4, URZ ;  /* 0x0000000429047290 */ /* 0x000fe2000fffe03f */
[----:B------:R-:W1:Y:S01]  /*bb60*/  @P0 LDC R4, c[0x0][0xbec] ;  /* 0x0002fb00ff040b82 */ /* 0x000e620000000800 */
[C---:B------:R-:W-:Y:S01]  /*bb70*/  VIADD R29, R2.reuse, 0x140 ;  /* 0x00000140021d7836 */ /* 0x040fe20000000000 */
[----:B------:R-:W-:Y:S01]  /*bb80*/  SHF.R.S32.HI R33, RZ, 0x1f, R184 ;  /* 0x0000001fff217819 */ /* 0x000fe200000114b8 */
[----:B------:R-:W-:Y:S01]  /*bb90*/  VIADD R37, R2, 0x180 ;  /* 0x0000018002257836 */ /* 0x000fe20000000000 */
[----:B------:R-:W-:Y:S01]  /*bba0*/  LOP3.LUT R10, R7, 0x4, R6, 0xe2, !PT ;  /* 0x00000004070a7812 */ /* 0x000fe200078ee206 */
[----:B------:R-:W-:Y:S01]  /*bbb0*/  IMAD.U32 R26, RZ, RZ, UR43 ;  /* 0x0000002bff1a7e24 */ /* 0x000fe2000f8e00ff */
[----:B------:R-:W-:Y:S01]  /*bbc0*/  SHF.R.S32.HI R28, RZ, 0x1f, R29 ;  /* 0x0000001fff1c7819 */ /* 0x000fe2000001141d */
[----:B-----5:R-:W-:Y:S01]  /*bbd0*/  IMAD R25, R0, R11, RZ ;  /* 0x0000000b00197224 */ /* 0x020fe200078e02ff */
[----:B------:R-:W2:Y:S01]  /*bbe0*/  @P0 LDC R5, c[0x0][0xbf0] ;  /* 0x0002fc00ff050b82 */ /* 0x000ea20000000800 */
[----:B------:R-:W-:Y:S01]  /*bbf0*/  IMAD R26, R26, 0x40, R13 ;  /* 0x000000401a1a7824 */ /* 0x000fe200078e020d */
[----:B------:R-:W-:Y:S01]  /*bc00*/  SHF.R.S32.HI R30, RZ, 0x1f, R31 ;  /* 0x0000001fff1e7819 */ /* 0x000fe2000001141f */
[----:B------:R-:W-:Y:S01]  /*bc10*/  VIADD R27, R2, 0x1c0 ;  /* 0x000001c0021b7836 */ /* 0x000fe20000000000 */
[----:B------:R-:W-:-:S02]  /*bc20*/  SHF.R.S32.HI R32, RZ, 0x1f, R37 ;  /* 0x0000001fff207819 */ /* 0x000fc40000011425 */
[----:B------:R-:W-:Y:S02]  /*bc30*/  SHF.R.S32.HI R34, RZ, 0x1f, R35 ;  /* 0x0000001fff227819 */ /* 0x000fe40000011423 */
[----:B------:R-:W-:Y:S02]  /*bc40*/  ISETP.GE.AND P1, PT, R27, UR12, PT ;  /* 0x0000000c1b007c0c */ /* 0x000fe4000bf26270 */
[----:B------:R-:W-:Y:S02]  /*bc50*/  SHF.R.S32.HI R36, RZ, 0x1f, R27 ;  /* 0x0000001fff247819 */ /* 0x000fe4000001141b */
[----:B------:R-:W-:Y:S02]  /*bc60*/  SEL R0, RZ, 0x80, P1 ;  /* 0x00000080ff007807 */ /* 0x000fe40000800000 */
[----:B------:R-:W-:Y:S01]  /*bc70*/  SHF.R.S32.HI R38, RZ, 0x1f, R185 ;  /* 0x0000001fff267819 */ /* 0x000fe200000114b9 */
[----:B-1----:R-:W-:-:S05]  /*bc80*/  @P0 IMAD.HI.U32 R4, R9, R4, RZ ;  /* 0x0000000409040227 */ /* 0x002fca00078e00ff */
[----:B--2---:R-:W-:Y:S01]  /*bc90*/  @P0 SHF.R.U32.HI R3, RZ, R5, R4 ;  /* 0x00000005ff030219 */ /* 0x004fe20000011604 */
[----:B------:R-:W-:Y:S01]  /*bca0*/  IMAD.U32 R5, RZ, RZ, UR41 ;  /* 0x00000029ff057e24 */ /* 0x000fe2000f8e00ff */
[----:B------:R-:W-:Y:S01]  /*bcb0*/  ISETP.GE.AND P0, PT, R35, UR12, PT ;  /* 0x0000000c23007c0c */ /* 0x000fe2000bf06270 */
[----:B------:R-:W-:Y:S01]  /*bcc0*/  IMAD.U32 R4, RZ, RZ, UR40 ;  /* 0x00000028ff047e24 */ /* 0x000fe2000f8e00ff */
[--C-:B------:R-:W-:Y:S01]  /*bcd0*/  SHF.R.S32.HI R6, RZ, 0x1f, R3.reuse ;  /* 0x0000001fff067819 */ /* 0x100fe20000011403 */
[----:B------:R-:W-:Y:S01]  /*bce0*/  IMAD.U32 R5, RZ, RZ, UR4 ;  /* 0x00000004ff057e24 */ /* 0x000fe2000f8e00ff */
[----:B------:R-:W-:Y:S01]  /*bcf0*/  SEL R7, RZ, 0xffffffff, P0 ;  /* 0xffffffffff077807 */ /* 0x000fe20000000000 */
[----:B------:R-:W-:Y:S01]  /*bd00*/  IMAD.MOV R8, RZ, RZ, -R3 ;  /* 0x000000ffff087224 */ /* 0x000fe200078e0a03 */
[----:B------:R-:W-:Y:S01]  /*bd10*/  ISETP.GE.AND P0, PT, R31, UR12, PT ;  /* 0x0000000c1f007c0c */ /* 0x000fe2000bf06270 */
[----:B------:R-:W-:Y:S02]  /*bd20*/  IMAD R6, R6, UR8, RZ ;  /* 0x0000000806067c24 */ /* 0x000fe4000f8e02ff */
[----:B------:R-:W-:Y:S01]  /*bd30*/  IMAD.SHL.U32 R15, R7, 0x8, RZ ;  /* 0x00000008070f7824 */ /* 0x000fe200078e00ff */
[----:B------:R-:W-:Y:S01]  /*bd40*/  SEL R12, RZ, 0xffffffff, P0 ;  /* 0xffffffffff0c7807 */ /* 0x000fe20000000000 */
[----:B------:R-:W-:Y:S01]  /*bd50*/  IMAD R7, R3, UR9, R6 ;  /* 0x0000000903077c24 */ /* 0x000fe2000f8e0206 */
[----:B------:R-:W-:Y:S01]  /*bd60*/  ISETP.GE.AND P0, PT, R29, UR12, PT ;  /* 0x0000000c1d007c0c */ /* 0x000fe2000bf06270 */
[----:B------:R-:W-:Y:S01]  /*bd70*/  IMAD.WIDE.U32 R4, R3, UR8, R4 ;  /* 0x0000000803047c25 */ /* 0x000fe2000f8e0004 */
[----:B------:R-:W-:Y:S01]  /*bd80*/  LOP3.LUT R10, R15, 0x8, R10, 0xe2, !PT ;  /* 0x000000080f0a7812 */ /* 0x000fe200078ee20a */
[----:B------:R-:W-:-:S02]  /*bd90*/  ULDC.64 UR8, c[0x0][0xad8] ;  /* 0x0002b60000087ab9 */ /* 0x000fc40000000a00 */
[----:B------:R-:W-:Y:S02]  /*bda0*/  IMAD R3, R11, R8, R9 ;  /* 0x000000080b037224 */ /* 0x000fe400078e0209 */
[----:B------:R-:W-:Y:S02]  /*bdb0*/  IMAD.SHL.U32 R9, R12, 0x10, RZ ;  /* 0x000000100c097824 */ /* 0x000fe400078e00ff */
[----:B------:R-:W-:Y:S01]  /*bdc0*/  IMAD.IADD R5, R5, 0x1, R7 ;  /* 0x0000000105057824 */ /* 0x000fe200078e0207 */
[----:B------:R-:W-:Y:S02]  /*bdd0*/  SHF.R.S32.HI R6, RZ, 0x1f, R3 ;  /* 0x0000001fff067819 */ /* 0x000fe40000011403 */
[----:B------:R-:W-:Y:S01]  /*bde0*/  SEL R7, RZ, 0xffffffff, P0 ;  /* 0xffffffffff077807 */ /* 0x000fe20000000000 */
[----:B------:R-:W-:Y:S01]  /*bdf0*/  IMAD.WIDE.U32 R4, R3, UR8, R4 ;  /* 0x0000000803047c25 */ /* 0x000fe2000f8e0004 */
[----:B------:R-:W-:Y:S02]  /*be00*/  LOP3.LUT R10, R9, 0x10, R10, 0xe2, !PT ;  /* 0x00000010090a7812 */ /* 0x000fe400078ee20a */
[----:B------:R-:W-:Y:S01]  /*be10*/  ISETP.GE.AND P0, PT, R37, UR12, PT ;  /* 0x0000000c25007c0c */ /* 0x000fe2000bf06270 */
[----:B------:R-:W-:-:S02]  /*be20*/  IMAD R6, R6, UR8, RZ ;  /* 0x0000000806067c24 */ /* 0x000fc4000f8e02ff */
[----:B------:R-:W-:Y:S02]  /*be30*/  IMAD.SHL.U32 R9, R7, 0x20, RZ ;  /* 0x0000002007097824 */ /* 0x000fe400078e00ff */
[----:B------:R-:W-:Y:S01]  /*be40*/  IMAD R7, R3, UR9, R6 ;  /* 0x0000000903077c24 */ /* 0x000fe2000f8e0206 */
[----:B------:R-:W-:Y:S02]  /*be50*/  ULDC.64 UR8, c[0x0][0xa80] ;  /* 0x0002a00000087ab9 */ /* 0x000fe40000000a00 */
[----:B------:R-:W-:Y:S01]  /*be60*/  LOP3.LUT R10, R9, 0x20, R10, 0xe2, !PT ;  /* 0x00000020090a7812 */ /* 0x000fe200078ee20a */
[----:B------:R-:W-:Y:S01]  /*be70*/  IMAD.IADD R3, R5, 0x1, R7 ;  /* 0x0000000105037824 */ /* 0x000fe200078e0207 */
[----:B------:R-:W-:Y:S02]  /*be80*/  SEL R9, RZ, 0x40, P0 ;  /* 0x00000040ff097807 */ /* 0x000fe40000000000 */
[----:B------:R-:W-:Y:S02]  /*be90*/  LEA R20, P0, R4, UR8, 0x1 ;  /* 0x0000000804147c11 */ /* 0x000fe4000f8008ff */
[----:B------:R-:W-:-:S02]  /*bea0*/  LOP3.LUT R21, R10, R9, RZ, 0xfc, !PT ;  /* 0x000000090a157212 */ /* 0x000fc400078efcff */
[----:B------:R-:W-:Y:S01]  /*beb0*/  LEA.HI.X R3, R4, UR9, R3, 0x1, P0 ;  /* 0x0000000904037c11 */ /* 0x000fe200080f0c03 */
[----:B------:R1:W2:Y:S01]  /*bec0*/  SHFL.IDX PT, R6, R20, RZ, 0x181f ;  /* 0x00181fff14067589 */ /* 0x0002a200000e0000 */
[----:B------:R-:W-:Y:S02]  /*bed0*/  ISETP.GE.AND P0, PT, R26, R25, PT ;  /* 0x000000191a00720c */ /* 0x000fe40003f06270 */
[----:B------:R-:W-:Y:S01]  /*bee0*/  LOP3.LUT R24, R21, R0, RZ, 0xfc, !PT ;  /* 0x0000000015187212 */ /* 0x000fe200078efcff */
[----:B------:R1:W3:Y:S10]  /*bef0*/  SHFL.IDX PT, R7, R3, RZ, 0x181f ;  /* 0x00181fff03077589 */ /* 0x0002f400000e0000 */
[----:B-1----:R-:W-:Y:S05]  /*bf00*/  @P0 BRA `(.L_x_401) ;  /* 0x00000000007c0947 */ /* 0x002fea0003800000 */
[----:B------:R-:W-:Y:S02]  /*bf10*/  ISETP.GE.AND P2, PT, R185, UR12, PT ;  /* 0x0000000cb9007c0c */ /* 0x000fe4000bf46270 */
[----:B------:R-:W-:Y:S02]  /*bf20*/  ISETP.GE.AND P1, PT, R2, UR12, PT ;  /* 0x0000000c02007c0c */ /* 0x000fe4000bf26270 */
[----:B------:R-:W-:Y:S02]  /*bf30*/  ISETP.GE.AND P5, PT, R184, UR12, PT ;  /* 0x0000000cb8007c0c */ /* 0x000fe4000bfa6270 */
[----:B------:R-:W-:-:S07]  /*bf40*/  ISETP.GE.AND P3, PT, R35, UR12, PT ;  /* 0x0000000c23007c0c */ /* 0x000fce000bf66270 */
[CC--:B--2---:R-:W-:Y:S02]  /*bf50*/  @!P2 LEA R8, P0, R185.reuse, R6.reuse, 0x1 ;  /* 0x00000006b908a211 */ /* 0x0c4fe400078008ff */
[----:B---3--:R-:W-:Y:S02]  /*bf60*/  @!P1 IMAD.WIDE R4, R2, 0x2, R6 ;  /* 0x0000000202049825 */ /* 0x008fe400078e0206 */
[----:B------:R-:W-:Y:S02]  /*bf70*/  @!P2 LEA.HI.X R9, R185, R7, R38, 0x1, P0 ;  /* 0x00000007b909a211 */ /* 0x000fe400000f0c26 */
[----:B------:R-:W-:Y:S01]  /*bf80*/  @!P5 LEA R10, P4, R184, R6, 0x1 ;  /* 0x00000006b80ad211 */ /* 0x000fe200078808ff */
[----:B------:R-:W-:Y:S01]  /*bf90*/  @!P1 ST.E.128 desc[UR50][R4.64], RZ ;  /* 0x000000ff04009985 */ /* 0x000fe2000c101d32 */
[----:B------:R-:W-:Y:S02]  /*bfa0*/  ISETP.GE.AND P1, PT, R29, UR12, PT ;  /* 0x0000000c1d007c0c */ /* 0x000fe4000bf26270 */
[----:B------:R-:W-:Y:S01]  /*bfb0*/  LOP3.LUT P0, RZ, R21, 0x40, RZ, 0xc0, !PT ;  /* 0x0000004015ff7812 */ /* 0x000fe2000780c0ff */
[----:B------:R1:W-:Y:S01]  /*bfc0*/  @!P2 ST.E.128 desc[UR50][R8.64], RZ ;  /* 0x000000ff0800a985 */ /* 0x0003e2000c101d32 */
[----:B------:R-:W-:-:S02]  /*bfd0*/  ISETP.GE.AND P2, PT, R31, UR12, PT ;  /* 0x0000000c1f007c0c */ /* 0x000fc4000bf46270 */
[-C--:B------:R-:W-:Y:S02]  /*bfe0*/  @!P5 LEA.HI.X R11, R184, R7.reuse, R33, 0x1, P4 ;  /* 0x00000007b80bd211 */ /* 0x080fe400020f0c21 */
[----:B------:R-:W-:Y:S02]  /*bff0*/  LOP3.LUT P4, RZ, R24, 0x80, RZ, 0xc0, !PT ;  /* 0x0000008018ff7812 */ /* 0x000fe4000788c0ff */
[CC--:B------:R-:W-:Y:S01]  /*c000*/  @!P3 LEA R12, P6, R35.reuse, R6.reuse, 0x1 ;  /* 0x00000006230cb211 */ /* 0x0c0fe200078c08ff */
[----:B------:R4:W-:Y:S03]  /*c010*/  @!P5 ST.E.128 desc[UR50][R10.64], RZ ;  /* 0x000000ff0a00d985 */ /* 0x0009e6000c101d32 */
[----:B------:R-:W-:Y:S02]  /*c020*/  @!P3 LEA.HI.X R13, R35, R7, R34, 0x1, P6 ;  /* 0x00000007230db211 */ /* 0x000fe400030f0c22 */
[----:B-1----:R-:W-:-:S02]  /*c030*/  @!P1 LEA R8, P6, R29, R6, 0x1 ;  /* 0x000000061d089211 */ /* 0x002fc400078c08ff */
[-C--:B------:R-:W-:Y:S01]  /*c040*/  @!P2 LEA R4, P5, R31, R6.reuse, 0x1 ;  /* 0x000000061f04a211 */ /* 0x080fe200078a08ff */
[----:B------:R4:W-:Y:S01]  /*c050*/  @!P3 ST.E.128 desc[UR50][R12.64], RZ ;  /* 0x000000ff0c00b985 */ /* 0x0009e2000c101d32 */
[-C--:B------:R-:W-:Y:S02]  /*c060*/  @P0 LEA R14, P3, R37, R6.reuse, 0x1 ;  /* 0x00000006250e0211 */ /* 0x080fe400078608ff */
[-C--:B------:R-:W-:Y:S02]  /*c070*/  @!P2 LEA.HI.X R5, R31, R7.reuse, R30, 0x1, P5 ;  /* 0x000000071f05a211 */ /* 0x080fe400028f0c1e */
[----:B------:R-:W-:Y:S02]  /*c080*/  @P4 LEA R6, P5, R27, R6, 0x1 ;  /* 0x000000061b064211 */ /* 0x000fe400078a08ff */
[-C--:B------:R-:W-:Y:S01]  /*c090*/  @!P1 LEA.HI.X R9, R29, R7.reuse, R28, 0x1, P6 ;  /* 0x000000071d099211 */ /* 0x080fe200030f0c1c */
[----:B------:R4:W-:Y:S01]  /*c0a0*/  @!P2 ST.E.128 desc[UR50][R4.64], RZ ;  /* 0x000000ff0400a985 */ /* 0x0009e2000c101d32 */
[----:B------:R-:W-:-:S02]  /*c0b0*/  @P0 LEA.HI.X R15, R37, R7, R32, 0x1, P3 ;  /* 0x00000007250f0211 */ /* 0x000fc400018f0c20 */
[----:B------:R-:W-:Y:S01]  /*c0c0*/  @P4 LEA.HI.X R7, R27, R7, R36, 0x1, P5 ;  /* 0x000000071b074211 */ /* 0x000fe200028f0c24 */
[----:B------:R4:W-:Y:S04]  /*c0d0*/  @!P1 ST.E.128 desc[UR50][R8.64], RZ ;  /* 0x000000ff08009985 */ /* 0x0009e8000c101d32 */
[----:B------:R4:W-:Y:S04]  /*c0e0*/  @P0 ST.E.128 desc[UR50][R14.64], RZ ;  /* 0x000000ff0e000985 */ /* 0x0009e8000c101d32 */
[----:B------:R4:W-:Y:S02]  /*c0f0*/  @P4 ST.E.128 desc[UR50][R6.64], RZ ;  /* 0x000000ff06004985 */ /* 0x0009e4000c101d32 */
.L_x_401:
[----:B------:R-:W-:Y:S05]  /*c100*/  BSYNC B1 ;  /* 0x0000000000017941 */ /* 0x000fea0003800000 */
.L_x_400:
[----:B------:R-:W-:Y:S01]  /*c110*/  VIADD R0, R26, 0x20 ;  /* 0x000000201a007836 */ /* 0x000fe20000000000 */
[----:B---34-:R1:W3:Y:S04]  /*c120*/  SHFL.IDX PT, R7, R3, 0x1, 0x181f ;  /* 0x00381f0003077f89 */ /* 0x0182e800000e0000 */
[----:B------:R-:W-:Y:S01]  /*c130*/  ISETP.GE.AND P0, PT, R0, R25, PT ;  /* 0x000000190000720c */ /* 0x000fe20003f06270 */
[----:B--2---:R1:W2:-:S12]  /*c140*/  SHFL.IDX PT, R6, R20, 0x1, 0x181f ;  /* 0x00381f0014067f89 */ /* 0x00429800000e0000 */
[----:B-1----:R-:W-:Y:S05]  /*c150*/  @P0 BRA `(.L_x_394) ;  /* 0x00000000007c0947 */ /* 0x002fea0003800000 */
[----:B------:R-:W-:Y:S02]  /*c160*/  ISETP.GE.AND P1, PT, R2, UR12, PT ;  /* 0x0000000c02007c0c */ /* 0x000fe4000bf26270 */
[----:B------:R-:W-:Y:S02]  /*c170*/  ISETP.GE.AND P5, PT, R185, UR12, PT ;  /* 0x0000000cb9007c0c */ /* 0x000fe4000bfa6270 */
[----:B------:R-:W-:Y:S02]  /*c180*/  ISETP.GE.AND P4, PT, R184, UR12, PT ;  /* 0x0000000cb8007c0c */ /* 0x000fe4000bf86270 */
[----:B------:R-:W-:Y:S02]  /*c190*/  ISETP.GE.AND P3, PT, R35, UR12, PT ;  /* 0x0000000c23007c0c */ /* 0x000fe4000bf66270 */
[----:B------:R-:W-:-:S05]  /*c1a0*/  ISETP.GE.AND P2, PT, R31, UR12, PT ;  /* 0x0000000c1f007c0c */ /* 0x000fca000bf46270 */
[----:B--23--:R-:W-:Y:S02]  /*c1b0*/  @!P1 IMAD.WIDE R4, R2, 0x2, R6 ;  /* 0x0000000202049825 */ /* 0x00cfe400078e0206 */
[CC--:B------:R-:W-:Y:S02]  /*c1c0*/  @!P5 LEA R8, P0, R185.reuse, R6.reuse, 0x1 ;  /* 0x00000006b908d211 */ /* 0x0c0fe400078008ff */
[-C--:B------:R-:W-:Y:S01]  /*c1d0*/  @!P4 LEA R10, P6, R184, R6.reuse, 0x1 ;  /* 0x00000006b80ac211 */ /* 0x080fe200078c08ff */
[----:B------:R1:W-:Y:S01]  /*c1e0*/  @!P1 ST.E.128 desc[UR50][R4.64], RZ ;  /* 0x000000ff04009985 */ /* 0x0003e2000c101d32 */
[----:B------:R-:W-:Y:S02]  /*c1f0*/  @!P5 LEA.HI.X R9, R185, R7, R38, 0x1, P0 ;  /* 0x00000007b909d211 */ /* 0x000fe400000f0c26 */
[----:B------:R-:W-:Y:S02]  /*c200*/  ISETP.GE.AND P1, PT, R29, UR12, PT ;  /* 0x0000000c1d007c0c */ /* 0x000fe4000bf26270 */
[----:B------:R-:W-:Y:S01]  /*c210*/  LOP3.LUT P0, RZ, R21, 0x40, RZ, 0xc0, !PT ;  /* 0x0000004015ff7812 */ /* 0x000fe2000780c0ff */
[----:B------:R2:W-:Y:S01]  /*c220*/  @!P5 ST.E.128 desc[UR50][R8.64], RZ ;  /* 0x000000ff0800d985 */ /* 0x0005e2000c101d32 */
[----:B------:R-:W-:-:S02]  /*c230*/  @!P3 LEA R12, P5, R35, R6, 0x1 ;  /* 0x00000006230cb211 */ /* 0x000fc400078a08ff */
[-C--:B------:R-:W-:Y:S02]  /*c240*/  @!P4 LEA.HI.X R11, R184, R7.reuse, R33, 0x1, P6 ;  /* 0x00000007b80bc211 */ /* 0x080fe400030f0c21 */
[-C--:B------:R-:W-:Y:S02]  /*c250*/  @!P2 LEA R14, P6, R31, R6.reuse, 0x1 ;  /* 0x000000061f0ea211 */ /* 0x080fe400078c08ff */
[-C--:B------:R-:W-:Y:S01]  /*c260*/  @!P3 LEA.HI.X R13, R35, R7.reuse, R34, 0x1, P5 ;  /* 0x00000007230db211 */ /* 0x080fe200028f0c22 */
[----:B------:R2:W-:Y:S01]  /*c270*/  @!P4 ST.E.128 desc[UR50][R10.64], RZ ;  /* 0x000000ff0a00c985 */ /* 0x0005e2000c101d32 */
[----:B------:R-:W-:Y:S02]  /*c280*/  LOP3.LUT P5, RZ, R24, 0x80, RZ, 0xc0, !PT ;  /* 0x0000008018ff7812 */ /* 0x000fe400078ac0ff */
[----:B------:R-:W-:Y:S01]  /*c290*/  @!P2 LEA.HI.X R15, R31, R7, R30, 0x1, P6 ;  /* 0x000000071f0fa211 */ /* 0x000fe200030f0c1e */
[----:B------:R2:W-:Y:S01]  /*c2a0*/  @!P3 ST.E.128 desc[UR50][R12.64], RZ ;  /* 0x000000ff0c00b985 */ /* 0x0005e2000c101d32 */
[----:B-1----:R-:W-:-:S03]  /*c2b0*/  @!P1 LEA R4, P6, R29, R6, 0x1 ;  /* 0x000000061d049211 */ /* 0x002fc600078c08ff */
[----:B------:R2:W-:Y:S01]  /*c2c0*/  @!P2 ST.E.128 desc[UR50][R14.64], RZ ;  /* 0x000000ff0e00a985 */ /* 0x0005e2000c101d32 */
[----:B------:R-:W-:Y:S02]  /*c2d0*/  @!P1 LEA.HI.X R5, R29, R7, R28, 0x1, P6 ;  /* 0x000000071d059211 */ /* 0x000fe400030f0c1c */
[----:B------:R-:W-:-:S03]  /*c2e0*/  @P0 LEA R20, P6, R37, R6, 0x1 ;  /* 0x0000000625140211 */ /* 0x000fc600078c08ff */
[----:B------:R2:W-:Y:S01]  /*c2f0*/  @!P1 ST.E.128 desc[UR50][R4.64], RZ ;  /* 0x000000ff04009985 */ /* 0x0005e2000c101d32 */
[----:B------:R-:W-:Y:S02]  /*c300*/  @P0 LEA.HI.X R21, R37, R7, R32, 0x1, P6 ;  /* 0x0000000725150211 */ /* 0x000fe400030f0c20 */
[----:B------:R-:W-:-:S03]  /*c310*/  @P5 LEA R6, P6, R27, R6, 0x1 ;  /* 0x000000061b065211 */ /* 0x000fc600078c08ff */
[----:B------:R2:W-:Y:S01]  /*c320*/  @P0 ST.E.128 desc[UR50][R20.64], RZ ;  /* 0x000000ff14000985 */ /* 0x0005e2000c101d32 */
[----:B------:R-:W-:-:S05]  /*c330*/  @P5 LEA.HI.X R7, R27, R7, R36, 0x1, P6 ;  /* 0x000000071b075211 */ /* 0x000fca00030f0c24 */
[----:B------:R2:W-:Y:S04]  /*c340*/  @P5 ST.E.128 desc[UR50][R6.64], RZ ;  /* 0x000000ff06005985 */ /* 0x0005e8000c101d32 */
.L_x_394:
[----:B------:R-:W-:Y:S05]  /*c350*/  BSYNC B0 ;  /* 0x0000000000007941 */ /* 0x000fea0003800000 */
.L_x_387:
[----:B------:R-:W-:Y:S02]  /*c360*/  ULDC UR4, c[0x0][0xc3c] ;  /* 0x00030f0000047ab9 */ /* 0x000fe40000000800 */
[----:B------:R-:W-:-:S06]  /*c370*/  UISETP.GE.AND UP0, UPT, UR7, UR4, UPT ;  /* 0x000000040700728c */ /* 0x000fcc000bf06270 */
[----:B------:R-:W-:-:S13]  /*c380*/  PLOP3.LUT P0, PT, PT, PT, UP0, 0x80, 0x0 ;  /* 0x000000000000781c */ /* 0x000fda0003f0f008 */
[----:B------:R-:W-:Y:S05]  /*c390*/  @!P0 BRA `(.L_x_402) ;  /* 0xffffff4c00cc8947 */ /* 0x000fea000383ffff */
[----:B------:R-:W-:Y:S05]  /*c3a0*/  EXIT ;  /* 0x000000000000794d */ /* 0x000fea0003800000 */
.L_x_346:
[----:B------:R-:W-:-:S08]  /*c3b0*/  NOP ;  /* 0x0000000000007918 */ /* 0x000fd00000000000 */
[----:B------:R-:W0:-:S00]  /*c3c0*/  USETMAXREG.DEALLOC.CTAPOOL 0x28 ;  /* 0x00000028000079c8 */ /* 0x000e0000080e0500 */
[----:B0-----:R-:W-:Y:S01]  /*c3d0*/  LOP3.LUT R2, R2, 0x3, RZ, 0xc0, !PT ;  /* 0x0000000302027812 */ /* 0x001fe200078ec0ff */
[----:B------:R-:W-:Y:S01]  /*c3e0*/  IMAD.MOV.U32 R6, RZ, RZ, RZ ;  /* 0x000000ffff067224 */ /* 0x000fe200078e00ff */
[----:B------:R-:W-:-:S04]  /*c3f0*/  LOP3.LUT R16, R16, 0xffffdfff, RZ, 0xc0, !PT ;  /* 0xffffdfff10107812 */ /* 0x000fc800078ec0ff */
[----:B------:R-:W0:Y:S02]  /*c400*/  SHFL.IDX PT, R2, R2, RZ, 0x1f ;  /* 0x00001fff02027589 */ /* 0x000e2400000e0000 */
[----:B0-----:R-:W-:-:S13]  /*c410*/  ISETP.NE.AND P0, PT, R2, RZ, PT ;  /* 0x000000ff0200720c */ /* 0x001fda0003f05270 */
[----:B------:R-:W-:Y:S01]  /*c420*/  @P0 LOP3.LUT R16, R16, 0x2000, RZ, 0xfc, !PT ;  /* 0x0000200010100812 */ /* 0x000fe200078efcff */
[----:B------:R-:W-:Y:S06]  /*c430*/  @!P0 BRA `(.L_x_403) ;  /* 0x00000000001c8947 */ /* 0x000fec0003800000 */
[----:B------:R-:W0:Y:S08]  /*c440*/  S2UR UR5, SR_CgaCtaId ;  /* 0x00000000000579c3 */ /* 0x000e300000008800 */
[----:B------:R-:W-:Y:S06]  /*c450*/  BAR.SYNC.DEFER_BLOCKING 0x5, 0x180 ;  /* 0x0146000000007b1d */ /* 0x000fec0000010000 */
[----:B------:R-:W-:-:S02]  /*c460*/  UMOV UR4, 0x400 ;  /* 0x0000040000047882 */ /* 0x000fc40000000000 */
[----:B0-----:R-:W-:-:S09]  /*c470*/  ULEA UR4, UR5, UR4, 0x18 ;  /* 0x0000000405047291 */ /* 0x001fd2000f8ec03f */
[----:B------:R-:W0:Y:S01]  /*c480*/  LDS.128 R24, [UR4+0x28cd0] ;  /* 0x028cd004ff187984 */ /* 0x000e220008000c00 */
[----:B------:R-:W-:Y:S06]  /*c490*/  BAR.ARV 0x4, 0x180 ;  /* 0x0106000000007b1d */ /* 0x000fec0000002000 */
[----:B------:R-:W-:Y:S05]  /*c4a0*/  BRA `(.L_x_404) ;  /* 0x0000000800907947 */ /* 0x000fea0003800000 */
.L_x_403:
[----:B------:R-:W-:Y:S01]  /*c4b0*/  LOP3.LUT R7, R0, 0x1f, RZ, 0xc0, !PT ;  /* 0x0000001f00077812 */ /* 0x000fe200078ec0ff */
[----:B------:R-:W-:Y:S01]  /*c4c0*/  ULDC UR4, c[0x0][0xc3c] ;  /* 0x00030f0000047ab9 */ /* 0x000fe20000000800 */
[----:B------:R-:W-:Y:S01]  /*c4d0*/  IMAD.MOV.U32 R9, RZ, RZ, RZ ;  /* 0x000000ffff097224 */ /* 0x000fe200078e00ff */
[----:B------:R-:W0:Y:S01]  /*c4e0*/  S2UR UR6, SR_CTAID.X ;  /* 0x00000000000679c3 */ /* 0x000e220000002500 */
[----:B------:R-:W-:Y:S01]  /*c4f0*/  ISETP.NE.AND P0, PT, R7, 0x1f, PT ;  /* 0x0000001f0700780c */ /* 0x000fe20003f05270 */
[----:B------:R-:W-:-:S03]  /*c500*/  ULDC UR5, c[0x0][0xc38] ;  /* 0x00030e0000057ab9 */ /* 0x000fc60000000800 */
[----:B------:R-:W-:-:S13]  /*c510*/  ISETP.GE.OR P1, PT, R7, UR4, !P0 ;  /* 0x0000000407007c0c */ /* 0x000fda000c726670 */
[----:B------:R-:W1:Y:S08]  /*c520*/  @!P1 LDC.64 R4, c[0x0][0xc80] ;  /* 0x00032000ff049b82 */ /* 0x000e700000000a00 */
[----:B------:R-:W2:Y:S01]  /*c530*/  @!P1 LDC.64 R2, c[0x0][0xc78] ;  /* 0x00031e00ff029b82 */ /* 0x000ea20000000a00 */
[----:B-1----:R-:W-:-:S05]  /*c540*/  @!P1 IMAD.WIDE.U32 R4, R7, 0x4, R4 ;  /* 0x0000000407049825 */ /* 0x002fca00078e0004 */
[----:B------:R-:W3:Y:S01]  /*c550*/  @!P1 LDG.E R6, desc[UR50][R4.64] ;  /* 0x0000003204069981 */ /* 0x000ee2000c1e1900 */
[----:B--2---:R-:W-:-:S05]  /*c560*/  @!P1 IMAD.WIDE.U32 R2, R7, 0x4, R2 ;  /* 0x0000000407029825 */ /* 0x004fca00078e0002 */
[----:B------:R-:W3:Y:S01]  /*c570*/  @!P1 LDG.E R9, desc[UR50][R2.64] ;  /* 0x0000003202099981 */ /* 0x000ee2000c1e1900 */
[C---:B------:R-:W-:Y:S02]  /*c580*/  ISETP.NE.AND P1, PT, R7.reuse, RZ, PT ;  /* 0x000000ff0700720c */ /* 0x040fe40003f25270 */
[C---:B------:R-:W-:Y:S02]  /*c590*/  ISETP.GE.U32.AND P2, PT, R7.reuse, 0x2, PT ;  /* 0x000000020700780c */ /* 0x040fe40003f46070 */
[C---:B------:R-:W-:Y:S02]  /*c5a0*/  ISETP.GE.U32.AND P3, PT, R7.reuse, 0x4, PT ;  /* 0x000000040700780c */ /* 0x040fe40003f66070 */
[C---:B------:R-:W-:Y:S02]  /*c5b0*/  ISETP.GE.U32.AND P4, PT, R7.reuse, 0x8, PT ;  /* 0x000000080700780c */ /* 0x040fe40003f86070 */
[----:B------:R-:W-:Y:S01]  /*c5c0*/  ISETP.GE.U32.AND P5, PT, R7, 0x10, PT ;  /* 0x000000100700780c */ /* 0x000fe20003fa6070 */
[----:B------:R-:W-:Y:S01]  /*c5d0*/  UMOV UR4, URZ ;  /* 0x0000003f00047c82 */ /* 0x000fe20008000000 */
[----:B---3--:R-:W-:-:S05]  /*c5e0*/  IMAD R8, R6, R9, RZ ;  /* 0x0000000906087224 */ /* 0x008fca00078e02ff */
[----:B------:R-:W1:Y:S02]  /*c5f0*/  SHFL.UP PT, R10, R8, 0x1, RZ ;  /* 0x04200000080a7989 */ /* 0x000e6400000e00ff */
[----:B-1----:R-:W-:-:S05]  /*c600*/  SEL R11, R10, RZ, P1 ;  /* 0x000000ff0a0b7207 */ /* 0x002fca0000800000 */
[----:B------:R-:W-:-:S05]  /*c610*/  IMAD.IADD R11, R8, 0x1, R11 ;  /* 0x00000001080b7824 */ /* 0x000fca00078e020b */
        /* <DEDUP_REMOVED lines=12> */
[----:B------:R-:W1:Y:S02]  /*c6e0*/  SHFL.IDX PT, R4, R5, 0x1f, 0x1f ;  /* 0x03e01f0005047f89 */ /* 0x000e6400000e0000 */
[----:B-1----:R-:W-:-:S05]  /*c6f0*/  IMAD R8, R4, UR5, RZ ;  /* 0x0000000504087c24 */ /* 0x002fca000f8e02ff */
[----:B0-----:R-:W-:Y:S01]  /*c700*/  ISETP.GT.AND P6, PT, R8, UR6, PT ;  /* 0x0000000608007c0c */ /* 0x001fe2000bfc4270 */
[----:B------:R-:W-:-:S12]  /*c710*/  IMAD.MOV.U32 R3, RZ, RZ, R8 ;  /* 0x000000ffff037224 */ /* 0x000fd800078e0008 */
[----:B------:R-:W-:Y:S05]  /*c720*/  @P6 BRA `(.L_x_405) ;  /* 0x0000000000986947 */ /* 0x000fea0003800000 */
[----:B------:R-:W-:Y:S01]  /*c730*/  IMAD.MOV.U32 R8, RZ, RZ, R3 ;  /* 0x000000ffff087224 */ /* 0x000fe200078e0003 */
[----:B------:R-:W-:Y:S01]  /*c740*/  UMOV UR4, URZ ;  /* 0x0000003f00047c82 */ /* 0x000fe20008000000 */
[----:B------:R-:W-:-:S05]  /*c750*/  ULDC UR5, c[0x0][0xc38] ;  /* 0x00030e0000057ab9 */ /* 0x000fca0000000800 */
.L_x_407:
[----:B------:R-:W0:Y:S01]  /*c760*/  LDC R2, c[0x0][0xc3c] ;  /* 0x00030f00ff027b82 */ /* 0x000e220000000800 */
[----:B------:R-:W-:-:S06]  /*c770*/  UIADD3 UR4, UR4, 0x1f, URZ ;  /* 0x0000001f04047890 */ /* 0x000fcc000fffe03f */
[----:B0-----:R-:W-:-:S13]  /*c780*/  ISETP.LE.AND P6, PT, R2, UR4, PT ;  /* 0x0000000402007c0c */ /* 0x001fda000bfc3270 */
[----:B------:R-:W-:Y:S05]  /*c790*/  @P6 BRA `(.L_x_406) ;  /* 0x0000000400a86947 */ /* 0x000fea0003800000 */
[----:B------:R-:W-:Y:S02]  /*c7a0*/  VIADD R9, R7, UR4 ;  /* 0x0000000407097c36 */ /* 0x000fe40008000000 */
[----:B------:R-:W-:-:S03]  /*c7b0*/  IMAD.MOV.U32 R6, RZ, RZ, RZ ;  /* 0x000000ffff067224 */ /* 0x000fc600078e00ff */
[----:B------:R-:W-:-:S13]  /*c7c0*/  ISETP.GE.OR P6, PT, R9, R2, !P0 ;  /* 0x000000020900720c */ /* 0x000fda00047c6670 */
[----:B------:R-:W0:Y:S08]  /*c7d0*/  @!P6 LDC.64 R4, c[0x0][0xc80] ;  /* 0x00032000ff04eb82 */ /* 0x000e300000000a00 */
[----:B------:R-:W1:Y:S01]  /*c7e0*/  @!P6 LDC.64 R2, c[0x0][0xc78] ;  /* 0x00031e00ff02eb82 */ /* 0x000e620000000a00 */
[----:B0-----:R-:W-:-:S05]  /*c7f0*/  @!P6 IMAD.WIDE R4, R9, 0x4, R4 ;  /* 0x000000040904e825 */ /* 0x001fca00078e0204 */
[----:B------:R-:W2:Y:S01]  /*c800*/  @!P6 LDG.E R6, desc[UR50][R4.64] ;  /* 0x000000320406e981 */ /* 0x000ea2000c1e1900 */
[----:B-1----:R-:W-:-:S04]  /*c810*/  @!P6 IMAD.WIDE R2, R9, 0x4, R2 ;  /* 0x000000040902e825 */ /* 0x002fc800078e0202 */
[----:B------:R-:W-:-:S06]  /*c820*/  IMAD.MOV.U32 R9, RZ, RZ, RZ ;  /* 0x000000ffff097224 */ /* 0x000fcc00078e00ff */
[----:B------:R-:W2:Y:S02]  /*c830*/  @!P6 LDG.E R9, desc[UR50][R2.64] ;  /* 0x000000320209e981 */ /* 0x000ea4000c1e1900 */
[----:B--2---:R-:W-:-:S05]  /*c840*/  IMAD R13, R6, R9, RZ ;  /* 0x00000009060d7224 */ /* 0x004fca00078e02ff */
[----:B------:R-:W0:Y:S02]  /*c850*/  SHFL.UP PT, R10, R13, 0x1, RZ ;  /* 0x042000000d0a7989 */ /* 0x000e2400000e00ff */
[----:B0-----:R-:W-:-:S05]  /*c860*/  SEL R10, R10, RZ, P1 ;  /* 0x000000ff0a0a7207 */ /* 0x001fca0000800000 */
[----:B------:R-:W-:-:S05]  /*c870*/  IMAD.IADD R10, R13, 0x1, R10 ;  /* 0x000000010d0a7824 */ /* 0x000fca00078e020a */
        /* <DEDUP_REMOVED lines=12> */
[----:B------:R-:W0:Y:S02]  /*c940*/  SHFL.IDX PT, R2, R5, 0x1f, 0x1f ;  /* 0x03e01f0005027f89 */ /* 0x000e2400000e0000 */
[----:B0-----:R-:W-:-:S04]  /*c950*/  IMAD R3, R2, UR5, RZ ;  /* 0x0000000502037c24 */ /* 0x001fc8000f8e02ff */
[----:B------:R-:W-:-:S05]  /*c960*/  IMAD.IADD R8, R3, 0x1, R8 ;  /* 0x0000000103087824 */ /* 0x000fca00078e0208 */
[----:B------:R-:W-:-:S13]  /*c970*/  ISETP.GT.AND P6, PT, R8, UR6, PT ;  /* 0x0000000608007c0c */ /* 0x000fda000bfc4270 */
[----:B------:R-:W-:Y:S05]  /*c980*/  @!P6 BRA `(.L_x_407) ;  /* 0xfffffffc0074e947 */ /* 0x000fea000383ffff */
.L_x_405:
[----:B------:R-:W-:Y:S02]  /*c990*/  IMAD.IADD R10, R8, 0x1, -R3 ;  /* 0x00000001080a7824 */ /* 0x000fe400078e0a03 */
[----:B------:R-:W-:Y:S02]  /*c9a0*/  IMAD.MOV.U32 R24, RZ, RZ, RZ ;  /* 0x000000ffff187224 */ /* 0x000fe400078e00ff */
[----:B------:R-:W-:-:S05]  /*c9b0*/  IMAD R2, R5, UR5, R10 ;  /* 0x0000000505027c24 */ /* 0x000fca000f8e020a */
[----:B------:R-:W-:-:S13]  /*c9c0*/  ISETP.GT.AND P0, PT, R2, UR6, PT ;  /* 0x0000000602007c0c */ /* 0x000fda000bf04270 */
[----:B------:R-:W-:-:S04]  /*c9d0*/  VOTE.ANY R4, PT, !P0 ;  /* 0x0000000000047806 */ /* 0x000fc800040e0100 */
[----:B------:R-:W0:Y:S01]  /*c9e0*/  POPC R27, R4 ;  /* 0x00000004001b7309 */ /* 0x000e220000000000 */
[----:B------:R-:W-:Y:S01]  /*c9f0*/  ISETP.NE.AND P0, PT, R4, RZ, PT ;  /* 0x000000ff0400720c */ /* 0x000fe20003f05270 */
[----:B0-----:R-:W0:Y:S04]  /*ca00*/  SHFL.IDX PT, R6, R6, R27, 0x1f ;  /* 0x00001f1b06067589 */ /* 0x001e2800000e0000 */
[----:B------:R1:W2:Y:S01]  /*ca10*/  SHFL.IDX PT, R9, R9, R27, 0x1f ;  /* 0x00001f1b09097589 */ /* 0x0002a200000e0000 */
[----:B0-----:R-:W-:-:S04]  /*ca20*/  IABS R12, R6 ;  /* 0x00000006000c7213 */ /* 0x001fc80000000000 */
[----:B------:R-:W0:Y:S08]  /*ca30*/  I2F.RP R8, R12 ;  /* 0x0000000c00087306 */ /* 0x000e300000209400 */
[----:B0-----:R-:W0:Y:S02]  /*ca40*/  MUFU.RCP R8, R8 ;  /* 0x0000000800087308 */ /* 0x001e240000001000 */
[----:B0-----:R-:W-:-:S06]  /*ca50*/  VIADD R2, R8, 0xffffffe ;  /* 0x0ffffffe08027836 */ /* 0x001fcc0000000000 */
[----:B------:R-:W0:Y:S02]  /*ca60*/  F2I.FTZ.U32.TRUNC.NTZ R3, R2 ;  /* 0x0000000200037305 */ /* 0x000e24000021f000 */
[----:B0-----:R-:W-:Y:S01]  /*ca70*/  IMAD.MOV R11, RZ, RZ, -R3 ;  /* 0x000000ffff0b7224 */ /* 0x001fe200078e0a03 */
[----:B-12---:R-:W-:Y:S06]  /*ca80*/  @!P0 BRA `(.L_x_408) ;  /* 0x0000000000088947 */ /* 0x006fec0003800000 */
[----:B------:R-:W-:-:S06]  /*ca90*/  VIADD R24, R27, 0xffffffff ;  /* 0xffffffff1b187836 */ /* 0x000fcc0000000000 */
[----:B------:R0:W1:Y:S02]  /*caa0*/  SHFL.IDX PT, R24, R5, R24, 0x1f ;  /* 0x00001f1805187589 */ /* 0x00006400000e0000 */
.L_x_408:
[----:B-1----:R-:W-:Y:S01]  /*cab0*/  IMAD R24, R24, UR5, R10 ;  /* 0x0000000518187c24 */ /* 0x002fe2000f8e020a */
[----:B------:R-:W-:Y:S01]  /*cac0*/  IABS R4, R9 ;  /* 0x0000000900047213 */ /* 0x000fe20000000000 */
[----:B0-----:R-:W-:Y:S01]  /*cad0*/  IMAD.MOV.U32 R5, RZ, RZ, R11 ;  /* 0x000000ffff057224 */ /* 0x001fe200078e000b */
[----:B------:R-:W-:Y:S01]  /*cae0*/  IABS R11, R6 ;  /* 0x00000006000b7213 */ /* 0x000fe20000000000 */
[----:B------:R-:W-:Y:S01]  /*caf0*/  IMAD.MOV.U32 R2, RZ, RZ, RZ ;  /* 0x000000ffff027224 */ /* 0x000fe200078e00ff */
[----:B------:R-:W-:Y:S01]  /*cb00*/  IADD3 R25, -R24, UR6, RZ ;  /* 0x0000000618197c10 */ /* 0x000fe2000fffe1ff */
[----:B------:R-:W-:Y:S01]  /*cb10*/  IMAD R5, R5, R12, RZ ;  /* 0x0000000c05057224 */ /* 0x000fe200078e02ff */
[----:B------:R-:W0:Y:S01]  /*cb20*/  I2F.RP R8, R4 ;  /* 0x0000000400087306 */ /* 0x000e220000209400 */
[----:B------:R-:W-:Y:S01]  /*cb30*/  VIADD R27, R27, UR4 ;  /* 0x000000041b1b7c36 */ /* 0x000fe20008000000 */
[----:B------:R-:W-:Y:S01]  /*cb40*/  IABS R10, R25 ;  /* 0x00000019000a7213 */ /* 0x000fe20000000000 */
[----:B------:R-:W-:-:S04]  /*cb50*/  IMAD.HI.U32 R2, R3, R5, R2 ;  /* 0x0000000503027227 */ /* 0x000fc800078e0002 */
[----:B------:R-:W-:Y:S02]  /*cb60*/  IMAD.MOV.U32 R3, RZ, RZ, R10 ;  /* 0x000000ffff037224 */ /* 0x000fe400078e000a */
[----:B------:R-:W-:Y:S02]  /*cb70*/  IMAD.MOV R5, RZ, RZ, -R11 ;  /* 0x000000ffff057224 */ /* 0x000fe400078e0a0b */
[----:B------:R-:W-:-:S04]  /*cb80*/  IMAD.HI.U32 R2, R2, R3, RZ ;  /* 0x0000000302027227 */ /* 0x000fc800078e00ff */
[----:B------:R-:W-:Y:S01]  /*cb90*/  IMAD R3, R2, R5, R3 ;  /* 0x0000000502037224 */ /* 0x000fe200078e0203 */
[----:B0-----:R-:W0:Y:S01]  /*cba0*/  MUFU.RCP R8, R8 ;  /* 0x0000000800087308 */ /* 0x001e220000001000 */
[----:B------:R-:W-:-:S03]  /*cbb0*/  LOP3.LUT R5, R25, R6, RZ, 0x3c, !PT ;  /* 0x0000000619057212 */ /* 0x000fc600078e3cff */
[----:B------:R-:W-:Y:S02]  /*cbc0*/  ISETP.GT.U32.AND P1, PT, R12, R3, PT ;  /* 0x000000030c00720c */ /* 0x000fe40003f24070 */
[----:B------:R-:W-:-:S11]  /*cbd0*/  ISETP.GE.AND P2, PT, R5, RZ, PT ;  /* 0x000000ff0500720c */ /* 0x000fd60003f46270 */
[----:B------:R-:W-:Y:S02]  /*cbe0*/  @!P1 IMAD.IADD R3, R3, 0x1, -R12 ;  /* 0x0000000103039824 */ /* 0x000fe400078e0a0c */
[----:B0-----:R-:W-:Y:S02]  /*cbf0*/  VIADD R10, R8, 0xffffffe ;  /* 0x0ffffffe080a7836 */ /* 0x001fe40000000000 */
[----:B------:R-:W-:Y:S01]  /*cc00*/  @!P1 VIADD R2, R2, 0x1 ;  /* 0x0000000102029836 */ /* 0x000fe20000000000 */
[----:B------:R-:W-:Y:S02]  /*cc10*/  ISETP.GE.U32.AND P0, PT, R3, R12, PT ;  /* 0x0000000c0300720c */ /* 0x000fe40003f06070 */
[----:B------:R-:W0:Y:S01]  /*cc20*/  F2I.FTZ.U32.TRUNC.NTZ R3, R10 ;  /* 0x0000000a00037305 */ /* 0x000e22000021f000 */
[----:B------:R-:W-:-:S10]  /*cc30*/  ISETP.NE.AND P1, PT, R6, RZ, PT ;  /* 0x000000ff0600720c */ /* 0x000fd40003f25270 */
[----:B------:R-:W-:-:S04]  /*cc40*/  @P0 VIADD R2, R2, 0x1 ;  /* 0x0000000102020836 */ /* 0x000fc80000000000 */
[----:B------:R-:W-:Y:S01]  /*cc50*/  IMAD.MOV.U32 R8, RZ, RZ, R2 ;  /* 0x000000ffff087224 */ /* 0x000fe200078e0002 */
[----:B------:R-:W-:Y:S01]  /*cc60*/  IABS R2, R9 ;  /* 0x0000000900027213 */ /* 0x000fe20000000000 */
[----:B0-----:R-:W-:Y:S02]  /*cc70*/  IMAD.MOV R5, RZ, RZ, -R3 ;  /* 0x000000ffff057224 */ /* 0x001fe400078e0a03 */
[----:B------:R-:W-:Y:S01]  /*cc80*/  @!P2 IMAD.MOV R8, RZ, RZ, -R8 ;  /* 0x000000ffff08a224 */ /* 0x000fe200078e0a08 */
[----:B------:R-:W-:Y:S01]  /*cc90*/  @!P1 LOP3.LUT R8, RZ, R6, RZ, 0x33, !PT ;  /* 0x00000006ff089212 */ /* 0x000fe200078e33ff */
[----:B------:R-:W-:Y:S02]  /*cca0*/  IMAD.MOV R11, RZ, RZ, -R2 ;  /* 0x000000ffff0b7224 */ /* 0x000fe400078e0a02 */
[----:B------:R-:W-:Y:S01]  /*ccb0*/  IMAD R5, R5, R4, RZ ;  /* 0x0000000405057224 */ /* 0x000fe200078e02ff */
[----:B------:R-:W-:Y:S01]  /*ccc0*/  IABS R10, R8 ;  /* 0x00000008000a7213 */ /* 0x000fe20000000000 */
[----:B------:R-:W-:-:S02]  /*ccd0*/  IMAD.MOV.U32 R2, RZ, RZ, RZ ;  /* 0x000000ffff027224 */ /* 0x000fc400078e00ff */
[----:B------:R-:W-:Y:S02]  /*cce0*/  IMAD R6, R6, R8, RZ ;  /* 0x0000000806067224 */ /* 0x000fe400078e02ff */
[----:B------:R-:W-:-:S04]  /*ccf0*/  IMAD.HI.U32 R2, R3, R5, R2 ;  /* 0x0000000503027227 */ /* 0x000fc800078e0002 */
[----:B------:R-:W-:Y:S02]  /*cd00*/  IMAD.MOV.U32 R3, RZ, RZ, R10 ;  /* 0x000000ffff037224 */ /* 0x000fe400078e000a */
[----:B------:R-:W-:Y:S02]  /*cd10*/  IMAD.MOV.U32 R5, RZ, RZ, R11 ;  /* 0x000000ffff057224 */ /* 0x000fe400078e000b */
[----:B------:R-:W-:-:S04]  /*cd20*/  IMAD.HI.U32 R2, R2, R3, RZ ;  /* 0x0000000302027227 */ /* 0x000fc800078e00ff */
[----:B------:R-:W-:Y:S02]  /*cd30*/  IMAD R3, R2, R5, R3 ;  /* 0x0000000502037224 */ /* 0x000fe400078e0203 */
[----:B------:R-:W-:-:S03]  /*cd40*/  IMAD.IADD R25, R25, 0x1, -R6 ;  /* 0x0000000119197824 */ /* 0x000fc600078e0a06 */
[----:B------:R-:W-:-:S13]  /*cd50*/  ISETP.GT.U32.AND P1, PT, R4, R3, PT ;  /* 0x000000030400720c */ /* 0x000fda0003f24070 */
[----:B------:R-:W-:Y:S02]  /*cd60*/  @!P1 IMAD.IADD R3, R3, 0x1, -R4 ;  /* 0x0000000103039824 */ /* 0x000fe400078e0a04 */
[----:B------:R-:W-:Y:S01]  /*cd70*/  @!P1 VIADD R2, R2, 0x1 ;  /* 0x0000000102029836 */ /* 0x000fe20000000000 */
[----:B------:R-:W-:Y:S02]  /*cd80*/  ISETP.NE.AND P1, PT, R9, RZ, PT ;  /* 0x000000ff0900720c */ /* 0x000fe40003f25270 */
[----:B------:R-:W-:Y:S02]  /*cd90*/  ISETP.GE.U32.AND P0, PT, R3, R4, PT ;  /* 0x000000040300720c */ /* 0x000fe40003f06070 */
[----:B------:R-:W-:-:S04]  /*cda0*/  LOP3.LUT R3, R8, R9, RZ, 0x3c, !PT ;  /* 0x0000000908037212 */ /* 0x000fc800078e3cff */
[----:B------:R-:W-:-:S07]  /*cdb0*/  ISETP.GE.AND P2, PT, R3, RZ, PT ;  /* 0x000000ff0300720c */ /* 0x000fce0003f46270 */
[----:B------:R-:W-:-:S06]  /*cdc0*/  @P0 VIADD R2, R2, 0x1 ;  /* 0x0000000102020836 */ /* 0x000fcc0000000000 */
[----:B------:R-:W-:Y:S01]  /*cdd0*/  @!P2 IMAD.MOV R2, RZ, RZ, -R2 ;  /* 0x000000ffff02a224 */ /* 0x000fe200078e0a02 */
[----:B------:R-:W-:-:S05]  /*cde0*/  @!P1 LOP3.LUT R2, RZ, R9, RZ, 0x33, !PT ;  /* 0x00000009ff029212 */ /* 0x000fca00078e33ff */
[----:B------:R-:W-:-:S04]  /*cdf0*/  IMAD.MOV R26, RZ, RZ, -R2 ;  /* 0x000000ffff1a7224 */ /* 0x000fc800078e0a02 */
[C---:B------:R-:W-:Y:S02]  /*ce00*/  IMAD R26, R9.reuse, R26, R8 ;  /* 0x0000001a091a7224 */ /* 0x040fe400078e0208 */
[----:B------:R-:W-:-:S04]  /*ce10*/  IMAD R9, R9, 0x1000000, R2 ;  /* 0x0100000009097824 */ /* 0x000fc800078e0202 */
[----:B------:R-:W-:Y:S01]  /*ce20*/  IMAD R26, R26, 0x10000, R9 ;  /* 0x000100001a1a7824 */ /* 0x000fe200078e0209 */
[----:B------:R-:W-:Y:S06]  /*ce30*/  BRA `(.L_x_409) ;  /* 0x0000000000147947 */ /* 0x000fec0003800000 */
.L_x_406:
[----:B------:R-:W-:Y:S01]  /*ce40*/  ULDC UR4, c[0x0][0xc3c] ;  /* 0x00030f0000047ab9 */ /* 0x000fe20000000800 */
[----:B------:R-:W-:Y:S02]  /*ce50*/  IMAD.MOV.U32 R25, RZ, RZ, RZ ;  /* 0x000000ffff197224 */ /* 0x000fe400078e00ff */
[----:B------:R-:W-:Y:S02]  /*ce60*/  IMAD.U32 R24, RZ, RZ, UR6 ;  /* 0x00000006ff187e24 */ /* 0x000fe4000f8e00ff */
[----:B------:R-:W-:Y:S02]  /*ce70*/  IMAD.MOV.U32 R26, RZ, RZ, RZ ;  /* 0x000000ffff1a7224 */ /* 0x000fe400078e00ff */
[----:B------:R-:W-:-:S07]  /*ce80*/  IMAD.U32 R27, RZ, RZ, UR4 ;  /* 0x00000004ff1b7e24 */ /* 0x000fce000f8e00ff */
.L_x_409:
[----:B------:R-:W-:-:S13]  /*ce90*/  ISETP.NE.AND P0, PT, R7, RZ, PT ;  /* 0x000000ff0700720c */ /* 0x000fda0003f05270 */
[----:B------:R-:W0:Y:S01]  /*cea0*/  @!P0 S2R R3, SR_CgaCtaId ;  /* 0x0000000000038919 */ /* 0x000e220000008800 */
[----:B------:R-:W-:-:S04]  /*ceb0*/  @!P0 MOV R2, 0x400 ;  /* 0x0000040000028802 */ /* 0x000fc80000000f00 */
[----:B0-----:R-:W-:-:S05]  /*cec0*/  @!P0 LEA R2, R3, R2, 0x18 ;  /* 0x0000000203028211 */ /* 0x001fca00078ec0ff */
[----:B------:R1:W-:Y:S01]  /*ced0*/  @!P0 STS.128 [R2+0x28cd0], R24 ;  /* 0x028cd01802008388 */ /* 0x0003e20000000c00 */
[----:B------:R-:W-:Y:S06]  /*cee0*/  BAR.ARV 0x5, 0x180 ;  /* 0x0146000000007b1d */ /* 0x000fec0000002000 */
.L_x_404:
[----:B------:R2:W-:Y:S01]  /*cef0*/  STL [R1+0x24], RZ ;  /* 0x000024ff01007387 */ /* 0x0005e20000100800 */
[----:B------:R-:W-:Y:S01]  /*cf00*/  ULDC UR4, c[0x0][0xc3c] ;  /* 0x00030f0000047ab9 */ /* 0x000fe20000000800 */
[----:B------:R-:W-:Y:S01]  /*cf10*/  IMAD.MOV.U32 R22, RZ, RZ, 0x1 ;  /* 0x00000001ff167424 */ /* 0x000fe200078e00ff */
[----:B0-----:R-:W-:Y:S01]  /*cf20*/  ISETP.GE.AND P0, PT, R27, UR4, PT ;  /* 0x000000041b007c0c */ /* 0x001fe2000bf06270 */
[----:B------:R-:W-:-:S12]  /*cf30*/  IMAD.MOV.U32 R18, RZ, RZ, RZ ;  /* 0x000000ffff127224 */ /* 0x000fd800078e00ff */
[----:B--2---:R-:W-:Y:S05]  /*cf40*/  @P0 BRA `(.L_x_410) ;  /* 0x0000004800b80947 */ /* 0x004fea0003800000 */
[----:B------:R-:W0:Y:S01]  /*cf50*/  S2UR UR5, SR_CgaCtaId ;  /* 0x00000000000579c3 */ /* 0x000e220000008800 */
[C---:B-1----:R-:W-:Y:S01]  /*cf60*/  IMAD.SHL.U32 R2, R0.reuse, 0x8, RZ ;  /* 0x0000000800027824 */ /* 0x042fe200078e00ff */
[----:B------:R-:W-:Y:S01]  /*cf70*/  UMOV UR4, 0x400 ;  /* 0x0000040000047882 */ /* 0x000fe20000000000 */
[C---:B------:R-:W-:Y:S01]  /*cf80*/  LOP3.LUT R4, R0.reuse, 0x7f, RZ, 0xc0, !PT ;  /* 0x0000007f00047812 */ /* 0x040fe200078ec0ff */
[----:B------:R-:W-:Y:S01]  /*cf90*/  IMAD.SHL.U32 R5, R0, 0x10, RZ ;  /* 0x0000001000057824 */ /* 0x000fe200078e00ff */
[----:B------:R1:W-:Y:S01]  /*cfa0*/  STL [R1+0x24], RZ ;  /* 0x000024ff01007387 */ /* 0x0003e20000100800 */
[C---:B------:R-:W-:Y:S01]  /*cfb0*/  LOP3.LUT R3, R2.reuse, 0x1f8, RZ, 0xc0, !PT ;  /* 0x000001f802037812 */ /* 0x040fe200078ec0ff */
[----:B------:R-:W-:Y:S01]  /*cfc0*/  BSSY B8, `(.L_x_410) ;  /* 0x00004a6000087945 */ /* 0x000fe20003800000 */
[----:B------:R-:W-:Y:S01]  /*cfd0*/  SHF.R.U32.HI R36, RZ, 0x3, R4 ;  /* 0x00000003ff247819 */ /* 0x000fe20000011604 */
[----:B------:R-:W-:Y:S01]  /*cfe0*/  IMAD.MOV.U32 R22, RZ, RZ, 0x1 ;  /* 0x00000001ff167424 */ /* 0x000fe200078e00ff */
[----:B------:R-:W-:Y:S01]  /*cff0*/  LOP3.LUT R3, R3, 0x38, R0, 0x78, !PT ;  /* 0x0000003803037812 */ /* 0x000fe200078e7800 */
[----:B------:R-:W-:Y:S01]  /*d000*/  IMAD.MOV.U32 R18, RZ, RZ, RZ ;  /* 0x000000ffff127224 */ /* 0x000fe200078e00ff */
[----:B------:R-:W-:Y:S01]  /*d010*/  LOP3.LUT R0, R2, 0x38, RZ, 0xc0, !PT ;  /* 0x0000003802007812 */ /* 0x000fe200078ec0ff */
[----:B------:R-:W-:Y:S01]  /*d020*/  ULOP3.LUT UR36, UR37, 0x2, URZ, 0xfc, !UPT ;  /* 0x0000000225247892 */ /* 0x000fe2000f8efc3f */
[----:B------:R-:W-:Y:S01]  /*d030*/  LOP3.LUT R33, R3, 0x200, R2, 0xf8, !PT ;  /* 0x0000020003217812 */ /* 0x000fe200078ef802 */
[----:B------:R-:W-:Y:S01]  /*d040*/  ULDC UR38, c[0x0][0xc] ;  /* 0x0000030000267ab9 */ /* 0x000fe20000000800 */
[----:B------:R-:W-:-:S02]  /*d050*/  LOP3.LUT R3, R36, 0x70, R5, 0xf8, !PT ;  /* 0x0000007024037812 */ /* 0x000fc400078ef805 */
[C---:B------:R-:W-:Y:S02]  /*d060*/  LOP3.LUT R2, R0.reuse, 0x40, RZ, 0xfc, !PT ;  /* 0x0000004000027812 */ /* 0x040fe400078efcff */
[C---:B------:R-:W-:Y:S02]  /*d070*/  LOP3.LUT R4, R0.reuse, 0x80, RZ, 0xfc, !PT ;  /* 0x0000008000047812 */ /* 0x040fe400078efcff */
[C---:B------:R-:W-:Y:S01]  /*d080*/  LOP3.LUT R3, R0.reuse, 0xc0, RZ, 0xfc, !PT ;  /* 0x000000c000037812 */ /* 0x040fe200078efcff */
[----:B0-----:R-:W-:Y:S01]  /*d090*/  ULEA UR4, UR5, UR4, 0x18 ;  /* 0x0000000405047291 */ /* 0x001fe2000f8ec03f */
[C---:B------:R-:W-:Y:S02]  /*d0a0*/  LOP3.LUT R2, R0.reuse, 0x100, RZ, 0xfc, !PT ;  /* 0x0000010000027812 */ /* 0x040fe400078efcff */
[C---:B------:R-:W-:Y:S02]  /*d0b0*/  LOP3.LUT R4, R0.reuse, 0x140, RZ, 0xfc, !PT ;  /* 0x0000014000047812 */ /* 0x040fe400078efcff */
[C---:B------:R-:W-:Y:S01]  /*d0c0*/  LOP3.LUT R3, R0.reuse, 0x180, RZ, 0xfc, !PT ;  /* 0x0000018000037812 */ /* 0x040fe200078efcff */
[----:B------:R-:W-:Y:S01]  /*d0d0*/  IMAD.U32 R17, RZ, RZ, UR4 ;  /* 0x00000004ff117e24 */ /* 0x000fe2000f8e00ff */
[----:B------:R-:W-:-:S03]  /*d0e0*/  LOP3.LUT R2, R0, 0x1c0, RZ, 0xfc, !PT ;  /* 0x000001c000027812 */ /* 0x000fc600078efcff */
[----:B------:R-:W-:-:S05]  /*d0f0*/  IMAD R0, R33, 0x2, R17 ;  /* 0x0000000221007824 */ /* 0x000fca00078e0211 */
[----:B------:R1:W-:Y:S02]  /*d100*/  STL [R1+0x2c], R0 ;  /* 0x00002c0001007387 */ /* 0x0003e40000100800 */
.L_x_471:
[----:B------:R-:W0:Y:S02]  /*d110*/  LDC.64 R2, c[0x0][0xc88] ;  /* 0x00032200ff027b82 */ /* 0x000e240000000a00 */
[----:B0-----:R-:W-:-:S05]  /*d120*/  IMAD.WIDE R2, R27, 0x4, R2 ;  /* 0x000000041b027825 */ /* 0x001fca00078e0202 */
[----:B-1----:R-:W1:Y:S01]  /*d130*/  LDG.E R29, desc[UR50][R2.64] ;  /* 0x00000032021d7981 */ /* 0x002e62000c1e1900 */
[----:B------:R-:W-:Y:S05]  /*d140*/  YIELD ;  /* 0x0000000000007946 */ /* 0x000fea0003800000 */
[----:B------:R-:W-:Y:S01]  /*d150*/  ULDC.64 UR4, c[0x0][0xa28] ;  /* 0x00028a0000047ab9 */ /* 0x000fe20000000a00 */
[----:B------:R-:W-:Y:S01]  /*d160*/  IMAD.MOV.U32 R31, RZ, RZ, RZ ;  /* 0x000000ffff1f7224 */ /* 0x000fe200078e00ff */
[----:B------:R-:W-:Y:S01]  /*d170*/  ISETP.NE.U32.AND P0, PT, RZ, UR4, PT ;  /* 0x00000004ff007c0c */ /* 0x000fe2000bf05070 */
[----:B------:R-:W-:-:S03]  /*d180*/  ULDC.64 UR6, c[0x0][0xa18] ;  /* 0x0002860000067ab9 */ /* 0x000fc60000000a00 */
[----:B------:R-:W-:Y:S01]  /*d190*/  ISETP.NE.AND.EX P0, PT, RZ, UR5, PT, P0 ;  /* 0x00000005ff007c0c */ /* 0x000fe2000bf05300 */
[----:B------:R-:W-:Y:S01]  /*d1a0*/  IMAD.MOV.U32 R37, RZ, RZ, RZ ;  /* 0x000000ffff257224 */ /* 0x000fe200078e00ff */
[----:B-1----:R-:W-:-:S11]  /*d1b0*/  SHF.R.S32.HI R0, RZ, 0x1f, R29 ;  /* 0x0000001fff007819 */ /* 0x002fd6000001141d */
[C---:B------:R-:W-:Y:S01]  /*d1c0*/  @P0 LEA R2, P1, R29.reuse, UR4, 0x2 ;  /* 0x000000041d020c11 */ /* 0x040fe2000f8210ff */
[C---:B------:R-:W-:Y:S01]  /*d1d0*/  IMAD.SHL.U32 R19, R29.reuse, 0x4, RZ ;  /* 0x000000041d137824 */ /* 0x040fe200078e00ff */
[C-C-:B------:R-:W-:Y:S01]  /*d1e0*/  SHF.L.U64.HI R32, R29.reuse, 0x2, R0.reuse ;  /* 0x000000021d207819 */ /* 0x140fe20000010200 */
[----:B------:R0:W-:Y:S01]  /*d1f0*/  STL [R1+0x4], R0 ;  /* 0x0000040001007387 */ /* 0x0001e20000100800 */
[----:B------:R-:W-:Y:S01]  /*d200*/  @P0 LEA.HI.X R3, R29, UR5, R0, 0x2, P1 ;  /* 0x000000051d030c11 */ /* 0x000fe200088f1400 */
[----:B------:R-:W-:-:S04]  /*d210*/  ULDC.64 UR4, c[0x0][0xa00] ;  /* 0x0002800000047ab9 */ /* 0x000fc80000000a00 */
[----:B------:R1:W5:Y:S01]  /*d220*/  @P0 LDG.E R31, desc[UR50][R2.64] ;  /* 0x00000032021f0981 */ /* 0x000362000c1e1900 */
[----:B------:R-:W-:Y:S02]  /*d230*/  ISETP.NE.U32.AND P0, PT, RZ, UR4, PT ;  /* 0x00000004ff007c0c */ /* 0x000fe4000bf05070 */
[----:B------:R-:W-:Y:S02]  /*d240*/  LOP3.LUT R16, R16, 0xfffffeff, RZ, 0xc0, !PT ;  /* 0xfffffeff10107812 */ /* 0x000fe400078ec0ff */
[----:B------:R-:W-:Y:S02]  /*d250*/  ISETP.NE.AND.EX P2, PT, RZ, UR5, PT, P0 ;  /* 0x00000005ff007c0c */ /* 0x000fe4000bf45300 */
[----:B------:R-:W-:Y:S02]  /*d260*/  ISETP.NE.U32.AND P0, PT, RZ, UR6, PT ;  /* 0x00000006ff007c0c */ /* 0x000fe4000bf05070 */
[----:B-1----:R-:W-:Y:S02]  /*d270*/  IADD3 R2, P1, R19, UR4, RZ ;  /* 0x0000000413027c10 */ /* 0x002fe4000ff3e0ff */
[----:B------:R-:W-:-:S02]  /*d280*/  ISETP.NE.AND.EX P0, PT, RZ, UR7, PT, P0 ;  /* 0x00000007ff007c0c */ /* 0x000fc4000bf05300 */
[----:B------:R-:W-:Y:S01]  /*d290*/  IADD3.X R3, R32, UR5, RZ, P1, !PT ;  /* 0x0000000520037c10 */ /* 0x000fe20008ffe4ff */
[----:B------:R-:W-:-:S04]  /*d2a0*/  ULDC.64 UR4, c[0x0][0x418] ;  /* 0x0001060000047ab9 */ /* 0x000fc80000000a00 */
[----:B------:R-:W-:Y:S01]  /*d2b0*/  @P2 LOP3.LUT R16, R16, 0x100, RZ, 0xfc, !PT ;  /* 0x0000010010102812 */ /* 0x000fe200078efcff */
[----:B------:R1:W5:Y:S05]  /*d2c0*/  @P2 LDG.E R37, desc[UR50][R2.64] ;  /* 0x0000003202252981 */ /* 0x00036a000c1e1900 */
[----:B------:R-:W-:-:S04]  /*d2d0*/  @P0 IADD3 R4, P1, R19, UR6, RZ ;  /* 0x0000000613040c10 */ /* 0x000fc8000ff3e0ff */
[----:B------:R-:W-:-:S05]  /*d2e0*/  @P0 IADD3.X R5, R32, UR7, RZ, P1, !PT ;  /* 0x0000000720050c10 */ /* 0x000fca0008ffe4ff */
[----:B0-2---:R-:W2:Y:S01]  /*d2f0*/  @P0 LDG.E R0, desc[UR50][R4.64] ;  /* 0x0000003204000981 */ /* 0x005ea2000c1e1900 */
[----:B------:R-:W-:-:S03]  /*d300*/  UISETP.NE.U32.AND UP0, UPT, UR4, URZ, UPT ;  /* 0x0000003f0400728c */ /* 0x000fc6000bf05070 */
[----:B------:R-:W-:Y:S01]  /*d310*/  ULDC UR4, c[0x0][0x424] ;  /* 0x0001090000047ab9 */ /* 0x000fe20000000800 */
[----:B------:R-:W-:-:S03]  /*d320*/  UISETP.NE.AND.EX UP0, UPT, UR5, URZ, UPT, UP0 ;  /* 0x0000003f0500728c */ /* 0x000fc6000bf05300 */
[----:B------:R-:W-:Y:S01]  /*d330*/  ULDC UR5, c[0x0][0x2f0] ;  /* 0x0000bc0000057ab9 */ /* 0x000fe20000000800 */
[----:B------:R-:W-:-:S04]  /*d340*/  USEL UR4, UR4, 0x1, UP0 ;  /* 0x0000000104047887 */ /* 0x000fc80008000000 */
[----:B------:R-:W-:-:S06]  /*d350*/  UIMAD UR4, UR4, UR5, URZ ;  /* 0x00000005040472a4 */ /* 0x000fcc000f8e023f */
[----:B------:R-:W-:Y:S01]  /*d360*/  IMAD.U32 R28, RZ, RZ, UR4 ;  /* 0x00000004ff1c7e24 */ /* 0x000fe2000f8e00ff */
[----:B--2---:R1:W-:Y:S01]  /*d370*/  @P0 STL [R1+0x8], R0 ;  /* 0x0000080001000387 */ /* 0x0043e20000100800 */
[----:B---34-:R-:W-:Y:S05]  /*d380*/  @P0 BRA `(.L_x_411) ;  /* 0x0000000000200947 */ /* 0x018fea0003800000 */
[----:B------:R-:W-:Y:S02]  /*d390*/  ULDC UR4, c[0x0][0x288] ;  /* 0x0000a20000047ab9 */ /* 0x000fe40000000800 */
[----:B-1----:R-:W-:-:S05]  /*d3a0*/  IMAD.U32 R0, RZ, RZ, UR4 ;  /* 0x00000004ff007e24 */ /* 0x002fca000f8e00ff */
[----:B------:R0:W-:Y:S01]  /*d3b0*/  STL [R1+0x8], R0 ;  /* 0x0000080001007387 */ /* 0x0001e20000100800 */
[----:B------:R-:W-:Y:S05]  /*d3c0*/  @!P2 BRA `(.L_x_411) ;  /* 0x000000000010a947 */ /* 0x000fea0003800000 */
[----:B------:R-:W2:Y:S04]  /*d3d0*/  LDG.E R5, desc[UR50][R2.64] ;  /* 0x0000003202057981 */ /* 0x000ea8000c1e1900 */
[----:B0-----:R-:W2:Y:S02]  /*d3e0*/  LDG.E R0, desc[UR50][R2.64+0x4] ;  /* 0x0000043202007981 */ /* 0x001ea4000c1e1900 */
[----:B--2---:R-:W-:-:S05]  /*d3f0*/  IMAD.IADD R0, R0, 0x1, -R5 ;  /* 0x0000000100007824 */ /* 0x004fca00078e0a05 */
[----:B------:R2:W-:Y:S02]  /*d400*/  STL [R1+0x8], R0 ;  /* 0x0000080001007387 */ /* 0x0005e40000100800 */
.L_x_411:
[----:B------:R-:W-:Y:S01]  /*d410*/  ULDC.64 UR4, c[0x0][0xa20] ;  /* 0x0002880000047ab9 */ /* 0x000fe20000000a00 */
[----:B------:R-:W-:Y:S01]  /*d420*/  IMAD.MOV.U32 R23, RZ, RZ, R29 ;  /* 0x000000ffff177224 */ /* 0x000fe200078e001d */
[----:B------:R-:W-:-:S04]  /*d430*/  ISETP.NE.U32.AND P0, PT, RZ, UR4, PT ;  /* 0x00000004ff007c0c */ /* 0x000fc8000bf05070 */
[----:B------:R-:W-:-:S13]  /*d440*/  ISETP.NE.AND.EX P0, PT, RZ, UR5, PT, P0 ;  /* 0x00000005ff007c0c */ /* 0x000fda000bf05300 */
[----:B------:R-:W-:Y:S05]  /*d450*/  @!P0 BRA `(.L_x_412) ;  /* 0x0000000000108947 */ /* 0x000fea0003800000 */
[----:B-1----:R-:W-:-:S04]  /*d460*/  IADD3 R2, P0, R19, UR4, RZ ;  /* 0x0000000413027c10 */ /* 0x002fc8000ff1e0ff */
[----:B------:R-:W-:-:S05]  /*d470*/  IADD3.X R3, R32, UR5, RZ, P0, !PT ;  /* 0x0000000520037c10 */ /* 0x000fca00087fe4ff */
[----:B------:R1:W5:Y:S01]  /*d480*/  LDG.E R28, desc[UR50][R2.64] ;  /* 0x00000032021c7981 */ /* 0x000362000c1e1900 */
[----:B------:R-:W-:Y:S05]  /*d490*/  BRA `(.L_x_413) ;  /* 0x0000000000247947 */ /* 0x000fea0003800000 */
.L_x_412:
[----:B------:R-:W-:Y:S02]  /*d4a0*/  ULDC.64 UR4, c[0x0][0xa08] ;  /* 0x0002820000047ab9 */ /* 0x000fe40000000a00 */
[----:B------:R-:W-:-:S04]  /*d4b0*/  ISETP.NE.U32.AND P0, PT, RZ, UR4, PT ;  /* 0x00000004ff007c0c */ /* 0x000fc8000bf05070 */
[----:B------:R-:W-:-:S13]  /*d4c0*/  ISETP.NE.AND.EX P0, PT, RZ, UR5, PT, P0 ;  /* 0x00000005ff007c0c */ /* 0x000fda000bf05300 */
[----:B------:R-:W-:Y:S05]  /*d4d0*/  @!P0 BRA `(.L_x_413) ;  /* 0x0000000000148947 */ /* 0x000fea0003800000 */
[----:B-1----:R-:W1:Y:S02]  /*d4e0*/  LDC.64 R2, c[0x0][0xa08] ;  /* 0x00028200ff027b82 */ /* 0x002e640000000a00 */
[----:B-1----:R-:W-:-:S05]  /*d4f0*/  IMAD.WIDE R2, R23, 0x4, R2 ;  /* 0x0000000417027825 */ /* 0x002fca00078e0202 */
[----:B------:R-:W3:Y:S04]  /*d500*/  LDG.E R28, desc[UR50][R2.64] ;  /* 0x00000032021c7981 */ /* 0x000ee8000c1e1900 */
[----:B------:R-:W3:Y:S02]  /*d510*/  LDG.E R5, desc[UR50][R2.64+0x4] ;  /* 0x0000043202057981 */ /* 0x000ee4000c1e1900 */
[----:B---3--:R-:W-:-:S07]  /*d520*/  IMAD.IADD R28, R5, 0x1, -R28 ;  /* 0x00000001051c7824 */ /* 0x008fce00078e0a1c */
.L_x_413:
[----:B-----5:R-:W-:Y:S01]  /*d530*/  IMAD.IADD R28, R28, 0x1, -R31 ;  /* 0x000000011c1c7824 */ /* 0x020fe200078e0a1f */
[C---:B012---:R-:W-:Y:S01]  /*d540*/  LOP3.LUT R0, R26.reuse, 0xff000000, RZ, 0xc0, !PT ;  /* 0xff0000001a007812 */ /* 0x047fe200078ec0ff */
[----:B------:R-:W-:Y:S01]  /*d550*/  BSSY B0, `(.L_x_414) ;  /* 0x0000028000007945 */ /* 0x000fe20003800000 */
[----:B------:R-:W-:Y:S02]  /*d560*/  LOP3.LUT R4, R26, 0xff0000, RZ, 0xc0, !PT ;  /* 0x00ff00001a047812 */ /* 0x000fe400078ec0ff */
[C---:B------:R-:W-:Y:S02]  /*d570*/  ISETP.GE.AND P0, PT, R28.reuse, 0x1, PT ;  /* 0x000000011c00780c */ /* 0x040fe40003f06270 */
[----:B------:R-:W-:Y:S01]  /*d580*/  SHF.R.U32.HI R3, RZ, 0x8, R0 ;  /* 0x00000008ff037819 */ /* 0x000fe20000011600 */
[----:B------:R-:W-:-:S03]  /*d590*/  VIADD R0, R28, 0x3f ;  /* 0x0000003f1c007836 */ /* 0x000fc60000000000 */
[----:B------:R-:W-:Y:S02]  /*d5a0*/  LEA.HI R4, R4, R3, RZ, 0x10 ;  /* 0x0000000304047211 */ /* 0x000fe400078f80ff */
[----:B------:R-:W-:-:S04]  /*d5b0*/  SHF.R.S32.HI R3, RZ, 0x1f, R0 ;  /* 0x0000001fff037819 */ /* 0x000fc80000011400 */
[----:B------:R-:W-:Y:S01]  /*d5c0*/  LEA.HI R0, R3, R0, RZ, 0x6 ;  /* 0x0000000003007211 */ /* 0x000fe200078f30ff */
[----:B------:R-:W-:-:S03]  /*d5d0*/  IMAD.MOV.U32 R3, RZ, RZ, RZ ;  /* 0x000000ffff037224 */ /* 0x000fc600078e00ff */
[----:B------:R-:W-:Y:S01]  /*d5e0*/  SHF.R.S32.HI R0, RZ, 0x6, R0 ;  /* 0x00000006ff007819 */ /* 0x000fe20000011400 */
[----:B------:R-:W-:Y:S06]  /*d5f0*/  @!P0 BRA `(.L_x_415) ;  /* 0x0000000000748947 */ /* 0x000fec0003800000 */
[----:B------:R-:W-:-:S04]  /*d600*/  SHF.R.U32.HI R5, RZ, 0x10, R4 ;  /* 0x00000010ff057819 */ /* 0x000fc80000011604 */
[----:B------:R-:W-:-:S13]  /*d610*/  ISETP.NE.AND P0, PT, R5, RZ, PT ;  /* 0x000000ff0500720c */ /* 0x000fda0003f05270 */
[----:B------:R-:W0:Y:S02]  /*d620*/  @!P0 LDC R5, c[0x0][0x9f0] ;  /* 0x00027c00ff058b82 */ /* 0x000e240000000800 */
[----:B0-----:R-:W-:Y:S02]  /*d630*/  IABS R7, R5 ;  /* 0x0000000500077213 */ /* 0x001fe40000000000 */
[----:B------:R-:W-:Y:S02]  /*d640*/  IADD3 R6, R5, -0x1, R0 ;  /* 0xffffffff05067810 */ /* 0x000fe40007ffe000 */
[----:B------:R-:W0:Y:S08]  /*d650*/  I2F.RP R2, R7 ;  /* 0x0000000700027306 */ /* 0x000e300000209400 */
[----:B0-----:R-:W0:Y:S02]  /*d660*/  MUFU.RCP R2, R2 ;  /* 0x0000000200027308 */ /* 0x001e240000001000 */
[----:B0-----:R-:W-:-:S06]  /*d670*/  VIADD R2, R2, 0xffffffe ;  /* 0x0ffffffe02027836 */ /* 0x001fcc0000000000 */
[----:B------:R0:W1:Y:S02]  /*d680*/  F2I.FTZ.U32.TRUNC.NTZ R3, R2 ;  /* 0x0000000200037305 */ /* 0x000064000021f000 */
[----:B0-----:R-:W-:-:S04]  /*d690*/  LOP3.LUT R2, R6, R5, RZ, 0x3c, !PT ;  /* 0x0000000506027212 */ /* 0x001fc800078e3cff */
[----:B------:R-:W-:Y:S01]  /*d6a0*/  ISETP.GE.AND P2, PT, R2, RZ, PT ;  /* 0x000000ff0200720c */ /* 0x000fe20003f46270 */
[----:B-1----:R-:W-:-:S04]  /*d6b0*/  IMAD.MOV R2, RZ, RZ, -R3 ;  /* 0x000000ffff027224 */ /* 0x002fc800078e0a03 */
[----:B------:R-:W-:Y:S02]  /*d6c0*/  IMAD R8, R2, R7, RZ ;  /* 0x0000000702087224 */ /* 0x000fe400078e02ff */
[----:B------:R-:W-:-:S04]  /*d6d0*/  IMAD.MOV.U32 R2, RZ, RZ, RZ ;  /* 0x000000ffff027224 */ /* 0x000fc800078e00ff */
[----:B------:R-:W-:Y:S01]  /*d6e0*/  IMAD.HI.U32 R8, R3, R8, R2 ;  /* 0x0000000803087227 */ /* 0x000fe200078e0002 */
[----:B------:R-:W-:Y:S02]  /*d6f0*/  IABS R2, R6 ;  /* 0x0000000600027213 */ /* 0x000fe40000000000 */
[----:B------:R-:W-:-:S03]  /*d700*/  IABS R3, R5 ;  /* 0x0000000500037213 */ /* 0x000fc60000000000 */
[----:B------:R-:W-:-:S04]  /*d710*/  IMAD.HI.U32 R8, R8, R2, RZ ;  /* 0x0000000208087227 */ /* 0x000fc800078e00ff */
[----:B------:R-:W-:-:S04]  /*d720*/  IMAD.MOV R3, RZ, RZ, -R3 ;  /* 0x000000ffff037224 */ /* 0x000fc800078e0a03 */
[----:B------:R-:W-:-:S05]  /*d730*/  IMAD R2, R8, R3, R2 ;  /* 0x0000000308027224 */ /* 0x000fca00078e0202 */
[----:B------:R-:W-:-:S13]  /*d740*/  ISETP.GT.U32.AND P1, PT, R7, R2, PT ;  /* 0x000000020700720c */ /* 0x000fda0003f24070 */
[----:B------:R-:W-:Y:S02]  /*d750*/  @!P1 IMAD.IADD R2, R2, 0x1, -R7 ;  /* 0x0000000102029824 */ /* 0x000fe400078e0a07 */
[----:B------:R-:W-:Y:S01]  /*d760*/  @!P1 VIADD R8, R8, 0x1 ;  /* 0x0000000108089836 */ /* 0x000fe20000000000 */
[----:B------:R-:W-:Y:S02]  /*d770*/  ISETP.NE.AND P1, PT, R5, RZ, PT ;  /* 0x000000ff0500720c */ /* 0x000fe40003f25270 */
[----:B------:R-:W-:-:S13]  /*d780*/  ISETP.GE.U32.AND P0, PT, R2, R7, PT ;  /* 0x000000070200720c */ /* 0x000fda0003f06070 */
[----:B------:R-:W-:-:S04]  /*d790*/  @P0 VIADD R8, R8, 0x1 ;  /* 0x0000000108080836 */ /* 0x000fc80000000000 */
[----:B------:R-:W-:-:S04]  /*d7a0*/  IMAD.MOV.U32 R3, RZ, RZ, R8 ;  /* 0x000000ffff037224 */ /* 0x000fc800078e0008 */
[----:B------:R-:W-:Y:S01]  /*d7b0*/  @!P2 IMAD.MOV R3, RZ, RZ, -R3 ;  /* 0x000000ffff03a224 */ /* 0x000fe200078e0a03 */
[----:B------:R-:W-:-:S07]  /*d7c0*/  @!P1 LOP3.LUT R3, RZ, R5, RZ, 0x33, !PT ;  /* 0x00000005ff039212 */ /* 0x000fce00078e33ff */
.L_x_415:
[----:B------:R-:W-:Y:S05]  /*d7d0*/  BSYNC B0 ;  /* 0x0000000000007941 */ /* 0x000fea0003800000 */
.L_x_414:
[----:B------:R-:W-:Y:S01]  /*d7e0*/  LOP3.LUT R30, R4, 0xff, RZ, 0xc0, !PT ;  /* 0x000000ff041e7812 */ /* 0x000fe200078ec0ff */
[----:B------:R-:W-:Y:S04]  /*d7f0*/  BSSY B7, `(.L_x_416) ;  /* 0x0000360000077945 */ /* 0x000fe80003800000 */
[----:B------:R-:W-:-:S05]  /*d800*/  IMAD R30, R30, R3, RZ ;  /* 0x000000031e1e7224 */ /* 0x000fca00078e02ff */
[----:B------:R-:W-:-:S04]  /*d810*/  VIADDMNMX R35, R30, R3, R0, PT ;  /* 0x000000031e237246 */ /* 0x000fc80003800100 */
[----:B------:R-:W-:Y:S01]  /*d820*/  ISETP.GT.AND P0, PT, R35, R30, PT ;  /* 0x0000001e2300720c */ /* 0x000fe20003f04270 */
[----:B------:R0:W-:-:S12]  /*d830*/  STL [R1+0xc], R35 ;  /* 0x00000c2301007387 */ /* 0x0001d80000100800 */
[----:B0-----:R-:W-:Y:S05]  /*d840*/  @P0 BRA `(.L_x_417) ;  /* 0x0000000000440947 */ /* 0x001fea0003800000 */
[----:B------:R-:W0:Y:S02]  /*d850*/  S2R R2, SR_TID.X ;  /* 0x0000000000027919 */ /* 0x000e240000002100 */
[----:B0-----:R-:W-:-:S04]  /*d860*/  LOP3.LUT R2, R2, 0x7f, RZ, 0xc0, !PT ;  /* 0x0000007f02027812 */ /* 0x001fc800078ec0ff */
[----:B------:R-:W-:-:S13]  /*d870*/  ISETP.NE.AND P0, PT, R2, RZ, PT ;  /* 0x000000ff0200720c */ /* 0x000fda0003f05270 */
[----:B------:R-:W-:Y:S05]  /*d880*/  @P0 BRA `(.L_x_418) ;  /* 0x0000003400580947 */ /* 0x000fea0003800000 */
[----:B------:R-:W0:Y:S01]  /*d890*/  S2R R5, SR_LANEID ;  /* 0x0000000000057919 */ /* 0x000e220000000000 */
[----:B------:R-:W-:Y:S01]  /*d8a0*/  VOTEU.ANY UR4, UPT, PT ;  /* 0x0000000000047886 */ /* 0x000fe200038e0100 */
[----:B------:R-:W1:Y:S01]  /*d8b0*/  LDC.64 R2, c[0x0][0xc60] ;  /* 0x00031800ff027b82 */ /* 0x000e620000000a00 */
[----:B------:R-:W0:Y:S02]  /*d8c0*/  FLO.U32 R0, UR4 ;  /* 0x0000000400007d00 */ /* 0x000e2400080e0000 */
[----:B0-----:R-:W-:-:S06]  /*d8d0*/  ISETP.EQ.U32.AND P0, PT, R0, R5, PT ;  /* 0x000000050000720c */ /* 0x001fcc0003f02070 */
[----:B------:R-:W1:Y:S07]  /*d8e0*/  POPC R5, UR4 ;  /* 0x0000000400057d09 */ /* 0x000e6e0008000000 */
[----:B-1----:R-:W2:Y:S01]  /*d8f0*/  @P0 ATOMG.E.ADD.STRONG.GPU PT, R3, desc[UR50][R2.64], R5 ;  /* 0x00000005020309a8 */ /* 0x002ea200081ee1f2 */
[----:B------:R-:W0:Y:S02]  /*d900*/  S2R R4, SR_LTMASK ;  /* 0x0000000000047919 */ /* 0x000e240000003900 */
[----:B0-----:R-:W-:-:S04]  /*d910*/  LOP3.LUT R4, R4, UR4, RZ, 0xc0, !PT ;  /* 0x0000000404047c12 */ /* 0x001fc8000f8ec0ff */
[----:B------:R-:W0:Y:S01]  /*d920*/  POPC R7, R4 ;  /* 0x0000000400077309 */ /* 0x000e220000000000 */
[----:B--2---:R-:W0:Y:S02]  /*d930*/  SHFL.IDX PT, R0, R3, R0, 0x1f ;  /* 0x00001f0003007589 */ /* 0x004e2400000e0000 */
[----:B0-----:R-:W-:Y:S01]  /*d940*/  IADD3 R24, R0, UR38, R7 ;  /* 0x0000002600187c10 */ /* 0x001fe2000fffe007 */
[----:B------:R-:W-:Y:S06]  /*d950*/  BRA `(.L_x_418) ;  /* 0x0000003400247947 */ /* 0x000fec0003800000 */
.L_x_417:
[----:B------:R-:W-:Y:S01]  /*d960*/  VIADD R0, R17, 0x22400 ;  /* 0x0002240011007836 */ /* 0x000fe20000000000 */
[----:B------:R-:W-:Y:S04]  /*d970*/  BSSY B6, `(.L_x_419) ;  /* 0x0000013000067945 */ /* 0x000fe80003800000 */
[----:B------:R-:W-:-:S13]  /*d980*/  LOP3.LUT P0, RZ, R0, 0x3ff, RZ, 0xc0, !PT ;  /* 0x000003ff00ff7812 */ /* 0x000fda000780c0ff */
[----:B------:R-:W-:Y:S05]  /*d990*/  @!P0 BRA `(.L_x_420) ;  /* 0x0000000000408947 */ /* 0x000fea0003800000 */
[----:B------:R-:W-:Y:S01]  /*d9a0*/  MOV R2, 0x0 ;  /* 0x0000000000027802 */ /* 0x000fe20000000f00 */
[----:B------:R-:W-:Y:S01]  /*d9b0*/  ULDC.64 UR6, c[0x4][0x90] ;  /* 0x0100240000067ab9 */ /* 0x000fe20000000a00 */
[----:B------:R-:W-:Y:S01]  /*d9c0*/  ULDC.64 UR8, c[0x4][0x98] ;  /* 0x0100260000087ab9 */ /* 0x000fe20000000a00 */
[----:B------:R-:W-:Y:S01]  /*d9d0*/  ULDC.64 UR4, c[0x4][0x8] ;  /* 0x0100020000047ab9 */ /* 0x000fe20000000a00 */
[----:B------:R-:W-:Y:S02]  /*d9e0*/  IMAD.U32 R4, RZ, RZ, UR6 ;  /* 0x00000006ff047e24 */ /* 0x000fe4000f8e00ff */
[----:B------:R-:W0:Y:S01]  /*d9f0*/  LDC.64 R2, c[0x4][R2] ;  /* 0x0100000002027b82 */ /* 0x000e220000000a00 */
[----:B------:R-:W-:Y:S02]  /*da00*/  IMAD.U32 R5, RZ, RZ, UR7 ;  /* 0x00000007ff057e24 */ /* 0x000fe4000f8e00ff */
[----:B------:R-:W-:Y:S02]  /*da10*/  IMAD.U32 R6, RZ, RZ, UR8 ;  /* 0x00000008ff067e24 */ /* 0x000fe4000f8e00ff */
[----:B------:R-:W-:-:S02]  /*da20*/  IMAD.U32 R7, RZ, RZ, UR9 ;  /* 0x00000009ff077e24 */ /* 0x000fc4000f8e00ff */
[----:B------:R-:W-:Y:S02]  /*da30*/  IMAD.U32 R10, RZ, RZ, UR4 ;  /* 0x00000004ff0a7e24 */ /* 0x000fe4000f8e00ff */
[----:B------:R-:W-:Y:S02]  /*da40*/  IMAD.U32 R11, RZ, RZ, UR5 ;  /* 0x00000005ff0b7e24 */ /* 0x000fe4000f8e00ff */
[----:B------:R-:W-:Y:S02]  /*da50*/  IMAD.MOV.U32 R8, RZ, RZ, 0x70 ;  /* 0x00000070ff087424 */ /* 0x000fe400078e00ff */
[----:B------:R-:W-:Y:S02]  /*da60*/  IMAD.MOV.U32 R12, RZ, RZ, 0x1 ;  /* 0x00000001ff0c7424 */ /* 0x000fe400078e00ff */
[----:B------:R-:W-:-:S07]  /*da70*/  IMAD.MOV.U32 R13, RZ, RZ, RZ ;  /* 0x000000ffff0d7224 */ /* 0x000fce00078e00ff */
[----:B------:R-:W-:-:S07]  /*da80*/  LEPC R20, `(.L_x_420) ;  /* 0x000000001014794e */ /* 0x000fce0000000000 */
[----:B0-----:R-:W-:Y:S05]  /*da90*/  CALL.ABS.NOINC R2 ;  /* 0x0000000002007343 */ /* 0x001fea0003c00000 */
.L_x_420:
[----:B------:R-:W-:Y:S05]  /*daa0*/  BSYNC B6 ;  /* 0x0000000000067941 */ /* 0x000fea0003800000 */
.L_x_419:
        /* <DEDUP_REMOVED lines=8> */
[----:B------:R0:W1:Y:S01]  /*db30*/  LDC.64 R2, c[0x4][R34] ;  /* 0x0100000022027b82 */ /* 0x0000620000000a00 */
[----:B------:R-:W-:Y:S02]  /*db40*/  IMAD.U32 R4, RZ, RZ, UR6 ;  /* 0x00000006ff047e24 */ /* 0x000fe4000f8e00ff */
[----:B------:R-:W-:Y:S02]  /*db50*/  IMAD.U32 R5, RZ, RZ, UR7 ;  /* 0x00000007ff057e24 */ /* 0x000fe4000f8e00ff */
[----:B------:R-:W-:Y:S02]  /*db60*/  IMAD.U32 R6, RZ, RZ, UR8 ;  /* 0x00000008ff067e24 */ /* 0x000fe4000f8e00ff */
[----:B------:R-:W-:-:S02]  /*db70*/  IMAD.U32 R7, RZ, RZ, UR9 ;  /* 0x00000009ff077e24 */ /* 0x000fc4000f8e00ff */
[----:B------:R-:W-:Y:S02]  /*db80*/  IMAD.U32 R10, RZ, RZ, UR4 ;  /* 0x00000004ff0a7e24 */ /* 0x000fe4000f8e00ff */
[----:B------:R-:W-:Y:S02]  /*db90*/  IMAD.U32 R11, RZ, RZ, UR5 ;  /* 0x00000005ff0b7e24 */ /* 0x000fe4000f8e00ff */
[----:B------:R-:W-:Y:S02]  /*dba0*/  IMAD.MOV.U32 R8, RZ, RZ, 0x70 ;  /* 0x00000070ff087424 */ /* 0x000fe400078e00ff */
[----:B------:R-:W-:Y:S02]  /*dbb0*/  IMAD.MOV.U32 R12, RZ, RZ, 0x1 ;  /* 0x00000001ff0c7424 */ /* 0x000fe400078e00ff */
[----:B0-----:R-:W-:-:S07]  /*dbc0*/  IMAD.MOV.U32 R13, RZ, RZ, RZ ;  /* 0x000000ffff0d7224 */ /* 0x001fce00078e00ff */
[----:B------:R-:W-:-:S07]  /*dbd0*/  LEPC R20, `(.L_x_423) ;  /* 0x000000001014794e */ /* 0x000fce0000000000 */
[----:B-1----:R-:W-:Y:S05]  /*dbe0*/  CALL.ABS.NOINC R2 ;  /* 0x0000000002007343 */ /* 0x002fea0003c00000 */
.L_x_423:
[----:B------:R0:W1:Y:S01]  /*dbf0*/  LDC.64 R2, c[0x4][R34] ;  /* 0x0100000022027b82 */ /* 0x0000620000000a00 */
[----:B------:R-:W-:Y:S01]  /*dc00*/  ULDC.64 UR6, c[0x4][0x90] ;  /* 0x0100240000067ab9 */ /* 0x000fe20000000a00 */
[----:B------:R-:W-:Y:S01]  /*dc10*/  ULDC.64 UR8, c[0x4][0x98] ;  /* 0x0100260000087ab9 */ /* 0x000fe20000000a00 */
[----:B------:R-:W-:Y:S01]  /*dc20*/  ULDC.64 UR4, c[0x4][0x18] ;  /* 0x0100060000047ab9 */ /* 0x000fe20000000a00 */
        /* <DEDUP_REMOVED lines=11> */
.L_x_422:
[----:B------:R-:W-:Y:S05]  /*dce0*/  BSYNC B6 ;  /* 0x0000000000067941 */ /* 0x000fea0003800000 */
.L_x_421:
[----:B------:R-:W0:Y:S01]  /*dcf0*/  S2R R0, SR_TID.X ;  /* 0x0000000000007919 */ /* 0x000e220000002100 */
[----:B------:R-:W-:Y:S01]  /*dd00*/  ULDC.64 UR4, c[0x0][0x9f8] ;  /* 0x00027e0000047ab9 */ /* 0x000fe20000000a00 */
[----:B------:R-:W1:Y:S01]  /*dd10*/  LDC R20, c[0x0][0x430] ;  /* 0x00010c00ff147b82 */ /* 0x000e620000000800 */
[----:B------:R-:W-:Y:S01]  /*dd20*/  ISETP.NE.U32.AND P0, PT, RZ, UR4, PT ;  /* 0x00000004ff007c0c */ /* 0x000fe2000bf05070 */
[----:B------:R-:W2:Y:S03]  /*dd30*/  S2R R34, SR_TID.X ;  /* 0x0000000000227919 */ /* 0x000ea60000002100 */
[----:B------:R-:W-:-:S13]  /*dd40*/  ISETP.NE.AND.EX P0, PT, RZ, UR5, PT, P0 ;  /* 0x00000005ff007c0c */ /* 0x000fda000bf05300 */
[----:B------:R-:W-:Y:S01]  /*dd50*/  @P0 IADD3 R2, P1, R19, UR4, RZ ;  /* 0x0000000413020c10 */ /* 0x000fe2000ff3e0ff */
[----:B------:R-:W-:-:S03]  /*dd60*/  ULDC UR4, c[0x0][0x320] ;  /* 0x0000c80000047ab9 */ /* 0x000fc60000000800 */
[----:B------:R-:W-:Y:S01]  /*dd70*/  @P0 IADD3.X R3, R32, UR5, RZ, P1, !PT ;  /* 0x0000000520030c10 */ /* 0x000fe20008ffe4ff */
[----:B------:R-:W3:Y:S04]  /*dd80*/  S2R R21, SR_TID.X ;  /* 0x0000000000157919 */ /* 0x000ee80000002100 */
[----:B------:R4:W5:Y:S01]  /*dd90*/  @P0 LDG.E R23, desc[UR50][R2.64] ;  /* 0x0000003202170981 */ /* 0x000962000c1e1900 */
[----:B------:R-:W-:Y:S01]  /*dda0*/  LOP3.LUT R16, R16, 0xffffffbf, RZ, 0xc0, !PT ;  /* 0xffffffbf10107812 */ /* 0x000fe200078ec0ff */
[----:B------:R-:W-:Y:S01]  /*ddb0*/  UMOV UR5, 0xffffffff ;  /* 0xffffffff00057882 */ /* 0x000fe20000000000 */
[----:B0-----:R-:W-:Y:S02]  /*ddc0*/  IMAD.SHL.U32 R0, R0, 0x8, RZ ;  /* 0x0000000800007824 */ /* 0x001fe400078e00ff */
[----:B--2---:R-:W-:-:S03]  /*ddd0*/  IMAD.SHL.U32 R34, R34, 0x8, RZ ;  /* 0x0000000822227824 */ /* 0x004fc600078e00ff */
[----:B------:R-:W-:-:S04]  /*dde0*/  LOP3.LUT R0, R0, 0x38, RZ, 0xc0, !PT ;  /* 0x0000003800007812 */ /* 0x000fc800078ec0ff */
[C---:B------:R-:W-:Y:S02]  /*ddf0*/  LOP3.LUT R4, R0.reuse, 0x40, RZ, 0xfc, !PT ;  /* 0x0000004000047812 */ /* 0x040fe400078efcff */
[----:B------:R-:W-:Y:S02]  /*de00*/  LOP3.LUT R0, R0, 0x180, RZ, 0xfc, !PT ;  /* 0x0000018000007812 */ /* 0x000fe400078efcff */
[----:B------:R-:W-:Y:S02]  /*de10*/  ISETP.GE.AND P0, PT, R4, UR4, PT ;  /* 0x0000000404007c0c */ /* 0x000fe4000bf06270 */
[----:B------:R-:W-:Y:S02]  /*de20*/  LOP3.LUT R34, R34, 0x38, RZ, 0xc0, !PT ;  /* 0x0000003822227812 */ /* 0x000fe400078ec0ff */
[----:B------:R-:W-:Y:S02]  /*de30*/  ISETP.GE.AND P1, PT, R0, UR4, PT ;  /* 0x0000000400007c0c */ /* 0x000fe4000bf26270 */
[----:B------:R-:W-:-:S02]  /*de40*/  LOP3.LUT R0, R34, 0x1c0, RZ, 0xfc, !PT ;  /* 0x000001c022007812 */ /* 0x000fc400078efcff */
[----:B------:R-:W-:Y:S02]  /*de50*/  LOP3.LUT R34, R34, 0x80, RZ, 0xfc, !PT ;  /* 0x0000008022227812 */ /* 0x000fe400078efcff */
[----:B------:R-:W-:Y:S02]  /*de60*/  SEL R7, RZ, 0x40, P1 ;  /* 0x00000040ff077807 */ /* 0x000fe40000800000 */
[----:B------:R-:W-:Y:S01]  /*de70*/  ISETP.GE.AND P5, PT, R34, UR4, PT ;  /* 0x0000000422007c0c */ /* 0x000fe2000bfa6270 */
[----:B---3--:R-:W-:Y:S01]  /*de80*/  IMAD.SHL.U32 R21, R21, 0x8, RZ ;  /* 0x0000000815157824 */ /* 0x008fe200078e00ff */
[----:B------:R-:W-:Y:S01]  /*de90*/  @P0 LOP3.LUT R16, R16, 0x40, RZ, 0xfc, !PT ;  /* 0x0000004010100812 */ /* 0x000fe200078efcff */
[----:B------:R-:W0:Y:S01]  /*dea0*/  S2R R34, SR_TID.X ;  /* 0x0000000000227919 */ /* 0x000e220000002100 */
[----:B------:R-:W-:Y:S02]  /*deb0*/  ISETP.GE.AND P0, PT, R0, UR4, PT ;  /* 0x0000000400007c0c */ /* 0x000fe4000bf06270 */
[----:B------:R-:W-:Y:S01]  /*dec0*/  LOP3.LUT R21, R21, 0x38, RZ, 0xc0, !PT ;  /* 0x0000003815157812 */ /* 0x000fe200078ec0ff */
[----:B------:R-:W2:Y:S01]  /*ded0*/  S2R R0, SR_TID.X ;  /* 0x0000000000007919 */ /* 0x000ea20000002100 */
[----:B------:R-:W-:-:S02]  /*dee0*/  LOP3.LUT R16, R16, 0xffffff7f, RZ, 0xc0, !PT ;  /* 0xffffff7f10107812 */ /* 0x000fc400078ec0ff */
[C---:B------:R-:W-:Y:S02]  /*def0*/  ISETP.GE.AND P2, PT, R21.reuse, UR4, PT ;  /* 0x0000000415007c0c */ /* 0x040fe4000bf46270 */
[----:B------:R-:W-:Y:S02]  /*df00*/  LOP3.LUT R21, R21, 0x140, RZ, 0xfc, !PT ;  /* 0x0000014015157812 */ /* 0x000fe400078efcff */
[----:B------:R-:W-:-:S09]  /*df10*/  SEL R8, RZ, 0x80, P0 ;  /* 0x00000080ff087807 */ /* 0x000fd20000000000 */
[----:B------:R-:W-:Y:S02]  /*df20*/  @P2 LOP3.LUT R16, R16, 0x80, RZ, 0xfc, !PT ;  /* 0x0000008010102812 */ /* 0x000fe400078efcff */
[----:B------:R-:W-:Y:S02]  /*df30*/  ISETP.GE.AND P2, PT, R21, UR4, PT ;  /* 0x0000000415007c0c */ /* 0x000fe4000bf46270 */
[----:B------:R-:W-:-:S04]  /*df40*/  LOP3.LUT R16, R16, 0xffffffdf, RZ, 0xc0, !PT ;  /* 0xffffffdf10107812 */ /* 0x000fc800078ec0ff */
[----:B------:R-:W-:Y:S01]  /*df50*/  @P5 LOP3.LUT R16, R16, 0x20, RZ, 0xfc, !PT ;  /* 0x0000002010105812 */ /* 0x000fe200078efcff */
[----:B0-----:R-:W-:-:S03]  /*df60*/  IMAD.SHL.U32 R34, R34, 0x8, RZ ;  /* 0x0000000822227824 */ /* 0x001fc600078e00ff */
[----:B------:R-:W-:Y:S01]  /*df70*/  LOP3.LUT R16, R16, 0xffffffef, RZ, 0xc0, !PT ;  /* 0xffffffef10107812 */ /* 0x000fe200078ec0ff */
[----:B--2---:R-:W-:Y:S01]  /*df80*/  IMAD.SHL.U32 R0, R0, 0x8, RZ ;  /* 0x0000000800007824 */ /* 0x004fe200078e00ff */
[----:B------:R-:W-:-:S04]  /*df90*/  LOP3.LUT R34, R34, 0x38, RZ, 0xc0, !PT ;  /* 0x0000003822227812 */ /* 0x000fc800078ec0ff */
[----:B------:R-:W-:Y:S02]  /*dfa0*/  LOP3.LUT R0, R0, 0x38, RZ, 0xc0, !PT ;  /* 0x0000003800007812 */ /* 0x000fe400078ec0ff */
[----:B------:R-:W-:Y:S02]  /*dfb0*/  LOP3.LUT R34, R34, 0x100, RZ, 0xfc, !PT ;  /* 0x0000010022227812 */ /* 0x000fe400078efcff */
[----:B------:R-:W-:Y:S02]  /*dfc0*/  LOP3.LUT R0, R0, 0xc0, RZ, 0xfc, !PT ;  /* 0x000000c000007812 */ /* 0x000fe400078efcff */
[----:B------:R-:W-:Y:S02]  /*dfd0*/  ISETP.GE.AND P3, PT, R34, UR4, PT ;  /* 0x0000000422007c0c */ /* 0x000fe4000bf66270 */
[----:B------:R-:W-:Y:S02]  /*dfe0*/  ISETP.GE.AND P4, PT, R0, UR4, PT ;  /* 0x0000000400007c0c */ /* 0x000fe4000bf86270 */
[----:B------:R-:W-:-:S11]  /*dff0*/  LEA R0, R35, 0xffffffc0, 0x6 ;  /* 0xffffffc023007811 */ /* 0x000fd600078e30ff */
[----:B------:R-:W-:-:S04]  /*e000*/  @P4 LOP3.LUT R16, R16, 0x10, RZ, 0xfc, !PT ;  /* 0x0000001010104812 */ /* 0x000fc800078efcff */
[----:B------:R-:W-:-:S04]  /*e010*/  LOP3.LUT R16, R16, 0xfffffffb, RZ, 0xc0, !PT ;  /* 0xfffffffb10107812 */ /* 0x000fc800078ec0ff */
[----:B------:R-:W-:-:S04]  /*e020*/  LOP3.LUT R16, R16, 0xfffffff7, RZ, 0xc0, !PT ;  /* 0xfffffff710107812 */ /* 0x000fc800078ec0ff */
[----:B------:R-:W-:-:S04]  /*e030*/  @P3 LOP3.LUT R16, R16, 0x8, RZ, 0xfc, !PT ;  /* 0x0000000810103812 */ /* 0x000fc800078efcff */
[----:B------:R-:W-:Y:S01]  /*e040*/  @P2 LOP3.LUT R16, R16, 0x4, RZ, 0xfc, !PT ;  /* 0x0000000410102812 */ /* 0x000fe200078efcff */
[----:B-1--4-:R-:W-:Y:S06]  /*e050*/  BRA.DIV UR5, `(.L_x_424) ;  /* 0x0000003e05fc7947 */ /* 0x012fec000b800000 */
.L_x_489:
[----:B------:R-:W0:Y:S01]  /*e060*/  S2R R10, SR_TID.X ;  /* 0x00000000000a7919 */ /* 0x000e220000002100 */
[----:B------:R-:W-:Y:S01]  /*e070*/  ISETP.NE.AND P1, PT, R20, 0x1, PT ;  /* 0x000000011400780c */ /* 0x000fe20003f25270 */
[----:B------:R-:W-:Y:S01]  /*e080*/  IMAD.MOV.U32 R34, RZ, RZ, RZ ;  /* 0x000000ffff227224 */ /* 0x000fe200078e00ff */
[----:B-----5:R-:W-:Y:S02]  /*e090*/  SHF.R.S32.HI R32, RZ, 0x1f, R23 ;  /* 0x0000001fff207819 */ /* 0x020fe40000011417 */
[C---:B------:R-:W-:Y:S02]  /*e0a0*/  LOP3.LUT P6, RZ, R16.reuse, 0x80, RZ, 0xc0, !PT ;  /* 0x0000008010ff7812 */ /* 0x040fe400078cc0ff */
[----:B------:R-:W-:-:S07]  /*e0b0*/  LOP3.LUT R16, R16, 0xfffff7ff, RZ, 0xc0, !PT ;  /* 0xfffff7ff10107812 */ /* 0x000fce00078ec0ff */
[----:B------:R-:W1:Y:S01]  /*e0c0*/  @P1 LDC R3, c[0x0][0x434] ;  /* 0x00010d00ff031b82 */ /* 0x000e620000000800 */
[----:B------:R-:W-:-:S07]  /*e0d0*/  @P1 LOP3.LUT R16, R16, 0x800, RZ, 0xfc, !PT ;  /* 0x0000080010101812 */ /* 0x000fce00078efcff */
[----:B------:R-:W2:Y:S01]  /*e0e0*/  @P1 LDC R2, c[0x0][0x438] ;  /* 0x00010e00ff021b82 */ /* 0x000ea20000000800 */
[----:B0-----:R-:W-:-:S05]  /*e0f0*/  IMAD.SHL.U32 R10, R10, 0x10, RZ ;  /* 0x000000100a0a7824 */ /* 0x001fca00078e00ff */
[----:B------:R-:W-:-:S05]  /*e100*/  LOP3.LUT R10, R36, 0x70, R10, 0xf8, !PT ;  /* 0x00000070240a7812 */ /* 0x000fca00078ef80a */
[----:B------:R-:W-:-:S05]  /*e110*/  IMAD.IADD R35, R10, 0x1, R0 ;  /* 0x000000010a237824 */ /* 0x000fca00078e0200 */
[C---:B------:R-:W-:Y:S01]  /*e120*/  ISETP.GE.AND P0, PT, R35.reuse, R28, PT ;  /* 0x0000001c2300720c */ /* 0x040fe20003f06270 */
[----:B------:R-:W-:-:S03]  /*e130*/  IMAD.IADD R35, R35, 0x1, R31 ;  /* 0x0000000123237824 */ /* 0x000fc600078e021f */
[----:B------:R-:W-:Y:S01]  /*e140*/  ISETP.GT.U32.OR P0, PT, R10, 0x3f, P0 ;  /* 0x0000003f0a00780c */ /* 0x000fe20000704470 */
[----:B-1----:R-:W-:-:S04]  /*e150*/  @P1 IMAD.HI.U32 R3, R35, R3, RZ ;  /* 0x0000000323031227 */ /* 0x002fc800078e00ff */
[----:B------:R-:W-:Y:S01]  /*e160*/  IMAD.MOV.U32 R6, RZ, RZ, R35 ;  /* 0x000000ffff067224 */ /* 0x000fe200078e0023 */
[----:B--2---:R-:W-:-:S07]  /*e170*/  @P1 SHF.R.U32.HI R6, RZ, R2, R3 ;  /* 0x00000002ff061219 */ /* 0x004fce0000011603 */
[----:B------:R-:W0:Y:S01]  /*e180*/  @!P0 LDC.64 R4, c[0x0][0x428] ;  /* 0x00010a00ff048b82 */ /* 0x000e220000000a00 */
[--C-:B------:R-:W-:Y:S01]  /*e190*/  @!P0 SHF.R.S32.HI R3, RZ, 0x1f, R6.reuse ;  /* 0x0000001fff038819 */ /* 0x100fe20000011406 */
[----:B------:R-:W-:Y:S02]  /*e1a0*/  @!P0 IMAD.MOV.U32 R2, RZ, RZ, R6 ;  /* 0x000000ffff028224 */ /* 0x000fe400078e0006 */
[-C--:B0-----:R-:W-:Y:S02]  /*e1b0*/  @!P0 IMAD R9, R32, R4.reuse, RZ ;  /* 0x0000000420098224 */ /* 0x081fe400078e02ff */
[----:B------:R-:W-:-:S04]  /*e1c0*/  @!P0 IMAD.WIDE.U32 R2, R23, R4, R2 ;  /* 0x0000000417028225 */ /* 0x000fc800078e0002 */
[----:B------:R-:W-:Y:S02]  /*e1d0*/  @!P0 IMAD R9, R23, R5, R9 ;  /* 0x0000000517098224 */ /* 0x000fe400078e0209 */
[----:B------:R-:W0:Y:S02]  /*e1e0*/  @!P0 LDC.64 R4, c[0x0][0x418] ;  /* 0x00010600ff048b82 */ /* 0x000e240000000a00 */
[----:B------:R-:W-:Y:S01]  /*e1f0*/  @!P0 IMAD.IADD R3, R3, 0x1, R9 ;  /* 0x0000000103038824 */ /* 0x000fe200078e0209 */
[----:B0-----:R-:W-:-:S04]  /*e200*/  @!P0 LEA R4, P1, R2, R4, 0x2 ;  /* 0x0000000402048211 */ /* 0x001fc800078210ff */
[----:B------:R-:W-:Y:S02]  /*e210*/  @!P0 LEA.HI.X R5, R2, R5, R3, 0x2, P1 ;  /* 0x0000000502058211 */ /* 0x000fe400008f1403 */
[----:B------:R-:W-:Y:S02]  /*e220*/  LOP3.LUT P1, RZ, R16, 0x40, RZ, 0xc0, !PT ;  /* 0x0000004010ff7812 */ /* 0x000fe4000782c0ff */
[----:B------:R-:W-:Y:S01]  /*e230*/  SEL R3, RZ, 0x1, P6 ;  /* 0x00000001ff037807 */ /* 0x000fe20003000000 */
[----:B------:R0:W5:Y:S01]  /*e240*/  @!P0 LDG.E R34, desc[UR50][R4.64] ;  /* 0x0000003204228981 */ /* 0x000162000c1e1900 */
[----:B------:R-:W-:Y:S02]  /*e250*/  SEL R2, RZ, 0xffffffff, P1 ;  /* 0xffffffffff027807 */ /* 0x000fe40000800000 */
[----:B------:R-:W-:Y:S02]  /*e260*/  ISETP.GT.U32.AND P1, PT, R10, 0x3f, PT ;  /* 0x0000003f0a00780c */ /* 0x000fe40003f24070 */
[----:B------:R-:W-:Y:S01]  /*e270*/  LOP3.LUT R16, R16, 0xfffffbff, RZ, 0xc0, !PT ;  /* 0xfffffbff10107812 */ /* 0x000fe200078ec0ff */
[----:B------:R-:W-:Y:S01]  /*e280*/  IMAD.SHL.U32 R2, R2, 0x2, RZ ;  /* 0x0000000202027824 */ /* 0x000fe200078e00ff */
[----:B------:R-:W-:-:S02]  /*e290*/  LOP3.LUT R26, R26, 0xffff, RZ, 0xc0, !PT ;  /* 0x0000ffff1a1a7812 */ /* 0x000fc400078ec0ff */
[----:B0-----:R-:W-:Y:S02]  /*e2a0*/  SEL R4, RZ, 0x8, P4 ;  /* 0x00000008ff047807 */ /* 0x001fe40002000000 */
[----:B------:R-:W-:Y:S02]  /*e2b0*/  LOP3.LUT R2, R2, 0x2, R3, 0xe2, !PT ;  /* 0x0000000202027812 */ /* 0x000fe400078ee203 */
[----:B------:R-:W-:-:S04]  /*e2c0*/  SEL R3, RZ, 0x4, P5 ;  /* 0x00000004ff037807 */ /* 0x000fc80002800000 */
[----:B------:R-:W-:Y:S02]  /*e2d0*/  LOP3.LUT R2, R4, R2, R3, 0xfe, !PT ;  /* 0x0000000204027212 */ /* 0x000fe400078efe03 */
[----:B------:R-:W-:Y:S02]  /*e2e0*/  SEL R3, RZ, 0x10, P3 ;  /* 0x00000010ff037807 */ /* 0x000fe40001800000 */
[----:B------:R-:W-:-:S04]  /*e2f0*/  SEL R4, RZ, 0x20, P2 ;  /* 0x00000020ff047807 */ /* 0x000fc80001000000 */
[----:B------:R-:W-:Y:S01]  /*e300*/  LOP3.LUT R2, R4, R2, R3, 0xfe, !PT ;  /* 0x0000000204027212 */ /* 0x000fe200078efe03 */
[----:B------:R-:W-:-:S03]  /*e310*/  IMAD.U32 R3, RZ, RZ, UR36 ;  /* 0x00000024ff037e24 */ /* 0x000fc6000f8e00ff */
[----:B------:R-:W-:Y:S01]  /*e320*/  LOP3.LUT R7, R2, R7, RZ, 0xfc, !PT ;  /* 0x0000000702077212 */ /* 0x000fe200078efcff */
[----:B------:R-:W-:Y:S01]  /*e330*/  IMAD.MOV R2, RZ, RZ, -R6 ;  /* 0x000000ffff027224 */ /* 0x000fe200078e0a06 */
[----:B------:R-:W-:-:S03]  /*e340*/  ISETP.NE.AND P0, PT, R3, 0x3, PT ;  /* 0x000000030300780c */ /* 0x000fc60003f05270 */
[----:B------:R-:W-:Y:S01]  /*e350*/  IMAD R35, R20, R2, R35 ;  /* 0x0000000214237224 */ /* 0x000fe200078e0223 */
[----:B------:R-:W-:Y:S01]  /*e360*/  LOP3.LUT R2, R7, R8, RZ, 0xfc, !PT ;  /* 0x0000000807027212 */ /* 0x000fe200078efcff */
[----:B------:R0:W-:Y:S04]  /*e370*/  STL [R1+0x28], R7 ;  /* 0x0000280701007387 */ /* 0x0001e80000100800 */
[----:B------:R0:W-:Y:S04]  /*e380*/  STL [R1], R2 ;  /* 0x0000000201007387 */ /* 0x0001e80000100800 */
[----:B------:R-:W-:-:S04]  /*e390*/  @P0 LOP3.LUT R16, R16, 0x400, RZ, 0xfc, !PT ;  /* 0x0000040010100812 */ /* 0x000fc800078efcff */
[----:B------:R-:W-:-:S04]  /*e3a0*/  LOP3.LUT R16, R16, 0xfffffffe, RZ, 0xc0, !PT ;  /* 0xfffffffe10107812 */ /* 0x000fc800078ec0ff */
[----:B------:R-:W-:Y:S01]  /*e3b0*/  @P1 LOP3.LUT R16, R16, 0x1, RZ, 0xfc, !PT ;  /* 0x0000000110101812 */ /* 0x000fe200078efcff */
[----:B0-----:R-:W-:Y:S06]  /*e3c0*/  @!P0 BRA `(.L_x_425) ;  /* 0x0000000000048947 */ /* 0x001fec0003800000 */
[----:B------:R-:W-:Y:S01]  /*e3d0*/  BPT.TRAP 0x1 ;  /* 0x000000040000795c */ /* 0x000fe20000300000 */
.L_x_425:
[----:B------:R-:W-:Y:S01]  /*e3e0*/  IADD3 R28, -R36, R28, -R0 ;  /* 0x0000001c241c7210 */ /* 0x000fe20007ffe900 */
[----:B------:R-:W-:Y:S01]  /*e3f0*/  IMAD R19, R18, 0x8, R17 ;  /* 0x0000000812137824 */ /* 0x000fe200078e0211 */
[----:B------:R-:W-:Y:S01]  /*e400*/  SHF.L.U32 R0, R22, 0x1f, RZ ;  /* 0x0000001f16007819 */ /* 0x000fe200000006ff */
[----:B------:R-:W-:Y:S03]  /*e410*/  BSSY B0, `(.L_x_426) ;  /* 0x0000003000007945 */ /* 0x000fe60003800000 */
[----:B------:R-:W0:Y:S02]  /*e420*/  SYNCS.PHASECHK.TRANS64.TRYWAIT P0, [R19+URZ+0x28c40], R0 ;  /* 0x028c4000130075a7 */ /* 0x000e24000800017f */
[----:B0-----:R-:W-:Y:S05]  /*e430*/  @!P0 BRA `(.L_x_427) ;  /* 0x0000003c00388947 */ /* 0x001fea0003800000 */
.L_x_490:
[----:B------:R-:W-:Y:S05]  /*e440*/  BSYNC B0 ;  /* 0x0000000000007941 */ /* 0x000fea0003800000 */
.L_x_426:
[----:B------:R-:W1:Y:S01]  /*e450*/  S2R R7, SR_TID.X ;  /* 0x0000000000077919 */ /* 0x000e620000002100 */
[----:B0-----:R-:W-:Y:S01]  /*e460*/  SHF.R.S32.HI R0, RZ, 0x1f, R35 ;  /* 0x0000001fff007819 */ /* 0x001fe20000011423 */
[----:B------:R-:W-:Y:S01]  /*e470*/  ULDC.64 UR4, c[0x0][0x300] ;  /* 0x0000c00000047ab9 */ /* 0x000fe20000000a00 */
[----:B-----5:R-:W-:Y:S01]  /*e480*/  SHF.R.S32.HI R4, RZ, 0x1f, R34 ;  /* 0x0000001fff047819 */ /* 0x020fe20000011422 */
[----:B------:R-:W-:Y:S01]  /*e490*/  IMAD.WIDE.U32 R2, R35, UR4, RZ ;  /* 0x0000000423027c25 */ /* 0x000fe2000f8e00ff */
[----:B------:R-:W-:Y:S01]  /*e4a0*/  ULDC.64 UR6, c[0x0][0x2e8] ;  /* 0x0000ba0000067ab9 */ /* 0x000fe20000000a00 */
[----:B------:R0:W-:Y:S01]  /*e4b0*/  STL [R1+0x1c], R0 ;  /* 0x00001c0001007387 */ /* 0x0001e20000100800 */
[----:B------:R-:W-:-:S03]  /*e4c0*/  LOP3.LUT R16, R16, 0xfffffffd, RZ, 0xc0, !PT ;  /* 0xfffffffd10107812 */ /* 0x000fc600078ec0ff */
[----:B------:R2:W-:Y:S01]  /*e4d0*/  STL [R1+0x20], R4 ;  /* 0x0000200401007387 */ /* 0x0005e20000100800 */
[----:B0-----:R-:W-:-:S04]  /*e4e0*/  IMAD R0, R0, UR4, RZ ;  /* 0x0000000400007c24 */ /* 0x001fc8000f8e02ff */
[----:B------:R-:W-:Y:S01]  /*e4f0*/  IMAD R0, R35, UR5, R0 ;  /* 0x0000000523007c24 */ /* 0x000fe2000f8e0200 */
[----:B------:R-:W-:-:S03]  /*e500*/  ULDC.64 UR4, c[0x0][0x310] ;  /* 0x0000c40000047ab9 */ /* 0x000fc60000000a00 */
[----:B------:R-:W-:Y:S02]  /*e510*/  IMAD.IADD R3, R3, 0x1, R0 ;  /* 0x0000000103037824 */ /* 0x000fe400078e0200 */
[----:B------:R-:W-:Y:S02]  /*e520*/  IMAD R0, R4, UR4, RZ ;  /* 0x0000000404007c24 */ /* 0x000fe4000f8e02ff */
[----:B------:R-:W-:-:S04]  /*e530*/  IMAD.WIDE.U32 R2, R34, UR4, R2 ;  /* 0x0000000422027c25 */ /* 0x000fc8000f8e0002 */
[----:B------:R-:W-:Y:S01]  /*e540*/  IMAD R0, R34, UR5, R0 ;  /* 0x0000000522007c24 */ /* 0x000fe2000f8e0200 */
[----:B------:R-:W-:Y:S01]  /*e550*/  ULDC.64 UR4, c[0x0][0x308] ;  /* 0x0000c20000047ab9 */ /* 0x000fe20000000a00 */
[----:B-1----:R-:W-:Y:S02]  /*e560*/  IMAD.SHL.U32 R7, R7, 0x8, RZ ;  /* 0x0000000807077824 */ /* 0x002fe400078e00ff */
[----:B------:R-:W-:Y:S02]  /*e570*/  IMAD.IADD R3, R3, 0x1, R0 ;  /* 0x0000000103037824 */ /* 0x000fe400078e0200 */
[----:B--2---:R-:W-:Y:S01]  /*e580*/  IMAD R4, R18, 0x1000, R33 ;  /* 0x0000100012047824 */ /* 0x004fe200078e0221 */
[----:B------:R-:W-:Y:S01]  /*e590*/  LOP3.LUT R7, R7, 0x38, RZ, 0xc0, !PT ;  /* 0x0000003807077812 */ /* 0x000fe200078ec0ff */
[C---:B------:R-:W-:Y:S01]  /*e5a0*/  IMAD.WIDE.U32 R2, R26.reuse, UR4, R2 ;  /* 0x000000041a027c25 */ /* 0x040fe2000f8e0002 */
[----:B------:R-:W-:Y:S02]  /*e5b0*/  ULDC UR4, c[0x0][0x2f4] ;  /* 0x0000bd0000047ab9 */ /* 0x000fe40000000800 */
[----:B------:R-:W-:Y:S01]  /*e5c0*/  ISETP.GE.AND P2, PT, R7, UR4, PT ;  /* 0x0000000407007c0c */ /* 0x000fe2000bf46270 */
[----:B------:R-:W-:Y:S01]  /*e5d0*/  IMAD R5, R26, UR5, R3 ;  /* 0x000000051a057c24 */ /* 0x000fe2000f8e0203 */
[----:B------:R-:W-:Y:S01]  /*e5e0*/  LEA R0, P0, R2, UR6, 0x1 ;  /* 0x0000000602007c11 */ /* 0x000fe2000f8008ff */
[----:B------:R-:W-:-:S03]  /*e5f0*/  UMOV UR5, 0xffffffff ;  /* 0xffffffff00057882 */ /* 0x000fc60000000000 */
[----:B------:R-:W-:Y:S02]  /*e600*/  LEA.HI.X R5, R2, UR7, R5, 0x1, P0 ;  /* 0x0000000702057c11 */ /* 0x000fe400080f0c05 */
[----:B------:R-:W-:-:S05]  /*e610*/  ISETP.GE.AND P0, PT, R28, 0x1, PT ;  /* 0x000000011c00780c */ /* 0x000fca0003f06270 */
[----:B------:R-:W-:Y:S01]  /*e620*/  @P2 LOP3.LUT R16, R16, 0x2, RZ, 0xfc, !PT ;  /* 0x0000000210102812 */ /* 0x000fe200078efcff */
[----:B------:R-:W-:Y:S07]  /*e630*/  BRA.DIV UR5, `(.L_x_428) ;  /* 0x0000003a05cc7947 */ /* 0x000fee000b800000 */
[----:B------:R-:W0:Y:S01]  /*e640*/  SHFL.IDX PT, R3, R0, RZ, 0x181f ;  /* 0x00181fff00037589 */ /* 0x000e2200000e0000 */
[----:B------:R-:W-:-:S03]  /*e650*/  @P0 IMAD R6, R4, 0x2, R17 ;  /* 0x0000000204060824 */ /* 0x000fc600078e0211 */
[----:B------:R-:W1:Y:S01]  /*e660*/  SHFL.IDX PT, R2, R5, RZ, 0x181f ;  /* 0x00181fff05027589 */ /* 0x000e6200000e0000 */
[----:B0-----:R-:W-:-:S05]  /*e670*/  @P0 LEA R3, P1, R7, R3, 0x1 ;  /* 0x0000000307030211 */ /* 0x001fca00078208ff */
[----:B-1----:R-:W-:-:S05]  /*e680*/  @P0 IMAD.X R2, RZ, RZ, R2, P1 ;  /* 0x000000ffff020224 */ /* 0x002fca00008e0602 */
[----:B------:R-:W-:-:S04]  /*e690*/  @P0 LOP3.LUT R3, R3, R2, RZ, 0x3c, !PT ;  /* 0x0000000203030212 */ /* 0x000fc800078e3cff */
[----:B------:R-:W-:-:S04]  /*e6a0*/  @P0 LOP3.LUT R2, R3, R2, RZ, 0x3c, !PT ;  /* 0x0000000203020212 */ /* 0x000fc800078e3cff */
[----:B------:R-:W-:-:S05]  /*e6b0*/  @P0 LOP3.LUT R3, R3, R2, RZ, 0x3c, !PT ;  /* 0x0000000203030212 */ /* 0x000fca00078e3cff */
[----:B------:R-:W-:Y:S01]  /*e6c0*/  @!PT LDS RZ, [RZ] ;  /* 0x00000000fffff984 */ /* 0x000fe20000000800 */
[----:B------:R0:W-:Y:S01]  /*e6d0*/  @P0 LDGSTS.E.BYPASS.LTC128B.128 [R6+0x22400], desc[UR50][R2.64], !P2 ;  /* 0x2240000002060fae */ /* 0x0001e2000d101d72 */
[----:B------:R-:W-:-:S03]  /*e6e0*/  ISETP.GE.AND P0, PT, R28, 0x11, PT ;  /* 0x000000111c00780c */ /* 0x000fc60003f06270 */
[----:B0-----:R-:W0:Y:S10]  /*e6f0*/  SHFL.IDX PT, R3, R0, 0x1, 0x181f ;  /* 0x00381f0000037f89 */ /* 0x001e3400000e0000 */
[----:B------:R-:W-:Y:S01]  /*e700*/  @P0 IMAD R6, R4, 0x2, R17 ;  /* 0x0000000204060824 */ /* 0x000fe200078e0211 */
[----:B------:R-:W1:Y:S01]  /*e710*/  SHFL.IDX PT, R2, R5, 0x1, 0x181f ;  /* 0x00381f0005027f89 */ /* 0x000e6200000e0000 */
[----:B0-----:R-:W-:-:S05]  /*e720*/  @P0 LEA R3, P1, R7, R3, 0x1 ;  /* 0x0000000307030211 */ /* 0x001fca00078208ff */
[----:B-1----:R-:W-:-:S05]  /*e730*/  @P0 IMAD.X R2, RZ, RZ, R2, P1 ;  /* 0x000000ffff020224 */ /* 0x002fca00008e0602 */
[----:B------:R-:W-:-:S04]  /*e740*/  @P0 LOP3.LUT R3, R3, R2, RZ, 0x3c, !PT ;  /* 0x0000000203030212 */ /* 0x000fc800078e3cff */
[----:B------:R-:W-:-:S04]  /*e750*/  @P0 LOP3.LUT R2, R3, R2, RZ, 0x3c, !PT ;  /* 0x0000000203020212 */ /* 0x000fc800078e3cff */
[----:B------:R-:W-:-:S05]  /*e760*/  @P0 LOP3.LUT R3, R3, R2, RZ, 0x3c, !PT ;  /* 0x0000000203030212 */ /* 0x000fca00078e3cff */
[----:B------:R0:W-:Y:S01]  /*e770*/  @P0 LDGSTS.E.BYPASS.LTC128B.128 [R6+0x22c00], desc[UR50][R2.64], !P2 ;  /* 0x22c0000002060fae */ /* 0x0001e2000d101d72 */
[----:B------:R-:W-:-:S03]  /*e780*/  ISETP.GE.AND P0, PT, R28, 0x21, PT ;  /* 0x000000211c00780c */ /* 0x000fc60003f06270 */
[----:B0-----:R-:W0:Y:S10]  /*e790*/  SHFL.IDX PT, R3, R0, 0x2, 0x181f ;  /* 0x00581f0000037f89 */ /* 0x001e3400000e0000 */
[----:B------:R-:W-:Y:S01]  /*e7a0*/  @P0 IMAD R6, R4, 0x2, R17 ;  /* 0x0000000204060824 */ /* 0x000fe200078e0211 */
[----:B------:R-:W1:Y:S04]  /*e7b0*/  SHFL.IDX PT, R2, R5, 0x2, 0x181f ;  /* 0x00581f0005027f89 */ /* 0x000e6800000e0000 */
[----:B------:R-:W2:Y:S04]  /*e7c0*/  SHFL.IDX PT, R5, R5, 0x3, 0x181f ;  /* 0x00781f0005057f89 */ /* 0x000ea800000e0000 */
[----:B------:R-:W3:Y:S01]  /*e7d0*/  SHFL.IDX PT, R0, R0, 0x3, 0x181f ;  /* 0x00781f0000007f89 */ /* 0x000ee200000e0000 */
[----:B0-----:R-:W-:-:S05]  /*e7e0*/  @P0 LEA R3, P1, R7, R3, 0x1 ;  /* 0x0000000307030211 */ /* 0x001fca00078208ff */
[----:B-1----:R-:W-:-:S05]  /*e7f0*/  @P0 IMAD.X R2, RZ, RZ, R2, P1 ;  /* 0x000000ffff020224 */ /* 0x002fca00008e0602 */
[----:B------:R-:W-:-:S04]  /*e800*/  @P0 LOP3.LUT R3, R3, R2, RZ, 0x3c, !PT ;  /* 0x0000000203030212 */ /* 0x000fc800078e3cff */
[----:B------:R-:W-:-:S04]  /*e810*/  @P0 LOP3.LUT R2, R3, R2, RZ, 0x3c, !PT ;  /* 0x0000000203020212 */ /* 0x000fc800078e3cff */
[----:B------:R-:W-:-:S05]  /*e820*/  @P0 LOP3.LUT R3, R3, R2, RZ, 0x3c, !PT ;  /* 0x0000000203030212 */ /* 0x000fca00078e3cff */
[----:B--23--:R0:W-:Y:S02]  /*e830*/  @P0 LDGSTS.E.BYPASS.LTC128B.128 [R6+0x23400], desc[UR50][R2.64], !P2 ;  /* 0x2340000002060fae */ /* 0x00c1e4000d101d72 */
.L_x_500:
[----:B------:R-:W-:-:S13]  /*e840*/  ISETP.GE.AND P0, PT, R28, 0x31, PT ;  /* 0x000000311c00780c */ /* 0x000fda0003f06270 */
[----:B01----:R-:W-:Y:S01]  /*e850*/  @P0 LEA R2, P1, R7, R0, 0x1 ;  /* 0x0000000007020211 */ /* 0x003fe200078208ff */
[----:B------:R-:W-:-:S04]  /*e860*/  @P0 IMAD R4, R4, 0x2, R17 ;  /* 0x0000000204040824 */ /* 0x000fc800078e0211 */
[----:B------:R-:W-:-:S05]  /*e870*/  @P0 IMAD.X R3, RZ, RZ, R5, P1 ;  /* 0x000000ffff030224 */ /* 0x000fca00008e0605 */
[----:B------:R-:W-:Y:S01]  /*e880*/  @!PT LDS RZ, [RZ] ;  /* 0x00000000fffff984 */ /* 0x000fe20000000800 */
[----:B------:R-:W-:Y:S01]  /*e890*/  @!PT LDS RZ, [RZ] ;  /* 0x00000000fffff984 */ /* 0x000fe20000000800 */
[----:B------:R-:W-:Y:S01]  /*e8a0*/  @!PT LDS RZ, [RZ] ;  /* 0x00000000fffff984 */ /* 0x000fe20000000800 */
[----:B------:R0:W-:Y:S01]  /*e8b0*/  @P0 LDGSTS.E.BYPASS.LTC128B.128 [R4+0x23c00], desc[UR50][R2.64], !P2 ;  /* 0x23c0000002040fae */ /* 0x0001e2000d101d72 */
[----:B------:R-:W-:Y:S01]  /*e8c0*/  PLOP3.LUT P0, PT, PT, PT, PT, 0x80, 0x0 ;  /* 0x000000000000781c */ /* 0x000fe20003f0f070 */
[----:B------:R-:W-:-:S12]  /*e8d0*/  NOP ;  /* 0x0000000000007918 */ /* 0x000fd80000000000 */
.L_x_429:
[----:B------:R-:W-:Y:S02]  /*e8e0*/  PLOP3.LUT P1, PT, P1, P0, PT, 0xa2, 0x0 ;  /* 0x000000000000781c */ /* 0x000fe40000f21472 */
[----:B------:R-:W-:-:S08]  /*e8f0*/  @P0 R2UR P1, UR4, R19 ;  /* 0x00000000130402ca */ /* 0x000fd00000020000 */
[----:B------:R-:W-:-:S05]  /*e900*/  @P0 PLOP3.LUT P0, PT, P1, PT, PT, 0x80, 0x0 ;  /* 0x000000000000081c */ /* 0x000fca0000f0f070 */
[----:B------:R-:W-:Y:S01]  /*e910*/  @!P1 SYNCS.ARRIVE.TRANS64.RED.A0T1 RZ, [UR4+0x28c30], RZ ;  /* 0x028c30ffffff99a7 */ /* 0x000fe20008200404 */
[----:B------:R-:W-:Y:S07]  /*e920*/  @!P1 ARRIVES.LDGSTSBAR.64.TRANSCNT [UR4+0x28c30] ;  /* 0x028c3000ff0099b0 */ /* 0x000fee0008000a84 */
[----:B------:R-:W-:Y:S05]  /*e930*/  @P0 BRA.U.ANY `(.L_x_429) ;  /* 0xfffffffd00e80947 */ /* 0x000fea000393ffff */
[----:B------:R-:W-:Y:S01]  /*e940*/  NOP ;  /* 0x0000000000007918 */ /* 0x000fe20000000000 */
[----:B------:R-:W-:-:S05]  /*e950*/  IMAD.U32 R0, RZ, RZ, UR36 ;  /* 0x00000024ff007e24 */ /* 0x000fca000f8e00ff */
[----:B------:R-:W-:-:S13]  /*e960*/  ISETP.NE.AND P2, PT, R0, 0x3, PT ;  /* 0x000000030000780c */ /* 0x000fda0003f45270 */
[----:B------:R-:W-:Y:S05]  /*e970*/  @!P2 BRA `(.L_x_430) ;  /* 0x000000000004a947 */ /* 0x000fea0003800000 */
[----:B------:R-:W-:Y:S01]  /*e980*/  BPT.TRAP 0x1 ;  /* 0x000000040000795c */ /* 0x000fe20000300000 */
.L_x_430:
[----:B------:R1:W5:Y:S01]  /*e990*/  LDL.LU R0, [R1+0x4] ;  /* 0x0000040001007983 */ /* 0x0003620000300800 */
[----:B------:R-:W-:Y:S01]  /*e9a0*/  LOP3.LUT P0, RZ, R16, 0x100, RZ, 0xc0, !PT ;  /* 0x0000010010ff7812 */ /* 0x000fe2000780c0ff */
[----:B------:R1:W-:Y:S02]  /*e9b0*/  SYNCS.ARRIVE.TRANS64.A1T0 RZ, [R19+URZ+0x28c30], RZ ;  /* 0x028c30ff13ff79a7 */ /* 0x0003e4000810003f */
[----:B0-----:R1:W5:Y:S10]  /*e9c0*/  LDL R3, [R1] ;  /* 0x0000000001037983 */ /* 0x0013740000100800 */
[----:B------:R-:W-:Y:S05]  /*e9d0*/  WARPSYNC.ALL ;  /* 0x0000000000007948 */ /* 0x000fea0003800000 */
[----:B------:R-:W-:Y:S01]  /*e9e0*/  SEL R2, R29, RZ, !P0 ;  /* 0x000000ff1d027207 */ /* 0x000fe20004000000 */
[----:B------:R-:W-:Y:S01]  /*e9f0*/  ULDC.64 UR4, c[0x0][0x298] ;  /* 0x0000a60000047ab9 */ /* 0x000fe20000000a00 */
[----:B------:R-:W-:Y:S01]  /*ea00*/  BSSY B6, `(.L_x_431) ;  /* 0x0000020000067945 */ /* 0x000fe20003800000 */
[----:B------:R-:W-:Y:S02]  /*ea10*/  IMAD.WIDE.U32 R4, R37, UR4, RZ ;  /* 0x0000000425047c25 */ /* 0x000fe4000f8e00ff */
[----:B------:R0:W-:Y:S02]  /*ea20*/  STL [R1+0x18], R2 ;  /* 0x0000180201007387 */ /* 0x0001e40000100800 */
[----:B0-----:R-:W-:Y:S01]  /*ea30*/  VIADD R2, R17, 0x20400 ;  /* 0x0002040011027836 */ /* 0x001fe20000000000 */
[----:B------:R-:W-:Y:S01]  /*ea40*/  BAR.SYNC.DEFER_BLOCKING 0x8, 0x100 ;  /* 0x0204000000007b1d */ /* 0x000fe20000010000 */
[----:B-----5:R-:W-:-:S03]  /*ea50*/  SEL R0, R0, RZ, !P0 ;  /* 0x000000ff00007207 */ /* 0x020fc60004000000 */
[----:B------:R-:W-:Y:S02]  /*ea60*/  LOP3.LUT P0, RZ, R2, 0x3ff, RZ, 0xc0, !PT ;  /* 0x000003ff02ff7812 */ /* 0x000fe4000780c0ff */
[----:B------:R-:W-:Y:S01]  /*ea70*/  PRMT R29, R3, 0x8880, RZ ;  /* 0x00008880031d7816 */ /* 0x000fe200000000ff */
[----:B------:R0:W-:Y:S03]  /*ea80*/  STL [R1+0x4], R0 ;  /* 0x0000040001007387 */ /* 0x0001e60000100800 */
[----:B------:R-:W-:Y:S01]  /*ea90*/  PRMT R29, R29, 0x7710, RZ ;  /* 0x000077101d1d7816 */ /* 0x000fe200000000ff */
[----:B------:R2:W-:Y:S01]  /*eaa0*/  STL.64 [R1+0x10], R4 ;  /* 0x0000100401007387 */ /* 0x0005e20000100a00 */
[----:B0-----:R-:W-:-:S05]  /*eab0*/  SHF.R.S32.HI R0, RZ, 0x1f, R37 ;  /* 0x0000001fff007819 */ /* 0x001fca0000011425 */
[----:B------:R-:W-:-:S04]  /*eac0*/  IMAD R0, R0, UR4, RZ ;  /* 0x0000000400007c24 */ /* 0x000fc8000f8e02ff */
[----:B------:R-:W-:-:S04]  /*ead0*/  IMAD R0, R37, UR5, R0 ;  /* 0x0000000525007c24 */ /* 0x000fc8000f8e0200 */
[----:B------:R-:W-:Y:S01]  /*eae0*/  IMAD.IADD R37, R5, 0x1, R0 ;  /* 0x0000000105257824 */ /* 0x000fe200078e0200 */
[----:B--2---:R-:W-:Y:S06]  /*eaf0*/  @!P0 BRA `(.L_x_432) ;  /* 0x0000000000408947 */ /* 0x004fec0003800000 */
        /* <DEDUP_REMOVED lines=15> */
[----:B01----:R-:W-:Y:S05]  /*ebf0*/  CALL.ABS.NOINC R2 ;  /* 0x0000000002007343 */ /* 0x003fea0003c00000 */
.L_x_432:
[----:B------:R-:W-:Y:S05]  /*ec00*/  BSYNC B6 ;  /* 0x0000000000067941 */ /* 0x000fea0003800000 */
.L_x_431:
[----:B------:R-:W2:Y:S01]  /*ec10*/  LDL.LU.64 R2, [R1+0x10] ;  /* 0x0000100001027983 */ /* 0x000ea20000300a00 */
[----:B------:R-:W0:Y:S01]  /*ec20*/  LDC R7, c[0x0][0x448] ;  /* 0x00011200ff077b82 */ /* 0x000e220000000800 */
[----:B------:R-:W-:Y:S02]  /*ec30*/  ULDC.64 UR4, c[0x0][0x2d8] ;  /* 0x0000b60000047ab9 */ /* 0x000fe40000000a00 */
[----:B------:R-:W3:Y:S04]  /*ec40*/  LDL.LU R21, [R1+0x4] ;  /* 0x0000040001157983 */ /* 0x000ee80000300800 */
[----:B------:R-:W4:Y:S04]  /*ec50*/  LDL.LU R20, [R1+0x18] ;  /* 0x0000180001147983 */ /* 0x000f280000300800 */
[----:B------:R0:W5:Y:S04]  /*ec60*/  LDL R10, [R1+0x8] ;  /* 0x00000800010a7983 */ /* 0x0001680000100800 */
[----:B------:R0:W5:Y:S02]  /*ec70*/  LDL R8, [R1+0x2c] ;  /* 0x00002c0001087983 */ /* 0x0001640000100800 */
[----:B0-----:R-:W-:-:S13]  /*ec80*/  ISETP.NE.AND P0, PT, R7, 0x1, PT ;  /* 0x000000010700780c */ /* 0x001fda0003f05270 */
[----:B------:R-:W0:Y:S01]  /*ec90*/  @P0 LDC R6, c[0x0][0x44c] ;  /* 0x00011300ff060b82 */ /* 0x000e220000000800 */
[----:B------:R-:W1:Y:S02]  /*eca0*/  S2R R9, SR_TID.X ;  /* 0x0000000000097919 */ /* 0x000e640000002100 */
[----:B-1----:R-:W-:-:S05]  /*ecb0*/  IMAD.SHL.U32 R9, R9, 0x8, RZ ;  /* 0x0000000809097824 */ /* 0x002fca00078e00ff */
[----:B------:R-:W-:Y:S01]  /*ecc0*/  LOP3.LUT R9, R9, 0x38, RZ, 0xc0, !PT ;  /* 0x0000003809097812 */ /* 0x000fe200078ec0ff */
[----:B--2---:R-:W-:Y:S02]  /*ecd0*/  IMAD.MOV.U32 R3, RZ, RZ, R37 ;  /* 0x000000ffff037224 */ /* 0x004fe400078e0025 */
[----:B------:R-:W-:-:S04]  /*ece0*/  IMAD.WIDE.U32 R2, R26, UR4, R2 ;  /* 0x000000041a027c25 */ /* 0x000fc8000f8e0002 */
[----:B------:R-:W-:Y:S01]  /*ecf0*/  IMAD R3, R26, UR5, R3 ;  /* 0x000000051a037c24 */ /* 0x000fe2000f8e0203 */
[----:B------:R-:W-:Y:S02]  /*ed00*/  ULDC.64 UR4, c[0x0][0x2e0] ;  /* 0x0000b80000047ab9 */ /* 0x000fe40000000a00 */
[----:B---3--:R-:W-:Y:S02]  /*ed10*/  IMAD R0, R21, UR4, RZ ;  /* 0x0000000415007c24 */ /* 0x008fe4000f8e02ff */
[----:B----4-:R-:W-:-:S04]  /*ed20*/  IMAD.WIDE.U32 R2, R20, UR4, R2 ;  /* 0x0000000414027c25 */ /* 0x010fc8000f8e0002 */
[----:B------:R-:W-:Y:S01]  /*ed30*/  IMAD R0, R20, UR5, R0 ;  /* 0x0000000514007c24 */ /* 0x000fe2000f8e0200 */
[----:B------:R-:W-:Y:S01]  /*ed40*/  ULDC.64 UR4, c[0x0][0x2d0] ;  /* 0x0000b40000047ab9 */ /* 0x000fe20000000a00 */
[----:B------:R-:W1:Y:S02]  /*ed50*/  S2R R20, SR_TID.X ;  /* 0x0000000000147919 */ /* 0x000e640000002100 */
[----:B------:R-:W-:Y:S02]  /*ed60*/  IMAD.IADD R3, R3, 0x1, R0 ;  /* 0x0000000103037824 */ /* 0x000fe400078e0200 */
[----:B------:R-:W2:Y:S01]  /*ed70*/  @P0 LDC R0, c[0x0][0x450] ;  /* 0x00011400ff000b82 */ /* 0x000ea20000000800 */
[----:B-1----:R-:W-:-:S05]  /*ed80*/  IMAD.SHL.U32 R20, R20, 0x10, RZ ;  /* 0x0000001014147824 */ /* 0x002fca00078e00ff */
[----:B------:R-:W-:-:S05]  /*ed90*/  LOP3.LUT R20, R36, 0x70, R20, 0xf8, !PT ;  /* 0x0000007024147812 */ /* 0x000fca00078ef814 */
[----:B------:R-:W-:-:S04]  /*eda0*/  IMAD R5, R25, 0x40, R20 ;  /* 0x0000004019057824 */ /* 0x000fc800078e0214 */
[----:B0-----:R-:W-:-:S04]  /*edb0*/  @P0 IMAD.HI.U32 R6, R5, R6, RZ ;  /* 0x0000000605060227 */ /* 0x001fc800078e00ff */
[----:B------:R-:W-:Y:S01]  /*edc0*/  IMAD.MOV.U32 R4, RZ, RZ, R5 ;  /* 0x000000ffff047224 */ /* 0x000fe200078e0005 */
[----:B--2---:R-:W-:-:S05]  /*edd0*/  @P0 SHF.R.U32.HI R4, RZ, R0, R6 ;  /* 0x00000000ff040219 */ /* 0x004fca0000011606 */
[----:B------:R-:W-:-:S04]  /*ede0*/  IMAD.MOV R0, RZ, RZ, -R4 ;  /* 0x000000ffff007224 */ /* 0x000fc800078e0a04 */
[----:B------:R-:W-:Y:S01]  /*edf0*/  IMAD R0, R7, R0, R5 ;  /* 0x0000000007007224 */ /* 0x000fe200078e0205 */
[----:B------:R-:W-:Y:S01]  /*ee00*/  SHF.R.S32.HI R5, RZ, 0x1f, R4 ;  /* 0x0000001fff057819 */ /* 0x000fe20000011404 */
[----:B------:R-:W-:-:S04]  /*ee10*/  IMAD.WIDE.U32 R2, R4, UR4, R2 ;  /* 0x0000000404027c25 */ /* 0x000fc8000f8e0002 */
[----:B------:R-:W-:-:S04]  /*ee20*/  IMAD R5, R5, UR4, RZ ;  /* 0x0000000405057c24 */ /* 0x000fc8000f8e02ff */
[----:B------:R-:W-:Y:S01]  /*ee30*/  IMAD R5, R4, UR5, R5 ;  /* 0x0000000504057c24 */ /* 0x000fe2000f8e0205 */
[----:B------:R-:W-:Y:S01]  /*ee40*/  SHF.R.S32.HI R4, RZ, 0x1f, R0 ;  /* 0x0000001fff047819 */ /* 0x000fe20000011400 */
[----:B------:R-:W-:Y:S02]  /*ee50*/  ULDC.64 UR4, c[0x0][0x2c8] ;  /* 0x0000b20000047ab9 */ /* 0x000fe40000000a00 */
[----:B------:R-:W-:Y:S02]  /*ee60*/  IMAD.IADD R3, R3, 0x1, R5 ;  /* 0x0000000103037824 */ /* 0x000fe400078e0205 */
        /* <DEDUP_REMOVED lines=11> */
[----:B------:R-:W0:Y:S01]  /*ef20*/  SHFL.IDX PT, R3, R0, RZ, 0x181f ;  /* 0x00181fff00037589 */ /* 0x000e2200000e0000 */
[----:B-----5:R-:W-:Y:S02]  /*ef30*/  IMAD R5, R10, R7, RZ ;  /* 0x000000070a057224 */ /* 0x020fe400078e02ff */
[----:B------:R-:W-:Y:S01]  /*ef40*/  IMAD R25, R25, 0x40, R36 ;  /* 0x0000004019197824 */ /* 0x000fe200078e0224 */
[----:B------:R-:W1:Y:S04]  /*ef50*/  SHFL.IDX PT, R2, R4, RZ, 0x181f ;  /* 0x00181fff04027589 */ /* 0x000e6800000e0000 */
[----:B------:R-:W-:-:S13]  /*ef60*/  ISETP.GE.AND P0, PT, R25, R5, PT ;  /* 0x000000051900720c */ /* 0x000fda0003f06270 */
[----:B0-----:R-:W-:-:S05]  /*ef70*/  @!P0 LEA R3, P2, R9, R3, 0x1 ;  /* 0x0000000309038211 */ /* 0x001fca00078408ff */
[----:B-1----:R-:W-:-:S05]  /*ef80*/  @!P0 IMAD.X R2, RZ, RZ, R2, P2 ;  /* 0x000000ffff028224 */ /* 0x002fca00010e0602 */
[----:B------:R-:W-:-:S04]  /*ef90*/  @!P0 LOP3.LUT R3, R3, R2, RZ, 0x3c, !PT ;  /* 0x0000000203038212 */ /* 0x000fc800078e3cff */
[----:B------:R-:W-:-:S04]  /*efa0*/  @!P0 LOP3.LUT R2, R3, R2, RZ, 0x3c, !PT ;  /* 0x0000000203028212 */ /* 0x000fc800078e3cff */
[----:B------:R-:W-:-:S05]  /*efb0*/  @!P0 LOP3.LUT R3, R3, R2, RZ, 0x3c, !PT ;  /* 0x0000000203038212 */ /* 0x000fca00078e3cff */
[----:B------:R-:W-:Y:S01]  /*efc0*/  @!PT LDS RZ, [RZ] ;  /* 0x00000000fffff984 */ /* 0x000fe20000000800 */
[----:B------:R0:W-:Y:S02]  /*efd0*/  @!P0 LDGSTS.E.BYPASS.LTC128B.128 [R8+0x20400], desc[UR50][R2.64], !P1 ;  /* 0x2040000002088fae */ /* 0x0001e4000c901d72 */
[----:B0-----:R-:W-:Y:S02]  /*efe0*/  VIADD R2, R25, 0x10 ;  /* 0x0000001019027836 */ /* 0x001fe40000000000 */
[----:B------:R-:W0:Y:S03]  /*eff0*/  SHFL.IDX PT, R3, R0, 0x1, 0x181f ;  /* 0x00381f0000037f89 */ /* 0x000e2600000e0000 */
[----:B------:R-:W-:Y:S02]  /*f000*/  ISETP.GE.AND P0, PT, R2, R5, PT ;  /* 0x000000050200720c */ /* 0x000fe40003f06270 */
[----:B------:R-:W1:Y:S11]  /*f010*/  SHFL.IDX PT, R2, R4, 0x1, 0x181f ;  /* 0x00381f0004027f89 */ /* 0x000e7600000e0000 */
[----:B0-----:R-:W-:-:S05]  /*f020*/  @!P0 LEA R3, P2, R9, R3, 0x1 ;  /* 0x0000000309038211 */ /* 0x001fca00078408ff */
[----:B-1----:R-:W-:-:S05]  /*f030*/  @!P0 IMAD.X R2, RZ, RZ, R2, P2 ;  /* 0x000000ffff028224 */ /* 0x002fca00010e0602 */
[----:B------:R-:W-:-:S04]  /*f040*/  @!P0 LOP3.LUT R3, R3, R2, RZ, 0x3c, !PT ;  /* 0x0000000203038212 */ /* 0x000fc800078e3cff */
[----:B------:R-:W-:-:S04]  /*f050*/  @!P0 LOP3.LUT R2, R3, R2, RZ, 0x3c, !PT ;  /* 0x0000000203028212 */ /* 0x000fc800078e3cff */
[----:B------:R-:W-:-:S05]  /*f060*/  @!P0 LOP3.LUT R3, R3, R2, RZ, 0x3c, !PT ;  /* 0x0000000203038212 */ /* 0x000fca00078e3cff */
[----:B------:R0:W-:Y:S02]  /*f070*/  @!P0 LDGSTS.E.BYPASS.LTC128B.128 [R8+0x20c00], desc[UR50][R2.64], !P1 ;  /* 0x20c0000002088fae */ /* 0x0001e4000c901d72 */
[----:B0-----:R-:W-:Y:S02]  /*f080*/  VIADD R2, R25, 0x20 ;  /* 0x0000002019027836 */ /* 0x001fe40000000000 */
[----:B------:R-:W0:Y:S03]  /*f090*/  SHFL.IDX PT, R3, R0, 0x2, 0x181f ;  /* 0x00581f0000037f89 */ /* 0x000e2600000e0000 */
[----:B------:R-:W-:Y:S01]  /*f0a0*/  ISETP.GE.AND P0, PT, R2, R5, PT ;  /* 0x000000050200720c */ /* 0x000fe20003f06270 */
[----:B------:R-:W-:Y:S04]  /*f0b0*/  SHFL.IDX PT, R0, R0, 0x3, 0x181f ;  /* 0x00781f0000007f89 */ /* 0x000fe800000e0000 */
[----:B------:R-:W1:Y:S04]  /*f0c0*/  SHFL.IDX PT, R2, R4, 0x2, 0x181f ;  /* 0x00581f0004027f89 */ /* 0x000e6800000e0000 */
[----:B------:R-:W2:Y:S04]  /*f0d0*/  SHFL.IDX PT, R4, R4, 0x3, 0x181f ;  /* 0x00781f0004047f89 */ /* 0x000ea800000e0000 */
[----:B0-----:R-:W-:-:S05]  /*f0e0*/  @!P0 LEA R3, P2, R9, R3, 0x1 ;  /* 0x0000000309038211 */ /* 0x001fca00078408ff */
[----:B-1----:R-:W-:-:S05]  /*f0f0*/  @!P0 IMAD.X R2, RZ, RZ, R2, P2 ;  /* 0x000000ffff028224 */ /* 0x002fca00010e0602 */
[----:B------:R-:W-:-:S04]  /*f100*/  @!P0 LOP3.LUT R3, R3, R2, RZ, 0x3c, !PT ;  /* 0x0000000203038212 */ /* 0x000fc800078e3cff */
[----:B------:R-:W-:-:S04]  /*f110*/  @!P0 LOP3.LUT R2, R3, R2, RZ, 0x3c, !PT ;  /* 0x0000000203028212 */ /* 0x000fc800078e3cff */
[----:B------:R-:W-:-:S05]  /*f120*/  @!P0 LOP3.LUT R3, R3, R2, RZ, 0x3c, !PT ;  /* 0x0000000203038212 */ /* 0x000fca00078e3cff */
[----:B--2---:R1:W-:Y:S02]  /*f130*/  @!P0 LDGSTS.E.BYPASS.LTC128B.128 [R8+0x21400], desc[UR50][R2.64], !P1 ;  /* 0x2140000002088fae */ /* 0x0043e4000c901d72 */
.L_x_509:
[----:B------:R-:W-:-:S05]  /*f140*/  VIADD R25, R25, 0x30 ;  /* 0x0000003019197836 */ /* 0x000fca0000000000 */
[----:B------:R-:W-:-:S13]  /*f150*/  ISETP.GE.AND P0, PT, R25, R5, PT ;  /* 0x000000051900720c */ /* 0x000fda0003f06270 */
[----:B01----:R-:W-:-:S05]  /*f160*/  @!P0 LEA R2, P2, R9, R0, 0x1 ;  /* 0x0000000009028211 */ /* 0x003fca00078408ff */
[----:B------:R-:W-:-:S05]  /*f170*/  @!P0 IMAD.X R3, RZ, RZ, R4, P2 ;  /* 0x000000ffff038224 */ /* 0x000fca00010e0604 */
[----:B------:R-:W-:Y:S01]  /*f180*/  @!PT LDS RZ, [RZ] ;  /* 0x00000000fffff984 */ /* 0x000fe20000000800 */
[----:B------:R-:W-:Y:S01]  /*f190*/  @!PT LDS RZ, [RZ] ;  /* 0x00000000fffff984 */ /* 0x000fe20000000800 */
[----:B------:R-:W-:Y:S01]  /*f1a0*/  @!PT LDS RZ, [RZ] ;  /* 0x00000000fffff984 */ /* 0x000fe20000000800 */
[----:B------:R0:W-:Y:S01]  /*f1b0*/  @!P0 LDGSTS.E.BYPASS.LTC128B.128 [R8+0x21c00], desc[UR50][R2.64], !P1 ;  /* 0x21c0000002088fae */ /* 0x0001e2000c901d72 */
[----:B------:R-:W-:Y:S01]  /*f1c0*/  PLOP3.LUT P0, PT, PT, PT, PT, 0x80, 0x0 ;  /* 0x000000000000781c */ /* 0x000fe20003f0f070 */
[----:B------:R-:W-:-:S12]  /*f1d0*/  NOP ;  /* 0x0000000000007918 */ /* 0x000fd80000000000 */
.L_x_434:
[----:B------:R-:W-:Y:S02]  /*f1e0*/  PLOP3.LUT P1, PT, P1, P0, PT, 0xa2, 0x0 ;  /* 0x000000000000781c */ /* 0x000fe40000f21472 */
[----:B------:R-:W-:-:S08]  /*f1f0*/  @P0 R2UR P1, UR4, R17 ;  /* 0x00000000110402ca */ /* 0x000fd00000020000 */
[----:B------:R-:W-:-:S05]  /*f200*/  @P0 PLOP3.LUT P0, PT, P1, PT, PT, 0x80, 0x0 ;  /* 0x000000000000081c */ /* 0x000fca0000f0f070 */
[----:B------:R-:W-:Y:S01]  /*f210*/  @!P1 SYNCS.ARRIVE.TRANS64.RED.A0T1 RZ, [UR4+0x28c00], RZ ;  /* 0x028c00ffffff99a7 */ /* 0x000fe20008200404 */
[----:B------:R-:W-:Y:S07]  /*f220*/  @!P1 ARRIVES.LDGSTSBAR.64.TRANSCNT [UR4+0x28c00] ;  /* 0x028c0000ff0099b0 */ /* 0x000fee0008000a84 */
[----:B------:R-:W-:Y:S05]  /*f230*/  @P0 BRA.U.ANY `(.L_x_434) ;  /* 0xfffffffd00e80947 */ /* 0x000fea000393ffff */
[----:B0-----:R-:W2:Y:S02]  /*f240*/  LDL.LU R2, [R1+0x24] ;  /* 0x0000240001027983 */ /* 0x001ea40000300800 */
[----:B--2---:R-:W-:-:S05]  /*f250*/  VIADD R2, R2, 0x1 ;  /* 0x0000000102027836 */ /* 0x004fca0000000000 */
[----:B------:R0:W-:Y:S01]  /*f260*/  STL [R1+0x24], R2 ;  /* 0x0000240201007387 */ /* 0x0001e20000100800 */
[----:B------:R-:W-:-:S04]  /*f270*/  LEA.HI R0, R2, R2, RZ, 0x1 ;  /* 0x0000000202007211 */ /* 0x000fc800078f08ff */
[----:B------:R-:W-:-:S05]  /*f280*/  LOP3.LUT R0, R0, 0xfffffffe, RZ, 0xc0, !PT ;  /* 0xfffffffe00007812 */ /* 0x000fca00078ec0ff */
[----:B------:R-:W-:-:S05]  /*f290*/  IMAD.IADD R0, R2, 0x1, -R0 ;  /* 0x0000000102007824 */ /* 0x000fca00078e0a00 */
[----:B------:R-:W-:Y:S01]  /*f2a0*/  SHF.L.U32 R0, R0, 0x1f, RZ ;  /* 0x0000001f00007819 */ /* 0x000fe200000006ff */
[----:B------:R-:W-:Y:S01]  /*f2b0*/  NOP ;  /* 0x0000000000007918 */ /* 0x000fe20000000000 */
[----:B------:R0:W-:Y:S01]  /*f2c0*/  SYNCS.ARRIVE.TRANS64.A1T0 RZ, [R17+URZ+0x28c00], RZ ;  /* 0x028c00ff11ff79a7 */ /* 0x0001e2000810003f */
[----:B------:R-:W-:Y:S01]  /*f2d0*/  BSSY B0, `(.L_x_435) ;  /* 0x0000003000007945 */ /* 0x000fe20003800000 */
[----:B------:R-:W1:Y:S03]  /*f2e0*/  SYNCS.PHASECHK.TRANS64.TRYWAIT P0, [R17+URZ+0x28c20], R0 ;  /* 0x028c2000110075a7 */ /* 0x000e66000800017f */
[----:B01----:R-:W-:Y:S05]  /*f2f0*/  @!P0 BRA `(.L_x_436) ;  /* 0x0000003800308947 */ /* 0x003fea0003800000 */
.L_x_510:
[----:B------:R-:W-:Y:S05]  /*f300*/  BSYNC B0 ;  /* 0x0000000000007941 */ /* 0x000fea0003800000 */
.L_x_435:
[----:B------:R-:W-:-:S05]  /*f310*/  IMAD.U32 R2, RZ, RZ, UR36 ;  /* 0x00000024ff027e24 */ /* 0x000fca000f8e00ff */
[----:B------:R-:W-:-:S13]  /*f320*/  ISETP.NE.AND P0, PT, R2, 0x3, PT ;  /* 0x000000030200780c */ /* 0x000fda0003f05270 */
[----:B------:R-:W-:Y:S05]  /*f330*/  @!P0 BRA `(.L_x_437) ;  /* 0x0000000000048947 */ /* 0x000fea0003800000 */
[----:B------:R-:W-:Y:S01]  /*f340*/  BPT.TRAP 0x1 ;  /* 0x000000040000795c */ /* 0x000fe20000300000 */
.L_x_437:
[----:B0-----:R-:W-:Y:S01]  /*f350*/  SHF.L.U32 R0, R22, 0x1f, RZ ;  /* 0x0000001f16007819 */ /* 0x001fe200000006ff */
[----:B------:R-:W-:Y:S03]  /*f360*/  BSSY B0, `(.L_x_438) ;  /* 0x0000003000007945 */ /* 0x000fe60003800000 */
[----:B------:R-:W0:Y:S02]  /*f370*/  SYNCS.PHASECHK.TRANS64.TRYWAIT P0, [R19+URZ+0x28c60], R0 ;  /* 0x028c6000130075a7 */ /* 0x000e24000800017f */
[----:B0-----:R-:W-:Y:S05]  /*f380*/  @!P0 BRA `(.L_x_439) ;  /* 0x0000003800208947 */ /* 0x001fea0003800000 */
.L_x_511:
[----:B------:R-:W-:Y:S05]  /*f390*/  BSYNC B0 ;  /* 0x0000000000007941 */ /* 0x000fea0003800000 */
.L_x_438:
[----:B------:R-:W0:Y:S01]  /*f3a0*/  LDL.LU R2, [R1+0x1c] ;  /* 0x00001c0001027983 */ /* 0x000e220000300800 */
[----:B------:R-:W-:Y:S01]  /*f3b0*/  ULDC.64 UR4, c[0x0][0x328] ;  /* 0x0000ca0000047ab9 */ /* 0x000fe20000000a00 */
[----:B------:R-:W-:Y:S02]  /*f3c0*/  ULDC.64 UR6, c[0x0][0x318] ;  /* 0x0000c60000067ab9 */ /* 0x000fe40000000a00 */
[----:B------:R-:W2:Y:S01]  /*f3d0*/  LDL.LU R4, [R1+0x20] ;  /* 0x0000200001047983 */ /* 0x000ea20000300800 */
[----:B------:R-:W-:Y:S02]  /*f3e0*/  IMAD R5, R18, 0x8000, R33 ;  /* 0x0000800012057824 */ /* 0x000fe400078e0221 */
[----:B0-----:R-:W-:Y:S02]  /*f3f0*/  IMAD R0, R2, UR4, RZ ;  /* 0x0000000402007c24 */ /* 0x001fe4000f8e02ff */
[----:B------:R-:W-:-:S04]  /*f400*/  IMAD.WIDE.U32 R2, R35, UR4, RZ ;  /* 0x0000000423027c25 */ /* 0x000fc8000f8e00ff */
[----:B------:R-:W-:Y:S01]  /*f410*/  IMAD R0, R35, UR5, R0 ;  /* 0x0000000523007c24 */ /* 0x000fe2000f8e0200 */
[----:B------:R-:W-:-:S03]  /*f420*/  ULDC.64 UR4, c[0x0][0x338] ;  /* 0x0000ce0000047ab9 */ /* 0x000fc60000000a00 */
[----:B------:R-:W-:Y:S02]  /*f430*/  IMAD.IADD R3, R3, 0x1, R0 ;  /* 0x0000000103037824 */ /* 0x000fe400078e0200 */
[----:B--2---:R-:W-:Y:S02]  /*f440*/  IMAD R0, R4, UR4, RZ ;  /* 0x0000000404007c24 */ /* 0x004fe4000f8e02ff */
[----:B------:R-:W-:-:S04]  /*f450*/  IMAD.WIDE.U32 R2, R34, UR4, R2 ;  /* 0x0000000422027c25 */ /* 0x000fc8000f8e0002 */
[----:B------:R-:W-:Y:S01]  /*f460*/  IMAD R0, R34, UR5, R0 ;  /* 0x0000000522007c24 */ /* 0x000fe2000f8e0200 */
[----:B------:R-:W-:-:S03]  /*f470*/  ULDC.64 UR4, c[0x0][0x330] ;  /* 0x0000cc0000047ab9 */ /* 0x000fc60000000a00 */
[----:B------:R-:W-:Y:S02]  /*f480*/  IMAD.IADD R3, R3, 0x1, R0 ;  /* 0x0000000103037824 */ /* 0x000fe400078e0200 */
[----:B------:R-:W-:Y:S01]  /*f490*/  IMAD.WIDE.U32 R2, R26, UR4, R2 ;  /* 0x000000041a027c25 */ /* 0x000fe2000f8e0002 */
[----:B------:R-:W-:-:S03]  /*f4a0*/  UMOV UR4, 0xffffffff ;  /* 0xffffffff00047882 */ /* 0x000fc60000000000 */
[----:B------:R-:W-:Y:S01]  /*f4b0*/  IMAD R6, R26, UR5, R3 ;  /* 0x000000051a067c24 */ /* 0x000fe2000f8e0203 */
[----:B------:R-:W-:-:S04]  /*f4c0*/  LEA R4, P0, R2, UR6, 0x1 ;  /* 0x0000000602047c11 */ /* 0x000fc8000f8008ff */
[----:B------:R-:W-:Y:S01]  /*f4d0*/  LEA.HI.X R6, R2, UR7, R6, 0x1, P0 ;  /* 0x0000000702067c11 */ /* 0x000fe200080f0c06 */
[----:B------:R-:W-:Y:S08]  /*f4e0*/  BRA.DIV UR4, `(.L_x_440) ;  /* 0x0000003604dc7947 */ /* 0x000ff0000b800000 */
[----:B------:R-:W2:Y:S01]  /*f4f0*/  LDL R3, [R1] ;  /* 0x0000000001037983 */ /* 0x000ea20000100800 */
[----:B------:R-:W-:Y:S01]  /*f500*/  IMAD R5, R5, 0x2, R17 ;  /* 0x0000000205057824 */ /* 0x000fe200078e0211 */
[C---:B------:R-:W-:Y:S01]  /*f510*/  LOP3.LUT P5, RZ, R29.reuse, 0x2, RZ, 0xc0, !PT ;  /* 0x000000021dff7812 */ /* 0x040fe200078ac0ff */
[----:B------:R-:W0:Y:S01]  /*f520*/  S2R R7, SR_TID.X ;  /* 0x0000000000077919 */ /* 0x000e220000002100 */
[C---:B------:R-:W-:Y:S02]  /*f530*/  LOP3.LUT P4, RZ, R29.reuse, 0x4, RZ, 0xc0, !PT ;  /* 0x000000041dff7812 */ /* 0x040fe4000788c0ff */
[C---:B------:R-:W-:Y:S01]  /*f540*/  LOP3.LUT P3, RZ, R29.reuse, 0x8, RZ, 0xc0, !PT ;  /* 0x000000081dff7812 */ /* 0x040fe2000786c0ff */
[----:B------:R-:W1:Y:S01]  /*f550*/  SHFL.IDX PT, R2, R4, RZ, 0x181f ;  /* 0x00181fff04027589 */ /* 0x000e6200000e0000 */
[----:B------:R-:W-:Y:S02]  /*f560*/  LOP3.LUT R16, R16, 0xfffffeff, RZ, 0xc0, !PT ;  /* 0xfffffeff10107812 */ /* 0x000fe400078ec0ff */
[----:B------:R-:W-:Y:S01]  /*f570*/  LOP3.LUT P2, RZ, R29, 0x10, RZ, 0xc0, !PT ;  /* 0x000000101dff7812 */ /* 0x000fe2000784c0ff */
[----:B0-----:R-:W-:-:S05]  /*f580*/  IMAD.SHL.U32 R7, R7, 0x8, RZ ;  /* 0x0000000807077824 */ /* 0x001fca00078e00ff */
[----:B------:R-:W-:-:S05]  /*f590*/  LOP3.LUT R7, R7, 0x38, RZ, 0xc0, !PT ;  /* 0x0000003807077812 */ /* 0x000fca00078ec0ff */
[----:B------:R-:W-:Y:S01]  /*f5a0*/  IMAD.SHL.U32 R0, R7, 0x2, RZ ;  /* 0x0000000207007824 */ /* 0x000fe200078e00ff */
[----:B------:R-:W-:-:S04]  /*f5b0*/  LOP3.LUT R7, R29, 0x1, RZ, 0xc0, !PT ;  /* 0x000000011d077812 */ /* 0x000fc800078ec0ff */
[----:B-1----:R-:W-:Y:S02]  /*f5c0*/  IADD3 R2, P0, R2, R0, RZ ;  /* 0x0000000002027210 */ /* 0x002fe40007f1e0ff */
[----:B------:R-:W-:-:S13]  /*f5d0*/  ISETP.NE.U32.AND P1, PT, R7, 0x1, PT ;  /* 0x000000010700780c */ /* 0x000fda0003f25070 */
[----:B------:R-:W-:-:S04]  /*f5e0*/  @P1 LOP3.LUT R16, R16, 0x100, RZ, 0xfc, !PT ;  /* 0x0000010010101812 */ /* 0x000fc800078efcff */
[----:B------:R-:W-:Y:S01]  /*f5f0*/  LOP3.LUT R16, R16, 0xfffffdff, RZ, 0xc0, !PT ;  /* 0xfffffdff10107812 */ /* 0x000fe200078ec0ff */
[----:B--2---:R-:W-:Y:S02]  /*f600*/  IMAD.MOV.U32 R8, RZ, RZ, R3 ;  /* 0x000000ffff087224 */ /* 0x004fe400078e0003 */
[----:B------:R-:W0:Y:S03]  /*f610*/  SHFL.IDX PT, R3, R6, RZ, 0x181f ;  /* 0x00181fff06037589 */ /* 0x000e2600000e0000 */
[----:B------:R-:W-:Y:S01]  /*f620*/  PRMT R7, R8, 0x8880, RZ ;  /* 0x0000888008077816 */ /* 0x000fe200000000ff */
[----:B0-----:R-:W-:Y:S01]  /*f630*/  IMAD.X R3, RZ, RZ, R3, P0 ;  /* 0x000000ffff037224 */ /* 0x001fe200000e0603 */
[----:B------:R-:W-:Y:S02]  /*f640*/  ISETP.LT.OR P0, PT, R28, 0x1, P1 ;  /* 0x000000011c00780c */ /* 0x000fe40000f01670 */
[----:B------:R-:W-:-:S04]  /*f650*/  LOP3.LUT P1, RZ, R29, 0x20, RZ, 0xc0, !PT ;  /* 0x000000201dff7812 */ /* 0x000fc8000782c0ff */
[----:B------:R-:W-:-:S07]  /*f660*/  ISETP.LT.OR P6, PT, R28, 0x1, !P1 ;  /* 0x000000011c00780c */ /* 0x000fce0004fc1670 */
[----:B------:R-:W-:Y:S01]  /*f670*/  @!PT LDS RZ, [RZ] ;  /* 0x00000000fffff984 */ /* 0x000fe20000000800 */
        /* <DEDUP_REMOVED lines=9> */
[----:B------:R-:W-:-:S03]  /*f710*/  LOP3.LUT P0, RZ, R29, 0x40, RZ, 0xc0, !PT ;  /* 0x000000401dff7812 */ /* 0x000fc6000780c0ff */
[----:B------:R-:W-:Y:S01]  /*f720*/  LDGSTS.E.BYPASS.LTC128B.128 [R5+0xa400], desc[UR50][R2.64+0x280], !P6 ;  /* 0x0a40028002057fae */ /* 0x000fe2000f101d72 */
[----:B------:R-:W-:-:S13]  /*f730*/  ISETP.LT.OR P6, PT, R28, 0x1, !P0 ;  /* 0x000000011c00780c */ /* 0x000fda00047c1670 */
[----:B------:R-:W-:Y:S01]  /*f740*/  LDGSTS.E.BYPASS.LTC128B.128 [R5+0xc400], desc[UR50][R2.64+0x300], !P6 ;  /* 0x0c40030002057fae */ /* 0x000fe2000f101d72 */
[----:B------:R-:W-:-:S03]  /*f750*/  ISETP.GT.AND P6, PT, R7, -0x1, PT ;  /* 0xffffffff0700780c */ /* 0x000fc60003fc4270 */
[----:B------:R-:W-:Y:S10]  /*f760*/  SHFL.IDX PT, R7, R6, 0x2, 0x181f ;  /* 0x00581f0006077f89 */ /* 0x000ff400000e0000 */
[----:B------:R-:W-:-:S02]  /*f770*/  @P6 LOP3.LUT R16, R16, 0x200, RZ, 0xfc, !PT ;  /* 0x0000020010106812 */ /* 0x000fc400078efcff */
[----:B------:R-:W-:-:S13]  /*f780*/  ISETP.LT.OR P6, PT, R28, 0x1, P6 ;  /* 0x000000011c00780c */ /* 0x000fda00037c1670 */
[----:B------:R0:W-:Y:S04]  /*f790*/  LDGSTS.E.BYPASS.LTC128B.128 [R5+0xe400], desc[UR50][R2.64+0x380], !P6 ;  /* 0x0e40038002057fae */ /* 0x0001e8000f101d72 */
[----:B0-----:R-:W0:Y:S04]  /*f7a0*/  SHFL.IDX PT, R2, R4, 0x1, 0x181f ;  /* 0x00381f0004027f89 */ /* 0x001e2800000e0000 */
[----:B------:R-:W1:Y:S04]  /*f7b0*/  SHFL.IDX PT, R3, R6, 0x1, 0x181f ;  /* 0x00381f0006037f89 */ /* 0x000e6800000e0000 */
[----:B------:R-:W-:Y:S01]  /*f7c0*/  SHFL.IDX PT, R6, R6, 0x3, 0x181f ;  /* 0x00781f0006067f89 */ /* 0x000fe200000e0000 */
[----:B0-----:R-:W-:-:S05]  /*f7d0*/  IADD3 R2, P6, R2, R0, RZ ;  /* 0x0000000002027210 */ /* 0x001fca0007fde0ff */
[----:B-1----:R-:W-:Y:S01]  /*f7e0*/  IMAD.X R3, RZ, RZ, R3, P6 ;  /* 0x000000ffff037224 */ /* 0x002fe200030e0603 */
        /* <DEDUP_REMOVED lines=17> */
[----:B------:R0:W-:Y:S04]  /*f900*/  LDGSTS.E.BYPASS.LTC128B.128 [R5+0xec00], desc[UR50][R2.64+0x380], !P6 ;  /* 0x0ec0038002057fae */ /* 0x0001e8000f101d72 */
[----:B0-----:R-:W0:Y:S02]  /*f910*/  SHFL.IDX PT, R2, R4, 0x2, 0x181f ;  /* 0x00581f0004027f89 */ /* 0x001e2400000e0000 */
[----:B0-----:R-:W-:-:S05]  /*f920*/  IADD3 R2, P6, R2, R0, RZ ;  /* 0x0000000002027210 */ /* 0x001fca0007fde0ff */
        /* <DEDUP_REMOVED lines=19> */
[----:B0-----:R0:W1:Y:S02]  /*fa60*/  SHFL.IDX PT, R2, R4, 0x3, 0x181f ;  /* 0x00781f0004027f89 */ /* 0x00106400000e0000 */
.L_x_521:
[C---:B------:R-:W-:Y:S02]  /*fa70*/  LOP3.LUT P6, RZ, R16.reuse, 0x100, RZ, 0xc0, !PT ;  /* 0x0000010010ff7812 */ /* 0x040fe400078cc0ff */
[----:B------:R-:W-:Y:S02]  /*fa80*/  LOP3.LUT R16, R16, 0xffffefff, RZ, 0xc0, !PT ;  /* 0xffffefff10107812 */ /* 0x000fe400078ec0ff */
[C---:B------:R-:W-:Y:S02]  /*fa90*/  ISETP.LT.OR P6, PT, R28.reuse, 0x31, P6 ;  /* 0x000000311c00780c */ /* 0x040fe400037c1670 */
[----:B------:R-:W-:-:S11]  /*faa0*/  ISETP.LT.OR P5, PT, R28, 0x31, !P5 ;  /* 0x000000311c00780c */ /* 0x000fd60006fa1670 */
[----:B------:R-:W-:Y:S02]  /*fab0*/  @P6 LOP3.LUT R16, R16, 0x1000, RZ, 0xfc, !PT ;  /* 0x0000100010106812 */ /* 0x000fe400078efcff */
[----:B------:R-:W-:Y:S02]  /*fac0*/  ISETP.LT.OR P6, PT, R28, 0x31, !P4 ;  /* 0x000000311c00780c */ /* 0x000fe400067c1670 */
[----:B------:R-:W-:Y:S02]  /*fad0*/  LOP3.LUT R16, R16, 0xffffbfff, RZ, 0xc0, !PT ;  /* 0xffffbfff10107812 */ /* 0x000fe400078ec0ff */
[----:B------:R-:W-:Y:S02]  /*fae0*/  ISETP.LT.OR P4, PT, R28, 0x31, !P2 ;  /* 0x000000311c00780c */ /* 0x000fe40005781670 */
[----:B------:R-:W-:Y:S02]  /*faf0*/  LOP3.LUT R16, R16, 0xfffffeff, RZ, 0xc0, !PT ;  /* 0xfffffeff10107812 */ /* 0x000fe400078ec0ff */
[----:B------:R-:W-:-:S02]  /*fb00*/  ISETP.LT.OR P2, PT, R28, 0x31, !P0 ;  /* 0x000000311c00780c */ /* 0x000fc40004741670 */
[----:B------:R-:W-:Y:S02]  /*fb10*/  @P5 LOP3.LUT R16, R16, 0x100, RZ, 0xfc, !PT ;  /* 0x0000010010105812 */ /* 0x000fe400078efcff */
[----:B-1----:R-:W-:Y:S02]  /*fb20*/  IADD3 R2, P0, R2, R0, RZ ;  /* 0x0000000002027210 */ /* 0x002fe40007f1e0ff */
[----:B------:R-:W-:Y:S02]  /*fb30*/  @P6 LOP3.LUT R16, R16, 0x4000, RZ, 0xfc, !PT ;  /* 0x0000400010106812 */ /* 0x000fe400078efcff */
[----:B------:R-:W-:Y:S01]  /*fb40*/  ISETP.LT.OR P5, PT, R28, 0x31, !P3 ;  /* 0x000000311c00780c */ /* 0x000fe20005fa1670 */
[----:B------:R-:W-:Y:S01]  /*fb50*/  IMAD.X R3, RZ, RZ, R6, P0 ;  /* 0x000000ffff037224 */ /* 0x000fe200000e0606 */
[C---:B------:R-:W-:Y:S02]  /*fb60*/  LOP3.LUT P6, RZ, R16.reuse, 0x1000, RZ, 0xc0, !PT ;  /* 0x0000100010ff7812 */ /* 0x040fe400078cc0ff */
[----:B------:R-:W-:-:S02]  /*fb70*/  LOP3.LUT P0, RZ, R16, 0x100, RZ, 0xc0, !PT ;  /* 0x0000010010ff7812 */ /* 0x000fc4000780c0ff */
[----:B------:R-:W-:Y:S02]  /*fb80*/  ISETP.LT.OR P3, PT, R28, 0x31, !P1 ;  /* 0x000000311c00780c */ /* 0x000fe40004f61670 */
[----:B------:R-:W-:-:S04]  /*fb90*/  LOP3.LUT P1, RZ, R16, 0x200, RZ, 0xc0, !PT ;  /* 0x0000020010ff7812 */ /* 0x000fc8000782c0ff */
[----:B------:R-:W-:-:S03]  /*fba0*/  ISETP.LT.OR P1, PT, R28, 0x31, P1 ;  /* 0x000000311c00780c */ /* 0x000fc60000f21670 */
[----:B------:R-:W-:Y:S01]  /*fbb0*/  @!PT LDS RZ, [RZ] ;  /* 0x00000000fffff984 */ /* 0x000fe20000000800 */
[----:B------:R-:W-:Y:S01]  /*fbc0*/  @!PT LDS RZ, [RZ] ;  /* 0x00000000fffff984 */ /* 0x000fe20000000800 */
[----:B------:R-:W-:Y:S01]  /*fbd0*/  @!PT LDS RZ, [RZ] ;  /* 0x00000000fffff984 */ /* 0x000fe20000000800 */
[----:B------:R1:W-:Y:S01]  /*fbe0*/  LDGSTS.E.BYPASS.LTC128B.128 [R5+0x1c00], desc[UR50][R2.64], !P6 ;  /* 0x01c0000002057fae */ /* 0x0003e2000f101d72 */
[----:B------:R-:W-:-:S03]  /*fbf0*/  LOP3.LUT P6, RZ, R16, 0x4000, RZ, 0xc0, !PT ;  /* 0x0000400010ff7812 */ /* 0x000fc600078cc0ff */
[----:B------:R1:W-:Y:S01]  /*fc00*/  LDGSTS.E.BYPASS.LTC128B.128 [R5+0x3c00], desc[UR50][R2.64+0x80], !P0 ;  /* 0x03c0008002057fae */ /* 0x0003e2000c101d72 */
[----:B------:R-:W-:-:S09]  /*fc10*/  PLOP3.LUT P0, PT, PT, PT, PT, 0x80, 0x0 ;  /* 0x000000000000781c */ /* 0x000fd20003f0f070 */
[----:B------:R1:W-:Y:S04]  /*fc20*/  LDGSTS.E.BYPASS.LTC128B.128 [R5+0x5c00], desc[UR50][R2.64+0x100], !P6 ;  /* 0x05c0010002057fae */ /* 0x0003e8000f101d72 */
[----:B------:R1:W-:Y:S04]  /*fc30*/  LDGSTS.E.BYPASS.LTC128B.128 [R5+0x7c00], desc[UR50][R2.64+0x180], !P5 ;  /* 0x07c0018002057fae */ /* 0x0003e8000e901d72 */
[----:B------:R1:W-:Y:S04]  /*fc40*/  LDGSTS.E.BYPASS.LTC128B.128 [R5+0x9c00], desc[UR50][R2.64+0x200], !P4 ;  /* 0x09c0020002057fae */ /* 0x0003e8000e101d72 */
[----:B------:R1:W-:Y:S04]  /*fc50*/  LDGSTS.E.BYPASS.LTC128B.128 [R5+0xbc00], desc[UR50][R2.64+0x280], !P3 ;  /* 0x0bc0028002057fae */ /* 0x0003e8000d901d72 */
[----:B------:R1:W-:Y:S04]  /*fc60*/  LDGSTS.E.BYPASS.LTC128B.128 [R5+0xdc00], desc[UR50][R2.64+0x300], !P2 ;  /* 0x0dc0030002057fae */ /* 0x0003e8000d101d72 */
[----:B------:R1:W-:Y:S01]  /*fc70*/  LDGSTS.E.BYPASS.LTC128B.128 [R5+0xfc00], desc[UR50][R2.64+0x380], !P1 ;  /* 0x0fc0038002057fae */ /* 0x0003e2000c901d72 */
[----:B------:R-:W-:Y:S01]  /*fc80*/  NOP ;  /* 0x0000000000007918 */ /* 0x000fe20000000000 */
.L_x_441:
[----:B------:R-:W-:Y:S02]  /*fc90*/  PLOP3.LUT P1, PT, P1, P0, PT, 0xa2, 0x0 ;  /* 0x000000000000781c */ /* 0x000fe40000f21472 */
[----:B------:R-:W-:-:S08]  /*fca0*/  @P0 R2UR P1, UR4, R19 ;  /* 0x00000000130402ca */ /* 0x000fd00000020000 */
[----:B------:R-:W-:-:S05]  /*fcb0*/  @P0 PLOP3.LUT P0, PT, P1, PT, PT, 0x80, 0x0 ;  /* 0x000000000000081c */ /* 0x000fca0000f0f070 */
[----:B------:R-:W-:Y:S01]  /*fcc0*/  @!P1 SYNCS.ARRIVE.TRANS64.RED.A0T1 RZ, [UR4+0x28c50], RZ ;  /* 0x028c50ffffff99a7 */ /* 0x000fe20008200404 */
[----:B------:R-:W-:Y:S07]  /*fcd0*/  @!P1 ARRIVES.LDGSTSBAR.64.TRANSCNT [UR4+0x28c50] ;  /* 0x028c5000ff0099b0 */ /* 0x000fee0008000a84 */
[----:B------:R-:W-:Y:S05]  /*fce0*/  @P0 BRA.U.ANY `(.L_x_441) ;  /* 0xfffffffd00e80947 */ /* 0x000fea000393ffff */
[----:B------:R-:W-:Y:S01]  /*fcf0*/  NOP ;  /* 0x0000000000007918 */ /* 0x000fe20000000000 */
[----:B-1----:R-:W-:-:S05]  /*fd00*/  IMAD.U32 R2, RZ, RZ, UR36 ;  /* 0x00000024ff027e24 */ /* 0x002fca000f8e00ff */
[----:B------:R-:W-:-:S13]  /*fd10*/  ISETP.NE.AND P2, PT, R2, 0x3, PT ;  /* 0x000000030200780c */ /* 0x000fda0003f45270 */
[----:B------:R-:W-:Y:S05]  /*fd20*/  @!P2 BRA `(.L_x_442) ;  /* 0x000000000004a947 */ /* 0x000fea0003800000 */
[----:B------:R-:W-:Y:S01]  /*fd30*/  BPT.TRAP 0x1 ;  /* 0x000000040000795c */ /* 0x000fe20000300000 */
.L_x_442:
[----:B------:R-:W2:Y:S01]  /*fd40*/  LDL.LU R2, [R1+0xc] ;  /* 0x00000c0001027983 */ /* 0x000ea20000300800 */
[----:B------:R1:W-:Y:S01]  /*fd50*/  SYNCS.ARRIVE.TRANS64.A1T0 RZ, [R19+URZ+0x28c50], RZ ;  /* 0x028c50ff13ff79a7 */ /* 0x0003e2000810003f */
[----:B------:R-:W-:Y:S01]  /*fd60*/  BSSY B0, `(.L_x_443) ;  /* 0x00000f1000007945 */ /* 0x000fe20003800000 */
[----:B--2---:R-:W-:-:S05]  /*fd70*/  VIADD R7, R2, 0xfffffffe ;  /* 0xfffffffe02077836 */ /* 0x004fca0000000000 */
[----:B------:R-:W-:-:S13]  /*fd80*/  ISETP.GE.AND P0, PT, R7, R30, PT ;  /* 0x0000001e0700720c */ /* 0x000fda0003f06270 */
[----:B-1----:R-:W-:Y:S05]  /*fd90*/  @!P0 BRA `(.L_x_444) ;  /* 0x0000000c00b48947 */ /* 0x002fea0003800000 */
[----:B------:R-:W2:Y:S04]  /*fda0*/  LDL.LU R3, [R1+0x28] ;  /* 0x0000280001037983 */ /* 0x000ea80000300800 */
[----:B------:R-:W3:Y:S01]  /*fdb0*/  LDL.LU R2, [R1] ;  /* 0x0000000001027983 */ /* 0x000ee20000300800 */
[----:B--2---:R-:W-:Y:S02]  /*fdc0*/  LOP3.LUT R29, R3, 0x40, RZ, 0xc0, !PT ;  /* 0x00000040031d7812 */ /* 0x004fe400078ec0ff */
[----:B---3--:R-:W-:Y:S02]  /*fdd0*/  LOP3.LUT R28, R2, 0x80, RZ, 0xc0, !PT ;  /* 0x00000080021c7812 */ /* 0x008fe400078ec0ff */
[----:B------:R-:W-:Y:S02]  /*fde0*/  SHF.R.U32.HI R29, RZ, 0x2, R29 ;  /* 0x00000002ff1d7819 */ /* 0x000fe4000001161d */
[----:B------:R-:W-:-:S07]  /*fdf0*/  SHF.R.U32.HI R28, RZ, 0x3, R28 ;  /* 0x00000003ff1c7819 */ /* 0x000fce000001161c */
.L_x_457:
[----:B0-----:R-:W0:Y:S01]  /*fe00*/  S2R R4, SR_TID.X ;  /* 0x0000000000047919 */ /* 0x001e220000002100 */
[----:B-1----:R-:W1:Y:S01]  /*fe10*/  LDC R2, c[0x0][0x430] ;  /* 0x00010c00ff027b82 */ /* 0x002e620000000800 */
[----:B--23--:R-:W-:Y:S01]  /*fe20*/  IMAD R6, R7, 0x40, R31 ;  /* 0x0000004007067824 */ /* 0x00cfe200078e021f */
[----:B------:R-:W-:Y:S05]  /*fe30*/  YIELD ;  /* 0x0000000000007946 */ /* 0x000fea0003800000 */
[----:B------:R-:W-:Y:S01]  /*fe40*/  IMAD.U32 R11, RZ, RZ, UR36 ;  /* 0x00000024ff0b7e24 */ /* 0x000fe2000f8e00ff */
[----:B------:R-:W-:Y:S01]  /*fe50*/  ULDC UR4, c[0x0][0x430] ;  /* 0x00010c0000047ab9 */ /* 0x000fe20000000800 */
[----:B------:R-:W-:Y:S01]  /*fe60*/  VIADD R18, R18, 0x1 ;  /* 0x0000000112127836 */ /* 0x000fe20000000000 */
[----:B-1----:R-:W-:Y:S01]  /*fe70*/  ISETP.NE.AND P0, PT, R2, 0x1, PT ;  /* 0x000000010200780c */ /* 0x002fe20003f05270 */
[----:B0-----:R-:W-:-:S05]  /*fe80*/  IMAD.SHL.U32 R4, R4, 0x10, RZ ;  /* 0x0000001004047824 */ /* 0x001fca00078e00ff */
[----:B------:R-:W-:-:S07]  /*fe90*/  LOP3.LUT R4, R36, 0x70, R4, 0xf8, !PT ;  /* 0x0000007024047812 */ /* 0x000fce00078ef804 */
[----:B------:R-:W0:Y:S01]  /*fea0*/  @P0 LDC R3, c[0x0][0x434] ;  /* 0x00010d00ff030b82 */ /* 0x000e220000000800 */
[C---:B------:R-:W-:Y:S01]  /*feb0*/  ISETP.GT.U32.AND P1, PT, R4.reuse, 0x3f, PT ;  /* 0x0000003f0400780c */ /* 0x040fe20003f24070 */
[----:B------:R-:W-:-:S06]  /*fec0*/  IMAD.IADD R6, R4, 0x1, R6 ;  /* 0x0000000104067824 */ /* 0x000fcc00078e0206 */
[----:B------:R-:W1:Y:S01]  /*fed0*/  @P0 LDC R2, c[0x0][0x438] ;  /* 0x00010e00ff020b82 */ /* 0x000e620000000800 */
[----:B------:R-:W-:-:S07]  /*fee0*/  IMAD.MOV.U32 R10, RZ, RZ, R6 ;  /* 0x000000ffff0a7224 */ /* 0x000fce00078e0006 */
[----:B------:R-:W2:Y:S01]  /*fef0*/  @!P1 LDC.64 R4, c[0x0][0x428] ;  /* 0x00010a00ff049b82 */ /* 0x000ea20000000a00 */
[----:B0-----:R-:W-:-:S07]  /*ff00*/  @P0 IMAD.HI.U32 R3, R6, R3, RZ ;  /* 0x0000000306030227 */ /* 0x001fce00078e00ff */
[----:B------:R-:W0:Y:S01]  /*ff10*/  @!P1 LDC.64 R8, c[0x0][0x418] ;  /* 0x00010600ff089b82 */ /* 0x000e220000000a00 */
[----:B-1----:R-:W-:-:S04]  /*ff20*/  @P0 SHF.R.U32.HI R10, RZ, R2, R3 ;  /* 0x00000002ff0a0219 */ /* 0x002fc80000011603 */
[--C-:B------:R-:W-:Y:S01]  /*ff30*/  @!P1 SHF.R.S32.HI R3, RZ, 0x1f, R10.reuse ;  /* 0x0000001fff039819 */ /* 0x100fe2000001140a */
[----:B------:R-:W-:-:S04]  /*ff40*/  @!P1 IMAD.MOV.U32 R2, RZ, RZ, R10 ;  /* 0x000000ffff029224 */ /* 0x000fc800078e000a */
[----:B--2---:R-:W-:-:S04]  /*ff50*/  @!P1 IMAD.WIDE.U32 R2, R23, R4, R2 ;  /* 0x0000000417029225 */ /* 0x004fc800078e0002 */
[----:B------:R-:W-:-:S04]  /*ff60*/  @!P1 IMAD R4, R32, R4, RZ ;  /* 0x0000000420049224 */ /* 0x000fc800078e02ff */
[----:B------:R-:W-:Y:S01]  /*ff70*/  @!P1 IMAD R5, R23, R5, R4 ;  /* 0x0000000517059224 */ /* 0x000fe200078e0204 */
[----:B0-----:R-:W-:Y:S01]  /*ff80*/  @!P1 LEA R8, P0, R2, R8, 0x2 ;  /* 0x0000000802089211 */ /* 0x001fe200078010ff */
[----:B------:R-:W-:Y:S02]  /*ff90*/  IMAD.MOV.U32 R4, RZ, RZ, RZ ;  /* 0x000000ffff047224 */ /* 0x000fe400078e00ff */
[----:B------:R-:W-:Y:S02]  /*ffa0*/  @!P1 IMAD.IADD R3, R5, 0x1, R3 ;  /* 0x0000000105039824 */ /* 0x000fe400078e0203 */
[----:B------:R-:W-:-:S03]  /*ffb0*/  IMAD.MOV R5, RZ, RZ, -R10 ;  /* 0x000000ffff057224 */ /* 0x000fc600078e0a0a */
[----:B------:R-:W-:Y:S01]  /*ffc0*/  @!P1 LEA.HI.X R9, R2, R9, R3, 0x2, P0 ;  /* 0x0000000902099211 */ /* 0x000fe200000f1403 */
[----:B------:R-:W-:Y:S01]  /*ffd0*/  IMAD R5, R5, UR4, R6 ;  /* 0x0000000405057c24 */ /* 0x000fe2000f8e0206 */
[----:B------:R-:W-:-:S03]  /*ffe0*/  ISETP.NE.AND P0, PT, R18, 0x2, PT ;  /* 0x000000021200780c */ /* 0x000fc60003f05270 */
[----:B------:R0:W5:Y:S01]  /*fff0*/  @!P1 LDG.E R4, desc[UR50][R8.64] ;  /* 0x0000003208049981 */ /* 0x000162000c1e1900 */
[----:B------:R-:W-:Y:S01]  /*10000*/  ISETP.NE.AND P1, PT, R11, 0x3, PT ;  /* 0x000000030b00780c */ /* 0x000fe20003f25270 */
[----:B------:R-:W-:Y:S01]  /*10010*/  IMAD.MOV.U32 R3, RZ, RZ, R7 ;  /* 0x000000ffff037224 */ /* 0x000fe200078e0007 */
[----:B------:R-:W-:Y:S01]  /*10020*/  SEL R2, RZ, 0x1, P0 ;  /* 0x00000001ff027807 */ /* 0x000fe20000000000 */
[----:B------:R-:W-:Y:S01]  /*10030*/  VIADD R7, R7, 0xffffffff ;  /* 0xffffffff07077836 */ /* 0x000fe20000000000 */
[----:B------:R-:W-:Y:S02]  /*10040*/  SEL R18, R18, RZ, P0 ;  /* 0x000000ff12127207 */ /* 0x000fe40000000000 */
[----:B------:R-:W-:Y:S02]  /*10050*/  LOP3.LUT R22, R22, R2, RZ, 0x3c, !PT ;  /* 0x0000000216167212 */ /* 0x000fe400078e3cff */
[----:B------:R-:W-:-:S05]  /*10060*/  ISETP.GT.AND P3, PT, R3, R30, PT ;  /* 0x0000001e0300720c */ /* 0x000fca0003f64270 */
[----:B0-----:R-:W-:Y:S08]  /*10070*/  @!P1 BRA `(.L_x_445) ;  /* 0x0000000000049947 */ /* 0x001ff00003800000 */
[----:B------:R-:W-:Y:S01]  /*10080*/  BPT.TRAP 0x1 ;  /* 0x000000040000795c */ /* 0x000fe20000300000 */
.L_x_445:
[----:B------:R-:W-:Y:S01]  /*10090*/  IMAD R6, R18, 0x8, R17 ;  /* 0x0000000812067824 */ /* 0x000fe200078e0211 */
[----:B------:R-:W-:Y:S01]  /*100a0*/  SHF.L.U32 R19, R22, 0x1f, RZ ;  /* 0x0000001f16137819 */ /* 0x000fe200000006ff */
[----:B------:R-:W-:Y:S01]  /*100b0*/  BSSY B1, `(.L_x_446) ;  /* 0x0000004000017945 */ /* 0x000fe20003800000 */
[----:B------:R-:W-:Y:S02]  /*100c0*/  SHF.R.S32.HI R9, RZ, 0x1f, R5 ;  /* 0x0000001fff097819 */ /* 0x000fe40000011405 */
[----:B------:R-:W0:Y:S02]  /*100d0*/  SYNCS.PHASECHK.TRANS64.TRYWAIT P0, [R6+URZ+0x28c40], R19 ;  /* 0x028c4013060075a7 */ /* 0x000e24000800017f */
[----:B0-----:R-:W-:Y:S05]  /*100e0*/  @!P0 BRA `(.L_x_447) ;  /* 0x0000003400088947 */ /* 0x001fea0003800000 */
.L_x_522:
[----:B------:R-:W-:Y:S05]  /*100f0*/  BSYNC B1 ;  /* 0x0000000000017941 */ /* 0x000fea0003800000 */
.L_x_446:
[----:B------:R-:W-:Y:S01]  /*10100*/  ULDC.64 UR4, c[0x0][0x300] ;  /* 0x0000c00000047ab9 */ /* 0x000fe20000000a00 */
[----:B-----5:R-:W-:Y:S01]  /*10110*/  SHF.R.S32.HI R10, RZ, 0x1f, R4 ;  /* 0x0000001fff0a7819 */ /* 0x020fe20000011404 */
[----:B------:R-:W-:Y:S01]  /*10120*/  IMAD R8, R9, UR4, RZ ;  /* 0x0000000409087c24 */ /* 0x000fe2000f8e02ff */
[----:B------:R-:W-:Y:S01]  /*10130*/  ULDC.64 UR6, c[0x0][0x2e8] ;  /* 0x0000ba0000067ab9 */ /* 0x000fe20000000a00 */
[----:B------:R-:W-:Y:S01]  /*10140*/  IMAD.WIDE.U32 R2, R5, UR4, RZ ;  /* 0x0000000405027c25 */ /* 0x000fe2000f8e00ff */
[----:B------:R-:W-:-:S03]  /*10150*/  LOP3.LUT P1, RZ, R16, 0x2, RZ, 0xc0, !PT ;  /* 0x0000000210ff7812 */ /* 0x000fc6000782c0ff */
        /* <DEDUP_REMOVED lines=8> */
[----:B------:R-:W-:Y:S02]  /*101e0*/  IMAD R8, R18, 0x1000, R33 ;  /* 0x0000100012087824 */ /* 0x000fe400078e0221 */
[----:B------:R-:W-:Y:S01]  /*101f0*/  IMAD.WIDE.U32 R2, R26, UR4, R2 ;  /* 0x000000041a027c25 */ /* 0x000fe2000f8e0002 */
[----:B------:R-:W-:-:S03]  /*10200*/  UMOV UR4, 0xffffffff ;  /* 0xffffffff00047882 */ /* 0x000fc60000000000 */
[----:B------:R-:W-:Y:S01]  /*10210*/  IMAD R25, R26, UR5, R3 ;  /* 0x000000051a197c24 */ /* 0x000fe2000f8e0203 */
[----:B------:R-:W-:-:S04]  /*10220*/  LEA R20, P0, R2, UR6, 0x1 ;  /* 0x0000000602147c11 */ /* 0x000fc8000f8008ff */
[----:B------:R-:W-:Y:S01]  /*10230*/  LEA.HI.X R25, R2, UR7, R25, 0x1, P0 ;  /* 0x0000000702197c11 */ /* 0x000fe200080f0c19 */
[----:B------:R-:W-:Y:S08]  /*10240*/  BRA.DIV UR4, `(.L_x_448) ;  /* 0x0000003204c47947 */ /* 0x000ff0000b800000 */
[----:B------:R-:W1:Y:S01]  /*10250*/  SHFL.IDX PT, R2, R20, RZ, 0x181f ;  /* 0x00181fff14027589 */ /* 0x000e6200000e0000 */
[----:B------:R-:W-:-:S03]  /*10260*/  IMAD R21, R8, 0x2, R17 ;  /* 0x0000000208157824 */ /* 0x000fc600078e0211 */
[----:B------:R-:W2:Y:S01]  /*10270*/  SHFL.IDX PT, R3, R25, RZ, 0x181f ;  /* 0x00181fff19037589 */ /* 0x000ea200000e0000 */
[----:B-1----:R-:W-:-:S05]  /*10280*/  IADD3 R2, P0, R2, R0, RZ ;  /* 0x0000000002027210 */ /* 0x002fca0007f1e0ff */
[----:B--2---:R-:W-:-:S05]  /*10290*/  IMAD.X R3, RZ, RZ, R3, P0 ;  /* 0x000000ffff037224 */ /* 0x004fca00000e0603 */
[----:B------:R-:W-:Y:S01]  /*102a0*/  @!PT LDS RZ, [RZ] ;  /* 0x00000000fffff984 */ /* 0x000fe20000000800 */
[----:B------:R1:W-:Y:S04]  /*102b0*/  LDGSTS.E.BYPASS.LTC128B.128 [R21+0x22400], desc[UR50][R2.64], !P1 ;  /* 0x2240000002157fae */ /* 0x0003e8000c901d72 */
[----:B-1----:R-:W1:Y:S04]  /*102c0*/  SHFL.IDX PT, R2, R20, 0x1, 0x181f ;  /* 0x00381f0014027f89 */ /* 0x002e6800000e0000 */
[----:B------:R-:W2:Y:S01]  /*102d0*/  SHFL.IDX PT, R3, R25, 0x1, 0x181f ;  /* 0x00381f0019037f89 */ /* 0x000ea200000e0000 */
[----:B-1----:R-:W-:-:S05]  /*102e0*/  IADD3 R2, P0, R2, R0, RZ ;  /* 0x0000000002027210 */ /* 0x002fca0007f1e0ff */
[----:B--2---:R-:W-:-:S05]  /*102f0*/  IMAD.X R3, RZ, RZ, R3, P0 ;  /* 0x000000ffff037224 */ /* 0x004fca00000e0603 */
[----:B------:R1:W-:Y:S04]  /*10300*/  LDGSTS.E.BYPASS.LTC128B.128 [R21+0x22c00], desc[UR50][R2.64], !P1 ;  /* 0x22c0000002157fae */ /* 0x0003e8000c901d72 */
[----:B-1----:R-:W1:Y:S04]  /*10310*/  SHFL.IDX PT, R2, R20, 0x2, 0x181f ;  /* 0x00581f0014027f89 */ /* 0x002e6800000e0000 */
[----:B------:R-:W2:Y:S04]  /*10320*/  SHFL.IDX PT, R3, R25, 0x2, 0x181f ;  /* 0x00581f0019037f89 */ /* 0x000ea800000e0000 */
[----:B------:R-:W3:Y:S01]  /*10330*/  SHFL.IDX PT, R25, R25, 0x3, 0x181f ;  /* 0x00781f0019197f89 */ /* 0x000ee200000e0000 */
[----:B-1----:R-:W-:-:S05]  /*10340*/  IADD3 R2, P0, R2, R0, RZ ;  /* 0x0000000002027210 */ /* 0x002fca0007f1e0ff */
[----:B--2---:R-:W-:-:S05]  /*10350*/  IMAD.X R3, RZ, RZ, R3, P0 ;  /* 0x000000ffff037224 */ /* 0x004fca00000e0603 */
[----:B------:R1:W-:Y:S04]  /*10360*/  LDGSTS.E.BYPASS.LTC128B.128 [R21+0x23400], desc[UR50][R2.64], !P1 ;  /* 0x2340000002157fae */ /* 0x0003e8000c901d72 */
[----:B-1-3--:R1:W2:Y:S02]  /*10370*/  SHFL.IDX PT, R2, R20, 0x3, 0x181f ;  /* 0x00781f0014027f89 */ /* 0x00a2a400000e0000 */
.L_x_532:
[----:B--2---:R-:W-:-:S05]  /*10380*/  IADD3 R2, P0, R2, R0, RZ ;  /* 0x0000000002027210 */ /* 0x004fca0007f1e0ff */
[----:B------:R-:W-:Y:S01]  /*10390*/  IMAD.X R3, RZ, RZ, R25, P0 ;  /* 0x000000ffff037224 */ /* 0x000fe200000e0619 */
[----:B------:R-:W-:-:S04]  /*103a0*/  PLOP3.LUT P0, PT, PT, PT, PT, 0x80, 0x0 ;  /* 0x000000000000781c */ /* 0x000fc80003f0f070 */
[----:B------:R-:W-:Y:S01]  /*103b0*/  @!PT LDS RZ, [RZ] ;  /* 0x00000000fffff984 */ /* 0x000fe20000000800 */
[----:B------:R-:W-:Y:S01]  /*103c0*/  @!PT LDS RZ, [RZ] ;  /* 0x00000000fffff984 */ /* 0x000fe20000000800 */
[----:B------:R-:W-:Y:S01]  /*103d0*/  @!PT LDS RZ, [RZ] ;  /* 0x00000000fffff984 */ /* 0x000fe20000000800 */
[----:B------:R2:W-:Y:S01]  /*103e0*/  LDGSTS.E.BYPASS.LTC128B.128 [R21+0x23c00], desc[UR50][R2.64], !P1 ;  /* 0x23c0000002157fae */ /* 0x0005e2000c901d72 */
[----:B------:R-:W-:-:S08]  /*103f0*/  NOP ;  /* 0x0000000000007918 */ /* 0x000fd00000000000 */
.L_x_449:
[----:B------:R-:W-:Y:S02]  /*10400*/  PLOP3.LUT P1, PT, P1, P0, PT, 0xa2, 0x0 ;  /* 0x000000000000781c */ /* 0x000fe40000f21472 */
[----:B------:R-:W-:-:S08]  /*10410*/  @P0 R2UR P1, UR4, R6 ;  /* 0x00000000060402ca */ /* 0x000fd00000020000 */
[----:B------:R-:W-:-:S05]  /*10420*/  @P0 PLOP3.LUT P0, PT, P1, PT, PT, 0x80, 0x0 ;  /* 0x000000000000081c */ /* 0x000fca0000f0f070 */
[----:B------:R-:W-:Y:S01]  /*10430*/  @!P1 SYNCS.ARRIVE.TRANS64.RED.A0T1 RZ, [UR4+0x28c30], RZ ;  /* 0x028c30ffffff99a7 */ /* 0x000fe20008200404 */
[----:B------:R-:W-:Y:S07]  /*10440*/  @!P1 ARRIVES.LDGSTSBAR.64.TRANSCNT [UR4+0x28c30] ;  /* 0x028c3000ff0099b0 */ /* 0x000fee0008000a84 */
[----:B------:R-:W-:Y:S05]  /*10450*/  @P0 BRA.U.ANY `(.L_x_449) ;  /* 0xfffffffd00e80947 */ /* 0x000fea000393ffff */
[----:B------:R-:W-:Y:S01]  /*10460*/  NOP ;  /* 0x0000000000007918 */ /* 0x000fe20000000000 */
[----:B--2---:R-:W-:-:S05]  /*10470*/  IMAD.U32 R2, RZ, RZ, UR36 ;  /* 0x00000024ff027e24 */ /* 0x004fca000f8e00ff */
[----:B------:R-:W-:-:S13]  /*10480*/  ISETP.NE.AND P2, PT, R2, 0x3, PT ;  /* 0x000000030200780c */ /* 0x000fda0003f45270 */
[----:B------:R-:W-:Y:S05]  /*10490*/  @!P2 BRA `(.L_x_450) ;  /* 0x000000000004a947 */ /* 0x000fea0003800000 */
[----:B------:R-:W-:Y:S01]  /*104a0*/  BPT.TRAP 0x1 ;  /* 0x000000040000795c */ /* 0x000fe20000300000 */
.L_x_450:
[----:B------:R2:W-:Y:S01]  /*104b0*/  SYNCS.ARRIVE.TRANS64.A1T0 RZ, [R6+URZ+0x28c30], RZ ;  /* 0x028c30ff06ff79a7 */ /* 0x0005e2000810003f */
[----:B------:R-:W-:Y:S05]  /*104c0*/  @!P2 BRA `(.L_x_451) ;  /* 0x000000000004a947 */ /* 0x000fea0003800000 */
[----:B------:R-:W-:Y:S01]  /*104d0*/  BPT.TRAP 0x1 ;  /* 0x000000040000795c */ /* 0x000fe20000300000 */
.L_x_451:
[----:B------:R-:W3:Y:S01]  /*104e0*/  SYNCS.PHASECHK.TRANS64.TRYWAIT P0, [R6+URZ+0x28c60], R19 ;  /* 0x028c6013060075a7 */ /* 0x000ee2000800017f */
[----:B------:R-:W-:Y:S04]  /*104f0*/  BSSY B1, `(.L_x_452) ;  /* 0x0000002000017945 */ /* 0x000fe80003800000 */
[----:B---3--:R-:W-:Y:S05]  /*10500*/  @!P0 BRA `(.L_x_453) ;  /* 0x0000003400308947 */ /* 0x008fea0003800000 */
.L_x_533:
[----:B------:R-:W-:Y:S05]  /*10510*/  BSYNC B1 ;  /* 0x0000000000017941 */ /* 0x000fea0003800000 */
.L_x_452:
[----:B------:R-:W-:Y:S01]  /*10520*/  ULDC.64 UR4, c[0x0][0x328] ;  /* 0x0000ca0000047ab9 */ /* 0x000fe20000000a00 */
[----:B------:R-:W-:Y:S01]  /*10530*/  ULDC.64 UR6, c[0x0][0x318] ;  /* 0x0000c60000067ab9 */ /* 0x000fe20000000a00 */
[----:B------:R-:W-:Y:S01]  /*10540*/  IMAD R9, R9, UR4, RZ ;  /* 0x0000000409097c24 */ /* 0x000fe2000f8e02ff */
[C---:B------:R-:W-:Y:S01]  /*10550*/  LOP3.LUT P5, RZ, R16.reuse, 0x8, RZ, 0xc0, !PT ;  /* 0x0000000810ff7812 */ /* 0x040fe200078ac0ff */
[----:B------:R-:W-:Y:S01]  /*10560*/  IMAD.WIDE.U32 R2, R5, UR4, RZ ;  /* 0x0000000405027c25 */ /* 0x000fe2000f8e00ff */
[----:B------:R-:W-:-:S03]  /*10570*/  LOP3.LUT P4, RZ, R16, 0x4, RZ, 0xc0, !PT ;  /* 0x0000000410ff7812 */ /* 0x000fc6000788c0ff */
[----:B------:R-:W-:Y:S01]  /*10580*/  IMAD R9, R5, UR5, R9 ;  /* 0x0000000505097c24 */ /* 0x000fe2000f8e0209 */
[----:B------:R-:W-:Y:S01]  /*10590*/  ULDC.64 UR4, c[0x0][0x338] ;  /* 0x0000ce0000047ab9 */ /* 0x000fe20000000a00 */
[----:B0--3--:R-:W-:Y:S02]  /*105a0*/  IMAD R19, R18, 0x7000, R8 ;  /* 0x0000700012137824 */ /* 0x009fe400078e0208 */
[----:B------:R-:W-:Y:S02]  /*105b0*/  IMAD.IADD R3, R3, 0x1, R9 ;  /* 0x0000000103037824 */ /* 0x000fe400078e0209 */
[----:B------:R-:W-:Y:S02]  /*105c0*/  IMAD R10, R10, UR4, RZ ;  /* 0x000000040a0a7c24 */ /* 0x000fe4000f8e02ff */
        /* <DEDUP_REMOVED lines=10> */
[----:B------:R-:W0:Y:S01]  /*10670*/  SHFL.IDX PT, R2, R9, RZ, 0x181f ;  /* 0x00181fff09027589 */ /* 0x000e2200000e0000 */
[C---:B------:R-:W-:Y:S01]  /*10680*/  LOP3.LUT P1, RZ, R16.reuse, 0x80, RZ, 0xc0, !PT ;  /* 0x0000008010ff7812 */ /* 0x040fe2000782c0ff */
[----:B------:R-:W-:Y:S01]  /*10690*/  IMAD R19, R19, 0x2, R17 ;  /* 0x0000000213137824 */ /* 0x000fe200078e0211 */
[C---:B------:R-:W-:Y:S01]  /*106a0*/  LOP3.LUT P2, RZ, R16.reuse, 0x40, RZ, 0xc0, !PT ;  /* 0x0000004010ff7812 */ /* 0x040fe2000784c0ff */
[----:B------:R-:W3:Y:S01]  /*106b0*/  SHFL.IDX PT, R3, R10, RZ, 0x181f ;  /* 0x00181fff0a037589 */ /* 0x000ee200000e0000 */
[----:B------:R-:W-:-:S03]  /*106c0*/  LOP3.LUT R16, R16, 0xffffbfff, RZ, 0xc0, !PT ;  /* 0xffffbfff10107812 */ /* 0x000fc600078ec0ff */
[----:B------:R-:W4:Y:S01]  /*106d0*/  SHFL.IDX PT, R14, R9, 0x1, 0x181f ;  /* 0x00381f00090e7f89 */ /* 0x000f2200000e0000 */
[----:B------:R-:W-:-:S03]  /*106e0*/  @P3 LOP3.LUT R16, R16, 0x4000, RZ, 0xfc, !PT ;  /* 0x0000400010103812 */ /* 0x000fc600078efcff */
[----:B------:R-:W5:Y:S01]  /*106f0*/  SHFL.IDX PT, R5, R10, 0x1, 0x181f ;  /* 0x00381f000a057f89 */ /* 0x000f6200000e0000 */
[C---:B------:R-:W-:Y:S02]  /*10700*/  LOP3.LUT P3, RZ, R16.reuse, 0x20, RZ, 0xc0, !PT ;  /* 0x0000002010ff7812 */ /* 0x040fe4000786c0ff */
[C---:B------:R-:W-:Y:S01]  /*10710*/  LOP3.LUT P6, RZ, R16.reuse, 0x10, RZ, 0xc0, !PT ;  /* 0x0000001010ff7812 */ /* 0x040fe200078cc0ff */
[----:B------:R-:W-:Y:S01]  /*10720*/  SHFL.IDX PT, R8, R10, 0x2, 0x181f ;  /* 0x00581f000a087f89 */ /* 0x000fe200000e0000 */
[----:B------:R-:W-:-:S03]  /*10730*/  LOP3.LUT R16, R16, 0xfffeffff, RZ, 0xc0, !PT ;  /* 0xfffeffff10107812 */ /* 0x000fc600078ec0ff */
[----:B------:R-:W-:Y:S01]  /*10740*/  SHFL.IDX PT, R10, R10, 0x3, 0x181f ;  /* 0x00781f000a0a7f89 */ /* 0x000fe200000e0000 */
[----:B0-----:R-:W-:-:S05]  /*10750*/  IADD3 R2, P0, R2, R0, RZ ;  /* 0x0000000002027210 */ /* 0x001fca0007f1e0ff */
[----:B------:R-:W-:Y:S01]  /*10760*/  @P3 LOP3.LUT R16, R16, 0x10000, RZ, 0xfc, !PT ;  /* 0x0001000010103812 */ /* 0x000fe200078efcff */
[----:B---3--:R-:W-:Y:S01]  /*10770*/  IMAD.X R3, RZ, RZ, R3, P0 ;  /* 0x000000ffff037224 */ /* 0x008fe200000e0603 */
[----:B------:R-:W-:-:S04]  /*10780*/  ISETP.NE.U32.AND P0, PT, R29, RZ, PT ;  /* 0x000000ff1d00720c */ /* 0x000fc80003f05070 */
[----:B------:R-:W-:Y:S01]  /*10790*/  LDGSTS.E.BYPASS.LTC128B.128 [R19+0x400], desc[UR50][R2.64], !P1 ;  /* 0x0040000002137fae */ /* 0x000fe2000c901d72 */
[----:B------:R-:W-:-:S03]  /*107a0*/  ISETP.NE.U32.AND P1, PT, R28, RZ, PT ;  /* 0x000000ff1c00720c */ /* 0x000fc60003f25070 */
[----:B------:R-:W-:Y:S01]  /*107b0*/  LDGSTS.E.BYPASS.LTC128B.128 [R19+0x2400], desc[UR50][R2.64+0x80], !P2 ;  /* 0x0240008002137fae */ /* 0x000fe2000d101d72 */
[----:B----4-:R-:W-:-:S03]  /*107c0*/  IADD3 R4, P2, R14, R0, RZ ;  /* 0x000000000e047210 */ /* 0x010fc60007f5e0ff */
[----:B------:R-:W-:Y:S01]  /*107d0*/  LDGSTS.E.BYPASS.LTC128B.128 [R19+0x4400], desc[UR50][R2.64+0x100], !P3 ;  /* 0x0440010002137fae */ /* 0x000fe2000d901d72 */
[C---:B------:R-:W-:Y:S01]  /*107e0*/  LOP3.LUT P3, RZ, R16.reuse, 0x80, RZ, 0xc0, !PT ;  /* 0x0000008010ff7812 */ /* 0x040fe2000786c0ff */
[----:B-----5:R-:W-:Y:S01]  /*107f0*/  IMAD.X R5, RZ, RZ, R5, P2 ;  /* 0x000000ffff057224 */ /* 0x020fe200010e0605 */
[C---:B------:R-:W-:Y:S01]  /*10800*/  LOP3.LUT P2, RZ, R16.reuse, 0x40, RZ, 0xc0, !PT ;  /* 0x0000004010ff7812 */ /* 0x040fe2000784c0ff */
[----:B------:R-:W-:Y:S04]  /*10810*/  LDGSTS.E.BYPASS.LTC128B.128 [R19+0x6400], desc[UR50][R2.64+0x180], !P6 ;  /* 0x0640018002137fae */ /* 0x000fe8000f101d72 */
[----:B------:R-:W-:Y:S04]  /*10820*/  LDGSTS.E.BYPASS.LTC128B.128 [R19+0x8400], desc[UR50][R2.64+0x200], !P5 ;  /* 0x0840020002137fae */ /* 0x000fe8000e901d72 */
[----:B------:R-:W-:Y:S04]  /*10830*/  LDGSTS.E.BYPASS.LTC128B.128 [R19+0xa400], desc[UR50][R2.64+0x280], !P4 ;  /* 0x0a40028002137fae */ /* 0x000fe8000e101d72 */
[----:B------:R-:W0:Y:S04]  /*10840*/  SHFL.IDX PT, R14, R9, 0x2, 0x181f ;  /* 0x00581f00090e7f89 */ /* 0x000e2800000e0000 */
[----:B------:R-:W-:Y:S04]  /*10850*/  LDGSTS.E.BYPASS.LTC128B.128 [R19+0xc400], desc[UR50][R2.64+0x300], P0 ;  /* 0x0c40030002137fae */ /* 0x000fe80008101d72 */
[----:B------:R0:W-:Y:S04]  /*10860*/  LDGSTS.E.BYPASS.LTC128B.128 [R19+0xe400], desc[UR50][R2.64+0x380], P1 ;  /* 0x0e40038002137fae */ /* 0x0001e80008901d72 */
[----:B------:R3:W-:Y:S01]  /*10870*/  LDGSTS.E.BYPASS.LTC128B.128 [R19+0xc00], desc[UR50][R4.64], !P3 ;  /* 0x00c0000004137fae */ /* 0x0007e2000d901d72 */
[----:B------:R-:W-:-:S02]  /*10880*/  LOP3.LUT P3, RZ, R16, 0x10000, RZ, 0xc0, !PT ;  /* 0x0001000010ff7812 */ /* 0x000fc4000786c0ff */
[----:B------:R-:W-:Y:S01]  /*10890*/  LOP3.LUT R16, R16, 0xffff7fff, RZ, 0xc0, !PT ;  /* 0xffff7fff10107812 */ /* 0x000fe200078ec0ff */
[----:B------:R3:W-:Y:S01]  /*108a0*/  LDGSTS.E.BYPASS.LTC128B.128 [R19+0x2c00], desc[UR50][R4.64+0x80], !P2 ;  /* 0x02c0008004137fae */ /* 0x0007e2000d101d72 */
[----:B0-----:R-:W-:-:S09]  /*108b0*/  IADD3 R2, P2, R14, R0, RZ ;  /* 0x000000000e027210 */ /* 0x001fd20007f5e0ff */
[----:B------:R-:W-:Y:S01]  /*108c0*/  @P3 LOP3.LUT R16, R16, 0x8000, RZ, 0xfc, !PT ;  /* 0x0000800010103812 */ /* 0x000fe200078efcff */
[----:B------:R3:W-:Y:S01]  /*108d0*/  LDGSTS.E.BYPASS.LTC128B.128 [R19+0x4c00], desc[UR50][R4.64+0x100], !P3 ;  /* 0x04c0010004137fae */ /* 0x0007e2000d901d72 */
[----:B------:R-:W-:Y:S02]  /*108e0*/  IMAD.X R3, RZ, RZ, R8, P2 ;  /* 0x000000ffff037224 */ /* 0x000fe400010e0608 */
[C---:B------:R-:W-:Y:S01]  /*108f0*/  LOP3.LUT P3, RZ, R16.reuse, 0x80, RZ, 0xc0, !PT ;  /* 0x0000008010ff7812 */ /* 0x040fe2000786c0ff */
[----:B------:R3:W-:Y:S01]  /*10900*/  LDGSTS.E.BYPASS.LTC128B.128 [R19+0x6c00], desc[UR50][R4.64+0x180], !P6 ;  /* 0x06c0018004137fae */ /* 0x0007e2000f101d72 */
[----:B------:R-:W-:-:S03]  /*10910*/  LOP3.LUT P2, RZ, R16, 0x40, RZ, 0xc0, !PT ;  /* 0x0000004010ff7812 */ /* 0x000fc6000784c0ff */
[----:B------:R3:W-:Y:S04]  /*10920*/  LDGSTS.E.BYPASS.LTC128B.128 [R19+0x8c00], desc[UR50][R4.64+0x200], !P5 ;  /* 0x08c0020004137fae */ /* 0x0007e8000e901d72 */
[----:B------:R3:W-:Y:S04]  /*10930*/  LDGSTS.E.BYPASS.LTC128B.128 [R19+0xac00], desc[UR50][R4.64+0x280], !P4 ;  /* 0x0ac0028004137fae */ /* 0x0007e8000e101d72 */
[----:B------:R3:W-:Y:S04]  /*10940*/  LDGSTS.E.BYPASS.LTC128B.128 [R19+0xcc00], desc[UR50][R4.64+0x300], P0 ;  /* 0x0cc0030004137fae */ /* 0x0007e80008101d72 */
[----:B------:R3:W-:Y:S04]  /*10950*/  LDGSTS.E.BYPASS.LTC128B.128 [R19+0xec00], desc[UR50][R4.64+0x380], P1 ;  /* 0x0ec0038004137fae */ /* 0x0007e80008901d72 */
[----:B------:R3:W-:Y:S01]  /*10960*/  LDGSTS.E.BYPASS.LTC128B.128 [R19+0x1400], desc[UR50][R2.64], !P3 ;  /* 0x0140000002137fae */ /* 0x0007e2000d901d72 */
[----:B------:R-:W-:-:S03]  /*10970*/  LOP3.LUT P3, RZ, R16, 0x8000, RZ, 0xc0, !PT ;  /* 0x0000800010ff7812 */ /* 0x000fc6000786c0ff */
[----:B------:R3:W-:Y:S04]  /*10980*/  LDGSTS.E.BYPASS.LTC128B.128 [R19+0x3400], desc[UR50][R2.64+0x80], !P2 ;  /* 0x0340008002137fae */ /* 0x0007e8000d101d72 */
[----:B------:R3:W0:Y:S06]  /*10990*/  SHFL.IDX PT, R14, R9, 0x3, 0x181f ;  /* 0x00781f00090e7f89 */ /* 0x00062c00000e0000 */
[----:B------:R3:W-:Y:S01]  /*109a0*/  LDGSTS.E.BYPASS.LTC128B.128 [R19+0x5400], desc[UR50][R2.64+0x100], !P3 ;  /* 0x0540010002137fae */ /* 0x0007e2000d901d72 */
[----:B------:R-:W-:-:S03]  /*109b0*/  LOP3.LUT P3, RZ, R16, 0x4000, RZ, 0xc0, !PT ;  /* 0x0000400010ff7812 */ /* 0x000fc6000786c0ff */
[----:B------:R3:W-:Y:S04]  /*109c0*/  LDGSTS.E.BYPASS.LTC128B.128 [R19+0x7400], desc[UR50][R2.64+0x180], !P6 ;  /* 0x0740018002137fae */ /* 0x0007e8000f101d72 */
[----:B------:R3:W-:Y:S04]  /*109d0*/  LDGSTS.E.BYPASS.LTC128B.128 [R19+0x9400], desc[UR50][R2.64+0x200], !P5 ;  /* 0x0940020002137fae */ /* 0x0007e8000e901d72 */
[----:B------:R3:W-:Y:S04]  /*109e0*/  LDGSTS.E.BYPASS.LTC128B.128 [R19+0xb400], desc[UR50][R2.64+0x280], !P4 ;  /* 0x0b40028002137fae */ /* 0x0007e8000e101d72 */
[----:B------:R3:W-:Y:S04]  /*109f0*/  LDGSTS.E.BYPASS.LTC128B.128 [R19+0xd400], desc[UR50][R2.64+0x300], P0 ;  /* 0x0d40030002137fae */ /* 0x0007e80008101d72 */
[----:B0-----:R3:W-:Y:S02]  /*10a00*/  LDGSTS.E.BYPASS.LTC128B.128 [R19+0xf400], desc[UR50][R2.64+0x380], P1 ;  /* 0x0f40038002137fae */ /* 0x0017e40008901d72 */
.L_x_543:
[----:B------:R-:W-:Y:S02]  /*10a10*/  LOP3.LUT R16, R16, 0xffff7fff, RZ, 0xc0, !PT ;  /* 0xffff7fff10107812 */ /* 0x000fe400078ec0ff */
[----:B---3--:R-:W-:Y:S02]  /*10a20*/  IADD3 R2, P2, R14, R0, RZ ;  /* 0x000000000e027210 */ /* 0x008fe40007f5e0ff */
[----:B------:R-:W-:-:S03]  /*10a30*/  @P1 LOP3.LUT R16, R16, 0x8000, RZ, 0xfc, !PT ;  /* 0x0000800010101812 */ /* 0x000fc600078efcff */
[----:B------:R-:W-:Y:S01]  /*10a40*/  IMAD.X R3, RZ, RZ, R10, P2 ;  /* 0x000000ffff037224 */ /* 0x000fe200010e060a */
[C---:B------:R-:W-:Y:S02]  /*10a50*/  LOP3.LUT P1, RZ, R16.reuse, 0x80, RZ, 0xc0, !PT ;  /* 0x0000008010ff7812 */ /* 0x040fe4000782c0ff */
[----:B------:R-:W-:-:S04]  /*10a60*/  LOP3.LUT R16, R16, 0xffffbfff, RZ, 0xc0, !PT ;  /* 0xffffbfff10107812 */ /* 0x000fc800078ec0ff */
[----:B------:R-:W-:-:S04]  /*10a70*/  @P3 LOP3.LUT R16, R16, 0x4000, RZ, 0xfc, !PT ;  /* 0x0000400010103812 */ /* 0x000fc800078efcff */
[C---:B------:R-:W-:Y:S02]  /*10a80*/  LOP3.LUT P3, RZ, R16.reuse, 0x40, RZ, 0xc0, !PT ;  /* 0x0000004010ff7812 */ /* 0x040fe4000786c0ff */
[C---:B------:R-:W-:Y:S01]  /*10a90*/  LOP3.LUT P2, RZ, R16.reuse, 0x20, RZ, 0xc0, !PT ;  /* 0x0000002010ff7812 */ /* 0x040fe2000784c0ff */
[----:B------:R-:W-:Y:S01]  /*10aa0*/  @!PT LDS RZ, [RZ] ;  /* 0x00000000fffff984 */ /* 0x000fe20000000800 */
[----:B------:R-:W-:Y:S01]  /*10ab0*/  @!PT LDS RZ, [RZ] ;  /* 0x00000000fffff984 */ /* 0x000fe20000000800 */
[----:B------:R-:W-:Y:S01]  /*10ac0*/  @!PT LDS RZ, [RZ] ;  /* 0x00000000fffff984 */ /* 0x000fe20000000800 */
[----:B------:R0:W-:Y:S01]  /*10ad0*/  LDGSTS.E.BYPASS.LTC128B.128 [R19+0x1c00], desc[UR50][R2.64], !P1 ;  /* 0x01c0000002137fae */ /* 0x0001e2000c901d72 */
[C---:B------:R-:W-:Y:S02]  /*10ae0*/  LOP3.LUT P6, RZ, R16.reuse, 0x10, RZ, 0xc0, !PT ;  /* 0x0000001010ff7812 */ /* 0x040fe400078cc0ff */
[----:B------:R-:W-:-:S07]  /*10af0*/  LOP3.LUT P1, RZ, R16, 0x8000, RZ, 0xc0, !PT ;  /* 0x0000800010ff7812 */ /* 0x000fce000782c0ff */
[----:B------:R0:W-:Y:S01]  /*10b00*/  LDGSTS.E.BYPASS.LTC128B.128 [R19+0x3c00], desc[UR50][R2.64+0x80], !P3 ;  /* 0x03c0008002137fae */ /* 0x0001e2000d901d72 */
[----:B------:R-:W-:-:S03]  /*10b10*/  LOP3.LUT P3, RZ, R16, 0x4000, RZ, 0xc0, !PT ;  /* 0x0000400010ff7812 */ /* 0x000fc6000786c0ff */
        /* <DEDUP_REMOVED lines=8> */
.L_x_455:
[----:B------:R-:W-:Y:S02]  /*10ba0*/  PLOP3.LUT P1, PT, P1, P0, PT, 0xa2, 0x0 ;  /* 0x000000000000781c */ /* 0x000fe40000f21472 */
[----:B------:R-:W-:-:S08]  /*10bb0*/  @P0 R2UR P1, UR4, R6 ;  /* 0x00000000060402ca */ /* 0x000fd00000020000 */
[----:B------:R-:W-:-:S05]  /*10bc0*/  @P0 PLOP3.LUT P0, PT, P1, PT, PT, 0x80, 0x0 ;  /* 0x000000000000081c */ /* 0x000fca0000f0f070 */
[----:B------:R-:W-:Y:S01]  /*10bd0*/  @!P1 SYNCS.ARRIVE.TRANS64.RED.A0T1 RZ, [UR4+0x28c50], RZ ;  /* 0x028c50ffffff99a7 */ /* 0x000fe20008200404 */
[----:B------:R-:W-:Y:S07]  /*10be0*/  @!P1 ARRIVES.LDGSTSBAR.64.TRANSCNT [UR4+0x28c50] ;  /* 0x028c5000ff0099b0 */ /* 0x000fee0008000a84 */
[----:B------:R-:W-:Y:S05]  /*10bf0*/  @P0 BRA.U.ANY `(.L_x_455) ;  /* 0xfffffffd00e80947 */ /* 0x000fea000393ffff */
[----:B------:R-:W-:Y:S01]  /*10c00*/  NOP ;  /* 0x0000000000007918 */ /* 0x000fe20000000000 */
[----:B0-----:R-:W-:-:S05]  /*10c10*/  IMAD.U32 R2, RZ, RZ, UR36 ;  /* 0x00000024ff027e24 */ /* 0x001fca000f8e00ff */
[----:B------:R-:W-:-:S13]  /*10c20*/  ISETP.NE.AND P2, PT, R2, 0x3, PT ;  /* 0x000000030200780c */ /* 0x000fda0003f45270 */
[----:B------:R-:W-:Y:S05]  /*10c30*/  @!P2 BRA `(.L_x_456) ;  /* 0x000000000004a947 */ /* 0x000fea0003800000 */
[----:B------:R-:W-:Y:S01]  /*10c40*/  BPT.TRAP 0x1 ;  /* 0x000000040000795c */ /* 0x000fe20000300000 */
.L_x_456:
[----:B------:R3:W-:Y:S01]  /*10c50*/  SYNCS.ARRIVE.TRANS64.A1T0 RZ, [R6+URZ+0x28c50], RZ ;  /* 0x028c50ff06ff79a7 */ /* 0x0007e2000810003f */
[----:B------:R-:W-:Y:S05]  /*10c60*/  @P3 BRA `(.L_x_457) ;  /* 0xfffffff000643947 */ /* 0x000fea000383ffff */
.L_x_444:
[----:B------:R-:W-:Y:S05]  /*10c70*/  BSYNC B0 ;  /* 0x0000000000007941 */ /* 0x000fea0003800000 */
.L_x_443:
[----:B------:R-:W4:Y:S01]  /*10c80*/  S2R R2, SR_TID.X ;  /* 0x0000000000027919 */ /* 0x000f220000002100 */
[----:B------:R-:W-:Y:S01]  /*10c90*/  VIADD R18, R18, 0x1 ;  /* 0x0000000112127836 */ /* 0x000fe20000000000 */
[----:B------:R-:W-:Y:S04]  /*10ca0*/  BSSY B0, `(.L_x_458) ;  /* 0x0000013000007945 */ /* 0x000fe80003800000 */
[----:B------:R-:W-:-:S04]  /*10cb0*/  ISETP.NE.AND P0, PT, R18, 0x2, PT ;  /* 0x000000021200780c */ /* 0x000fc80003f05270 */
[----:B------:R-:W-:-:S04]  /*10cc0*/  SEL R3, RZ, 0x1, P0 ;  /* 0x00000001ff037807 */ /* 0x000fc80000000000 */
[----:B------:R-:W-:Y:S02]  /*10cd0*/  LOP3.LUT R22, R22, R3, RZ, 0x3c, !PT ;  /* 0x0000000316167212 */ /* 0x000fe400078e3cff */
[----:B----4-:R-:W-:-:S04]  /*10ce0*/  LOP3.LUT R2, R2, 0x7f, RZ, 0xc0, !PT ;  /* 0x0000007f02027812 */ /* 0x010fc800078ec0ff */
[----:B------:R-:W-:-:S13]  /*10cf0*/  ISETP.NE.AND P1, PT, R2, RZ, PT ;  /* 0x000000ff0200720c */ /* 0x000fda0003f25270 */
[----:B------:R-:W-:Y:S05]  /*10d00*/  @P1 BRA `(.L_x_459) ;  /* 0x0000000000301947 */ /* 0x000fea0003800000 */
[----:B------:R-:W4:Y:S01]  /*10d10*/  S2R R5, SR_LANEID ;  /* 0x0000000000057919 */ /* 0x000f220000000000 */
[----:B------:R-:W-:Y:S01]  /*10d20*/  VOTEU.ANY UR4, UPT, PT ;  /* 0x0000000000047886 */ /* 0x000fe200038e0100 */
[----:B------:R-:W5:Y:S01]  /*10d30*/  LDC.64 R2, c[0x0][0xc60] ;  /* 0x00031800ff027b82 */ /* 0x000f620000000a00 */
[----:B------:R-:W4:Y:S02]  /*10d40*/  FLO.U32 R0, UR4 ;  /* 0x0000000400007d00 */ /* 0x000f2400080e0000 */
[----:B----4-:R-:W-:-:S06]  /*10d50*/  ISETP.EQ.U32.AND P1, PT, R0, R5, PT ;  /* 0x000000050000720c */ /* 0x010fcc0003f22070 */
[----:B------:R-:W5:Y:S07]  /*10d60*/  POPC R5, UR4 ;  /* 0x0000000400057d09 */ /* 0x000f6e0008000000 */
[----:B-----5:R-:W4:Y:S01]  /*10d70*/  @P1 ATOMG.E.ADD.STRONG.GPU PT, R3, desc[UR50][R2.64], R5 ;  /* 0x00000005020319a8 */ /* 0x020f2200081ee1f2 */
[----:B0-----:R-:W0:Y:S02]  /*10d80*/  S2R R4, SR_LTMASK ;  /* 0x0000000000047919 */ /* 0x001e240000003900 */
[----:B0-----:R-:W-:-:S04]  /*10d90*/  LOP3.LUT R4, R4, UR4, RZ, 0xc0, !PT ;  /* 0x0000000404047c12 */ /* 0x001fc8000f8ec0ff */
[----:B------:R-:W0:Y:S01]  /*10da0*/  POPC R7, R4 ;  /* 0x0000000400077309 */ /* 0x000e220000000000 */
[----:B----4-:R-:W0:Y:S02]  /*10db0*/  SHFL.IDX PT, R0, R3, R0, 0x1f ;  /* 0x00001f0003007589 */ /* 0x010e2400000e0000 */
[----:B0-----:R-:W-:-:S07]  /*10dc0*/  IADD3 R24, R0, UR38, R7 ;  /* 0x0000002600187c10 */ /* 0x001fce000fffe007 */
.L_x_459:
[----:B------:R-:W-:Y:S05]  /*10dd0*/  BSYNC B0 ;  /* 0x0000000000007941 */ /* 0x000fea0003800000 */
.L_x_458:
[----:B------:R-:W-:-:S07]  /*10de0*/  SEL R18, R18, RZ, P0 ;  /* 0x000000ff12127207 */ /* 0x000fce0000000000 */
.L_x_418:
[----:B------:R-:W-:Y:S05]  /*10df0*/  BSYNC B7 ;  /* 0x0000000000077941 */ /* 0x000fea0003800000 */
.L_x_416:
[----:B------:R-:W-:-:S13]  /*10e00*/  LOP3.LUT P0, RZ, R16, 0x2000, RZ, 0xc0, !PT ;  /* 0x0000200010ff7812 */ /* 0x000fda000780c0ff */
[----:B------:R-:W-:Y:S05]  /*10e10*/  @!P0 BRA `(.L_x_460) ;  /* 0x0000000000248947 */ /* 0x000fea0003800000 */
[----:B------:R-:W-:Y:S05]  /*10e20*/  WARPSYNC.ALL ;  /* 0x0000000000007948 */ /* 0x000fea0003800000 */
[----:B------:R-:W4:Y:S08]  /*10e30*/  S2UR UR5, SR_CgaCtaId ;  /* 0x00000000000579c3 */ /* 0x000f300000008800 */
[----:B------:R-:W-:Y:S06]  /*10e40*/  BAR.SYNC.DEFER_BLOCKING 0x5, 0x180 ;  /* 0x0146000000007b1d */ /* 0x000fec0000010000 */
[----:B------:R-:W-:-:S02]  /*10e50*/  UMOV UR4, 0x400 ;  /* 0x0000040000047882 */ /* 0x000fc40000000000 */
[----:B----4-:R-:W-:-:S06]  /*10e60*/  ULEA UR4, UR5, UR4, 0x18 ;  /* 0x0000000405047291 */ /* 0x010fcc000f8ec03f */
[----:B------:R-:W-:-:S05]  /*10e70*/  IMAD.U32 R17, RZ, RZ, UR4 ;  /* 0x00000004ff117e24 */ /* 0x000fca000f8e00ff */
[----:B------:R4:W0:Y:S01]  /*10e80*/  LDS.128 R24, [R17+0x28cd0] ;  /* 0x028cd00011187984 */ /* 0x0008220000000c00 */
[----:B------:R-:W-:Y:S06]  /*10e90*/  BAR.ARV 0x4, 0x180 ;  /* 0x0106000000007b1d */ /* 0x000fec0000002000 */
[----:B------:R-:W-:Y:S05]  /*10ea0*/  BRA `(.L_x_461) ;  /* 0x0000000800d07947 */ /* 0x000fea0003800000 */
.L_x_460:
[----:B------:R-:W4:Y:S01]  /*10eb0*/  S2R R9, SR_TID.X ;  /* 0x0000000000097919 */ /* 0x000f220000002100 */
[----:B------:R-:W-:Y:S01]  /*10ec0*/  UMOV UR4, 0xffffffff ;  /* 0xffffffff00047882 */ /* 0x000fe20000000000 */
[----:B----4-:R-:W-:-:S04]  /*10ed0*/  LOP3.LUT R9, R9, 0x1f, RZ, 0xc0, !PT ;  /* 0x0000001f09097812 */ /* 0x010fc800078ec0ff */
[----:B------:R-:W-:Y:S01]  /*10ee0*/  ISETP.NE.AND P0, PT, R9, 0x1f, PT ;  /* 0x0000001f0900780c */ /* 0x000fe20003f05270 */
[----:B------:R-:W-:-:S12]  /*10ef0*/  BRA.DIV UR4, `(.L_x_462) ;  /* 0x0000003204a47947 */ /* 0x000fd8000b800000 */
[----:B------:R-:W-:Y:S01]  /*10f00*/  IMAD.IADD R7, R27, 0x1, R9 ;  /* 0x000000011b077824 */ /* 0x000fe200078e0209 */
[----:B------:R-:W-:-:S04]  /*10f10*/  ULDC UR4, c[0x0][0xc3c] ;  /* 0x00030f0000047ab9 */ /* 0x000fc80000000800 */
[----:B------:R-:W-:-:S13]  /*10f20*/  ISETP.GE.OR P1, PT, R7, UR4, !P0 ;  /* 0x0000000407007c0c */ /* 0x000fda000c726670 */
[----:B------:R-:W4:Y:S08]  /*10f30*/  @!P1 LDC.64 R2, c[0x0][0xc80] ;  /* 0x00032000ff029b82 */ /* 0x000f300000000a00 */
[----:B0-----:R-:W0:Y:S01]  /*10f40*/  @!P1 LDC.64 R4, c[0x0][0xc78] ;  /* 0x00031e00ff049b82 */ /* 0x001e220000000a00 */
[----:B----4-:R-:W-:-:S05]  /*10f50*/  @!P1 IMAD.WIDE R2, R7, 0x4, R2 ;  /* 0x0000000407029825 */ /* 0x010fca00078e0202 */
[----:B------:R0:W4:Y:S02]  /*10f60*/  @!P1 LDG.E R8, desc[UR50][R2.64] ;  /* 0x0000003202089981 */ /* 0x000124000c1e1900 */
[----:B0-----:R-:W-:-:S05]  /*10f70*/  @!P1 IMAD.WIDE R2, R7, 0x4, R4 ;  /* 0x0000000407029825 */ /* 0x001fca00078e0204 */
[----:B------:R-:W5:Y:S01]  /*10f80*/  @!P1 LDG.E R5, desc[UR50][R2.64] ;  /* 0x0000003202059981 */ /* 0x000f62000c1e1900 */
[----:B------:R-:W-:Y:S01]  /*10f90*/  IMAD.MOV.U32 R7, RZ, RZ, RZ ;  /* 0x000000ffff077224 */ /* 0x000fe200078e00ff */
[C---:B------:R-:W-:Y:S01]  /*10fa0*/  ISETP.GE.U32.AND P2, PT, R9.reuse, 0x2, PT ;  /* 0x000000020900780c */ /* 0x040fe20003f46070 */
[----:B------:R-:W-:Y:S01]  /*10fb0*/  IMAD.MOV.U32 R4, RZ, RZ, RZ ;  /* 0x000000ffff047224 */ /* 0x000fe200078e00ff */
[C---:B------:R-:W-:Y:S01]  /*10fc0*/  ISETP.GE.U32.AND P3, PT, R9.reuse, 0x4, PT ;  /* 0x000000040900780c */ /* 0x040fe20003f66070 */
[----:B------:R-:W-:Y:S01]  /*10fd0*/  SHFL.IDX PT, R0, R24, RZ, 0x1f ;  /* 0x00001fff18007589 */ /* 0x000fe200000e0000 */
[C---:B------:R-:W-:Y:S02]  /*10fe0*/  ISETP.GE.U32.AND P4, PT, R9.reuse, 0x8, PT ;  /* 0x000000080900780c */ /* 0x040fe40003f86070 */
[----:B------:R-:W-:Y:S01]  /*10ff0*/  ISETP.GE.U32.AND P5, PT, R9, 0x10, PT ;  /* 0x000000100900780c */ /* 0x000fe20003fa6070 */
[----:B--23--:R0:W-:Y:S02]  /*11000*/  SHFL.IDX PT, R6, R24, 0x1, 0x1f ;  /* 0x00201f0018067f89 */ /* 0x00c1e400000e0000 */
[----:B0-----:R-:W-:-:S02]  /*11010*/  IMAD.MOV.U32 R24, RZ, RZ, RZ ;  /* 0x000000ffff187224 */ /* 0x001fc400078e00ff */
[----:B----4-:R-:W-:Y:S02]  /*11020*/  @!P1 IMAD.MOV.U32 R7, RZ, RZ, R8 ;  /* 0x000000ffff079224 */ /* 0x010fe400078e0008 */
[----:B-----5:R-:W-:Y:S01]  /*11030*/  @!P1 IMAD.MOV.U32 R4, RZ, RZ, R5 ;  /* 0x000000ffff049224 */ /* 0x020fe200078e0005 */
[----:B------:R-:W-:-:S03]  /*11040*/  ISETP.NE.AND P1, PT, R9, RZ, PT ;  /* 0x000000ff0900720c */ /* 0x000fc60003f25270 */
[----:B------:R-:W-:-:S05]  /*11050*/  IMAD R13, R4, R7, RZ ;  /* 0x00000007040d7224 */ /* 0x000fca00078e02ff */
        /* <DEDUP_REMOVED lines=15> */
[----:B------:R0:W2:Y:S02]  /*11150*/  SHFL.IDX PT, R14, R3, 0x1f, 0x1f ;  /* 0x03e01f00030e7f89 */ /* 0x0000a400000e0000 */
.L_x_553:
[----:B------:R-:W-:Y:S02]  /*11160*/  ULDC UR4, c[0x0][0xc38] ;  /* 0x00030e0000047ab9 */ /* 0x000fe40000000800 */
[----:B------:R-:W-:-:S04]  /*11170*/  IMAD.U32 R5, RZ, RZ, UR4 ;  /* 0x00000004ff057e24 */ /* 0x000fc8000f8e00ff */
[----:B--2---:R-:W-:-:S04]  /*11180*/  IMAD R9, R14, R5, RZ ;  /* 0x000000050e097224 */ /* 0x004fc800078e02ff */
[----:B------:R-:W-:-:S05]  /*11190*/  IMAD.IADD R6, R6, 0x1, R9 ;  /* 0x0000000106067824 */ /* 0x000fca00078e0209 */
[----:B------:R-:W-:-:S13]  /*111a0*/  ISETP.GT.AND P6, PT, R6, R0, PT ;  /* 0x000000000600720c */ /* 0x000fda0003fc4270 */
[----:B------:R-:W-:Y:S05]  /*111b0*/  @P6 BRA `(.L_x_463) ;  /* 0x0000000000a46947 */ /* 0x000fea0003800000 */
.L_x_466:
[----:B------:R-:W2:Y:S01]  /*111c0*/  LDC R2, c[0x0][0xc3c] ;  /* 0x00030f00ff027b82 */ /* 0x000ea20000000800 */
[----:B------:R-:W-:-:S05]  /*111d0*/  VIADD R27, R27, 0x1f ;  /* 0x0000001f1b1b7836 */ /* 0x000fca0000000000 */
[----:B--2---:R-:W-:-:S13]  /*111e0*/  ISETP.GE.AND P6, PT, R27, R2, PT ;  /* 0x000000021b00720c */ /* 0x004fda0003fc6270 */
[----:B------:R-:W-:Y:S05]  /*111f0*/  @P6 BRA `(.L_x_464) ;  /* 0x0000000400b86947 */ /* 0x000fea0003800000 */
[----:B0-----:R-:W0:Y:S01]  /*11200*/  S2R R3, SR_TID.X ;  /* 0x0000000000037919 */ /* 0x001e220000002100 */
[----:B------:R-:W-:Y:S01]  /*11210*/  IMAD.MOV.U32 R7, RZ, RZ, RZ ;  /* 0x000000ffff077224 */ /* 0x000fe200078e00ff */
[----:B0-----:R-:W-:-:S05]  /*11220*/  LOP3.LUT R3, R3, 0x1f, RZ, 0xc0, !PT ;  /* 0x0000001f03037812 */ /* 0x001fca00078ec0ff */
[----:B------:R-:W-:-:S05]  /*11230*/  IMAD.IADD R9, R27, 0x1, R3 ;  /* 0x000000011b097824 */ /* 0x000fca00078e0203 */
[----:B------:R-:W-:-:S13]  /*11240*/  ISETP.GE.OR P6, PT, R9, R2, !P0 ;  /* 0x000000020900720c */ /* 0x000fda00047c6670 */
[----:B------:R-:W0:Y:S08]  /*11250*/  @!P6 LDC.64 R2, c[0x0][0xc80] ;  /* 0x00032000ff02eb82 */ /* 0x000e300000000a00 */
[----:B------:R-:W2:Y:S01]  /*11260*/  @!P6 LDC.64 R4, c[0x0][0xc78] ;  /* 0x00031e00ff04eb82 */ /* 0x000ea20000000a00 */
[----:B0-----:R-:W-:-:S05]  /*11270*/  @!P6 IMAD.WIDE R2, R9, 0x4, R2 ;  /* 0x000000040902e825 */ /* 0x001fca00078e0202 */
[----:B------:R2:W3:Y:S02]  /*11280*/  @!P6 LDG.E R7, desc[UR50][R2.64] ;  /* 0x000000320207e981 */ /* 0x0004e4000c1e1900 */
[----:B--2---:R-:W-:-:S04]  /*11290*/  @!P6 IMAD.WIDE R2, R9, 0x4, R4 ;  /* 0x000000040902e825 */ /* 0x004fc800078e0204 */
[----:B------:R-:W-:-:S06]  /*112a0*/  IMAD.MOV.U32 R4, RZ, RZ, RZ ;  /* 0x000000ffff047224 */ /* 0x000fcc00078e00ff */
[----:B------:R-:W3:Y:S01]  /*112b0*/  @!P6 LDG.E R4, desc[UR50][R2.64] ;  /* 0x000000320204e981 */ /* 0x000ee2000c1e1900 */
[----:B------:R-:W-:Y:S01]  /*112c0*/  UMOV UR4, 0xffffffff ;  /* 0xffffffff00047882 */ /* 0x000fe20000000000 */
[----:B---3--:R-:W-:Y:S02]  /*112d0*/  IMAD R13, R4, R7, RZ ;  /* 0x00000007040d7224 */ /* 0x008fe400078e02ff */
[----:B------:R-:W-:Y:S05]  /*112e0*/  BRA.DIV UR4, `(.L_x_465) ;  /* 0x0000003204e47947 */ /* 0x000fea000b800000 */
        /* <DEDUP_REMOVED lines=16> */
.L_x_561:
[----:B------:R-:W-:Y:S02]  /*113f0*/  ULDC UR4, c[0x0][0xc38] ;  /* 0x00030e0000047ab9 */ /* 0x000fe40000000800 */
[----:B------:R-:W-:-:S04]  /*11400*/  IMAD.U32 R5, RZ, RZ, UR4 ;  /* 0x00000004ff057e24 */ /* 0x000fc8000f8e00ff */
[----:B--2---:R-:W-:-:S04]  /*11410*/  IMAD R9, R14, R5, RZ ;  /* 0x000000050e097224 */ /* 0x004fc800078e02ff */
[----:B------:R-:W-:-:S05]  /*11420*/  IMAD.IADD R6, R9, 0x1, R6 ;  /* 0x0000000109067824 */ /* 0x000fca00078e0206 */
[----:B------:R-:W-:-:S13]  /*11430*/  ISETP.GT.AND P6, PT, R6, R0, PT ;  /* 0x000000000600720c */ /* 0x000fda0003fc4270 */
[----:B------:R-:W-:Y:S05]  /*11440*/  @!P6 BRA `(.L_x_466) ;  /* 0xfffffffc005ce947 */ /* 0x000fea000383ffff */
.L_x_463:
[----:B------:R-:W-:Y:S01]  /*11450*/  IMAD.IADD R2, R6, 0x1, -R9 ;  /* 0x0000000106027824 */ /* 0x000fe200078e0a09 */
[----:B------:R-:W-:-:S03]  /*11460*/  UMOV UR4, 0xffffffff ;  /* 0xffffffff00047882 */ /* 0x000fc60000000000 */
[----:B------:R-:W-:-:S05]  /*11470*/  IMAD R9, R3, R5, R2 ;  /* 0x0000000503097224 */ /* 0x000fca00078e0202 */
[----:B------:R-:W-:Y:S01]  /*11480*/  ISETP.GT.AND P6, PT, R9, R0, PT ;  /* 0x000000000900720c */ /* 0x000fe20003fc4270 */
[----:B------:R-:W-:-:S12]  /*11490*/  BRA.DIV UR4, `(.L_x_467) ;  /* 0x0000003604307947 */ /* 0x000fd8000b800000 */
[----:B------:R-:W-:-:S04]  /*114a0*/  VOTE.ANY R8, PT, !P6 ;  /* 0x0000000000087806 */ /* 0x000fc800070e0100 */
[----:B------:R-:W2:Y:S02]  /*114b0*/  POPC R6, R8 ;  /* 0x0000000800067309 */ /* 0x000ea40000000000 */
[----:B--2---:R2:W3:Y:S04]  /*114c0*/  SHFL.IDX PT, R7, R7, R6, 0x1f ;  /* 0x00001f0607077589 */ /* 0x0044e800000e0000 */
[----:B------:R2:W4:Y:S02]  /*114d0*/  SHFL.IDX PT, R4, R4, R6, 0x1f ;  /* 0x00001f0604047589 */ /* 0x00052400000e0000 */
.L_x_566:
[----:B------:R-:W-:-:S13]  /*114e0*/  ISETP.NE.AND P0, PT, R8, RZ, PT ;  /* 0x000000ff0800720c */ /* 0x000fda0003f05270 */
[----:B------:R-:W-:Y:S05]  /*114f0*/  @!P0 BRA `(.L_x_468) ;  /* 0x0000000000108947 */ /* 0x000fea0003800000 */
[----:B------:R-:W-:Y:S01]  /*11500*/  UMOV UR4, 0xffffffff ;  /* 0xffffffff00047882 */ /* 0x000fe20000000000 */
[----:B------:R-:W-:Y:S02]  /*11510*/  VIADD R12, R6, 0xffffffff ;  /* 0xffffffff060c7836 */ /* 0x000fe40000000000 */
[----:B------:R-:W-:Y:S05]  /*11520*/  BRA.DIV UR4, `(.L_x_469) ;  /* 0x0000003604687947 */ /* 0x000fea000b800000 */
[----:B------:R0:W0:Y:S02]  /*11530*/  SHFL.IDX PT, R24, R3, R12, 0x1f ;  /* 0x00001f0c03187589 */ /* 0x00002400000e0000 */
.L_x_468:
[----:B---3--:R-:W-:Y:S01]  /*11540*/  IABS R8, R7 ;  /* 0x0000000700087213 */ /* 0x008fe20000000000 */
[----:B0-----:R-:W-:Y:S01]  /*11550*/  IMAD R24, R24, R5, R2 ;  /* 0x0000000518187224 */ /* 0x001fe200078e0202 */
[----:B----4-:R-:W-:Y:S01]  /*11560*/  IABS R5, R4 ;  /* 0x0000000400057213 */ /* 0x010fe20000000000 */
[----:B------:R-:W-:Y:S01]  /*11570*/  IMAD.MOV.U32 R2, RZ, RZ, RZ ;  /* 0x000000ffff027224 */ /* 0x000fe200078e00ff */
[----:B------:R-:W0:Y:S01]  /*11580*/  I2F.RP R9, R8 ;  /* 0x0000000800097306 */ /* 0x000e220000209400 */
[----:B------:R-:W-:Y:S02]  /*11590*/  IMAD.IADD R0, R0, 0x1, -R24 ;  /* 0x0000000100007824 */ /* 0x000fe400078e0a18 */
[----:B------:R-:W-:-:S05]  /*115a0*/  IMAD.IADD R27, R6, 0x1, R27 ;  /* 0x00000001061b7824 */ /* 0x000fca00078e021b */
[----:B------:R-:W3:Y:S08]  /*115b0*/  I2F.RP R10, R5 ;  /* 0x00000005000a7306 */ /* 0x000ef00000209400 */
[----:B0-----:R-:W0:Y:S08]  /*115c0*/  MUFU.RCP R9, R9 ;  /* 0x0000000900097308 */ /* 0x001e300000001000 */
[----:B---3--:R-:W-:Y:S01]  /*115d0*/  MUFU.RCP R10, R10 ;  /* 0x0000000a000a7308 */ /* 0x008fe20000001000 */
[----:B0-----:R-:W-:-:S07]  /*115e0*/  VIADD R3, R9, 0xffffffe ;  /* 0x0ffffffe09037836 */ /* 0x001fce0000000000 */
[----:B------:R-:W0:Y:S02]  /*115f0*/  F2I.FTZ.U32.TRUNC.NTZ R3, R3 ;  /* 0x0000000300037305 */ /* 0x000e24000021f000 */
[----:B0-----:R-:W-:-:S04]  /*11600*/  IMAD.MOV R11, RZ, RZ, -R3 ;  /* 0x000000ffff0b7224 */ /* 0x001fc800078e0a03 */
[----:B------:R-:W-:-:S04]  /*11610*/  IMAD R11, R11, R8, RZ ;  /* 0x000000080b0b7224 */ /* 0x000fc800078e02ff */
[----:B------:R-:W-:Y:S01]  /*11620*/  IMAD.HI.U32 R2, R3, R11, R2 ;  /* 0x0000000b03027227 */ /* 0x000fe200078e0002 */
[----:B------:R-:W-:Y:S02]  /*11630*/  IABS R3, R7 ;  /* 0x0000000700037213 */ /* 0x000fe40000000000 */
[----:B------:R-:W-:-:S03]  /*11640*/  IABS R11, R0 ;  /* 0x00000000000b7213 */ /* 0x000fc60000000000 */
[----:B------:R-:W-:Y:S02]  /*11650*/  IMAD.MOV R12, RZ, RZ, -R3 ;  /* 0x000000ffff0c7224 */ /* 0x000fe400078e0a03 */
[----:B------:R-:W-:-:S04]  /*11660*/  IMAD.HI.U32 R9, R2, R11, RZ ;  /* 0x0000000b02097227 */ /* 0x000fc800078e00ff */
[----:B------:R-:W-:Y:S02]  /*11670*/  VIADD R3, R10, 0xffffffe ;  /* 0x0ffffffe0a037836 */ /* 0x000fe40000000000 */
[----:B------:R-:W-:-:S04]  /*11680*/  IMAD R11, R9, R12, R11 ;  /* 0x0000000c090b7224 */ /* 0x000fc800078e020b */
[----:B------:R-:W0:Y:S01]  /*11690*/  F2I.FTZ.U32.TRUNC.NTZ R3, R3 ;  /* 0x0000000300037305 */ /* 0x000e22000021f000 */
[----:B------:R-:W-:-:S13]  /*116a0*/  ISETP.GT.U32.AND P1, PT, R8, R11, PT ;  /* 0x0000000b0800720c */ /* 0x000fda0003f24070 */
[----:B------:R-:W-:Y:S02]  /*116b0*/  @!P1 IMAD.IADD R11, R11, 0x1, -R8 ;  /* 0x000000010b0b9824 */ /* 0x000fe400078e0a08 */
[----:B0-----:R-:W-:Y:S02]  /*116c0*/  IMAD.MOV R2, RZ, RZ, -R3 ;  /* 0x000000ffff027224 */ /* 0x001fe400078e0a03 */
[----:B------:R-:W-:Y:S01]  /*116d0*/  @!P1 VIADD R9, R9, 0x1 ;  /* 0x0000000109099836 */ /* 0x000fe20000000000 */
[----:B------:R-:W-:Y:S01]  /*116e0*/  ISETP.GE.U32.AND P0, PT, R11, R8, PT ;  /* 0x000000080b00720c */ /* 0x000fe20003f06070 */
[----:B------:R-:W-:Y:S01]  /*116f0*/  IMAD R11, R2, R5, RZ ;  /* 0x00000005020b7224 */ /* 0x000fe200078e02ff */
[----:B------:R-:W-:Y:S01]  /*11700*/  ISETP.NE.AND P1, PT, R7, RZ, PT ;  /* 0x000000ff0700720c */ /* 0x000fe20003f25270 */
[----:B------:R-:W-:-:S04]  /*11710*/  IMAD.MOV.U32 R2, RZ, RZ, RZ ;  /* 0x000000ffff027224 */ /* 0x000fc800078e00ff */
[----:B------:R-:W-:Y:S01]  /*11720*/  IMAD.HI.U32 R8, R3, R11, R2 ;  /* 0x0000000b03087227 */ /* 0x000fe200078e0002 */
[----:B------:R-:W-:-:S04]  /*11730*/  LOP3.LUT R2, R0, R7, RZ, 0x3c, !PT ;  /* 0x0000000700027212 */ /* 0x000fc800078e3cff */
[----:B------:R-:W-:Y:S01]  /*11740*/  ISETP.GE.AND P2, PT, R2, RZ, PT ;  /* 0x000000ff0200720c */ /* 0x000fe20003f46270 */
[----:B------:R-:W-:Y:S01]  /*11750*/  @P0 VIADD R9, R9, 0x1 ;  /* 0x0000000109090836 */ /* 0x000fe20000000000 */
[----:B------:R-:W-:-:S05]  /*11760*/  IABS R2, R4 ;  /* 0x0000000400027213 */ /* 0x000fca0000000000 */
[----:B------:R-:W-:-:S06]  /*11770*/  IMAD.MOV R2, RZ, RZ, -R2 ;  /* 0x000000ffff027224 */ /* 0x000fcc00078e0a02 */
[----:B------:R-:W-:Y:S01]  /*11780*/  @!P2 IMAD.MOV R9, RZ, RZ, -R9 ;  /* 0x000000ffff09a224 */ /* 0x000fe200078e0a09 */
[----:B------:R-:W-:-:S04]  /*11790*/  @!P1 LOP3.LUT R9, RZ, R7, RZ, 0x33, !PT ;  /* 0x00000007ff099212 */ /* 0x000fc800078e33ff */
[-C--:B------:R-:W-:Y:S01]  /*117a0*/  IABS R3, R9.reuse ;  /* 0x0000000900037213 */ /* 0x080fe20000000000 */
[----:B------:R-:W-:-:S04]  /*117b0*/  IMAD R7, R7, R9, RZ ;  /* 0x0000000907077224 */ /* 0x000fc800078e02ff */
        /* <DEDUP_REMOVED lines=18> */
.L_x_464:
[----:B------:R-:W-:Y:S01]  /*118e0*/  UMOV UR4, URZ ;  /* 0x0000003f00047c82 */ /* 0x000fe20008000000 */
[----:B------:R-:W-:Y:S01]  /*118f0*/  UMOV UR5, URZ ;  /* 0x0000003f00057c82 */ /* 0x000fe20008000000 */
[----:B------:R-:W-:Y:S01]  /*11900*/  ULDC UR6, c[0x0][0xc3c] ;  /* 0x00030f0000067ab9 */ /* 0x000fe20000000800 */
[----:B------:R-:W-:Y:S02]  /*11910*/  IMAD.MOV.U32 R24, RZ, RZ, R0 ;  /* 0x000000ffff187224 */ /* 0x000fe400078e0000 */
[----:B------:R-:W-:Y:S02]  /*11920*/  IMAD.U32 R25, RZ, RZ, UR4 ;  /* 0x00000004ff197e24 */ /* 0x000fe4000f8e00ff */
[----:B------:R-:W-:Y:S02]  /*11930*/  IMAD.U32 R26, RZ, RZ, UR5 ;  /* 0x00000005ff1a7e24 */ /* 0x000fe4000f8e00ff */
[----:B------:R-:W-:-:S07]  /*11940*/  IMAD.U32 R27, RZ, RZ, UR6 ;  /* 0x00000006ff1b7e24 */ /* 0x000fce000f8e00ff */
.L_x_470:
[----:B------:R-:W3:Y:S01]  /*11950*/  S2R R0, SR_TID.X ;  /* 0x0000000000007919 */ /* 0x000ee20000002100 */
[----:B------:R-:W-:Y:S05]  /*11960*/  WARPSYNC.ALL ;  /* 0x0000000000007948 */ /* 0x000fea0003800000 */
[----:B------:R-:W-:Y:S01]  /*11970*/  BAR.SYNC.DEFER_BLOCKING 0x4, 0x180 ;  /* 0x0106000000007b1d */ /* 0x000fe20000010000 */
[----:B---3--:R-:W-:-:S04]  /*11980*/  LOP3.LUT R0, R0, 0x1f, RZ, 0xc0, !PT ;  /* 0x0000001f00007812 */ /* 0x008fc800078ec0ff */
[----:B------:R-:W-:-:S13]  /*11990*/  ISETP.NE.AND P0, PT, R0, RZ, PT ;  /* 0x000000ff0000720c */ /* 0x000fda0003f05270 */
[----:B0-----:R-:W0:Y:S01]  /*119a0*/  @!P0 S2R R3, SR_CgaCtaId ;  /* 0x0000000000038919 */ /* 0x001e220000008800 */
[----:B------:R-:W-:-:S04]  /*119b0*/  @!P0 MOV R0, 0x400 ;  /* 0x0000040000008802 */ /* 0x000fc80000000f00 */
[----:B0-----:R-:W-:-:S05]  /*119c0*/  @!P0 LEA R17, R3, R0, 0x18 ;  /* 0x0000000003118211 */ /* 0x001fca00078ec0ff */
[----:B------:R0:W-:Y:S01]  /*119d0*/  @!P0 STS.128 [R17+0x28cd0], R24 ;  /* 0x028cd01811008388 */ /* 0x0001e20000000c00 */
[----:B------:R-:W-:Y:S06]  /*119e0*/  BAR.ARV 0x5, 0x180 ;  /* 0x0146000000007b1d */ /* 0x000fec0000002000 */
.L_x_461:
[----:B------:R-:W-:Y:S02]  /*119f0*/  ULDC UR4, c[0x0][0xc3c] ;  /* 0x00030f0000047ab9 */ /* 0x000fe40000000800 */
[----:B0-----:R-:W-:-:S13]  /*11a00*/  ISETP.GE.AND P0, PT, R27, UR4, PT ;  /* 0x000000041b007c0c */ /* 0x001fda000bf06270 */
[----:B------:R-:W-:Y:S05]  /*11a10*/  @!P0 BRA `(.L_x_471) ;  /* 0xffffffb400bc8947 */ /* 0x000fea000383ffff */
[----:B------:R-:W-:Y:S05]  /*11a20*/  BSYNC B8 ;  /* 0x0000000000087941 */ /* 0x000fea0003800000 */
.L_x_410:
[----:B------:R-:W5:Y:S01]  /*11a30*/  LDL.LU R0, [R1+0x24] ;  /* 0x0000240001007983 */ /* 0x000f620000300800 */
[----:B------:R-:W-:Y:S01]  /*11a40*/  BSSY B0, `(.L_x_472) ;  /* 0x000000b000007945 */ /* 0x000fe20003800000 */
[----:B------:R-:W0:Y:S01]  /*11a50*/  S2R R5, SR_CgaCtaId ;  /* 0x0000000000057919 */ /* 0x000e220000008800 */
[----:B-----5:R-:W-:-:S05]  /*11a60*/  VIADD R0, R0, 0x1 ;  /* 0x0000000100007836 */ /* 0x020fca0000000000 */
[----:B-1----:R-:W-:-:S04]  /*11a70*/  LEA.HI R2, R0, R0, RZ, 0x1 ;  /* 0x0000000000027211 */ /* 0x002fc800078f08ff */
[----:B------:R-:W-:Y:S02]  /*11a80*/  LOP3.LUT R3, R2, 0xfffffffe, RZ, 0xc0, !PT ;  /* 0xfffffffe02037812 */ /* 0x000fe400078ec0ff */
[----:B------:R-:W-:-:S03]  /*11a90*/  MOV R2, 0x400 ;  /* 0x0000040000027802 */ /* 0x000fc60000000f00 */
[----:B------:R-:W-:Y:S01]  /*11aa0*/  IMAD.IADD R0, R0, 0x1, -R3 ;  /* 0x0000000100007824 */ /* 0x000fe200078e0a03 */
[----:B0-----:R-:W-:-:S04]  /*11ab0*/  LEA R7, R5, R2, 0x18 ;  /* 0x0000000205077211 */ /* 0x001fc800078ec0ff */
[----:B------:R-:W-:-:S04]  /*11ac0*/  SHF.L.U32 R0, R0, 0x1f, RZ ;  /* 0x0000001f00007819 */ /* 0x000fc800000006ff */
[----:B------:R-:W0:Y:S02]  /*11ad0*/  SYNCS.PHASECHK.TRANS64.TRYWAIT P0, [R7+URZ+0x28c20], R0 ;  /* 0x028c2000070075a7 */ /* 0x000e24000800017f */
[----:B0-----:R-:W-:Y:S05]  /*11ae0*/  @!P0 BRA `(.L_x_473) ;  /* 0x0000003000208947 */ /* 0x001fea0003800000 */
.L_x_569:
[----:B------:R-:W-:Y:S05]  /*11af0*/  BSYNC B0 ;  /* 0x0000000000007941 */ /* 0x000fea0003800000 */
.L_x_472:
[----:B------:R-:W-:-:S03]  /*11b00*/  UMOV UR4, 0xffffffff ;  /* 0xffffffff00047882 */ /* 0x000fc60000000000 */
[----:B------:R-:W-:Y:S05]  /*11b10*/  BRA.DIV UR4, `(.L_x_474) ;  /* 0x0000003204287947 */ /* 0x000fea000b800000 */
[----:B0-----:R-:W0:Y:S02]  /*11b20*/  S2R R0, SR_TID.X ;  /* 0x0000000000007919 */ /* 0x001e240000002100 */
[----:B0-----:R-:W-:-:S04]  /*11b30*/  SHF.R.U32.HI R0, RZ, 0x5, R0 ;  /* 0x00000005ff007819 */ /* 0x001fc80000011600 */
[----:B------:R-:W-:-:S05]  /*11b40*/  LOP3.LUT R0, R0, 0x3, RZ, 0xc0, !PT ;  /* 0x0000000300007812 */ /* 0x000fca00078ec0ff */
[----:B------:R0:W1:Y:S02]  /*11b50*/  SHFL.IDX PT, R14, R0, RZ, 0x1f ;  /* 0x00001fff000e7589 */ /* 0x00006400000e0000 */
.L_x_572:
[----:B-1----:R-:W-:Y:S01]  /*11b60*/  ISETP.NE.AND P0, PT, R14, RZ, PT ;  /* 0x000000ff0e00720c */ /* 0x002fe20003f05270 */
[----:B------:R-:W-:-:S12]  /*11b70*/  BSSY B0, `(.L_x_475) ;  /* 0x0000024000007945 */ /* 0x000fd80003800000 */
[----:B------:R-:W-:Y:S05]  /*11b80*/  @P0 BRA `(.L_x_476) ;  /* 0x0000000000880947 */ /* 0x000fea0003800000 */
[----:B------:R-:W-:-:S03]  /*11b90*/  UMOV UR4, 0xffffffff ;  /* 0xffffffff00047882 */ /* 0x000fc60000000000 */
[----:B------:R-:W-:Y:S05]  /*11ba0*/  BRA.DIV UR4, `(.L_x_477) ;  /* 0x0000003204387947 */ /* 0x000fea000b800000 */
[----:B------:R-:W-:-:S13]  /*11bb0*/  ELECT P6, URZ, PT ;  /* 0x00000000003f782f */ /* 0x000fda00038c0000 */
.L_x_575:
[----:B------:R-:W-:Y:S05]  /*11bc0*/  @!P6 BRA `(.L_x_476) ;  /* 0x000000000078e947 */ /* 0x000fea0003800000 */
[----:B------:R-:W-:-:S06]  /*11bd0*/  ULOP3.LUT UR4, UR37, 0x2, URZ, 0xfc, !UPT ;  /* 0x0000000225047892 */ /* 0x000fcc000f8efc3f */
[----:B0-----:R-:W-:-:S05]  /*11be0*/  IMAD.U32 R0, RZ, RZ, UR4 ;  /* 0x00000004ff007e24 */ /* 0x001fca000f8e00ff */
[----:B------:R-:W-:-:S13]  /*11bf0*/  ISETP.NE.AND P0, PT, R0, 0x3, PT ;  /* 0x000000030000780c */ /* 0x000fda0003f05270 */
[----:B------:R-:W-:Y:S05]  /*11c00*/  @!P0 BRA `(.L_x_478) ;  /* 0x0000000000048947 */ /* 0x000fea0003800000 */
[----:B------:R-:W-:Y:S01]  /*11c10*/  BPT.TRAP 0x1 ;  /* 0x000000040000795c */ /* 0x000fe20000300000 */
.L_x_478:
[----:B------:R-:W-:Y:S01]  /*11c20*/  IMAD R5, R18, 0x8, R7 ;  /* 0x0000000812057824 */ /* 0x000fe200078e0207 */
[----:B------:R-:W-:Y:S01]  /*11c30*/  SHF.L.U32 R0, R22, 0x1f, RZ ;  /* 0x0000001f16007819 */ /* 0x000fe200000006ff */
[----:B------:R-:W-:-:S03]  /*11c40*/  VIADD R18, R18, 0x1 ;  /* 0x0000000112127836 */ /* 0x000fc60000000000 */
[----:B------:R-:W0:Y:S02]  /*11c50*/  SYNCS.PHASECHK.TRANS64.TRYWAIT P1, [R5+URZ+0x28c40], R0 ;  /* 0x028c4000050075a7 */ /* 0x000e24000802017f */
[----:B------:R-:W-:-:S04]  /*11c60*/  ISETP.NE.AND P2, PT, R18, 0x2, PT ;  /* 0x000000021200780c */ /* 0x000fc80003f45270 */
[----:B------:R-:W-:Y:S01]  /*11c70*/  SEL R3, RZ, 0x1, P2 ;  /* 0x00000001ff037807 */ /* 0x000fe20001000000 */
[----:B0-----:R-:W-:Y:S08]  /*11c80*/  @!P1 BRA `(.L_x_479) ;  /* 0x0000003000209947 */ /* 0x001ff00003800000 */
.L_x_576:
[----:B------:R-:W-:Y:S02]  /*11c90*/  SEL R18, R18, RZ, P2 ;  /* 0x000000ff12127207 */ /* 0x000fe40001000000 */
[----:B------:R-:W-:Y:S01]  /*11ca0*/  LOP3.LUT R2, R22, R3, RZ, 0x3c, !PT ;  /* 0x0000000316027212 */ /* 0x000fe200078e3cff */
[----:B------:R-:W-:Y:S06]  /*11cb0*/  @!P0 BRA `(.L_x_480) ;  /* 0x0000000000048947 */ /* 0x000fec0003800000 */
[----:B------:R-:W-:Y:S01]  /*11cc0*/  BPT.TRAP 0x1 ;  /* 0x000000040000795c */ /* 0x000fe20000300000 */
.L_x_480:
[----:B------:R-:W-:Y:S01]  /*11cd0*/  IMAD R3, R18, 0x8, R7 ;  /* 0x0000000812037824 */ /* 0x000fe200078e0207 */
[----:B------:R-:W-:-:S04]  /*11ce0*/  SHF.L.U32 R2, R2, 0x1f, RZ ;  /* 0x0000001f02027819 */ /* 0x000fc800000006ff */
[----:B------:R-:W1:Y:S02]  /*11cf0*/  SYNCS.PHASECHK.TRANS64.TRYWAIT P1, [R3+URZ+0x28c40], R2 ;  /* 0x028c4002030075a7 */ /* 0x000e64000802017f */
[----:B-1----:R-:W-:Y:S05]  /*11d00*/  @!P1 BRA `(.L_x_481) ;  /* 0x0000003000149947 */ /* 0x002fea0003800000 */
.L_x_577:
[----:B------:R-:W-:Y:S05]  /*11d10*/  @!P0 BRA `(.L_x_482) ;  /* 0x0000000000048947 */ /* 0x000fea0003800000 */
[----:B------:R-:W-:Y:S01]  /*11d20*/  BPT.TRAP 0x1 ;  /* 0x000000040000795c */ /* 0x000fe20000300000 */
.L_x_482:
[----:B------:R-:W5:Y:S02]  /*11d30*/  SYNCS.PHASECHK.TRANS64.TRYWAIT P1, [R5+URZ+0x28c60], R0 ;  /* 0x028c6000050075a7 */ /* 0x000f64000802017f */
[----:B-----5:R-:W-:Y:S05]  /*11d40*/  @!P1 BRA `(.L_x_483) ;  /* 0x0000003000189947 */ /* 0x020fea0003800000 */
.L_x_578:
[----:B------:R-:W-:Y:S05]  /*11d50*/  @!P0 BRA `(.L_x_484) ;  /* 0x0000000000048947 */ /* 0x000fea0003800000 */
[----:B------:R-:W-:Y:S01]  /*11d60*/  BPT.TRAP 0x1 ;  /* 0x000000040000795c */ /* 0x000fe20000300000 */
.L_x_484:
[----:B------:R0:W0:Y:S02]  /*11d70*/  SYNCS.PHASECHK.TRANS64.TRYWAIT P0, [R3+URZ+0x28c60], R2 ;  /* 0x028c6002030075a7 */ /* 0x000024000800017f */
[----:B0-----:R-:W-:Y:S05]  /*11d80*/  @!P0 NANOSLEEP.SYNCS 0x989680 ;  /* 0x009896800000895d */ /* 0x001fea0003900000 */
[----:B------:R-:W0:Y:S02]  /*11d90*/  @!P0 SYNCS.PHASECHK.TRANS64 P0, [R3+URZ+0x28c60], R2 ;  /* 0x028c6002030085a7 */ /* 0x000e24000800007f */
[----:B0-----:R-:W-:Y:S05]  /*11da0*/  @!P0 BRA `(.L_x_484) ;  /* 0xfffffffc00f08947 */ /* 0x001fea000383ffff */
.L_x_476:
[----:B------:R-:W-:Y:S05]  /*11db0*/  BSYNC B0 ;  /* 0x0000000000007941 */ /* 0x000fea0003800000 */
.L_x_475:
[----:B------:R-:W-:Y:S05]  /*11dc0*/  EXIT ;  /* 0x000000000000794d */ /* 0x000fea0003800000 */
.L_x_353:
[----:B0-----:R-:W-:-:S04]  /*11dd0*/  IMAD.U32 R3, RZ, RZ, UR17 ;  /* 0x00000011ff037e24 */ /* 0x001fc8000f8e00ff */
[----:B------:R0:W1:Y:S03]  /*11de0*/  SYNCS.PHASECHK.TRANS64.TRYWAIT P1, [R3+URZ+0x28c50], R0 ;  /* 0x028c5000030075a7 */ /* 0x000066000802017f */
[----:B-1----:R-:W-:Y:S05]  /*11df0*/  @!P1 NANOSLEEP.SYNCS 0x989680 ;  /* 0x009896800000995d */ /* 0x002fea0003900000 */
[----:B------:R-:W1:Y:S02]  /*11e00*/  @!P1 SYNCS.PHASECHK.TRANS64 P1, [R3+URZ+0x28c50], R0 ;  /* 0x028c5000030095a7 */ /* 0x000e64000802007f */
[----:B-1----:R-:W-:Y:S05]  /*11e10*/  @!P1 BRA `(.L_x_353) ;  /* 0xfffffffc00ec9947 */ /* 0x002fea000383ffff */
[----:B------:R-:W-:Y:S05]  /*11e20*/  BRA `(.L_x_485) ;  /* 0xffffff00004c7947 */ /* 0x000fea000383ffff */
.L_x_359:
[----:B-1----:R-:W-:-:S04]  /*11e30*/  IMAD.U32 R3, RZ, RZ, UR6 ;  /* 0x00000006ff037e24 */ /* 0x002fc8000f8e00ff */
[----:B------:R1:W2:Y:S03]  /*11e40*/  SYNCS.PHASECHK.TRANS64.TRYWAIT P1, [R3+URZ+0x28c50], R0 ;  /* 0x028c5000030075a7 */ /* 0x0002a6000802017f */
[----:B--2---:R-:W-:Y:S05]  /*11e50*/  @!P1 NANOSLEEP.SYNCS 0x989680 ;  /* 0x009896800000995d */ /* 0x004fea0003900000 */
[----:B------:R-:W2:Y:S02]  /*11e60*/  @!P1 SYNCS.PHASECHK.TRANS64 P1, [R3+URZ+0x28c50], R0 ;  /* 0x028c5000030095a7 */ /* 0x000ea4000802007f */
[----:B--2---:R-:W-:Y:S05]  /*11e70*/  @!P1 BRA `(.L_x_359) ;  /* 0xfffffffc00ec9947 */ /* 0x004fea000383ffff */
[----:B------:R-:W-:Y:S05]  /*11e80*/  BRA `(.L_x_358) ;  /* 0xffffff0c004c7947 */ /* 0x000fea000383ffff */
.L_x_364:
[----:B0-----:R-:W-:-:S04]  /*11e90*/  IMAD.U32 R3, RZ, RZ, UR39 ;  /* 0x00000027ff037e24 */ /* 0x001fc8000f8e00ff */
[----:B------:R0:W1:Y:S03]  /*11ea0*/  SYNCS.PHASECHK.TRANS64.TRYWAIT P1, [R3+URZ+0x28c00], R0 ;  /* 0x028c0000030075a7 */ /* 0x000066000802017f */
[----:B-1----:R-:W-:Y:S05]  /*11eb0*/  @!P1 NANOSLEEP.SYNCS 0x989680 ;  /* 0x009896800000995d */ /* 0x002fea0003900000 */
[----:B------:R-:W1:Y:S02]  /*11ec0*/  @!P1 SYNCS.PHASECHK.TRANS64 P1, [R3+URZ+0x28c00], R0 ;  /* 0x028c0000030095a7 */ /* 0x000e64000802007f */
[----:B-1----:R-:W-:Y:S05]  /*11ed0*/  @!P1 BRA `(.L_x_364) ;  /* 0xfffffffc00ec9947 */ /* 0x002fea000383ffff */
[----:B------:R-:W-:Y:S05]  /*11ee0*/  BRA `(.L_x_486) ;  /* 0xffffff20006c7947 */ /* 0x000fea000383ffff */
.L_x_368:
[----:B--2---:R2:W3:Y:S02]  /*11ef0*/  SYNCS.PHASECHK.TRANS64.TRYWAIT P1, [R7+URZ+0x28c30], R8 ;  /* 0x028c3008070075a7 */ /* 0x0044e4000802017f */
[----:B---3--:R-:W-:Y:S05]  /*11f00*/  @!P1 NANOSLEEP.SYNCS 0x989680 ;  /* 0x009896800000995d */ /* 0x008fea0003900000 */
[----:B------:R-:W3:Y:S02]  /*11f10*/  @!P1 SYNCS.PHASECHK.TRANS64 P1, [R7+URZ+0x28c30], R8 ;  /* 0x028c3008070095a7 */ /* 0x000ee4000802007f */
[----:B---3--:R-:W-:Y:S05]  /*11f20*/  @!P1 BRA `(.L_x_368) ;  /* 0xfffffffc00f09947 */ /* 0x008fea000383ffff */
[----:B------:R-:W-:Y:S05]  /*11f30*/  BRA `(.L_x_367) ;  /* 0xffffff2000887947 */ /* 0x000fea000383ffff */
.L_x_373:
[----:B----4-:R4:W0:Y:S02]  /*11f40*/  SYNCS.PHASECHK.TRANS64.TRYWAIT P1, [R7+URZ+0x28c50], R8 ;  /* 0x028c5008070075a7 */ /* 0x010824000802017f */
[----:B0-----:R-:W-:Y:S05]  /*11f50*/  @!P1 NANOSLEEP.SYNCS 0x989680 ;  /* 0x009896800000995d */ /* 0x001fea0003900000 */
[----:B------:R-:W0:Y:S02]  /*11f60*/  @!P1 SYNCS.PHASECHK.TRANS64 P1, [R7+URZ+0x28c50], R8 ;  /* 0x028c5008070095a7 */ /* 0x000e24000802007f */
[----:B0-----:R-:W-:Y:S05]  /*11f70*/  @!P1 BRA `(.L_x_373) ;  /* 0xfffffffc00f09947 */ /* 0x001fea000383ffff */
[----:B------:R-:W-:Y:S05]  /*11f80*/  BRA `(.L_x_372) ;  /* 0xffffff30009c7947 */ /* 0x000fea000383ffff */
.L_x_379:
[----:B--2---:R-:W-:-:S04]  /*11f90*/  IMAD.U32 R0, RZ, RZ, UR22 ;  /* 0x00000016ff007e24 */ /* 0x004fc8000f8e00ff */
[----:B------:R2:W3:Y:S03]  /*11fa0*/  SYNCS.PHASECHK.TRANS64.TRYWAIT P1, [R0+URZ+0x28c30], R7 ;  /* 0x028c3007000075a7 */ /* 0x0004e6000802017f */
[----:B---3--:R-:W-:Y:S05]  /*11fb0*/  @!P1 NANOSLEEP.SYNCS 0x989680 ;  /* 0x009896800000995d */ /* 0x008fea0003900000 */
[----:B------:R-:W3:Y:S02]  /*11fc0*/  @!P1 SYNCS.PHASECHK.TRANS64 P1, [R0+URZ+0x28c30], R7 ;  /* 0x028c3007000095a7 */ /* 0x000ee4000802007f */
[----:B---3--:R-:W-:Y:S05]  /*11fd0*/  @!P1 BRA `(.L_x_379) ;  /* 0xfffffffc00ec9947 */ /* 0x008fea000383ffff */
[----:B------:R-:W-:Y:S05]  /*11fe0*/  BRA `(.L_x_378) ;  /* 0xffffff3400887947 */ /* 0x000fea000383ffff */
.L_x_384:
[----:B---3--:R-:W-:-:S04]  /*11ff0*/  IMAD.U32 R8, RZ, RZ, UR22 ;  /* 0x00000016ff087e24 */ /* 0x008fc8000f8e00ff */
[----:B------:R3:W4:Y:S03]  /*12000*/  SYNCS.PHASECHK.TRANS64.TRYWAIT P1, [R8+URZ+0x28c50], R7 ;  /* 0x028c5007080075a7 */ /* 0x000726000802017f */
[----:B----4-:R-:W-:Y:S05]  /*12010*/  @!P1 NANOSLEEP.SYNCS 0x989680 ;  /* 0x009896800000995d */ /* 0x010fea0003900000 */
[----:B------:R-:W4:Y:S02]  /*12020*/  @!P1 SYNCS.PHASECHK.TRANS64 P1, [R8+URZ+0x28c50], R7 ;  /* 0x028c5007080095a7 */ /* 0x000f24000802007f */
[----:B----4-:R-:W-:Y:S05]  /*12030*/  @!P1 BRA `(.L_x_384) ;  /* 0xfffffffc00ec9947 */ /* 0x010fea000383ffff */
[----:B------:R-:W-:Y:S05]  /*12040*/  BRA `(.L_x_383) ;  /* 0xffffff4800bc7947 */ /* 0x000fea000383ffff */
.L_x_424:
[----:B------:R-:W0:Y:S01]  /*12050*/  S2R R21, SR_TID.X ;  /* 0x0000000000157919 */ /* 0x000e220000002100 */
[----:B------:R-:W-:Y:S01]  /*12060*/  BSSY B0, `(.L_x_487) ;  /* 0x000000a000007945 */ /* 0x000fe20003800000 */
[----:B------:R-:W-:Y:S02]  /*12070*/  IMAD.MOV.U32 R12, RZ, RZ, RZ ;  /* 0x000000ffff0c7224 */ /* 0x000fe400078e00ff */
[----:B------:R-:W-:Y:S02]  /*12080*/  IMAD.MOV.U32 R11, RZ, RZ, 0x1f ;  /* 0x0000001fff0b7424 */ /* 0x000fe400078e00ff */
[----:B------:R-:W-:Y:S01]  /*12090*/  IMAD.MOV.U32 R15, RZ, RZ, -0x1 ;  /* 0xffffffffff0f7424 */ /* 0x000fe200078e00ff */
[----:B0-----:R-:W-:-:S04]  /*120a0*/  SHF.R.U32.HI R21, RZ, 0x5, R21 ;  /* 0x00000005ff157819 */ /* 0x001fc80000011615 */
[----:B------:R-:W-:-:S05]  /*120b0*/  LOP3.LUT R21, R21, 0x3, RZ, 0xc0, !PT ;  /* 0x0000000315157812 */ /* 0x000fca00078ec0ff */
[----:B------:R-:W-:-:S07]  /*120c0*/  IMAD.MOV.U32 R13, RZ, RZ, R21 ;  /* 0x000000ffff0d7224 */ /* 0x000fce00078e0015 */
[----:B-----5:R-:W-:Y:S05]  /*120d0*/  WARPSYNC.COLLECTIVE R15, `(.L_x_488) ;  /* 0x000000000f087348 */ /* 0x020fea0003c00000 */
[----:B------:R0:W1:Y:S02]  /*120e0*/  SHFL.IDX P6, R14, R13, R12, R11 ;  /* 0x0000000c0d0e7389 */ /* 0x00006400000c000b */
[----:B01---5:R-:W-:Y:S01]  /*120f0*/  ENDCOLLECTIVE ;  /* 0x000000000000791b */ /* 0x023fe20003800000 */
.L_x_488:
[----:B------:R-:W-:Y:S05]  /*12100*/  BSYNC B0 ;  /* 0x0000000000007941 */ /* 0x000fea0003800000 */
.L_x_487:
[----:B------:R-:W-:Y:S05]  /*12110*/  BRA `(.L_x_489) ;  /* 0xffffffbc00d07947 */ /* 0x000fea000383ffff */
.L_x_427:
[----:B0-----:R0:W1:Y:S02]  /*12120*/  SYNCS.PHASECHK.TRANS64.TRYWAIT P0, [R19+URZ+0x28c40], R0 ;  /* 0x028c4000130075a7 */ /* 0x001064000800017f */
[----:B-1----:R-:W-:Y:S05]  /*12130*/  @!P0 NANOSLEEP.SYNCS 0x989680 ;  /* 0x009896800000895d */ /* 0x002fea0003900000 */
[----:B------:R-:W1:Y:S02]  /*12140*/  @!P0 SYNCS.PHASECHK.TRANS64 P0, [R19+URZ+0x28c40], R0 ;  /* 0x028c4000130085a7 */ /* 0x000e64000800007f */
[----:B-1----:R-:W-:Y:S05]  /*12150*/  @!P0 BRA `(.L_x_427) ;  /* 0xfffffffc00f08947 */ /* 0x002fea000383ffff */
[----:B------:R-:W-:Y:S05]  /*12160*/  BRA `(.L_x_490) ;  /* 0xffffffc000b47947 */ /* 0x000fea000383ffff */
.L_x_428:
        /* <DEDUP_REMOVED lines=8> */
.L_x_492:
[----:B------:R-:W-:Y:S05]  /*121f0*/  BSYNC B0 ;  /* 0x0000000000007941 */ /* 0x000fea0003800000 */
.L_x_491:
[----:B------:R-:W-:Y:S02]  /*12200*/  IMAD.MOV.U32 R13, RZ, RZ, R0 ;  /* 0x000000ffff0d7224 */ /* 0x000fe400078e0000 */
[----:B------:R-:W-:Y:S02]  /*12210*/  IMAD.MOV.U32 R12, RZ, RZ, RZ ;  /* 0x000000ffff0c7224 */ /* 0x000fe400078e00ff */
[----:B------:R-:W-:Y:S02]  /*12220*/  IMAD.MOV.U32 R11, RZ, RZ, 0x181f ;  /* 0x0000181fff0b7424 */ /* 0x000fe400078e00ff */
[----:B------:R-:W-:Y:S02]  /*12230*/  IMAD.MOV.U32 R15, RZ, RZ, -0x1 ;  /* 0xffffffffff0f7424 */ /* 0x000fe400078e00ff */
[----:B------:R-:W-:Y:S02]  /*12240*/  IMAD.MOV.U32 R2, RZ, RZ, R14 ;  /* 0x000000ffff027224 */ /* 0x000fe400078e000e */
[----:B------:R-:W-:-:S07]  /*12250*/  @P0 IMAD R6, R4, 0x2, R17 ;  /* 0x0000000204060824 */ /* 0x000fce00078e0211 */
[----:B------:R-:W-:Y:S05]  /*12260*/  WARPSYNC.COLLECTIVE R15, `(.L_x_493) ;  /* 0x000000000f087348 */ /* 0x000fea0003c00000 */
[----:B------:R0:W1:Y:S02]  /*12270*/  SHFL.IDX P6, R14, R13, R12, R11 ;  /* 0x0000000c0d0e7389 */ /* 0x00006400000c000b */
[----:B01----:R-:W-:Y:S01]  /*12280*/  ENDCOLLECTIVE ;  /* 0x000000000000791b */ /* 0x003fe20003800000 */
.L_x_493:
[----:B------:R-:W-:Y:S02]  /*12290*/  IMAD.MOV.U32 R13, RZ, RZ, R5 ;  /* 0x000000ffff0d7224 */ /* 0x000fe400078e0005 */
[----:B------:R-:W-:Y:S02]  /*122a0*/  IMAD.MOV.U32 R12, RZ, RZ, 0x1 ;  /* 0x00000001ff0c7424 */ /* 0x000fe400078e00ff */
[----:B------:R-:W-:-:S07]  /*122b0*/  IMAD.MOV.U32 R3, RZ, RZ, R14 ;  /* 0x000000ffff037224 */ /* 0x000fce00078e000e */
[----:B------:R-:W-:Y:S05]  /*122c0*/  WARPSYNC.COLLECTIVE R15, `(.L_x_494) ;  /* 0x000000000f087348 */ /* 0x000fea0003c00000 */
[----:B------:R0:W1:Y:S02]  /*122d0*/  SHFL.IDX P6, R14, R13, R12, R11 ;  /* 0x0000000c0d0e7389 */ /* 0x00006400000c000b */
[----:B01----:R-:W-:Y:S01]  /*122e0*/  ENDCOLLECTIVE ;  /* 0x000000000000791b */ /* 0x003fe20003800000 */
.L_x_494:
[----:B------:R-:W-:-:S05]  /*122f0*/  @P0 LEA R3, P1, R7, R3, 0x1 ;  /* 0x0000000307030211 */ /* 0x000fca00078208ff */
[----:B------:R-:W-:-:S05]  /*12300*/  @P0 IMAD.X R2, RZ, RZ, R2, P1 ;  /* 0x000000ffff020224 */ /* 0x000fca00008e0602 */
[----:B------:R-:W-:Y:S01]  /*12310*/  @P0 LOP3.LUT R3, R3, R2, RZ, 0x3c, !PT ;  /* 0x0000000203030212 */ /* 0x000fe200078e3cff */
[----:B------:R-:W-:-:S03]  /*12320*/  IMAD.MOV.U32 R13, RZ, RZ, R0 ;  /* 0x000000ffff0d7224 */ /* 0x000fc600078e0000 */
[----:B------:R-:W-:-:S04]  /*12330*/  @P0 LOP3.LUT R2, R3, R2, RZ, 0x3c, !PT ;  /* 0x0000000203020212 */ /* 0x000fc800078e3cff */
[----:B------:R-:W-:-:S05]  /*12340*/  @P0 LOP3.LUT R3, R3, R2, RZ, 0x3c, !PT ;  /* 0x0000000203030212 */ /* 0x000fca00078e3cff */
[----:B------:R-:W-:Y:S01]  /*12350*/  @!PT LDS RZ, [RZ] ;  /* 0x00000000fffff984 */ /* 0x000fe20000000800 */
[----:B------:R-:W-:Y:S01]  /*12360*/  @!PT LDS RZ, [RZ] ;  /* 0x00000000fffff984 */ /* 0x000fe20000000800 */
[----:B------:R-:W-:Y:S01]  /*12370*/  @!PT LDS RZ, [RZ] ;  /* 0x00000000fffff984 */ /* 0x000fe20000000800 */
[----:B------:R0:W-:Y:S01]  /*12380*/  @P0 LDGSTS.E.BYPASS.LTC128B.128 [R6+0x22400], desc[UR50][R2.64], !P2 ;  /* 0x2240000002060fae */ /* 0x0001e2000d101d72 */
[----:B------:R-:W-:Y:S01]  /*12390*/  ISETP.GE.AND P0, PT, R28, 0x11, PT ;  /* 0x000000111c00780c */ /* 0x000fe20003f06270 */
[----:B0-----:R-:W-:-:S12]  /*123a0*/  IMAD.MOV.U32 R2, RZ, RZ, R14 ;  /* 0x000000ffff027224 */ /* 0x001fd800078e000e */
[----:B------:R-:W-:Y:S05]  /*123b0*/  WARPSYNC.COLLECTIVE R15, `(.L_x_495) ;  /* 0x000000000f087348 */ /* 0x000fea0003c00000 */
[----:B------:R0:W1:Y:S02]  /*123c0*/  SHFL.IDX P6, R14, R13, R12, R11 ;  /* 0x0000000c0d0e7389 */ /* 0x00006400000c000b */
[----:B01----:R-:W-:Y:S01]  /*123d0*/  ENDCOLLECTIVE ;  /* 0x000000000000791b */ /* 0x003fe20003800000 */
.L_x_495:
[----:B------:R-:W-:Y:S02]  /*123e0*/  @P0 IMAD R6, R4, 0x2, R17 ;  /* 0x0000000204060824 */ /* 0x000fe400078e0211 */
[----:B------:R-:W-:Y:S02]  /*123f0*/  IMAD.MOV.U32 R13, RZ, RZ, R5 ;  /* 0x000000ffff0d7224 */ /* 0x000fe400078e0005 */
[----:B------:R-:W-:Y:S02]  /*12400*/  IMAD.MOV.U32 R12, RZ, RZ, 0x2 ;  /* 0x00000002ff0c7424 */ /* 0x000fe400078e00ff */
[----:B------:R-:W-:-:S07]  /*12410*/  IMAD.MOV.U32 R3, RZ, RZ, R14 ;  /* 0x000000ffff037224 */ /* 0x000fce00078e000e */
[----:B------:R-:W-:Y:S05]  /*12420*/  WARPSYNC.COLLECTIVE R15, `(.L_x_496) ;  /* 0x000000000f087348 */ /* 0x000fea0003c00000 */
[----:B------:R0:W1:Y:S02]  /*12430*/  SHFL.IDX P6, R14, R13, R12, R11 ;  /* 0x0000000c0d0e7389 */ /* 0x00006400000c000b */
[----:B01----:R-:W-:Y:S01]  /*12440*/  ENDCOLLECTIVE ;  /* 0x000000000000791b */ /* 0x003fe20003800000 */
.L_x_496:
        /* <DEDUP_REMOVED lines=15> */
.L_x_497:
[----:B------:R-:W-:Y:S02]  /*12540*/  @P0 IMAD R6, R4, 0x2, R17 ;  /* 0x0000000204060824 */ /* 0x000fe400078e0211 */
[----:B------:R-:W-:Y:S02]  /*12550*/  IMAD.MOV.U32 R13, RZ, RZ, R5 ;  /* 0x000000ffff0d7224 */ /* 0x000fe400078e0005 */
[----:B------:R-:W-:Y:S02]  /*12560*/  IMAD.MOV.U32 R12, RZ, RZ, 0x3 ;  /* 0x00000003ff0c7424 */ /* 0x000fe400078e00ff */
[----:B------:R-:W-:-:S07]  /*12570*/  IMAD.MOV.U32 R3, RZ, RZ, R14 ;  /* 0x000000ffff037224 */ /* 0x000fce00078e000e */
[----:B------:R-:W-:Y:S05]  /*12580*/  WARPSYNC.COLLECTIVE R15, `(.L_x_498) ;  /* 0x000000000f087348 */ /* 0x000fea0003c00000 */
[----:B------:R0:W1:Y:S02]  /*12590*/  SHFL.IDX P6, R14, R13, R12, R11 ;  /* 0x0000000c0d0e7389 */ /* 0x00006400000c000b */
[----:B01----:R-:W-:Y:S01]  /*125a0*/  ENDCOLLECTIVE ;  /* 0x000000000000791b */ /* 0x003fe20003800000 */
.L_x_498:
[----:B------:R-:W-:-:S05]  /*125b0*/  @P0 LEA R3, P1, R7, R3, 0x1 ;  /* 0x0000000307030211 */ /* 0x000fca00078208ff */
[----:B------:R-:W-:-:S05]  /*125c0*/  @P0 IMAD.X R2, RZ, RZ, R2, P1 ;  /* 0x000000ffff020224 */ /* 0x000fca00008e0602 */
[----:B------:R-:W-:Y:S01]  /*125d0*/  @P0 LOP3.LUT R3, R3, R2, RZ, 0x3c, !PT ;  /* 0x0000000203030212 */ /* 0x000fe200078e3cff */
[----:B------:R-:W-:-:S03]  /*125e0*/  IMAD.MOV.U32 R13, RZ, RZ, R0 ;  /* 0x000000ffff0d7224 */ /* 0x000fc600078e0000 */
[----:B------:R-:W-:-:S04]  /*125f0*/  @P0 LOP3.LUT R2, R3, R2, RZ, 0x3c, !PT ;  /* 0x0000000203020212 */ /* 0x000fc800078e3cff */
[----:B------:R-:W-:Y:S01]  /*12600*/  @P0 LOP3.LUT R3, R3, R2, RZ, 0x3c, !PT ;  /* 0x0000000203030212 */ /* 0x000fe200078e3cff */
[----:B------:R-:W-:-:S07]  /*12610*/  IMAD.MOV.U32 R5, RZ, RZ, R14 ;  /* 0x000000ffff057224 */ /* 0x000fce00078e000e */
[----:B------:R-:W-:Y:S05]  /*12620*/  WARPSYNC.COLLECTIVE R15, `(.L_x_499) ;  /* 0x000000000f087348 */ /* 0x000fea0003c00000 */
[----:B------:R0:W1:Y:S02]  /*12630*/  SHFL.IDX P6, R14, R13, R12, R11 ;  /* 0x0000000c0d0e7389 */ /* 0x00006400000c000b */
[----:B01----:R-:W-:Y:S01]  /*12640*/  ENDCOLLECTIVE ;  /* 0x000000000000791b */ /* 0x003fe20003800000 */
.L_x_499:
[----:B------:R-:W-:Y:S01]  /*12650*/  @!PT LDS RZ, [RZ] ;  /* 0x00000000fffff984 */ /* 0x000fe20000000800 */
[----:B------:R-:W-:Y:S01]  /*12660*/  @!PT LDS RZ, [RZ] ;  /* 0x00000000fffff984 */ /* 0x000fe20000000800 */
[----:B------:R-:W-:Y:S01]  /*12670*/  @!PT LDS RZ, [RZ] ;  /* 0x00000000fffff984 */ /* 0x000fe20000000800 */
[----:B------:R1:W-:Y:S01]  /*12680*/  @P0 LDGSTS.E.BYPASS.LTC128B.128 [R6+0x23400], desc[UR50][R2.64], !P2 ;  /* 0x2340000002060fae */ /* 0x0003e2000d101d72 */
[----:B------:R-:W-:Y:S01]  /*12690*/  IMAD.MOV.U32 R0, RZ, RZ, R14 ;  /* 0x000000ffff007224 */ /* 0x000fe200078e000e */
[----:B------:R-:W-:Y:S06]  /*126a0*/  BRA `(.L_x_500) ;  /* 0xffffffc000647947 */ /* 0x000fec000383ffff */
.L_x_433:
[----:B------:R-:W-:Y:S02]  /*126b0*/  IMAD.MOV.U32 R13, RZ, RZ, R4 ;  /* 0x000000ffff0d7224 */ /* 0x000fe400078e0004 */
[----:B------:R-:W-:Y:S02]  /*126c0*/  IMAD.MOV.U32 R12, RZ, RZ, RZ ;  /* 0x000000ffff0c7224 */ /* 0x000fe400078e00ff */
[----:B------:R-:W-:Y:S02]  /*126d0*/  IMAD.MOV.U32 R11, RZ, RZ, 0x181f ;  /* 0x0000181fff0b7424 */ /* 0x000fe400078e00ff */
[----:B------:R-:W-:Y:S02]  /*126e0*/  IMAD.MOV.U32 R15, RZ, RZ, -0x1 ;  /* 0xffffffffff0f7424 */ /* 0x000fe400078e00ff */
[----:B-----5:R-:W-:Y:S02]  /*126f0*/  IMAD R5, R10, R7, RZ ;  /* 0x000000070a057224 */ /* 0x020fe400078e02ff */
[----:B------:R-:W-:-:S07]  /*12700*/  IMAD R25, R25, 0x40, R36 ;  /* 0x0000004019197824 */ /* 0x000fce00078e0224 */
[----:B------:R-:W-:Y:S05]  /*12710*/  WARPSYNC.COLLECTIVE R15, `(.L_x_501) ;  /* 0x000000000f087348 */ /* 0x000fea0003c00000 */
[----:B------:R0:W1:Y:S02]  /*12720*/  SHFL.IDX P6, R14, R13, R12, R11 ;  /* 0x0000000c0d0e7389 */ /* 0x00006400000c000b */
[----:B01----:R-:W-:Y:S01]  /*12730*/  ENDCOLLECTIVE ;  /* 0x000000000000791b */ /* 0x003fe20003800000 */
.L_x_501:
[C---:B------:R-:W-:Y:S01]  /*12740*/  VIADD R6, R25.reuse, 0x10 ;  /* 0x0000001019067836 */ /* 0x040fe20000000000 */
[----:B------:R-:W-:Y:S01]  /*12750*/  ISETP.GE.AND P0, PT, R25, R5, PT ;  /* 0x000000051900720c */ /* 0x000fe20003f06270 */
[----:B------:R-:W-:Y:S02]  /*12760*/  IMAD.MOV.U32 R13, RZ, RZ, R0 ;  /* 0x000000ffff0d7224 */ /* 0x000fe400078e0000 */
[----:B------:R-:W-:-:S10]  /*12770*/  IMAD.MOV.U32 R2, RZ, RZ, R14 ;  /* 0x000000ffff027224 */ /* 0x000fd400078e000e */
[----:B------:R-:W-:Y:S05]  /*12780*/  WARPSYNC.COLLECTIVE R15, `(.L_x_502) ;  /* 0x000000000f087348 */ /* 0x000fea0003c00000 */
[----:B------:R0:W1:Y:S02]  /*12790*/  SHFL.IDX P6, R14, R13, R12, R11 ;  /* 0x0000000c0d0e7389 */ /* 0x00006400000c000b */
[----:B01----:R-:W-:Y:S01]  /*127a0*/  ENDCOLLECTIVE ;  /* 0x000000000000791b */ /* 0x003fe20003800000 */
.L_x_502:
[----:B------:R-:W-:Y:S02]  /*127b0*/  IMAD.MOV.U32 R13, RZ, RZ, R4 ;  /* 0x000000ffff0d7224 */ /* 0x000fe400078e0004 */
[----:B------:R-:W-:Y:S02]  /*127c0*/  IMAD.MOV.U32 R12, RZ, RZ, 0x1 ;  /* 0x00000001ff0c7424 */ /* 0x000fe400078e00ff */
[----:B------:R-:W-:-:S07]  /*127d0*/  IMAD.MOV.U32 R3, RZ, RZ, R14 ;  /* 0x000000ffff037224 */ /* 0x000fce00078e000e */
[----:B------:R-:W-:Y:S05]  /*127e0*/  WARPSYNC.COLLECTIVE R15, `(.L_x_503) ;  /* 0x000000000f087348 */ /* 0x000fea0003c00000 */
[----:B------:R0:W1:Y:S02]  /*127f0*/  SHFL.IDX P6, R14, R13, R12, R11 ;  /* 0x0000000c0d0e7389 */ /* 0x00006400000c000b */
[----:B01----:R-:W-:Y:S01]  /*12800*/  ENDCOLLECTIVE ;  /* 0x000000000000791b */ /* 0x003fe20003800000 */
.L_x_503:
[----:B------:R-:W-:-:S05]  /*12810*/  @!P0 LEA R3, P2, R9, R3, 0x1 ;  /* 0x0000000309038211 */ /* 0x000fca00078408ff */
[----:B------:R-:W-:-:S05]  /*12820*/  @!P0 IMAD.X R2, RZ, RZ, R2, P2 ;  /* 0x000000ffff028224 */ /* 0x000fca00010e0602 */
[----:B------:R-:W-:Y:S01]  /*12830*/  @!P0 LOP3.LUT R3, R3, R2, RZ, 0x3c, !PT ;  /* 0x0000000203038212 */ /* 0x000fe200078e3cff */
[----:B------:R-:W-:-:S03]  /*12840*/  IMAD.MOV.U32 R13, RZ, RZ, R0 ;  /* 0x000000ffff0d7224 */ /* 0x000fc600078e0000 */
[----:B------:R-:W-:-:S04]  /*12850*/  @!P0 LOP3.LUT R2, R3, R2, RZ, 0x3c, !PT ;  /* 0x0000000203028212 */ /* 0x000fc800078e3cff */
[----:B------:R-:W-:-:S05]  /*12860*/  @!P0 LOP3.LUT R3, R3, R2, RZ, 0x3c, !PT ;  /* 0x0000000203038212 */ /* 0x000fca00078e3cff */
        /* <DEDUP_REMOVED lines=9> */
.L_x_504:
[----:B------:R-:W-:Y:S02]  /*12900*/  IMAD.MOV.U32 R13, RZ, RZ, R4 ;  /* 0x000000ffff0d7224 */ /* 0x000fe400078e0004 */
[----:B------:R-:W-:Y:S02]  /*12910*/  IMAD.MOV.U32 R12, RZ, RZ, 0x2 ;  /* 0x00000002ff0c7424 */ /* 0x000fe400078e00ff */
[----:B------:R-:W-:-:S07]  /*12920*/  IMAD.MOV.U32 R3, RZ, RZ, R14 ;  /* 0x000000ffff037224 */ /* 0x000fce00078e000e */
[----:B------:R-:W-:Y:S05]  /*12930*/  WARPSYNC.COLLECTIVE R15, `(.L_x_505) ;  /* 0x000000000f087348 */ /* 0x000fea0003c00000 */
[----:B------:R0:W1:Y:S02]  /*12940*/  SHFL.IDX P6, R14, R13, R12, R11 ;  /* 0x0000000c0d0e7389 */ /* 0x00006400000c000b */
[----:B01----:R-:W-:Y:S01]  /*12950*/  ENDCOLLECTIVE ;  /* 0x000000000000791b */ /* 0x003fe20003800000 */
.L_x_505:
        /* <DEDUP_REMOVED lines=9> */
[----:B------:R0:W-:Y:S02]  /*129f0*/  @!P0 LDGSTS.E.BYPASS.LTC128B.128 [R8+0x20c00], desc[UR50][R2.64], !P1 ;  /* 0x20c0000002088fae */ /* 0x0001e4000c901d72 */
[----:B0-----:R-:W-:-:S05]  /*12a00*/  VIADD R2, R25, 0x20 ;  /* 0x0000002019027836 */ /* 0x001fca0000000000 */
[----:B------:R-:W-:Y:S01]  /*12a10*/  ISETP.GE.AND P0, PT, R2, R5, PT ;  /* 0x000000050200720c */ /* 0x000fe20003f06270 */
[----:B------:R-:W-:-:S12]  /*12a20*/  IMAD.MOV.U32 R2, RZ, RZ, R14 ;  /* 0x000000ffff027224 */ /* 0x000fd800078e000e */
[----:B------:R-:W-:Y:S05]  /*12a30*/  WARPSYNC.COLLECTIVE R15, `(.L_x_506) ;  /* 0x000000000f087348 */ /* 0x000fea0003c00000 */
[----:B------:R0:W1:Y:S02]  /*12a40*/  SHFL.IDX P6, R14, R13, R12, R11 ;  /* 0x0000000c0d0e7389 */ /* 0x00006400000c000b */
[----:B01----:R-:W-:Y:S01]  /*12a50*/  ENDCOLLECTIVE ;  /* 0x000000000000791b */ /* 0x003fe20003800000 */
.L_x_506:
[----:B------:R-:W-:Y:S02]  /*12a60*/  IMAD.MOV.U32 R13, RZ, RZ, R4 ;  /* 0x000000ffff0d7224 */ /* 0x000fe400078e0004 */
[----:B------:R-:W-:Y:S02]  /*12a70*/  IMAD.MOV.U32 R12, RZ, RZ, 0x3 ;  /* 0x00000003ff0c7424 */ /* 0x000fe400078e00ff */
[----:B------:R-:W-:-:S07]  /*12a80*/  IMAD.MOV.U32 R3, RZ, RZ, R14 ;  /* 0x000000ffff037224 */ /* 0x000fce00078e000e */
[----:B------:R-:W-:Y:S05]  /*12a90*/  WARPSYNC.COLLECTIVE R15, `(.L_x_507) ;  /* 0x000000000f087348 */ /* 0x000fea0003c00000 */
[----:B------:R0:W1:Y:S02]  /*12aa0*/  SHFL.IDX P6, R14, R13, R12, R11 ;  /* 0x0000000c0d0e7389 */ /* 0x00006400000c000b */
[----:B01----:R-:W-:Y:S01]  /*12ab0*/  ENDCOLLECTIVE ;  /* 0x000000000000791b */ /* 0x003fe20003800000 */
.L_x_507:
[----:B------:R-:W-:-:S05]  /*12ac0*/  @!P0 LEA R3, P2, R9, R3, 0x1 ;  /* 0x0000000309038211 */ /* 0x000fca00078408ff */
[----:B------:R-:W-:-:S05]  /*12ad0*/  @!P0 IMAD.X R2, RZ, RZ, R2, P2 ;  /* 0x000000ffff028224 */ /* 0x000fca00010e0602 */
[----:B------:R-:W-:Y:S01]  /*12ae0*/  @!P0 LOP3.LUT R3, R3, R2, RZ, 0x3c, !PT ;  /* 0x0000000203038212 */ /* 0x000fe200078e3cff */
[----:B------:R-:W-:-:S03]  /*12af0*/  IMAD.MOV.U32 R13, RZ, RZ, R0 ;  /* 0x000000ffff0d7224 */ /* 0x000fc600078e0000 */
[----:B------:R-:W-:-:S04]  /*12b00*/  @!P0 LOP3.LUT R2, R3, R2, RZ, 0x3c, !PT ;  /* 0x0000000203028212 */ /* 0x000fc800078e3cff */
[----:B------:R-:W-:Y:S01]  /*12b10*/  @!P0 LOP3.LUT R3, R3, R2, RZ, 0x3c, !PT ;  /* 0x0000000203038212 */ /* 0x000fe200078e3cff */
[----:B------:R-:W-:-:S07]  /*12b20*/  IMAD.MOV.U32 R4, RZ, RZ, R14 ;  /* 0x000000ffff047224 */ /* 0x000fce00078e000e */
[----:B------:R-:W-:Y:S05]  /*12b30*/  WARPSYNC.COLLECTIVE R15, `(.L_x_508) ;  /* 0x000000000f087348 */ /* 0x000fea0003c00000 */
[----:B------:R0:W1:Y:S02]  /*12b40*/  SHFL.IDX P6, R14, R13, R12, R11 ;  /* 0x0000000c0d0e7389 */ /* 0x00006400000c000b */
[----:B01----:R-:W-:Y:S01]  /*12b50*/  ENDCOLLECTIVE ;  /* 0x000000000000791b */ /* 0x003fe20003800000 */
.L_x_508:
[----:B------:R-:W-:Y:S01]  /*12b60*/  @!PT LDS RZ, [RZ] ;  /* 0x00000000fffff984 */ /* 0x000fe20000000800 */
[----:B------:R-:W-:Y:S01]  /*12b70*/  @!PT LDS RZ, [RZ] ;  /* 0x00000000fffff984 */ /* 0x000fe20000000800 */
[----:B------:R-:W-:Y:S01]  /*12b80*/  @!PT LDS RZ, [RZ] ;  /* 0x00000000fffff984 */ /* 0x000fe20000000800 */
[----:B------:R0:W-:Y:S01]  /*12b90*/  @!P0 LDGSTS.E.BYPASS.LTC128B.128 [R8+0x21400], desc[UR50][R2.64], !P1 ;  /* 0x2140000002088fae */ /* 0x0001e2000c901d72 */
[----:B------:R-:W-:Y:S01]  /*12ba0*/  IMAD.MOV.U32 R0, RZ, RZ, R14 ;  /* 0x000000ffff007224 */ /* 0x000fe200078e000e */
[----:B------:R-:W-:Y:S06]  /*12bb0*/  BRA `(.L_x_509) ;  /* 0xffffffc400607947 */ /* 0x000fec000383ffff */
.L_x_436:
[----:B0-----:R0:W1:Y:S02]  /*12bc0*/  SYNCS.PHASECHK.TRANS64.TRYWAIT P0, [R17+URZ+0x28c20], R0 ;  /* 0x028c2000110075a7 */ /* 0x001064000800017f */
[----:B-1----:R-:W-:Y:S05]  /*12bd0*/  @!P0 NANOSLEEP.SYNCS 0x989680 ;  /* 0x009896800000895d */ /* 0x002fea0003900000 */
[----:B------:R-:W1:Y:S02]  /*12be0*/  @!P0 SYNCS.PHASECHK.TRANS64 P0, [R17+URZ+0x28c20], R0 ;  /* 0x028c2000110085a7 */ /* 0x000e64000800007f */
[----:B-1----:R-:W-:Y:S05]  /*12bf0*/  @!P0 BRA `(.L_x_436) ;  /* 0xfffffffc00f08947 */ /* 0x002fea000383ffff */
[----:B------:R-:W-:Y:S05]  /*12c00*/  BRA `(.L_x_510) ;  /* 0xffffffc400bc7947 */ /* 0x000fea000383ffff */
.L_x_439:
[----:B0-----:R0:W1:Y:S02]  /*12c10*/  SYNCS.PHASECHK.TRANS64.TRYWAIT P0, [R19+URZ+0x28c60], R0 ;  /* 0x028c6000130075a7 */ /* 0x001064000800017f */
[----:B-1----:R-:W-:Y:S05]  /*12c20*/  @!P0 NANOSLEEP.SYNCS 0x989680 ;  /* 0x009896800000895d */ /* 0x002fea0003900000 */
[----:B------:R-:W1:Y:S02]  /*12c30*/  @!P0 SYNCS.PHASECHK.TRANS64 P0, [R19+URZ+0x28c60], R0 ;  /* 0x028c6000130085a7 */ /* 0x000e64000800007f */
[----:B-1----:R-:W-:Y:S05]  /*12c40*/  @!P0 BRA `(.L_x_439) ;  /* 0xfffffffc00f08947 */ /* 0x002fea000383ffff */
[----:B------:R-:W-:Y:S05]  /*12c50*/  BRA `(.L_x_511) ;  /* 0xffffffc400cc7947 */ /* 0x000fea000383ffff */
.L_x_440:
        /* <DEDUP_REMOVED lines=8> */
.L_x_513:
[----:B------:R-:W-:Y:S05]  /*12ce0*/  BSYNC B0 ;  /* 0x0000000000007941 */ /* 0x000fea0003800000 */
.L_x_512:
[----:B------:R0:W5:Y:S01]  /*12cf0*/  LDL R8, [R1] ;  /* 0x0000000001087983 */ /* 0x0001620000100800 */
[----:B------:R-:W-:Y:S01]  /*12d00*/  IMAD.MOV.U32 R13, RZ, RZ, R4 ;  /* 0x000000ffff0d7224 */ /* 0x000fe200078e0004 */
[C---:B------:R-:W-:Y:S01]  /*12d10*/  LOP3.LUT P5, RZ, R29.reuse, 0x2, RZ, 0xc0, !PT ;  /* 0x000000021dff7812 */ /* 0x040fe200078ac0ff */
[----:B------:R-:W-:Y:S01]  /*12d20*/  IMAD.MOV.U32 R12, RZ, RZ, RZ ;  /* 0x000000ffff0c7224 */ /* 0x000fe200078e00ff */
[----:B------:R-:W1:Y:S01]  /*12d30*/  S2R R7, SR_TID.X ;  /* 0x0000000000077919 */ /* 0x000e620000002100 */
[----:B------:R-:W-:Y:S01]  /*12d40*/  IMAD.MOV.U32 R11, RZ, RZ, 0x181f ;  /* 0x0000181fff0b7424 */ /* 0x000fe200078e00ff */
[C---:B------:R-:W-:Y:S01]  /*12d50*/  LOP3.LUT P4, RZ, R29.reuse, 0x4, RZ, 0xc0, !PT ;  /* 0x000000041dff7812 */ /* 0x040fe2000788c0ff */
[----:B------:R-:W-:Y:S01]  /*12d60*/  IMAD.MOV.U32 R15, RZ, RZ, -0x1 ;  /* 0xffffffffff0f7424 */ /* 0x000fe200078e00ff */
[----:B------:R-:W-:Y:S01]  /*12d70*/  LOP3.LUT P3, RZ, R29, 0x8, RZ, 0xc0, !PT ;  /* 0x000000081dff7812 */ /* 0x000fe2000786c0ff */
[----:B------:R-:W-:Y:S01]  /*12d80*/  IMAD.MOV.U32 R3, RZ, RZ, R14 ;  /* 0x000000ffff037224 */ /* 0x000fe200078e000e */
[----:B------:R-:W-:Y:S01]  /*12d90*/  LOP3.LUT R16, R16, 0xfffffeff, RZ, 0xc0, !PT ;  /* 0xfffffeff10107812 */ /* 0x000fe200078ec0ff */
[----:B0-----:R-:W-:-:S10]  /*12da0*/  IMAD R5, R5, 0x2, R17 ;  /* 0x0000000205057824 */ /* 0x001fd400078e0211 */
[----:B-1---5:R-:W-:Y:S05]  /*12db0*/  WARPSYNC.COLLECTIVE R15, `(.L_x_514) ;  /* 0x000000000f087348 */ /* 0x022fea0003c00000 */
[----:B------:R0:W2:Y:S02]  /*12dc0*/  SHFL.IDX P6, R14, R13, R12, R11 ;  /* 0x0000000c0d0e7389 */ /* 0x0000a400000c000b */
[----:B012--5:R-:W-:Y:S01]  /*12dd0*/  ENDCOLLECTIVE ;  /* 0x000000000000791b */ /* 0x027fe20003800000 */
.L_x_514:
[----:B------:R-:W-:Y:S01]  /*12de0*/  LOP3.LUT P2, RZ, R29, 0x10, RZ, 0xc0, !PT ;  /* 0x000000101dff7812 */ /* 0x000fe2000784c0ff */
[----:B------:R-:W-:Y:S02]  /*12df0*/  IMAD.MOV.U32 R13, RZ, RZ, R6 ;  /* 0x000000ffff0d7224 */ /* 0x000fe400078e0006 */
[----:B------:R-:W-:Y:S02]  /*12e00*/  IMAD.MOV.U32 R12, RZ, RZ, 0x1 ;  /* 0x00000001ff0c7424 */ /* 0x000fe400078e00ff */
[----:B------:R-:W-:Y:S02]  /*12e10*/  IMAD.SHL.U32 R7, R7, 0x8, RZ ;  /* 0x0000000807077824 */ /* 0x000fe400078e00ff */
[----:B------:R-:W-:-:S03]  /*12e20*/  IMAD.MOV.U32 R2, RZ, RZ, R14 ;  /* 0x000000ffff027224 */ /* 0x000fc600078e000e */
[----:B------:R-:W-:-:S05]  /*12e30*/  LOP3.LUT R7, R7, 0x38, RZ, 0xc0, !PT ;  /* 0x0000003807077812 */ /* 0x000fca00078ec0ff */
[----:B------:R-:W-:Y:S01]  /*12e40*/  IMAD.SHL.U32 R0, R7, 0x2, RZ ;  /* 0x0000000207007824 */ /* 0x000fe200078e00ff */
[----:B------:R-:W-:-:S04]  /*12e50*/  LOP3.LUT R7, R29, 0x1, RZ, 0xc0, !PT ;  /* 0x000000011d077812 */ /* 0x000fc800078ec0ff */
[----:B------:R-:W-:Y:S02]  /*12e60*/  IADD3 R2, P0, R2, R0, RZ ;  /* 0x0000000002027210 */ /* 0x000fe40007f1e0ff */
[----:B------:R-:W-:-:S03]  /*12e70*/  ISETP.NE.U32.AND P1, PT, R7, 0x1, PT ;  /* 0x000000010700780c */ /* 0x000fc60003f25070 */
[----:B------:R-:W-:Y:S01]  /*12e80*/  IMAD.X R3, RZ, RZ, R3, P0 ;  /* 0x000000ffff037224 */ /* 0x000fe200000e0603 */
[----:B------:R-:W-:-:S09]  /*12e90*/  ISETP.LT.OR P0, PT, R28, 0x1, P1 ;  /* 0x000000011c00780c */ /* 0x000fd20000f01670 */
[----:B------:R-:W-:Y:S02]  /*12ea0*/  @P1 LOP3.LUT R16, R16, 0x100, RZ, 0xfc, !PT ;  /* 0x0000010010101812 */ /* 0x000fe400078efcff */
[----:B------:R-:W-:Y:S02]  /*12eb0*/  LOP3.LUT P1, RZ, R29, 0x20, RZ, 0xc0, !PT ;  /* 0x000000201dff7812 */ /* 0x000fe4000782c0ff */
[----:B------:R-:W-:Y:S01]  /*12ec0*/  @!PT LDS RZ, [RZ] ;  /* 0x00000000fffff984 */ /* 0x000fe20000000800 */
[----:B------:R-:W-:Y:S01]  /*12ed0*/  @!PT LDS RZ, [RZ] ;  /* 0x00000000fffff984 */ /* 0x000fe20000000800 */
[----:B------:R-:W-:Y:S01]  /*12ee0*/  @!PT LDS RZ, [RZ] ;  /* 0x00000000fffff984 */ /* 0x000fe20000000800 */
[----:B------:R0:W-:Y:S01]  /*12ef0*/  LDGSTS.E.BYPASS.LTC128B.128 [R5+0x400], desc[UR50][R2.64], !P0 ;  /* 0x0040000002057fae */ /* 0x0001e2000c101d72 */
[C---:B------:R-:W-:Y:S02]  /*12f00*/  ISETP.LT.OR P0, PT, R28.reuse, 0x1, !P5 ;  /* 0x000000011c00780c */ /* 0x040fe40006f01670 */
[----:B------:R-:W-:Y:S02]  /*12f10*/  ISETP.LT.OR P6, PT, R28, 0x1, !P1 ;  /* 0x000000011c00780c */ /* 0x000fe40004fc1670 */
[----:B------:R-:W-:-:S09]  /*12f20*/  LOP3.LUT R16, R16, 0xfffffdff, RZ, 0xc0, !PT ;  /* 0xfffffdff10107812 */ /* 0x000fd200078ec0ff */
[----:B------:R0:W-:Y:S01]  /*12f30*/  LDGSTS.E.BYPASS.LTC128B.128 [R5+0x2400], desc[UR50][R2.64+0x80], !P0 ;  /* 0x0240008002057fae */ /* 0x0001e2000c101d72 */
[----:B------:R-:W-:-:S13]  /*12f40*/  ISETP.LT.OR P0, PT, R28, 0x1, !P4 ;  /* 0x000000011c00780c */ /* 0x000fda0006701670 */
[----:B------:R0:W-:Y:S01]  /*12f50*/  LDGSTS.E.BYPASS.LTC128B.128 [R5+0x4400], desc[UR50][R2.64+0x100], !P0 ;  /* 0x0440010002057fae */ /* 0x0001e2000c101d72 */
[----:B------:R-:W-:-:S13]  /*12f60*/  ISETP.LT.OR P0, PT, R28, 0x1, !P3 ;  /* 0x000000011c00780c */ /* 0x000fda0005f01670 */
[----:B------:R0:W-:Y:S01]  /*12f70*/  LDGSTS.E.BYPASS.LTC128B.128 [R5+0x6400], desc[UR50][R2.64+0x180], !P0 ;  /* 0x0640018002057fae */ /* 0x0001e2000c101d72 */
[----:B------:R-:W-:-:S13]  /*12f80*/  ISETP.LT.OR P0, PT, R28, 0x1, !P2 ;  /* 0x000000011c00780c */ /* 0x000fda0005701670 */
[----:B------:R0:W-:Y:S01]  /*12f90*/  LDGSTS.E.BYPASS.LTC128B.128 [R5+0x8400], desc[UR50][R2.64+0x200], !P0 ;  /* 0x0840020002057fae */ /* 0x0001e2000c101d72 */
[----:B------:R-:W-:-:S03]  /*12fa0*/  LOP3.LUT P0, RZ, R29, 0x40, RZ, 0xc0, !PT ;  /* 0x000000401dff7812 */ /* 0x000fc6000780c0ff */
[----:B------:R0:W-:Y:S01]  /*12fb0*/  LDGSTS.E.BYPASS.LTC128B.128 [R5+0xa400], desc[UR50][R2.64+0x280], !P6 ;  /* 0x0a40028002057fae */ /* 0x0001e2000f101d72 */
[----:B------:R-:W-:-:S13]  /*12fc0*/  ISETP.LT.OR P6, PT, R28, 0x1, !P0 ;  /* 0x000000011c00780c */ /* 0x000fda00047c1670 */
[----:B------:R0:W-:Y:S01]  /*12fd0*/  LDGSTS.E.BYPASS.LTC128B.128 [R5+0xc400], desc[UR50][R2.64+0x300], !P6 ;  /* 0x0c40030002057fae */ /* 0x0001e2000f101d72 */
[----:B------:R-:W-:-:S04]  /*12fe0*/  PRMT R7, R8, 0x8880, RZ ;  /* 0x0000888008077816 */ /* 0x000fc800000000ff */
[----:B------:R-:W-:-:S13]  /*12ff0*/  ISETP.GT.AND P6, PT, R7, -0x1, PT ;  /* 0xffffffff0700780c */ /* 0x000fda0003fc4270 */
[----:B------:R-:W-:Y:S02]  /*13000*/  @P6 LOP3.LUT R16, R16, 0x200, RZ, 0xfc, !PT ;  /* 0x0000020010106812 */ /* 0x000fe400078efcff */
[----:B------:R-:W-:-:S13]  /*13010*/  ISETP.LT.OR P6, PT, R28, 0x1, P6 ;  /* 0x000000011c00780c */ /* 0x000fda00037c1670 */
[----:B------:R0:W-:Y:S02]  /*13020*/  LDGSTS.E.BYPASS.LTC128B.128 [R5+0xe400], desc[UR50][R2.64+0x380], !P6 ;  /* 0x0e40038002057fae */ /* 0x0001e4000f101d72 */
[----:B0-----:R-:W-:Y:S05]  /*13030*/  WARPSYNC.COLLECTIVE R15, `(.L_x_515) ;  /* 0x000000000f087348 */ /* 0x001fea0003c00000 */
[----:B------:R1:W2:Y:S02]  /*13040*/  SHFL.IDX P6, R14, R13, R12, R11 ;  /* 0x0000000c0d0e7389 */ /* 0x0002a400000c000b */
[----:B012---:R-:W-:Y:S01]  /*13050*/  ENDCOLLECTIVE ;  /* 0x000000000000791b */ /* 0x007fe20003800000 */
.L_x_515:
[----:B------:R-:W-:Y:S02]  /*13060*/  IMAD.MOV.U32 R13, RZ, RZ, R4 ;  /* 0x000000ffff0d7224 */ /* 0x000fe400078e0004 */
[----:B------:R-:W-:-:S07]  /*13070*/  IMAD.MOV.U32 R3, RZ, RZ, R14 ;  /* 0x000000ffff037224 */ /* 0x000fce00078e000e */
[----:B------:R-:W-:Y:S05]  /*13080*/  WARPSYNC.COLLECTIVE R15, `(.L_x_516) ;  /* 0x000000000f087348 */ /* 0x000fea0003c00000 */
[----:B------:R0:W1:Y:S02]  /*13090*/  SHFL.IDX P6, R14, R13, R12, R11 ;  /* 0x0000000c0d0e7389 */ /* 0x00006400000c000b */
[----:B01----:R-:W-:Y:S01]  /*130a0*/  ENDCOLLECTIVE ;  /* 0x000000000000791b */ /* 0x003fe20003800000 */
.L_x_516:
[----:B------:R-:W-:Y:S02]  /*130b0*/  IMAD.MOV.U32 R13, RZ, RZ, R6 ;  /* 0x000000ffff0d7224 */ /* 0x000fe400078e0006 */
[----:B------:R-:W-:Y:S02]  /*130c0*/  IMAD.MOV.U32 R12, RZ, RZ, 0x2 ;  /* 0x00000002ff0c7424 */ /* 0x000fe400078e00ff */
[----:B------:R-:W-:-:S05]  /*130d0*/  IMAD.MOV.U32 R2, RZ, RZ, R14 ;  /* 0x000000ffff027224 */ /* 0x000fca00078e000e */
        /* <DEDUP_REMOVED lines=26> */
.L_x_517:
[----:B------:R-:W-:Y:S02]  /*13280*/  IMAD.MOV.U32 R13, RZ, RZ, R4 ;  /* 0x000000ffff0d7224 */ /* 0x000fe400078e0004 */
[----:B------:R-:W-:-:S07]  /*13290*/  IMAD.MOV.U32 R7, RZ, RZ, R14 ;  /* 0x000000ffff077224 */ /* 0x000fce00078e000e */
[----:B------:R-:W-:Y:S05]  /*132a0*/  WARPSYNC.COLLECTIVE R15, `(.L_x_518) ;  /* 0x000000000f087348 */ /* 0x000fea0003c00000 */
[----:B------:R0:W1:Y:S02]  /*132b0*/  SHFL.IDX P6, R14, R13, R12, R11 ;  /* 0x0000000c0d0e7389 */ /* 0x00006400000c000b */
[----:B01----:R-:W-:Y:S01]  /*132c0*/  ENDCOLLECTIVE ;  /* 0x000000000000791b */ /* 0x003fe20003800000 */
.L_x_518:
        /* <DEDUP_REMOVED lines=29> */
.L_x_519:
[----:B------:R-:W-:Y:S02]  /*134a0*/  IMAD.MOV.U32 R13, RZ, RZ, R4 ;  /* 0x000000ffff0d7224 */ /* 0x000fe400078e0004 */
[----:B------:R-:W-:-:S07]  /*134b0*/  IMAD.MOV.U32 R6, RZ, RZ, R14 ;  /* 0x000000ffff067224 */ /* 0x000fce00078e000e */
[----:B------:R-:W-:Y:S05]  /*134c0*/  WARPSYNC.COLLECTIVE R15, `(.L_x_520) ;  /* 0x000000000f087348 */ /* 0x000fea0003c00000 */
[----:B------:R0:W1:Y:S02]  /*134d0*/  SHFL.IDX P6, R14, R13, R12, R11 ;  /* 0x0000000c0d0e7389 */ /* 0x00006400000c000b */
[----:B01----:R-:W-:Y:S01]  /*134e0*/  ENDCOLLECTIVE ;  /* 0x000000000000791b */ /* 0x003fe20003800000 */
.L_x_520:
[----:B------:R-:W-:Y:S01]  /*134f0*/  IMAD.MOV.U32 R2, RZ, RZ, R14 ;  /* 0x000000ffff027224 */ /* 0x000fe200078e000e */
[----:B------:R-:W-:Y:S06]  /*13500*/  BRA `(.L_x_521) ;  /* 0xffffffc400587947 */ /* 0x000fec000383ffff */
.L_x_447:
[----:B0-----:R0:W1:Y:S02]  /*13510*/  SYNCS.PHASECHK.TRANS64.TRYWAIT P0, [R6+URZ+0x28c40], R19 ;  /* 0x028c4013060075a7 */ /* 0x001064000800017f */
[----:B-1----:R-:W-:Y:S05]  /*13520*/  @!P0 NANOSLEEP.SYNCS 0x989680 ;  /* 0x009896800000895d */ /* 0x002fea0003900000 */
[----:B------:R-:W1:Y:S02]  /*13530*/  @!P0 SYNCS.PHASECHK.TRANS64 P0, [R6+URZ+0x28c40], R19 ;  /* 0x028c4013060085a7 */ /* 0x000e64000800007f */
[----:B-1----:R-:W-:Y:S05]  /*13540*/  @!P0 BRA `(.L_x_447) ;  /* 0xfffffffc00f08947 */ /* 0x002fea000383ffff */
[----:B------:R-:W-:Y:S05]  /*13550*/  BRA `(.L_x_522) ;  /* 0xffffffc800e47947 */ /* 0x000fea000383ffff */
.L_x_448:
[----:B------:R-:W-:Y:S01]  /*13560*/  BSSY B1, `(.L_x_523) ;  /* 0x0000008000017945 */ /* 0x000fe20003800000 */
[----:B------:R-:W-:Y:S02]  /*13570*/  IMAD.MOV.U32 R13, RZ, RZ, R25 ;  /* 0x000000ffff0d7224 */ /* 0x000fe400078e0019 */
[----:B------:R-:W-:Y:S02]  /*13580*/  IMAD.MOV.U32 R12, RZ, RZ, RZ ;  /* 0x000000ffff0c7224 */ /* 0x000fe400078e00ff */
[----:B------:R-:W-:Y:S02]  /*13590*/  IMAD.MOV.U32 R11, RZ, RZ, 0x181f ;  /* 0x0000181fff0b7424 */ /* 0x000fe400078e00ff */
[----:B------:R-:W-:-:S07]  /*135a0*/  IMAD.MOV.U32 R15, RZ, RZ, -0x1 ;  /* 0xffffffffff0f7424 */ /* 0x000fce00078e00ff */
[----:B0-----:R-:W-:Y:S05]  /*135b0*/  WARPSYNC.COLLECTIVE R15, `(.L_x_524) ;  /* 0x000000000f087348 */ /* 0x001fea0003c00000 */
[----:B------:R1:W2:Y:S02]  /*135c0*/  SHFL.IDX P6, R14, R13, R12, R11 ;  /* 0x0000000c0d0e7389 */ /* 0x0002a400000c000b */
[----:B012---:R-:W-:Y:S01]  /*135d0*/  ENDCOLLECTIVE ;  /* 0x000000000000791b */ /* 0x007fe20003800000 */
.L_x_524:
[----:B------:R-:W-:Y:S05]  /*135e0*/  BSYNC B1 ;  /* 0x0000000000017941 */ /* 0x000fea0003800000 */
.L_x_523:
[----:B------:R-:W-:Y:S02]  /*135f0*/  IMAD.MOV.U32 R13, RZ, RZ, R20 ;  /* 0x000000ffff0d7224 */ /* 0x000fe400078e0014 */
[----:B------:R-:W-:Y:S02]  /*13600*/  IMAD.MOV.U32 R12, RZ, RZ, RZ ;  /* 0x000000ffff0c7224 */ /* 0x000fe400078e00ff */
[----:B------:R-:W-:Y:S02]  /*13610*/  IMAD.MOV.U32 R11, RZ, RZ, 0x181f ;  /* 0x0000181fff0b7424 */ /* 0x000fe400078e00ff */
[----:B------:R-:W-:Y:S02]  /*13620*/  IMAD.MOV.U32 R15, RZ, RZ, -0x1 ;  /* 0xffffffffff0f7424 */ /* 0x000fe400078e00ff */
[----:B------:R-:W-:Y:S02]  /*13630*/  IMAD.MOV.U32 R3, RZ, RZ, R14 ;  /* 0x000000ffff037224 */ /* 0x000fe400078e000e */
[----:B------:R-:W-:-:S07]  /*13640*/  IMAD R21, R8, 0x2, R17 ;  /* 0x0000000208157824 */ /* 0x000fce00078e0211 */
[----:B------:R-:W-:Y:S05]  /*13650*/  WARPSYNC.COLLECTIVE R15, `(.L_x_525) ;  /* 0x000000000f087348 */ /* 0x000fea0003c00000 */
[----:B------:R0:W1:Y:S02]  /*13660*/  SHFL.IDX P6, R14, R13, R12, R11 ;  /* 0x0000000c0d0e7389 */ /* 0x00006400000c000b */
[----:B01----:R-:W-:Y:S01]  /*13670*/  ENDCOLLECTIVE ;  /* 0x000000000000791b */ /* 0x003fe20003800000 */
.L_x_525:
[----:B------:R-:W-:Y:S02]  /*13680*/  IMAD.MOV.U32 R13, RZ, RZ, R25 ;  /* 0x000000ffff0d7224 */ /* 0x000fe400078e0019 */
[----:B------:R-:W-:Y:S02]  /*13690*/  IMAD.MOV.U32 R12, RZ, RZ, 0x1 ;  /* 0x00000001ff0c7424 */ /* 0x000fe400078e00ff */
[----:B------:R-:W-:-:S07]  /*136a0*/  IMAD.MOV.U32 R2, RZ, RZ, R14 ;  /* 0x000000ffff027224 */ /* 0x000fce00078e000e */
[----:B------:R-:W-:Y:S05]  /*136b0*/  WARPSYNC.COLLECTIVE R15, `(.L_x_526) ;  /* 0x000000000f087348 */ /* 0x000fea0003c00000 */
[----:B------:R0:W1:Y:S02]  /*136c0*/  SHFL.IDX P6, R14, R13, R12, R11 ;  /* 0x0000000c0d0e7389 */ /* 0x00006400000c000b */
[----:B01----:R-:W-:Y:S01]  /*136d0*/  ENDCOLLECTIVE ;  /* 0x000000000000791b */ /* 0x003fe20003800000 */
.L_x_526:
[----:B------:R-:W-:-:S05]  /*136e0*/  IADD3 R2, P0, R2, R0, RZ ;  /* 0x0000000002027210 */ /* 0x000fca0007f1e0ff */
        /* <DEDUP_REMOVED lines=10> */
.L_x_527:
[----:B------:R-:W-:Y:S02]  /*13790*/  IMAD.MOV.U32 R13, RZ, RZ, R25 ;  /* 0x000000ffff0d7224 */ /* 0x000fe400078e0019 */
[----:B------:R-:W-:Y:S02]  /*137a0*/  IMAD.MOV.U32 R12, RZ, RZ, 0x2 ;  /* 0x00000002ff0c7424 */ /* 0x000fe400078e00ff */
[----:B------:R-:W-:-:S07]  /*137b0*/  IMAD.MOV.U32 R2, RZ, RZ, R14 ;  /* 0x000000ffff027224 */ /* 0x000fce00078e000e */
[----:B------:R-:W-:Y:S05]  /*137c0*/  WARPSYNC.COLLECTIVE R15, `(.L_x_528) ;  /* 0x000000000f087348 */ /* 0x000fea0003c00000 */
[----:B------:R0:W1:Y:S02]  /*137d0*/  SHFL.IDX P6, R14, R13, R12, R11 ;  /* 0x0000000c0d0e7389 */ /* 0x00006400000c000b */
[----:B01----:R-:W-:Y:S01]  /*137e0*/  ENDCOLLECTIVE ;  /* 0x000000000000791b */ /* 0x003fe20003800000 */
.L_x_528:
        /* <DEDUP_REMOVED lines=11> */
.L_x_529:
[----:B------:R-:W-:Y:S02]  /*138a0*/  IMAD.MOV.U32 R13, RZ, RZ, R25 ;  /* 0x000000ffff0d7224 */ /* 0x000fe400078e0019 */
[----:B------:R-:W-:Y:S02]  /*138b0*/  IMAD.MOV.U32 R12, RZ, RZ, 0x3 ;  /* 0x00000003ff0c7424 */ /* 0x000fe400078e00ff */
[----:B------:R-:W-:-:S07]  /*138c0*/  IMAD.MOV.U32 R2, RZ, RZ, R14 ;  /* 0x000000ffff027224 */ /* 0x000fce00078e000e */
[----:B------:R-:W-:Y:S05]  /*138d0*/  WARPSYNC.COLLECTIVE R15, `(.L_x_530) ;  /* 0x000000000f087348 */ /* 0x000fea0003c00000 */
[----:B------:R0:W1:Y:S02]  /*138e0*/  SHFL.IDX P6, R14, R13, R12, R11 ;  /* 0x0000000c0d0e7389 */ /* 0x00006400000c000b */
[----:B01----:R-:W-:Y:S01]  /*138f0*/  ENDCOLLECTIVE ;  /* 0x000000000000791b */ /* 0x003fe20003800000 */
.L_x_530:
[----:B------:R-:W-:-:S05]  /*13900*/  IADD3 R2, P0, R2, R0, RZ ;  /* 0x0000000002027210 */ /* 0x000fca0007f1e0ff */
        /* <DEDUP_REMOVED lines=10> */
.L_x_531:
[----:B------:R-:W-:Y:S01]  /*139b0*/  IMAD.MOV.U32 R2, RZ, RZ, R14 ;  /* 0x000000ffff027224 */ /* 0x000fe200078e000e */
[----:B------:R-:W-:Y:S06]  /*139c0*/  BRA `(.L_x_532) ;  /* 0xffffffc8006c7947 */ /* 0x000fec000383ffff */
.L_x_453:
[----:B---3--:R3:W4:Y:S02]  /*139d0*/  SYNCS.PHASECHK.TRANS64.TRYWAIT P0, [R6+URZ+0x28c60], R19 ;  /* 0x028c6013060075a7 */ /* 0x008724000800017f */
[----:B----4-:R-:W-:Y:S05]  /*139e0*/  @!P0 NANOSLEEP.SYNCS 0x989680 ;  /* 0x009896800000895d */ /* 0x010fea0003900000 */
[----:B------:R-:W4:Y:S02]  /*139f0*/  @!P0 SYNCS.PHASECHK.TRANS64 P0, [R6+URZ+0x28c60], R19 ;  /* 0x028c6013060085a7 */ /* 0x000f24000800007f */
[----:B----4-:R-:W-:Y:S05]  /*13a00*/  @!P0 BRA `(.L_x_453) ;  /* 0xfffffffc00f08947 */ /* 0x010fea000383ffff */
[----:B------:R-:W-:Y:S05]  /*13a10*/  BRA `(.L_x_533) ;  /* 0xffffffc800bc7947 */ /* 0x000fea000383ffff */
.L_x_454:
[----:B------:R-:W-:Y:S01]  /*13a20*/  BSSY B1, `(.L_x_534) ;  /* 0x0000008000017945 */ /* 0x000fe20003800000 */
[----:B------:R-:W-:Y:S02]  /*13a30*/  IMAD.MOV.U32 R13, RZ, RZ, R10 ;  /* 0x000000ffff0d7224 */ /* 0x000fe400078e000a */
[----:B------:R-:W-:Y:S02]  /*13a40*/  IMAD.MOV.U32 R12, RZ, RZ, RZ ;  /* 0x000000ffff0c7224 */ /* 0x000fe400078e00ff */
[----:B------:R-:W-:Y:S02]  /*13a50*/  IMAD.MOV.U32 R11, RZ, RZ, 0x181f ;  /* 0x0000181fff0b7424 */ /* 0x000fe400078e00ff */
[----:B------:R-:W-:-:S07]  /*13a60*/  IMAD.MOV.U32 R15, RZ, RZ, -0x1 ;  /* 0xffffffffff0f7424 */ /* 0x000fce00078e00ff */
[----:B-12---:R-:W-:Y:S05]  /*13a70*/  WARPSYNC.COLLECTIVE R15, `(.L_x_535) ;  /* 0x000000000f087348 */ /* 0x006fea0003c00000 */
[----:B------:R0:W3:Y:S02]  /*13a80*/  SHFL.IDX P6, R14, R13, R12, R11 ;  /* 0x0000000c0d0e7389 */ /* 0x0000e400000c000b */
[----:B0123--:R-:W-:Y:S01]  /*13a90*/  ENDCOLLECTIVE ;  /* 0x000000000000791b */ /* 0x00ffe20003800000 */
.L_x_535:
[----:B------:R-:W-:Y:S05]  /*13aa0*/  BSYNC B1 ;  /* 0x0000000000017941 */ /* 0x000fea0003800000 */
.L_x_534:
[----:B------:R-:W-:Y:S01]  /*13ab0*/  IMAD.MOV.U32 R13, RZ, RZ, R9 ;  /* 0x000000ffff0d7224 */ /* 0x000fe200078e0009 */
[C---:B------:R-:W-:Y:S01]  /*13ac0*/  LOP3.LUT P2, RZ, R16.reuse, 0x40, RZ, 0xc0, !PT ;  /* 0x0000004010ff7812 */ /* 0x040fe2000784c0ff */
[----:B------:R-:W-:Y:S01]  /*13ad0*/  IMAD.MOV.U32 R12, RZ, RZ, RZ ;  /* 0x000000ffff0c7224 */ /* 0x000fe200078e00ff */
[C---:B------:R-:W-:Y:S01]  /*13ae0*/  LOP3.LUT P1, RZ, R16.reuse, 0x20, RZ, 0xc0, !PT ;  /* 0x0000002010ff7812 */ /* 0x040fe2000782c0ff */
[----:B------:R-:W-:Y:S01]  /*13af0*/  IMAD.MOV.U32 R11, RZ, RZ, 0x181f ;  /* 0x0000181fff0b7424 */ /* 0x000fe200078e00ff */
[----:B------:R-:W-:Y:S01]  /*13b00*/  LOP3.LUT R16, R16, 0xffffbfff, RZ, 0xc0, !PT ;  /* 0xffffbfff10107812 */ /* 0x000fe200078ec0ff */
[----:B------:R-:W-:Y:S02]  /*13b10*/  IMAD.MOV.U32 R15, RZ, RZ, -0x1 ;  /* 0xffffffffff0f7424 */ /* 0x000fe400078e00ff */
[----:B------:R-:W-:Y:S01]  /*13b20*/  IMAD.MOV.U32 R3, RZ, RZ, R14 ;  /* 0x000000ffff037224 */ /* 0x000fe200078e000e */
[----:B------:R-:W-:Y:S01]  /*13b30*/  @P3 LOP3.LUT R16, R16, 0x4000, RZ, 0xfc, !PT ;  /* 0x0000400010103812 */ /* 0x000fe200078efcff */
[----:B------:R-:W-:-:S07]  /*13b40*/  IMAD R19, R19, 0x2, R17 ;  /* 0x0000000213137824 */ /* 0x000fce00078e0211 */
[----:B------:R-:W-:Y:S05]  /*13b50*/  WARPSYNC.COLLECTIVE R15, `(.L_x_536) ;  /* 0x000000000f087348 */ /* 0x000fea0003c00000 */
[----:B------:R0:W1:Y:S02]  /*13b60*/  SHFL.IDX P6, R14, R13, R12, R11 ;  /* 0x0000000c0d0e7389 */ /* 0x00006400000c000b */
[----:B01----:R-:W-:Y:S01]  /*13b70*/  ENDCOLLECTIVE ;  /* 0x000000000000791b */ /* 0x003fe20003800000 */
.L_x_536:
[C---:B------:R-:W-:Y:S01]  /*13b80*/  LOP3.LUT P3, RZ, R16.reuse, 0x10, RZ, 0xc0, !PT ;  /* 0x0000001010ff7812 */ /* 0x040fe2000786c0ff */
[----:B------:R-:W-:Y:S02]  /*13b90*/  IMAD.MOV.U32 R13, RZ, RZ, R10 ;  /* 0x000000ffff0d7224 */ /* 0x000fe400078e000a */
[----:B------:R-:W-:Y:S02]  /*13ba0*/  IMAD.MOV.U32 R12, RZ, RZ, 0x1 ;  /* 0x00000001ff0c7424 */ /* 0x000fe400078e00ff */
[----:B------:R-:W-:Y:S01]  /*13bb0*/  IMAD.MOV.U32 R2, RZ, RZ, R14 ;  /* 0x000000ffff027224 */ /* 0x000fe200078e000e */
[C---:B------:R-:W-:Y:S02]  /*13bc0*/  LOP3.LUT P6, RZ, R16.reuse, 0x80, RZ, 0xc0, !PT ;  /* 0x0000008010ff7812 */ /* 0x040fe400078cc0ff */
[----:B------:R-:W-:Y:S02]  /*13bd0*/  LOP3.LUT R16, R16, 0xfffeffff, RZ, 0xc0, !PT ;  /* 0xfffeffff10107812 */ /* 0x000fe400078ec0ff */
[----:B------:R-:W-:-:S03]  /*13be0*/  IADD3 R2, P0, R2, R0, RZ ;  /* 0x0000000002027210 */ /* 0x000fc60007f1e0ff */
[----:B------:R-:W-:Y:S02]  /*13bf0*/  @P3 LOP3.LUT R16, R16, 0x10000, RZ, 0xfc, !PT ;  /* 0x0001000010103812 */ /* 0x000fe400078efcff */
[----:B------:R-:W-:Y:S01]  /*13c00*/  IMAD.X R3, RZ, RZ, R3, P0 ;  /* 0x000000ffff037224 */ /* 0x000fe200000e0603 */
[----:B------:R-:W-:-:S04]  /*13c10*/  ISETP.NE.U32.AND P0, PT, R29, RZ, PT ;  /* 0x000000ff1d00720c */ /* 0x000fc80003f05070 */
[----:B------:R-:W-:Y:S01]  /*13c20*/  @!PT LDS RZ, [RZ] ;  /* 0x00000000fffff984 */ /* 0x000fe20000000800 */
[----:B------:R-:W-:Y:S01]  /*13c30*/  @!PT LDS RZ, [RZ] ;  /* 0x00000000fffff984 */ /* 0x000fe20000000800 */
[----:B------:R-:W-:Y:S01]  /*13c40*/  @!PT LDS RZ, [RZ] ;  /* 0x00000000fffff984 */ /* 0x000fe20000000800 */
[----:B------:R0:W-:Y:S09]  /*13c50*/  LDGSTS.E.BYPASS.LTC128B.128 [R19+0x400], desc[UR50][R2.64], !P6 ;  /* 0x0040000002137fae */ /* 0x0001f2000f101d72 */
[----:B0-----:R-:W-:Y:S05]  /*13c60*/  WARPSYNC.COLLECTIVE R15, `(.L_x_537) ;  /* 0x000000000f087348 */ /* 0x001fea0003c00000 */
[----:B------:R1:W2:Y:S02]  /*13c70*/  SHFL.IDX P6, R14, R13, R12, R11 ;  /* 0x0000000c0d0e7389 */ /* 0x0002a400000c000b */
[----:B012---:R-:W-:Y:S01]  /*13c80*/  ENDCOLLECTIVE ;  /* 0x000000000000791b */ /* 0x007fe20003800000 */
.L_x_537:
        /* <DEDUP_REMOVED lines=16> */
.L_x_538:
[----:B------:R-:W-:Y:S01]  /*13d90*/  @!PT LDS RZ, [RZ] ;  /* 0x00000000fffff984 */ /* 0x000fe20000000800 */
[----:B------:R-:W-:Y:S01]  /*13da0*/  @!PT LDS RZ, [RZ] ;  /* 0x00000000fffff984 */ /* 0x000fe20000000800 */
[----:B------:R-:W-:Y:S01]  /*13db0*/  @!PT LDS RZ, [RZ] ;  /* 0x00000000fffff984 */ /* 0x000fe20000000800 */
[----:B------:R0:W-:Y:S01]  /*13dc0*/  LDGSTS.E.BYPASS.LTC128B.128 [R19+0xe400], desc[UR50][R2.64+0x380], P1 ;  /* 0x0e40038002137fae */ /* 0x0001e20008901d72 */
[----:B------:R-:W-:Y:S02]  /*13dd0*/  IMAD.MOV.U32 R13, RZ, RZ, R10 ;  /* 0x000000ffff0d7224 */ /* 0x000fe400078e000a */
[----:B------:R-:W-:Y:S01]  /*13de0*/  IMAD.MOV.U32 R12, RZ, RZ, 0x2 ;  /* 0x00000002ff0c7424 */ /* 0x000fe200078e00ff */
[----:B0-----:R-:W-:Y:S02]  /*13df0*/  IADD3 R2, P2, R14, R0, RZ ;  /* 0x000000000e027210 */ /* 0x001fe40007f5e0ff */
[----:B------:R-:W-:-:S03]  /*13e00*/  LOP3.LUT P6, RZ, R16, 0x20, RZ, 0xc0, !PT ;  /* 0x0000002010ff7812 */ /* 0x000fc600078cc0ff */
[----:B------:R-:W-:Y:S01]  /*13e10*/  IMAD.X R3, RZ, RZ, R5, P2 ;  /* 0x000000ffff037224 */ /* 0x000fe200010e0605 */
[----:B------:R-:W-:-:S04]  /*13e20*/  LOP3.LUT P2, RZ, R16, 0x40, RZ, 0xc0, !PT ;  /* 0x0000004010ff7812 */ /* 0x000fc8000784c0ff */
[----:B------:R0:W-:Y:S01]  /*13e30*/  LDGSTS.E.BYPASS.LTC128B.128 [R19+0xc00], desc[UR50][R2.64], !P3 ;  /* 0x00c0000002137fae */ /* 0x0001e2000d901d72 */
[C---:B------:R-:W-:Y:S02]  /*13e40*/  LOP3.LUT P3, RZ, R16.reuse, 0x10000, RZ, 0xc0, !PT ;  /* 0x0001000010ff7812 */ /* 0x040fe4000786c0ff */
[----:B------:R-:W-:-:S06]  /*13e50*/  LOP3.LUT R16, R16, 0xffff7fff, RZ, 0xc0, !PT ;  /* 0xffff7fff10107812 */ /* 0x000fcc00078ec0ff */
[----:B------:R0:W-:Y:S04]  /*13e60*/  LDGSTS.E.BYPASS.LTC128B.128 [R19+0x2c00], desc[UR50][R2.64+0x80], !P2 ;  /* 0x02c0008002137fae */ /* 0x0001e8000d101d72 */
[----:B------:R0:W-:Y:S01]  /*13e70*/  LDGSTS.E.BYPASS.LTC128B.128 [R19+0x4c00], desc[UR50][R2.64+0x100], !P6 ;  /* 0x04c0010002137fae */ /* 0x0001e2000f101d72 */
[----:B------:R-:W-:-:S07]  /*13e80*/  @P3 LOP3.LUT R16, R16, 0x8000, RZ, 0xfc, !PT ;  /* 0x0000800010103812 */ /* 0x000fce00078efcff */
[----:B0-----:R-:W-:Y:S05]  /*13e90*/  WARPSYNC.COLLECTIVE R15, `(.L_x_539) ;  /* 0x000000000f087348 */ /* 0x001fea0003c00000 */
[----:B------:R1:W2:Y:S02]  /*13ea0*/  SHFL.IDX P6, R14, R13, R12, R11 ;  /* 0x0000000c0d0e7389 */ /* 0x0002a400000c000b */
[----:B012---:R-:W-:Y:S01]  /*13eb0*/  ENDCOLLECTIVE ;  /* 0x000000000000791b */ /* 0x007fe20003800000 */
.L_x_539:
        /* <DEDUP_REMOVED lines=14> */
.L_x_540:
        /* <DEDUP_REMOVED lines=10> */
[----:B------:R-:W-:-:S08]  /*14040*/  LOP3.LUT P3, RZ, R16, 0x8000, RZ, 0xc0, !PT ;  /* 0x0000800010ff7812 */ /* 0x000fd0000786c0ff */
[----:B------:R0:W-:Y:S04]  /*14050*/  LDGSTS.E.BYPASS.LTC128B.128 [R19+0x3400], desc[UR50][R2.64+0x80], !P2 ;  /* 0x0340008002137fae */ /* 0x0001e8000d101d72 */
[----:B------:R0:W-:Y:S02]  /*14060*/  LDGSTS.E.BYPASS.LTC128B.128 [R19+0x5400], desc[UR50][R2.64+0x100], !P6 ;  /* 0x0540010002137fae */ /* 0x0001e4000f101d72 */
[----:B0-----:R-:W-:Y:S05]  /*14070*/  WARPSYNC.COLLECTIVE R15, `(.L_x_541) ;  /* 0x000000000f087348 */ /* 0x001fea0003c00000 */
[----:B------:R1:W2:Y:S02]  /*14080*/  SHFL.IDX P6, R14, R13, R12, R11 ;  /* 0x0000000c0d0e7389 */ /* 0x0002a400000c000b */
[----:B012---:R-:W-:Y:S01]  /*14090*/  ENDCOLLECTIVE ;  /* 0x000000000000791b */ /* 0x007fe20003800000 */
.L_x_541:
        /* <DEDUP_REMOVED lines=14> */
.L_x_542:
[----:B------:R-:W-:Y:S05]  /*14180*/  BRA `(.L_x_543) ;  /* 0xffffffc800207947 */ /* 0x000fea000383ffff */
.L_x_462:
[----:B------:R-:W-:Y:S01]  /*14190*/  BSSY B0, `(.L_x_544) ;  /* 0x0000008000007945 */ /* 0x000fe20003800000 */
[----:B------:R-:W-:Y:S02]  /*141a0*/  IMAD.MOV.U32 R13, RZ, RZ, R24 ;  /* 0x000000ffff0d7224 */ /* 0x000fe400078e0018 */
[----:B------:R-:W-:Y:S02]  /*141b0*/  IMAD.MOV.U32 R12, RZ, RZ, RZ ;  /* 0x000000ffff0c7224 */ /* 0x000fe400078e00ff */
[----:B------:R-:W-:Y:S02]  /*141c0*/  IMAD.MOV.U32 R11, RZ, RZ, 0x1f ;  /* 0x0000001fff0b7424 */ /* 0x000fe400078e00ff */
[----:B------:R-:W-:-:S07]  /*141d0*/  IMAD.MOV.U32 R15, RZ, RZ, -0x1 ;  /* 0xffffffffff0f7424 */ /* 0x000fce00078e00ff */
[----:B0123--:R-:W-:Y:S05]  /*141e0*/  WARPSYNC.COLLECTIVE R15, `(.L_x_545) ;  /* 0x000000000f087348 */ /* 0x00ffea0003c00000 */
[----:B------:R4:W0:Y:S02]  /*141f0*/  SHFL.IDX P6, R14, R13, R12, R11 ;  /* 0x0000000c0d0e7389 */ /* 0x00082400000c000b */
[----:B01234-:R-:W-:Y:S01]  /*14200*/  ENDCOLLECTIVE ;  /* 0x000000000000791b */ /* 0x01ffe20003800000 */
.L_x_545:
[----:B------:R-:W-:Y:S05]  /*14210*/  BSYNC B0 ;  /* 0x0000000000007941 */ /* 0x000fea0003800000 */
.L_x_544:
[----:B------:R-:W-:Y:S02]  /*14220*/  IMAD.MOV.U32 R13, RZ, RZ, R24 ;  /* 0x000000ffff0d7224 */ /* 0x000fe400078e0018 */
[----:B------:R-:W-:Y:S02]  /*14230*/  IMAD.MOV.U32 R12, RZ, RZ, 0x1 ;  /* 0x00000001ff0c7424 */ /* 0x000fe400078e00ff */
[----:B------:R-:W-:Y:S02]  /*14240*/  IMAD.MOV.U32 R11, RZ, RZ, 0x1f ;  /* 0x0000001fff0b7424 */ /* 0x000fe400078e00ff */
[----:B------:R-:W-:Y:S02]  /*14250*/  IMAD.MOV.U32 R15, RZ, RZ, -0x1 ;  /* 0xffffffffff0f7424 */ /* 0x000fe400078e00ff */
[----:B------:R-:W-:Y:S02]  /*14260*/  IMAD.IADD R7, R27, 0x1, R9 ;  /* 0x000000011b077824 */ /* 0x000fe400078e0209 */
[----:B------:R-:W-:-:S07]  /*14270*/  IMAD.MOV.U32 R0, RZ, RZ, R14 ;  /* 0x000000ffff007224 */ /* 0x000fce00078e000e */
[----:B------:R-:W-:Y:S05]  /*14280*/  WARPSYNC.COLLECTIVE R15, `(.L_x_546) ;  /* 0x000000000f087348 */ /* 0x000fea0003c00000 */
[----:B------:R0:W1:Y:S02]  /*14290*/  SHFL.IDX P6, R14, R13, R12, R11 ;  /* 0x0000000c0d0e7389 */ /* 0x00006400000c000b */
[----:B01----:R-:W-:Y:S01]  /*142a0*/  ENDCOLLECTIVE ;  /* 0x000000000000791b */ /* 0x003fe20003800000 */
.L_x_546:
[----:B------:R-:W-:Y:S02]  /*142b0*/  ULDC UR4, c[0x0][0xc3c] ;  /* 0x00030f0000047ab9 */ /* 0x000fe40000000800 */
[----:B------:R-:W-:-:S13]  /*142c0*/  ISETP.GE.OR P1, PT, R7, UR4, !P0 ;  /* 0x0000000407007c0c */ /* 0x000fda000c726670 */
[----:B------:R-:W0:Y:S08]  /*142d0*/  @!P1 LDC.64 R2, c[0x0][0xc80] ;  /* 0x00032000ff029b82 */ /* 0x000e300000000a00 */
[----:B------:R-:W1:Y:S01]  /*142e0*/  @!P1 LDC.64 R4, c[0x0][0xc78] ;  /* 0x00031e00ff049b82 */ /* 0x000e620000000a00 */
[----:B------:R-:W-:Y:S02]  /*142f0*/  IMAD.MOV.U32 R11, RZ, RZ, RZ ;  /* 0x000000ffff0b7224 */ /* 0x000fe400078e00ff */
[----:B------:R-:W-:-:S02]  /*14300*/  IMAD.MOV.U32 R6, RZ, RZ, R14 ;  /* 0x000000ffff067224 */ /* 0x000fc400078e000e */
[----:B0-----:R-:W-:-:S05]  /*14310*/  @!P1 IMAD.WIDE R2, R7, 0x4, R2 ;  /* 0x0000000407029825 */ /* 0x001fca00078e0202 */
[----:B------:R1:W2:Y:S02]  /*14320*/  @!P1 LDG.E R8, desc[UR50][R2.64] ;  /* 0x0000003202089981 */ /* 0x0002a4000c1e1900 */
[----:B-1----:R-:W-:-:S05]  /*14330*/  @!P1 IMAD.WIDE R2, R7, 0x4, R4 ;  /* 0x0000000407029825 */ /* 0x002fca00078e0204 */
[----:B------:R-:W3:Y:S01]  /*14340*/  @!P1 LDG.E R5, desc[UR50][R2.64] ;  /* 0x0000003202059981 */ /* 0x000ee2000c1e1900 */
[----:B------:R-:W-:Y:S01]  /*14350*/  IMAD.MOV.U32 R7, RZ, RZ, RZ ;  /* 0x000000ffff077224 */ /* 0x000fe200078e00ff */
[C---:B------:R-:W-:Y:S01]  /*14360*/  ISETP.GE.U32.AND P2, PT, R9.reuse, 0x2, PT ;  /* 0x000000020900780c */ /* 0x040fe20003f46070 */
[----:B------:R-:W-:Y:S01]  /*14370*/  IMAD.MOV.U32 R4, RZ, RZ, RZ ;  /* 0x000000ffff047224 */ /* 0x000fe200078e00ff */
[C---:B------:R-:W-:Y:S01]  /*14380*/  ISETP.GE.U32.AND P3, PT, R9.reuse, 0x4, PT ;  /* 0x000000040900780c */ /* 0x040fe20003f66070 */
[----:B------:R-:W-:Y:S01]  /*14390*/  IMAD.MOV.U32 R24, RZ, RZ, RZ ;  /* 0x000000ffff187224 */ /* 0x000fe200078e00ff */
[C---:B------:R-:W-:Y:S02]  /*143a0*/  ISETP.GE.U32.AND P4, PT, R9.reuse, 0x8, PT ;  /* 0x000000080900780c */ /* 0x040fe40003f86070 */
[C---:B------:R-:W-:Y:S01]  /*143b0*/  ISETP.GE.U32.AND P5, PT, R9.reuse, 0x10, PT ;  /* 0x000000100900780c */ /* 0x040fe20003fa6070 */
[----:B--2---:R-:W-:Y:S02]  /*143c0*/  @!P1 IMAD.MOV.U32 R7, RZ, RZ, R8 ;  /* 0x000000ffff079224 */ /* 0x004fe400078e0008 */
[----:B---3--:R-:W-:Y:S01]  /*143d0*/  @!P1 IMAD.MOV.U32 R4, RZ, RZ, R5 ;  /* 0x000000ffff049224 */ /* 0x008fe200078e0005 */
[----:B------:R-:W-:-:S03]  /*143e0*/  ISETP.NE.AND P1, PT, R9, RZ, PT ;  /* 0x000000ff0900720c */ /* 0x000fc60003f25270 */
[----:B------:R-:W-:-:S10]  /*143f0*/  IMAD R13, R4, R7, RZ ;  /* 0x00000007040d7224 */ /* 0x000fd400078e02ff */
[----:B------:R-:W-:Y:S05]  /*14400*/  WARPSYNC.COLLECTIVE R15, `(.L_x_547) ;  /* 0x000000000f087348 */ /* 0x000fea0003c00000 */
[----:B------:R0:W1:Y:S02]  /*14410*/  SHFL.UP P6, R14, R13, R12, R11 ;  /* 0x0400000c0d0e7389 */ /* 0x00006400000c000b */
[----:B01----:R-:W-:Y:S01]  /*14420*/  ENDCOLLECTIVE ;  /* 0x000000000000791b */ /* 0x003fe20003800000 */
.L_x_547:
[----:B------:R-:W-:Y:S01]  /*14430*/  IMAD.MOV.U32 R12, RZ, RZ, 0x2 ;  /* 0x00000002ff0c7424 */ /* 0x000fe200078e00ff */
[----:B------:R-:W-:-:S05]  /*14440*/  SEL R14, R14, RZ, P1 ;  /* 0x000000ff0e0e7207 */ /* 0x000fca0000800000 */
[----:B------:R-:W-:-:S04]  /*14450*/  IMAD.IADD R5, R13, 0x1, R14 ;  /* 0x000000010d057824 */ /* 0x000fc800078e020e */
[----:B------:R-:W-:-:S07]  /*14460*/  IMAD.MOV.U32 R13, RZ, RZ, R5 ;  /* 0x000000ffff0d7224 */ /* 0x000fce00078e0005 */
[----:B------:R-:W-:Y:S05]  /*14470*/  WARPSYNC.COLLECTIVE R15, `(.L_x_548) ;  /* 0x000000000f087348 */ /* 0x000fea0003c00000 */
[----:B------:R0:W1:Y:S02]  /*14480*/  SHFL.UP P6, R14, R13, R12, R11 ;  /* 0x0400000c0d0e7389 */ /* 0x00006400000c000b */
[----:B01----:R-:W-:Y:S01]  /*14490*/  ENDCOLLECTIVE ;  /* 0x000000000000791b */ /* 0x003fe20003800000 */
.L_x_548:
[----:B------:R-:W-:Y:S01]  /*144a0*/  IMAD.MOV.U32 R12, RZ, RZ, 0x4 ;  /* 0x00000004ff0c7424 */ /* 0x000fe200078e00ff */
[----:B------:R-:W-:-:S05]  /*144b0*/  SEL R2, R14, RZ, P2 ;  /* 0x000000ff0e027207 */ /* 0x000fca0001000000 */
[----:B------:R-:W-:-:S04]  /*144c0*/  IMAD.IADD R2, R5, 0x1, R2 ;  /* 0x0000000105027824 */ /* 0x000fc800078e0202 */
[----:B------:R-:W-:-:S07]  /*144d0*/  IMAD.MOV.U32 R13, RZ, RZ, R2 ;  /* 0x000000ffff0d7224 */ /* 0x000fce00078e0002 */
[----:B------:R-:W-:Y:S05]  /*144e0*/  WARPSYNC.COLLECTIVE R15, `(.L_x_549) ;  /* 0x000000000f087348 */ /* 0x000fea0003c00000 */
[----:B------:R0:W1:Y:S02]  /*144f0*/  SHFL.UP P6, R14, R13, R12, R11 ;  /* 0x0400000c0d0e7389 */ /* 0x00006400000c000b */
[----:B01----:R-:W-:Y:S01]  /*14500*/  ENDCOLLECTIVE ;  /* 0x000000000000791b */ /* 0x003fe20003800000 */
.L_x_549:
[----:B------:R-:W-:Y:S01]  /*14510*/  IMAD.MOV.U32 R12, RZ, RZ, 0x8 ;  /* 0x00000008ff0c7424 */ /* 0x000fe200078e00ff */
[----:B------:R-:W-:-:S05]  /*14520*/  SEL R3, R14, RZ, P3 ;  /* 0x000000ff0e037207 */ /* 0x000fca0001800000 */
[----:B------:R-:W-:-:S04]  /*14530*/  IMAD.IADD R3, R2, 0x1, R3 ;  /* 0x0000000102037824 */ /* 0x000fc800078e0203 */
[----:B------:R-:W-:-:S07]  /*14540*/  IMAD.MOV.U32 R13, RZ, RZ, R3 ;  /* 0x000000ffff0d7224 */ /* 0x000fce00078e0003 */
[----:B------:R-:W-:Y:S05]  /*14550*/  WARPSYNC.COLLECTIVE R15, `(.L_x_550) ;  /* 0x000000000f087348 */ /* 0x000fea0003c00000 */
[----:B------:R0:W1:Y:S02]  /*14560*/  SHFL.UP P6, R14, R13, R12, R11 ;  /* 0x0400000c0d0e7389 */ /* 0x00006400000c000b */
[----:B01----:R-:W-:Y:S01]  /*14570*/  ENDCOLLECTIVE ;  /* 0x000000000000791b */ /* 0x003fe20003800000 */
.L_x_550:
[----:B------:R-:W-:Y:S01]  /*14580*/  IMAD.MOV.U32 R12, RZ, RZ, 0x10 ;  /* 0x00000010ff0c7424 */ /* 0x000fe200078e00ff */
[----:B------:R-:W-:-:S05]  /*14590*/  SEL R14, R14, RZ, P4 ;  /* 0x000000ff0e0e7207 */ /* 0x000fca0002000000 */
[----:B------:R-:W-:-:S04]  /*145a0*/  IMAD.IADD R5, R3, 0x1, R14 ;  /* 0x0000000103057824 */ /* 0x000fc800078e020e */
[----:B------:R-:W-:-:S07]  /*145b0*/  IMAD.MOV.U32 R13, RZ, RZ, R5 ;  /* 0x000000ffff0d7224 */ /* 0x000fce00078e0005 */
[----:B------:R-:W-:Y:S05]  /*145c0*/  WARPSYNC.COLLECTIVE R15, `(.L_x_551) ;  /* 0x000000000f087348 */ /* 0x000fea0003c00000 */
[----:B------:R0:W1:Y:S02]  /*145d0*/  SHFL.UP P6, R14, R13, R12, R11 ;  /* 0x0400000c0d0e7389 */ /* 0x00006400000c000b */
[----:B01----:R-:W-:Y:S01]  /*145e0*/  ENDCOLLECTIVE ;  /* 0x000000000000791b */ /* 0x003fe20003800000 */
.L_x_551:
[----:B------:R-:W-:Y:S02]  /*145f0*/  IMAD.MOV.U32 R12, RZ, RZ, 0x1f ;  /* 0x0000001fff0c7424 */ /* 0x000fe400078e00ff */
[----:B------:R-:W-:Y:S01]  /*14600*/  IMAD.MOV.U32 R11, RZ, RZ, 0x1f ;  /* 0x0000001fff0b7424 */ /* 0x000fe200078e00ff */
[----:B------:R-:W-:-:S05]  /*14610*/  SEL R14, R14, RZ, P5 ;  /* 0x000000ff0e0e7207 */ /* 0x000fca0002800000 */
[----:B------:R-:W-:-:S04]  /*14620*/  IMAD.IADD R3, R5, 0x1, R14 ;  /* 0x0000000105037824 */ /* 0x000fc800078e020e */
[----:B------:R-:W-:-:S07]  /*14630*/  IMAD.MOV.U32 R13, RZ, RZ, R3 ;  /* 0x000000ffff0d7224 */ /* 0x000fce00078e0003 */
[----:B------:R-:W-:Y:S05]  /*14640*/  WARPSYNC.COLLECTIVE R15, `(.L_x_552) ;  /* 0x000000000f087348 */ /* 0x000fea0003c00000 */
[----:B------:R0:W1:Y:S02]  /*14650*/  SHFL.IDX P6, R14, R13, R12, R11 ;  /* 0x0000000c0d0e7389 */ /* 0x00006400000c000b */
[----:B01----:R-:W-:Y:S01]  /*14660*/  ENDCOLLECTIVE ;  /* 0x000000000000791b */ /* 0x003fe20003800000 */
.L_x_552:
[----:B------:R-:W-:Y:S05]  /*14670*/  BRA `(.L_x_553) ;  /* 0xffffffc800b87947 */ /* 0x000fea000383ffff */
.L_x_465:
[----:B------:R-:W-:Y:S01]  /*14680*/  BSSY B0, `(.L_x_554) ;  /* 0x0000007000007945 */ /* 0x000fe20003800000 */
[----:B------:R-:W-:Y:S02]  /*14690*/  IMAD.MOV.U32 R12, RZ, RZ, 0x1 ;  /* 0x00000001ff0c7424 */ /* 0x000fe400078e00ff */
[----:B------:R-:W-:Y:S02]  /*146a0*/  IMAD.MOV.U32 R11, RZ, RZ, RZ ;  /* 0x000000ffff0b7224 */ /* 0x000fe400078e00ff */
[----:B------:R-:W-:-:S07]  /*146b0*/  IMAD.MOV.U32 R15, RZ, RZ, -0x1 ;  /* 0xffffffffff0f7424 */ /* 0x000fce00078e00ff */
[----:B-1----:R-:W-:Y:S05]  /*146c0*/  WARPSYNC.COLLECTIVE R15, `(.L_x_555) ;  /* 0x000000000f087348 */ /* 0x002fea0003c00000 */
[----:B------:R0:W2:Y:S02]  /*146d0*/  SHFL.UP P6, R14, R13, R12, R11 ;  /* 0x0400000c0d0e7389 */ /* 0x0000a400000c000b */
[----:B012---:R-:W-:Y:S01]  /*146e0*/  ENDCOLLECTIVE ;  /* 0x000000000000791b */ /* 0x007fe20003800000 */
.L_x_555:
[----:B------:R-:W-:Y:S05]  /*146f0*/  BSYNC B0 ;  /* 0x0000000000007941 */ /* 0x000fea0003800000 */
.L_x_554:
[----:B------:R-:W-:Y:S01]  /*14700*/  SEL R14, R14, RZ, P1 ;  /* 0x000000ff0e0e7207 */ /* 0x000fe20000800000 */
[----:B------:R-:W-:Y:S02]  /*14710*/  IMAD.MOV.U32 R12, RZ, RZ, 0x2 ;  /* 0x00000002ff0c7424 */ /* 0x000fe400078e00ff */
[----:B------:R-:W-:Y:S02]  /*14720*/  IMAD.MOV.U32 R11, RZ, RZ, RZ ;  /* 0x000000ffff0b7224 */ /* 0x000fe400078e00ff */
[----:B------:R-:W-:Y:S02]  /*14730*/  IMAD.IADD R13, R13, 0x1, R14 ;  /* 0x000000010d0d7824 */ /* 0x000fe400078e020e */
[----:B------:R-:W-:-:S07]  /*14740*/  IMAD.MOV.U32 R15, RZ, RZ, -0x1 ;  /* 0xffffffffff0f7424 */ /* 0x000fce00078e00ff */
[----:B------:R-:W-:Y:S05]  /*14750*/  WARPSYNC.COLLECTIVE R15, `(.L_x_556) ;  /* 0x000000000f087348 */ /* 0x000fea0003c00000 */
[----:B------:R0:W1:Y:S02]  /*14760*/  SHFL.UP P6, R14, R13, R12, R11 ;  /* 0x0400000c0d0e7389 */ /* 0x00006400000c000b */
[----:B01----:R-:W-:Y:S01]  /*14770*/  ENDCOLLECTIVE ;  /* 0x000000000000791b */ /* 0x003fe20003800000 */
.L_x_556:
[----:B------:R-:W-:Y:S01]  /*14780*/  IMAD.MOV.U32 R12, RZ, RZ, 0x4 ;  /* 0x00000004ff0c7424 */ /* 0x000fe200078e00ff */
[----:B------:R-:W-:-:S05]  /*14790*/  SEL R2, R14, RZ, P2 ;  /* 0x000000ff0e027207 */ /* 0x000fca0001000000 */
[----:B------:R-:W-:-:S04]  /*147a0*/  IMAD.IADD R2, R13, 0x1, R2 ;  /* 0x000000010d027824 */ /* 0x000fc800078e0202 */
[----:B------:R-:W-:-:S07]  /*147b0*/  IMAD.MOV.U32 R13, RZ, RZ, R2 ;  /* 0x000000ffff0d7224 */ /* 0x000fce00078e0002 */
[----:B------:R-:W-:Y:S05]  /*147c0*/  WARPSYNC.COLLECTIVE R15, `(.L_x_557) ;  /* 0x000000000f087348 */ /* 0x000fea0003c00000 */
[----:B------:R0:W1:Y:S02]  /*147d0*/  SHFL.UP P6, R14, R13, R12, R11 ;  /* 0x0400000c0d0e7389 */ /* 0x00006400000c000b */
[----:B01----:R-:W-:Y:S01]  /*147e0*/  ENDCOLLECTIVE ;  /* 0x000000000000791b */ /* 0x003fe20003800000 */
.L_x_557:
[----:B------:R-:W-:Y:S01]  /*147f0*/  IMAD.MOV.U32 R12, RZ, RZ, 0x8 ;  /* 0x00000008ff0c7424 */ /* 0x000fe200078e00ff */
[----:B------:R-:W-:-:S05]  /*14800*/  SEL R3, R14, RZ, P3 ;  /* 0x000000ff0e037207 */ /* 0x000fca0001800000 */
[----:B------:R-:W-:-:S04]  /*14810*/  IMAD.IADD R3, R2, 0x1, R3 ;  /* 0x0000000102037824 */ /* 0x000fc800078e0203 */
[----:B------:R-:W-:-:S07]  /*14820*/  IMAD.MOV.U32 R13, RZ, RZ, R3 ;  /* 0x000000ffff0d7224 */ /* 0x000fce00078e0003 */
[----:B------:R-:W-:Y:S05]  /*14830*/  WARPSYNC.COLLECTIVE R15, `(.L_x_558) ;  /* 0x000000000f087348 */ /* 0x000fea0003c00000 */
[----:B------:R0:W1:Y:S02]  /*14840*/  SHFL.UP P6, R14, R13, R12, R11 ;  /* 0x0400000c0d0e7389 */ /* 0x00006400000c000b */
[----:B01----:R-:W-:Y:S01]  /*14850*/  ENDCOLLECTIVE ;  /* 0x000000000000791b */ /* 0x003fe20003800000 */
.L_x_558:
[----:B------:R-:W-:Y:S01]  /*14860*/  IMAD.MOV.U32 R12, RZ, RZ, 0x10 ;  /* 0x00000010ff0c7424 */ /* 0x000fe200078e00ff */
[----:B------:R-:W-:-:S05]  /*14870*/  SEL R14, R14, RZ, P4 ;  /* 0x000000ff0e0e7207 */ /* 0x000fca0002000000 */
[----:B------:R-:W-:-:S04]  /*14880*/  IMAD.IADD R5, R3, 0x1, R14 ;  /* 0x0000000103057824 */ /* 0x000fc800078e020e */
[----:B------:R-:W-:-:S07]  /*14890*/  IMAD.MOV.U32 R13, RZ, RZ, R5 ;  /* 0x000000ffff0d7224 */ /* 0x000fce00078e0005 */
[----:B------:R-:W-:Y:S05]  /*148a0*/  WARPSYNC.COLLECTIVE R15, `(.L_x_559) ;  /* 0x000000000f087348 */ /* 0x000fea0003c00000 */
[----:B------:R0:W1:Y:S02]  /*148b0*/  SHFL.UP P6, R14, R13, R12, R11 ;  /* 0x0400000c0d0e7389 */ /* 0x00006400000c000b */
[----:B01----:R-:W-:Y:S01]  /*148c0*/  ENDCOLLECTIVE ;  /* 0x000000000000791b */ /* 0x003fe20003800000 */
.L_x_559:
        /* <DEDUP_REMOVED lines=8> */
.L_x_560:
[----:B------:R-:W-:Y:S05]  /*14950*/  BRA `(.L_x_561) ;  /* 0xffffffc800a47947 */ /* 0x000fea000383ffff */
.L_x_467:
[----:B------:R-:W-:Y:S01]  /*14960*/  BSSY B0, `(.L_x_562) ;  /* 0x0000006000007945 */ /* 0x000fe20003800000 */
[----:B------:R-:W-:Y:S01]  /*14970*/  PLOP3.LUT P6, PT, P6, PT, PT, 0x8, 0x0 ;  /* 0x000000000000781c */ /* 0x000fe200037ce170 */
[----:B------:R-:W-:-:S12]  /*14980*/  IMAD.MOV.U32 R15, RZ, RZ, -0x1 ;  /* 0xffffffffff0f7424 */ /* 0x000fd800078e00ff */
[----:B01----:R-:W-:Y:S05]  /*14990*/  WARPSYNC.COLLECTIVE R15, `(.L_x_563) ;  /* 0x000000000f087348 */ /* 0x003fea0003c00000 */
[----:B------:R-:W-:Y:S01]  /*149a0*/  VOTE.ANY R14, PT, P6 ;  /* 0x00000000000e7806 */ /* 0x000fe200030e0100 */
[----:B01----:R-:W-:Y:S06]  /*149b0*/  ENDCOLLECTIVE ;  /* 0x000000000000791b */ /* 0x003fec0003800000 */
.L_x_563:
[----:B------:R-:W-:Y:S05]  /*149c0*/  BSYNC B0 ;  /* 0x0000000000007941 */ /* 0x000fea0003800000 */
.L_x_562:
[----:B------:R-:W-:Y:S02]  /*149d0*/  IMAD.MOV.U32 R8, RZ, RZ, R14 ;  /* 0x000000ffff087224 */ /* 0x000fe400078e000e */
[----:B------:R-:W-:Y:S02]  /*149e0*/  IMAD.MOV.U32 R13, RZ, RZ, R7 ;  /* 0x000000ffff0d7224 */ /* 0x000fe400078e0007 */
[----:B------:R-:W0:Y:S01]  /*149f0*/  POPC R6, R8 ;  /* 0x0000000800067309 */ /* 0x000e220000000000 */
[----:B------:R-:W-:Y:S02]  /*14a00*/  IMAD.MOV.U32 R11, RZ, RZ, 0x1f ;  /* 0x0000001fff0b7424 */ /* 0x000fe400078e00ff */
[----:B------:R-:W-:Y:S02]  /*14a10*/  IMAD.MOV.U32 R15, RZ, RZ, -0x1 ;  /* 0xffffffffff0f7424 */ /* 0x000fe400078e00ff */
[----:B0-----:R-:W-:-:S07]  /*14a20*/  IMAD.MOV.U32 R12, RZ, RZ, R6 ;  /* 0x000000ffff0c7224 */ /* 0x001fce00078e0006 */
[----:B------:R-:W-:Y:S05]  /*14a30*/  WARPSYNC.COLLECTIVE R15, `(.L_x_564) ;  /* 0x000000000f087348 */ /* 0x000fea0003c00000 */
[----:B------:R0:W1:Y:S02]  /*14a40*/  SHFL.IDX P6, R14, R13, R12, R11 ;  /* 0x0000000c0d0e7389 */ /* 0x00006400000c000b */
[----:B01----:R-:W-:Y:S01]  /*14a50*/  ENDCOLLECTIVE ;  /* 0x000000000000791b */ /* 0x003fe20003800000 */
.L_x_564:
[----:B------:R-:W-:Y:S02]  /*14a60*/  IMAD.MOV.U32 R13, RZ, RZ, R4 ;  /* 0x000000ffff0d7224 */ /* 0x000fe400078e0004 */
[----:B------:R-:W-:-:S07]  /*14a70*/  IMAD.MOV.U32 R7, RZ, RZ, R14 ;  /* 0x000000ffff077224 */ /* 0x000fce00078e000e */
[----:B------:R-:W-:Y:S05]  /*14a80*/  WARPSYNC.COLLECTIVE R15, `(.L_x_565) ;  /* 0x000000000f087348 */ /* 0x000fea0003c00000 */
[----:B------:R0:W1:Y:S02]  /*14a90*/  SHFL.IDX P6, R14, R13, R12, R11 ;  /* 0x0000000c0d0e7389 */ /* 0x00006400000c000b */
[----:B01----:R-:W-:Y:S01]  /*14aa0*/  ENDCOLLECTIVE ;  /* 0x000000000000791b */ /* 0x003fe20003800000 */
.L_x_565:
[----:B------:R-:W-:Y:S01]  /*14ab0*/  IMAD.MOV.U32 R4, RZ, RZ, R14 ;  /* 0x000000ffff047224 */ /* 0x000fe200078e000e */
[----:B------:R-:W-:Y:S06]  /*14ac0*/  BRA `(.L_x_566) ;  /* 0xffffffc800847947 */ /* 0x000fec000383ffff */
.L_x_469:
[----:B------:R-:W-:Y:S01]  /*14ad0*/  BSSY B0, `(.L_x_567) ;  /* 0x0000007000007945 */ /* 0x000fe20003800000 */
[----:B------:R-:W-:Y:S02]  /*14ae0*/  IMAD.MOV.U32 R13, RZ, RZ, R3 ;  /* 0x000000ffff0d7224 */ /* 0x000fe400078e0003 */
[----:B------:R-:W-:Y:S02]  /*14af0*/  IMAD.MOV.U32 R11, RZ, RZ, 0x1f ;  /* 0x0000001fff0b7424 */ /* 0x000fe400078e00ff */
[----:B------:R-:W-:-:S07]  /*14b00*/  IMAD.MOV.U32 R15, RZ, RZ, -0x1 ;  /* 0xffffffffff0f7424 */ /* 0x000fce00078e00ff */
[----:B01234-:R-:W-:Y:S05]  /*14b10*/  WARPSYNC.COLLECTIVE R15, `(.L_x_568) ;  /* 0x000000000f087348 */ /* 0x01ffea0003c00000 */
[----:B------:R0:W0:Y:S02]  /*14b20*/  SHFL.IDX P6, R14, R13, R12, R11 ;  /* 0x0000000c0d0e7389 */ /* 0x00002400000c000b */
[----:B01234-:R-:W-:Y:S01]  /*14b30*/  ENDCOLLECTIVE ;  /* 0x000000000000791b */ /* 0x01ffe20003800000 */
.L_x_568:
[----:B------:R-:W-:Y:S05]  /*14b40*/  BSYNC B0 ;  /* 0x0000000000007941 */ /* 0x000fea0003800000 */
.L_x_567:
[----:B------:R-:W-:Y:S01]  /*14b50*/  IMAD.MOV.U32 R24, RZ, RZ, R14 ;  /* 0x000000ffff187224 */ /* 0x000fe200078e000e */
[----:B------:R-:W-:Y:S06]  /*14b60*/  BRA `(.L_x_468) ;  /* 0xffffffc800747947 */ /* 0x000fec000383ffff */
.L_x_473:
[----:B0-----:R0:W1:Y:S02]  /*14b70*/  SYNCS.PHASECHK.TRANS64.TRYWAIT P0, [R7+URZ+0x28c20], R0 ;  /* 0x028c2000070075a7 */ /* 0x001064000800017f */
[----:B-1----:R-:W-:Y:S05]  /*14b80*/  @!P0 NANOSLEEP.SYNCS 0x989680 ;  /* 0x009896800000895d */ /* 0x002fea0003900000 */
[----:B------:R-:W1:Y:S02]  /*14b90*/  @!P0 SYNCS.PHASECHK.TRANS64 P0, [R7+URZ+0x28c20], R0 ;  /* 0x028c2000070085a7 */ /* 0x000e64000800007f */
[----:B-1----:R-:W-:Y:S05]  /*14ba0*/  @!P0 BRA `(.L_x_473) ;  /* 0xfffffffc00f08947 */ /* 0x002fea000383ffff */
[----:B------:R-:W-:Y:S05]  /*14bb0*/  BRA `(.L_x_569) ;  /* 0xffffffcc00cc7947 */ /* 0x000fea000383ffff */
.L_x_474:
        /* <DEDUP_REMOVED lines=8> */
[----:B0-234-:R-:W-:Y:S05]  /*14c40*/  WARPSYNC.COLLECTIVE R15, `(.L_x_571) ;  /* 0x000000000f087348 */ /* 0x01dfea0003c00000 */
[----:B------:R1:W0:Y:S02]  /*14c50*/  SHFL.IDX P6, R14, R13, R12, R11 ;  /* 0x0000000c0d0e7389 */ /* 0x00022400000c000b */
[----:B01234-:R-:W-:Y:S01]  /*14c60*/  ENDCOLLECTIVE ;  /* 0x000000000000791b */ /* 0x01ffe20003800000 */
.L_x_571:
[----:B------:R-:W-:Y:S05]  /*14c70*/  BSYNC B0 ;  /* 0x0000000000007941 */ /* 0x000fea0003800000 */
.L_x_570:
[----:B------:R-:W-:Y:S05]  /*14c80*/  BRA `(.L_x_572) ;  /* 0xffffffcc00b47947 */ /* 0x000fea000383ffff */
.L_x_477:
[----:B------:R-:W-:Y:S01]  /*14c90*/  BSSY B1, `(.L_x_573) ;  /* 0x0000006000017945 */ /* 0x000fe20003800000 */
[----:B------:R-:W-:-:S07]  /*14ca0*/  IMAD.MOV.U32 R15, RZ, RZ, -0x1 ;  /* 0xffffffffff0f7424 */ /* 0x000fce00078e00ff */
[----:B0-234-:R-:W-:Y:S05]  /*14cb0*/  WARPSYNC.COLLECTIVE R15, `(.L_x_574) ;  /* 0x000000000f0c7348 */ /* 0x01dfea0003c00000 */
[----:B------:R-:W-:Y:S02]  /*14cc0*/  ELECT P6, UR62, PT ;  /* 0x00000000003e782f */ /* 0x000fe400038c0000 */
[----:B------:R-:W-:Y:S01]  /*14cd0*/  MOV R14, UR62 ;  /* 0x0000003e000e7c02 */ /* 0x000fe20008000f00 */
[----:B0-234-:R-:W-:Y:S10]  /*14ce0*/  ENDCOLLECTIVE ;  /* 0x000000000000791b */ /* 0x01dff40003800000 */
.L_x_574:
[----:B------:R-:W-:Y:S05]  /*14cf0*/  BSYNC B1 ;  /* 0x0000000000017941 */ /* 0x000fea0003800000 */
.L_x_573:
[----:B------:R-:W-:Y:S05]  /*14d00*/  BRA `(.L_x_575) ;  /* 0xffffffcc00ac7947 */ /* 0x000fea000383ffff */
.L_x_479:
[----:B0-----:R0:W1:Y:S02]  /*14d10*/  SYNCS.PHASECHK.TRANS64.TRYWAIT P1, [R5+URZ+0x28c40], R0 ;  /* 0x028c4000050075a7 */ /* 0x001064000802017f */
[----:B-1----:R-:W-:Y:S05]  /*14d20*/  @!P1 NANOSLEEP.SYNCS 0x989680 ;  /* 0x009896800000995d */ /* 0x002fea0003900000 */
[----:B------:R-:W1:Y:S02]  /*14d30*/  @!P1 SYNCS.PHASECHK.TRANS64 P1, [R5+URZ+0x28c40], R0 ;  /* 0x028c4000050095a7 */ /* 0x000e64000802007f */
[----:B-1----:R-:W-:Y:S05]  /*14d40*/  @!P1 BRA `(.L_x_479) ;  /* 0xfffffffc00f09947 */ /* 0x002fea000383ffff */
[----:B------:R-:W-:Y:S05]  /*14d50*/  BRA `(.L_x_576) ;  /* 0xffffffcc00cc7947 */ /* 0x000fea000383ffff */
.L_x_481:
[----:B-1----:R1:W0:Y:S02]  /*14d60*/  SYNCS.PHASECHK.TRANS64.TRYWAIT P1, [R3+URZ+0x28c40], R2 ;  /* 0x028c4002030075a7 */ /* 0x002224000802017f */
[----:B0-----:R-:W-:Y:S05]  /*14d70*/  @!P1 NANOSLEEP.SYNCS 0x989680 ;  /* 0x009896800000995d */ /* 0x001fea0003900000 */
[----:B------:R-:W0:Y:S02]  /*14d80*/  @!P1 SYNCS.PHASECHK.TRANS64 P1, [R3+URZ+0x28c40], R2 ;  /* 0x028c4002030095a7 */ /* 0x000e24000802007f */
[----:B0-----:R-:W-:Y:S05]  /*14d90*/  @!P1 BRA `(.L_x_481) ;  /* 0xfffffffc00f09947 */ /* 0x001fea000383ffff */
[----:B------:R-:W-:Y:S05]  /*14da0*/  BRA `(.L_x_577) ;  /* 0xffffffcc00d87947 */ /* 0x000fea000383ffff */
.L_x_483:
[----:B------:R0:W0:Y:S02]  /*14db0*/  SYNCS.PHASECHK.TRANS64.TRYWAIT P1, [R5+URZ+0x28c60], R0 ;  /* 0x028c6000050075a7 */ /* 0x000024000802017f */
[----:B0-----:R-:W-:Y:S05]  /*14dc0*/  @!P1 NANOSLEEP.SYNCS 0x989680 ;  /* 0x009896800000995d */ /* 0x001fea0003900000 */
[----:B------:R-:W0:Y:S02]  /*14dd0*/  @!P1 SYNCS.PHASECHK.TRANS64 P1, [R5+URZ+0x28c60], R0 ;  /* 0x028c6000050095a7 */ /* 0x000e24000802007f */
[----:B0-----:R-:W-:Y:S05]  /*14de0*/  @!P1 BRA `(.L_x_483) ;  /* 0xfffffffc00f09947 */ /* 0x001fea000383ffff */
[----:B------:R-:W-:Y:S05]  /*14df0*/  BRA `(.L_x_578) ;  /* 0xffffffcc00d47947 */ /* 0x000fea000383ffff */
.L_x_579:
        /* <DEDUP_REMOVED lines=16> */
.L_x_5648:


//--------------------- .text._ZN7cutlass13device_kernelIN5flash11enable_sm90INS1_16FlashAttnFwdSm90INS1_25CollectiveMainloopFwdSm90ILi2EN4cute5tupleIJNS5_1CILi1EEES8_S8_EEENS6_IJNS7_ILi64EEESA_SA_EEELi512ENS_6half_tEfNS_4arch4Sm90ELb0ELb0ELb0ELb1ELb1ELb1ELb0ELb0ELb0ELb1ELb1ELb0EEENS1_21CollectiveEpilogueFwdINS6_IJSA_NS7_ILi512EEESA_EEES9_SC_SE_Li256ELb1ELb1ELb1ELb0EEENS1_36VarlenDynamicPersistentTileSchedulerILi64ELi64ELi256ELi128ELb1ELb1ELb1ELb0ELb1ELb1EEEEEEEEEvNT_6ParamsE --------------------------
	.section	.text._ZN7cutlass13device_kernelIN5flash11enable_sm90INS1_16FlashAttnFwdSm90INS1_25CollectiveMainloopFwdSm90ILi2EN4cute5tupleIJNS5_1CILi1EEES8_S8_EEENS6_IJNS7_ILi64EEESA_SA_EEELi512ENS_6half_tEfNS_4arch4Sm90ELb0ELb0ELb0ELb1ELb1ELb1ELb0ELb0ELb0ELb1ELb1ELb0EEENS1_21CollectiveEpilogueFwdINS6_IJSA_NS7_ILi512EEESA_EEES9_SC_SE_Li256ELb1ELb1ELb1ELb0EEENS1_36VarlenDynamicPersistentTileSchedulerILi64ELi64ELi256ELi128ELb1ELb1ELb1ELb0ELb1ELb1EEEEEEEEEvNT_6ParamsE,"ax",@progbits
	.align	128
.text._ZN7cutlass13device_kernelIN5flash11enable_sm90INS1_16FlashAttnFwdSm90INS1_25CollectiveMainloopFwdSm90ILi2EN4cute5tupleIJNS5_1CILi1EEES8_S8_EEENS6_IJNS7_ILi64EEESA_SA_EEELi512ENS_6half_tEfNS_4arch4Sm90ELb0ELb0ELb0ELb1ELb1ELb1ELb0ELb0ELb0ELb1ELb1ELb0EEENS1_21CollectiveEpilogueFwdINS6_IJSA_NS7_ILi512EEESA_EEES9_SC_SE_Li256ELb1ELb1ELb1ELb0EEENS1_36VarlenDynamicPersistentTileSchedulerILi64ELi64ELi256ELi128ELb1ELb1ELb1ELb0ELb1ELb1EEEEEEEEEvNT_6ParamsE:
        .type           _ZN7cutlass13device_kernelIN5flash11enable_sm90INS1_16FlashAttnFwdSm90INS1_25CollectiveMainloopFwdSm90ILi2EN4cute5tupleIJNS5_1CILi1EEES8_S8_EEENS6_IJNS7_ILi64EEESA_SA_EEELi512ENS_6half_tEfNS_4arch4Sm90ELb0ELb0ELb0ELb1ELb1ELb1ELb0ELb0ELb0ELb1ELb1ELb0EEENS1_21CollectiveEpilogueFwdINS6_IJSA_NS7_ILi512EEESA_EEES9_SC_SE_Li256ELb1ELb1ELb1ELb0EEENS1_36VarlenDynamicPersistentTileSchedulerILi64ELi64ELi256ELi128ELb1ELb1ELb1ELb0ELb1ELb1EEEEEEEEEvNT_6ParamsE,@function
        .size           _ZN7cutlass13device_kernelIN5flash11enable_sm90INS1_16FlashAttnFwdSm90INS1_25CollectiveMainloopFwdSm90ILi2EN4cute5tupleIJNS5_1CILi1EEES8_S8_EEENS6_IJNS7_ILi64EEESA_SA_EEELi512ENS_6half_tEfNS_4arch4Sm90ELb0ELb0ELb0ELb1ELb1ELb1ELb0ELb0ELb0ELb1ELb1ELb0EEENS1_21CollectiveEpilogueFwdINS6_IJSA_NS7_ILi512EEESA_EEES9_SC_SE_Li256ELb1ELb1ELb1ELb0EEENS1_36VarlenDynamicPersistentTileSchedulerILi64ELi64ELi256ELi128ELb1ELb1ELb1ELb0ELb1ELb1EEEEEEEEEvNT_6ParamsE,(.L_x_5649 - _ZN7cutlass13device_kernelIN5flash11enable_sm90INS1_16FlashAttnFwdSm90INS1_25CollectiveMainloopFwdSm90ILi2EN4cute5tupleIJNS5_1CILi1EEES8_S8_EEENS6_IJNS7_ILi64EEESA_SA_EEELi512ENS_6half_tEfNS_4arch4Sm90ELb0ELb0ELb0ELb1ELb1ELb1ELb0ELb0ELb0ELb1ELb1ELb0EEENS1_21CollectiveEpilogueFwdINS6_IJSA_NS7_ILi512EEESA_EEES9_SC_SE_Li256ELb1ELb1ELb1ELb0EEENS1_36VarlenDynamicPersistentTileSchedulerILi64ELi64ELi256ELi128ELb1ELb1ELb1ELb0ELb1ELb1EEEEEEEEEvNT_6ParamsE)
        .other          _ZN7cutlass13device_kernelIN5flash11enable_sm90INS1_16FlashAttnFwdSm90INS1_25CollectiveMainloopFwdSm90ILi2EN4cute5tupleIJNS5_1CILi1EEES8_S8_EEENS6_IJNS7_ILi64EEESA_SA_EEELi512ENS_6half_tEfNS_4arch4Sm90ELb0ELb0ELb0ELb1ELb1ELb1ELb0ELb0ELb0ELb1ELb1ELb0EEENS1_21CollectiveEpilogueFwdINS6_IJSA_NS7_ILi512EEESA_EEES9_SC_SE_Li256ELb1ELb1ELb1ELb0EEENS1_36VarlenDynamicPersistentTileSchedulerILi64ELi64ELi256ELi128ELb1ELb1ELb1ELb0ELb1ELb1EEEEEEEEEvNT_6ParamsE,@"STO_CUDA_ENTRY STV_DEFAULT"
_ZN7cutlass13device_kernelIN5flash11enable_sm90INS1_16FlashAttnFwdSm90INS1_25CollectiveMainloopFwdSm90ILi2EN4cute5tupleIJNS5_1CILi1EEES8_S8_EEENS6_IJNS7_ILi64EEESA_SA_EEELi512ENS_6half_tEfNS_4arch4Sm90ELb0ELb0ELb0ELb1ELb1ELb1ELb0ELb0ELb0ELb1ELb1ELb0EEENS1_21CollectiveEpilogueFwdINS6_IJSA_NS7_ILi512EEESA_EEES9_SC_SE_Li256ELb1ELb1ELb1ELb0EEENS1_36VarlenDynamicPersistentTileSchedulerILi64ELi64ELi256ELi128ELb1ELb1ELb1ELb0ELb1ELb1EEEEEEEEEvNT_6ParamsE:
[----:B------:R-:W0:Y:S02]  /*0000*/  LDC R1, c[0x0][0x28] ;  /* 0x00000a00ff017b82 */ /* 0x000e240000000800 */
[----:B0-----:R-:W-:Y:S01]  /*0010*/  VIADD R1, R1, 0xffffffa0 ;  /* 0xffffffa001017836 */ /* 0x001fe20000000000 */
[----:B------:R-:W0:Y:S01]  /*0020*/  S2R R0, SR_TID.X ;  /* 0x0000000000007919 */ /* 0x000e220000002100 */
[----:B------:R-:W-:Y:S01]  /*0030*/  ELECT P0, URZ, PT ;  /* 0x00000000003f782f */ /* 0x000fe20003800000 */
[----:B------:R-:W-:Y:S01]  /*0040*/  BSSY B0, `(.L_x_580) ;  /* 0x000000e000007945 */ /* 0x000fe20003800000 */
[----:B0-----:R-:W-:-:S05]  /*0050*/  SHF.R.U32.HI R2, RZ, 0x5, R0 ;  /* 0x00000005ff027819 */ /* 0x001fca0000011600 */
[----:B------:R-:W0:Y:S02]  /*0060*/  SHFL.IDX PT, R3, R2, RZ, 0x1f ;  /* 0x00001fff02037589 */ /* 0x000e2400000e0000 */
[----:B0-----:R-:W-:Y:S02]  /*0070*/  ISETP.EQ.AND P0, PT, R3, RZ, P0 ;  /* 0x000000ff0300720c */ /* 0x001fe40000702270 */
[----:B------:R-:W-:-:S11]  /*0080*/  SHF.R.U32.HI R3, RZ, 0x7, R0 ;  /* 0x00000007ff037819 */ /* 0x000fd60000011600 */
[----:B------:R-:W-:Y:S05]  /*0090*/  @!P0 BRA `(.L_x_581) ;  /* 0x0000000000208947 */ /* 0x000fea0003800000 */
[----:B------:R-:W-:Y:S02]  /*00a0*/  ULDC.64 UR4, c[0x0][0x198] ;  /* 0x0000660000047ab9 */ /* 0x000fe40000000a00 */
[----:B------:R-:W-:Y:S02]  /*00b0*/  UIADD3 UR6, UP0, UR4, 0x570, URZ ;  /* 0x0000057004067890 */ /* 0x000fe4000ff1e03f */
[----:B------:R-:W-:Y:S02]  /*00c0*/  UIADD3 UR4, UP1, UR4, 0x670, URZ ;  /* 0x0000067004047890 */ /* 0x000fe4000ff3e03f */
[----:B------:R-:W-:Y:S02]  /*00d0*/  UIADD3.X UR7, URZ, UR5, URZ, UP0, !UPT ;  /* 0x000000053f077290 */ /* 0x000fe400087fe43f */
[----:B------:R-:W-:-:S07]  /*00e0*/  UIADD3.X UR5, URZ, UR5, URZ, UP1, !UPT ;  /* 0x000000053f057290 */ /* 0x000fce0008ffe43f */
[----:B------:R0:W-:Y:S02]  /*00f0*/  UTMACCTL.PF [UR6] ;  /* 0x00000000060079b9 */ /* 0x0001e40008040000 */
[----:B------:R0:W-:Y:S02]  /*0100*/  UTMACCTL.PF [UR4] ;  /* 0x00000000040079b9 */ /* 0x0001e40008040000 */
[----:B0-----:R-:W-:Y:S01]  /*0110*/  NOP ;  /* 0x0000000000007918 */ /* 0x001fe20000000000 */
.L_x_581:
[----:B------:R-:W-:Y:S05]  /*0120*/  BSYNC B0 ;  /* 0x0000000000007941 */ /* 0x000fea0003800000 */
.L_x_580:
[----:B------:R-:W-:Y:S01]  /*0130*/  VOTEU.ANY UP0, P0 ;  /* 0x00000000003f7886 */ /* 0x000fe20000000100 */
[----:B------:R-:W0:Y:S01]  /*0140*/  SHFL.IDX PT, R5, R3, RZ, 0x1f ;  /* 0x00001fff03057589 */ /* 0x000e2200000e0000 */
[----:B------:R-:W-:Y:S01]  /*0150*/  UMOV UR4, 0x80 ;  /* 0x0000008000047882 */ /* 0x000fe20000000000 */
[----:B------:R-:W-:Y:S01]  /*0160*/  UMOV UR7, 0x100 ;  /* 0x0000010000077882 */ /* 0x000fe20000000000 */
[----:B------:R-:W-:Y:S01]  /*0170*/  VOTEU.ANY UP1, P0 ;  /* 0x00000000003f7886 */ /* 0x000fe20000020100 */
[----:B------:R-:W1:Y:S01]  /*0180*/  @UP0 S2UR UR8, SR_CgaCtaId ;  /* 0x00000000000809c3 */ /* 0x000e620000008800 */
[----:B------:R-:W2:Y:S01]  /*0190*/  SHFL.IDX PT, R4, R2, RZ, 0x1f ;  /* 0x00001fff02047589 */ /* 0x000ea200000e0000 */
[----:B------:R-:W-:Y:S01]  /*01a0*/  @UP0 UMOV UR6, 0x400 ;  /* 0x0000040000060882 */ /* 0x000fe20000000000 */
[----:B------:R-:W-:-:S04]  /*01b0*/  @UP0 UIADD3 UR4, -UR4, 0x100000, URZ ;  /* 0x0010000004040890 */ /* 0x000fc8000fffe13f */
[----:B------:R-:W-:Y:S02]  /*01c0*/  @UP0 USHF.L.U32 UR5, UR4, 0xb, URZ ;  /* 0x0000000b04050899 */ /* 0x000fe4000800063f */
[----:B------:R-:W-:Y:S01]  /*01d0*/  @UP0 USHF.L.U32 UR4, UR4, 0x1, URZ ;  /* 0x0000000104040899 */ /* 0x000fe2000800063f */
[----:B------:R-:W-:Y:S01]  /*01e0*/  VOTEU.ANY UP2, P0 ;  /* 0x00000000003f7886 */ /* 0x000fe20000040100 */
[----:B0-----:R-:W-:Y:S01]  /*01f0*/  R2UR UR39, R5 ;  /* 0x00000000052772ca */ /* 0x001fe200000e0000 */
[----:B-1----:R-:W-:Y:S01]  /*0200*/  @UP0 ULEA UR8, UR8, UR6, 0x18 ;  /* 0x0000000608080291 */ /* 0x002fe2000f8ec03f */
[----:B--2---:R-:W-:Y:S01]  /*0210*/  ISETP.NE.AND P1, PT, R4, RZ, PT ;  /* 0x000000ff0400720c */ /* 0x004fe20003f25270 */
[----:B------:R-:W-:-:S04]  /*0220*/  @UP0 UIADD3 UR6, -UR7, 0x100000, URZ ;  /* 0x0010000007060890 */ /* 0x000fc8000fffe13f */
[----:B------:R-:W-:Y:S02]  /*0230*/  @UP0 USHF.L.U32 UR7, UR6, 0xb, URZ ;  /* 0x0000000b06070899 */ /* 0x000fe4000800063f */
[----:B------:R-:W-:-:S04]  /*0240*/  @UP0 USHF.L.U32 UR6, UR6, 0x1, URZ ;  /* 0x0000000106060899 */ /* 0x000fc8000800063f */
[----:B------:R-:W-:Y:S01]  /*0250*/  UISETP.NE.AND UP0, UPT, UR39, URZ, UPT ;  /* 0x0000003f2700728c */ /* 0x000fe2000bf05270 */
[----:B------:R-:W0:Y:S02]  /*0260*/  FENCE.VIEW.ASYNC.S ;  /* 0x00000000000073c6 */ /* 0x000e240000000000 */
[----:B0-----:R0:W1:Y:S05]  /*0270*/  @UP1 SYNCS.EXCH.64 URZ, [UR8+0x28c00], UR4 ;  /* 0x028c0004083f15b2 */ /* 0x00106a0008000100 */
[----:B------:R0:W2:Y:S01]  /*0280*/  @UP2 SYNCS.EXCH.64 URZ, [UR8+0x28c20], UR6 ;  /* 0x028c2006083f25b2 */ /* 0x0000a20008000100 */
        /* <DEDUP_REMOVED lines=10> */
[----:B0-----:R3:W4:Y:S01]  /*0330*/  SYNCS.EXCH.64 URZ, [UR6+0x28c30], UR4 ;  /* 0x028c3004063f75b2 */ /* 0x0017220008000100 */
[----:B------:R3:W0:Y:S01]  /*0340*/  SYNCS.EXCH.64 URZ, [UR6+0x28c40], UR4 ;  /* 0x028c4004063f75b2 */ /* 0x0006220008000100 */
[----:B------:R3:W0:Y:S01]  /*0350*/  SYNCS.EXCH.64 URZ, [UR6+0x28c38], UR4 ;  /* 0x028c3804063f75b2 */ /* 0x0006220008000100 */
[----:B------:R3:W0:Y:S02]  /*0360*/  SYNCS.EXCH.64 URZ, [UR6+0x28c48], UR4 ;  /* 0x028c4804063f75b2 */ /* 0x0006240008000100 */
[----:B---3--:R-:W-:Y:S01]  /*0370*/  NOP ;  /* 0x0000000000007918 */ /* 0x008fe20000000000 */
.L_x_582:
[----:B------:R-:W3:Y:S01]  /*0380*/  SHFL.IDX PT, R4, R2, RZ, 0x1f ;  /* 0x00001fff02047589 */ /* 0x000ee200000e0000 */
[----:B------:R-:W-:Y:S01]  /*0390*/  NOP ;  /* 0x0000000000007918 */ /* 0x000fe20000000000 */
[----:B---3--:R-:W-:-:S13]  /*03a0*/  ISETP.NE.AND P0, PT, R4, RZ, PT ;  /* 0x000000ff0400720c */ /* 0x008fda0003f05270 */
        /* <DEDUP_REMOVED lines=17> */
[----:B------:R3:W0:Y:S02]  /*04c0*/  SYNCS.EXCH.64 URZ, [UR8+0x28c68], UR6 ;  /* 0x028c6806083f75b2 */ /* 0x0006240008000100 */
[----:B---3--:R-:W-:Y:S01]  /*04d0*/  NOP ;  /* 0x0000000000007918 */ /* 0x008fe20000000000 */
.L_x_583:
[----:B------:R-:W3:Y:S01]  /*04e0*/  SHFL.IDX PT, R4, R2, RZ, 0x1f ;  /* 0x00001fff02047589 */ /* 0x000ee200000e0000 */
[----:B------:R-:W-:Y:S01]  /*04f0*/  NOP ;  /* 0x0000000000007918 */ /* 0x000fe20000000000 */
[----:B---3--:R-:W-:-:S13]  /*0500*/  ISETP.NE.AND P0, PT, R4, RZ, PT ;  /* 0x000000ff0400720c */ /* 0x008fda0003f05270 */
        /* <DEDUP_REMOVED lines=13> */
[----:B------:R3:W0:Y:S02]  /*05e0*/  SYNCS.EXCH.64 URZ, [UR6+0x28c88], UR4 ;  /* 0x028c8804063f75b2 */ /* 0x0006240008000100 */
[----:B---3--:R-:W-:Y:S01]  /*05f0*/  NOP ;  /* 0x0000000000007918 */ /* 0x008fe20000000000 */
.L_x_584:
        /* <DEDUP_REMOVED lines=22> */
.L_x_585:
        /* <DEDUP_REMOVED lines=22> */
.L_x_586:
[----:B------:R-:W-:Y:S01]  /*08c0*/  PLOP3.LUT P0, PT, PT, PT, UP0, 0x80, 0x0 ;  /* 0x000000000000781c */ /* 0x000fe20003f0f008 */
[----:B------:R-:W-:Y:S01]  /*08d0*/  UMOV UR36, 0x1 ;  /* 0x0000000100247882 */ /* 0x000fe20000000000 */
[----:B------:R-:W-:Y:S01]  /*08e0*/  NOP ;  /* 0x0000000000007918 */ /* 0x000fe20000000000 */
[----:B------:R-:W-:Y:S01]  /*08f0*/  USEL UR36, UR36, 0x2, !UP0 ;  /* 0x0000000224247887 */ /* 0x000fe2000c000000 */
[----:B------:R-:W-:Y:S01]  /*0900*/  BSSY B9, `(.L_x_587) ;  /* 0x00019a4000097945 */ /* 0x000fe20003800000 */
[----:B------:R-:W-:Y:S01]  /*0910*/  ULDC.64 UR42, c[0x0][0x208] ;  /* 0x00008200002a7ab9 */ /* 0x000fe20000000a00 */
[----:B012-4-:R-:W-:Y:S07]  /*0920*/  BAR.SYNC.DEFER_BLOCKING 0x0 ;  /* 0x0000000000007b1d */ /* 0x017fee0000010000 */
[----:B------:R-:W-:Y:S05]  /*0930*/  @!P0 BRA `(.L_x_588) ;  /* 0x00000120004c8947 */ /* 0x000fea0003800000 */
.L_x_589:
[----:B------:R-:W-:-:S08]  /*0940*/  NOP ;  /* 0x0000000000007918 */ /* 0x000fd00000000000 */
[----:B------:R-:W0:Y:S02]  /*0950*/  USETMAXREG.TRY_ALLOC.CTAPOOL UP0, 0xe8 ;  /* 0x000000e8000079c8 */ /* 0x000e240008000600 */
[----:B0-----:R-:W-:-:S13]  /*0960*/  PLOP3.LUT P0, PT, PT, PT, UP0, 0x80, 0x0 ;  /* 0x000000000000781c */ /* 0x001fda0003f0f008 */
[----:B------:R-:W-:Y:S05]  /*0970*/  @!P0 BRA `(.L_x_589) ;  /* 0xfffffffc00f08947 */ /* 0x000fea000383ffff */
[----:B------:R-:W-:Y:S01]  /*0980*/  ISETP.NE.AND P0, PT, R3, 0x1, PT ;  /* 0x000000010300780c */ /* 0x000fe20003f05270 */
[----:B------:R-:W0:Y:S01]  /*0990*/  S2UR UR4, SR_CgaCtaId ;  /* 0x00000000000479c3 */ /* 0x000e220000008800 */
[----:B------:R-:W-:-:S11]  /*09a0*/  MOV R3, 0x400 ;  /* 0x0000040000037802 */ /* 0x000fd60000000f00 */
[----:B------:R-:W-:Y:S06]  /*09b0*/  @!P0 BAR.ARV 0x8, 0x100 ;  /* 0x0204000000008b1d */ /* 0x000fec0000002000 */
[----:B------:R-:W-:Y:S01]  /*09c0*/  ISETP.GE.U32.AND P0, PT, R0, 0x100, PT ;  /* 0x000001000000780c */ /* 0x000fe20003f06070 */
[----:B0-----:R-:W-:Y:S01]  /*09d0*/  IMAD.U32 R190, RZ, RZ, UR4 ;  /* 0x00000004ffbe7e24 */ /* 0x001fe2000f8e00ff */
[----:B------:R-:W-:-:S04]  /*09e0*/  ULDC UR4, c[0x0][0xc3c] ;  /* 0x00030f0000047ab9 */ /* 0x000fc80000000800 */
[----:B------:R-:W-:-:S07]  /*09f0*/  LEA R2, R190, R3, 0x18 ;  /* 0x00000003be027211 */ /* 0x000fce00078ec0ff */
[----:B------:R-:W-:Y:S08]  /*0a00*/  @P0 BAR.ARV 0xf, 0x100 ;  /* 0x03c4000000000b1d */ /* 0x000ff00000002000 */
[----:B------:R-:W-:Y:S06]  /*0a10*/  BAR.SYNC.DEFER_BLOCKING 0x5, 0x180 ;  /* 0x0146000000007b1d */ /* 0x000fec0000010000 */
[----:B------:R-:W0:Y:S02]  /*0a20*/  LDS.128 R152, [R2+0x28cd0] ;  /* 0x028cd00002987984 */ /* 0x000e240000000c00 */
[----:B------:R-:W-:Y:S06]  /*0a30*/  BAR.ARV 0x4, 0x180 ;  /* 0x0106000000007b1d */ /* 0x000fec0000002000 */
[----:B0-----:R-:W-:-:S13]  /*0a40*/  ISETP.GE.AND P0, PT, R155, UR4, PT ;  /* 0x000000049b007c0c */ /* 0x001fda000bf06270 */
[----:B------:R-:W-:Y:S05]  /*0a50*/  @P0 BRA `(.L_x_590) ;  /* 0x0000019800380947 */ /* 0x000fea0003800000 */
[----:B------:R-:W-:Y:S01]  /*0a60*/  VIADD R0, R0, 0xffffff80 ;  /* 0xffffff8000007836 */ /* 0x000fe20000000000 */
[----:B------:R-:W-:Y:S01]  /*0a70*/  ULOP3.LUT UR37, UR36, 0x1, URZ, 0xfc, !UPT ;  /* 0x0000000124257892 */ /* 0x000fe2000f8efc3f */
[----:B------:R-:W-:Y:S02]  /*0a80*/  IMAD.MOV.U32 R201, RZ, RZ, 0x40 ;  /* 0x00000040ffc97424 */ /* 0x000fe400078e00ff */
[----:B------:R-:W-:Y:S01]  /*0a90*/  IMAD.MOV.U32 R23, RZ, RZ, RZ ;  /* 0x000000ffff177224 */ /* 0x000fe200078e00ff */
[----:B------:R-:W-:Y:S01]  /*0aa0*/  SHF.R.S32.HI R3, RZ, 0x1f, R0 ;  /* 0x0000001fff037819 */ /* 0x000fe20000011400 */
[----:B------:R-:W-:Y:S02]  /*0ab0*/  IMAD.MOV.U32 R187, RZ, RZ, RZ ;  /* 0x000000ffffbb7224 */ /* 0x000fe400078e00ff */
[----:B------:R-:W-:Y:S01]  /*0ac0*/  IMAD.MOV.U32 R185, RZ, RZ, RZ ;  /* 0x000000ffffb97224 */ /* 0x000fe200078e00ff */
[CC--:B------:R-:W-:Y:S01]  /*0ad0*/  LEA.HI R5, R3.reuse, R0.reuse, RZ, 0x4 ;  /* 0x0000000003057211 */ /* 0x0c0fe200078f20ff */
[----:B------:R-:W-:Y:S01]  /*0ae0*/  IMAD.MOV.U32 R19, RZ, RZ, RZ ;  /* 0x000000ffff137224 */ /* 0x000fe200078e00ff */
[----:B------:R-:W-:-:S02]  /*0af0*/  LEA.HI R4, R3, R0, RZ, 0x7 ;  /* 0x0000000003047211 */ /* 0x000fc400078f38ff */
[-C--:B------:R-:W-:Y:S02]  /*0b00*/  LEA.HI R8, R3, R0.reuse, RZ, 0x3 ;  /* 0x0000000003087211 */ /* 0x080fe400078f18ff */
[----:B------:R-:W-:Y:S02]  /*0b10*/  LOP3.LUT R7, R5, 0xfffffff0, RZ, 0xc0, !PT ;  /* 0xfffffff005077812 */ /* 0x000fe400078ec0ff */
[CC--:B------:R-:W-:Y:S02]  /*0b20*/  LEA.HI R6, R3.reuse, R0.reuse, RZ, 0x5 ;  /* 0x0000000003067211 */ /* 0x0c0fe400078f28ff */
[----:B------:R-:W-:Y:S02]  /*0b30*/  LEA.HI R14, R3, R0, RZ, 0x2 ;  /* 0x00000000030e7211 */ /* 0x000fe400078f10ff */
[----:B------:R-:W-:Y:S02]  /*0b40*/  LOP3.LUT R3, R4, 0xffffff80, RZ, 0xc0, !PT ;  /* 0xffffff8004037812 */ /* 0x000fe400078ec0ff */
[----:B------:R-:W-:Y:S01]  /*0b50*/  LOP3.LUT R11, R8, 0xfffffff8, RZ, 0xc0, !PT ;  /* 0xfffffff8080b7812 */ /* 0x000fe200078ec0ff */
[----:B------:R-:W-:Y:S01]  /*0b60*/  IMAD.IADD R8, R0, 0x1, -R7 ;  /* 0x0000000100087824 */ /* 0x000fe200078e0a07 */
[----:B------:R-:W-:Y:S01]  /*0b70*/  LOP3.LUT R9, R14, 0xfffffffc, RZ, 0xc0, !PT ;  /* 0xfffffffc0e097812 */ /* 0x000fe200078ec0ff */
[C---:B------:R-:W-:Y:S01]  /*0b80*/  IMAD.IADD R3, R0.reuse, 0x1, -R3 ;  /* 0x0000000100037824 */ /* 0x040fe200078e0a03 */
[----:B------:R-:W-:Y:S01]  /*0b90*/  SHF.R.S32.HI R10, RZ, 0x4, R5 ;  /* 0x00000004ff0a7819 */ /* 0x000fe20000011405 */
[C---:B------:R-:W-:Y:S01]  /*0ba0*/  IMAD.IADD R192, R0.reuse, 0x1, -R11 ;  /* 0x0000000100c07824 */ /* 0x040fe200078e0a0b */
[----:B------:R-:W-:Y:S01]  /*0bb0*/  SHF.R.S32.HI R7, RZ, 0x1f, R8 ;  /* 0x0000001fff077819 */ /* 0x000fe20000011408 */
[----:B------:R-:W-:Y:S01]  /*0bc0*/  IMAD.IADD R188, R0, 0x1, -R9 ;  /* 0x0000000100bc7824 */ /* 0x000fe200078e0a09 */
[--C-:B------:R-:W-:Y:S01]  /*0bd0*/  SHF.R.S32.HI R198, RZ, 0x5, R6.reuse ;  /* 0x00000005ffc67819 */ /* 0x100fe20000011406 */
[----:B------:R-:W-:Y:S01]  /*0be0*/  IMAD.SHL.U32 R192, R192, 0x8, RZ ;  /* 0x00000008c0c07824 */ /* 0x000fe200078e00ff */
[----:B------:R-:W-:Y:S01]  /*0bf0*/  SHF.R.S32.HI R11, RZ, 0x1f, R6 ;  /* 0x0000001fff0b7819 */ /* 0x000fe20000011406 */
[----:B------:R-:W-:Y:S01]  /*0c00*/  IMAD.SHL.U32 R16, R188, 0x8, RZ ;  /* 0x00000008bc107824 */ /* 0x000fe200078e00ff */
[----:B------:R-:W-:Y:S01]  /*0c10*/  SHF.R.S32.HI R0, RZ, 0x1f, R3 ;  /* 0x0000001fff007819 */ /* 0x000fe20000011403 */
[----:B------:R-:W-:Y:S01]  /*0c20*/  VIADD R29, R192, 0x40 ;  /* 0x00000040c01d7836 */ /* 0x000fe20000000000 */
[----:B------:R-:W-:Y:S01]  /*0c30*/  LEA.HI R9, R7, R8, RZ, 0x3 ;  /* 0x0000000807097211 */ /* 0x000fe200078f18ff */
[C---:B------:R-:W-:Y:S01]  /*0c40*/  VIADD R213, R16.reuse, 0xc0 ;  /* 0x000000c010d57836 */ /* 0x040fe20000000000 */
[----:B------:R-:W-:Y:S01]  /*0c50*/  LEA.HI R6, R5, R10, RZ, 0x1 ;  /* 0x0000000a05067211 */ /* 0x000fe200078f08ff */
[----:B------:R-:W-:Y:S01]  /*0c60*/  VIADD R214, R16, 0xa0 ;  /* 0x000000a010d67836 */ /* 0x000fe20000000000 */
[-C--:B------:R-:W-:Y:S01]  /*0c70*/  LEA.HI R5, R0, R3.reuse, RZ, 0x2 ;  /* 0x0000000300057211 */ /* 0x080fe200078f10ff */
[C---:B------:R-:W-:Y:S01]  /*0c80*/  VIADD R207, R16.reuse, 0x160 ;  /* 0x0000016010cf7836 */ /* 0x040fe20000000000 */
[----:B------:R-:W-:Y:S01]  /*0c90*/  LEA.HI R12, R11, R198, RZ, 0x2 ;  /* 0x000000c60b0c7211 */ /* 0x000fe200078f10ff */
[----:B------:R-:W-:Y:S01]  /*0ca0*/  VIADD R206, R16, 0x180 ;  /* 0x0000018010ce7836 */ /* 0x000fe20000000000 */
[C---:B------:R-:W-:Y:S01]  /*0cb0*/  LOP3.LUT R11, R9.reuse, 0xfffffff8, RZ, 0xc0, !PT ;  /* 0xfffffff8090b7812 */ /* 0x040fe200078ec0ff */
[----:B------:R-:W-:Y:S01]  /*0cc0*/  IMAD.SHL.U32 R9, R9, 0x40, RZ ;  /* 0x0000004009097824 */ /* 0x000fe200078e00ff */
[----:B------:R-:W-:Y:S01]  /*0cd0*/  LOP3.LUT R13, R6, 0x1ffffffe, RZ, 0xc0, !PT ;  /* 0x1ffffffe060d7812 */ /* 0x000fe200078ec0ff */
[----:B------:R-:W-:Y:S01]  /*0ce0*/  VIADD R215, R16, 0x80 ;  /* 0x0000008010d77836 */ /* 0x000fe20000000000 */
[----:B------:R-:W-:Y:S01]  /*0cf0*/  SHF.R.S32.HI R18, RZ, 0x7, R4 ;  /* 0x00000007ff127819 */ /* 0x000fe20000011404 */
[----:B------:R-:W-:Y:S01]  /*0d00*/  IMAD.IADD R11, R8, 0x1, -R11 ;  /* 0x00000001080b7824 */ /* 0x000fe200078e0a0b */
[----:B------:R-:W-:Y:S01]  /*0d10*/  SHF.R.S32.HI R6, RZ, 0x2, R5 ;  /* 0x00000002ff067819 */ /* 0x000fe20000011405 */
[----:B------:R-:W-:Y:S01]  /*0d20*/  IMAD.IADD R13, R10, 0x1, -R13 ;  /* 0x000000010a0d7824 */ /* 0x000fe200078e0a0d */
[----:B------:R-:W-:Y:S01]  /*0d30*/  SHF.R.S32.HI R7, RZ, 0x1f, R5 ;  /* 0x0000001fff077819 */ /* 0x000fe20000011405 */
[----:B------:R-:W-:Y:S01]  /*0d40*/  STL [R1+0x44], R18 ;  /* 0x0000441201007387 */ /* 0x000fe20000100800 */
[----:B------:R-:W-:Y:S01]  /*0d50*/  LOP3.LUT R15, R12, 0x3ffffc, RZ, 0xc0, !PT ;  /* 0x003ffffc0c0f7812 */ /* 0x000fe200078ec0ff */
[----:B------:R-:W-:Y:S01]  /*0d60*/  IMAD R12, R18, 0x100, R8 ;  /* 0x00000100120c7824 */ /* 0x000fe200078e0208 */
[----:B------:R-:W-:Y:S01]  /*0d70*/  LEA.HI R7, R7, R6, RZ, 0x3 ;  /* 0x0000000607077211 */ /* 0x000fe200078f18ff */
[----:B------:R-:W-:Y:S01]  /*0d80*/  IMAD.SHL.U32 R8, R11, 0x40, RZ ;  /* 0x000000400b087824 */ /* 0x000fe200078e00ff */
[----:B------:R-:W-:Y:S01]  /*0d90*/  LEA.HI R0, R0, R3, RZ, 0x5 ;  /* 0x0000000300007211 */ /* 0x000fe200078f28ff */
[----:B------:R-:W-:Y:S01]  /*0da0*/  IMAD.IADD R15, R198, 0x1, -R15 ;  /* 0x00000001c60f7824 */ /* 0x000fe200078e0a0f */
[----:B------:R-:W-:Y:S01]  /*0db0*/  LOP3.LUT R7, R7, 0xfffffff8, RZ, 0xc0, !PT ;  /* 0xfffffff807077812 */ /* 0x000fe200078ec0ff */
[----:B------:R-:W-:Y:S01]  /*0dc0*/  IMAD.SHL.U32 R13, R13, 0x8, RZ ;  /* 0x000000080d0d7824 */ /* 0x000fe200078e00ff */
[----:B------:R-:W-:Y:S01]  /*0dd0*/  LOP3.LUT R8, R8, 0x1c0, RZ, 0xc0, !PT ;  /* 0x000001c008087812 */ /* 0x000fe200078ec0ff */
[----:B------:R-:W-:Y:S01]  /*0de0*/  IMAD R12, R15, 0x10, R12 ;  /* 0x000000100f0c7824 */ /* 0x000fe200078e020c */
[----:B------:R-:W-:Y:S01]  /*0df0*/  LOP3.LUT R9, R9, 0x7ffffe00, RZ, 0xc0, !PT ;  /* 0x7ffffe0009097812 */ /* 0x000fe200078ec0ff */
[----:B------:R-:W-:Y:S01]  /*0e00*/  IMAD.IADD R7, R6, 0x1, -R7 ;  /* 0x0000000106077824 */ /* 0x000fe200078e0a07 */
[----:B------:R-:W-:Y:S01]  /*0e10*/  SHF.R.S32.HI R0, RZ, 0x5, R0 ;  /* 0x00000005ff007819 */ /* 0x000fe20000011400 */
[--C-:B------:R-:W-:Y:S01]  /*0e20*/  IMAD.U32 R6, R12, 0x40, R13.reuse ;  /* 0x000000400c067824 */ /* 0x100fe200078e000d */
[----:B------:R-:W-:Y:S01]  /*0e30*/  LOP3.LUT R13, R8, 0x8, R13, 0xf8, !PT ;  /* 0x00000008080d7812 */ /* 0x000fe200078ef80d */
[----:B------:R-:W-:Y:S01]  /*0e40*/  IMAD R9, R198, 0x400, R9 ;  /* 0x00000400c6097824 */ /* 0x000fe200078e0209 */
[----:B------:R-:W-:Y:S01]  /*0e50*/  SHF.R.U32.HI R8, RZ, 0x3, R8 ;  /* 0x00000003ff087819 */ /* 0x000fe20000011608 */
[----:B------:R-:W-:Y:S01]  /*0e60*/  IMAD R195, R0, 0x10, R7 ;  /* 0x0000001000c37824 */ /* 0x000fe200078e0207 */
[----:B------:R0:W-:Y:S01]  /*0e70*/  STL [R1+0x5c], R6 ;  /* 0x00005c0601007387 */ /* 0x0001e20000100800 */
[----:B------:R-:W-:Y:S01]  /*0e80*/  SHF.R.S32.HI R186, RZ, 0x2, R14 ;  /* 0x00000002ffba7819 */ /* 0x000fe2000001140e */
[C---:B------:R-:W-:Y:S01]  /*0e90*/  VIADD R205, R16.reuse, 0x1a0 ;  /* 0x000001a010cd7836 */ /* 0x040fe20000000000 */
[----:B------:R-:W-:Y:S01]  /*0ea0*/  LOP3.LUT R8, R13, R8, RZ, 0x3c, !PT ;  /* 0x000000080d087212 */ /* 0x000fe200078e3cff */
[----:B------:R-:W-:Y:S01]  /*0eb0*/  VIADD R204, R16, 0x1c0 ;  /* 0x000001c010cc7836 */ /* 0x000fe20000000000 */
[----:B------:R-:W-:Y:S01]  /*0ec0*/  LEA.HI R0, R188, R188, RZ, 0x1 ;  /* 0x000000bcbc007211 */ /* 0x000fe200078f08ff */
[----:B------:R-:W-:Y:S01]  /*0ed0*/  STL [R1+0x3c], RZ ;  /* 0x00003cff01007387 */ /* 0x000fe20000100800 */
[----:B------:R-:W-:Y:S01]  /*0ee0*/  LEA.HI R4, R4, R18, RZ, 0x1 ;  /* 0x0000001204047211 */ /* 0x000fe200078f08ff */
[----:B------:R-:W-:Y:S01]  /*0ef0*/  IMAD.IADD R9, R9, 0x1, R8 ;  /* 0x0000000109097824 */ /* 0x000fe200078e0208 */
[----:B------:R-:W-:Y:S01]  /*0f00*/  SHF.R.S32.HI R10, RZ, 0x1f, R207 ;  /* 0x0000001fff0a7819 */ /* 0x000fe200000114cf */
[----:B------:R-:W-:Y:S01]  /*0f10*/  VIADD R8, R186, 0x20 ;  /* 0x00000020ba087836 */ /* 0x000fe20000000000 */
[----:B0-----:R-:W-:Y:S01]  /*0f20*/  LOP3.LUT R6, R5, 0x7ffffffc, RZ, 0xc0, !PT ;  /* 0x7ffffffc05067812 */ /* 0x001fe200078ec0ff */
[----:B------:R-:W-:Y:S01]  /*0f30*/  VIADD R203, R16, 0x1e0 ;  /* 0x000001e010cb7836 */ /* 0x000fe20000000000 */
[----:B------:R-:W-:Y:S01]  /*0f40*/  LOP3.LUT R5, R0, 0x1ffffffe, RZ, 0xc0, !PT ;  /* 0x1ffffffe00057812 */ /* 0x000fe200078ec0ff */
[----:B------:R-:W-:Y:S01]  /*0f50*/  VIADD R26, R192, 0x100 ;  /* 0x00000100c01a7836 */ /* 0x000fe20000000000 */
[----:B------:R-:W-:Y:S01]  /*0f60*/  SHF.R.S32.HI R7, RZ, 0x1f, R8 ;  /* 0x0000001fff077819 */ /* 0x000fe20000011408 */
[----:B------:R-:W-:Y:S01]  /*0f70*/  IMAD.IADD R6, R3, 0x1, -R6 ;  /* 0x0000000103067824 */ /* 0x000fe200078e0a06 */
[----:B------:R-:W-:Y:S01]  /*0f80*/  SHF.R.S32.HI R3, RZ, 0x1f, R14 ;  /* 0x0000001fff037819 */ /* 0x000fe2000001140e */
[----:B------:R-:W-:Y:S01]  /*0f90*/  IMAD.IADD R0, R188, 0x1, -R5 ;  /* 0x00000001bc007824 */ /* 0x000fe200078e0a05 */
[----:B------:R-:W-:Y:S01]  /*0fa0*/  LOP3.LUT R4, R4, 0xfffffe, RZ, 0xc0, !PT ;  /* 0x00fffffe04047812 */ /* 0x000fe200078ec0ff */
[----:B------:R-:W-:Y:S01]  /*0fb0*/  IMAD.SHL.U32 R5, R8, 0x40, RZ ;  /* 0x0000004008057824 */ /* 0x000fe200078e00ff */
[----:B------:R-:W-:Y:S01]  /*0fc0*/  LEA.HI R3, R3, R186, RZ, 0x3 ;  /* 0x000000ba03037211 */ /* 0x000fe200078f18ff */
[----:B------:R-:W-:Y:S01]  /*0fd0*/  VIADD R21, R192, 0x1c0 ;  /* 0x000001c0c0157836 */ /* 0x000fe20000000000 */
[----:B------:R-:W-:Y:S01]  /*0fe0*/  LEA.HI R7, R7, R8, RZ, 0x3 ;  /* 0x0000000807077211 */ /* 0x000fe200078f18ff */
[----:B------:R-:W-:Y:S01]  /*0ff0*/  IMAD.IADD R4, R18, 0x1, -R4 ;  /* 0x0000000112047824 */ /* 0x000fe200078e0a04 */
[----:B------:R-:W-:Y:S01]  /*1000*/  LOP3.LUT R3, R3, 0xfffffff8, RZ, 0xc0, !PT ;  /* 0xfffffff803037812 */ /* 0x000fe200078ec0ff */
[----:B------:R-:W-:Y:S01]  /*1010*/  IMAD R0, R0, 0x8, R195 ;  /* 0x0000000800007824 */ /* 0x000fe200078e02c3 */
[----:B------:R-:W-:Y:S01]  /*1020*/  LOP3.LUT R5, R5, 0x1c0, RZ, 0xc0, !PT ;  /* 0x000001c005057812 */ /* 0x000fe200078ec0ff */
[----:B------:R-:W-:Y:S01]  /*1030*/  IMAD.SHL.U32 R7, R7, 0x40, RZ ;  /* 0x0000004007077824 */ /* 0x000fe200078e00ff */
[----:B------:R-:W-:Y:S01]  /*1040*/  SHF.R.S32.HI R8, RZ, 0x1f, R213 ;  /* 0x0000001fff087819 */ /* 0x000fe200000114d5 */
[----:B------:R-:W-:Y:S01]  /*1050*/  IMAD.IADD R191, R186, 0x1, -R3 ;  /* 0x00000001babf7824 */ /* 0x000fe200078e0a03 */
[----:B------:R-:W-:Y:S01]  /*1060*/  LOP3.LUT R3, R5, 0x38, R16, 0xf8, !PT ;  /* 0x0000003805037812 */ /* 0x000fe200078ef810 */
[----:B------:R-:W-:Y:S01]  /*1070*/  IMAD.SHL.U32 R18, R4, 0x100, RZ ;  /* 0x0000010004127824 */ /* 0x000fe200078e00ff */
[----:B------:R-:W-:Y:S01]  /*1080*/  SHF.R.U32.HI R20, RZ, 0x3, R5 ;  /* 0x00000003ff147819 */ /* 0x000fe20000011605 */
[----:B------:R-:W-:Y:S01]  /*1090*/  VIADD R212, R16, 0xe0 ;  /* 0x000000e010d47836 */ /* 0x000fe20000000000 */
[----:B------:R-:W-:Y:S01]  /*10a0*/  SHF.R.S32.HI R5, RZ, 0x1f, R214 ;  /* 0x0000001fff057819 */ /* 0x000fe200000114d6 */
[----:B------:R-:W-:Y:S01]  /*10b0*/  IMAD R199, R9, 0x2, R2 ;  /* 0x0000000209c77824 */ /* 0x000fe200078e0202 */
[----:B------:R-:W-:Y:S01]  /*10c0*/  SHF.R.S32.HI R13, RZ, 0x1f, R206 ;  /* 0x0000001fff0d7819 */ /* 0x000fe200000114ce */
[----:B------:R-:W-:Y:S01]  /*10d0*/  STL [R1+0x58], R18 ;  /* 0x0000581201007387 */ /* 0x000fe20000100800 */
[----:B------:R-:W-:Y:S01]  /*10e0*/  SHF.R.S32.HI R4, RZ, 0x1f, R215 ;  /* 0x0000001fff047819 */ /* 0x000fe200000114d7 */
[C---:B------:R-:W-:Y:S01]  /*10f0*/  VIADD R28, R192.reuse, 0x80 ;  /* 0x00000080c01c7836 */ /* 0x040fe20000000000 */
[----:B------:R-:W-:Y:S01]  /*1100*/  LOP3.LUT R7, R7, 0xfffffe00, RZ, 0xc0, !PT ;  /* 0xfffffe0007077812 */ /* 0x000fe200078ec0ff */
[C---:B------:R-:W-:Y:S01]  /*1110*/  VIADD R27, R192.reuse, 0xc0 ;  /* 0x000000c0c01b7836 */ /* 0x040fe20000000000 */
[----:B------:R-:W-:Y:S01]  /*1120*/  SHF.L.U64.HI R225, R213, 0x1, R8 ;  /* 0x00000001d5e17819 */ /* 0x000fe20000010208 */
[----:B------:R-:W-:Y:S01]  /*1130*/  VIADD R25, R192, 0x140 ;  /* 0x00000140c0197836 */ /* 0x000fe20000000000 */
[----:B------:R-:W-:Y:S01]  /*1140*/  SHF.L.U64.HI R224, R214, 0x1, R5 ;  /* 0x00000001d6e07819 */ /* 0x000fe20000010205 */
[----:B------:R-:W-:Y:S01]  /*1150*/  STL [R1+0x54], R7 ;  /* 0x0000540701007387 */ /* 0x000fe20000100800 */
[----:B------:R-:W-:Y:S01]  /*1160*/  SHF.L.U64.HI R8, R207, 0x1, R10 ;  /* 0x00000001cf087819 */ /* 0x000fe2000001020a */
[----:B------:R-:W-:Y:S01]  /*1170*/  VIADD R24, R192, 0x180 ;  /* 0x00000180c0187836 */ /* 0x000fe20000000000 */
[----:B------:R-:W-:Y:S01]  /*1180*/  SHF.R.S32.HI R12, RZ, 0x1f, R205 ;  /* 0x0000001fff0c7819 */ /* 0x000fe200000114cd */
[----:B------:R-:W-:Y:S01]  /*1190*/  VIADD R217, R16, 0x40 ;  /* 0x0000004010d97836 */ /* 0x000fe20000000000 */
[----:B------:R-:W-:Y:S01]  /*11a0*/  SHF.L.U64.HI R5, R206, 0x1, R13 ;  /* 0x00000001ce057819 */ /* 0x000fe2000001020d */
[----:B------:R-:W-:Y:S01]  /*11b0*/  STL [R1], R8 ;  /* 0x0000000801007387 */ /* 0x000fe20000100800 */
[----:B------:R-:W-:Y:S01]  /*11c0*/  SHF.R.S32.HI R15, RZ, 0x1f, R204 ;  /* 0x0000001fff0f7819 */ /* 0x000fe200000114cc */
[----:B------:R-:W-:Y:S01]  /*11d0*/  VIADD R210, R16, 0x100 ;  /* 0x0000010010d27836 */ /* 0x000fe20000000000 */
[----:B------:R-:W-:Y:S01]  /*11e0*/  SHF.L.U64.HI R223, R215, 0x1, R4 ;  /* 0x00000001d7df7819 */ /* 0x000fe20000010204 */
[----:B------:R-:W-:Y:S01]  /*11f0*/  IMAD.SHL.U32 R4, R6, 0x2, RZ ;  /* 0x0000000206047824 */ /* 0x000fe200078e00ff */
[----:B------:R-:W-:Y:S01]  /*1200*/  SHF.L.U64.HI R6, R205, 0x1, R12 ;  /* 0x00000001cd067819 */ /* 0x000fe2000001020c */
[----:B------:R0:W-:Y:S01]  /*1210*/  STL [R1+0x4], R5 ;  /* 0x0000040501007387 */ /* 0x0001e20000100800 */
[----:B------:R-:W-:Y:S01]  /*1220*/  SHF.R.S32.HI R14, RZ, 0x1f, R203 ;  /* 0x0000001fff0e7819 */ /* 0x000fe200000114cb */
[----:B------:R-:W-:Y:S01]  /*1230*/  IMAD.IADD R197, R4, 0x1, R18 ;  /* 0x0000000104c57824 */ /* 0x000fe200078e0212 */
[----:B------:R-:W-:Y:S01]  /*1240*/  LOP3.LUT R3, R7, R3, R20, 0xf6, !PT ;  /* 0x0000000307037212 */ /* 0x000fe200078ef614 */
[----:B------:R-:W-:Y:S01]  /*1250*/  STL [R1+0x8], R6 ;  /* 0x0000080601007387 */ /* 0x000fe20000100800 */
[----:B------:R-:W-:Y:S01]  /*1260*/  R2P PR, R11, 0x6 ;  /* 0x000000060b007804 */ /* 0x000fe20000000000 */
[C---:B------:R-:W-:Y:S01]  /*1270*/  VIADD R38, R197.reuse, 0x10 ;  /* 0x00000010c5267836 */ /* 0x040fe20000000000 */
[----:B------:R-:W-:Y:S01]  /*1280*/  SHF.R.S32.HI R29, RZ, 0x1f, R29 ;  /* 0x0000001fff1d7819 */ /* 0x000fe2000001141d */
[----:B------:R1:W-:Y:S01]  /*1290*/  STL [R1+0x48], R4 ;  /* 0x0000480401007387 */ /* 0x0003e20000100800 */
[C---:B------:R-:W-:Y:S01]  /*12a0*/  VIADD R35, R197.reuse, 0x28 ;  /* 0x00000028c5237836 */ /* 0x040fe20000000000 */
[----:B0-----:R-:W-:Y:S01]  /*12b0*/  SHF.L.U64.HI R5, R204, 0x1, R15 ;  /* 0x00000001cc057819 */ /* 0x001fe2000001020f */
[C---:B------:R-:W-:Y:S01]  /*12c0*/  VIADD R32, R197.reuse, 0x40 ;  /* 0x00000040c5207836 */ /* 0x040fe20000000000 */
[----:B------:R-:W-:Y:S01]  /*12d0*/  SHF.R.S32.HI R26, RZ, 0x1f, R26 ;  /* 0x0000001fff1a7819 */ /* 0x000fe2000001141a */
[C---:B------:R-:W-:Y:S01]  /*12e0*/  VIADD R29, R197.reuse, 0x58 ;  /* 0x00000058c51d7836 */ /* 0x040fe20000000000 */
[----:B------:R-:W-:Y:S01]  /*12f0*/  SHF.R.S32.HI R21, RZ, 0x1f, R21 ;  /* 0x0000001fff157819 */ /* 0x000fe20000011415 */
[----:B------:R0:W-:Y:S01]  /*1300*/  STL [R1+0xc], R5 ;  /* 0x00000c0501007387 */ /* 0x0001e20000100800 */
[----:B------:R-:W-:Y:S01]  /*1310*/  VIADD R26, R197, 0x70 ;  /* 0x00000070c51a7836 */ /* 0x000fe20000000000 */
[----:B------:R-:W-:Y:S01]  /*1320*/  SHF.R.S32.HI R11, RZ, 0x1f, R212 ;  /* 0x0000001fff0b7819 */ /* 0x000fe200000114d4 */
[----:B-1----:R-:W-:Y:S01]  /*1330*/  IMAD R4, R3, 0x2, R2 ;  /* 0x0000000203047824 */ /* 0x002fe200078e0202 */
[C---:B------:R-:W-:Y:S01]  /*1340*/  IADD3 R216, R16.reuse, 0x60, RZ ;  /* 0x0000006010d87810 */ /* 0x040fe20007ffe0ff */
[----:B------:R-:W-:Y:S01]  /*1350*/  VIADD R21, R197, 0x88 ;  /* 0x00000088c5157836 */ /* 0x000fe20000000000 */
[----:B------:R-:W-:Y:S01]  /*1360*/  SHF.R.S32.HI R28, RZ, 0x1f, R28 ;  /* 0x0000001fff1c7819 */ /* 0x000fe2000001141c */
[C---:B------:R-:W-:Y:S01]  /*1370*/  VIADD R209, R16.reuse, 0x120 ;  /* 0x0000012010d17836 */ /* 0x040fe20000000000 */
[----:B------:R-:W-:Y:S01]  /*1380*/  SHF.R.S32.HI R27, RZ, 0x1f, R27 ;  /* 0x0000001fff1b7819 */ /* 0x000fe2000001141b */
[----:B------:R-:W-:Y:S01]  /*1390*/  VIADD R208, R16, 0x140 ;  /* 0x0000014010d07836 */ /* 0x000fe20000000000 */
[----:B0-----:R-:W-:Y:S01]  /*13a0*/  SHF.L.U64.HI R5, R203, 0x1, R14 ;  /* 0x00000001cb057819 */ /* 0x001fe2000001020e */
[C---:B------:R-:W-:Y:S01]  /*13b0*/  VIADD R15, R197.reuse, 0xa0 ;  /* 0x000000a0c50f7836 */ /* 0x040fe20000000000 */
[----:B------:R-:W-:Y:S01]  /*13c0*/  SHF.R.S32.HI R25, RZ, 0x1f, R25 ;  /* 0x0000001fff197819 */ /* 0x000fe20000011419 */
[----:B------:R-:W-:Y:S01]  /*13d0*/  VIADD R12, R197, 0xb8 ;  /* 0x000000b8c50c7836 */ /* 0x000fe20000000000 */
[----:B------:R-:W-:Y:S01]  /*13e0*/  SHF.R.S32.HI R24, RZ, 0x1f, R24 ;  /* 0x0000001fff187819 */ /* 0x000fe20000011418 */
[----:B------:R0:W-:Y:S01]  /*13f0*/  STL [R1+0x10], R5 ;  /* 0x0000100501007387 */ /* 0x0001e20000100800 */
[----:B------:R-:W-:Y:S01]  /*1400*/  VIADD R202, R199, 0x26800 ;  /* 0x00026800c7ca7836 */ /* 0x000fe20000000000 */
[----:B------:R-:W-:Y:S01]  /*1410*/  SHF.L.U64.HI R226, R212, 0x1, R11 ;  /* 0x00000001d4e27819 */ /* 0x000fe2000001020b */
[----:B------:R-:W-:Y:S01]  /*1420*/  VIADD R8, R197, 0xd0 ;  /* 0x000000d0c5087836 */ /* 0x000fe20000000000 */
[----:B------:R-:W-:Y:S01]  /*1430*/  STL [R1+0x4c], R4 ;  /* 0x00004c0401007387 */ /* 0x000fe20000100800 */
[----:B------:R-:W-:Y:S01]  /*1440*/  SEL R201, R201, 0xffffffc0, !P2 ;  /* 0xffffffc0c9c97807 */ /* 0x000fe20005000000 */
[----:B------:R-:W-:Y:S01]  /*1450*/  VIADD R22, R16, 0x20 ;  /* 0x0000002010167836 */ /* 0x000fe20000000000 */
[----:B------:R-:W-:Y:S01]  /*1460*/  SHF.R.S32.HI R3, RZ, 0x1f, R197 ;  /* 0x0000001fff037819 */ /* 0x000fe200000114c5 */
[----:B------:R1:W-:Y:S01]  /*1470*/  STL [R1+0x50], R0 ;  /* 0x0000500001007387 */ /* 0x0003e20000100800 */
[C---:B------:R-:W-:Y:S01]  /*1480*/  VIADD R39, R197.reuse, 0x8 ;  /* 0x00000008c5277836 */ /* 0x040fe20000000000 */
[----:B------:R-:W-:Y:S01]  /*1490*/  SHF.R.S32.HI R220, RZ, 0x1f, R217 ;  /* 0x0000001fffdc7819 */ /* 0x000fe200000114d9 */
[C---:B0-----:R-:W-:Y:S01]  /*14a0*/  VIADD R5, R197.reuse, 0xe8 ;  /* 0x000000e8c5057836 */ /* 0x041fe20000000000 */
[----:B------:R-:W-:Y:S01]  /*14b0*/  SHF.R.S32.HI R221, RZ, 0x1f, R216 ;  /* 0x0000001fffdd7819 */ /* 0x000fe200000114d8 */
[C---:B------:R-:W-:Y:S01]  /*14c0*/  VIADD R37, R197.reuse, 0x18 ;  /* 0x00000018c5257836 */ /* 0x040fe20000000000 */
[----:B------:R-:W-:Y:S01]  /*14d0*/  SHF.R.S32.HI R227, RZ, 0x1f, R210 ;  /* 0x0000001fffe37819 */ /* 0x000fe200000114d2 */
[C---:B------:R-:W-:Y:S01]  /*14e0*/  VIADD R36, R197.reuse, 0x20 ;  /* 0x00000020c5247836 */ /* 0x040fe20000000000 */
[----:B------:R-:W-:Y:S01]  /*14f0*/  SHF.R.S32.HI R228, RZ, 0x1f, R209 ;  /* 0x0000001fffe47819 */ /* 0x000fe200000114d1 */
[C---:B------:R-:W-:Y:S01]  /*1500*/  VIADD R34, R197.reuse, 0x30 ;  /* 0x00000030c5227836 */ /* 0x040fe20000000000 */
[----:B-1----:R-:W-:Y:S01]  /*1510*/  SHF.R.S32.HI R0, RZ, 0x1f, R38 ;  /* 0x0000001fff007819 */ /* 0x002fe20000011426 */
        /* <DEDUP_REMOVED lines=13> */
[C---:B------:R-:W-:Y:S01]  /*15f0*/  IADD3 R31, R197.reuse, 0x48, RZ ;  /* 0x00000048c51f7810 */ /* 0x040fe20007ffe0ff */
        /* <DEDUP_REMOVED lines=13> */
[----:B------:R-:W-:Y:S01]  /*16d0*/  SHF.L.U64.HI R220, R217, 0x1, R220 ;  /* 0x00000001d9dc7819 */ /* 0x000fe200000102dc */
[C---:B------:R-:W-:Y:S01]  /*16e0*/  VIADD R4, R197.reuse, 0xf0 ;  /* 0x000000f0c5047836 */ /* 0x040fe20000000000 */
[----:B------:R-:W-:Y:S01]  /*16f0*/  SHF.L.U64.HI R221, R216, 0x1, R221 ;  /* 0x00000001d8dd7819 */ /* 0x000fe200000102dd */
[----:B------:R-:W-:Y:S01]  /*1700*/  VIADD R3, R197, 0xf8 ;  /* 0x000000f8c5037836 */ /* 0x000fe20000000000 */
[----:B------:R-:W-:Y:S01]  /*1710*/  SHF.L.U64.HI R227, R210, 0x1, R227 ;  /* 0x00000001d2e37819 */ /* 0x000fe200000102e3 */
[----:B------:R-:W-:Y:S01]  /*1720*/  VIADD R200, R199, 0x26820 ;  /* 0x00026820c7c87836 */ /* 0x000fe20000000000 */
[----:B------:R-:W-:Y:S01]  /*1730*/  SHF.L.U64.HI R228, R209, 0x1, R228 ;  /* 0x00000001d1e47819 */ /* 0x000fe200000102e4 */
[----:B------:R-:W-:Y:S01]  /*1740*/  IMAD.SHL.U32 R188, R188, 0x4, RZ ;  /* 0x00000004bcbc7824 */ /* 0x000fe200078e00ff */
[----:B------:R-:W-:Y:S01]  /*1750*/  SHF.L.U64.HI R229, R208, 0x1, R229 ;  /* 0x00000001d0e57819 */ /* 0x000fe200000102e5 */
[C---:B------:R-:W-:Y:S01]  /*1760*/  @P1 VIADD R200, R202.reuse, 0xffffffe0 ;  /* 0xffffffe0cac81836 */ /* 0x040fe20000000000 */
[----:B------:R-:W-:Y:S01]  /*1770*/  SHF.R.S32.HI R39, RZ, 0x1f, R39 ;  /* 0x0000001fff277819 */ /* 0x000fe20000011427 */
[----:B------:R-:W-:Y:S01]  /*1780*/  IMAD.IADD R202, R202, 0x1, R201 ;  /* 0x00000001caca7824 */ /* 0x000fe200078e02c9 */
[----:B------:R-:W-:Y:S01]  /*1790*/  SHF.R.S32.HI R37, RZ, 0x1f, R37 ;  /* 0x0000001fff257819 */ /* 0x000fe20000011425 */
[----:B------:R-:W-:Y:S01]  /*17a0*/  VIADD R194, R188, 0x10 ;  /* 0x00000010bcc27836 */ /* 0x000fe20000000000 */
[----:B------:R-:W-:Y:S01]  /*17b0*/  SHF.R.S32.HI R36, RZ, 0x1f, R36 ;  /* 0x0000001fff247819 */ /* 0x000fe20000011424 */
[----:B------:R-:W-:Y:S01]  /*17c0*/  IMAD.IADD R201, R201, 0x1, R200 ;  /* 0x00000001c9c97824 */ /* 0x000fe200078e02c8 */
        /* <DEDUP_REMOVED lines=17> */
[----:B------:R-:W-:-:S07]  /*18e0*/  SHF.R.S32.HI R0, RZ, 0x1f, R3 ;  /* 0x0000001fff007819 */ /* 0x000fce0000011403 */
.L_x_727:
[----:B012-4-:R-:W0:Y:S01]  /*18f0*/  LDC.64 R4, c[0x0][0xc88] ;  /* 0x00032200ff047b82 */ /* 0x017e220000000a00 */
[----:B------:R-:W-:Y:S01]  /*1900*/  ULDC.64 UR4, c[0x0][0xa28] ;  /* 0x00028a0000047ab9 */ /* 0x000fe20000000a00 */
[----:B------:R-:W-:Y:S01]  /*1910*/  ULDC.64 UR8, c[0x0][0xa18] ;  /* 0x0002860000087ab9 */ /* 0x000fe20000000a00 */
[----:B------:R-:W-:Y:S01]  /*1920*/  ULDC.64 UR6, c[0x0][0xa08] ;  /* 0x0002820000067ab9 */ /* 0x000fe20000000a00 */
[----:B0-----:R-:W-:-:S05]  /*1930*/  IMAD.WIDE R4, R155, 0x4, R4 ;  /* 0x000000049b047825 */ /* 0x001fca00078e0204 */
[----:B-----5:R-:W2:Y:S01]  /*1940*/  LDG.E R26, desc[UR42][R4.64] ;  /* 0x0000002a041a7981 */ /* 0x020ea2000c1e1900 */
[----:B------:R-:W-:Y:S01]  /*1950*/  ISETP.NE.U32.AND P2, PT, RZ, UR4, PT ;  /* 0x00000004ff007c0c */ /* 0x000fe2000bf45070 */
[----:B---3--:R-:W-:Y:S01]  /*1960*/  IMAD.MOV.U32 R8, RZ, RZ, RZ ;  /* 0x000000ffff087224 */ /* 0x008fe200078e00ff */
[----:B------:R-:W-:Y:S01]  /*1970*/  ISETP.NE.U32.AND P1, PT, RZ, UR8, PT ;  /* 0x00000008ff007c0c */ /* 0x000fe2000bf25070 */
[----:B------:R-:W-:Y:S01]  /*1980*/  IMAD.MOV.U32 R24, RZ, RZ, RZ ;  /* 0x000000ffff187224 */ /* 0x000fe200078e00ff */
[----:B------:R-:W-:Y:S02]  /*1990*/  ISETP.NE.AND.EX P2, PT, RZ, UR5, PT, P2 ;  /* 0x00000005ff007c0c */ /* 0x000fe4000bf45320 */
[----:B------:R-:W-:Y:S02]  /*19a0*/  ISETP.NE.AND.EX P1, PT, RZ, UR9, PT, P1 ;  /* 0x00000009ff007c0c */ /* 0x000fe4000bf25310 */
[----:B------:R-:W-:-:S04]  /*19b0*/  ISETP.NE.U32.AND P0, PT, RZ, UR6, PT ;  /* 0x00000006ff007c0c */ /* 0x000fc8000bf05070 */
[----:B------:R-:W-:Y:S02]  /*19c0*/  ISETP.NE.AND.EX P0, PT, RZ, UR7, PT, P0 ;  /* 0x00000007ff007c0c */ /* 0x000fe4000bf05300 */
[----:B--2---:R-:W-:Y:S01]  /*19d0*/  SHF.R.S32.HI R0, RZ, 0x1f, R26 ;  /* 0x0000001fff007819 */ /* 0x004fe2000001141a */
[C---:B------:R-:W-:Y:S02]  /*19e0*/  IMAD.SHL.U32 R28, R26.reuse, 0x4, RZ ;  /* 0x000000041a1c7824 */ /* 0x040fe400078e00ff */
[C---:B------:R-:W-:Y:S01]  /*19f0*/  @P2 LEA R6, P3, R26.reuse, UR4, 0x2 ;  /* 0x000000041a062c11 */ /* 0x040fe2000f8610ff */
[----:B------:R-:W-:Y:S01]  /*1a00*/  STL [R1+0x14], R26 ;  /* 0x0000141a01007387 */ /* 0x000fe20000100800 */
[C-C-:B------:R-:W-:Y:S02]  /*1a10*/  SHF.L.U64.HI R27, R26.reuse, 0x2, R0.reuse ;  /* 0x000000021a1b7819 */ /* 0x140fe40000010200 */
[----:B------:R-:W-:Y:S01]  /*1a20*/  @P2 LEA.HI.X R7, R26, UR5, R0, 0x2, P3 ;  /* 0x000000051a072c11 */ /* 0x000fe200098f1400 */
[----:B------:R-:W-:Y:S01]  /*1a30*/  ULDC UR4, c[0x0][0x288] ;  /* 0x0000a20000047ab9 */ /* 0x000fe20000000800 */
[C---:B------:R-:W-:Y:S01]  /*1a40*/  IADD3 R4, P4, R28.reuse, UR6, RZ ;  /* 0x000000061c047c10 */ /* 0x040fe2000ff9e0ff */
[----:B------:R0:W-:Y:S04]  /*1a50*/  STL [R1+0x40], R0 ;  /* 0x0000400001007387 */ /* 0x0001e80000100800 */
[----:B------:R1:W5:Y:S01]  /*1a60*/  @P2 LDG.E R8, desc[UR42][R6.64] ;  /* 0x0000002a06082981 */ /* 0x000362000c1e1900 */
[----:B------:R-:W-:Y:S01]  /*1a70*/  IMAD.U32 R152, RZ, RZ, UR4 ;  /* 0x00000004ff987e24 */ /* 0x000fe2000f8e00ff */
[----:B------:R-:W-:Y:S01]  /*1a80*/  IADD3.X R5, R27, UR7, RZ, P4, !PT ;  /* 0x000000071b057c10 */ /* 0x000fe2000a7fe4ff */
[----:B------:R-:W-:Y:S01]  /*1a90*/  ULDC.64 UR4, c[0x0][0x418] ;  /* 0x0001060000047ab9 */ /* 0x000fe20000000a00 */
[----:B------:R2:W-:Y:S04]  /*1aa0*/  STL [R1+0x1c], R28 ;  /* 0x00001c1c01007387 */ /* 0x0005e80000100800 */
[----:B------:R2:W5:Y:S01]  /*1ab0*/  @P0 LDG.E R24, desc[UR42][R4.64] ;  /* 0x0000002a04180981 */ /* 0x000562000c1e1900 */
[----:B-1----:R-:W-:-:S03]  /*1ac0*/  @P1 IADD3 R6, P2, R28, UR8, RZ ;  /* 0x000000081c061c10 */ /* 0x002fc6000ff5e0ff */
[----:B------:R2:W-:Y:S01]  /*1ad0*/  STL [R1+0x20], R27 ;  /* 0x0000201b01007387 */ /* 0x0005e20000100800 */
[----:B------:R-:W-:Y:S01]  /*1ae0*/  @P1 IADD3.X R7, R27, UR9, RZ, P2, !PT ;  /* 0x000000091b071c10 */ /* 0x000fe200097fe4ff */
[----:B------:R-:W-:Y:S02]  /*1af0*/  UISETP.NE.U32.AND UP0, UPT, UR4, URZ, UPT ;  /* 0x0000003f0400728c */ /* 0x000fe4000bf05070 */
[----:B------:R2:W-:Y:S01]  /*1b00*/  STL [R1+0x24], R153 ;  /* 0x0000249901007387 */ /* 0x0005e20000100800 */
[----:B------:R-:W-:Y:S01]  /*1b10*/  ULDC.64 UR8, c[0x0][0xa20] ;  /* 0x0002880000087ab9 */ /* 0x000fe20000000a00 */
[----:B------:R-:W-:Y:S02]  /*1b20*/  ULDC UR4, c[0x0][0x424] ;  /* 0x0001090000047ab9 */ /* 0x000fe40000000800 */
[----:B------:R2:W5:Y:S01]  /*1b30*/  @P1 LDG.E R152, desc[UR42][R6.64] ;  /* 0x0000002a06981981 */ /* 0x000562000c1e1900 */
[----:B------:R-:W-:Y:S01]  /*1b40*/  UISETP.NE.AND.EX UP0, UPT, UR5, URZ, UPT, UP0 ;  /* 0x0000003f0500728c */ /* 0x000fe2000bf05300 */
[----:B------:R-:W-:-:S02]  /*1b50*/  LOP3.LUT R3, R154, 0xff000000, RZ, 0xc0, !PT ;  /* 0xff0000009a037812 */ /* 0x000fc400078ec0ff */
[----:B------:R-:W-:Y:S01]  /*1b60*/  ISETP.NE.U32.AND P2, PT, RZ, UR8, PT ;  /* 0x00000008ff007c0c */ /* 0x000fe2000bf45070 */
[----:B------:R-:W-:Y:S01]  /*1b70*/  USEL UR4, UR4, 0x1, UP0 ;  /* 0x0000000104047887 */ /* 0x000fe20008000000 */
[----:B------:R-:W-:Y:S01]  /*1b80*/  ULDC UR5, c[0x0][0x2f0] ;  /* 0x0000bc0000057ab9 */ /* 0x000fe20000000800 */
[----:B0-----:R-:W-:Y:S02]  /*1b90*/  LOP3.LUT R0, R154, 0xff0000, RZ, 0xc0, !PT ;  /* 0x00ff00009a007812 */ /* 0x001fe400078ec0ff */
[----:B------:R-:W-:Y:S01]  /*1ba0*/  UIMAD UR4, UR4, UR5, URZ ;  /* 0x00000005040472a4 */ /* 0x000fe2000f8e023f */
[----:B------:R-:W-:Y:S02]  /*1bb0*/  SHF.R.U32.HI R3, RZ, 0x8, R3 ;  /* 0x00000008ff037819 */ /* 0x000fe40000011603 */
[----:B------:R-:W-:Y:S01]  /*1bc0*/  ISETP.NE.AND.EX P2, PT, RZ, UR9, PT, P2 ;  /* 0x00000009ff007c0c */ /* 0x000fe2000bf45320 */
[----:B------:R-:W-:Y:S01]  /*1bd0*/  ULDC UR5, c[0x0][0x348] ;  /* 0x0000d20000057ab9 */ /* 0x000fe20000000800 */
[----:B------:R-:W-:-:S02]  /*1be0*/  LEA.HI R9, R0, R3, RZ, 0x10 ;  /* 0x0000000300097211 */ /* 0x000fc400078f80ff */
[----:B------:R-:W-:Y:S01]  /*1bf0*/  LOP3.LUT R184, R154, 0xffff, RZ, 0xc0, !PT ;  /* 0x0000ffff9ab87812 */ /* 0x000fe200078ec0ff */
[----:B--2---:R-:W-:Y:S08]  /*1c00*/  @P1 BRA `(.L_x_591) ;  /* 0x0000000000241947 */ /* 0x004ff00003800000 */
[----:B------:R-:W-:Y:S02]  /*1c10*/  ULDC.64 UR6, c[0x0][0xa00] ;  /* 0x0002800000067ab9 */ /* 0x000fe40000000a00 */
[----:B------:R-:W-:-:S04]  /*1c20*/  ISETP.NE.U32.AND P1, PT, RZ, UR6, PT ;  /* 0x00000006ff007c0c */ /* 0x000fc8000bf25070 */
[----:B------:R-:W-:-:S13]  /*1c30*/  ISETP.NE.AND.EX P1, PT, RZ, UR7, PT, P1 ;  /* 0x00000007ff007c0c */ /* 0x000fda000bf25310 */
[----:B------:R-:W-:Y:S05]  /*1c40*/  @!P1 BRA `(.L_x_591) ;  /* 0x0000000000149947 */ /* 0x000fea0003800000 */
[----:B------:R-:W0:Y:S02]  /*1c50*/  LDC.64 R6, c[0x0][0xa00] ;  /* 0x00028000ff067b82 */ /* 0x000e240000000a00 */
[----:B0-----:R-:W-:-:S05]  /*1c60*/  IMAD.WIDE R6, R26, 0x4, R6 ;  /* 0x000000041a067825 */ /* 0x001fca00078e0206 */
[----:B-----5:R-:W2:Y:S04]  /*1c70*/  LDG.E R152, desc[UR42][R6.64] ;  /* 0x0000002a06987981 */ /* 0x020ea8000c1e1900 */
[----:B------:R-:W2:Y:S02]  /*1c80*/  LDG.E R3, desc[UR42][R6.64+0x4] ;  /* 0x0000042a06037981 */ /* 0x000ea4000c1e1900 */
[----:B--2---:R-:W-:-:S07]  /*1c90*/  IMAD.IADD R152, R3, 0x1, -R152 ;  /* 0x0000000103987824 */ /* 0x004fce00078e0a98 */
.L_x_591:
[----:B------:R-:W-:Y:S01]  /*1ca0*/  MOV R36, UR5 ;  /* 0x0000000500247c02 */ /* 0x000fe20008000f00 */
[----:B------:R-:W-:Y:S01]  /*1cb0*/  IMAD.U32 R25, RZ, RZ, UR4 ;  /* 0x00000004ff197e24 */ /* 0x000fe2000f8e00ff */
[----:B------:R-:W-:Y:S06]  /*1cc0*/  @!P2 BRA `(.L_x_592) ;  /* 0x000000000010a947 */ /* 0x000fec0003800000 */
[----:B------:R-:W-:-:S04]  /*1cd0*/  IADD3 R4, P0, R28, UR8, RZ ;  /* 0x000000081c047c10 */ /* 0x000fc8000ff1e0ff */
[----:B------:R-:W-:-:S05]  /*1ce0*/  IADD3.X R5, R27, UR9, RZ, P0, !PT ;  /* 0x000000091b057c10 */ /* 0x000fca00087fe4ff */
[----:B------:R0:W5:Y:S01]  /*1cf0*/  LDG.E R25, desc[UR42][R4.64] ;  /* 0x0000002a04197981 */ /* 0x000162000c1e1900 */
[----:B------:R-:W-:Y:S05]  /*1d00*/  BRA `(.L_x_593) ;  /* 0x0000000000107947 */ /* 0x000fea0003800000 */
.L_x_592:
[----:B------:R-:W-:Y:S05]  /*1d10*/  @!P0 BRA `(.L_x_593) ;  /* 0x00000000000c8947 */ /* 0x000fea0003800000 */
[----:B------:R-:W2:Y:S04]  /*1d20*/  LDG.E R0, desc[UR42][R4.64] ;  /* 0x0000002a04007981 */ /* 0x000ea8000c1e1900 */
[----:B------:R-:W2:Y:S02]  /*1d30*/  LDG.E R25, desc[UR42][R4.64+0x4] ;  /* 0x0000042a04197981 */ /* 0x000ea4000c1e1900 */
[----:B--2---:R-:W-:-:S07]  /*1d40*/  IMAD.IADD R25, R25, 0x1, -R0 ;  /* 0x0000000119197824 */ /* 0x004fce00078e0a00 */
.L_x_593:
[----:B------:R-:W-:Y:S02]  /*1d50*/  ULDC.64 UR4, c[0x0][0xa10] ;  /* 0x0002840000047ab9 */ /* 0x000fe40000000a00 */
[----:B------:R-:W-:-:S04]  /*1d60*/  ISETP.NE.U32.AND P0, PT, RZ, UR4, PT ;  /* 0x00000004ff007c0c */ /* 0x000fc8000bf05070 */
[----:B------:R-:W-:Y:S01]  /*1d70*/  ISETP.NE.AND.EX P0, PT, RZ, UR5, PT, P0 ;  /* 0x00000005ff007c0c */ /* 0x000fe2000bf05300 */
[----:B------:R-:W-:Y:S02]  /*1d80*/  ULDC.64 UR4, c[0x0][0xa30] ;  /* 0x00028c0000047ab9 */ /* 0x000fe40000000a00 */
[----:B------:R-:W-:-:S10]  /*1d90*/  ISETP.NE.U32.AND P1, PT, RZ, UR4, PT ;  /* 0x00000004ff007c0c */ /* 0x000fd4000bf25070 */
[----:B0-----:R-:W0:Y:S01]  /*1da0*/  @P0 LDC.64 R4, c[0x0][0xa10] ;  /* 0x00028400ff040b82 */ /* 0x001e220000000a00 */
[----:B------:R-:W-:Y:S01]  /*1db0*/  ISETP.NE.AND.EX P1, PT, RZ, UR5, PT, P1 ;  /* 0x00000005ff007c0c */ /* 0x000fe2000bf25310 */
[----:B0-----:R-:W-:-:S05]  /*1dc0*/  @P0 IMAD.WIDE R4, R26, 0x4, R4 ;  /* 0x000000041a040825 */ /* 0x001fca00078e0204 */
[----:B------:R-:W2:Y:S04]  /*1dd0*/  @P0 LDG.E R0, desc[UR42][R4.64] ;  /* 0x0000002a04000981 */ /* 0x000ea8000c1e1900 */
[----:B------:R0:W2:Y:S01]  /*1de0*/  @P0 LDG.E R3, desc[UR42][R4.64+0x4] ;  /* 0x0000042a04030981 */ /* 0x0000a2000c1e1900 */
[----:B-----5:R-:W-:Y:S02]  /*1df0*/  IMAD.MOV.U32 R154, RZ, RZ, R25 ;  /* 0x000000ffff9a7224 */ /* 0x020fe400078e0019 */
[----:B0-----:R-:W-:-:S04]  /*1e00*/  @P1 IADD3 R4, P2, R28, UR4, RZ ;  /* 0x000000041c041c10 */ /* 0x001fc8000ff5e0ff */
[----:B------:R-:W-:-:S05]  /*1e10*/  @P1 IADD3.X R5, R27, UR5, RZ, P2, !PT ;  /* 0x000000051b051c10 */ /* 0x000fca00097fe4ff */
[----:B------:R0:W5:Y:S01]  /*1e20*/  @P1 LDG.E R154, desc[UR42][R4.64] ;  /* 0x0000002a049a1981 */ /* 0x000162000c1e1900 */
[----:B------:R-:W-:Y:S01]  /*1e30*/  LOP3.LUT R12, R9, 0xff, RZ, 0xc0, !PT ;  /* 0x000000ff090c7812 */ /* 0x000fe200078ec0ff */
[----:B------:R-:W-:Y:S01]  /*1e40*/  IMAD.IADD R11, R25, 0x1, -R8 ;  /* 0x00000001190b7824 */ /* 0x000fe200078e0a08 */
[----:B------:R-:W-:Y:S01]  /*1e50*/  SHF.R.U32.HI R6, RZ, 0x10, R9 ;  /* 0x00000010ff067819 */ /* 0x000fe20000011609 */
[----:B------:R-:W-:Y:S01]  /*1e60*/  BSSY B0, `(.L_x_594) ;  /* 0x000002b000007945 */ /* 0x000fe20003800000 */
[----:B------:R-:W-:Y:S01]  /*1e70*/  LOP3.LUT R18, R18, 0xfffffffb, RZ, 0xc0, !PT ;  /* 0xfffffffb12127812 */ /* 0x000fe200078ec0ff */
[----:B------:R0:W-:Y:S01]  /*1e80*/  STL [R1+0x38], R12 ;  /* 0x0000380c01007387 */ /* 0x0001e20000100800 */
[----:B------:R-:W-:-:S03]  /*1e90*/  IMAD.MOV.U32 R7, RZ, RZ, RZ ;  /* 0x000000ffff077224 */ /* 0x000fc600078e00ff */
[----:B------:R0:W-:Y:S01]  /*1ea0*/  STL [R1+0x18], R6 ;  /* 0x0000180601007387 */ /* 0x0001e20000100800 */
[----:B--2---:R-:W-:-:S04]  /*1eb0*/  @P0 IMAD.IADD R36, R3, 0x1, -R0 ;  /* 0x0000000103240824 */ /* 0x004fc800078e0a00 */
[----:B------:R-:W-:-:S04]  /*1ec0*/  IMAD.IADD R155, R11, 0x1, R36 ;  /* 0x000000010b9b7824 */ /* 0x000fc800078e0224 */
[C---:B------:R-:W-:Y:S01]  /*1ed0*/  VIADD R0, R155.reuse, 0x3f ;  /* 0x0000003f9b007836 */ /* 0x040fe20000000000 */
[----:B------:R-:W-:-:S04]  /*1ee0*/  ISETP.GE.AND P3, PT, R155, 0x1, PT ;  /* 0x000000019b00780c */ /* 0x000fc80003f66270 */
[----:B------:R-:W-:-:S04]  /*1ef0*/  SHF.R.S32.HI R3, RZ, 0x1f, R0 ;  /* 0x0000001fff037819 */ /* 0x000fc80000011400 */
[----:B------:R-:W-:-:S04]  /*1f00*/  LEA.HI R3, R3, R0, RZ, 0x6 ;  /* 0x0000000003037211 */ /* 0x000fc800078f30ff */
[----:B------:R-:W-:Y:S02]  /*1f10*/  SHF.R.S32.HI R168, RZ, 0x6, R3 ;  /* 0x00000006ffa87819 */ /* 0x000fe40000011403 */
[----:B------:R-:W-:Y:S01]  /*1f20*/  @P3 LOP3.LUT R18, R18, 0x4, RZ, 0xfc, !PT ;  /* 0x0000000412123812 */ /* 0x000fe200078efcff */
[----:B0-----:R-:W-:Y:S06]  /*1f30*/  @!P3 BRA `(.L_x_595) ;  /* 0x000000000074b947 */ /* 0x001fec0003800000 */
[----:B------:R-:W-:Y:S01]  /*1f40*/  ISETP.NE.AND P0, PT, R6, RZ, PT ;  /* 0x000000ff0600720c */ /* 0x000fe20003f05270 */
[----:B------:R-:W-:-:S03]  /*1f50*/  ULDC UR4, c[0x0][0x9f0] ;  /* 0x00027c0000047ab9 */ /* 0x000fc60000000800 */
[----:B------:R-:W-:-:S04]  /*1f60*/  SEL R9, R6, UR4, P0 ;  /* 0x0000000406097c07 */ /* 0x000fc80008000000 */
[-C--:B------:R-:W-:Y:S02]  /*1f70*/  IABS R6, R9.reuse ;  /* 0x0000000900067213 */ /* 0x080fe40000000000 */
[----:B------:R-:W-:Y:S02]  /*1f80*/  IADD3 R0, R168, -0x1, R9 ;  /* 0xffffffffa8007810 */ /* 0x000fe40007ffe009 */
[----:B------:R-:W0:Y:S01]  /*1f90*/  I2F.RP R3, R6 ;  /* 0x0000000600037306 */ /* 0x000e220000209400 */
[-C--:B------:R-:W-:Y:S02]  /*1fa0*/  IABS R10, R9.reuse ;  /* 0x00000009000a7213 */ /* 0x080fe40000000000 */
[----:B------:R-:W-:Y:S02]  /*1fb0*/  IABS R8, R0 ;  /* 0x0000000000087213 */ /* 0x000fe40000000000 */
[----:B------:R-:W-:-:S04]  /*1fc0*/  LOP3.LUT R0, R0, R9, RZ, 0x3c, !PT ;  /* 0x0000000900007212 */ /* 0x000fc800078e3cff */
[----:B------:R-:W-:Y:S01]  /*1fd0*/  ISETP.GE.AND P2, PT, R0, RZ, PT ;  /* 0x000000ff0000720c */ /* 0x000fe20003f46270 */
[----:B0-----:R-:W0:Y:S02]  /*1fe0*/  MUFU.RCP R3, R3 ;  /* 0x0000000300037308 */ /* 0x001e240000001000 */
[----:B0-----:R-:W-:Y:S02]  /*1ff0*/  VIADD R4, R3, 0xffffffe ;  /* 0x0ffffffe03047836 */ /* 0x001fe40000000000 */
[----:B------:R-:W-:-:S04]  /*2000*/  IMAD.MOV R3, RZ, RZ, -R10 ;  /* 0x000000ffff037224 */ /* 0x000fc800078e0a0a */
[----:B------:R0:W1:Y:S02]  /*2010*/  F2I.FTZ.U32.TRUNC.NTZ R5, R4 ;  /* 0x0000000400057305 */ /* 0x000064000021f000 */
[----:B0-----:R-:W-:Y:S02]  /*2020*/  IMAD.MOV.U32 R4, RZ, RZ, RZ ;  /* 0x000000ffff047224 */ /* 0x001fe400078e00ff */
[----:B-1----:R-:W-:-:S04]  /*2030*/  IMAD.MOV R7, RZ, RZ, -R5 ;  /* 0x000000ffff077224 */ /* 0x002fc800078e0a05 */
[----:B------:R-:W-:-:S04]  /*2040*/  IMAD R7, R7, R6, RZ ;  /* 0x0000000607077224 */ /* 0x000fc800078e02ff */
[----:B------:R-:W-:-:S06]  /*2050*/  IMAD.HI.U32 R5, R5, R7, R4 ;  /* 0x0000000705057227 */ /* 0x000fcc00078e0004 */
[----:B------:R-:W-:-:S04]  /*2060*/  IMAD.HI.U32 R5, R5, R8, RZ ;  /* 0x0000000805057227 */ /* 0x000fc800078e00ff */
[----:B------:R-:W-:-:S05]  /*2070*/  IMAD R3, R5, R3, R8 ;  /* 0x0000000305037224 */ /* 0x000fca00078e0208 */
[----:B------:R-:W-:-:S13]  /*2080*/  ISETP.GT.U32.AND P1, PT, R6, R3, PT ;  /* 0x000000030600720c */ /* 0x000fda0003f24070 */
[----:B------:R-:W-:Y:S02]  /*2090*/  @!P1 IMAD.IADD R3, R3, 0x1, -R6 ;  /* 0x0000000103039824 */ /* 0x000fe400078e0a06 */
[----:B------:R-:W-:Y:S01]  /*20a0*/  @!P1 VIADD R5, R5, 0x1 ;  /* 0x0000000105059836 */ /* 0x000fe20000000000 */
[----:B------:R-:W-:Y:S02]  /*20b0*/  ISETP.NE.AND P1, PT, R9, RZ, PT ;  /* 0x000000ff0900720c */ /* 0x000fe40003f25270 */
[----:B------:R-:W-:-:S13]  /*20c0*/  ISETP.GE.U32.AND P0, PT, R3, R6, PT ;  /* 0x000000060300720c */ /* 0x000fda0003f06070 */
[----:B------:R-:W-:-:S04]  /*20d0*/  @P0 VIADD R5, R5, 0x1 ;  /* 0x0000000105050836 */ /* 0x000fc80000000000 */
[----:B------:R-:W-:Y:S01]  /*20e0*/  @!P2 IMAD.MOV R5, RZ, RZ, -R5 ;  /* 0x000000ffff05a224 */ /* 0x000fe200078e0a05 */
[----:B------:R-:W-:-:S05]  /*20f0*/  @!P1 LOP3.LUT R5, RZ, R9, RZ, 0x33, !PT ;  /* 0x00000009ff059212 */ /* 0x000fca00078e33ff */
[----:B------:R-:W-:-:S07]  /*2100*/  IMAD.MOV.U32 R7, RZ, RZ, R5 ;  /* 0x000000ffff077224 */ /* 0x000fce00078e0005 */
.L_x_595:
[----:B------:R-:W-:Y:S05]  /*2110*/  BSYNC B0 ;  /* 0x0000000000007941 */ /* 0x000fea0003800000 */
.L_x_594:
[----:B------:R-:W-:Y:S01]  /*2120*/  IMAD R0, R12, R7, RZ ;  /* 0x000000070c007224 */ /* 0x000fe200078e02ff */
[----:B------:R-:W-:-:S04]  /*2130*/  PLOP3.LUT P2, PT, PT, PT, PT, 0x80, 0x0 ;  /* 0x000000000000781c */ /* 0x000fc80003f4f070 */
[C---:B------:R-:W-:Y:S01]  /*2140*/  VIADDMNMX R7, R0.reuse, R7, R168, PT ;  /* 0x0000000700077246 */ /* 0x040fe200038001a8 */
[----:B------:R-:W-:-:S04]  /*2150*/  IMAD R0, R0, 0x40, -R11 ;  /* 0x0000004000007824 */ /* 0x000fc800078e0a0b */
[----:B------:R-:W-:Y:S01]  /*2160*/  IMAD R7, R7, 0x40, -R11 ;  /* 0x0000004007077824 */ /* 0x000fe200078e0a0b */
[----:B------:R-:W-:-:S04]  /*2170*/  VIMNMX R0, RZ, R0, !PT ;  /* 0x00000000ff007248 */ /* 0x000fc80007fe0100 */
[----:B------:R-:W-:Y:S02]  /*2180*/  VIMNMX R7, R7, R36, PT ;  /* 0x0000002407077248 */ /* 0x000fe40003fe0100 */
[----:B------:R-:W-:Y:S02]  /*2190*/  SHF.R.U32.HI R35, RZ, 0x6, R0 ;  /* 0x00000006ff237819 */ /* 0x000fe40000011600 */
[----:B------:R-:W-:-:S03]  /*21a0*/  ISETP.GT.AND P0, PT, R7, R0, PT ;  /* 0x000000000700720c */ /* 0x000fc60003f04270 */
[----:B------:R-:W-:-:S10]  /*21b0*/  IMAD.MOV.U32 R34, RZ, RZ, R35 ;  /* 0x000000ffff227224 */ /* 0x000fd400078e0023 */
[----:B------:R-:W-:-:S05]  /*21c0*/  @P0 VIADD R3, R7, 0x3f ;  /* 0x0000003f07030836 */ /* 0x000fca0000000000 */
[----:B------:R-:W-:-:S04]  /*21d0*/  @P0 SHF.R.S32.HI R0, RZ, 0x1f, R3 ;  /* 0x0000001fff000819 */ /* 0x000fc80000011403 */
[----:B------:R-:W-:-:S04]  /*21e0*/  @P0 LEA.HI R0, R0, R3, RZ, 0x6 ;  /* 0x0000000300000211 */ /* 0x000fc800078f30ff */
[----:B------:R-:W-:-:S04]  /*21f0*/  @P0 SHF.R.S32.HI R34, RZ, 0x6, R0 ;  /* 0x00000006ff220819 */ /* 0x000fc80000011400 */
[----:B------:R-:W-:-:S13]  /*2200*/  ISETP.GT.AND P0, PT, R34, R35, PT ;  /* 0x000000232200720c */ /* 0x000fda0003f04270 */
[----:B------:R-:W-:Y:S05]  /*2210*/  @!P0 BRA `(.L_x_596) ;  /* 0x0000002c00988947 */ /* 0x000fea0003800000 */
[----:B------:R-:W-:Y:S01]  /*2220*/  VIADD R0, R2, 0x22400 ;  /* 0x0002240002007836 */ /* 0x000fe20000000000 */
[----:B------:R-:W-:Y:S04]  /*2230*/  BSSY B6, `(.L_x_597) ;  /* 0x0000013000067945 */ /* 0x000fe80003800000 */
[----:B------:R-:W-:-:S13]  /*2240*/  LOP3.LUT P0, RZ, R0, 0x3ff, RZ, 0xc0, !PT ;  /* 0x000003ff00ff7812 */ /* 0x000fda000780c0ff */
[----:B------:R-:W-:Y:S05]  /*2250*/  @!P0 BRA `(.L_x_598) ;  /* 0x0000000000408947 */ /* 0x000fea0003800000 */
[----:B------:R-:W-:Y:S01]  /*2260*/  MOV R14, 0x0 ;  /* 0x00000000000e7802 */ /* 0x000fe20000000f00 */
[----:B------:R-:W-:Y:S01]  /*2270*/  ULDC.64 UR4, c[0x4][0x90] ;  /* 0x0100240000047ab9 */ /* 0x000fe20000000a00 */
[----:B------:R-:W-:Y:S01]  /*2280*/  ULDC.64 UR6, c[0x4][0x30] ;  /* 0x01000c0000067ab9 */ /* 0x000fe20000000a00 */
[----:B------:R-:W-:Y:S02]  /*2290*/  IMAD.U32 R4, RZ, RZ, UR4 ;  /* 0x00000004ff047e24 */ /* 0x000fe4000f8e00ff */
        /* <DEDUP_REMOVED lines=11> */
[----:B0----5:R-:W-:Y:S05]  /*2350*/  CALL.ABS.NOINC R14 ;  /* 0x000000000e007343 */ /* 0x021fea0003c00000 */
.L_x_598:
[----:B------:R-:W-:Y:S05]  /*2360*/  BSYNC B6 ;  /* 0x0000000000067941 */ /* 0x000fea0003800000 */
.L_x_597:
[----:B------:R-:W-:Y:S01]  /*2370*/  VIADD R0, R2, 0x400 ;  /* 0x0000040002007836 */ /* 0x000fe20000000000 */
[----:B------:R-:W-:Y:S04]  /*2380*/  BSSY B6, `(.L_x_599) ;  /* 0x0000013000067945 */ /* 0x000fe80003800000 */
[----:B------:R-:W-:-:S13]  /*2390*/  LOP3.LUT P0, RZ, R0, 0x3ff, RZ, 0xc0, !PT ;  /* 0x000003ff00ff7812 */ /* 0x000fda000780c0ff */
        /* <DEDUP_REMOVED lines=9> */
[----:B------:R-:W-:Y:S02]  /*2430*/  IMAD.U32 R7, RZ, RZ, UR7 ;  /* 0x00000007ff077e24 */ /* 0x000fe4000f8e00ff */
[----:B------:R-:W-:-:S02]  /*2440*/  IMAD.U32 R10, RZ, RZ, UR4 ;  /* 0x00000004ff0a7e24 */ /* 0x000fc4000f8e00ff */
[----:B------:R-:W-:Y:S02]  /*2450*/  IMAD.U32 R11, RZ, RZ, UR5 ;  /* 0x00000005ff0b7e24 */ /* 0x000fe4000f8e00ff */
[----:B------:R-:W-:Y:S02]  /*2460*/  IMAD.MOV.U32 R8, RZ, RZ, 0x70 ;  /* 0x00000070ff087424 */ /* 0x000fe400078e00ff */
[----:B------:R-:W-:Y:S02]  /*2470*/  IMAD.MOV.U32 R12, RZ, RZ, 0x1 ;  /* 0x00000001ff0c7424 */ /* 0x000fe400078e00ff */
[----:B------:R-:W-:-:S07]  /*2480*/  IMAD.MOV.U32 R13, RZ, RZ, RZ ;  /* 0x000000ffff0d7224 */ /* 0x000fce00078e00ff */
[----:B------:R-:W-:-:S07]  /*2490*/  LEPC R20, `(.L_x_600) ;  /* 0x000000001014794e */ /* 0x000fce0000000000 */
[----:B0----5:R-:W-:Y:S05]  /*24a0*/  CALL.ABS.NOINC R14 ;  /* 0x000000000e007343 */ /* 0x021fea0003c00000 */
.L_x_600:
[----:B------:R-:W-:Y:S05]  /*24b0*/  BSYNC B6 ;  /* 0x0000000000067941 */ /* 0x000fea0003800000 */
.L_x_599:
[----:B------:R-:W-:Y:S01]  /*24c0*/  ULDC.64 UR4, c[0x0][0x9f8] ;  /* 0x00027e0000047ab9 */ /* 0x000fe20000000a00 */
[----:B------:R-:W-:Y:S01]  /*24d0*/  IMAD.MOV.U32 R0, RZ, RZ, R26 ;  /* 0x000000ffff007224 */ /* 0x000fe200078e001a */
[----:B------:R-:W-:Y:S01]  /*24e0*/  ISETP.NE.U32.AND P0, PT, RZ, UR4, PT ;  /* 0x00000004ff007c0c */ /* 0x000fe2000bf05070 */
[----:B------:R-:W0:Y:S01]  /*24f0*/  S2R R3, SR_TID.X ;  /* 0x0000000000037919 */ /* 0x000e220000002100 */
[----:B------:R-:W1:Y:S02]  /*2500*/  LDC.64 R6, c[0x0][0x3f8] ;  /* 0x0000fe00ff067b82 */ /* 0x000e640000000a00 */
[----:B------:R-:W-:-:S06]  /*2510*/  ISETP.NE.AND.EX P0, PT, RZ, UR5, PT, P0 ;  /* 0x00000005ff007c0c */ /* 0x000fcc000bf05300 */
[----:B------:R-:W2:Y:S07]  /*2520*/  LDC R45, c[0x0][0x3f4] ;  /* 0x0000fd00ff2d7b82 */ /* 0x000eae0000000800 */
[----:B------:R-:W-:Y:S02]  /*2530*/  @P0 IADD3 R4, P1, R28, UR4, RZ ;  /* 0x000000041c040c10 */ /* 0x000fe4000ff3e0ff */
[----:B------:R-:W-:Y:S02]  /*2540*/  SHF.R.S32.HI R9, RZ, 0x1f, R186 ;  /* 0x0000001fff097819 */ /* 0x000fe400000114ba */
[----:B------:R-:W-:Y:S01]  /*2550*/  SHF.R.S32.HI R189, RZ, 0x1f, R188 ;  /* 0x0000001fffbd7819 */ /* 0x000fe200000114bc */
[----:B------:R-:W3:Y:S01]  /*2560*/  S2R R44, SR_TID.X ;  /* 0x00000000002c7919 */ /* 0x000ee20000002100 */
[----:B------:R-:W-:Y:S01]  /*2570*/  @P0 IADD3.X R5, R27, UR5, RZ, P1, !PT ;  /* 0x000000051b050c10 */ /* 0x000fe20008ffe4ff */
[----:B------:R-:W-:Y:S01]  /*2580*/  IMAD.SHL.U32 R40, R191, 0x40, RZ ;  /* 0x00000040bf287824 */ /* 0x000fe200078e00ff */
[----:B------:R-:W-:-:S03]  /*2590*/  ULDC UR4, c[0x0][0x2f4] ;  /* 0x0000bd0000047ab9 */ /* 0x000fc60000000800 */
[----:B------:R4:W3:Y:S01]  /*25a0*/  @P0 LDG.E R0, desc[UR42][R4.64] ;  /* 0x0000002a04000981 */ /* 0x0008e2000c1e1900 */
[-C--:B-1----:R-:W-:Y:S01]  /*25b0*/  IMAD.WIDE.U32 R20, R186, R6.reuse, R188 ;  /* 0x00000006ba147225 */ /* 0x082fe200078e00bc */
[----:B------:R-:W-:Y:S02]  /*25c0*/  LOP3.LUT R40, R40, 0x1c0, RZ, 0xc0, !PT ;  /* 0x000001c028287812 */ /* 0x000fe400078ec0ff */
[----:B------:R-:W-:Y:S01]  /*25d0*/  ISETP.GE.AND P1, PT, R22, UR4, PT ;  /* 0x0000000416007c0c */ /* 0x000fe2000bf26270 */
[----:B0-----:R-:W-:Y:S01]  /*25e0*/  VIADD R8, R3, 0xffffff80 ;  /* 0xffffff8003087836 */ /* 0x001fe20000000000 */
[----:B--2---:R-:W-:Y:S01]  /*25f0*/  ISETP.GE.AND P2, PT, R16, R45, PT ;  /* 0x0000002d1000720c */ /* 0x004fe20003f46270 */
[-C--:B------:R-:W-:Y:S01]  /*2600*/  IMAD R3, R9, R6.reuse, RZ ;  /* 0x0000000609037224 */ /* 0x080fe200078e02ff */
[----:B------:R-:W-:Y:S01]  /*2610*/  SHF.R.U32.HI R42, RZ, 0x3, R40 ;  /* 0x00000003ff2a7819 */ /* 0x000fe20000011628 */
[----:B------:R-:W-:Y:S01]  /*2620*/  IMAD.WIDE.U32 R28, R186, R6, R16 ;  /* 0x00000006ba1c7225 */ /* 0x000fe200078e0010 */
[----:B----4-:R-:W0:Y:S01]  /*2630*/  LDC.64 R4, c[0x0][0x408] ;  /* 0x00010200ff047b82 */ /* 0x010e220000000a00 */
[----:B------:R-:W-:-:S02]  /*2640*/  SHF.R.S32.HI R13, RZ, 0x1f, R8 ;  /* 0x0000001fff0d7819 */ /* 0x000fc40000011408 */
[----:B------:R-:W-:Y:S01]  /*2650*/  IMAD R11, R186, R7, R3 ;  /* 0x00000007ba0b7224 */ /* 0x000fe200078e0203 */
[----:B------:R-:W-:Y:S01]  /*2660*/  LOP3.LUT R18, R18, 0xfffffffe, RZ, 0xc0, !PT ;  /* 0xfffffffe12127812 */ /* 0x000fe200078ec0ff */
[----:B------:R-:W-:Y:S01]  /*2670*/  IMAD.IADD R3, R24, 0x1, R25 ;  /* 0x0000000118037824 */ /* 0x000fe200078e0219 */
[----:B------:R-:W-:Y:S01]  /*2680*/  LEA.HI R13, R13, R8, RZ, 0x2 ;  /* 0x000000080d0d7211 */ /* 0x000fe200078f10ff */
[----:B------:R-:W-:Y:S01]  /*2690*/  IMAD.IADD R21, R21, 0x1, R11 ;  /* 0x0000000115157824 */ /* 0x000fe200078e020b */
[----:B------:R-:W-:Y:S01]  /*26a0*/  SHF.L.U64.HI R38, R6, 0x6, R7 ;  /* 0x0000000606267819 */ /* 0x000fe20000010207 */
[----:B------:R-:W-:Y:S01]  /*26b0*/  IMAD.IADD R29, R11, 0x1, R29 ;  /* 0x000000010b1d7824 */ /* 0x000fe200078e021d */
[----:B------:R-:W-:Y:S01]  /*26c0*/  LOP3.LUT R13, R13, 0xfffffffc, RZ, 0xc0, !PT ;  /* 0xfffffffc0d0d7812 */ /* 0x000fe200078ec0ff */
[-C--:B-----5:R-:W-:Y:S01]  /*26d0*/  IMAD.WIDE.U32 R20, R154, R6.reuse, R20 ;  /* 0x000000069a147225 */ /* 0x0a0fe200078e0014 */
[----:B------:R-:W-:Y:S02]  /*26e0*/  SHF.R.S32.HI R11, RZ, 0x1f, R154 ;  /* 0x0000001fff0b7819 */ /* 0x000fe4000001149a */
[----:B------:R-:W-:Y:S01]  /*26f0*/  @P2 LOP3.LUT R18, R18, 0x1, RZ, 0xfc, !PT ;  /* 0x0000000112122812 */ /* 0x000fe200078efcff */
[----:B------:R-:W-:Y:S01]  /*2700*/  IMAD.IADD R47, R8, 0x1, -R13 ;  /* 0x00000001082f7824 */ /* 0x000fe200078e0a0d */
[----:B------:R-:W-:Y:S01]  /*2710*/  ISETP.GE.AND P0, PT, R16, UR4, PT ;  /* 0x0000000410007c0c */ /* 0x000fe2000bf06270 */
[-C--:B------:R-:W-:Y:S01]  /*2720*/  IMAD R10, R11, R6.reuse, RZ ;  /* 0x000000060b0a7224 */ /* 0x080fe200078e02ff */
[----:B------:R-:W-:Y:S01]  /*2730*/  LOP3.LUT R18, R18, 0xfffffffd, RZ, 0xc0, !PT ;  /* 0xfffffffd12127812 */ /* 0x000fe200078ec0ff */
[----:B------:R-:W-:Y:S01]  /*2740*/  IMAD.WIDE.U32 R28, R154, R6, R28 ;  /* 0x000000069a1c7225 */ /* 0x000fe200078e001c */
[----:B---3--:R-:W-:-:S02]  /*2750*/  LEA.HI R44, R44, 0x8, RZ, 0x19 ;  /* 0x000000082c2c7811 */ /* 0x008fc400078fc8ff */
[----:B------:R-:W-:Y:S01]  /*2760*/  @P1 LOP3.LUT R18, R18, 0x2, RZ, 0xfc, !PT ;  /* 0x0000000212121812 */ /* 0x000fe200078efcff */
[----:B------:R-:W-:Y:S01]  /*2770*/  IMAD R49, R154, R7, R10 ;  /* 0x000000079a317224 */ /* 0x000fe200078e020a */
[----:B0-----:R-:W-:Y:S01]  /*2780*/  SHF.L.U64.HI R41, R4, 0x6, R5 ;  /* 0x0000000604297819 */ /* 0x001fe20000010205 */
[-C--:B------:R-:W-:Y:S02]  /*2790*/  IMAD R9, R9, R4.reuse, RZ ;  /* 0x0000000409097224 */ /* 0x080fe400078e02ff */
[-C--:B------:R-:W-:Y:S02]  /*27a0*/  IMAD R11, R11, R4.reuse, RZ ;  /* 0x000000040b0b7224 */ /* 0x080fe400078e02ff */
[-C--:B------:R-:W-:Y:S01]  /*27b0*/  IMAD R13, R186, R5.reuse, R9 ;  /* 0x00000005ba0d7224 */ /* 0x080fe200078e0209 */
[----:B------:R-:W-:Y:S01]  /*27c0*/  SEL R9, R45, RZ, P2 ;  /* 0x000000ff2d097207 */ /* 0x000fe20001000000 */
[----:B------:R-:W-:Y:S01]  /*27d0*/  IMAD R11, R154, R5, R11 ;  /* 0x000000059a0b7224 */ /* 0x000fe200078e020b */
[----:B------:R-:W-:Y:S01]  /*27e0*/  LOP3.LUT R5, R40, 0x18, R16, 0xf8, !PT ;  /* 0x0000001828057812 */ /* 0x000fe200078ef810 */
[----:B------:R-:W-:-:S03]  /*27f0*/  IMAD.WIDE.U32 R30, R186, R4, R188 ;  /* 0x00000004ba1e7225 */ /* 0x000fc600078e00bc */
[----:B------:R-:W-:Y:S01]  /*2800*/  LOP3.LUT R5, R5, R42, RZ, 0x3c, !PT ;  /* 0x0000002a05057212 */ /* 0x000fe200078e3cff */
[----:B------:R-:W-:Y:S02]  /*2810*/  IMAD.IADD R9, R16, 0x1, R9 ;  /* 0x0000000110097824 */ /* 0x000fe400078e0209 */
[----:B------:R-:W-:-:S03]  /*2820*/  IMAD.WIDE.U32 R32, R186, R4, R16 ;  /* 0x00000004ba207225 */ /* 0x000fc600078e0010 */
[----:B------:R-:W-:Y:S01]  /*2830*/  SHF.R.S32.HI R8, RZ, 0x1f, R9 ;  /* 0x0000001fff087819 */ /* 0x000fe20000011409 */
[----:B------:R-:W-:Y:S02]  /*2840*/  IMAD R46, R198, 0x200, R5 ;  /* 0x00000200c62e7824 */ /* 0x000fe400078e0205 */
[----:B------:R-:W-:Y:S01]  /*2850*/  IMAD.IADD R31, R31, 0x1, R13 ;  /* 0x000000011f1f7824 */ /* 0x000fe200078e020d */
[----:B------:R-:W-:Y:S01]  /*2860*/  LEA.HI R37, R8, R9, RZ, 0x3 ;  /* 0x0000000908257211 */ /* 0x000fe200078f18ff */
[----:B------:R-:W-:Y:S02]  /*2870*/  IMAD.IADD R33, R13, 0x1, R33 ;  /* 0x000000010d217824 */ /* 0x000fe400078e0221 */
[-C--:B------:R-:W-:Y:S01]  /*2880*/  IMAD.WIDE.U32 R30, R154, R4.reuse, R30 ;  /* 0x000000049a1e7225 */ /* 0x080fe200078e001e */
[----:B------:R-:W-:Y:S02]  /*2890*/  LOP3.LUT R5, R40, 0x38, R37, 0xf8, !PT ;  /* 0x0000003828057812 */ /* 0x000fe400078ef825 */
[----:B------:R-:W-:Y:S01]  /*28a0*/  LOP3.LUT R51, R37, 0xfffffff8, RZ, 0xc0, !PT ;  /* 0xfffffff825337812 */ /* 0x000fe200078ec0ff */
[----:B------:R-:W-:Y:S01]  /*28b0*/  IMAD.WIDE.U32 R32, R154, R4, R32 ;  /* 0x000000049a207225 */ /* 0x000fe200078e0020 */
[----:B------:R-:W-:-:S02]  /*28c0*/  LOP3.LUT R5, R5, R42, RZ, 0x3c, !PT ;  /* 0x0000002a05057212 */ /* 0x000fc400078e3cff */
[----:B------:R-:W-:Y:S01]  /*28d0*/  SHF.R.S32.HI R54, RZ, 0x1f, R51 ;  /* 0x0000001fff367819 */ /* 0x000fe20000011433 */
[----:B------:R-:W-:Y:S02]  /*28e0*/  IMAD.IADD R48, R21, 0x1, R49 ;  /* 0x0000000115307824 */ /* 0x000fe400078e0231 */
[----:B------:R-:W-:Y:S02]  /*28f0*/  IMAD.SHL.U32 R39, R6, 0x40, RZ ;  /* 0x0000004006277824 */ /* 0x000fe400078e00ff */
[----:B------:R-:W-:Y:S02]  /*2900*/  IMAD.SHL.U32 R43, R4, 0x40, RZ ;  /* 0x00000040042b7824 */ /* 0x000fe400078e00ff */
[----:B------:R-:W-:Y:S02]  /*2910*/  IMAD.SHL.U32 R45, R45, 0x2, RZ ;  /* 0x000000022d2d7824 */ /* 0x000fe400078e00ff */
[----:B------:R-:W-:Y:S02]  /*2920*/  IMAD R47, R47, 0x40, R186 ;  /* 0x000000402f2f7824 */ /* 0x000fe400078e02ba */
[----:B------:R-:W-:-:S02]  /*2930*/  IMAD.IADD R49, R49, 0x1, R29 ;  /* 0x0000000131317824 */ /* 0x000fc400078e021d */
[----:B------:R-:W-:Y:S02]  /*2940*/  IMAD.IADD R50, R31, 0x1, R11 ;  /* 0x000000011f327824 */ /* 0x000fe400078e020b */
[----:B------:R-:W-:Y:S02]  /*2950*/  IMAD.IADD R52, R11, 0x1, R33 ;  /* 0x000000010b347824 */ /* 0x000fe400078e0221 */
[----:B------:R-:W-:Y:S01]  /*2960*/  IMAD R55, R198, 0x200, R5 ;  /* 0x00000200c6377824 */ /* 0x000fe200078e0205 */
[----:B------:R-:W-:-:S07]  /*2970*/  SHF.R.S32.HI R53, RZ, 0x1f, R0 ;  /* 0x0000001fff357819 */ /* 0x000fce0000011400 */
.L_x_633:
[----:B0-----:R-:W0:Y:S01]  /*2980*/  LDC R60, c[0x0][0x430] ;  /* 0x00010c00ff3c7b82 */ /* 0x001e220000000800 */
[----:B------:R-:W-:Y:S02]  /*2990*/  VIADD R34, R34, 0xffffffff ;  /* 0xffffffff22227836 */ /* 0x000fe40000000000 */
[----:B------:R-:W-:Y:S02]  /*29a0*/  IMAD.MOV.U32 R59, RZ, RZ, RZ ;  /* 0x000000ffff3b7224 */ /* 0x000fe400078e00ff */
[----:B------:R-:W-:-:S03]  /*29b0*/  IMAD R4, R34, 0x40, R47 ;  /* 0x0000004022047824 */ /* 0x000fc600078e022f */
[----:B-1----:R-:W1:Y:S01]  /*29c0*/  LDC R68, c[0x0][0x3f4] ;  /* 0x0000fd00ff447b82 */ /* 0x002e620000000800 */
[----:B------:R-:W-:Y:S01]  /*29d0*/  IMAD.IADD R12, R3, 0x1, R4 ;  /* 0x00000001030c7824 */ /* 0x000fe200078e0204 */
[----:B------:R-:W-:-:S03]  /*29e0*/  ISETP.GE.AND P1, PT, R4, R36, PT ;  /* 0x000000240400720c */ /* 0x000fc60003f26270 */
[----:B------:R-:W-:Y:S01]  /*29f0*/  IMAD.MOV.U32 R8, RZ, RZ, R12 ;  /* 0x000000ffff087224 */ /* 0x000fe200078e000c */
[----:B------:R-:W-:Y:S02]  /*2a00*/  ISETP.GT.OR P1, PT, R47, 0x3f, P1 ;  /* 0x0000003f2f00780c */ /* 0x000fe40000f24670 */
[----:B0-----:R-:W-:-:S11]  /*2a10*/  ISETP.NE.AND P2, PT, R60, 0x1, PT ;  /* 0x000000013c00780c */ /* 0x001fd60003f45270 */
[----:B------:R-:W0:Y:S08]  /*2a20*/  @!P1 LDC.64 R6, c[0x0][0x428] ;  /* 0x00010a00ff069b82 */ /* 0x000e300000000a00 */
[----:B--2---:R-:W2:Y:S08]  /*2a30*/  @!P1 LDC.64 R4, c[0x0][0x418] ;  /* 0x00010600ff049b82 */ /* 0x004eb00000000a00 */
[----:B---3--:R-:W3:Y:S08]  /*2a40*/  @P2 LDC R9, c[0x0][0x434] ;  /* 0x00010d00ff092b82 */ /* 0x008ef00000000800 */
[----:B------:R-:W4:Y:S01]  /*2a50*/  @P2 LDC R10, c[0x0][0x438] ;  /* 0x00010e00ff0a2b82 */ /* 0x000f220000000800 */
[----:B---3--:R-:W-:-:S05]  /*2a60*/  @P2 IMAD.HI.U32 R9, R12, R9, RZ ;  /* 0x000000090c092227 */ /* 0x008fca00078e00ff */
[----:B----4-:R-:W-:Y:S01]  /*2a70*/  @P2 SHF.R.U32.HI R8, RZ, R10, R9 ;  /* 0x0000000aff082219 */ /* 0x010fe20000011609 */
[----:B0-----:R-:W-:-:S03]  /*2a80*/  @!P1 IMAD R10, R53, R6, RZ ;  /* 0x00000006350a9224 */ /* 0x001fc600078e02ff */
[----:B------:R-:W-:Y:S01]  /*2a90*/  @!P1 SHF.R.S32.HI R9, RZ, 0x1f, R8 ;  /* 0x0000001fff099819 */ /* 0x000fe20000011408 */
[C---:B------:R-:W-:Y:S02]  /*2aa0*/  @!P1 IMAD R11, R0.reuse, R7, R10 ;  /* 0x00000007000b9224 */ /* 0x040fe400078e020a */
[----:B------:R-:W-:-:S04]  /*2ab0*/  @!P1 IMAD.WIDE.U32 R6, R0, R6, R8 ;  /* 0x0000000600069225 */ /* 0x000fc800078e0008 */
[----:B------:R-:W-:Y:S01]  /*2ac0*/  @!P1 IMAD.IADD R7, R7, 0x1, R11 ;  /* 0x0000000107079824 */ /* 0x000fe200078e020b */
[----:B--2---:R-:W-:-:S04]  /*2ad0*/  @!P1 LEA R4, P2, R6, R4, 0x2 ;  /* 0x0000000406049211 */ /* 0x004fc800078410ff */
[----:B------:R-:W-:Y:S02]  /*2ae0*/  @!P1 LEA.HI.X R5, R6, R5, R7, 0x2, P2 ;  /* 0x0000000506059211 */ /* 0x000fe400010f1407 */
[----:B-1----:R-:W-:Y:S01]  /*2af0*/  ISETP.GE.AND P2, PT, R68, 0x1, PT ;  /* 0x000000014400780c */ /* 0x002fe20003f46270 */
[----:B------:R-:W-:Y:S02]  /*2b00*/  IMAD.MOV R7, RZ, RZ, -R8 ;  /* 0x000000ffff077224 */ /* 0x000fe400078e0a08 */
[----:B------:R-:W-:Y:S01]  /*2b10*/  IMAD.SHL.U32 R64, R23, 0x1000, RZ ;  /* 0x0000100017407824 */ /* 0x000fe200078e00ff */
[----:B------:R-:W-:Y:S05]  /*2b20*/  YIELD ;  /* 0x0000000000007946 */ /* 0x000fea0003800000 */
[----:B------:R-:W-:Y:S01]  /*2b30*/  IMAD R60, R60, R7, R12 ;  /* 0x000000073c3c7224 */ /* 0x000fe200078e020c */
[----:B------:R-:W-:Y:S01]  /*2b40*/  IADD3 R7, R46, R64, RZ ;  /* 0x000000402e077210 */ /* 0x000fe20007ffe0ff */
[----:B------:R-:W-:Y:S01]  /*2b50*/  BSSY B0, `(.L_x_601) ;  /* 0x00001ab000007945 */ /* 0x000fe20003800000 */
[----:B------:R0:W5:Y:S01]  /*2b60*/  @!P1 LDG.E R59, desc[UR42][R4.64] ;  /* 0x0000002a043b9981 */ /* 0x000162000c1e1900 */
[----:B------:R-:W-:-:S02]  /*2b70*/  ISETP.GT.AND P1, PT, R34, R35, PT ;  /* 0x000000232200720c */ /* 0x000fc40003f24270 */
[----:B------:R-:W-:Y:S01]  /*2b80*/  IMAD R66, R7, 0x2, R2 ;  /* 0x0000000207427824 */ /* 0x000fe200078e0202 */
[----:B------:R-:W-:Y:S10]  /*2b90*/  @!P2 BRA `(.L_x_602) ;  /* 0x0000001400c4a947 */ /* 0x000ff40003800000 */
[----:B------:R-:W-:Y:S01]  /*2ba0*/  SHF.R.S32.HI R62, RZ, 0x1f, R60 ;  /* 0x0000001fff3e7819 */ /* 0x000fe2000001143c */
[----:B------:R-:W-:Y:S01]  /*2bb0*/  ULDC.64 UR4, c[0x0][0x300] ;  /* 0x0000c00000047ab9 */ /* 0x000fe20000000a00 */
[----:B-----5:R-:W-:Y:S01]  /*2bc0*/  SHF.R.S32.HI R61, RZ, 0x1f, R59 ;  /* 0x0000001fff3d7819 */ /* 0x020fe2000001143b */
[----:B0-----:R-:W-:Y:S01]  /*2bd0*/  IMAD.WIDE.U32 R4, R60, UR4, RZ ;  /* 0x000000043c047c25 */ /* 0x001fe2000f8e00ff */
[----:B------:R-:W-:Y:S01]  /*2be0*/  ULDC.U8 UR8, c[0x0][0x410] ;  /* 0x0001040000087ab9 */ /* 0x000fe20000000000 */
[----:B------:R-:W-:Y:S01]  /*2bf0*/  SHF.R.S32.HI R12, RZ, 0x1f, R34 ;  /* 0x0000001fff0c7819 */ /* 0x000fe20000011422 */
[----:B------:R-:W-:Y:S01]  /*2c00*/  ULDC.64 UR6, c[0x0][0x2e8] ;  /* 0x0000ba0000067ab9 */ /* 0x000fe20000000a00 */
[----:B------:R-:W-:Y:S01]  /*2c10*/  IMAD R7, R62, UR4, RZ ;  /* 0x000000043e077c24 */ /* 0x000fe2000f8e02ff */
[----:B------:R-:W-:Y:S01]  /*2c20*/  ISETP.NE.AND P2, PT, RZ, UR8, PT ;  /* 0x00000008ff007c0c */ /* 0x000fe2000bf45270 */
[----:B------:R-:W-:Y:S02]  /*2c30*/  IMAD R8, R38, R34, RZ ;  /* 0x0000002226087224 */ /* 0x000fe400078e02ff */
[----:B------:R-:W-:Y:S01]  /*2c40*/  IMAD R7, R60, UR5, R7 ;  /* 0x000000053c077c24 */ /* 0x000fe2000f8e0207 */
[----:B------:R-:W-:Y:S01]  /*2c50*/  ULDC.64 UR4, c[0x0][0x310] ;  /* 0x0000c40000047ab9 */ /* 0x000fe20000000a00 */
[----:B------:R-:W-:-:S02]  /*2c60*/  IMAD R9, R12, R39, R8 ;  /* 0x000000270c097224 */ /* 0x000fc400078e0208 */
[----:B------:R-:W-:Y:S02]  /*2c70*/  IMAD R6, R61, UR4, RZ ;  /* 0x000000043d067c24 */ /* 0x000fe4000f8e02ff */
[----:B------:R-:W-:Y:S02]  /*2c80*/  IMAD.IADD R5, R5, 0x1, R7 ;  /* 0x0000000105057824 */ /* 0x000fe400078e0207 */
[C---:B------:R-:W-:Y:S02]  /*2c90*/  IMAD R7, R59.reuse, UR5, R6 ;  /* 0x000000053b077c24 */ /* 0x040fe4000f8e0206 */
[----:B------:R-:W-:Y:S01]  /*2ca0*/  IMAD.WIDE.U32 R4, R59, UR4, R4 ;  /* 0x000000043b047c25 */ /* 0x000fe2000f8e0004 */
[----:B------:R-:W-:-:S03]  /*2cb0*/  ULDC.64 UR4, c[0x0][0x308] ;  /* 0x0000c20000047ab9 */ /* 0x000fc60000000a00 */
[----:B------:R-:W-:Y:S02]  /*2cc0*/  IMAD.IADD R5, R5, 0x1, R7 ;  /* 0x0000000105057824 */ /* 0x000fe400078e0207 */
[----:B------:R-:W-:-:S04]  /*2cd0*/  IMAD.WIDE.U32 R6, R184, UR4, R4 ;  /* 0x00000004b8067c25 */ /* 0x000fc8000f8e0004 */
[----:B------:R-:W-:Y:S01]  /*2ce0*/  IMAD R13, R184, UR5, R7 ;  /* 0x00000005b80d7c24 */ /* 0x000fe2000f8e0207 */
[----:B------:R-:W-:Y:S01]  /*2cf0*/  LEA R67, P3, R6, UR6, 0x1 ;  /* 0x0000000606437c11 */ /* 0x000fe2000f8608ff */
[----:B------:R-:W-:-:S03]  /*2d00*/  IMAD.WIDE.U32 R4, R39, R34, RZ ;  /* 0x0000002227047225 */ /* 0x000fc600078e00ff */
[----:B------:R-:W-:Y:S01]  /*2d10*/  LEA.HI.X R13, R6, UR7, R13, 0x1, P3 ;  /* 0x00000007060d7c11 */ /* 0x000fe200098f0c0d */
[----:B------:R-:W-:Y:S01]  /*2d20*/  IMAD.IADD R10, R5, 0x1, R9 ;  /* 0x00000001050a7824 */ /* 0x000fe200078e0209 */
[----:B------:R-:W-:Y:S07]  /*2d30*/  @!P2 BRA `(.L_x_603) ;  /* 0x0000000800a4a947 */ /* 0x000fee0003800000 */
[----:B------:R-:W-:Y:S01]  /*2d40*/  IMAD R63, R34, -0x40, R36 ;  /* 0xffffffc0223f7824 */ /* 0x000fe200078e0224 */
[----:B------:R-:W-:Y:S01]  /*2d50*/  BSSY B1, `(.L_x_604) ;  /* 0x000001e000017945 */ /* 0x000fe20003800000 */
[----:B------:R-:W-:Y:S02]  /*2d60*/  CS2R R8, SRZ ;  /* 0x0000000000087805 */ /* 0x000fe4000001ff00 */
[----:B------:R-:W-:Y:S02]  /*2d70*/  CS2R R26, SRZ ;  /* 0x00000000001a7805 */ /* 0x000fe4000001ff00 */
[----:B------:R-:W-:Y:S02]  /*2d80*/  CS2R R24, SRZ ;  /* 0x0000000000187805 */ /* 0x000fe4000001ff00 */
[----:B------:R-:W-:Y:S02]  /*2d90*/  VIMNMX R63, R63, 0x40, PT ;  /* 0x000000403f3f7848 */ /* 0x000fe40003fe0100 */
[----:B------:R-:W-:-:S02]  /*2da0*/  CS2R R56, SRZ ;  /* 0x0000000000387805 */ /* 0x000fc4000001ff00 */
[----:B------:R-:W-:-:S13]  /*2db0*/  ISETP.GE.AND P2, PT, R186, R63, PT ;  /* 0x0000003fba00720c */ /* 0x000fda0003f46270 */
[----:B------:R-:W-:Y:S05]  /*2dc0*/  @P2 BRA `(.L_x_605) ;  /* 0x0000000000582947 */ /* 0x000fea0003800000 */
[----:B------:R-:W-:Y:S01]  /*2dd0*/  IMAD R6, R41, R34, RZ ;  /* 0x0000002229067224 */ /* 0x000fe200078e02ff */
[----:B------:R-:W-:Y:S01]  /*2de0*/  IADD3 R8, P3, R20, R4, RZ ;  /* 0x0000000414087210 */ /* 0x000fe20007f7e0ff */
[----:B------:R-:W-:Y:S01]  /*2df0*/  IMAD.MOV.U32 R4, RZ, RZ, R30 ;  /* 0x000000ffff047224 */ /* 0x000fe200078e001e */
[----:B------:R-:W-:Y:S01]  /*2e00*/  ULDC.64 UR6, c[0x0][0x400] ;  /* 0x0001000000067ab9 */ /* 0x000fe20000000a00 */
[----:B------:R-:W-:Y:S01]  /*2e10*/  IMAD.MOV.U32 R5, RZ, RZ, R50 ;  /* 0x000000ffff057224 */ /* 0x000fe200078e0032 */
[----:B------:R-:W-:Y:S01]  /*2e20*/  ULDC.64 UR4, c[0x0][0x3e8] ;  /* 0x0000fa0000047ab9 */ /* 0x000fe20000000a00 */
[-C--:B------:R-:W-:Y:S02]  /*2e30*/  IMAD R11, R12, R43.reuse, R6 ;  /* 0x0000002b0c0b7224 */ /* 0x080fe400078e0206 */
[----:B------:R-:W-:-:S04]  /*2e40*/  IMAD.WIDE.U32 R6, R34, R43, R4 ;  /* 0x0000002b22067225 */ /* 0x000fc800078e0004 */
[----:B------:R-:W-:Y:S01]  /*2e50*/  IMAD.X R9, R10, 0x1, R48, P3 ;  /* 0x000000010a097824 */ /* 0x000fe200018e0630 */
[----:B------:R-:W-:Y:S01]  /*2e60*/  LEA R4, P3, R6, UR6, 0x1 ;  /* 0x0000000606047c11 */ /* 0x000fe2000f8608ff */
[----:B------:R-:W-:-:S05]  /*2e70*/  IMAD.IADD R5, R7, 0x1, R11 ;  /* 0x0000000107057824 */ /* 0x000fca00078e020b */
[----:B------:R-:W-:Y:S02]  /*2e80*/  LEA.HI.X R5, R6, UR7, R5, 0x1, P3 ;  /* 0x0000000706057c11 */ /* 0x000fe400098f0c05 */
[----:B------:R-:W-:-:S04]  /*2e90*/  LEA R6, P3, R8, UR4, 0x1 ;  /* 0x0000000408067c11 */ /* 0x000fc8000f8608ff */
[----:B------:R-:W-:Y:S02]  /*2ea0*/  LEA.HI.X R7, R8, UR5, R9, 0x1, P3 ;  /* 0x0000000508077c11 */ /* 0x000fe400098f0c09 */
[----:B------:R-:W-:Y:S02]  /*2eb0*/  ISETP.GE.AND P3, PT, R188, R68, PT ;  /* 0x00000044bc00720c */ /* 0x000fe40003f66270 */
[----:B------:R-:W-:Y:S02]  /*2ec0*/  CS2R R8, SRZ ;  /* 0x0000000000087805 */ /* 0x000fe4000001ff00 */
[----:B------:R-:W-:-:S09]  /*2ed0*/  CS2R R24, SRZ ;  /* 0x0000000000187805 */ /* 0x000fd2000001ff00 */
[----:B------:R0:W5:Y:S04]  /*2ee0*/  @!P3 LDG.E.64 R26, desc[UR42][R6.64] ;  /* 0x0000002a061ab981 */ /* 0x000168000c1e1b00 */
[----:B------:R0:W5:Y:S01]  /*2ef0*/  @!P3 LDG.E.64 R56, desc[UR42][R4.64] ;  /* 0x0000002a0438b981 */ /* 0x000162000c1e1b00 */
[----:B------:R-:W-:-:S13]  /*2f00*/  ISETP.GE.AND P3, PT, R194, R68, PT ;  /* 0x00000044c200720c */ /* 0x000fda0003f66270 */
[----:B------:R0:W5:Y:S04]  /*2f10*/  @!P3 LDG.E.64 R8, desc[UR42][R6.64+0x20] ;  /* 0x0000202a0608b981 */ /* 0x000168000c1e1b00 */
[----:B------:R0:W5:Y:S02]  /*2f20*/  @!P3 LDG.E.64 R24, desc[UR42][R4.64+0x20] ;  /* 0x0000202a0418b981 */ /* 0x000164000c1e1b00 */
.L_x_605:
[----:B------:R-:W-:Y:S05]  /*2f30*/  BSYNC B1 ;  /* 0x0000000000017941 */ /* 0x000fea0003800000 */
.L_x_604:
[----:B------:R-:W-:Y:S01]  /*2f40*/  UISETP.NE.AND UP0, UPT, UR37, 0x3, UPT ;  /* 0x000000032500788c */ /* 0x000fe2000bf05270 */
[----:B0----5:R-:W-:Y:S02]  /*2f50*/  IMAD.MOV.U32 R4, RZ, RZ, R8 ;  /* 0x000000ffff047224 */ /* 0x021fe400078e0008 */
[----:B------:R-:W-:Y:S02]  /*2f60*/  IMAD.MOV.U32 R5, RZ, RZ, R9 ;  /* 0x000000ffff057224 */ /* 0x000fe400078e0009 */
[----:B------:R-:W-:Y:S01]  /*2f70*/  IMAD.MOV.U32 R6, RZ, RZ, R26 ;  /* 0x000000ffff067224 */ /* 0x000fe200078e001a */
[----:B------:R-:W-:Y:S01]  /*2f80*/  PLOP3.LUT P3, PT, PT, PT, UP0, 0x80, 0x0 ;  /* 0x000000000000781c */ /* 0x000fe20003f6f008 */
[----:B------:R-:W-:Y:S01]  /*2f90*/  IMAD.MOV.U32 R7, RZ, RZ, R57 ;  /* 0x000000ffff077224 */ /* 0x000fe200078e0039 */
[----:B------:R-:W-:Y:S01]  /*2fa0*/  PRMT R70, R4, 0x5410, R5 ;  /* 0x0000541004467816 */ /* 0x000fe20000000005 */
[----:B------:R-:W-:Y:S02]  /*2fb0*/  IMAD.MOV.U32 R4, RZ, RZ, R27 ;  /* 0x000000ffff047224 */ /* 0x000fe400078e001b */
[----:B------:R-:W-:-:S03]  /*2fc0*/  IMAD.MOV.U32 R5, RZ, RZ, R25 ;  /* 0x000000ffff057224 */ /* 0x000fc600078e0019 */
[----:B------:R-:W-:Y:S01]  /*2fd0*/  PRMT R71, R6, 0x5410, R4 ;  /* 0x0000541006477816 */ /* 0x000fe20000000004 */
[----:B------:R-:W-:Y:S02]  /*2fe0*/  IMAD.MOV.U32 R4, RZ, RZ, R24 ;  /* 0x000000ffff047224 */ /* 0x000fe400078e0018 */
[----:B------:R-:W-:-:S03]  /*2ff0*/  IMAD.MOV.U32 R6, RZ, RZ, R56 ;  /* 0x000000ffff067224 */ /* 0x000fc600078e0038 */
[----:B------:R-:W-:Y:S02]  /*3000*/  PRMT R72, R4, 0x5410, R5 ;  /* 0x0000541004487816 */ /* 0x000fe40000000005 */
[----:B------:R-:W-:Y:S01]  /*3010*/  PRMT R73, R6, 0x5410, R7 ;  /* 0x0000541006497816 */ /* 0x000fe20000000007 */
[----:B------:R-:W-:Y:S06]  /*3020*/  @!P3 BRA `(.L_x_606) ;  /* 0x000000000004b947 */ /* 0x000fec0003800000 */
[----:B------:R-:W-:Y:S01]  /*3030*/  BPT.TRAP 0x1 ;  /* 0x000000040000795c */ /* 0x000fe20000300000 */
.L_x_606:
[----:B------:R-:W-:Y:S01]  /*3040*/  IMAD R58, R23, 0x8, R2 ;  /* 0x00000008173a7824 */ /* 0x000fe200078e0202 */
[----:B------:R-:W-:Y:S01]  /*3050*/  SHF.L.U32 R65, R187, 0x1f, RZ ;  /* 0x0000001fbb417819 */ /* 0x000fe200000006ff */
[----:B------:R-:W-:Y:S03]  /*3060*/  BSSY B1, `(.L_x_607) ;  /* 0x0000003000017945 */ /* 0x000fe60003800000 */
[----:B------:R-:W0:Y:S02]  /*3070*/  SYNCS.PHASECHK.TRANS64.TRYWAIT P4, [R58+URZ+0x28c90], R65 ;  /* 0x028c90413a0075a7 */ /* 0x000e24000808017f */
[----:B0-----:R-:W-:Y:S05]  /*3080*/  @!P4 BRA `(.L_x_608) ;  /* 0x0000017000b4c947 */ /* 0x001fea0003800000 */
.L_x_856:
[----:B------:R-:W-:Y:S05]  /*3090*/  BSYNC B1 ;  /* 0x0000000000017941 */ /* 0x000fea0003800000 */
.L_x_607:
[----:B------:R-:W-:-:S03]  /*30a0*/  UMOV UR4, 0xffffffff ;  /* 0xffffffff00047882 */ /* 0x000fc60000000000 */
[----:B------:R-:W-:Y:S05]  /*30b0*/  BRA.DIV UR4, `(.L_x_609) ;  /* 0x0000017204bc7947 */ /* 0x000fea000b800000 */
[----:B------:R1:W2:Y:S04]  /*30c0*/  SHFL.IDX PT, R69, R13, RZ, 0x1c1f ;  /* 0x001c1fff0d457589 */ /* 0x0002a800000e0000 */
[----:B------:R1:W3:Y:S02]  /*30d0*/  SHFL.IDX PT, R14, R67, RZ, 0x1c1f ;  /* 0x001c1fff430e7589 */ /* 0x0002e400000e0000 */
.L_x_860:
[----:B------:R-:W-:Y:S05]  /*30e0*/  @P2 BRA `(.L_x_610) ;  /* 0x0000001400442947 */ /* 0x000fea0003800000 */
[----:B------:R-:W-:Y:S04]  /*30f0*/  BSSY B1, `(.L_x_611) ;  /* 0x0000034000017945 */ /* 0x000fe80003800000 */
[----:B------:R-:W-:Y:S05]  /*3100*/  @P0 BRA `(.L_x_612) ;  /* 0x0000000000c80947 */ /* 0x000fea0003800000 */
[----:B------:R4:W0:Y:S01]  /*3110*/  LDS.128 R4, [R66+0x22400] ;  /* 0x0224000042047984 */ /* 0x0008220000000c00 */
[C---:B---3--:R-:W-:Y:S01]  /*3120*/  LEA R10, P2, R16.reuse, R14, 0x1 ;  /* 0x0000000e100a7211 */ /* 0x048fe200078408ff */
[----:B------:R-:W-:Y:S03]  /*3130*/  BSSY B2, `(.L_x_613) ;  /* 0x000002e000027945 */ /* 0x000fe60003800000 */
[----:B--2---:R-:W-:Y:S02]  /*3140*/  LEA.HI.X R11, R16, R69, R17, 0x1, P2 ;  /* 0x00000045100b7211 */ /* 0x004fe400010f0c11 */
[----:B------:R-:W-:-:S13]  /*3150*/  ISETP.GE.AND P2, PT, R188, R68, PT ;  /* 0x00000044bc00720c */ /* 0x000fda0003f46270 */
[----:B----4-:R-:W-:Y:S05]  /*3160*/  @P2 BRA `(.L_x_614) ;  /* 0x0000000000a82947 */ /* 0x010fea0003800000 */
[----:B------:R-:W-:Y:S01]  /*3170*/  SHF.R.U64 R15, R56, 0x10, R57 ;  /* 0x00000010380f7819 */ /* 0x000fe20000001239 */
[--C-:B0-----:R-:W-:Y:S01]  /*3180*/  HADD2.F32 R12, -RZ, R5.reuse.H1_H1 ;  /* 0x30000005ff0c7230 */ /* 0x101fe20000004100 */
[--C-:B-1----:R-:W-:Y:S01]  /*3190*/  SHF.R.U64 R13, R26, 0x10, R27.reuse ;  /* 0x000000101a0d7819 */ /* 0x102fe2000000121b */
[----:B------:R-:W-:Y:S01]  /*31a0*/  HADD2.F32 R5, -RZ, R5.H0_H0 ;  /* 0x20000005ff057230 */ /* 0x000fe20000004100 */
[----:B------:R-:W-:Y:S01]  /*31b0*/  SHF.R.U32.HI R27, RZ, 0x10, R27 ;  /* 0x00000010ff1b7819 */ /* 0x000fe2000001161b */
[----:B------:R-:W-:Y:S02]  /*31c0*/  HADD2.F32 R15, -RZ, R15.H0_H0 ;  /* 0x2000000fff0f7230 */ /* 0x000fe40000004100 */
[----:B------:R-:W-:-:S03]  /*31d0*/  HADD2.F32 R13, -RZ, R13.H0_H0 ;  /* 0x2000000dff0d7230 */ /* 0x000fc60000004100 */
[-C--:B------:R-:W-:Y:S01]  /*31e0*/  FMUL.FTZ R26, R12, R15.reuse ;  /* 0x0000000f0c1a7220 */ /* 0x080fe20000410000 */
[----:B------:R-:W-:-:S03]  /*31f0*/  FMUL.FTZ R15, R5, R15 ;  /* 0x0000000f050f7220 */ /* 0x000fc60000410000 */
[-C--:B------:R-:W-:Y:S01]  /*3200*/  FFMA.FTZ R5, R5, R13.reuse, -R26 ;  /* 0x0000000d05057223 */ /* 0x080fe2000001081a */
[----:B------:R-:W-:Y:S01]  /*3210*/  SHF.R.U32.HI R26, RZ, 0x10, R57 ;  /* 0x00000010ff1a7819 */ /* 0x000fe20000011639 */
[----:B------:R-:W-:Y:S01]  /*3220*/  FFMA.FTZ R12, R12, R13, R15 ;  /* 0x0000000d0c0c7223 */ /* 0x000fe2000001000f */
[----:B------:R-:W-:Y:S02]  /*3230*/  IMAD.MOV.U32 R13, RZ, RZ, R4 ;  /* 0x000000ffff0d7224 */ /* 0x000fe400078e0004 */
[--C-:B------:R-:W-:Y:S02]  /*3240*/  HADD2.F32 R15, -RZ, R7.reuse.H1_H1 ;  /* 0x30000007ff0f7230 */ /* 0x100fe40000004100 */
[----:B------:R-:W-:Y:S01]  /*3250*/  HADD2.F32 R26, -RZ, R26.H0_H0 ;  /* 0x2000001aff1a7230 */ /* 0x000fe20000004100 */
[----:B------:R-:W-:Y:S01]  /*3260*/  F2FP.F16.F32.PACK_AB R5, R12, R5 ;  /* 0x000000050c05723e */ /* 0x000fe200000000ff */
[----:B------:R-:W-:Y:S02]  /*3270*/  HADD2.F32 R4, -RZ, R7.H0_H0 ;  /* 0x20000007ff047230 */ /* 0x000fe40000004100 */
[----:B------:R-:W-:-:S02]  /*3280*/  HADD2.F32 R7, -RZ, R27.H0_H0 ;  /* 0x2000001bff077230 */ /* 0x000fc40000004100 */
[-C--:B------:R-:W-:Y:S01]  /*3290*/  FMUL.FTZ R27, R15, R26.reuse ;  /* 0x0000001a0f1b7220 */ /* 0x080fe20000410000 */
[----:B------:R-:W-:-:S03]  /*32a0*/  FMUL.FTZ R26, R4, R26 ;  /* 0x0000001a041a7220 */ /* 0x000fc60000410000 */
[-C--:B------:R-:W-:Y:S01]  /*32b0*/  FFMA.FTZ R4, R4, R7.reuse, -R27 ;  /* 0x0000000704047223 */ /* 0x080fe2000001081b */
[----:B------:R-:W-:Y:S02]  /*32c0*/  HADD2.F32 R27, -RZ, R73.H0_H0 ;  /* 0x20000049ff1b7230 */ /* 0x000fe40000004100 */
[----:B------:R-:W-:Y:S01]  /*32d0*/  FFMA.FTZ R7, R15, R7, R26 ;  /* 0x000000070f077223 */ /* 0x000fe2000001001a */
[----:B------:R-:W-:Y:S02]  /*32e0*/  IMAD.MOV.U32 R15, RZ, RZ, R6 ;  /* 0x000000ffff0f7224 */ /* 0x000fe400078e0006 */
[--C-:B------:R-:W-:Y:S02]  /*32f0*/  HADD2.F32 R6, -RZ, R13.reuse.H0_H0 ;  /* 0x2000000dff067230 */ /* 0x100fe40000004100 */
[----:B------:R-:W-:Y:S01]  /*3300*/  HADD2.F32 R13, -RZ, R13.H1_H1 ;  /* 0x3000000dff0d7230 */ /* 0x000fe20000004100 */
[----:B------:R-:W-:Y:S01]  /*3310*/  F2FP.F16.F32.PACK_AB R7, R7, R4 ;  /* 0x000000040707723e */ /* 0x000fe200000000ff */
[----:B------:R-:W-:-:S02]  /*3320*/  HADD2.F32 R26, -RZ, R71.H0_H0 ;  /* 0x20000047ff1a7230 */ /* 0x000fc40000004100 */
[-C--:B------:R-:W-:Y:S01]  /*3330*/  FMUL.FTZ R56, R6, R27.reuse ;  /* 0x0000001b06387220 */ /* 0x080fe20000410000 */
[----:B------:R-:W-:-:S03]  /*3340*/  FMUL.FTZ R57, R13, R27 ;  /* 0x0000001b0d397220 */ /* 0x000fc60000410000 */
[-C--:B------:R-:W-:Y:S01]  /*3350*/  FFMA.FTZ R56, R13, R26.reuse, R56 ;  /* 0x0000001a0d387223 */ /* 0x080fe20000010038 */
[----:B------:R-:W-:Y:S02]  /*3360*/  HADD2.F32 R13, -RZ, R71.H1_H1 ;  /* 0x30000047ff0d7230 */ /* 0x000fe40000004100 */
[----:B------:R-:W-:Y:S01]  /*3370*/  FFMA.FTZ R57, R6, R26, -R57 ;  /* 0x0000001a06397223 */ /* 0x000fe20000010839 */
[--C-:B------:R-:W-:Y:S02]  /*3380*/  HADD2.F32 R6, -RZ, R15.reuse.H0_H0 ;  /* 0x2000000fff067230 */ /* 0x100fe40000004100 */
[----:B------:R-:W-:Y:S02]  /*3390*/  HADD2.F32 R15, -RZ, R15.H1_H1 ;  /* 0x3000000fff0f7230 */ /* 0x000fe40000004100 */
[----:B------:R-:W-:Y:S01]  /*33a0*/  HADD2.F32 R26, -RZ, R73.H1_H1 ;  /* 0x30000049ff1a7230 */ /* 0x000fe20000004100 */
[----:B------:R-:W-:-:S04]  /*33b0*/  F2FP.F16.F32.PACK_AB R4, R56, R57 ;  /* 0x000000393804723e */ /* 0x000fc800000000ff */
[-C--:B------:R-:W-:Y:S01]  /*33c0*/  FMUL.FTZ R27, R15, R26.reuse ;  /* 0x0000001a0f1b7220 */ /* 0x080fe20000410000 */
[----:B------:R-:W-:-:S03]  /*33d0*/  FMUL.FTZ R26, R6, R26 ;  /* 0x0000001a061a7220 */ /* 0x000fc60000410000 */
[-C--:B------:R-:W-:Y:S01]  /*33e0*/  FFMA.FTZ R27, R6, R13.reuse, -R27 ;  /* 0x0000000d061b7223 */ /* 0x080fe2000001081b */
[----:B------:R-:W-:-:S05]  /*33f0*/  FFMA.FTZ R26, R15, R13, R26 ;  /* 0x0000000d0f1a7223 */ /* 0x000fca000001001a */
[----:B------:R-:W-:-:S07]  /*3400*/  F2FP.F16.F32.PACK_AB R6, R26, R27 ;  /* 0x0000001b1a06723e */ /* 0x000fce00000000ff */
.L_x_614:
[----:B------:R-:W-:Y:S05]  /*3410*/  BSYNC B2 ;  /* 0x0000000000027941 */ /* 0x000fea0003800000 */
.L_x_613:
[----:B0-----:R4:W-:Y:S02]  /*3420*/  ST.E.128 desc[UR42][R10.64], R4 ;  /* 0x000000040a007985 */ /* 0x0019e4000c101d2a */
.L_x_612:
[----:B------:R-:W-:Y:S05]  /*3430*/  BSYNC B1 ;  /* 0x0000000000017941 */ /* 0x000fea0003800000 */
.L_x_611:
[----:B------:R-:W-:-:S13]  /*3440*/  LOP3.LUT P2, RZ, R18, 0x2, RZ, 0xc0, !PT ;  /* 0x0000000212ff7812 */ /* 0x000fda000784c0ff */
[----:B------:R-:W-:Y:S05]  /*3450*/  @P2 BRA `(.L_x_610) ;  /* 0x0000001000682947 */ /* 0x000fea0003800000 */
[----:B----4-:R-:W-:Y:S01]  /*3460*/  IMAD.MOV.U32 R5, RZ, RZ, 0x20 ;  /* 0x00000020ff057424 */ /* 0x010fe200078e00ff */
[----:B------:R-:W-:Y:S01]  /*3470*/  LOP3.LUT P2, RZ, R191, 0x4, RZ, 0xc0, !PT ;  /* 0x00000004bfff7812 */ /* 0x000fe2000784c0ff */
[----:B------:R-:W-:Y:S03]  /*3480*/  BSSY B1, `(.L_x_615) ;  /* 0x0000032000017945 */ /* 0x000fe60003800000 */
[----:B------:R-:W-:Y:S02]  /*3490*/  SEL R5, R5, 0xffffffe0, !P2 ;  /* 0xffffffe005057807 */ /* 0x000fe40005000000 */
[C---:B---3--:R-:W-:Y:S02]  /*34a0*/  LEA R10, P2, R22.reuse, R14, 0x1 ;  /* 0x0000000e160a7211 */ /* 0x048fe400078408ff */
[----:B------:R-:W-:Y:S02]  /*34b0*/  IADD3 R5, R5, R46, R64 ;  /* 0x0000002e05057210 */ /* 0x000fe40007ffe040 */
[----:B--2---:R-:W-:-:S02]  /*34c0*/  LEA.HI.X R11, R22, R69, R193, 0x1, P2 ;  /* 0x00000045160b7211 */ /* 0x004fc400010f0cc1 */
[----:B------:R-:W-:Y:S01]  /*34d0*/  ISETP.GE.AND P2, PT, R194, R68, PT ;  /* 0x00000044c200720c */ /* 0x000fe20003f46270 */
[----:B------:R-:W-:-:S06]  /*34e0*/  IMAD R4, R5, 0x2, R2 ;  /* 0x0000000205047824 */ /* 0x000fcc00078e0202 */
[----:B------:R-:W2:Y:S06]  /*34f0*/  LDS.128 R4, [R4+0x22400] ;  /* 0x0224000004047984 */ /* 0x000eac0000000c00 */
[----:B------:R-:W-:Y:S05]  /*3500*/  @P2 BRA `(.L_x_616) ;  /* 0x0000000000a42947 */ /* 0x000fea0003800000 */
[----:B-1----:R-:W-:Y:S02]  /*3510*/  SHF.R.U64 R13, R24, 0x10, R25 ;  /* 0x00000010180d7819 */ /* 0x002fe40000001219 */
[----:B------:R-:W-:Y:S01]  /*3520*/  SHF.R.U64 R12, R8, 0x10, R9 ;  /* 0x00000010080c7819 */ /* 0x000fe20000001209 */
[----:B--2---:R-:W-:Y:S01]  /*3530*/  IMAD.MOV.U32 R8, RZ, RZ, R6 ;  /* 0x000000ffff087224 */ /* 0x004fe200078e0006 */
[----:B------:R-:W-:Y:S01]  /*3540*/  SHF.R.U32.HI R24, RZ, 0x10, R25 ;  /* 0x00000010ff187819 */ /* 0x000fe20000011619 */
[----:B------:R-:W-:Y:S01]  /*3550*/  HADD2.F32 R13, -RZ, R13.H0_H0 ;  /* 0x2000000dff0d7230 */ /* 0x000fe20000004100 */
[----:B------:R-:W-:Y:S01]  /*3560*/  SHF.R.U32.HI R14, RZ, 0x10, R9 ;  /* 0x00000010ff0e7819 */ /* 0x000fe20000011609 */
[--C-:B------:R-:W-:Y:S02]  /*3570*/  HADD2.F32 R6, -RZ, R5.reuse.H1_H1 ;  /* 0x30000005ff067230 */ /* 0x100fe40000004100 */
[----:B------:R-:W-:Y:S02]  /*3580*/  HADD2.F32 R5, -RZ, R5.H0_H0 ;  /* 0x20000005ff057230 */ /* 0x000fe40000004100 */
[----:B------:R-:W-:-:S02]  /*3590*/  HADD2.F32 R12, -RZ, R12.H0_H0 ;  /* 0x2000000cff0c7230 */ /* 0x000fc40000004100 */
[CC--:B------:R-:W-:Y:S01]  /*35a0*/  FMUL.FTZ R26, R6.reuse, R13.reuse ;  /* 0x0000000d061a7220 */ /* 0x0c0fe20000410000 */
[----:B------:R-:W-:Y:S02]  /*35b0*/  HADD2.F32 R24, -RZ, R24.H0_H0 ;  /* 0x20000018ff187230 */ /* 0x000fe40000004100 */
[C---:B------:R-:W-:Y:S01]  /*35c0*/  FMUL.FTZ R13, R5.reuse, R13 ;  /* 0x0000000d050d7220 */ /* 0x040fe20000410000 */
[--C-:B------:R-:W-:Y:S02]  /*35d0*/  HADD2.F32 R9, -RZ, R7.reuse.H1_H1 ;  /* 0x30000007ff097230 */ /* 0x100fe40000004100 */
[-C--:B------:R-:W-:Y:S01]  /*35e0*/  FFMA.FTZ R26, R5, R12.reuse, -R26 ;  /* 0x0000000c051a7223 */ /* 0x080fe2000001081a */
[----:B------:R-:W-:Y:S02]  /*35f0*/  HADD2.F32 R7, -RZ, R7.H0_H0 ;  /* 0x20000007ff077230 */ /* 0x000fe40000004100 */
[----:B------:R-:W-:Y:S01]  /*3600*/  FFMA.FTZ R25, R6, R12, R13 ;  /* 0x0000000c06197223 */ /* 0x000fe2000001000d */
[----:B------:R-:W-:-:S02]  /*3610*/  HADD2.F32 R14, -RZ, R14.H0_H0 ;  /* 0x2000000eff0e7230 */ /* 0x000fc40000004100 */
[-C--:B------:R-:W-:Y:S01]  /*3620*/  FMUL.FTZ R56, R9, R24.reuse ;  /* 0x0000001809387220 */ /* 0x080fe20000410000 */
[--C-:B------:R-:W-:Y:S02]  /*3630*/  HADD2.F32 R12, -RZ, R72.reuse.H0_H0 ;  /* 0x20000048ff0c7230 */ /* 0x100fe40000004100 */
[C---:B------:R-:W-:Y:S01]  /*3640*/  FMUL.FTZ R24, R7.reuse, R24 ;  /* 0x0000001807187220 */ /* 0x040fe20000410000 */
[----:B------:R-:W-:Y:S02]  /*3650*/  HADD2.F32 R13, -RZ, R72.H1_H1 ;  /* 0x30000048ff0d7230 */ /* 0x000fe40000004100 */
[-C--:B------:R-:W-:Y:S01]  /*3660*/  FFMA.FTZ R56, R7, R14.reuse, -R56 ;  /* 0x0000000e07387223 */ /* 0x080fe20000010838 */
[----:B------:R-:W-:Y:S02]  /*3670*/  HADD2.F32 R5, -RZ, R4.H1_H1 ;  /* 0x30000004ff057230 */ /* 0x000fe40000004100 */
[----:B------:R-:W-:Y:S01]  /*3680*/  FFMA.FTZ R57, R9, R14, R24 ;  /* 0x0000000e09397223 */ /* 0x000fe20000010018 */
[----:B------:R-:W-:-:S02]  /*3690*/  HADD2.F32 R6, -RZ, R8.H1_H1 ;  /* 0x30000008ff067230 */ /* 0x000fc40000004100 */
[----:B------:R-:W-:Y:S02]  /*36a0*/  HADD2.F32 R4, -RZ, R4.H0_H0 ;  /* 0x20000004ff047230 */ /* 0x000fe40000004100 */
[CC--:B------:R-:W-:Y:S01]  /*36b0*/  FMUL.FTZ R15, R5.reuse, R12.reuse ;  /* 0x0000000c050f7220 */ /* 0x0c0fe20000410000 */
[----:B------:R-:W-:Y:S02]  /*36c0*/  HADD2.F32 R8, -RZ, R8.H0_H0 ;  /* 0x20000008ff087230 */ /* 0x000fe40000004100 */
[-C--:B------:R-:W-:Y:S01]  /*36d0*/  FMUL.FTZ R27, R6, R13.reuse ;  /* 0x0000000d061b7220 */ /* 0x080fe20000410000 */
[--C-:B------:R-:W-:Y:S02]  /*36e0*/  HADD2.F32 R7, -RZ, R70.reuse.H0_H0 ;  /* 0x20000046ff077230 */ /* 0x100fe40000004100 */
[----:B------:R-:W-:Y:S01]  /*36f0*/  FMUL.FTZ R12, R4, R12 ;  /* 0x0000000c040c7220 */ /* 0x000fe20000410000 */
[----:B------:R-:W-:Y:S02]  /*3700*/  HADD2.F32 R9, -RZ, R70.H1_H1 ;  /* 0x30000046ff097230 */ /* 0x000fe40000004100 */
[----:B------:R-:W-:Y:S01]  /*3710*/  FMUL.FTZ R13, R8, R13 ;  /* 0x0000000d080d7220 */ /* 0x000fe20000410000 */
[-C--:B------:R-:W-:Y:S01]  /*3720*/  FFMA.FTZ R15, R4, R7.reuse, -R15 ;  /* 0x00000007040f7223 */ /* 0x080fe2000001080f */
[----:B------:R-:W-:Y:S01]  /*3730*/  FFMA.FTZ R12, R5, R7, R12 ;  /* 0x00000007050c7223 */ /* 0x000fe2000001000c */
[-C--:B------:R-:W-:Y:S01]  /*3740*/  FFMA.FTZ R27, R8, R9.reuse, -R27 ;  /* 0x00000009081b7223 */ /* 0x080fe2000001081b */
[----:B------:R-:W-:Y:S01]  /*3750*/  FFMA.FTZ R6, R6, R9, R13 ;  /* 0x0000000906067223 */ /* 0x000fe2000001000d */
[----:B------:R-:W-:-:S02]  /*3760*/  F2FP.F16.F32.PACK_AB R5, R25, R26 ;  /* 0x0000001a1905723e */ /* 0x000fc400000000ff */
[----:B------:R-:W-:Y:S02]  /*3770*/  F2FP.F16.F32.PACK_AB R7, R57, R56 ;  /* 0x000000383907723e */ /* 0x000fe400000000ff */
[----:B------:R-:W-:Y:S02]  /*3780*/  F2FP.F16.F32.PACK_AB R4, R12, R15 ;  /* 0x0000000f0c04723e */ /* 0x000fe400000000ff */
[----:B------:R-:W-:-:S07]  /*3790*/  F2FP.F16.F32.PACK_AB R6, R6, R27 ;  /* 0x0000001b0606723e */ /* 0x000fce00000000ff */
.L_x_616:
[----:B------:R-:W-:Y:S05]  /*37a0*/  BSYNC B1 ;  /* 0x0000000000017941 */ /* 0x000fea0003800000 */
.L_x_615:
[----:B--2---:R2:W-:Y:S01]  /*37b0*/  ST.E.128 desc[UR42][R10.64], R4 ;  /* 0x000000040a007985 */ /* 0x0045e2000c101d2a */
[----:B------:R-:W-:Y:S05]  /*37c0*/  BRA `(.L_x_610) ;  /* 0x0000000c008c7947 */ /* 0x000fea0003800000 */
.L_x_603:
[----:B------:R-:W-:Y:S01]  /*37d0*/  IMAD R63, R34, -0x40, R36 ;  /* 0xffffffc0223f7824 */ /* 0x000fe200078e0224 */
[----:B------:R-:W-:-:S04]  /*37e0*/  ISETP.GE.AND P2, PT, R16, R68, PT ;  /* 0x000000441000720c */ /* 0x000fc80003f46270 */
[----:B------:R-:W-:-:S04]  /*37f0*/  VIMNMX R63, R63, 0x40, PT ;  /* 0x000000403f3f7848 */ /* 0x000fc80003fe0100 */
[----:B------:R-:W-:-:S13]  /*3800*/  ISETP.GE.OR P3, PT, R186, R63, P2 ;  /* 0x0000003fba00720c */ /* 0x000fda0001766670 */
[----:B------:R-:W-:Y:S01]  /*3810*/  @!P3 IADD3 R4, P4, R28, R4, RZ ;  /* 0x000000041c04b210 */ /* 0x000fe20007f9e0ff */
[----:B------:R-:W0:Y:S04]  /*3820*/  @!P3 LDC.64 R8, c[0x0][0x400] ;  /* 0x00010000ff08bb82 */ /* 0x000e280000000a00 */
[----:B------:R-:W-:-:S04]  /*3830*/  @!P3 IMAD.X R5, R10, 0x1, R49, P4 ;  /* 0x000000010a05b824 */ /* 0x000fc800020e0631 */
[----:B------:R-:W1:Y:S02]  /*3840*/  @!P3 LDC.64 R10, c[0x0][0x3e8] ;  /* 0x0000fa00ff0abb82 */ /* 0x000e640000000a00 */
[----:B-1----:R-:W-:-:S04]  /*3850*/  @!P3 LEA R10, P4, R4, R10, 0x1 ;  /* 0x0000000a040ab211 */ /* 0x002fc800078808ff */
[----:B------:R-:W-:Y:S01]  /*3860*/  @!P3 LEA.HI.X R11, R4, R11, R5, 0x1, P4 ;  /* 0x0000000b040bb211 */ /* 0x000fe200020f0c05 */
[----:B------:R-:W-:Y:S02]  /*3870*/  @!P3 IMAD R4, R41, R34, RZ ;  /* 0x000000222904b224 */ /* 0x000fe400078e02ff */
[----:B------:R-:W-:Y:S02]  /*3880*/  @!P3 IMAD.MOV.U32 R5, RZ, RZ, R52 ;  /* 0x000000ffff05b224 */ /* 0x000fe400078e0034 */
[----:B------:R-:W-:Y:S02]  /*3890*/  @!P3 IMAD R7, R12, R43, R4 ;  /* 0x0000002b0c07b224 */ /* 0x000fe400078e0204 */
[----:B------:R-:W-:-:S04]  /*38a0*/  @!P3 IMAD.MOV.U32 R4, RZ, RZ, R32 ;  /* 0x000000ffff04b224 */ /* 0x000fc800078e0020 */
[----:B------:R-:W-:-:S04]  /*38b0*/  @!P3 IMAD.WIDE.U32 R4, R34, R43, R4 ;  /* 0x0000002b2204b225 */ /* 0x000fc800078e0004 */
[----:B------:R-:W-:Y:S01]  /*38c0*/  @!P3 IMAD.IADD R5, R7, 0x1, R5 ;  /* 0x000000010705b824 */ /* 0x000fe200078e0205 */
[C---:B0-----:R-:W-:Y:S02]  /*38d0*/  @!P3 LEA R8, P4, R4.reuse, R8, 0x1 ;  /* 0x000000080408b211 */ /* 0x041fe400078808ff */
[----:B------:R-:W-:Y:S02]  /*38e0*/  CS2R R6, SRZ ;  /* 0x0000000000067805 */ /* 0x000fe4000001ff00 */
[----:B------:R-:W-:Y:S02]  /*38f0*/  @!P3 LEA.HI.X R9, R4, R9, R5, 0x1, P4 ;  /* 0x000000090409b211 */ /* 0x000fe400020f0c05 */
[----:B------:R-:W-:Y:S02]  /*3900*/  CS2R R4, SRZ ;  /* 0x0000000000047805 */ /* 0x000fe4000001ff00 */
[----:B------:R-:W-:Y:S02]  /*3910*/  CS2R R26, SRZ ;  /* 0x00000000001a7805 */ /* 0x000fe4000001ff00 */
[----:B------:R-:W-:-:S02]  /*3920*/  CS2R R24, SRZ ;  /* 0x0000000000187805 */ /* 0x000fc4000001ff00 */
[----:B------:R-:W2:Y:S04]  /*3930*/  @!P3 LDG.E.128 R4, desc[UR42][R10.64] ;  /* 0x0000002a0a04b981 */ /* 0x000ea8000c1e1d00 */
[----:B------:R-:W3:Y:S01]  /*3940*/  @!P3 LDG.E.128 R24, desc[UR42][R8.64] ;  /* 0x0000002a0818b981 */ /* 0x000ee2000c1e1d00 */
[----:B------:R-:W-:-:S06]  /*3950*/  UISETP.NE.AND UP0, UPT, UR37, 0x3, UPT ;  /* 0x000000032500788c */ /* 0x000fcc000bf05270 */
[----:B------:R-:W-:Y:S01]  /*3960*/  PLOP3.LUT P3, PT, PT, PT, UP0, 0x80, 0x0 ;  /* 0x000000000000781c */ /* 0x000fe20003f6f008 */
[----:B--2---:R-:W-:Y:S02]  /*3970*/  IMAD.MOV.U32 R12, RZ, RZ, R6 ;  /* 0x000000ffff0c7224 */ /* 0x004fe400078e0006 */
[----:B------:R-:W-:Y:S02]  /*3980*/  IMAD.MOV.U32 R14, RZ, RZ, R7 ;  /* 0x000000ffff0e7224 */ /* 0x000fe400078e0007 */
[----:B------:R-:W-:Y:S01]  /*3990*/  IMAD.MOV.U32 R15, RZ, RZ, R4 ;  /* 0x000000ffff0f7224 */ /* 0x000fe200078e0004 */
[----:B------:R-:W-:Y:S01]  /*39a0*/  PRMT R77, R77, 0x5410, R12 ;  /* 0x000054104d4d7816 */ /* 0x000fe2000000000c */
[----:B------:R-:W-:Y:S01]  /*39b0*/  IMAD.MOV.U32 R56, RZ, RZ, R5 ;  /* 0x000000ffff387224 */ /* 0x000fe200078e0005 */
[----:B------:R-:W-:Y:S01]  /*39c0*/  PRMT R76, R14, 0x7610, R76 ;  /* 0x000076100e4c7816 */ /* 0x000fe2000000004c */
[----:B---3--:R-:W-:Y:S01]  /*39d0*/  IMAD.MOV.U32 R8, RZ, RZ, R26 ;  /* 0x000000ffff087224 */ /* 0x008fe200078e001a */
[----:B------:R-:W-:Y:S01]  /*39e0*/  PRMT R78, R15, 0x7610, R78 ;  /* 0x000076100f4e7816 */ /* 0x000fe2000000004e */
[----:B------:R-:W-:Y:S01]  /*39f0*/  IMAD.MOV.U32 R9, RZ, RZ, R27 ;  /* 0x000000ffff097224 */ /* 0x000fe200078e001b */
[----:B------:R-:W-:Y:S01]  /*3a00*/  PRMT R69, R56, 0x7610, R69 ;  /* 0x0000761038457816 */ /* 0x000fe20000000045 */
[----:B------:R-:W-:Y:S01]  /*3a10*/  IMAD.MOV.U32 R10, RZ, RZ, R24 ;  /* 0x000000ffff0a7224 */ /* 0x000fe200078e0018 */
[----:B------:R-:W-:Y:S01]  /*3a20*/  PRMT R77, R8, 0x7610, R77 ;  /* 0x00007610084d7816 */ /* 0x000fe2000000004d */
[----:B------:R-:W-:-:S03]  /*3a30*/  IMAD.MOV.U32 R11, RZ, RZ, R25 ;  /* 0x000000ffff0b7224 */ /* 0x000fc600078e0019 */
[----:B------:R-:W-:Y:S02]  /*3a40*/  PRMT R75, R9, 0x5410, R10 ;  /* 0x00005410094b7816 */ /* 0x000fe4000000000a */
[----:B------:R-:W-:Y:S01]  /*3a50*/  PRMT R71, R11, 0x7610, R71 ;  /* 0x000076100b477816 */ /* 0x000fe20000000047 */
[----:B------:R-:W-:Y:S06]  /*3a60*/  @!P3 BRA `(.L_x_617) ;  /* 0x000000000004b947 */ /* 0x000fec0003800000 */
[----:B------:R-:W-:Y:S01]  /*3a70*/  BPT.TRAP 0x1 ;  /* 0x000000040000795c */ /* 0x000fe20000300000 */
.L_x_617:
[----:B------:R-:W-:Y:S01]  /*3a80*/  LEA R58, R23, R2, 0x3 ;  /* 0x00000002173a7211 */ /* 0x000fe200078e18ff */
[----:B------:R-:W-:Y:S01]  /*3a90*/  BSSY B1, `(.L_x_618) ;  /* 0x0000004000017945 */ /* 0x000fe20003800000 */
[----:B------:R-:W-:-:S04]  /*3aa0*/  SHF.L.U32 R65, R187, 0x1f, RZ ;  /* 0x0000001fbb417819 */ /* 0x000fc800000006ff */
[----:B------:R-:W0:Y:S02]  /*3ab0*/  SYNCS.PHASECHK.TRANS64.TRYWAIT P4, [R58+URZ+0x28c90], R65 ;  /* 0x028c90413a0075a7 */ /* 0x000e24000808017f */
[----:B0-----:R-:W-:Y:S05]  /*3ac0*/  @!P4 BRA `(.L_x_619) ;  /* 0x00000168007cc947 */ /* 0x001fea0003800000 */
.L_x_861:
[----:B------:R-:W-:Y:S05]  /*3ad0*/  BSYNC B1 ;  /* 0x0000000000017941 */ /* 0x000fea0003800000 */
.L_x_618:
[----:B------:R-:W-:-:S03]  /*3ae0*/  UMOV UR4, 0xffffffff ;  /* 0xffffffff00047882 */ /* 0x000fc60000000000 */
[----:B------:R-:W-:Y:S05]  /*3af0*/  BRA.DIV UR4, `(.L_x_620) ;  /* 0x0000016a04847947 */ /* 0x000fea000b800000 */
[----:B------:R1:W2:Y:S04]  /*3b00*/  SHFL.IDX PT, R56, R13, RZ, 0x1c1f ;  /* 0x001c1fff0d387589 */ /* 0x0002a800000e0000 */
[----:B------:R-:W3:Y:S02]  /*3b10*/  SHFL.IDX PT, R67, R67, RZ, 0x1c1f ;  /* 0x001c1fff43437589 */ /* 0x000ee400000e0000 */
.L_x_865:
[----:B------:R-:W-:-:S13]  /*3b20*/  ISETP.GE.OR P4, PT, R186, R63, P0 ;  /* 0x0000003fba00720c */ /* 0x000fda0000786670 */
[----:B------:R-:W-:Y:S05]  /*3b30*/  @P4 BRA `(.L_x_610) ;  /* 0x0000000800b04947 */ /* 0x000fea0003800000 */
[----:B------:R-:W4:Y:S01]  /*3b40*/  LDC R66, c[0x0][0x2f4] ;  /* 0x0000bd00ff427b82 */ /* 0x000f220000000800 */
[----:B------:R-:W-:Y:S01]  /*3b50*/  LOP3.LUT P5, RZ, R18, 0x1, RZ, 0xc0, !PT ;  /* 0x0000000112ff7812 */ /* 0x000fe200078ac0ff */
[----:B------:R-:W-:Y:S01]  /*3b60*/  BSSY B1, `(.L_x_621) ;  /* 0x000006a000017945 */ /* 0x000fe20003800000 */
[----:B----4-:R-:W-:-:S05]  /*3b70*/  IMAD.IADD R8, R66, 0x1, -R45 ;  /* 0x0000000142087824 */ /* 0x010fca00078e0a2d */
[----:B------:R-:W-:-:S04]  /*3b80*/  SEL R8, R45, R8, !P5 ;  /* 0x000000082d087207 */ /* 0x000fc80006800000 */
[----:B------:R-:W-:-:S04]  /*3b90*/  SHF.R.S32.HI R9, RZ, 0x1f, R8 ;  /* 0x0000001fff097819 */ /* 0x000fc80000011408 */
[----:B------:R-:W-:-:S04]  /*3ba0*/  LEA.HI R9, R9, R8, RZ, 0x4 ;  /* 0x0000000809097211 */ /* 0x000fc800078f20ff */
[----:B------:R-:W-:-:S04]  /*3bb0*/  SHF.R.S32.HI R8, RZ, 0x4, R9 ;  /* 0x00000004ff087819 */ /* 0x000fc80000011409 */
[----:B------:R-:W-:-:S05]  /*3bc0*/  LEA.HI.SX32 R8, R37, R8, 0x1d ;  /* 0x0000000825087211 */ /* 0x000fca00078feaff */
[----:B------:R-:W-:-:S05]  /*3bd0*/  IMAD.SHL.U32 R57, R8, 0x8, RZ ;  /* 0x0000000808397824 */ /* 0x000fca00078e00ff */
[----:B------:R-:W-:-:S04]  /*3be0*/  LOP3.LUT R9, R40, 0x38, R57, 0xf8, !PT ;  /* 0x0000003828097812 */ /* 0x000fc800078ef839 */
[----:B------:R-:W-:-:S05]  /*3bf0*/  LOP3.LUT R9, R9, R42, RZ, 0x3c, !PT ;  /* 0x0000002a09097212 */ /* 0x000fca00078e3cff */
[----:B------:R-:W-:Y:S02]  /*3c00*/  IMAD R11, R198, 0x200, R9 ;  /* 0x00000200c60b7824 */ /* 0x000fe400078e0209 */
[----:B------:R-:W-:Y:S02]  /*3c10*/  IMAD.IADD R9, R55, 0x1, R64 ;  /* 0x0000000137097824 */ /* 0x000fe400078e0240 */
[----:B------:R-:W-:Y:S02]  /*3c20*/  IMAD.IADD R11, R64, 0x1, R11 ;  /* 0x00000001400b7824 */ /* 0x000fe400078e020b */
[--C-:B------:R-:W-:Y:S02]  /*3c30*/  IMAD R9, R9, 0x2, R2.reuse ;  /* 0x0000000209097824 */ /* 0x100fe400078e0202 */
[----:B------:R-:W-:-:S04]  /*3c40*/  IMAD R12, R11, 0x2, R2 ;  /* 0x000000020b0c7824 */ /* 0x000fc800078e0202 */
[----:B------:R-:W4:Y:S04]  /*3c50*/  LDS.128 R8, [R9+0x22400] ;  /* 0x0224000009087984 */ /* 0x000f280000000c00 */
[----:B-1----:R-:W1:Y:S01]  /*3c60*/  LDS.128 R12, [R12+0x22400] ;  /* 0x022400000c0c7984 */ /* 0x002e620000000c00 */
[----:B------:R-:W-:Y:S05]  /*3c70*/  @P2 BRA `(.L_x_622) ;  /* 0x0000000400602947 */ /* 0x000fea0003800000 */
[----:B------:R-:W-:Y:S01]  /*3c80*/  HADD2.F32 R71, -RZ, R71.H0_H0 ;  /* 0x20000047ff477230 */ /* 0x000fe20000004100 */
[----:B------:R-:W-:Y:S01]  /*3c90*/  SHF.R.U32.HI R72, RZ, 0x10, R25 ;  /* 0x00000010ff487819 */ /* 0x000fe20000011619 */
[----:B-1----:R-:W-:Y:S01]  /*3ca0*/  HADD2.F32 R64, -RZ, R13.H0_H0 ;  /* 0x2000000dff407230 */ /* 0x002fe20000004100 */
[----:B------:R-:W-:Y:S01]  /*3cb0*/  SHF.R.U32.HI R70, RZ, 0x10, R5 ;  /* 0x00000010ff467819 */ /* 0x000fe20000011605 */
[----:B----4-:R-:W-:Y:S01]  /*3cc0*/  HADD2.F32 R68, -RZ, R9.H0_H0 ;  /* 0x20000009ff447230 */ /* 0x010fe20000004100 */
[----:B------:R-:W-:Y:S01]  /*3cd0*/  SHF.R.U64 R24, R24, 0x10, R25 ;  /* 0x0000001018187819 */ /* 0x000fe20000001219 */
[----:B------:R-:W-:Y:S02]  /*3ce0*/  HADD2.F32 R69, -RZ, R69.H0_H0 ;  /* 0x20000045ff457230 */ /* 0x000fe40000004100 */
[-C--:B------:R-:W-:Y:S01]  /*3cf0*/  FMUL.FTZ R73, R64, R71.reuse ;  /* 0x0000004740497220 */ /* 0x080fe20000410000 */
[----:B------:R-:W-:Y:S02]  /*3d00*/  HADD2.F32 R72, -RZ, R72.H0_H0 ;  /* 0x20000048ff487230 */ /* 0x000fe40000004100 */
[----:B------:R-:W-:Y:S01]  /*3d10*/  FMUL.FTZ R71, R68, R71 ;  /* 0x0000004744477220 */ /* 0x000fe20000410000 */
[----:B------:R-:W-:-:S02]  /*3d20*/  HADD2.F32 R70, -RZ, R70.H0_H0 ;  /* 0x20000046ff467230 */ /* 0x000fc40000004100 */
[-C--:B------:R-:W-:Y:S01]  /*3d30*/  FFMA.FTZ R68, R68, R69.reuse, -R73 ;  /* 0x0000004544447223 */ /* 0x080fe20000010849 */
[----:B------:R-:W-:Y:S01]  /*3d40*/  SHF.R.U32.HI R73, RZ, 0x10, R7 ;  /* 0x00000010ff497819 */ /* 0x000fe20000011607 */
[----:B------:R-:W-:Y:S01]  /*3d50*/  FFMA.FTZ R64, R64, R69, R71 ;  /* 0x0000004540407223 */ /* 0x000fe20000010047 */
[----:B------:R-:W-:Y:S01]  /*3d60*/  HADD2.F32 R69, -RZ, R13.H1_H1 ;  /* 0x3000000dff457230 */ /* 0x000fe20000004100 */
[----:B------:R-:W-:Y:S01]  /*3d70*/  SHF.R.U32.HI R71, RZ, 0x10, R27 ;  /* 0x00000010ff477819 */ /* 0x000fe2000001161b */
[----:B------:R-:W-:Y:S01]  /*3d80*/  HADD2.F32 R13, -RZ, R9.H1_H1 ;  /* 0x30000009ff0d7230 */ /* 0x000fe20000004100 */
[----:B------:R-:W-:Y:S01]  /*3d90*/  SHF.R.U64 R4, R4, 0x10, R5 ;  /* 0x0000001004047819 */ /* 0x000fe20000001205 */
[----:B------:R-:W-:Y:S02]  /*3da0*/  HADD2.F32 R25, -RZ, R78.H0_H0 ;  /* 0x2000004eff197230 */ /* 0x000fe40000004100 */
[----:B------:R-:W-:Y:S01]  /*3db0*/  FMUL.FTZ R74, R69, R72 ;  /* 0x00000048454a7220 */ /* 0x000fe20000410000 */
[----:B------:R-:W-:-:S02]  /*3dc0*/  HADD2.F32 R71, -RZ, R71.H0_H0 ;  /* 0x20000047ff477230 */ /* 0x000fc40000004100 */
[C---:B------:R-:W-:Y:S01]  /*3dd0*/  FMUL.FTZ R72, R13.reuse, R72 ;  /* 0x000000480d487220 */ /* 0x040fe20000410000 */
[----:B------:R-:W-:Y:S02]  /*3de0*/  HADD2.F32 R24, -RZ, R24.H0_H0 ;  /* 0x20000018ff187230 */ /* 0x000fe40000004100 */
[-C--:B------:R-:W-:Y:S01]  /*3df0*/  FFMA.FTZ R13, R13, R70.reuse, -R74 ;  /* 0x000000460d0d7223 */ /* 0x080fe2000001084a */
[----:B------:R-:W-:Y:S02]  /*3e00*/  HADD2.F32 R74, -RZ, R75.H0_H0 ;  /* 0x2000004bff4a7230 */ /* 0x000fe40000004100 */
[----:B------:R-:W-:Y:S01]  /*3e10*/  FFMA.FTZ R9, R69, R70, R72 ;  /* 0x0000004645097223 */ /* 0x000fe20000010048 */
[----:B------:R-:W-:Y:S01]  /*3e20*/  IMAD.MOV.U32 R70, RZ, RZ, R15 ;  /* 0x000000ffff467224 */ /* 0x000fe200078e000f */
[----:B------:R-:W-:Y:S01]  /*3e30*/  SHF.R.U64 R26, R26, 0x10, R27 ;  /* 0x000000101a1a7819 */ /* 0x000fe2000000121b */
[----:B------:R-:W-:Y:S01]  /*3e40*/  IMAD.MOV.U32 R69, RZ, RZ, R11 ;  /* 0x000000ffff457224 */ /* 0x000fe200078e000b */
[----:B------:R-:W-:Y:S01]  /*3e50*/  SHF.R.U64 R7, R6, 0x10, R7 ;  /* 0x0000001006077819 */ /* 0x000fe20000001207 */
[----:B------:R-:W-:Y:S01]  /*3e60*/  HADD2.F32 R72, -RZ, R76.H0_H0 ;  /* 0x2000004cff487230 */ /* 0x000fe20000004100 */
[----:B------:R-:W-:Y:S01]  /*3e70*/  F2FP.F16.F32.PACK_AB R13, R13, R68 ;  /* 0x000000440d0d723e */ /* 0x000fe200000000ff */
[----:B------:R-:W-:Y:S01]  /*3e80*/  HADD2.F32 R15, -RZ, R70.H0_H0 ;  /* 0x20000046ff0f7230 */ /* 0x000fe20000004100 */
[----:B------:R-:W-:Y:S01]  /*3e90*/  F2FP.F16.F32.PACK_AB R64, R9, R64 ;  /* 0x000000400940723e */ /* 0x000fe200000000ff */
[----:B------:R-:W-:-:S02]  /*3ea0*/  HADD2.F32 R11, -RZ, R69.H0_H0 ;  /* 0x20000045ff0b7230 */ /* 0x000fc40000004100 */
[----:B------:R-:W-:Y:S02]  /*3eb0*/  HADD2.F32 R4, -RZ, R4.H0_H0 ;  /* 0x20000004ff047230 */ /* 0x000fe40000004100 */
[-C--:B------:R-:W-:Y:S01]  /*3ec0*/  FMUL.FTZ R76, R15, R74.reuse ;  /* 0x0000004a0f4c7220 */ /* 0x080fe20000410000 */
[----:B------:R-:W-:Y:S02]  /*3ed0*/  HADD2.F32 R27, -RZ, R77.H1_H1 ;  /* 0x3000004dff1b7230 */ /* 0x000fe40000004100 */
[C---:B------:R-:W-:Y:S01]  /*3ee0*/  FMUL.FTZ R74, R11.reuse, R74 ;  /* 0x0000004a0b4a7220 */ /* 0x040fe20000410000 */
[----:B------:R-:W-:Y:S02]  /*3ef0*/  HADD2.F32 R7, -RZ, R7.H0_H0 ;  /* 0x20000007ff077230 */ /* 0x000fe40000004100 */
[-C--:B------:R-:W-:Y:S01]  /*3f00*/  FFMA.FTZ R11, R11, R72.reuse, -R76 ;  /* 0x000000480b0b7223 */ /* 0x080fe2000001084c */
[----:B------:R-:W-:Y:S02]  /*3f10*/  IMAD.MOV.U32 R9, RZ, RZ, R13 ;  /* 0x000000ffff097224 */ /* 0x000fe400078e000d */
[----:B------:R-:W-:Y:S01]  /*3f20*/  FFMA.FTZ R15, R15, R72, R74 ;  /* 0x000000480f0f7223 */ /* 0x000fe2000001004a */
[----:B------:R-:W-:-:S02]  /*3f30*/  HADD2.F32 R72, -RZ, R70.H1_H1 ;  /* 0x30000046ff487230 */ /* 0x000fc40000004100 */
[----:B------:R-:W-:Y:S02]  /*3f40*/  HADD2.F32 R70, -RZ, R69.H1_H1 ;  /* 0x30000045ff467230 */ /* 0x000fe40000004100 */
[----:B------:R-:W-:Y:S02]  /*3f50*/  HADD2.F32 R69, -RZ, R73.H0_H0 ;  /* 0x20000049ff457230 */ /* 0x000fe40000004100 */
[-C--:B------:R-:W-:Y:S01]  /*3f60*/  FMUL.FTZ R73, R72, R71.reuse ;  /* 0x0000004748497220 */ /* 0x080fe20000410000 */
[----:B------:R-:W-:Y:S02]  /*3f70*/  IMAD.MOV.U32 R13, RZ, RZ, R64 ;  /* 0x000000ffff0d7224 */ /* 0x000fe400078e0040 */
[C---:B------:R-:W-:Y:S01]  /*3f80*/  FMUL.FTZ R71, R70.reuse, R71 ;  /* 0x0000004746477220 */ /* 0x040fe20000410000 */
[-C--:B------:R-:W-:Y:S01]  /*3f90*/  FFMA.FTZ R70, R70, R69.reuse, -R73 ;  /* 0x0000004546467223 */ /* 0x080fe20000010849 */
[----:B------:R-:W-:Y:S02]  /*3fa0*/  HADD2.F32 R73, -RZ, R75.H1_H1 ;  /* 0x3000004bff497230 */ /* 0x000fe40000004100 */
[----:B------:R-:W-:Y:S01]  /*3fb0*/  FFMA.FTZ R72, R72, R69, R71 ;  /* 0x0000004548487223 */ /* 0x000fe20000010047 */
[----:B------:R-:W-:-:S02]  /*3fc0*/  IMAD.MOV.U32 R69, RZ, RZ, R12 ;  /* 0x000000ffff457224 */ /* 0x000fc400078e000c */
[----:B------:R-:W-:Y:S01]  /*3fd0*/  IMAD.MOV.U32 R71, RZ, RZ, R8 ;  /* 0x000000ffff477224 */ /* 0x000fe200078e0008 */
[----:B------:R-:W-:Y:S02]  /*3fe0*/  F2FP.F16.F32.PACK_AB R11, R70, R11 ;  /* 0x0000000b460b723e */ /* 0x000fe400000000ff */
[----:B------:R-:W-:Y:S01]  /*3ff0*/  HADD2.F32 R12, -RZ, R69.H0_H0 ;  /* 0x20000045ff0c7230 */ /* 0x000fe20000004100 */
[----:B------:R-:W-:Y:S01]  /*4000*/  F2FP.F16.F32.PACK_AB R15, R72, R15 ;  /* 0x0000000f480f723e */ /* 0x000fe200000000ff */
[--C-:B------:R-:W-:Y:S02]  /*4010*/  HADD2.F32 R8, -RZ, R71.reuse.H0_H0 ;  /* 0x20000047ff087230 */ /* 0x100fe40000004100 */
[----:B------:R-:W-:Y:S02]  /*4020*/  HADD2.F32 R5, -RZ, R71.H1_H1 ;  /* 0x30000047ff057230 */ /* 0x000fe40000004100 */
[-C--:B------:R-:W-:Y:S01]  /*4030*/  FMUL.FTZ R75, R12, R73.reuse ;  /* 0x000000490c4b7220 */ /* 0x080fe20000410000 */
[----:B------:R-:W-:-:S03]  /*4040*/  FMUL.FTZ R73, R8, R73 ;  /* 0x0000004908497220 */ /* 0x000fc60000410000 */
[-C--:B------:R-:W-:Y:S01]  /*4050*/  FFMA.FTZ R8, R8, R25.reuse, -R75 ;  /* 0x0000001908087223 */ /* 0x080fe2000001084b */
[----:B------:R-:W-:Y:S01]  /*4060*/  FFMA.FTZ R12, R12, R25, R73 ;  /* 0x000000190c0c7223 */ /* 0x000fe20000010049 */
[----:B------:R-:W-:Y:S02]  /*4070*/  HADD2.F32 R25, -RZ, R69.H1_H1 ;  /* 0x30000045ff197230 */ /* 0x000fe40000004100 */
[----:B------:R-:W-:-:S03]  /*4080*/  HADD2.F32 R69, -RZ, R77.H0_H0 ;  /* 0x2000004dff457230 */ /* 0x000fc60000004100 */
[-C--:B------:R-:W-:Y:S01]  /*4090*/  FMUL.FTZ R74, R25, R24.reuse ;  /* 0x00000018194a7220 */ /* 0x080fe20000410000 */
[----:B------:R-:W-:-:S03]  /*40a0*/  FMUL.FTZ R24, R5, R24 ;  /* 0x0000001805187220 */ /* 0x000fc60000410000 */
[-C--:B------:R-:W-:Y:S01]  /*40b0*/  FFMA.FTZ R5, R5, R4.reuse, -R74 ;  /* 0x0000000405057223 */ /* 0x080fe2000001084a */
[----:B------:R-:W-:Y:S01]  /*40c0*/  FFMA.FTZ R25, R25, R4, R24 ;  /* 0x0000000419197223 */ /* 0x000fe20000010018 */
[----:B------:R-:W-:Y:S02]  /*40d0*/  IMAD.MOV.U32 R24, RZ, RZ, R10 ;  /* 0x000000ffff187224 */ /* 0x000fe400078e000a */
[--C-:B------:R-:W-:Y:S01]  /*40e0*/  HADD2.F32 R10, -RZ, R14.reuse.H0_H0 ;  /* 0x2000000eff0a7230 */ /* 0x100fe20000004100 */
[----:B------:R-:W-:Y:S01]  /*40f0*/  F2FP.F16.F32.PACK_AB R8, R5, R8 ;  /* 0x000000080508723e */ /* 0x000fe200000000ff */
[----:B------:R-:W-:Y:S01]  /*4100*/  HADD2.F32 R14, -RZ, R14.H1_H1 ;  /* 0x3000000eff0e7230 */ /* 0x000fe20000004100 */
[----:B------:R-:W-:Y:S01]  /*4110*/  F2FP.F16.F32.PACK_AB R12, R25, R12 ;  /* 0x0000000c190c723e */ /* 0x000fe200000000ff */
[--C-:B------:R-:W-:Y:S02]  /*4120*/  HADD2.F32 R4, -RZ, R24.reuse.H0_H0 ;  /* 0x20000018ff047230 */ /* 0x100fe40000004100 */
[----:B------:R-:W-:Y:S01]  /*4130*/  FMUL.FTZ R71, R10, R69 ;  /* 0x000000450a477220 */ /* 0x000fe20000410000 */
[----:B------:R-:W-:-:S02]  /*4140*/  HADD2.F32 R24, -RZ, R24.H1_H1 ;  /* 0x30000018ff187230 */ /* 0x000fc40000004100 */
[C---:B------:R-:W-:Y:S01]  /*4150*/  FMUL.FTZ R69, R4.reuse, R69 ;  /* 0x0000004504457220 */ /* 0x040fe20000410000 */
[----:B------:R-:W-:-:S03]  /*4160*/  FFMA.FTZ R4, R4, R27, -R71 ;  /* 0x0000001b04047223 */ /* 0x000fc60000010847 */
[----:B------:R-:W-:Y:S01]  /*4170*/  FFMA.FTZ R10, R10, R27, R69 ;  /* 0x0000001b0a0a7223 */ /* 0x000fe20000010045 */
[----:B------:R-:W-:-:S05]  /*4180*/  HADD2.F32 R27, -RZ, R26.H0_H0 ;  /* 0x2000001aff1b7230 */ /* 0x000fca0000004100 */
[-C--:B------:R-:W-:Y:S01]  /*4190*/  FMUL.FTZ R69, R14, R27.reuse ;  /* 0x0000001b0e457220 */ /* 0x080fe20000410000 */
[----:B------:R-:W-:-:S03]  /*41a0*/  FMUL.FTZ R27, R24, R27 ;  /* 0x0000001b181b7220 */ /* 0x000fc60000410000 */
[-C--:B------:R-:W-:Y:S01]  /*41b0*/  FFMA.FTZ R69, R24, R7.reuse, -R69 ;  /* 0x0000000718457223 */ /* 0x080fe20000010845 */
[----:B------:R-:W-:-:S04]  /*41c0*/  FFMA.FTZ R27, R14, R7, R27 ;  /* 0x000000070e1b7223 */ /* 0x000fc8000001001b */
[----:B------:R-:W-:Y:S02]  /*41d0*/  F2FP.F16.F32.PACK_AB R4, R69, R4 ;  /* 0x000000044504723e */ /* 0x000fe400000000ff */
[----:B------:R-:W-:-:S03]  /*41e0*/  F2FP.F16.F32.PACK_AB R14, R27, R10 ;  /* 0x0000000a1b0e723e */ /* 0x000fc600000000ff */
[----:B------:R-:W-:-:S07]  /*41f0*/  IMAD.MOV.U32 R10, RZ, RZ, R4 ;  /* 0x000000ffff0a7224 */ /* 0x000fce00078e0004 */
.L_x_622:
[----:B------:R-:W-:Y:S05]  /*4200*/  BSYNC B1 ;  /* 0x0000000000017941 */ /* 0x000fea0003800000 */
.L_x_621:
[----:B---3--:R-:W-:-:S04]  /*4210*/  LEA R4, P2, R51, R67, 0x1 ;  /* 0x0000004333047211 */ /* 0x008fc800078408ff */
[----:B--2---:R-:W-:Y:S02]  /*4220*/  LEA.HI.X R5, R51, R56, R54, 0x1, P2 ;  /* 0x0000003833057211 */ /* 0x004fe400010f0c36 */
[----:B------:R-:W-:-:S03]  /*4230*/  ISETP.GE.AND P2, PT, R57, R66, PT ;  /* 0x000000423900720c */ /* 0x000fc60003f46270 */
[----:B----4-:R2:W-:Y:S02]  /*4240*/  ST.E.128 desc[UR42][R4.64], R8 ;  /* 0x0000000804007985 */ /* 0x0105e4000c101d2a */
[----:B--2---:R-:W-:Y:S02]  /*4250*/  IMAD.MOV.U32 R4, RZ, RZ, R67 ;  /* 0x000000ffff047224 */ /* 0x004fe400078e0043 */
[----:B------:R-:W-:-:S06]  /*4260*/  IMAD.MOV.U32 R5, RZ, RZ, R56 ;  /* 0x000000ffff057224 */ /* 0x000fcc00078e0038 */
[----:B------:R-:W-:Y:S05]  /*4270*/  @P2 BRA `(.L_x_610) ;  /* 0x0000000000e02947 */ /* 0x000fea0003800000 */
[----:B------:R-:W-:-:S05]  /*4280*/  IMAD.WIDE R4, R57, 0x2, R4 ;  /* 0x0000000239047825 */ /* 0x000fca00078e0204 */
[----:B-1----:R1:W-:Y:S01]  /*4290*/  ST.E.128 desc[UR42][R4.64], R12 ;  /* 0x0000000c04007985 */ /* 0x0023e2000c101d2a */
[----:B------:R-:W-:Y:S05]  /*42a0*/  BRA `(.L_x_610) ;  /* 0x0000000000d47947 */ /* 0x000fea0003800000 */
.L_x_602:
[----:B------:R-:W-:-:S06]  /*42b0*/  UISETP.NE.AND UP0, UPT, UR37, 0x3, UPT ;  /* 0x000000032500788c */ /* 0x000fcc000bf05270 */
[----:B------:R-:W-:-:S13]  /*42c0*/  PLOP3.LUT P3, PT, PT, PT, UP0, 0x80, 0x0 ;  /* 0x000000000000781c */ /* 0x000fda0003f6f008 */
[----:B------:R-:W-:Y:S05]  /*42d0*/  @!P3 BRA `(.L_x_623) ;  /* 0x000000000004b947 */ /* 0x000fea0003800000 */
[----:B------:R-:W-:Y:S01]  /*42e0*/  BPT.TRAP 0x1 ;  /* 0x000000040000795c */ /* 0x000fe20000300000 */
.L_x_623:
[----:B------:R-:W-:Y:S01]  /*42f0*/  IMAD R58, R23, 0x8, R2 ;  /* 0x00000008173a7824 */ /* 0x000fe200078e0202 */
[----:B------:R-:W-:Y:S01]  /*4300*/  SHF.L.U32 R65, R187, 0x1f, RZ ;  /* 0x0000001fbb417819 */ /* 0x000fe200000006ff */
[----:B------:R-:W-:Y:S01]  /*4310*/  BSSY B1, `(.L_x_624) ;  /* 0x0000004000017945 */ /* 0x000fe20003800000 */
[----:B------:R-:W-:Y:S02]  /*4320*/  SHF.R.S32.HI R62, RZ, 0x1f, R60 ;  /* 0x0000001fff3e7819 */ /* 0x000fe4000001143c */
[----:B------:R-:W1:Y:S02]  /*4330*/  SYNCS.PHASECHK.TRANS64.TRYWAIT P2, [R58+URZ+0x28c90], R65 ;  /* 0x028c90413a0075a7 */ /* 0x000e64000804017f */
[----:B-1----:R-:W-:Y:S05]  /*4340*/  @!P2 BRA `(.L_x_625) ;  /* 0x0000016000b8a947 */ /* 0x002fea0003800000 */
.L_x_866:
[----:B------:R-:W-:Y:S05]  /*4350*/  BSYNC B1 ;  /* 0x0000000000017941 */ /* 0x000fea0003800000 */
.L_x_624:
[----:B------:R-:W-:Y:S01]  /*4360*/  ULDC.64 UR4, c[0x0][0x300] ;  /* 0x0000c00000047ab9 */ /* 0x000fe20000000a00 */
[----:B-----5:R-:W-:Y:S01]  /*4370*/  SHF.R.S32.HI R61, RZ, 0x1f, R59 ;  /* 0x0000001fff3d7819 */ /* 0x020fe2000001143b */
[----:B------:R-:W-:Y:S01]  /*4380*/  IMAD R7, R62, UR4, RZ ;  /* 0x000000043e077c24 */ /* 0x000fe2000f8e02ff */
[----:B------:R-:W-:Y:S01]  /*4390*/  ULDC.64 UR6, c[0x0][0x2e8] ;  /* 0x0000ba0000067ab9 */ /* 0x000fe20000000a00 */
[----:B0-----:R-:W-:-:S04]  /*43a0*/  IMAD.WIDE.U32 R4, R60, UR4, RZ ;  /* 0x000000043c047c25 */ /* 0x001fc8000f8e00ff */
[----:B------:R-:W-:Y:S01]  /*43b0*/  IMAD R7, R60, UR5, R7 ;  /* 0x000000053c077c24 */ /* 0x000fe2000f8e0207 */
[----:B------:R-:W-:Y:S01]  /*43c0*/  ULDC.64 UR4, c[0x0][0x310] ;  /* 0x0000c40000047ab9 */ /* 0x000fe20000000a00 */
[----:B------:R-:W-:Y:S02]  /*43d0*/  IMAD R63, R34, -0x40, R36 ;  /* 0xffffffc0223f7824 */ /* 0x000fe400078e0224 */
[----:B------:R-:W-:Y:S02]  /*43e0*/  IMAD R6, R61, UR4, RZ ;  /* 0x000000043d067c24 */ /* 0x000fe4000f8e02ff */
[----:B------:R-:W-:Y:S01]  /*43f0*/  IMAD.IADD R5, R5, 0x1, R7 ;  /* 0x0000000105057824 */ /* 0x000fe200078e0207 */
[----:B------:R-:W-:Y:S01]  /*4400*/  VIMNMX R63, R63, 0x40, PT ;  /* 0x000000403f3f7848 */ /* 0x000fe20003fe0100 */
[C---:B------:R-:W-:Y:S02]  /*4410*/  IMAD R7, R59.reuse, UR5, R6 ;  /* 0x000000053b077c24 */ /* 0x040fe4000f8e0206 */
[----:B------:R-:W-:Y:S01]  /*4420*/  IMAD.WIDE.U32 R4, R59, UR4, R4 ;  /* 0x000000043b047c25 */ /* 0x000fe2000f8e0004 */
[----:B------:R-:W-:-:S03]  /*4430*/  ULDC.64 UR4, c[0x0][0x308] ;  /* 0x0000c20000047ab9 */ /* 0x000fc60000000a00 */
[----:B------:R-:W-:Y:S02]  /*4440*/  IMAD.IADD R5, R5, 0x1, R7 ;  /* 0x0000000105057824 */ /* 0x000fe400078e0207 */
[----:B------:R-:W-:Y:S01]  /*4450*/  IMAD.WIDE.U32 R4, R184, UR4, R4 ;  /* 0x00000004b8047c25 */ /* 0x000fe2000f8e0004 */
[----:B------:R-:W-:-:S03]  /*4460*/  UMOV UR4, 0xffffffff ;  /* 0xffffffff00047882 */ /* 0x000fc60000000000 */
[----:B------:R-:W-:Y:S01]  /*4470*/  IMAD R13, R184, UR5, R5 ;  /* 0x00000005b80d7c24 */ /* 0x000fe2000f8e0205 */
[----:B------:R-:W-:-:S04]  /*4480*/  LEA R5, P2, R4, UR6, 0x1 ;  /* 0x0000000604057c11 */ /* 0x000fc8000f8408ff */
[----:B------:R-:W-:Y:S02]  /*4490*/  LEA.HI.X R13, R4, UR7, R13, 0x1, P2 ;  /* 0x00000007040d7c11 */ /* 0x000fe400090f0c0d */
[----:B------:R-:W-:Y:S01]  /*44a0*/  ISETP.GT.AND P2, PT, R63, R186, PT ;  /* 0x000000ba3f00720c */ /* 0x000fe20003f44270 */
[----:B------:R-:W-:-:S12]  /*44b0*/  BRA.DIV UR4, `(.L_x_626) ;  /* 0x0000016204707947 */ /* 0x000fd8000b800000 */
[----:B------:R0:W2:Y:S04]  /*44c0*/  SHFL.IDX PT, R25, R13, RZ, 0x1c1f ;  /* 0x001c1fff0d197589 */ /* 0x0000a800000e0000 */
[----:B------:R0:W3:Y:S02]  /*44d0*/  SHFL.IDX PT, R14, R5, RZ, 0x1c1f ;  /* 0x001c1fff050e7589 */ /* 0x0000e400000e0000 */
.L_x_870:
[----:B------:R-:W-:Y:S05]  /*44e0*/  @!P2 BRA `(.L_x_610) ;  /* 0x000000000044a947 */ /* 0x000fea0003800000 */
[----:B------:R-:W-:Y:S02]  /*44f0*/  ULDC UR4, c[0x0][0x2f4] ;  /* 0x0000bd0000047ab9 */ /* 0x000fe40000000800 */
[----:B------:R-:W-:-:S13]  /*4500*/  ISETP.GE.AND P2, PT, R16, UR4, PT ;  /* 0x0000000410007c0c */ /* 0x000fda000bf46270 */
[----:B0-----:R-:W0:Y:S01]  /*4510*/  @!P2 LDS.128 R4, [R66+0x22400] ;  /* 0x022400004204a984 */ /* 0x001e220000000c00 */
[----:B---3--:R-:W-:-:S04]  /*4520*/  @!P2 LEA R8, P4, R16, R14, 0x1 ;  /* 0x0000000e1008a211 */ /* 0x008fc800078808ff */
[----:B--2---:R-:W-:-:S05]  /*4530*/  @!P2 LEA.HI.X R9, R16, R25, R17, 0x1, P4 ;  /* 0x000000191009a211 */ /* 0x004fca00020f0c11 */
[----:B0-----:R4:W-:Y:S01]  /*4540*/  @!P2 ST.E.128 desc[UR42][R8.64], R4 ;  /* 0x000000040800a985 */ /* 0x0019e2000c101d2a */
[----:B------:R-:W-:-:S13]  /*4550*/  ISETP.GE.AND P2, PT, R22, UR4, PT ;  /* 0x0000000416007c0c */ /* 0x000fda000bf46270 */
[----:B------:R-:W-:Y:S05]  /*4560*/  @P2 BRA `(.L_x_610) ;  /* 0x0000000000242947 */ /* 0x000fea0003800000 */
[----:B------:R-:W-:Y:S01]  /*4570*/  LOP3.LUT P2, RZ, R191, 0x4, RZ, 0xc0, !PT ;  /* 0x00000004bfff7812 */ /* 0x000fe2000784c0ff */
[----:B----4-:R-:W-:-:S12]  /*4580*/  VIADD R5, R46, 0x20 ;  /* 0x000000202e057836 */ /* 0x010fd80000000000 */
[----:B------:R-:W-:Y:S01]  /*4590*/  @P2 VIADD R5, R46, 0xffffffe0 ;  /* 0xffffffe02e052836 */ /* 0x000fe20000000000 */
[----:B------:R-:W-:-:S03]  /*45a0*/  LEA R8, P2, R22, R14, 0x1 ;  /* 0x0000000e16087211 */ /* 0x000fc600078408ff */
[----:B------:R-:W-:Y:S01]  /*45b0*/  IMAD.IADD R5, R64, 0x1, R5 ;  /* 0x0000000140057824 */ /* 0x000fe200078e0205 */
[----:B------:R-:W-:-:S03]  /*45c0*/  LEA.HI.X R9, R22, R25, R193, 0x1, P2 ;  /* 0x0000001916097211 */ /* 0x000fc600010f0cc1 */
[----:B------:R-:W-:-:S06]  /*45d0*/  IMAD R5, R5, 0x2, R2 ;  /* 0x0000000205057824 */ /* 0x000fcc00078e0202 */
[----:B------:R-:W0:Y:S04]  /*45e0*/  LDS.128 R4, [R5+0x22400] ;  /* 0x0224000005047984 */ /* 0x000e280000000c00 */
[----:B0-----:R0:W-:Y:S02]  /*45f0*/  ST.E.128 desc[UR42][R8.64], R4 ;  /* 0x0000000408007985 */ /* 0x0011e4000c101d2a */
.L_x_610:
[----:B------:R-:W-:Y:S05]  /*4600*/  BSYNC B0 ;  /* 0x0000000000007941 */ /* 0x000fea0003800000 */
.L_x_601:
[----:B012-4-:R-:W0:Y:S01]  /*4610*/  S2R R4, SR_TID.X ;  /* 0x0000000000047919 */ /* 0x017e220000002100 */
[----:B------:R-:W-:Y:S01]  /*4620*/  @!PT LDS RZ, [RZ] ;  /* 0x00000000fffff984 */ /* 0x000fe20000000800 */
[----:B------:R-:W-:Y:S01]  /*4630*/  @!PT LDS RZ, [RZ] ;  /* 0x00000000fffff984 */ /* 0x000fe20000000800 */
[----:B------:R-:W-:Y:S01]  /*4640*/  @!PT LDS RZ, [RZ] ;  /* 0x00000000fffff984 */ /* 0x000fe20000000800 */
[----:B------:R-:W-:Y:S01]  /*4650*/  @!PT LDS RZ, [RZ] ;  /* 0x00000000fffff984 */ /* 0x000fe20000000800 */
[----:B------:R1:W-:Y:S06]  /*4660*/  MEMBAR.ALL.CTA ;  /* 0x0000000000007992 */ /* 0x0003ec0000008000 */
[----:B-1----:R-:W1:Y:S01]  /*4670*/  FENCE.VIEW.ASYNC.S ;  /* 0x00000000000073c6 */ /* 0x002e620000000000 */
[----:B------:R-:W-:Y:S05]  /*4680*/  WARPSYNC.ALL ;  /* 0x0000000000007948 */ /* 0x000fea0003800000 */
[----:B------:R-:W-:Y:S01]  /*4690*/  BSSY B0, `(.L_x_627) ;  /* 0x0000009000007945 */ /* 0x000fe20003800000 */
[----:B0-----:R-:W-:Y:S01]  /*46a0*/  LOP3.LUT R4, R4, 0x7f, RZ, 0xc0, !PT ;  /* 0x0000007f04047812 */ /* 0x001fe200078ec0ff */
[----:B-1----:R0:W-:Y:S03]  /*46b0*/  BAR.SYNC.DEFER_BLOCKING R44, 0x80 ;  /* 0x0002002c0000751d */ /* 0x0021e60000010000 */
[----:B------:R-:W-:-:S13]  /*46c0*/  ISETP.NE.AND P2, PT, R4, RZ, PT ;  /* 0x000000ff0400720c */ /* 0x000fda0003f45270 */
[----:B------:R-:W-:-:S05]  /*46d0*/  @!P2 VIADD R4, R58, 0x28ca0 ;  /* 0x00028ca03a04a836 */ /* 0x000fca0000000000 */
[----:B------:R-:W-:-:S04]  /*46e0*/  @!P2 PRMT R4, RZ, 0x654, R4 ;  /* 0x00000654ff04a816 */ /* 0x000fc80000000004 */
[----:B------:R0:W-:Y:S01]  /*46f0*/  @!P2 SYNCS.ARRIVE.TRANS64.RED.A1T0 RZ, [R4+URZ], RZ ;  /* 0x000000ff04ffa9a7 */ /* 0x0001e2000810043f */
[----:B------:R-:W-:Y:S05]  /*4700*/  @!P3 BRA `(.L_x_628) ;  /* 0x000000000004b947 */ /* 0x000fea0003800000 */
[----:B------:R-:W-:Y:S01]  /*4710*/  BPT.TRAP 0x1 ;  /* 0x000000040000795c */ /* 0x000fe20000300000 */
.L_x_628:
[----:B------:R-:W-:Y:S05]  /*4720*/  BSYNC B0 ;  /* 0x0000000000007941 */ /* 0x000fea0003800000 */
.L_x_627:
[----:B------:R-:W1:Y:S01]  /*4730*/  SYNCS.PHASECHK.TRANS64.TRYWAIT P3, [R58+URZ+0x28cb0], R65 ;  /* 0x028cb0413a0075a7 */ /* 0x000e62000806017f */
[----:B------:R-:W-:Y:S04]  /*4740*/  BSSY B0, `(.L_x_629) ;  /* 0x0000002000007945 */ /* 0x000fe80003800000 */
[----:B-1----:R-:W-:Y:S05]  /*4750*/  @!P3 BRA `(.L_x_630) ;  /* 0x00000160000cb947 */ /* 0x002fea0003800000 */
.L_x_871:
[----:B------:R-:W-:Y:S05]  /*4760*/  BSYNC B0 ;  /* 0x0000000000007941 */ /* 0x000fea0003800000 */
.L_x_629:
[----:B------:R-:W-:Y:S01]  /*4770*/  ULDC.64 UR4, c[0x0][0x328] ;  /* 0x0000ca0000047ab9 */ /* 0x000fe20000000a00 */
[----:B------:R-:W-:Y:S01]  /*4780*/  ULDC.64 UR6, c[0x0][0x318] ;  /* 0x0000c60000067ab9 */ /* 0x000fe20000000a00 */
[----:B------:R-:W-:Y:S01]  /*4790*/  IMAD R7, R62, UR4, RZ ;  /* 0x000000043e077c24 */ /* 0x000fe2000f8e02ff */
[----:B------:R-:W-:Y:S01]  /*47a0*/  BSSY B0, `(.L_x_631) ;  /* 0x000007c000007945 */ /* 0x000fe20003800000 */
[----:B0-----:R-:W-:-:S04]  /*47b0*/  IMAD.WIDE.U32 R4, R60, UR4, RZ ;  /* 0x000000043c047c25 */ /* 0x001fc8000f8e00ff */
[----:B------:R-:W-:Y:S01]  /*47c0*/  IMAD R7, R60, UR5, R7 ;  /* 0x000000053c077c24 */ /* 0x000fe2000f8e0207 */
[----:B------:R-:W-:Y:S02]  /*47d0*/  ULDC.64 UR4, c[0x0][0x338] ;  /* 0x0000ce0000047ab9 */ /* 0x000fe40000000a00 */
        /* <DEDUP_REMOVED lines=8> */
[----:B------:R-:W-:-:S04]  /*4860*/  LEA R25, P3, R4, UR6, 0x1 ;  /* 0x0000000604197c11 */ /* 0x000fc8000f8608ff */
[----:B------:R-:W-:Y:S02]  /*4870*/  LEA.HI.X R24, R4, UR7, R5, 0x1, P3 ;  /* 0x0000000704187c11 */ /* 0x000fe400098f0c05 */
[----:B------:R-:W-:Y:S01]  /*4880*/  ISETP.GT.AND P3, PT, R63, R186, PT ;  /* 0x000000ba3f00720c */ /* 0x000fe20003f64270 */
[----:B------:R-:W0:Y:S04]  /*4890*/  SHFL.IDX PT, R25, R25, RZ, 0x1c1f ;  /* 0x001c1fff19197589 */ /* 0x000e2800000e0000 */
[----:B------:R-:W2:Y:S08]  /*48a0*/  SHFL.IDX PT, R24, R24, RZ, 0x1c1f ;  /* 0x001c1fff18187589 */ /* 0x000eb000000e0000 */
[----:B------:R-:W-:Y:S05]  /*48b0*/  @!P3 BRA `(.L_x_632) ;  /* 0x0000000400a8b947 */ /* 0x000fea0003800000 */
[----:B------:R-:W-:Y:S01]  /*48c0*/  LOP3.LUT P3, RZ, R191, 0x4, RZ, 0xc0, !PT ;  /* 0x00000004bfff7812 */ /* 0x000fe2000786c0ff */
[----:B------:R-:W-:Y:S01]  /*48d0*/  IMAD R5, R23, 0x8000, R46 ;  /* 0x0000800017057824 */ /* 0x000fe200078e022e */
[----:B------:R-:W-:Y:S01]  /*48e0*/  ULDC UR4, c[0x0][0x320] ;  /* 0x0000c80000047ab9 */ /* 0x000fe20000000800 */
[----:B------:R-:W4:Y:S02]  /*48f0*/  LDL R66, [R1] ;  /* 0x0000000001427983 */ /* 0x000f240000100800 */
[C---:B------:R-:W-:Y:S02]  /*4900*/  VIADD R15, R5.reuse, 0x20 ;  /* 0x00000020050f7836 */ /* 0x040fe40000000000 */
[----:B------:R-:W5:Y:S04]  /*4910*/  LDL R64, [R1+0x4] ;  /* 0x0000040001407983 */ /* 0x000f680000100800 */
[----:B------:R-:W5:Y:S02]  /*4920*/  LDL R57, [R1+0x8] ;  /* 0x0000080001397983 */ /* 0x000f640000100800 */
[C---:B------:R-:W-:Y:S01]  /*4930*/  @P3 VIADD R15, R5.reuse, 0xffffffe0 ;  /* 0xffffffe0050f3836 */ /* 0x040fe20000000000 */
[----:B------:R-:W-:Y:S01]  /*4940*/  ISETP.GE.AND P3, PT, R16, UR4, PT ;  /* 0x0000000410007c0c */ /* 0x000fe2000bf66270 */
[--C-:B---3--:R-:W-:Y:S01]  /*4950*/  IMAD R14, R5, 0x2, R2.reuse ;  /* 0x00000002050e7824 */ /* 0x108fe200078e0202 */
[----:B------:R-:W3:Y:S04]  /*4960*/  LDL R56, [R1+0xc] ;  /* 0x00000c0001387983 */ /* 0x000ee80000100800 */
[----:B------:R-:W3:Y:S01]  /*4970*/  LDL R27, [R1+0x10] ;  /* 0x00001000011b7983 */ /* 0x000ee20000100800 */
[----:B------:R-:W-:Y:S01]  /*4980*/  ISETP.GE.AND P5, PT, R22, UR4, PT ;  /* 0x0000000416007c0c */ /* 0x000fe2000bfa6270 */
[----:B------:R-:W-:-:S02]  /*4990*/  IMAD R15, R15, 0x2, R2 ;  /* 0x000000020f0f7824 */ /* 0x000fc400078e0202 */
[C---:B------:R-:W-:Y:S02]  /*49a0*/  VIADD R10, R16.reuse, 0x40 ;  /* 0x00000040100a7836 */ /* 0x040fe40000000000 */
[C---:B------:R-:W-:Y:S01]  /*49b0*/  VIADD R26, R16.reuse, 0x80 ;  /* 0x00000080101a7836 */ /* 0x040fe20000000000 */
[----:B------:R-:W1:Y:S01]  /*49c0*/  @!P3 LDS.128 R4, [R14+0x400] ;  /* 0x000400000e04b984 */ /* 0x000e620000000c00 */
[----:B0-----:R-:W-:-:S04]  /*49d0*/  @!P3 LEA R8, P4, R16, R25, 0x1 ;  /* 0x000000191008b211 */ /* 0x001fc800078808ff */
[----:B--2---:R-:W-:Y:S02]  /*49e0*/  @!P3 LEA.HI.X R9, R16, R24, R17, 0x1, P4 ;  /* 0x000000181009b211 */ /* 0x004fe400020f0c11 */
[----:B------:R-:W-:-:S04]  /*49f0*/  @!P5 LEA R12, P4, R22, R25, 0x1 ;  /* 0x00000019160cd211 */ /* 0x000fc800078808ff */
[----:B------:R-:W-:Y:S02]  /*4a00*/  @!P5 LEA.HI.X R13, R22, R24, R193, 0x1, P4 ;  /* 0x00000018160dd211 */ /* 0x000fe400020f0cc1 */
[----:B------:R-:W-:Y:S01]  /*4a10*/  ISETP.GE.AND P4, PT, R10, UR4, PT ;  /* 0x000000040a007c0c */ /* 0x000fe2000bf86270 */
[----:B------:R-:W-:Y:S01]  /*4a20*/  VIADD R10, R16, 0x60 ;  /* 0x00000060100a7836 */ /* 0x000fe20000000000 */
[----:B-1----:R0:W-:Y:S04]  /*4a30*/  @!P3 ST.E.128 desc[UR42][R8.64], R4 ;  /* 0x000000040800b985 */ /* 0x0021e8000c101d2a */
[----:B------:R-:W1:Y:S07]  /*4a40*/  @!P5 LDS.128 R4, [R15+0x400] ;  /* 0x000400000f04d984 */ /* 0x000e6e0000000c00 */
[----:B0-----:R-:W-:-:S05]  /*4a50*/  @!P4 LEA R8, P3, R217, R25, 0x1 ;  /* 0x00000019d908c211 */ /* 0x001fca00078608ff */
[----:B------:R-:W-:Y:S01]  /*4a60*/  @!P4 IMAD.X R9, R24, 0x1, R220, P3 ;  /* 0x000000011809c824 */ /* 0x000fe200018e06dc */
[----:B------:R-:W-:-:S13]  /*4a70*/  ISETP.GE.AND P3, PT, R10, UR4, PT ;  /* 0x000000040a007c0c */ /* 0x000fda000bf66270 */
[----:B------:R-:W-:-:S04]  /*4a80*/  @!P3 LEA R10, P6, R216, R25, 0x1 ;  /* 0x00000019d80ab211 */ /* 0x000fc800078c08ff */
[----:B------:R-:W-:Y:S01]  /*4a90*/  @!P3 IADD3.X R11, R24, R221, RZ, P6, !PT ;  /* 0x000000dd180bb210 */ /* 0x000fe200037fe4ff */
[----:B-1----:R0:W-:Y:S01]  /*4aa0*/  @!P5 ST.E.128 desc[UR42][R12.64], R4 ;  /* 0x000000040c00d985 */ /* 0x0021e2000c101d2a */
[----:B------:R-:W-:Y:S01]  /*4ab0*/  ISETP.GE.AND P5, PT, R26, UR4, PT ;  /* 0x000000041a007c0c */ /* 0x000fe2000bfa6270 */
[----:B------:R-:W-:Y:S02]  /*4ac0*/  VIADD R26, R16, 0xa0 ;  /* 0x000000a0101a7836 */ /* 0x000fe40000000000 */
[----:B------:R-:W1:Y:S10]  /*4ad0*/  @!P4 LDS.128 R4, [R14+0x2400] ;  /* 0x002400000e04c984 */ /* 0x000e740000000c00 */
[----:B0-----:R-:W-:-:S05]  /*4ae0*/  @!P5 LEA R12, P6, R215, R25, 0x1 ;  /* 0x00000019d70cd211 */ /* 0x001fca00078c08ff */
[----:B------:R-:W-:Y:S01]  /*4af0*/  @!P5 IMAD.X R13, R24, 0x1, R223, P6 ;  /* 0x00000001180dd824 */ /* 0x000fe200030e06df */
        /* <DEDUP_REMOVED lines=41> */
[----:B----4-:R-:W-:Y:S01]  /*4d90*/  @!P4 IMAD.X R9, R24, 0x1, R66, P6 ;  /* 0x000000011809c824 */ /* 0x010fe200030e0642 */
[----:B-1----:R0:W-:Y:S01]  /*4da0*/  @!P3 ST.E.128 desc[UR42][R10.64], R4 ;  /* 0x000000040a00b985 */ /* 0x0021e2000c101d2a */
[----:B------:R-:W-:Y:S01]  /*4db0*/  ISETP.GE.AND P3, PT, R26, UR4, PT ;  /* 0x000000041a007c0c */ /* 0x000fe2000bf66270 */
[----:B------:R-:W-:Y:S02]  /*4dc0*/  VIADD R26, R16, 0x1a0 ;  /* 0x000001a0101a7836 */ /* 0x000fe40000000000 */
[----:B------:R-:W1:Y:S10]  /*4dd0*/  @!P5 LDS.128 R4, [R14+0xa400] ;  /* 0x00a400000e04d984 */ /* 0x000e740000000c00 */
[----:B0-----:R-:W-:-:S05]  /*4de0*/  @!P3 LEA R10, P6, R206, R25, 0x1 ;  /* 0x00000019ce0ab211 */ /* 0x001fca00078c08ff */
[----:B-----5:R-:W-:Y:S01]  /*4df0*/  @!P3 IMAD.X R11, R24, 0x1, R64, P6 ;  /* 0x00000001180bb824 */ /* 0x020fe200030e0640 */
        /* <DEDUP_REMOVED lines=11> */
[----:B---3--:R-:W-:Y:S01]  /*4eb0*/  @!P4 IMAD.X R9, R24, 0x1, R56, P6 ;  /* 0x000000011809c824 */ /* 0x008fe200030e0638 */
[----:B-1----:R0:W-:Y:S01]  /*4ec0*/  @!P3 ST.E.128 desc[UR42][R10.64], R4 ;  /* 0x000000040a00b985 */ /* 0x0021e2000c101d2a */
[----:B------:R-:W-:-:S03]  /*4ed0*/  ISETP.GE.AND P3, PT, R26, UR4, PT ;  /* 0x000000041a007c0c */ /* 0x000fc6000bf66270 */
[----:B------:R-:W1:Y:S10]  /*4ee0*/  @!P5 LDS.128 R4, [R15+0xc400] ;  /* 0x00c400000f04d984 */ /* 0x000e740000000c00 */
[----:B0-----:R-:W-:-:S05]  /*4ef0*/  @!P3 LEA R10, P6, R203, R25, 0x1 ;  /* 0x00000019cb0ab211 */ /* 0x001fca00078c08ff */
[----:B------:R-:W-:Y:S01]  /*4f00*/  @!P3 IMAD.X R11, R24, 0x1, R27, P6 ;  /* 0x00000001180bb824 */ /* 0x000fe200030e061b */
[----:B-1----:R-:W-:Y:S04]  /*4f10*/  @!P5 ST.E.128 desc[UR42][R12.64], R4 ;  /* 0x000000040c00d985 */ /* 0x002fe8000c101d2a */
[----:B------:R-:W0:Y:S04]  /*4f20*/  @!P4 LDS.128 R4, [R14+0xe400] ;  /* 0x00e400000e04c984 */ /* 0x000e280000000c00 */
[----:B0-----:R-:W-:Y:S04]  /*4f30*/  @!P4 ST.E.128 desc[UR42][R8.64], R4 ;  /* 0x000000040800c985 */ /* 0x001fe8000c101d2a */
[----:B------:R-:W0:Y:S04]  /*4f40*/  @!P3 LDS.128 R4, [R15+0xe400] ;  /* 0x00e400000f04b984 */ /* 0x000e280000000c00 */
[----:B0-----:R4:W-:Y:S02]  /*4f50*/  @!P3 ST.E.128 desc[UR42][R10.64], R4 ;  /* 0x000000040a00b985 */ /* 0x0019e4000c101d2a */
.L_x_632:
[----:B------:R-:W-:Y:S05]  /*4f60*/  BSYNC B0 ;  /* 0x0000000000007941 */ /* 0x000fea0003800000 */
.L_x_631:
[----:B------:R-:W-:Y:S01]  /*4f70*/  @!PT LDS RZ, [RZ] ;  /* 0x00000000fffff984 */ /* 0x000fe20000000800 */
[----:B------:R-:W-:Y:S01]  /*4f80*/  @!PT LDS RZ, [RZ] ;  /* 0x00000000fffff984 */ /* 0x000fe20000000800 */
[----:B------:R-:W-:Y:S01]  /*4f90*/  @!PT LDS RZ, [RZ] ;  /* 0x00000000fffff984 */ /* 0x000fe20000000800 */
[----:B------:R-:W-:Y:S01]  /*4fa0*/  @!PT LDS RZ, [RZ] ;  /* 0x00000000fffff984 */ /* 0x000fe20000000800 */
[----:B------:R5:W-:Y:S06]  /*4fb0*/  MEMBAR.ALL.CTA ;  /* 0x0000000000007992 */ /* 0x000bec0000008000 */
[----:B-----5:R-:W5:Y:S01]  /*4fc0*/  FENCE.VIEW.ASYNC.S ;  /* 0x00000000000073c6 */ /* 0x020f620000000000 */
[----:B------:R-:W-:Y:S02]  /*4fd0*/  VIADD R23, R23, 0x1 ;  /* 0x0000000117177836 */ /* 0x000fe40000000000 */
[----:B-1----:R-:W-:Y:S01]  /*4fe0*/  @!P2 VIADD R58, R58, 0x28cc0 ;  /* 0x00028cc03a3aa836 */ /* 0x002fe20000000000 */
[----:B-----5:R1:W-:Y:S02]  /*4ff0*/  BAR.SYNC.DEFER_BLOCKING R44, 0x80 ;  /* 0x0002002c0000751d */ /* 0x0203e40000010000 */
[----:B------:R-:W-:-:S02]  /*5000*/  ISETP.NE.AND P3, PT, R23, 0x2, PT ;  /* 0x000000021700780c */ /* 0x000fc40003f65270 */
[----:B------:R-:W-:Y:S02]  /*5010*/  @!P2 PRMT R58, RZ, 0x654, R58 ;  /* 0x00000654ff3aa816 */ /* 0x000fe4000000003a */
[----:B----4-:R-:W-:Y:S02]  /*5020*/  SEL R4, RZ, 0x1, P3 ;  /* 0x00000001ff047807 */ /* 0x010fe40001800000 */
[----:B------:R-:W-:Y:S02]  /*5030*/  SEL R23, R23, RZ, P3 ;  /* 0x000000ff17177207 */ /* 0x000fe40001800000 */
[----:B------:R-:W-:Y:S01]  /*5040*/  LOP3.LUT R187, R187, R4, RZ, 0x3c, !PT ;  /* 0x00000004bbbb7212 */ /* 0x000fe200078e3cff */
[----:B------:R1:W-:Y:S01]  /*5050*/  @!P2 SYNCS.ARRIVE.TRANS64.RED.A1T0 RZ, [R58+URZ], RZ ;  /* 0x000000ff3affa9a7 */ /* 0x0003e2000810043f */
[----:B------:R-:W-:Y:S01]  /*5060*/  PLOP3.LUT P2, PT, PT, PT, PT, 0x8, 0x0 ;  /* 0x000000000000781c */ /* 0x000fe20003f4e170 */
[----:B------:R-:W-:-:S12]  /*5070*/  @P1 BRA `(.L_x_633) ;  /* 0xffffffd800401947 */ /* 0x000fd8000383ffff */
.L_x_596:
[----:B------:R-:W-:Y:S04]  /*5080*/  BSSY B0, `(.L_x_634) ;  /* 0x0000004000007945 */ /* 0x000fe80003800000 */
[----:B------:R-:W-:Y:S05]  /*5090*/  @P2 BRA `(.L_x_635) ;  /* 0x0000000000082947 */ /* 0x000fea0003800000 */
[----:B------:R-:W4:Y:S02]  /*50a0*/  FENCE.VIEW.ASYNC.G ;  /* 0x00000000000073c6 */ /* 0x000f240000000100 */
[----:B----4-:R-:W-:Y:S06]  /*50b0*/  BAR.ARV 0xc, 0x180 ;  /* 0x0306000000007b1d */ /* 0x010fec0000002000 */
.L_x_635:
[----:B------:R-:W-:Y:S05]  /*50c0*/  BSYNC B0 ;  /* 0x0000000000007941 */ /* 0x000fea0003800000 */
.L_x_634:
[----:B------:R-:W4:Y:S01]  /*50d0*/  LDL R0, [R1+0x18] ;  /* 0x0000180001007983 */ /* 0x000f220000100800 */
[----:B------:R-:W-:Y:S01]  /*50e0*/  UISETP.NE.AND UP0, UPT, UR39, 0x1, UPT ;  /* 0x000000012700788c */ /* 0x000fe2000bf05270 */
[----:B------:R-:W-:Y:S01]  /*50f0*/  BSSY B7, `(.L_x_636) ;  /* 0x0000888000077945 */ /* 0x000fe20003800000 */
[----:B------:R-:W-:-:S04]  /*5100*/  ULDC UR4, c[0x0][0x9f0] ;  /* 0x00027c0000047ab9 */ /* 0x000fc80000000800 */
[----:B------:R-:W-:Y:S02]  /*5110*/  PLOP3.LUT P1, PT, PT, PT, UP0, 0x80, 0x0 ;  /* 0x000000000000781c */ /* 0x000fe40003f2f008 */
[----:B----4-:R-:W-:-:S04]  /*5120*/  ISETP.NE.AND P0, PT, R0, RZ, PT ;  /* 0x000000ff0000720c */ /* 0x010fc80003f05270 */
[----:B------:R-:W-:-:S07]  /*5130*/  SEL R9, R0, UR4, P0 ;  /* 0x0000000400097c07 */ /* 0x000fce0008000000 */
[----:B------:R-:W-:Y:S05]  /*5140*/  @!P1 BRA `(.L_x_637) ;  /* 0x0000002000449947 */ /* 0x000fea0003800000 */
[----:B------:R-:W-:Y:S01]  /*5150*/  LOP3.LUT P2, RZ, R18, 0x4, RZ, 0xc0, !PT ;  /* 0x0000000412ff7812 */ /* 0x000fe2000784c0ff */
[----:B------:R-:W-:Y:S01]  /*5160*/  BSSY B0, `(.L_x_638) ;  /* 0x000001d000007945 */ /* 0x000fe20003800000 */
[----:B------:R-:W-:-:S11]  /*5170*/  IMAD.MOV.U32 R3, RZ, RZ, RZ ;  /* 0x000000ffff037224 */ /* 0x000fd600078e00ff */
[----:B------:R-:W-:Y:S05]  /*5180*/  @!P2 BRA `(.L_x_639) ;  /* 0x000000000068a947 */ /* 0x000fea0003800000 */
[-C--:B------:R-:W-:Y:S02]  /*5190*/  IABS R6, R9.reuse ;  /* 0x0000000900067213 */ /* 0x080fe40000000000 */
[----:B------:R-:W-:Y:S02]  /*51a0*/  IADD3 R0, R168, -0x1, R9 ;  /* 0xffffffffa8007810 */ /* 0x000fe40007ffe009 */
[----:B------:R-:W4:Y:S01]  /*51b0*/  I2F.RP R3, R6 ;  /* 0x0000000600037306 */ /* 0x000f220000209400 */
[-C--:B------:R-:W-:Y:S02]  /*51c0*/  IABS R10, R9.reuse ;  /* 0x00000009000a7213 */ /* 0x080fe40000000000 */
[----:B------:R-:W-:Y:S02]  /*51d0*/  IABS R8, R0 ;  /* 0x0000000000087213 */ /* 0x000fe40000000000 */
[----:B------:R-:W-:-:S04]  /*51e0*/  LOP3.LUT R0, R0, R9, RZ, 0x3c, !PT ;  /* 0x0000000900007212 */ /* 0x000fc800078e3cff */
[----:B------:R-:W-:Y:S01]  /*51f0*/  ISETP.GE.AND P2, PT, R0, RZ, PT ;  /* 0x000000ff0000720c */ /* 0x000fe20003f46270 */
[----:B----4-:R-:W4:Y:S02]  /*5200*/  MUFU.RCP R3, R3 ;  /* 0x0000000300037308 */ /* 0x010f240000001000 */
[----:B----4-:R-:W-:Y:S02]  /*5210*/  VIADD R4, R3, 0xffffffe ;  /* 0x0ffffffe03047836 */ /* 0x010fe40000000000 */
[----:B------:R-:W-:-:S04]  /*5220*/  IMAD.MOV R3, RZ, RZ, -R10 ;  /* 0x000000ffff037224 */ /* 0x000fc800078e0a0a */
[----:B------:R4:W0:Y:S02]  /*5230*/  F2I.FTZ.U32.TRUNC.NTZ R5, R4 ;  /* 0x0000000400057305 */ /* 0x000824000021f000 */
[----:B----4-:R-:W-:Y:S02]  /*5240*/  IMAD.MOV.U32 R4, RZ, RZ, RZ ;  /* 0x000000ffff047224 */ /* 0x010fe400078e00ff */
[----:B0-----:R-:W-:-:S04]  /*5250*/  IMAD.MOV R7, RZ, RZ, -R5 ;  /* 0x000000ffff077224 */ /* 0x001fc800078e0a05 */
        /* <DEDUP_REMOVED lines=9> */
[----:B------:R-:W-:-:S05]  /*52f0*/  @P0 IADD3 R5, R5, 0x1, RZ ;  /* 0x0000000105050810 */ /* 0x000fca0007ffe0ff */
[----:B------:R-:W-:-:S04]  /*5300*/  IMAD.MOV.U32 R3, RZ, RZ, R5 ;  /* 0x000000ffff037224 */ /* 0x000fc800078e0005 */
[----:B------:R-:W-:Y:S01]  /*5310*/  @!P2 IMAD.MOV R3, RZ, RZ, -R3 ;  /* 0x000000ffff03a224 */ /* 0x000fe200078e0a03 */
[----:B------:R-:W-:-:S07]  /*5320*/  @!P1 LOP3.LUT R3, RZ, R9, RZ, 0x33, !PT ;  /* 0x00000009ff039212 */ /* 0x000fce00078e33ff */
.L_x_639:
[----:B------:R-:W-:Y:S05]  /*5330*/  BSYNC B0 ;  /* 0x0000000000007941 */ /* 0x000fea0003800000 */
.L_x_638:
[----:B------:R-:W4:Y:S01]  /*5340*/  LDL R0, [R1+0x38] ;  /* 0x0000380001007983 */ /* 0x000f220000100800 */
[----:B------:R-:W-:Y:S01]  /*5350*/  PLOP3.LUT P0, PT, PT, PT, PT, 0x80, 0x0 ;  /* 0x000000000000781c */ /* 0x000fe20003f0f070 */
[----:B------:R-:W-:Y:S01]  /*5360*/  IMAD.MOV.U32 R21, RZ, RZ, RZ ;  /* 0x000000ffff157224 */ /* 0x000fe200078e00ff */
[----:B------:R-:W-:Y:S01]  /*5370*/  CS2R R150, SRZ ;  /* 0x0000000000967805 */ /* 0x000fe2000001ff00 */
[----:B------:R-:W-:Y:S01]  /*5380*/  IMAD.MOV.U32 R156, RZ, RZ, RZ ;  /* 0x000000ffff9c7224 */ /* 0x000fe200078e00ff */
        /* <DEDUP_REMOVED lines=41> */
[----:B---3--:R-:W-:Y:S02]  /*5620*/  CS2R R66, SRZ ;  /* 0x0000000000427805 */ /* 0x008fe4000001ff00 */
[----:B------:R-:W-:Y:S02]  /*5630*/  CS2R R64, SRZ ;  /* 0x0000000000407805 */ /* 0x000fe4000001ff00 */
[----:B------:R-:W-:Y:S02]  /*5640*/  CS2R R62, SRZ ;  /* 0x00000000003e7805 */ /* 0x000fe4000001ff00 */
[----:B------:R-:W-:Y:S02]  /*5650*/  CS2R R60, SRZ ;  /* 0x00000000003c7805 */ /* 0x000fe4000001ff00 */
[----:B-1----:R-:W-:-:S02]  /*5660*/  CS2R R58, SRZ ;  /* 0x00000000003a7805 */ /* 0x002fc4000001ff00 */
        /* <DEDUP_REMOVED lines=16> */
[----:B0-2---:R-:W-:Y:S01]  /*5770*/  CS2R R24, SRZ ;  /* 0x0000000000187805 */ /* 0x005fe2000001ff00 */
[----:B----4-:R-:W-:-:S05]  /*5780*/  IMAD R0, R0, R3, RZ ;  /* 0x0000000300007224 */ /* 0x010fca00078e02ff */
[----:B------:R-:W-:-:S04]  /*5790*/  VIADDMNMX R3, R0, R3, R168, PT ;  /* 0x0000000300037246 */ /* 0x000fc800038001a8 */
[----:B------:R-:W-:-:S13]  /*57a0*/  ISETP.GT.AND P1, PT, R3, R0, PT ;  /* 0x000000000300720c */ /* 0x000fda0003f24270 */
[----:B------:R-:W-:Y:S05]  /*57b0*/  @!P1 BRA `(.L_x_640) ;  /* 0x00000080006c9947 */ /* 0x000fea0003800000 */
[----:B------:R-:W2:Y:S04]  /*57c0*/  LDL R4, [R1+0x44] ;  /* 0x0000440001047983 */ /* 0x000ea80000100800 */
[----:B--2---:R-:W0:Y:S02]  /*57d0*/  SHFL.IDX PT, R4, R4, RZ, 0x1f ;  /* 0x00001fff04047589 */ /* 0x004e2400000e0000 */
[----:B0-----:R-:W-:-:S04]  /*57e0*/  LEA.HI R5, R4, R4, RZ, 0x1 ;  /* 0x0000000404057211 */ /* 0x001fc800078f08ff */
[----:B------:R-:W-:-:S05]  /*57f0*/  LOP3.LUT R5, R5, 0x1fffe, RZ, 0xc0, !PT ;  /* 0x0001fffe05057812 */ /* 0x000fca00078ec0ff */
[----:B------:R-:W-:Y:S02]  /*5800*/  IMAD.IADD R5, R4, 0x1, -R5 ;  /* 0x0000000104057824 */ /* 0x000fe400078e0a05 */
[----:B------:R-:W-:Y:S02]  /*5810*/  IMAD.U32 R4, RZ, RZ, UR37 ;  /* 0x00000025ff047e24 */ /* 0x000fe4000f8e00ff */
[----:B------:R-:W-:-:S03]  /*5820*/  IMAD R5, R5, 0x8000, R2 ;  /* 0x0000800005057824 */ /* 0x000fc600078e0202 */
[----:B------:R-:W-:Y:S01]  /*5830*/  ISETP.NE.AND P0, PT, R4, 0x3, PT ;  /* 0x000000030400780c */ /* 0x000fe20003f05270 */
[----:B------:R-:W-:-:S05]  /*5840*/  VIADD R5, R5, 0x400 ;  /* 0x0000040005057836 */ /* 0x000fca0000000000 */
[----:B------:R-:W-:-:S04]  /*5850*/  SHF.R.U32.HI R5, RZ, 0x4, R5 ;  /* 0x00000004ff057819 */ /* 0x000fc80000011605 */
[----:B------:R-:W-:-:S04]  /*5860*/  LOP3.LUT R5, R5, 0x3fff, RZ, 0xc0, !PT ;  /* 0x00003fff05057812 */ /* 0x000fc800078ec0ff */
[----:B------:R-:W-:Y:S01]  /*5870*/  LOP3.LUT R14, R5, 0x2000000, RZ, 0xfc, !PT ;  /* 0x02000000050e7812 */ /* 0x000fe200078efcff */
[----:B------:R-:W-:Y:S06]  /*5880*/  @!P0 BRA `(.L_x_641) ;  /* 0x0000000000048947 */ /* 0x000fec0003800000 */
[----:B------:R-:W-:Y:S01]  /*5890*/  BPT.TRAP 0x1 ;  /* 0x000000040000795c */ /* 0x000fe20000300000 */
.L_x_641:
[----:B------:R-:W-:Y:S01]  /*58a0*/  IMAD R10, R19, 0x8, R2 ;  /* 0x00000008130a7824 */ /* 0x000fe200078e0202 */
[----:B------:R-:W-:Y:S01]  /*58b0*/  SHF.L.U32 R7, R185, 0x1f, RZ ;  /* 0x0000001fb9077819 */ /* 0x000fe200000006ff */
[----:B------:R-:W-:Y:S01]  /*58c0*/  VIADD R4, R2, 0x26800 ;  /* 0x0002680002047836 */ /* 0x000fe20000000000 */
[----:B------:R-:W-:Y:S02]  /*58d0*/  BSSY B0, `(.L_x_642) ;  /* 0x0000008000007945 */ /* 0x000fe40003800000 */
[----:B------:R-:W0:Y:S02]  /*58e0*/  SYNCS.PHASECHK.TRANS64.TRYWAIT P1, [R10+URZ+0x28c50], R7 ;  /* 0x028c50070a0075a7 */ /* 0x000e24000802017f */
[----:B------:R-:W-:Y:S01]  /*58f0*/  SHF.R.U32.HI R5, RZ, 0x4, R4 ;  /* 0x00000004ff057819 */ /* 0x000fe20000011604 */
[----:B------:R-:W-:-:S03]  /*5900*/  IMAD R4, R19, 0x1000, R14 ;  /* 0x0000100013047824 */ /* 0x000fc600078e020e */
[----:B------:R-:W-:-:S04]  /*5910*/  LOP3.LUT R5, R5, 0x3fff, RZ, 0xc0, !PT ;  /* 0x00003fff05057812 */ /* 0x000fc800078ec0ff */
[----:B------:R-:W-:Y:S01]  /*5920*/  LOP3.LUT R11, R5, 0x10000, RZ, 0xfc, !PT ;  /* 0x00010000050b7812 */ /* 0x000fe200078efcff */
[----:B------:R-:W-:Y:S01]  /*5930*/  IMAD.MOV.U32 R5, RZ, RZ, 0x40000040 ;  /* 0x40000040ff057424 */ /* 0x000fe200078e00ff */
[----:B0-----:R-:W-:Y:S06]  /*5940*/  @!P1 BRA `(.L_x_643) ;  /* 0x0000014c00a49947 */ /* 0x001fec0003800000 */
.L_x_872:
[----:B------:R-:W-:Y:S05]  /*5950*/  BSYNC B0 ;  /* 0x0000000000007941 */ /* 0x000fea0003800000 */
.L_x_642:
[----:B------:R-:W-:Y:S01]  /*5960*/  BAR.SYNC.DEFER_BLOCKING 0xe, 0x100 ;  /* 0x0384000000007b1d */ /* 0x000fe20000010000 */
[----:B------:R-:W-:Y:S01]  /*5970*/  IMAD.MOV.U32 R6, RZ, RZ, R11 ;  /* 0x000000ffff067224 */ /* 0x000fe200078e000b */
[C---:B------:R-:W-:Y:S01]  /*5980*/  R2UR UR6, R4.reuse ;  /* 0x00000000040672ca */ /* 0x040fe200000e0000 */
[----:B0-----:R-:W-:Y:S01]  /*5990*/  IMAD.MOV.U32 R7, RZ, RZ, 0x40000040 ;  /* 0x40000040ff077424 */ /* 0x001fe200078e00ff */
[----:B------:R-:W-:Y:S01]  /*59a0*/  R2UR UR7, R5 ;  /* 0x00000000050772ca */ /* 0x000fe200000e0000 */
[----:B------:R-:W-:Y:S01]  /*59b0*/  VIADD R8, R4, 0x100 ;  /* 0x0000010004087836 */ /* 0x000fe20000000000 */
[----:B------:R-:W-:Y:S01]  /*59c0*/  R2UR UR4, R6 ;  /* 0x00000000060472ca */ /* 0x000fe200000e0000 */
[----:B------:R-:W-:Y:S01]  /*59d0*/  IMAD.MOV.U32 R9, RZ, RZ, 0x40000040 ;  /* 0x40000040ff097424 */ /* 0x000fe200078e00ff */
[----:B------:R-:W-:Y:S01]  /*59e0*/  R2UR UR5, R7 ;  /* 0x00000000070572ca */ /* 0x000fe200000e0000 */
[----:B------:R-:W-:Y:S01]  /*59f0*/  VIADD R6, R4, 0x80 ;  /* 0x0000008004067836 */ /* 0x000fe20000000000 */
[----:B------:R-:W-:Y:S01]  /*5a00*/  R2UR UR14, R8 ;  /* 0x00000000080e72ca */ /* 0x000fe200000e0000 */
[----:B------:R-:W-:Y:S01]  /*5a10*/  VIADD R8, R11, 0x2 ;  /* 0x000000020b087836 */ /* 0x000fe20000000000 */
[----:B------:R-:W-:Y:S01]  /*5a20*/  R2UR UR15, R9 ;  /* 0x00000000090f72ca */ /* 0x000fe200000e0000 */
[----:B------:R-:W-:Y:S01]  /*5a30*/  IMAD.MOV.U32 R9, RZ, RZ, 0x40000040 ;  /* 0x40000040ff097424 */ /* 0x000fe200078e00ff */
        /* <DEDUP_REMOVED lines=9> */
[----:B------:R-:W-:Y:S01]  /*5ad0*/  WARPGROUP.ARRIVE ;  /* 0x00000000000079c5 */ /* 0x000fe20000000000 */
[----:B------:R-:W-:-:S05]  /*5ae0*/  R2UR UR13, R7 ;  /* 0x00000000070d72ca */ /* 0x000fca00000e0000 */
[----:B------:R-:W-:Y:S01]  /*5af0*/  HGMMA.64x256x16.F32 R24, gdesc[UR4].tnspB, RZ, !UPT, gsb0 ;  /* 0x43e00000041879f0 */ /* 0x000fe2000c0008ff */
[----:B------:R-:W-:Y:S01]  /*5b00*/  R2UR UR6, R4 ;  /* 0x00000000040672ca */ /* 0x000fe200000e0000 */
[----:B------:R-:W-:Y:S01]  /*5b10*/  VIADD R4, R11, 0x6 ;  /* 0x000000060b047836 */ /* 0x000fe20000000000 */
[----:B------:R-:W-:Y:S01]  /*5b20*/  R2UR UR7, R5 ;  /* 0x00000000050772ca */ /* 0x000fe200000e0000 */
[----:B------:R-:W-:-:S03]  /*5b30*/  IMAD.MOV.U32 R5, RZ, RZ, 0x40000040 ;  /* 0x40000040ff057424 */ /* 0x000fc600078e00ff */
[----:B------:R-:W-:Y:S02]  /*5b40*/  R2UR UR4, R4 ;  /* 0x00000000040472ca */ /* 0x000fe400000e0000 */
[----:B------:R-:W-:Y:S01]  /*5b50*/  R2UR UR5, R5 ;  /* 0x00000000050572ca */ /* 0x000fe200000e0000 */
        /* <DEDUP_REMOVED lines=16> */
.L_x_644:
[----:B------:R-:W-:Y:S01]  /*5c60*/  VIADD R3, R3, 0xfffffffe ;  /* 0xfffffffe03037836 */ /* 0x000fe20000000000 */
[----:B------:R-:W-:Y:S01]  /*5c70*/  BSSY B0, `(.L_x_645) ;  /* 0x00000cf000007945 */ /* 0x000fe20003800000 */
[----:B------:R-:W-:-:S03]  /*5c80*/  VIADD R10, R10, 0x28c60 ;  /* 0x00028c600a0a7836 */ /* 0x000fc60000000000 */
[----:B------:R-:W-:Y:S02]  /*5c90*/  ISETP.GE.AND P1, PT, R3, R0, PT ;  /* 0x000000000300720c */ /* 0x000fe40003f26270 */
[----:B------:R-:W-:-:S04]  /*5ca0*/  PRMT R10, R190, 0x654, R10 ;  /* 0x00000654be0a7816 */ /* 0x000fc8000000000a */
[----:B------:R0:W-:Y:S07]  /*5cb0*/  SYNCS.ARRIVE.TRANS64.RED.A1T0 RZ, [R10+URZ], RZ ;  /* 0x000000ff0aff79a7 */ /* 0x0001ee000810043f */
[----:B------:R-:W-:Y:S05]  /*5cc0*/  @!P1 BRA `(.L_x_646) ;  /* 0x0000000c00249947 */ /* 0x000fea0003800000 */
.L_x_653:
[----:B------:R-:W-:Y:S01]  /*5cd0*/  BAR.SYNC.DEFER_BLOCKING 0xe, 0x100 ;  /* 0x0384000000007b1d */ /* 0x000fe20000010000 */
[C---:B01----:R-:W-:Y:S02]  /*5ce0*/  IMAD R10, R19.reuse, 0x40, R195 ;  /* 0x00000040130a7824 */ /* 0x043fe400078e02c3 */
[----:B------:R-:W-:Y:S02]  /*5cf0*/  VIADD R19, R19, 0x1 ;  /* 0x0000000113137836 */ /* 0x000fe40000000000 */
[----:B------:R-:W-:-:S03]  /*5d00*/  IMAD R10, R10, 0x4, R2 ;  /* 0x000000040a0a7824 */ /* 0x000fc600078e0202 */
[----:B------:R-:W-:-:S04]  /*5d10*/  ISETP.NE.AND P1, PT, R19, 0x2, PT ;  /* 0x000000021300780c */ /* 0x000fc80003f25270 */
[----:B------:R-:W-:Y:S01]  /*5d20*/  SEL R19, R19, RZ, P1 ;  /* 0x000000ff13137207 */ /* 0x000fe20000800000 */
[----:B------:R-:W0:Y:S04]  /*5d30*/  LDS R11, [R10+0x28800] ;  /* 0x028800000a0b7984 */ /* 0x000e280000000800 */
[----:B------:R-:W1:Y:S01]  /*5d40*/  LDS R10, [R10+0x28820] ;  /* 0x028820000a0a7984 */ /* 0x000e620000000800 */
[-C--:B0-----:R-:W-:Y:S01]  /*5d50*/  FMUL.FTZ R24, R24, R11.reuse ;  /* 0x0000000b18187220 */ /* 0x081fe20000410000 */
[-C--:B------:R-:W-:Y:S01]  /*5d60*/  FMUL.FTZ R25, R25, R11.reuse ;  /* 0x0000000b19197220 */ /* 0x080fe20000410000 */
[-C--:B------:R-:W-:Y:S01]  /*5d70*/  FMUL.FTZ R28, R28, R11.reuse ;  /* 0x0000000b1c1c7220 */ /* 0x080fe20000410000 */
[-C--:B------:R-:W-:Y:S01]  /*5d80*/  FMUL.FTZ R29, R29, R11.reuse ;  /* 0x0000000b1d1d7220 */ /* 0x080fe20000410000 */
        /* <DEDUP_REMOVED lines=64> */
[----:B------:R-:W-:Y:S01]  /*6190*/  SEL R10, RZ, 0x1, P1 ;  /* 0x00000001ff0a7807 */ /* 0x000fe20000800000 */
        /* <DEDUP_REMOVED lines=60> */
[----:B------:R-:W-:Y:S01]  /*6560*/  LOP3.LUT R185, R185, R10, RZ, 0x3c, !PT ;  /* 0x0000000ab9b97212 */ /* 0x000fe200078e3cff */
[----:B------:R-:W-:Y:S06]  /*6570*/  @!P0 BRA `(.L_x_647) ;  /* 0x0000000000048947 */ /* 0x000fec0003800000 */
[----:B------:R-:W-:Y:S01]  /*6580*/  BPT.TRAP 0x1 ;  /* 0x000000040000795c */ /* 0x000fe20000300000 */
.L_x_647:
[----:B------:R-:W-:Y:S01]  /*6590*/  IMAD R10, R19, 0x8, R2 ;  /* 0x00000008130a7824 */ /* 0x000fe200078e0202 */
[----:B------:R-:W-:-:S04]  /*65a0*/  SHF.L.U32 R11, R185, 0x1f, RZ ;  /* 0x0000001fb90b7819 */ /* 0x000fc800000006ff */
[----:B------:R0:W1:Y:S01]  /*65b0*/  SYNCS.PHASECHK.TRANS64.TRYWAIT P1, [R10+URZ+0x28c50], R11 ;  /* 0x028c500b0a0075a7 */ /* 0x000062000802017f */
[----:B------:R-:W-:Y:S05]  /*65c0*/  @!P0 BRA `(.L_x_648) ;  /* 0x0000000000048947 */ /* 0x000fea0003800000 */
[----:B------:R-:W-:Y:S01]  /*65d0*/  BPT.TRAP 0x1 ;  /* 0x000000040000795c */ /* 0x000fe20000300000 */
.L_x_648:
[----:B------:R-:W-:Y:S04]  /*65e0*/  BSSY B1, `(.L_x_649) ;  /* 0x0000004000017945 */ /* 0x000fe80003800000 */
[----:B-1----:R-:W-:Y:S05]  /*65f0*/  @P1 BRA `(.L_x_650) ;  /* 0x0000000000081947 */ /* 0x002fea0003800000 */
[----:B------:R-:W1:Y:S02]  /*6600*/  SYNCS.PHASECHK.TRANS64.TRYWAIT P1, [R10+URZ+0x28c50], R11 ;  /* 0x028c500b0a0075a7 */ /* 0x000e64000802017f */
[----:B-1----:R-:W-:Y:S05]  /*6610*/  @!P1 BRA `(.L_x_651) ;  /* 0x0000014000849947 */ /* 0x002fea0003800000 */
.L_x_650:
[----:B------:R-:W-:Y:S05]  /*6620*/  BSYNC B1 ;  /* 0x0000000000017941 */ /* 0x000fea0003800000 */
.L_x_649:
[----:B01----:R-:W-:Y:S01]  /*6630*/  IMAD R10, R19, 0x1000, R14 ;  /* 0x00001000130a7824 */ /* 0x003fe200078e020e */
[----:B------:R-:W-:Y:S01]  /*6640*/  WARPGROUP.ARRIVE ;  /* 0x00000000000079c5 */ /* 0x000fe20000000000 */
[----:B------:R-:W-:Y:S01]  /*6650*/  IMAD.MOV.U32 R11, RZ, RZ, 0x40000040 ;  /* 0x40000040ff0b7424 */ /* 0x000fe200078e00ff */
[----:B------:R-:W-:Y:S01]  /*6660*/  MOV R13, 0x40000040 ;  /* 0x40000040000d7802 */ /* 0x000fe20000000f00 */
[C---:B------:R-:W-:Y:S01]  /*6670*/  VIADD R12, R10.reuse, 0x80 ;  /* 0x000000800a0c7836 */ /* 0x040fe20000000000 */
[----:B------:R-:W-:Y:S02]  /*6680*/  R2UR UR6, R10 ;  /* 0x000000000a0672ca */ /* 0x000fe400000e0000 */
[C---:B------:R-:W-:Y:S02]  /*6690*/  R2UR UR7, R11.reuse ;  /* 0x000000000b0772ca */ /* 0x040fe400000e0000 */
[----:B------:R-:W-:Y:S01]  /*66a0*/  R2UR UR10, R12 ;  /* 0x000000000c0a72ca */ /* 0x000fe200000e0000 */
[C---:B------:R-:W-:Y:S01]  /*66b0*/  VIADD R12, R10.reuse, 0x100 ;  /* 0x000001000a0c7836 */ /* 0x040fe20000000000 */
[----:B------:R-:W-:Y:S01]  /*66c0*/  R2UR UR5, R11 ;  /* 0x000000000b0572ca */ /* 0x000fe200000e0000 */
[----:B------:R-:W-:Y:S01]  /*66d0*/  VIADD R10, R10, 0x180 ;  /* 0x000001800a0a7836 */ /* 0x000fe20000000000 */
[----:B------:R-:W-:-:S02]  /*66e0*/  R2UR UR11, R13 ;  /* 0x000000000d0b72ca */ /* 0x000fc400000e0000 */
[----:B------:R-:W-:Y:S02]  /*66f0*/  R2UR UR8, R8 ;  /* 0x00000000080872ca */ /* 0x000fe400000e0000 */
[----:B------:R-:W-:Y:S01]  /*6700*/  R2UR UR18, R10 ;  /* 0x000000000a1272ca */ /* 0x000fe200000e0000 */
[----:B------:R-:W-:Y:S01]  /*6710*/  VIADD R10, R2, 0x26800 ;  /* 0x00026800020a7836 */ /* 0x000fe20000000000 */
[----:B------:R-:W-:Y:S02]  /*6720*/  R2UR UR9, R9 ;  /* 0x00000000090972ca */ /* 0x000fe400000e0000 */
[----:B------:R-:W-:Y:S02]  /*6730*/  R2UR UR14, R12 ;  /* 0x000000000c0e72ca */ /* 0x000fe400000e0000 */
[----:B------:R-:W-:Y:S02]  /*6740*/  SHF.R.U32.HI R10, RZ, 0x4, R10 ;  /* 0x00000004ff0a7819 */ /* 0x000fe4000001160a */
[----:B------:R-:W-:-:S02]  /*6750*/  R2UR UR15, R13 ;  /* 0x000000000d0f72ca */ /* 0x000fc400000e0000 */
[----:B------:R-:W-:Y:S02]  /*6760*/  LOP3.LUT R10, R10, 0x3fff, RZ, 0xc0, !PT ;  /* 0x00003fff0a0a7812 */ /* 0x000fe400078ec0ff */
[----:B------:R-:W-:Y:S02]  /*6770*/  R2UR UR12, R6 ;  /* 0x00000000060c72ca */ /* 0x000fe400000e0000 */
[----:B------:R-:W-:Y:S02]  /*6780*/  LOP3.LUT R10, R10, 0x10000, RZ, 0xfc, !PT ;  /* 0x000100000a0a7812 */ /* 0x000fe400078efcff */
[----:B------:R-:W-:Y:S02]  /*6790*/  R2UR UR13, R7 ;  /* 0x00000000070d72ca */ /* 0x000fe400000e0000 */
[----:B------:R-:W-:Y:S02]  /*67a0*/  R2UR UR4, R10 ;  /* 0x000000000a0472ca */ /* 0x000fe400000e0000 */
[----:B------:R-:W-:-:S02]  /*67b0*/  R2UR UR19, R11 ;  /* 0x000000000b1372ca */ /* 0x000fc400000e0000 */
[----:B------:R-:W-:Y:S02]  /*67c0*/  R2UR UR16, R4 ;  /* 0x00000000041072ca */ /* 0x000fe400000e0000 */
[----:B------:R-:W-:-:S07]  /*67d0*/  R2UR UR17, R5 ;  /* 0x00000000051172ca */ /* 0x000fce00000e0000 */
        /* <DEDUP_REMOVED lines=17> */
.L_x_652:
[----:B------:R-:W-:Y:S01]  /*68f0*/  IMAD R10, R19, 0x8, R2 ;  /* 0x00000008130a7824 */ /* 0x000fe200078e0202 */
[C---:B------:R-:W-:Y:S01]  /*6900*/  ISETP.GT.AND P1, PT, R3.reuse, R0, PT ;  /* 0x000000000300720c */ /* 0x040fe20003f24270 */
[----:B------:R-:W-:Y:S02]  /*6910*/  VIADD R3, R3, 0xffffffff ;  /* 0xffffffff03037836 */ /* 0x000fe40000000000 */
[----:B------:R-:W-:-:S05]  /*6920*/  VIADD R10, R10, 0x28c60 ;  /* 0x00028c600a0a7836 */ /* 0x000fca0000000000 */
[----:B------:R-:W-:-:S04]  /*6930*/  PRMT R10, R190, 0x654, R10 ;  /* 0x00000654be0a7816 */ /* 0x000fc8000000000a */
[----:B------:R1:W-:Y:S01]  /*6940*/  SYNCS.ARRIVE.TRANS64.RED.A1T0 RZ, [R10+URZ], RZ ;  /* 0x000000ff0aff79a7 */ /* 0x0003e2000810043f */
[----:B------:R-:W-:Y:S05]  /*6950*/  @P1 BRA `(.L_x_653) ;  /* 0xfffffff000dc1947 */ /* 0x000fea000383ffff */
.L_x_646:
[----:B------:R-:W-:Y:S05]  /*6960*/  BSYNC B0 ;  /* 0x0000000000007941 */ /* 0x000fea0003800000 */
.L_x_645:
[----:B------:R-:W-:Y:S01]  /*6970*/  BAR.SYNC.DEFER_BLOCKING 0xe, 0x100 ;  /* 0x0384000000007b1d */ /* 0x000fe20000010000 */
[C---:B------:R-:W-:Y:S01]  /*6980*/  IMAD R0, R19.reuse, 0x40, R195 ;  /* 0x0000004013007824 */ /* 0x040fe200078e02c3 */
[----:B------:R-:W-:Y:S01]  /*6990*/  PLOP3.LUT P0, PT, PT, PT, PT, 0x8, 0x0 ;  /* 0x000000000000781c */ /* 0x000fe20003f0e170 */
[----:B------:R-:W-:Y:S02]  /*69a0*/  VIADD R19, R19, 0x1 ;  /* 0x0000000113137836 */ /* 0x000fe40000000000 */
[----:B------:R-:W-:Y:S02]  /*69b0*/  IMAD R2, R0, 0x4, R2 ;  /* 0x0000000400027824 */ /* 0x000fe400078e0202 */
[----:B------:R-:W-:Y:S01]  /*69c0*/  IMAD.MOV.U32 R21, RZ, RZ, RZ ;  /* 0x000000ffff157224 */ /* 0x000fe200078e00ff */
[----:B------:R-:W-:Y:S01]  /*69d0*/  ISETP.NE.AND P1, PT, R19, 0x2, PT ;  /* 0x000000021300780c */ /* 0x000fe20003f25270 */
[----:B------:R-:W-:-:S03]  /*69e0*/  IMAD.MOV.U32 R156, RZ, RZ, RZ ;  /* 0x000000ffff9c7224 */ /* 0x000fc600078e00ff */
[----:B------:R-:W-:Y:S01]  /*69f0*/  SEL R19, R19, RZ, P1 ;  /* 0x000000ff13137207 */ /* 0x000fe20000800000 */
[----:B------:R-:W2:Y:S02]  /*6a00*/  LDS R0, [R2+0x28800] ;  /* 0x0288000002007984 */ /* 0x000ea40000000800 */
        /* <DEDUP_REMOVED lines=63> */
[----:B------:R-:W-:-:S02]  /*6e00*/  FMUL.FTZ R149, R149, R0 ;  /* 0x0000000095957220 */ /* 0x000fc40000410000 */
        /* <DEDUP_REMOVED lines=65> */
[----:B------:R-:W-:-:S04]  /*7220*/  SEL R0, RZ, 0x1, P1 ;  /* 0x00000001ff007807 */ /* 0x000fc80000800000 */
[----:B------:R-:W-:Y:S01]  /*7230*/  LOP3.LUT R185, R185, R0, RZ, 0x3c, !PT ;  /* 0x00000000b9b97212 */ /* 0x000fe200078e3cff */
[----:B------:R-:W-:Y:S06]  /*7240*/  BAR.ARV 0xf, 0x100 ;  /* 0x03c4000000007b1d */ /* 0x000fec0000002000 */
[----:B------:R-:W-:Y:S05]  /*7250*/  BRA `(.L_x_640) ;  /* 0x0000006400c47947 */ /* 0x000fea0003800000 */
.L_x_637:
[----:B------:R-:W-:Y:S01]  /*7260*/  LOP3.LUT P1, RZ, R18, 0x4, RZ, 0xc0, !PT ;  /* 0x0000000412ff7812 */ /* 0x000fe2000782c0ff */
[----:B------:R-:W-:Y:S01]  /*7270*/  BSSY B0, `(.L_x_654) ;  /* 0x000001e000007945 */ /* 0x000fe20003800000 */
[----:B------:R-:W-:-:S11]  /*7280*/  IMAD.MOV.U32 R3, RZ, RZ, RZ ;  /* 0x000000ffff037224 */ /* 0x000fd600078e00ff */
[----:B------:R-:W-:Y:S05]  /*7290*/  @!P1 BRA `(.L_x_655) ;  /* 0x00000000006c9947 */ /* 0x000fea0003800000 */
[-C--:B------:R-:W-:Y:S02]  /*72a0*/  IABS R3, R9.reuse ;  /* 0x0000000900037213 */ /* 0x080fe40000000000 */
[----:B------:R-:W-:Y:S02]  /*72b0*/  IADD3 R0, R168, -0x1, R9 ;  /* 0xffffffffa8007810 */ /* 0x000fe40007ffe009 */
[----:B------:R-:W4:Y:S01]  /*72c0*/  I2F.RP R6, R3 ;  /* 0x0000000300067306 */ /* 0x000f220000209400 */
[----:B------:R-:W-:-:S05]  /*72d0*/  IABS R10, R9 ;  /* 0x00000009000a7213 */ /* 0x000fca0000000000 */
[----:B------:R-:W-:Y:S02]  /*72e0*/  IMAD.MOV R10, RZ, RZ, -R10 ;  /* 0x000000ffff0a7224 */ /* 0x000fe400078e0a0a */
[----:B----4-:R-:W4:Y:S02]  /*72f0*/  MUFU.RCP R6, R6 ;  /* 0x0000000600067308 */ /* 0x010f240000001000 */
[----:B----4-:R-:W-:Y:S01]  /*7300*/  VIADD R4, R6, 0xffffffe ;  /* 0x0ffffffe06047836 */ /* 0x010fe20000000000 */
[----:B------:R-:W-:Y:S02]  /*7310*/  IABS R6, R0 ;  /* 0x0000000000067213 */ /* 0x000fe40000000000 */
[----:B------:R-:W-:-:S03]  /*7320*/  LOP3.LUT R0, R0, R9, RZ, 0x3c, !PT ;  /* 0x0000000900007212 */ /* 0x000fc600078e3cff */
[----:B------:R4:W0:Y:S01]  /*7330*/  F2I.FTZ.U32.TRUNC.NTZ R5, R4 ;  /* 0x0000000400057305 */ /* 0x000822000021f000 */
[----:B------:R-:W-:Y:S01]  /*7340*/  ISETP.GE.AND P2, PT, R0, RZ, PT ;  /* 0x000000ff0000720c */ /* 0x000fe20003f46270 */
[----:B----4-:R-:W-:Y:S02]  /*7350*/  IMAD.MOV.U32 R4, RZ, RZ, RZ ;  /* 0x000000ffff047224 */ /* 0x010fe400078e00ff */
[----:B0-----:R-:W-:-:S04]  /*7360*/  IMAD.MOV R8, RZ, RZ, -R5 ;  /* 0x000000ffff087224 */ /* 0x001fc800078e0a05 */
        /* <DEDUP_REMOVED lines=14> */
.L_x_655:
[----:B------:R-:W-:Y:S05]  /*7450*/  BSYNC B0 ;  /* 0x0000000000007941 */ /* 0x000fea0003800000 */
.L_x_654:
        /* <DEDUP_REMOVED lines=72> */
[----:B------:R-:W2:Y:S01]  /*78e0*/  LDL R0, [R1+0x44] ;  /* 0x0000440001007983 */ /* 0x000ea20000100800 */
[----:B------:R-:W-:Y:S03]  /*78f0*/  BSSY B6, `(.L_x_656) ;  /* 0x000001c000067945 */ /* 0x000fe60003800000 */
[----:B--2---:R-:W0:Y:S02]  /*7900*/  SHFL.IDX PT, R0, R0, RZ, 0x1f ;  /* 0x00001fff00007589 */ /* 0x004e2400000e0000 */
[----:B0-----:R-:W-:-:S04]  /*7910*/  LEA.HI R3, R0, R0, RZ, 0x1 ;  /* 0x0000000000037211 */ /* 0x001fc800078f08ff */
[----:B------:R-:W-:-:S05]  /*7920*/  LOP3.LUT R3, R3, 0x1fffe, RZ, 0xc0, !PT ;  /* 0x0001fffe03037812 */ /* 0x000fca00078ec0ff */
        /* <DEDUP_REMOVED lines=24> */
.L_x_657:
[----:B------:R-:W-:Y:S05]  /*7ab0*/  BSYNC B6 ;  /* 0x0000000000067941 */ /* 0x000fea0003800000 */
.L_x_656:
[----:B------:R-:W-:Y:S02]  /*7ac0*/  ULDC UR4, c[0x0][0x3f4] ;  /* 0x0000fd0000047ab9 */ /* 0x000fe40000000800 */
[----:B------:R-:W-:-:S13]  /*7ad0*/  ISETP.LT.AND P0, PT, RZ, UR4, PT ;  /* 0x00000004ff007c0c */ /* 0x000fda000bf01270 */
[----:B------:R-:W-:Y:S05]  /*7ae0*/  @P0 BRA `(.L_x_658) ;  /* 0x0000000000400947 */ /* 0x000fea0003800000 */
[----:B------:R-:W2:Y:S02]  /*7af0*/  LDL R20, [R1+0x3c] ;  /* 0x00003c0001147983 */ /* 0x000ea40000100800 */
[----:B--2---:R-:W-:-:S04]  /*7b00*/  LEA.HI R0, R20, R20, RZ, 0x1 ;  /* 0x0000001414007211 */ /* 0x004fc800078f08ff */
[----:B------:R-:W-:-:S05]  /*7b10*/  LOP3.LUT R0, R0, 0xfffffffe, RZ, 0xc0, !PT ;  /* 0xfffffffe00007812 */ /* 0x000fca00078ec0ff */
[----:B------:R-:W-:-:S05]  /*7b20*/  IMAD.IADD R0, R20, 0x1, -R0 ;  /* 0x0000000114007824 */ /* 0x000fca00078e0a00 */
[----:B------:R-:W-:-:S04]  /*7b30*/  SHF.L.U32 R3, R0, 0x1f, RZ ;  /* 0x0000001f00037819 */ /* 0x000fc800000006ff */
[----:B------:R0:W1:Y:S03]  /*7b40*/  SYNCS.PHASECHK.TRANS64.TRYWAIT P0, [R2+URZ+0x28c00], R3 ;  /* 0x028c0003020075a7 */ /* 0x000066000800017f */
[----:B-1----:R-:W-:Y:S05]  /*7b50*/  @!P0 NANOSLEEP.SYNCS 0x989680 ;  /* 0x009896800000895d */ /* 0x002fea0003900000 */
[----:B------:R-:W1:Y:S01]  /*7b60*/  @!P0 SYNCS.PHASECHK.TRANS64 P0, [R2+URZ+0x28c00], R3 ;  /* 0x028c0003020085a7 */ /* 0x000e62000800007f */
[----:B------:R-:W-:Y:S04]  /*7b70*/  BSSY B0, `(.L_x_659) ;  /* 0x0000006000007945 */ /* 0x000fe80003800000 */
[----:B-1----:R-:W-:Y:S05]  /*7b80*/  @P0 BRA `(.L_x_660) ;  /* 0x0000000000100947 */ /* 0x002fea0003800000 */
.L_x_661:
[----:B-1----:R1:W2:Y:S02]  /*7b90*/  SYNCS.PHASECHK.TRANS64.TRYWAIT P0, [R2+URZ+0x28c00], R3 ;  /* 0x028c0003020075a7 */ /* 0x0022a4000800017f */
[----:B--2---:R-:W-:Y:S05]  /*7ba0*/  @!P0 NANOSLEEP.SYNCS 0x989680 ;  /* 0x009896800000895d */ /* 0x004fea0003900000 */
[----:B------:R-:W2:Y:S02]  /*7bb0*/  @!P0 SYNCS.PHASECHK.TRANS64 P0, [R2+URZ+0x28c00], R3 ;  /* 0x028c0003020085a7 */ /* 0x000ea4000800007f */
[----:B--2---:R-:W-:Y:S05]  /*7bc0*/  @!P0 BRA `(.L_x_661) ;  /* 0xfffffffc00f08947 */ /* 0x004fea000383ffff */
.L_x_660:
[----:B------:R-:W-:Y:S05]  /*7bd0*/  BSYNC B0 ;  /* 0x0000000000007941 */ /* 0x000fea0003800000 */
.L_x_659:
[----:B------:R-:W-:Y:S05]  /*7be0*/  BRA `(.L_x_662) ;  /* 0x0000002000c07947 */ /* 0x000fea0003800000 */
.L_x_658:
[----:B-----5:R-:W-:Y:S01]  /*7bf0*/  SHF.R.S32.HI R0, RZ, 0x1f, R154 ;  /* 0x0000001fff007819 */ /* 0x020fe2000001149a */
[----:B------:R-:W-:Y:S01]  /*7c00*/  VIADD R4, R2, 0x20400 ;  /* 0x0002040002047836 */ /* 0x000fe20000000000 */
[----:B------:R-:W-:Y:S01]  /*7c10*/  ULDC.64 UR4, c[0x0][0x3f8] ;  /* 0x0000fe0000047ab9 */ /* 0x000fe20000000a00 */
[----:B------:R-:W-:Y:S01]  /*7c20*/  ULDC.64 UR6, c[0x0][0x408] ;  /* 0x0001020000067ab9 */ /* 0x000fe20000000a00 */
[----:B------:R-:W-:Y:S01]  /*7c30*/  BSSY B6, `(.L_x_663) ;  /* 0x0000021000067945 */ /* 0x000fe20003800000 */
[----:B------:R-:W-:Y:S01]  /*7c40*/  IMAD R3, R0, UR4, RZ ;  /* 0x0000000400037c24 */ /* 0x000fe2000f8e02ff */
[----:B------:R-:W-:Y:S01]  /*7c50*/  LOP3.LUT P0, RZ, R4, 0x3ff, RZ, 0xc0, !PT ;  /* 0x000003ff04ff7812 */ /* 0x000fe2000780c0ff */
[----:B------:R-:W-:Y:S02]  /*7c60*/  IMAD R9, R0, UR6, RZ ;  /* 0x0000000600097c24 */ /* 0x000fe4000f8e02ff */
[----:B------:R-:W-:-:S04]  /*7c70*/  IMAD.WIDE.U32 R4, R154, UR4, RZ ;  /* 0x000000049a047c25 */ /* 0x000fc8000f8e00ff */
[C---:B------:R-:W-:Y:S01]  /*7c80*/  IMAD R3, R154.reuse, UR5, R3 ;  /* 0x000000059a037c24 */ /* 0x040fe2000f8e0203 */
[----:B------:R-:W-:Y:S01]  /*7c90*/  ULDC.64 UR4, c[0x0][0x3e8] ;  /* 0x0000fa0000047ab9 */ /* 0x000fe20000000a00 */
[----:B------:R-:W-:Y:S01]  /*7ca0*/  IMAD.WIDE.U32 R6, R154, UR6, RZ ;  /* 0x000000069a067c25 */ /* 0x000fe2000f8e00ff */
[----:B------:R-:W-:-:S03]  /*7cb0*/  LEA R25, P1, R4, UR4, 0x1 ;  /* 0x0000000404197c11 */ /* 0x000fc6000f8208ff */
[----:B------:R-:W-:Y:S01]  /*7cc0*/  IMAD R9, R154, UR7, R9 ;  /* 0x000000079a097c24 */ /* 0x000fe2000f8e0209 */
[----:B------:R-:W-:Y:S01]  /*7cd0*/  ULDC.64 UR6, c[0x0][0x400] ;  /* 0x0001000000067ab9 */ /* 0x000fe20000000a00 */
[----:B------:R-:W-:Y:S01]  /*7ce0*/  IMAD.IADD R5, R3, 0x1, R5 ;  /* 0x0000000103057824 */ /* 0x000fe200078e0205 */
[----:B------:R-:W-:Y:S01]  /*7cf0*/  LEA R27, P2, R6, UR6, 0x1 ;  /* 0x00000006061b7c11 */ /* 0x000fe2000f8408ff */
[----:B------:R-:W-:-:S03]  /*7d00*/  IMAD.IADD R3, R9, 0x1, R7 ;  /* 0x0000000109037824 */ /* 0x000fc600078e0207 */
[----:B------:R-:W-:Y:S02]  /*7d10*/  LEA.HI.X R26, R4, UR5, R5, 0x1, P1 ;  /* 0x00000005041a7c11 */ /* 0x000fe400088f0c05 */
[----:B------:R-:W-:Y:S01]  /*7d20*/  LEA.HI.X R24, R6, UR7, R3, 0x1, P2 ;  /* 0x0000000706187c11 */ /* 0x000fe200090f0c03 */
[----:B------:R-:W-:Y:S06]  /*7d30*/  @!P0 BRA `(.L_x_664) ;  /* 0x0000000000408947 */ /* 0x000fec0003800000 */
        /* <DEDUP_REMOVED lines=16> */
.L_x_664:
[----:B------:R-:W-:Y:S05]  /*7e40*/  BSYNC B6 ;  /* 0x0000000000067941 */ /* 0x000fea0003800000 */
.L_x_663:
[----:B------:R-:W-:Y:S01]  /*7e50*/  ULDC.U8 UR4, c[0x0][0x410] ;  /* 0x0001040000047ab9 */ /* 0x000fe20000000000 */
[----:B------:R-:W-:Y:S01]  /*7e60*/  BSSY B0, `(.L_x_665) ;  /* 0x0000200000007945 */ /* 0x000fe20003800000 */
[----:B------:R-:W-:Y:S01]  /*7e70*/  ISETP.NE.AND P0, PT, RZ, UR4, PT ;  /* 0x00000004ff007c0c */ /* 0x000fe2000bf05270 */
[----:B------:R-:W-:-:S12]  /*7e80*/  IMAD R4, R153, 0x40, R186 ;  /* 0x0000004099047824 */ /* 0x000fd800078e02ba */
[----:B------:R-:W-:Y:S05]  /*7e90*/  @!P0 BRA `(.L_x_666) ;  /* 0x0000001000108947 */ /* 0x000fea0003800000 */
[----:B------:R-:W-:-:S03]  /*7ea0*/  UMOV UR4, 0xffffffff ;  /* 0xffffffff00047882 */ /* 0x000fc60000000000 */
[----:B------:R-:W-:Y:S05]  /*7eb0*/  BRA.DIV UR4, `(.L_x_667) ;  /* 0x0000012a04707947 */ /* 0x000fea000b800000 */
[----:B------:R0:W1:Y:S04]  /*7ec0*/  SHFL.IDX PT, R0, R26, RZ, 0x1c1f ;  /* 0x001c1fff1a007589 */ /* 0x00006800000e0000 */
[----:B------:R0:W2:Y:S04]  /*7ed0*/  SHFL.IDX PT, R3, R25, RZ, 0x1c1f ;  /* 0x001c1fff19037589 */ /* 0x0000a800000e0000 */
[----:B------:R-:W3:Y:S04]  /*7ee0*/  SHFL.IDX PT, R24, R24, RZ, 0x1c1f ;  /* 0x001c1fff18187589 */ /* 0x000ee800000e0000 */
[----:B------:R0:W4:Y:S02]  /*7ef0*/  SHFL.IDX PT, R21, R27, RZ, 0x1c1f ;  /* 0x001c1fff1b157589 */ /* 0x00012400000e0000 */
.L_x_878:
[----:B------:R-:W5:Y:S01]  /*7f00*/  LDL R11, [R1+0x3c] ;  /* 0x00003c00010b7983 */ /* 0x000f620000100800 */
[----:B------:R-:W-:Y:S01]  /*7f10*/  ULDC UR4, c[0x0][0x448] ;  /* 0x0001120000047ab9 */ /* 0x000fe20000000800 */
[----:B------:R-:W-:Y:S01]  /*7f20*/  IMAD.SHL.U32 R5, R191, 0x40, RZ ;  /* 0x00000040bf057824 */ /* 0x000fe200078e00ff */
[----:B------:R-:W-:Y:S01]  /*7f30*/  BSSY B1, `(.L_x_668) ;  /* 0x0000028000017945 */ /* 0x000fe20003800000 */
[----:B0-----:R-:W-:Y:S01]  /*7f40*/  IMAD R25, R152, UR4, RZ ;  /* 0x0000000498197c24 */ /* 0x001fe2000f8e02ff */
[----:B------:R-:W-:Y:S02]  /*7f50*/  CS2R R8, SRZ ;  /* 0x0000000000087805 */ /* 0x000fe4000001ff00 */
[----:B------:R-:W-:Y:S02]  /*7f60*/  LOP3.LUT R5, R5, 0x1c0, RZ, 0xc0, !PT ;  /* 0x000001c005057812 */ /* 0x000fe400078ec0ff */
[----:B------:R-:W-:Y:S01]  /*7f70*/  ISETP.GE.AND P0, PT, R4, R25, PT ;  /* 0x000000190400720c */ /* 0x000fe20003f06270 */
[----:B------:R-:W-:Y:S01]  /*7f80*/  IMAD R25, R153, -0x40, R25 ;  /* 0xffffffc099197824 */ /* 0x000fe200078e0219 */
[----:B------:R-:W-:-:S02]  /*7f90*/  LOP3.LUT R6, R5, 0x18, R16, 0xf8, !PT ;  /* 0x0000001805067812 */ /* 0x000fc400078ef810 */
[----:B------:R-:W-:-:S04]  /*7fa0*/  SHF.R.U32.HI R7, RZ, 0x3, R5 ;  /* 0x00000003ff077819 */ /* 0x000fc80000011605 */
[----:B------:R-:W-:Y:S02]  /*7fb0*/  LOP3.LUT R27, R6, R7, RZ, 0x3c, !PT ;  /* 0x00000007061b7212 */ /* 0x000fe400078e3cff */
[----:B------:R-:W-:Y:S02]  /*7fc0*/  CS2R R6, SRZ ;  /* 0x0000000000067805 */ /* 0x000fe4000001ff00 */
[----:B-----5:R-:W-:-:S04]  /*7fd0*/  LEA.HI R5, R11, R11, RZ, 0x1 ;  /* 0x0000000b0b057211 */ /* 0x020fc800078f08ff */
[----:B------:R-:W-:Y:S02]  /*7fe0*/  LOP3.LUT R10, R5, 0xfffffffe, RZ, 0xc0, !PT ;  /* 0xfffffffe050a7812 */ /* 0x000fe400078ec0ff */
[----:B------:R-:W-:-:S03]  /*7ff0*/  CS2R R4, SRZ ;  /* 0x0000000000047805 */ /* 0x000fc6000001ff00 */
[----:B------:R-:W-:Y:S01]  /*8000*/  IMAD.IADD R26, R11, 0x1, -R10 ;  /* 0x000000010b1a7824 */ /* 0x000fe200078e0a0a */
[----:B------:R-:W-:Y:S01]  /*8010*/  CS2R R10, SRZ ;  /* 0x00000000000a7805 */ /* 0x000fe2000001ff00 */
[----:B------:R-:W-:Y:S06]  /*8020*/  @P0 BRA `(.L_x_669) ;  /* 0x0000000000600947 */ /* 0x000fec0003800000 */
[----:B------:R-:W-:Y:S01]  /*8030*/  ULDC UR4, c[0x0][0x3f4] ;  /* 0x0000fd0000047ab9 */ /* 0x000fe20000000800 */
[----:B------:R-:W-:Y:S01]  /*8040*/  IMAD.SHL.U32 R14, R194, 0x2, RZ ;  /* 0x00000002c20e7824 */ /* 0x000fe200078e00ff */
[----:B------:R-:W-:Y:S01]  /*8050*/  ISETP.GE.AND P2, PT, R188, UR4, PT ;  /* 0x00000004bc007c0c */ /* 0x000fe2000bf46270 */
[----:B--2---:R-:W-:Y:S01]  /*8060*/  IMAD.MOV.U32 R4, RZ, RZ, R3 ;  /* 0x000000ffff047224 */ /* 0x004fe200078e0003 */
[C---:B------:R-:W-:Y:S01]  /*8070*/  ISETP.GE.AND P3, PT, R194.reuse, UR4, PT ;  /* 0x00000004c2007c0c */ /* 0x040fe2000bf66270 */
[----:B-1----:R-:W-:Y:S01]  /*8080*/  IMAD.MOV.U32 R5, RZ, RZ, R0 ;  /* 0x000000ffff057224 */ /* 0x002fe200078e0000 */
[----:B------:R-:W-:Y:S02]  /*8090*/  SHF.R.S32.HI R7, RZ, 0x1f, R194 ;  /* 0x0000001fff077819 */ /* 0x000fe400000114c2 */
[----:B------:R-:W-:Y:S01]  /*80a0*/  CS2R R8, SRZ ;  /* 0x0000000000087805 */ /* 0x000fe2000001ff00 */
[----:B----4-:R-:W-:Y:S01]  /*80b0*/  IMAD.MOV.U32 R6, RZ, RZ, R21 ;  /* 0x000000ffff067224 */ /* 0x010fe200078e0015 */
[----:B------:R-:W-:Y:S01]  /*80c0*/  SHF.L.U64.HI R15, R194, 0x1, R7 ;  /* 0x00000001c20f7819 */ /* 0x000fe20000010207 */
[----:B---3--:R-:W-:-:S04]  /*80d0*/  IMAD.MOV.U32 R7, RZ, RZ, R24 ;  /* 0x000000ffff077224 */ /* 0x008fc800078e0018 */
[C---:B------:R-:W-:Y:S02]  /*80e0*/  @!P2 IMAD.WIDE R4, R188.reuse, 0x2, R4 ;  /* 0x00000002bc04a825 */ /* 0x040fe400078e0204 */
[-C--:B------:R-:W-:Y:S02]  /*80f0*/  @!P3 IADD3 R12, P0, R3, R14.reuse, RZ ;  /* 0x0000000e030cb210 */ /* 0x080fe40007f1e0ff */
[----:B------:R-:W-:Y:S01]  /*8100*/  @!P3 IADD3 R14, P1, R21, R14, RZ ;  /* 0x0000000e150eb210 */ /* 0x000fe20007f3e0ff */
[----:B------:R0:W5:Y:S01]  /*8110*/  @!P2 LD.E.64 R8, desc[UR42][R4.64] ;  /* 0x0000002a0408a980 */ /* 0x000162000c101b00 */
[----:B------:R-:W-:Y:S01]  /*8120*/  @!P2 IMAD.WIDE R20, R188, 0x2, R6 ;  /* 0x00000002bc14a825 */ /* 0x000fe200078e0206 */
[----:B------:R-:W-:Y:S02]  /*8130*/  CS2R R10, SRZ ;  /* 0x00000000000a7805 */ /* 0x000fe4000001ff00 */
[----:B------:R-:W-:Y:S01]  /*8140*/  CS2R R6, SRZ ;  /* 0x0000000000067805 */ /* 0x000fe2000001ff00 */
[----:B------:R-:W-:-:S02]  /*8150*/  @!P3 IMAD.X R13, R0, 0x1, R15, P0 ;  /* 0x00000001000db824 */ /* 0x000fc400000e060f */
[----:B------:R-:W-:Y:S01]  /*8160*/  @!P3 IMAD.X R15, R24, 0x1, R15, P1 ;  /* 0x00000001180fb824 */ /* 0x000fe200008e060f */
[----:B0-----:R-:W-:Y:S02]  /*8170*/  CS2R R4, SRZ ;  /* 0x0000000000047805 */ /* 0x001fe4000001ff00 */
[----:B------:R0:W5:Y:S04]  /*8180*/  @!P3 LD.E.64 R10, desc[UR42][R12.64] ;  /* 0x0000002a0c0ab980 */ /* 0x000168000c101b00 */
[----:B------:R0:W5:Y:S04]  /*8190*/  @!P3 LD.E.64 R6, desc[UR42][R14.64] ;  /* 0x0000002a0e06b980 */ /* 0x000168000c101b00 */
[----:B------:R0:W5:Y:S02]  /*81a0*/  @!P2 LD.E.64 R4, desc[UR42][R20.64] ;  /* 0x0000002a1404a980 */ /* 0x000164000c101b00 */
.L_x_669:
[----:B------:R-:W-:Y:S05]  /*81b0*/  BSYNC B1 ;  /* 0x0000000000017941 */ /* 0x000fea0003800000 */
.L_x_668:
[----:B0-----:R-:W-:Y:S01]  /*81c0*/  SHF.L.U32 R13, R26, 0x1f, RZ ;  /* 0x0000001f1a0d7819 */ /* 0x001fe200000006ff */
[----:B--2---:R-:W-:Y:S01]  /*81d0*/  IMAD R3, R198, 0x200, R27 ;  /* 0x00000200c6037824 */ /* 0x004fe200078e021b */
[----:B------:R-:W-:Y:S01]  /*81e0*/  LOP3.LUT P1, RZ, R191, 0x4, RZ, 0xc0, !PT ;  /* 0x00000004bfff7812 */ /* 0x000fe2000782c0ff */
[--C-:B-----5:R-:W-:Y:S01]  /*81f0*/  IMAD.MOV.U32 R12, RZ, RZ, R9.reuse ;  /* 0x000000ffff0c7224 */ /* 0x120fe200078e0009 */
[----:B------:R-:W0:Y:S01]  /*8200*/  SYNCS.PHASECHK.TRANS64.TRYWAIT P0, [R2+URZ+0x28c00], R13 ;  /* 0x028c000d020075a7 */ /* 0x000e22000800017f */
[----:B------:R-:W-:Y:S01]  /*8210*/  IMAD R3, R3, 0x2, R2 ;  /* 0x0000000203037824 */ /* 0x000fe200078e0202 */
[--C-:B------:R-:W-:Y:S01]  /*8220*/  SHF.R.U64 R31, R8, 0x10, R9.reuse ;  /* 0x00000010081f7819 */ /* 0x100fe20000001209 */
[----:B------:R-:W-:Y:S01]  /*8230*/  IMAD.MOV.U32 R30, RZ, RZ, R10 ;  /* 0x000000ffff1e7224 */ /* 0x000fe200078e000a */
[----:B------:R-:W-:Y:S01]  /*8240*/  SHF.R.U32.HI R9, RZ, 0x10, R9 ;  /* 0x00000010ff097819 */ /* 0x000fe20000011609 */
[----:B------:R-:W-:Y:S01]  /*8250*/  IMAD.MOV.U32 R29, RZ, RZ, R8 ;  /* 0x000000ffff1d7224 */ /* 0x000fe200078e0008 */
[--C-:B------:R-:W-:Y:S01]  /*8260*/  SHF.R.U64 R32, R10, 0x10, R11.reuse ;  /* 0x000000100a207819 */ /* 0x100fe2000000120b */
[--C-:B------:R-:W-:Y:S01]  /*8270*/  IMAD.MOV.U32 R14, RZ, RZ, R11.reuse ;  /* 0x000000ffff0e7224 */ /* 0x100fe200078e000b */
[----:B------:R-:W-:Y:S01]  /*8280*/  SHF.R.U32.HI R10, RZ, 0x10, R11 ;  /* 0x00000010ff0a7819 */ /* 0x000fe2000001160b */
[----:B------:R-:W-:Y:S01]  /*8290*/  IMAD.MOV.U32 R26, RZ, RZ, R4 ;  /* 0x000000ffff1a7224 */ /* 0x000fe200078e0004 */
[--C-:B------:R-:W-:Y:S01]  /*82a0*/  SHF.R.U64 R33, R4, 0x10, R5.reuse ;  /* 0x0000001004217819 */ /* 0x100fe20000001205 */
[--C-:B------:R-:W-:Y:S01]  /*82b0*/  IMAD.MOV.U32 R8, RZ, RZ, R5.reuse ;  /* 0x000000ffff087224 */ /* 0x100fe200078e0005 */
[----:B------:R-:W-:Y:S01]  /*82c0*/  SHF.R.U32.HI R11, RZ, 0x10, R5 ;  /* 0x00000010ff0b7819 */ /* 0x000fe20000011605 */
[----:B------:R-:W-:Y:S01]  /*82d0*/  IMAD.MOV.U32 R28, RZ, RZ, R6 ;  /* 0x000000ffff1c7224 */ /* 0x000fe200078e0006 */
[----:B------:R-:W-:Y:S01]  /*82e0*/  IADD3 R4, R3, 0x20400, RZ ;  /* 0x0002040003047810 */ /* 0x000fe20007ffe0ff */
[----:B------:R-:W-:Y:S01]  /*82f0*/  IMAD.MOV.U32 R5, RZ, RZ, R7 ;  /* 0x000000ffff057224 */ /* 0x000fe200078e0007 */
[----:B------:R-:W-:Y:S01]  /*8300*/  PRMT R31, R31, 0x5410, R9 ;  /* 0x000054101f1f7816 */ /* 0x000fe20000000009 */
[----:B------:R-:W-:Y:S01]  /*8310*/  BSSY B1, `(.L_x_670) ;  /* 0x000000e000017945 */ /* 0x000fe20003800000 */
[----:B------:R-:W-:Y:S01]  /*8320*/  VIMNMX R9, R25, 0x40, PT ;  /* 0x0000004019097848 */ /* 0x000fe20003fe0100 */
[----:B-1----:R-:W-:Y:S01]  /*8330*/  VIADD R0, R3, 0x20440 ;  /* 0x0002044003007836 */ /* 0x002fe20000000000 */
[--C-:B------:R-:W-:Y:S01]  /*8340*/  SHF.R.U64 R34, R6, 0x10, R7.reuse ;  /* 0x0000001006227819 */ /* 0x100fe20000001207 */
[----:B------:R-:W-:Y:S01]  /*8350*/  @P1 VIADD R0, R4, 0xffffffc0 ;  /* 0xffffffc004001836 */ /* 0x000fe20000000000 */
[----:B------:R-:W-:-:S02]  /*8360*/  SHF.R.U32.HI R6, RZ, 0x10, R7 ;  /* 0x00000010ff067819 */ /* 0x000fc40000011607 */
[----:B------:R-:W-:Y:S02]  /*8370*/  PRMT R29, R29, 0x5410, R12 ;  /* 0x000054101d1d7816 */ /* 0x000fe4000000000c */
[----:B------:R-:W-:Y:S02]  /*8380*/  PRMT R30, R30, 0x5410, R14 ;  /* 0x000054101e1e7816 */ /* 0x000fe4000000000e */
[----:B------:R-:W-:Y:S02]  /*8390*/  PRMT R32, R32, 0x5410, R10 ;  /* 0x0000541020207816 */ /* 0x000fe4000000000a */
[----:B------:R-:W-:Y:S02]  /*83a0*/  ISETP.GE.AND P1, PT, R186, R9, PT ;  /* 0x00000009ba00720c */ /* 0x000fe40003f26270 */
[----:B------:R-:W-:Y:S02]  /*83b0*/  PRMT R26, R26, 0x5410, R8 ;  /* 0x000054101a1a7816 */ /* 0x000fe40000000008 */
[----:B------:R-:W-:-:S02]  /*83c0*/  PRMT R33, R33, 0x5410, R11 ;  /* 0x0000541021217816 */ /* 0x000fc4000000000b */
[----:B------:R-:W-:Y:S01]  /*83d0*/  PRMT R28, R28, 0x5410, R5 ;  /* 0x000054101c1c7816 */ /* 0x000fe20000000005 */
[----:B0-----:R-:W-:Y:S06]  /*83e0*/  @!P0 BRA `(.L_x_671) ;  /* 0x0000012400988947 */ /* 0x001fec0003800000 */
.L_x_879:
[----:B------:R-:W-:Y:S05]  /*83f0*/  BSYNC B1 ;  /* 0x0000000000017941 */ /* 0x000fea0003800000 */
.L_x_670:
[----:B------:R-:W-:Y:S01]  /*8400*/  BSSY B1, `(.L_x_672) ;  /* 0x0000056000017945 */ /* 0x000fe20003800000 */
[----:B------:R-:W-:-:S03]  /*8410*/  PRMT R34, R34, 0x5410, R6 ;  /* 0x0000541022227816 */ /* 0x000fc60000000006 */
[----:B------:R-:W-:Y:S05]  /*8420*/  @P1 BRA `(.L_x_673) ;  /* 0x00000004004c1947 */ /* 0x000fea0003800000 */
[----:B------:R-:W1:Y:S01]  /*8430*/  LDC R5, c[0x0][0x3f4] ;  /* 0x0000fd00ff057b82 */ /* 0x000e620000000800 */
[----:B------:R-:W-:Y:S01]  /*8440*/  BSSY B2, `(.L_x_674) ;  /* 0x000002a000027945 */ /* 0x000fe20003800000 */
[-C--:B-1----:R-:W-:Y:S02]  /*8450*/  ISETP.GE.AND P0, PT, R188, R5.reuse, PT ;  /* 0x00000005bc00720c */ /* 0x082fe40003f06270 */
[----:B------:R-:W-:-:S11]  /*8460*/  ISETP.GE.AND P1, PT, R194, R5, PT ;  /* 0x00000005c200720c */ /* 0x000fd60003f26270 */
[----:B------:R-:W-:Y:S05]  /*8470*/  @P0 BRA `(.L_x_675) ;  /* 0x0000000000980947 */ /* 0x000fea0003800000 */
[----:B------:R-:W1:Y:S01]  /*8480*/  LDS.128 R4, [R3+0x20400] ;  /* 0x0204000003047984 */ /* 0x000e620000000c00 */
[----:B------:R-:W-:Y:S02]  /*8490*/  HADD2.F32 R15, -RZ, R26.H0_H0 ;  /* 0x2000001aff0f7230 */ /* 0x000fe40000004100 */
[----:B0-----:R-:W-:Y:S02]  /*84a0*/  HADD2.F32 R13, -RZ, R29.H0_H0 ;  /* 0x2000001dff0d7230 */ /* 0x001fe40000004100 */
[----:B------:R-:W-:Y:S02]  /*84b0*/  HADD2.F32 R14, -RZ, R31.H0_H0 ;  /* 0x2000001fff0e7230 */ /* 0x000fe40000004100 */
[----:B------:R-:W-:Y:S02]  /*84c0*/  HADD2.F32 R20, -RZ, R33.H0_H0 ;  /* 0x20000021ff147230 */ /* 0x000fe40000004100 */
[--C-:B-1----:R-:W-:Y:S02]  /*84d0*/  HADD2.F32 R8, -RZ, R4.reuse.H0_H0 ;  /* 0x20000004ff087230 */ /* 0x102fe40000004100 */
[----:B------:R-:W-:-:S02]  /*84e0*/  HADD2.F32 R4, -RZ, R4.H1_H1 ;  /* 0x30000004ff047230 */ /* 0x000fc40000004100 */
[--C-:B------:R-:W-:Y:S02]  /*84f0*/  HADD2.F32 R10, -RZ, R5.reuse.H0_H0 ;  /* 0x20000005ff0a7230 */ /* 0x100fe40000004100 */
[----:B------:R-:W-:Y:S02]  /*8500*/  HADD2.F32 R5, -RZ, R5.H1_H1 ;  /* 0x30000005ff057230 */ /* 0x000fe40000004100 */
[C---:B----4-:R-:W-:Y:S01]  /*8510*/  FMUL.FTZ R21, R4.reuse, R15 ;  /* 0x0000000f04157220 */ /* 0x050fe20000410000 */
[----:B------:R-:W-:Y:S01]  /*8520*/  FMUL.FTZ R4, R4, R13 ;  /* 0x0000000d04047220 */ /* 0x000fe20000410000 */
[--C-:B------:R-:W-:Y:S02]  /*8530*/  HADD2.F32 R11, -RZ, R6.reuse.H0_H0 ;  /* 0x20000006ff0b7230 */ /* 0x100fe40000004100 */
[----:B------:R-:W-:Y:S02]  /*8540*/  HADD2.F32 R12, -RZ, R7.H0_H0 ;  /* 0x20000007ff0c7230 */ /* 0x000fe40000004100 */
[C---:B---3--:R-:W-:Y:S01]  /*8550*/  FFMA.FTZ R24, R8.reuse, R15, R4 ;  /* 0x0000000f08187223 */ /* 0x048fe20000010004 */
[C---:B------:R-:W-:Y:S01]  /*8560*/  FMUL.FTZ R25, R5.reuse, R20 ;  /* 0x0000001405197220 */ /* 0x040fe20000410000 */
[----:B------:R-:W-:Y:S01]  /*8570*/  FFMA.FTZ R21, R8, R13, -R21 ;  /* 0x0000000d08157223 */ /* 0x000fe20000010815 */
[----:B------:R-:W-:Y:S01]  /*8580*/  FMUL.FTZ R15, R5, R14 ;  /* 0x0000000e050f7220 */ /* 0x000fe20000410000 */
[----:B------:R-:W-:-:S02]  /*8590*/  HADD2.F32 R6, -RZ, R6.H1_H1 ;  /* 0x30000006ff067230 */ /* 0x000fc40000004100 */
[C---:B------:R-:W-:Y:S01]  /*85a0*/  FFMA.FTZ R25, R10.reuse, R14, -R25 ;  /* 0x0000000e0a197223 */ /* 0x040fe20000010819 */
[----:B------:R-:W-:Y:S02]  /*85b0*/  HADD2.F32 R7, -RZ, R7.H1_H1 ;  /* 0x30000007ff077230 */ /* 0x000fe40000004100 */
[----:B------:R-:W-:Y:S01]  /*85c0*/  FFMA.FTZ R10, R10, R20, R15 ;  /* 0x000000140a0a7223 */ /* 0x000fe2000001000f */
[----:B------:R-:W-:Y:S02]  /*85d0*/  HADD2.F32 R8, -RZ, R26.H1_H1 ;  /* 0x3000001aff087230 */ /* 0x000fe40000004100 */
[----:B------:R-:W-:Y:S02]  /*85e0*/  HADD2.F32 R4, -RZ, R29.H1_H1 ;  /* 0x3000001dff047230 */ /* 0x000fe40000004100 */
[----:B------:R-:W-:Y:S02]  /*85f0*/  HADD2.F32 R13, -RZ, R33.H1_H1 ;  /* 0x30000021ff0d7230 */ /* 0x000fe40000004100 */
[----:B------:R-:W-:Y:S01]  /*8600*/  FMUL.FTZ R14, R6, R8 ;  /* 0x00000008060e7220 */ /* 0x000fe20000410000 */
[----:B------:R-:W-:-:S02]  /*8610*/  HADD2.F32 R5, -RZ, R31.H1_H1 ;  /* 0x3000001fff057230 */ /* 0x000fc40000004100 */
[-C--:B------:R-:W-:Y:S01]  /*8620*/  FMUL.FTZ R15, R6, R4.reuse ;  /* 0x00000004060f7220 */ /* 0x080fe20000410000 */
[----:B------:R-:W-:Y:S01]  /*8630*/  FMUL.FTZ R27, R7, R13 ;  /* 0x0000000d071b7220 */ /* 0x000fe20000410000 */
[----:B------:R-:W-:Y:S01]  /*8640*/  FFMA.FTZ R6, R11, R4, -R14 ;  /* 0x000000040b067223 */ /* 0x000fe2000001080e */
[-C--:B------:R-:W-:Y:S01]  /*8650*/  FMUL.FTZ R20, R7, R5.reuse ;  /* 0x0000000507147220 */ /* 0x080fe20000410000 */
[----:B------:R-:W-:Y:S01]  /*8660*/  FFMA.FTZ R15, R11, R8, R15 ;  /* 0x000000080b0f7223 */ /* 0x000fe2000001000f */
[----:B------:R-:W-:Y:S01]  /*8670*/  FFMA.FTZ R7, R12, R5, -R27 ;  /* 0x000000050c077223 */ /* 0x000fe2000001081b */
[----:B------:R-:W-:Y:S01]  /*8680*/  F2FP.F16.F32.PACK_AB R4, R24, R21 ;  /* 0x000000151804723e */ /* 0x000fe200000000ff */
[----:B------:R-:W-:Y:S01]  /*8690*/  FFMA.FTZ R20, R12, R13, R20 ;  /* 0x0000000d0c147223 */ /* 0x000fe20000010014 */
[----:B------:R-:W-:Y:S02]  /*86a0*/  F2FP.F16.F32.PACK_AB R5, R10, R25 ;  /* 0x000000190a05723e */ /* 0x000fe400000000ff */
[----:B------:R-:W-:-:S02]  /*86b0*/  F2FP.F16.F32.PACK_AB R6, R15, R6 ;  /* 0x000000060f06723e */ /* 0x000fc400000000ff */
[----:B------:R-:W-:-:S05]  /*86c0*/  F2FP.F16.F32.PACK_AB R7, R20, R7 ;  /* 0x000000071407723e */ /* 0x000fca00000000ff */
[----:B------:R1:W-:Y:S02]  /*86d0*/  STS.128 [R3+0x20400], R4 ;  /* 0x0204000403007388 */ /* 0x0003e40000000c00 */
.L_x_675:
[----:B------:R-:W-:Y:S05]  /*86e0*/  BSYNC B2 ;  /* 0x0000000000027941 */ /* 0x000fea0003800000 */
.L_x_674:
[----:B------:R-:W-:Y:S05]  /*86f0*/  @P1 BRA `(.L_x_673) ;  /* 0x0000000000981947 */ /* 0x000fea0003800000 */
[----:B-1----:R-:W1:Y:S01]  /*8700*/  LDS.128 R4, [R0] ;  /* 0x0000000000047984 */ /* 0x002e620000000c00 */
        /* <DEDUP_REMOVED lines=36> */
[----:B------:R2:W-:Y:S02]  /*8950*/  STS.128 [R0], R4 ;  /* 0x0000000400007388 */ /* 0x0005e40000000c00 */
.L_x_673:
[----:B------:R-:W-:Y:S05]  /*8960*/  BSYNC B1 ;  /* 0x0000000000017941 */ /* 0x000fea0003800000 */
.L_x_672:
[----:B-12---:R-:W-:-:S05]  /*8970*/  VIADD R4, R186, 0x20 ;  /* 0x00000020ba047836 */ /* 0x006fca0000000000 */
[----:B------:R-:W-:-:S13]  /*8980*/  ISETP.GE.AND P0, PT, R4, R9, PT ;  /* 0x000000090400720c */ /* 0x000fda0003f06270 */
        /* <DEDUP_REMOVED lines=8> */
[--C-:B------:R-:W-:Y:S02]  /*8a10*/  HADD2.F32 R20, -RZ, R26.reuse.H0_H0 ;  /* 0x2000001aff147230 */ /* 0x100fe40000004100 */
[----:B------:R-:W-:Y:S02]  /*8a20*/  HADD2.F32 R25, -RZ, R33.H0_H0 ;  /* 0x20000021ff197230 */ /* 0x000fe40000004100 */
[----:B----4-:R-:W-:Y:S02]  /*8a30*/  HADD2.F32 R21, -RZ, R31.H0_H0 ;  /* 0x2000001fff157230 */ /* 0x010fe40000004100 */
[----:B---3--:R-:W-:Y:S02]  /*8a40*/  HADD2.F32 R24, -RZ, R26.H1_H1 ;  /* 0x3000001aff187230 */ /* 0x008fe40000004100 */
[----:B------:R-:W-:-:S02]  /*8a50*/  HADD2.F32 R27, -RZ, R33.H1_H1 ;  /* 0x30000021ff1b7230 */ /* 0x000fc40000004100 */
[--C-:B-1----:R-:W-:Y:S02]  /*8a60*/  HADD2.F32 R8, -RZ, R4.reuse.H0_H0 ;  /* 0x20000004ff087230 */ /* 0x102fe40000004100 */
[----:B------:R-:W-:Y:S02]  /*8a70*/  HADD2.F32 R4, -RZ, R4.H1_H1 ;  /* 0x30000004ff047230 */ /* 0x000fe40000004100 */
[--C-:B------:R-:W-:Y:S02]  /*8a80*/  HADD2.F32 R9, -RZ, R5.reuse.H0_H0 ;  /* 0x20000005ff097230 */ /* 0x100fe40000004100 */
[----:B------:R-:W-:Y:S02]  /*8a90*/  HADD2.F32 R5, -RZ, R5.H1_H1 ;  /* 0x30000005ff057230 */ /* 0x000fe40000004100 */
[-C--:B0-----:R-:W-:Y:S01]  /*8aa0*/  FMUL.FTZ R13, R20, R4.reuse ;  /* 0x00000004140d7220 */ /* 0x081fe20000410000 */
[----:B------:R-:W-:Y:S01]  /*8ab0*/  FMUL.FTZ R15, R14, R4 ;  /* 0x000000040e0f7220 */ /* 0x000fe20000410000 */
[----:B------:R-:W-:-:S02]  /*8ac0*/  HADD2.F32 R10, -RZ, R6.H0_H0 ;  /* 0x20000006ff0a7230 */ /* 0x000fc40000004100 */
[-C--:B------:R-:W-:Y:S01]  /*8ad0*/  FMUL.FTZ R12, R25, R5.reuse ;  /* 0x00000005190c7220 */ /* 0x080fe20000410000 */
[-C--:B------:R-:W-:Y:S01]  /*8ae0*/  FFMA.FTZ R4, R14, R8.reuse, -R13 ;  /* 0x000000080e047223 */ /* 0x080fe2000001080d */
[----:B------:R-:W-:Y:S01]  /*8af0*/  FFMA.FTZ R15, R20, R8, R15 ;  /* 0x00000008140f7223 */ /* 0x000fe2000001000f */
[C---:B------:R-:W-:Y:S01]  /*8b00*/  FMUL.FTZ R8, R21.reuse, R5 ;  /* 0x0000000515087220 */ /* 0x040fe20000410000 */
[--C-:B------:R-:W-:Y:S02]  /*8b10*/  HADD2.F32 R11, -RZ, R7.reuse.H0_H0 ;  /* 0x20000007ff0b7230 */ /* 0x100fe40000004100 */
[-C--:B------:R-:W-:Y:S01]  /*8b20*/  FFMA.FTZ R5, R21, R9.reuse, -R12 ;  /* 0x0000000915057223 */ /* 0x080fe2000001080c */
[----:B------:R-:W-:Y:S02]  /*8b30*/  HADD2.F32 R6, -RZ, R6.H1_H1 ;  /* 0x30000006ff067230 */ /* 0x000fe40000004100 */
[----:B------:R-:W-:Y:S01]  /*8b40*/  FFMA.FTZ R8, R25, R9, R8 ;  /* 0x0000000919087223 */ /* 0x000fe20000010008 */
[----:B------:R-:W-:Y:S01]  /*8b50*/  HADD2.F32 R7, -RZ, R7.H1_H1 ;  /* 0x30000007ff077230 */ /* 0x000fe20000004100 */
[----:B------:R-:W-:Y:S01]  /*8b60*/  F2FP.F16.F32.PACK_AB R4, R15, R4 ;  /* 0x000000040f04723e */ /* 0x000fe200000000ff */
[----:B------:R-:W-:-:S02]  /*8b70*/  HADD2.F32 R20, -RZ, R29.H1_H1 ;  /* 0x3000001dff147230 */ /* 0x000fc40000004100 */
[-C--:B------:R-:W-:Y:S01]  /*8b80*/  FMUL.FTZ R9, R24, R6.reuse ;  /* 0x0000000618097220 */ /* 0x080fe20000410000 */
[----:B------:R-:W-:Y:S02]  /*8b90*/  HADD2.F32 R21, -RZ, R31.H1_H1 ;  /* 0x3000001fff157230 */ /* 0x000fe40000004100 */
[----:B------:R-:W-:Y:S01]  /*8ba0*/  FMUL.FTZ R12, R27, R7 ;  /* 0x000000071b0c7220 */ /* 0x000fe20000410000 */
[----:B------:R-:W-:Y:S01]  /*8bb0*/  F2FP.F16.F32.PACK_AB R5, R8, R5 ;  /* 0x000000050805723e */ /* 0x000fe200000000ff */
[C---:B------:R-:W-:Y:S01]  /*8bc0*/  FMUL.FTZ R13, R20.reuse, R6 ;  /* 0x00000006140d7220 */ /* 0x040fe20000410000 */
[-C--:B------:R-:W-:Y:S01]  /*8bd0*/  FFMA.FTZ R6, R20, R10.reuse, -R9 ;  /* 0x0000000a14067223 */ /* 0x080fe20000010809 */
[C---:B------:R-:W-:Y:S01]  /*8be0*/  FMUL.FTZ R14, R21.reuse, R7 ;  /* 0x00000007150e7220 */ /* 0x040fe20000410000 */
[-C--:B------:R-:W-:Y:S01]  /*8bf0*/  FFMA.FTZ R7, R21, R11.reuse, -R12 ;  /* 0x0000000b15077223 */ /* 0x080fe2000001080c */
[----:B------:R-:W-:Y:S02]  /*8c00*/  FFMA.FTZ R13, R24, R10, R13 ;  /* 0x0000000a180d7223 */ /* 0x000fe4000001000d */
[----:B------:R-:W-:-:S03]  /*8c10*/  FFMA.FTZ R14, R27, R11, R14 ;  /* 0x0000000b1b0e7223 */ /* 0x000fc6000001000e */
[----:B------:R-:W-:Y:S02]  /*8c20*/  F2FP.F16.F32.PACK_AB R6, R13, R6 ;  /* 0x000000060d06723e */ /* 0x000fe400000000ff */
[----:B------:R-:W-:-:S05]  /*8c30*/  F2FP.F16.F32.PACK_AB R7, R14, R7 ;  /* 0x000000070e07723e */ /* 0x000fca00000000ff */
[----:B------:R1:W-:Y:S02]  /*8c40*/  STS.128 [R3+0x21400], R4 ;  /* 0x0214000403007388 */ /* 0x0003e40000000c00 */
.L_x_678:
[----:B------:R-:W-:Y:S05]  /*8c50*/  BSYNC B1 ;  /* 0x0000000000017941 */ /* 0x000fea0003800000 */
.L_x_677:
[----:B------:R-:W-:Y:S05]  /*8c60*/  @P1 BRA `(.L_x_676) ;  /* 0x00000010007c1947 */ /* 0x000fea0003800000 */
[----:B-1----:R-:W1:Y:S01]  /*8c70*/  LDS.128 R4, [R0+0x1000] ;  /* 0x0010000000047984 */ /* 0x002e620000000c00 */
[----:B------:R-:W-:Y:S02]  /*8c80*/  HADD2.F32 R15, -RZ, R28.H0_H0 ;  /* 0x2000001cff0f7230 */ /* 0x000fe40000004100 */
[----:B0-----:R-:W-:Y:S02]  /*8c90*/  HADD2.F32 R13, -RZ, R30.H0_H0 ;  /* 0x2000001eff0d7230 */ /* 0x001fe40000004100 */
[----:B---3--:R-:W-:Y:S02]  /*8ca0*/  HADD2.F32 R24, -RZ, R34.H0_H0 ;  /* 0x20000022ff187230 */ /* 0x008fe40000004100 */
[----:B------:R-:W-:Y:S02]  /*8cb0*/  HADD2.F32 R20, -RZ, R32.H0_H0 ;  /* 0x20000020ff147230 */ /* 0x000fe40000004100 */
[----:B----4-:R-:W-:Y:S02]  /*8cc0*/  HADD2.F32 R21, -RZ, R28.H1_H1 ;  /* 0x3000001cff157230 */ /* 0x010fe40000004100 */
[----:B------:R-:W-:-:S02]  /*8cd0*/  HADD2.F32 R26, -RZ, R34.H1_H1 ;  /* 0x30000022ff1a7230 */ /* 0x000fc40000004100 */
[--C-:B-1----:R-:W-:Y:S02]  /*8ce0*/  HADD2.F32 R3, -RZ, R4.reuse.H0_H0 ;  /* 0x20000004ff037230 */ /* 0x102fe40000004100 */
[----:B------:R-:W-:Y:S02]  /*8cf0*/  HADD2.F32 R4, -RZ, R4.H1_H1 ;  /* 0x30000004ff047230 */ /* 0x000fe40000004100 */
[--C-:B------:R-:W-:Y:S02]  /*8d00*/  HADD2.F32 R8, -RZ, R5.reuse.H0_H0 ;  /* 0x20000005ff087230 */ /* 0x100fe40000004100 */
[----:B------:R-:W-:Y:S02]  /*8d10*/  HADD2.F32 R5, -RZ, R5.H1_H1 ;  /* 0x30000005ff057230 */ /* 0x000fe40000004100 */
[-C--:B------:R-:W-:Y:S01]  /*8d20*/  FMUL.FTZ R12, R15, R4.reuse ;  /* 0x000000040f0c7220 */ /* 0x080fe20000410000 */
[----:B------:R-:W-:Y:S01]  /*8d30*/  FMUL.FTZ R14, R13, R4 ;  /* 0x000000040d0e7220 */ /* 0x000fe20000410000 */
[----:B------:R-:W-:-:S02]  /*8d40*/  HADD2.F32 R9, -RZ, R6.H0_H0 ;  /* 0x20000006ff097230 */ /* 0x000fc40000004100 */
[----:B------:R-:W-:Y:S01]  /*8d50*/  FMUL.FTZ R11, R24, R5 ;  /* 0x00000005180b7220 */ /* 0x000fe20000410000 */
[----:B------:R-:W-:Y:S01]  /*8d60*/  FFMA.FTZ R4, R13, R3, -R12 ;  /* 0x000000030d047223 */ /* 0x000fe2000001080c */
[--C-:B------:R-:W-:Y:S02]  /*8d70*/  HADD2.F32 R10, -RZ, R7.reuse.H0_H0 ;  /* 0x20000007ff0a7230 */ /* 0x100fe40000004100 */
[C---:B------:R-:W-:Y:S01]  /*8d80*/  FMUL.FTZ R13, R20.reuse, R5 ;  /* 0x00000005140d7220 */ /* 0x040fe20000410000 */
[----:B------:R-:W-:Y:S02]  /*8d90*/  HADD2.F32 R6, -RZ, R6.H1_H1 ;  /* 0x30000006ff067230 */ /* 0x000fe40000004100 */
[----:B------:R-:W-:Y:S01]  /*8da0*/  FFMA.FTZ R3, R15, R3, R14 ;  /* 0x000000030f037223 */ /* 0x000fe2000001000e */
[----:B------:R-:W-:Y:S02]  /*8db0*/  HADD2.F32 R7, -RZ, R7.H1_H1 ;  /* 0x30000007ff077230 */ /* 0x000fe40000004100 */
[----:B------:R-:W-:Y:S01]  /*8dc0*/  FFMA.FTZ R5, R20, R8, -R11 ;  /* 0x0000000814057223 */ /* 0x000fe2000001080b */
[----:B------:R-:W-:-:S02]  /*8dd0*/  HADD2.F32 R15, -RZ, R30.H1_H1 ;  /* 0x3000001eff0f7230 */ /* 0x000fc40000004100 */
[----:B------:R-:W-:Y:S01]  /*8de0*/  FFMA.FTZ R8, R24, R8, R13 ;  /* 0x0000000818087223 */ /* 0x000fe2000001000d */
[----:B------:R-:W-:Y:S02]  /*8df0*/  HADD2.F32 R20, -RZ, R32.H1_H1 ;  /* 0x30000020ff147230 */ /* 0x000fe40000004100 */
[-C--:B------:R-:W-:Y:S01]  /*8e00*/  FMUL.FTZ R12, R21, R6.reuse ;  /* 0x00000006150c7220 */ /* 0x080fe20000410000 */
[-C--:B------:R-:W-:Y:S01]  /*8e10*/  FMUL.FTZ R11, R26, R7.reuse ;  /* 0x000000071a0b7220 */ /* 0x080fe20000410000 */
[----:B------:R-:W-:Y:S01]  /*8e20*/  FMUL.FTZ R14, R15, R6 ;  /* 0x000000060f0e7220 */ /* 0x000fe20000410000 */
[----:B------:R-:W-:Y:S01]  /*8e30*/  F2FP.F16.F32.PACK_AB R4, R3, R4 ;  /* 0x000000040304723e */ /* 0x000fe200000000ff */
[C---:B------:R-:W-:Y:S01]  /*8e40*/  FMUL.FTZ R13, R20.reuse, R7 ;  /* 0x00000007140d7220 */ /* 0x040fe20000410000 */
[-C--:B------:R-:W-:Y:S01]  /*8e50*/  FFMA.FTZ R6, R15, R9.reuse, -R12 ;  /* 0x000000090f067223 */ /* 0x080fe2000001080c */
[-C--:B------:R-:W-:Y:S01]  /*8e60*/  FFMA.FTZ R7, R20, R10.reuse, -R11 ;  /* 0x0000000a14077223 */ /* 0x080fe2000001080b */
[----:B------:R-:W-:Y:S01]  /*8e70*/  FFMA.FTZ R9, R21, R9, R14 ;  /* 0x0000000915097223 */ /* 0x000fe2000001000e */
[----:B------:R-:W-:Y:S01]  /*8e80*/  FFMA.FTZ R10, R26, R10, R13 ;  /* 0x0000000a1a0a7223 */ /* 0x000fe2000001000d */
[----:B------:R-:W-:-:S03]  /*8e90*/  F2FP.F16.F32.PACK_AB R5, R8, R5 ;  /* 0x000000050805723e */ /* 0x000fc600000000ff */
[----:B------:R-:W-:Y:S02]  /*8ea0*/  F2FP.F16.F32.PACK_AB R6, R9, R6 ;  /* 0x000000060906723e */ /* 0x000fe400000000ff */
[----:B------:R-:W-:-:S05]  /*8eb0*/  F2FP.F16.F32.PACK_AB R7, R10, R7 ;  /* 0x000000070a07723e */ /* 0x000fca00000000ff */
[----:B------:R0:W-:Y:S01]  /*8ec0*/  STS.128 [R0+0x1000], R4 ;  /* 0x0010000400007388 */ /* 0x0001e20000000c00 */
[----:B------:R-:W-:Y:S05]  /*8ed0*/  BRA `(.L_x_676) ;  /* 0x0000000c00e07947 */ /* 0x000fea0003800000 */
.L_x_666:
[----:B------:R-:W-:-:S03]  /*8ee0*/  UMOV UR4, 0xffffffff ;  /* 0xffffffff00047882 */ /* 0x000fc60000000000 */
[----:B------:R-:W-:Y:S05]  /*8ef0*/  BRA.DIV UR4, `(.L_x_679) ;  /* 0x0000011a04e87947 */ /* 0x000fea000b800000 */
[----:B------:R0:W1:Y:S04]  /*8f00*/  SHFL.IDX PT, R0, R26, RZ, 0x1c1f ;  /* 0x001c1fff1a007589 */ /* 0x00006800000e0000 */
[----:B------:R0:W2:Y:S04]  /*8f10*/  SHFL.IDX PT, R3, R25, RZ, 0x1c1f ;  /* 0x001c1fff19037589 */ /* 0x0000a800000e0000 */
[----:B------:R0:W3:Y:S04]  /*8f20*/  SHFL.IDX PT, R20, R24, RZ, 0x1c1f ;  /* 0x001c1fff18147589 */ /* 0x0000e800000e0000 */
[----:B------:R0:W4:Y:S02]  /*8f30*/  SHFL.IDX PT, R14, R27, RZ, 0x1c1f ;  /* 0x001c1fff1b0e7589 */ /* 0x00012400000e0000 */
.L_x_885:
[----:B------:R-:W5:Y:S01]  /*8f40*/  LDL R6, [R1+0x3c] ;  /* 0x00003c0001067983 */ /* 0x000f620000100800 */
[----:B------:R-:W-:Y:S01]  /*8f50*/  ULDC UR4, c[0x0][0x448] ;  /* 0x0001120000047ab9 */ /* 0x000fe20000000800 */
[----:B------:R-:W-:Y:S01]  /*8f60*/  BSSY B1, `(.L_x_680) ;  /* 0x0000019000017945 */ /* 0x000fe20003800000 */
[----:B------:R-:W-:Y:S01]  /*8f70*/  IMAD R21, R152, UR4, RZ ;  /* 0x0000000498157c24 */ /* 0x000fe2000f8e02ff */
[----:B------:R-:W-:Y:S02]  /*8f80*/  CS2R R10, SRZ ;  /* 0x00000000000a7805 */ /* 0x000fe4000001ff00 */
[----:B------:R-:W-:Y:S02]  /*8f90*/  CS2R R8, SRZ ;  /* 0x0000000000087805 */ /* 0x000fe4000001ff00 */
[----:B------:R-:W-:Y:S01]  /*8fa0*/  ISETP.GE.AND P0, PT, R4, R21, PT ;  /* 0x000000150400720c */ /* 0x000fe20003f06270 */
[----:B------:R-:W-:Y:S01]  /*8fb0*/  IMAD R21, R153, -0x40, R21 ;  /* 0xffffffc099157824 */ /* 0x000fe200078e0215 */
[----:B-----5:R-:W-:-:S04]  /*8fc0*/  LEA.HI R5, R6, R6, RZ, 0x1 ;  /* 0x0000000606057211 */ /* 0x020fc800078f08ff */
[----:B------:R-:W-:-:S05]  /*8fd0*/  LOP3.LUT R5, R5, 0xfffffffe, RZ, 0xc0, !PT ;  /* 0xfffffffe05057812 */ /* 0x000fca00078ec0ff */
[----:B0-----:R-:W-:Y:S01]  /*8fe0*/  IMAD.IADD R25, R6, 0x1, -R5 ;  /* 0x0000000106197824 */ /* 0x001fe200078e0a05 */
[----:B------:R-:W-:Y:S02]  /*8ff0*/  CS2R R6, SRZ ;  /* 0x0000000000067805 */ /* 0x000fe4000001ff00 */
[----:B------:R-:W-:Y:S02]  /*9000*/  CS2R R4, SRZ ;  /* 0x0000000000047805 */ /* 0x000fe4000001ff00 */
[----:B------:R-:W-:Y:S01]  /*9010*/  SHF.L.U32 R25, R25, 0x1f, RZ ;  /* 0x0000001f19197819 */ /* 0x000fe200000006ff */
[----:B------:R-:W-:Y:S06]  /*9020*/  @P0 BRA `(.L_x_681) ;  /* 0x0000000000300947 */ /* 0x000fec0003800000 */
[----:B------:R-:W-:Y:S01]  /*9030*/  ULDC UR4, c[0x0][0x3f4] ;  /* 0x0000fd0000047ab9 */ /* 0x000fe20000000800 */
[C---:B------:R-:W-:Y:S01]  /*9040*/  IMAD.SHL.U32 R15, R16.reuse, 0x2, RZ ;  /* 0x00000002100f7824 */ /* 0x040fe200078e00ff */
[C---:B------:R-:W-:Y:S02]  /*9050*/  ISETP.GE.AND P2, PT, R16.reuse, UR4, PT ;  /* 0x0000000410007c0c */ /* 0x040fe4000bf46270 */
[----:B------:R-:W-:Y:S02]  /*9060*/  SHF.L.U64.HI R7, R16, 0x1, R17 ;  /* 0x0000000110077819 */ /* 0x000fe40000010211 */
[-C--:B--2---:R-:W-:Y:S02]  /*9070*/  IADD3 R12, P0, R3, R15.reuse, RZ ;  /* 0x0000000f030c7210 */ /* 0x084fe40007f1e0ff */
[----:B----4-:R-:W-:-:S03]  /*9080*/  IADD3 R14, P1, R14, R15, RZ ;  /* 0x0000000f0e0e7210 */ /* 0x010fc60007f3e0ff */
[--C-:B-1----:R-:W-:Y:S02]  /*9090*/  IMAD.X R13, R0, 0x1, R7.reuse, P0 ;  /* 0x00000001000d7824 */ /* 0x102fe400000e0607 */
[----:B---3--:R-:W-:Y:S01]  /*90a0*/  IMAD.X R15, R20, 0x1, R7, P1 ;  /* 0x00000001140f7824 */ /* 0x008fe200008e0607 */
[----:B------:R-:W-:Y:S01]  /*90b0*/  CS2R R6, SRZ ;  /* 0x0000000000067805 */ /* 0x000fe2000001ff00 */
[----:B------:R-:W-:Y:S06]  /*90c0*/  @P2 BRA `(.L_x_681) ;  /* 0x0000000000082947 */ /* 0x000fec0003800000 */
[----:B------:R0:W5:Y:S04]  /*90d0*/  LD.E.128 R8, desc[UR42][R12.64] ;  /* 0x0000002a0c087980 */ /* 0x000168000c101d00 */
[----:B------:R0:W5:Y:S02]  /*90e0*/  LD.E.128 R4, desc[UR42][R14.64] ;  /* 0x0000002a0e047980 */ /* 0x000164000c101d00 */
.L_x_681:
[----:B------:R-:W-:Y:S05]  /*90f0*/  BSYNC B1 ;  /* 0x0000000000017941 */ /* 0x000fea0003800000 */
.L_x_680:
[----:B------:R-:W3:Y:S01]  /*9100*/  SYNCS.PHASECHK.TRANS64.TRYWAIT P1, [R2+URZ+0x28c00], R25 ;  /* 0x028c0019020075a7 */ /* 0x000ee2000802017f */
[----:B0----5:R-:W-:Y:S01]  /*9110*/  IMAD.MOV.U32 R12, RZ, RZ, R8 ;  /* 0x000000ffff0c7224 */ /* 0x021fe200078e0008 */
[--C-:B----4-:R-:W-:Y:S01]  /*9120*/  SHF.R.U64 R14, R8, 0x10, R9.reuse ;  /* 0x00000010080e7819 */ /* 0x110fe20000001209 */
[--C-:B------:R-:W-:Y:S01]  /*9130*/  IMAD.MOV.U32 R41, RZ, RZ, R9.reuse ;  /* 0x000000ffff297224 */ /* 0x100fe200078e0009 */
[----:B------:R-:W-:Y:S01]  /*9140*/  SHF.R.U32.HI R42, RZ, 0x10, R9 ;  /* 0x00000010ff2a7819 */ /* 0x000fe20000011609 */
[----:B-1----:R-:W-:Y:S01]  /*9150*/  IMAD.MOV.U32 R0, RZ, RZ, R4 ;  /* 0x000000ffff007224 */ /* 0x002fe200078e0004 */
[----:B------:R-:W-:Y:S01]  /*9160*/  SHF.R.U64 R43, R4, 0x10, R5 ;  /* 0x00000010042b7819 */ /* 0x000fe20000001205 */
[----:B------:R-:W-:Y:S01]  /*9170*/  IMAD.MOV.U32 R38, RZ, RZ, R7 ;  /* 0x000000ffff267224 */ /* 0x000fe200078e0007 */
[----:B------:R-:W-:Y:S01]  /*9180*/  SHF.R.U64 R9, R10, 0x10, R11 ;  /* 0x000000100a097819 */ /* 0x000fe2000000120b */
[----:B------:R-:W-:Y:S01]  /*9190*/  IMAD.MOV.U32 R40, RZ, RZ, R10 ;  /* 0x000000ffff287224 */ /* 0x000fe200078e000a */
[----:B------:R-:W-:Y:S01]  /*91a0*/  SHF.R.U32.HI R4, RZ, 0x10, R5 ;  /* 0x00000010ff047819 */ /* 0x000fe20000011605 */
[----:B------:R-:W-:Y:S01]  /*91b0*/  IMAD.MOV.U32 R13, RZ, RZ, R11 ;  /* 0x000000ffff0d7224 */ /* 0x000fe200078e000b */
[----:B------:R-:W-:Y:S01]  /*91c0*/  VIMNMX R21, R21, 0x40, PT ;  /* 0x0000004015157848 */ /* 0x000fe20003fe0100 */
[----:B------:R-:W-:Y:S01]  /*91d0*/  IMAD.MOV.U32 R8, RZ, RZ, R5 ;  /* 0x000000ffff087224 */ /* 0x000fe200078e0005 */
[----:B------:R-:W-:Y:S01]  /*91e0*/  SHF.R.U32.HI R10, RZ, 0x10, R11 ;  /* 0x00000010ff0a7819 */ /* 0x000fe2000001160b */
[----:B------:R-:W-:Y:S01]  /*91f0*/  IMAD.MOV.U32 R39, RZ, RZ, R6 ;  /* 0x000000ffff277224 */ /* 0x000fe200078e0006 */
[----:B--2---:R-:W0:Y:S01]  /*9200*/  LDC R3, c[0x0][0x3f4] ;  /* 0x0000fd00ff037b82 */ /* 0x004e220000000800 */
[----:B------:R-:W-:Y:S01]  /*9210*/  VIADD R15, R186, 0x20 ;  /* 0x00000020ba0f7836 */ /* 0x000fe20000000000 */
[--C-:B------:R-:W-:Y:S01]  /*9220*/  SHF.R.U64 R44, R6, 0x10, R7.reuse ;  /* 0x00000010062c7819 */ /* 0x100fe20000001207 */
[----:B------:R-:W-:Y:S01]  /*9230*/  BSSY B1, `(.L_x_682) ;  /* 0x000000f000017945 */ /* 0x000fe20003800000 */
[----:B------:R-:W-:-:S02]  /*9240*/  SHF.R.U32.HI R5, RZ, 0x10, R7 ;  /* 0x00000010ff057819 */ /* 0x000fc40000011607 */
[----:B------:R-:W-:Y:S02]  /*9250*/  PRMT R38, R38, 0x5410, R0 ;  /* 0x0000541026267816 */ /* 0x000fe40000000000 */
[----:B------:R-:W-:Y:S02]  /*9260*/  PRMT R40, R40, 0x5410, R12 ;  /* 0x0000541028287816 */ /* 0x000fe4000000000c */
[----:B------:R-:W-:Y:S02]  /*9270*/  PRMT R41, R41, 0x5410, R14 ;  /* 0x0000541029297816 */ /* 0x000fe4000000000e */
[----:B------:R-:W-:Y:S02]  /*9280*/  PRMT R13, R10, 0x5410, R13 ;  /* 0x000054100a0d7816 */ /* 0x000fe4000000000d */
[----:B------:R-:W-:Y:S02]  /*9290*/  PRMT R42, R42, 0x5410, R9 ;  /* 0x000054102a2a7816 */ /* 0x000fe40000000009 */
[----:B------:R-:W-:-:S02]  /*92a0*/  PRMT R39, R39, 0x5410, R8 ;  /* 0x0000541027277816 */ /* 0x000fc40000000008 */
[----:B------:R-:W-:Y:S02]  /*92b0*/  PRMT R43, R43, 0x5410, R4 ;  /* 0x000054102b2b7816 */ /* 0x000fe40000000004 */
[----:B------:R-:W-:Y:S02]  /*92c0*/  PRMT R44, R44, 0x5410, R5 ;  /* 0x000054102c2c7816 */ /* 0x000fe40000000005 */
[C---:B0-----:R-:W-:Y:S01]  /*92d0*/  ISETP.GE.AND P0, PT, R16.reuse, R3, PT ;  /* 0x000000031000720c */ /* 0x041fe20003f06270 */
[----:B------:R-:W-:-:S03]  /*92e0*/  IMAD.IADD R0, R16, 0x1, R3 ;  /* 0x0000000110007824 */ /* 0x000fc600078e0203 */
[-C--:B------:R-:W-:Y:S02]  /*92f0*/  ISETP.GE.OR P2, PT, R186, R21.reuse, P0 ;  /* 0x00000015ba00720c */ /* 0x080fe40000746670 */
[----:B------:R-:W-:Y:S01]  /*9300*/  ISETP.GE.OR P0, PT, R15, R21, P0 ;  /* 0x000000150f00720c */ /* 0x000fe20000706670 */
[----:B---3--:R-:W-:-:S12]  /*9310*/  @!P1 BRA `(.L_x_683) ;  /* 0x0000011800509947 */ /* 0x008fd80003800000 */
.L_x_886:
[----:B------:R-:W-:Y:S05]  /*9320*/  BSYNC B1 ;  /* 0x0000000000017941 */ /* 0x000fea0003800000 */
.L_x_682:
[----:B------:R-:W-:Y:S01]  /*9330*/  BSSY B1, `(.L_x_684) ;  /* 0x0000059000017945 */ /* 0x000fe20003800000 */
[----:B------:R-:W-:-:S03]  /*9340*/  LOP3.LUT R0, R0, 0x38, RZ, 0xc0, !PT ;  /* 0x0000003800007812 */ /* 0x000fc600078ec0ff */
[----:B------:R-:W-:Y:S05]  /*9350*/  @P2 BRA `(.L_x_685) ;  /* 0x0000000400582947 */ /* 0x000fea0003800000 */
[----:B------:R-:W-:Y:S02]  /*9360*/  IMAD.SHL.U32 R3, R191, 0x40, RZ ;  /* 0x00000040bf037824 */ /* 0x000fe400078e00ff */
[----:B------:R-:W-:Y:S02]  /*9370*/  HADD2.F32 R31, -RZ, R38.H1_H1 ;  /* 0x30000026ff1f7230 */ /* 0x000fe40000004100 */
[----:B------:R-:W-:Y:S01]  /*9380*/  HADD2.F32 R29, -RZ, R40.H1_H1 ;  /* 0x30000028ff1d7230 */ /* 0x000fe20000004100 */
[----:B------:R-:W-:Y:S01]  /*9390*/  LOP3.LUT R9, R3, 0x1c0, RZ, 0xc0, !PT ;  /* 0x000001c003097812 */ /* 0x000fe200078ec0ff */
[----:B------:R-:W-:Y:S02]  /*93a0*/  HADD2.F32 R32, -RZ, R43.H0_H0 ;  /* 0x2000002bff207230 */ /* 0x000fe40000004100 */
[----:B------:R-:W-:Y:S01]  /*93b0*/  HADD2.F32 R30, -RZ, R41.H1_H1 ;  /* 0x30000029ff1e7230 */ /* 0x000fe20000004100 */
[----:B------:R-:W-:Y:S02]  /*93c0*/  LOP3.LUT R3, R9, 0x38, R16, 0xf8, !PT ;  /* 0x0000003809037812 */ /* 0x000fe400078ef810 */
[----:B------:R-:W-:-:S04]  /*93d0*/  SHF.R.U32.HI R4, RZ, 0x3, R9 ;  /* 0x00000003ff047819 */ /* 0x000fc80000011609 */
[----:B------:R-:W-:Y:S02]  /*93e0*/  LOP3.LUT R3, R3, R4, RZ, 0x3c, !PT ;  /* 0x0000000403037212 */ /* 0x000fe400078e3cff */
[----:B------:R-:W-:-:S03]  /*93f0*/  LOP3.LUT R9, R4, R0, R9, 0x1e, !PT ;  /* 0x0000000004097212 */ /* 0x000fc600078e1e09 */
[C---:B------:R-:W-:Y:S02]  /*9400*/  IMAD R3, R198.reuse, 0x200, R3 ;  /* 0x00000200c6037824 */ /* 0x040fe400078e0203 */
[----:B------:R-:W-:Y:S02]  /*9410*/  IMAD R9, R198, 0x200, R9 ;  /* 0x00000200c6097824 */ /* 0x000fe400078e0209 */
[--C-:B------:R-:W-:Y:S02]  /*9420*/  IMAD R3, R3, 0x2, R2.reuse ;  /* 0x0000000203037824 */ /* 0x100fe400078e0202 */
[----:B------:R-:W-:-:S03]  /*9430*/  IMAD R12, R9, 0x2, R2 ;  /* 0x00000002090c7824 */ /* 0x000fc600078e0202 */
[----:B------:R-:W1:Y:S04]  /*9440*/  LDS.128 R4, [R3+0x20400] ;  /* 0x0204000003047984 */ /* 0x000e680000000c00 */
[----:B------:R-:W2:Y:S01]  /*9450*/  LDS.128 R8, [R12+0x20400] ;  /* 0x020400000c087984 */ /* 0x000ea20000000c00 */
[--C-:B-1----:R-:W-:Y:S02]  /*9460*/  HADD2.F32 R20, -RZ, R5.reuse.H0_H0 ;  /* 0x20000005ff147230 */ /* 0x102fe40000004100 */
[----:B------:R-:W-:Y:S02]  /*9470*/  HADD2.F32 R21, -RZ, R5.H1_H1 ;  /* 0x30000005ff157230 */ /* 0x000fe40000004100 */
[----:B--2---:R-:W-:Y:S02]  /*9480*/  HADD2.F32 R5, -RZ, R8.H0_H0 ;  /* 0x20000008ff057230 */ /* 0x004fe40000004100 */
[----:B------:R-:W-:-:S02]  /*9490*/  HADD2.F32 R14, -RZ, R4.H0_H0 ;  /* 0x20000004ff0e7230 */ /* 0x000fc40000004100 */
[----:B0-----:R-:W-:Y:S02]  /*94a0*/  HADD2.F32 R25, -RZ, R8.H1_H1 ;  /* 0x30000008ff197230 */ /* 0x001fe40000004100 */
[C---:B------:R-:W-:Y:S01]  /*94b0*/  FMUL.FTZ R33, R5.reuse, R31 ;  /* 0x0000001f05217220 */ /* 0x040fe20000410000 */
[-C--:B------:R-:W-:Y:S01]  /*94c0*/  FMUL.FTZ R35, R5, R29.reuse ;  /* 0x0000001d05237220 */ /* 0x080fe20000410000 */
[----:B------:R-:W-:Y:S02]  /*94d0*/  HADD2.F32 R26, -RZ, R9.H0_H0 ;  /* 0x20000009ff1a7230 */ /* 0x000fe40000004100 */
[C---:B------:R-:W-:Y:S01]  /*94e0*/  FFMA.FTZ R5, R14.reuse, R29, -R33 ;  /* 0x0000001d0e057223 */ /* 0x040fe20000010821 */
[----:B------:R-:W-:Y:S02]  /*94f0*/  HADD2.F32 R33, -RZ, R39.H1_H1 ;  /* 0x30000027ff217230 */ /* 0x000fe40000004100 */
[----:B------:R-:W-:Y:S01]  /*9500*/  FFMA.FTZ R8, R14, R31, R35 ;  /* 0x0000001f0e087223 */ /* 0x000fe20000010023 */
[----:B------:R-:W-:-:S02]  /*9510*/  HADD2.F32 R29, -RZ, R41.H0_H0 ;  /* 0x20000029ff1d7230 */ /* 0x000fc40000004100 */
[C---:B------:R-:W-:Y:S01]  /*9520*/  FMUL.FTZ R34, R25.reuse, R32 ;  /* 0x0000002019227220 */ /* 0x040fe20000410000 */
[----:B------:R-:W-:Y:S02]  /*9530*/  HADD2.F32 R15, -RZ, R4.H1_H1 ;  /* 0x30000004ff0f7230 */ /* 0x000fe40000004100 */
[-C--:B------:R-:W-:Y:S01]  /*9540*/  FMUL.FTZ R14, R25, R30.reuse ;  /* 0x0000001e190e7220 */ /* 0x080fe20000410000 */
[C---:B------:R-:W-:Y:S01]  /*9550*/  FMUL.FTZ R25, R26.reuse, R33 ;  /* 0x000000211a197220 */ /* 0x040fe20000410000 */
[-C--:B------:R-:W-:Y:S01]  /*9560*/  FMUL.FTZ R36, R26, R29.reuse ;  /* 0x0000001d1a247220 */ /* 0x080fe20000410000 */
[----:B------:R-:W-:Y:S02]  /*9570*/  HADD2.F32 R27, -RZ, R9.H1_H1 ;  /* 0x30000009ff1b7230 */ /* 0x000fe40000004100 */
[C---:B------:R-:W-:Y:S01]  /*9580*/  FFMA.FTZ R34, R15.reuse, R30, -R34 ;  /* 0x0000001e0f227223 */ /* 0x040fe20000010822 */
[----:B------:R-:W-:Y:S01]  /*9590*/  FFMA.FTZ R31, R15, R32, R14 ;  /* 0x000000200f1f7223 */ /* 0x000fe2000001000e */
[----:B------:R-:W-:Y:S01]  /*95a0*/  FFMA.FTZ R26, R20, R29, -R25 ;  /* 0x0000001d141a7223 */ /* 0x000fe20000010819 */
[----:B------:R-:W-:-:S02]  /*95b0*/  HADD2.F32 R28, -RZ, R10.H0_H0 ;  /* 0x2000000aff1c7230 */ /* 0x000fc40000004100 */
[----:B------:R-:W-:Y:S01]  /*95c0*/  FFMA.FTZ R36, R20, R33, R36 ;  /* 0x0000002114247223 */ /* 0x000fe20000010024 */
[----:B------:R-:W-:Y:S01]  /*95d0*/  HADD2.F32 R30, -RZ, R43.H1_H1 ;  /* 0x3000002bff1e7230 */ /* 0x000fe20000004100 */
[----:B------:R-:W-:Y:S01]  /*95e0*/  F2FP.F16.F32.PACK_AB R8, R31, R8 ;  /* 0x000000081f08723e */ /* 0x000fe200000000ff */
[----:B------:R-:W-:Y:S02]  /*95f0*/  HADD2.F32 R14, -RZ, R42.H0_H0 ;  /* 0x2000002aff0e7230 */ /* 0x000fe40000004100 */
[----:B------:R-:W-:Y:S02]  /*9600*/  HADD2.F32 R29, -RZ, R39.H0_H0 ;  /* 0x20000027ff1d7230 */ /* 0x000fe40000004100 */
[C---:B------:R-:W-:Y:S01]  /*9610*/  FMUL.FTZ R20, R27.reuse, R30 ;  /* 0x0000001e1b147220 */ /* 0x040fe20000410000 */
[----:B------:R-:W-:Y:S02]  /*9620*/  HADD2.F32 R15, -RZ, R40.H0_H0 ;  /* 0x20000028ff0f7230 */ /* 0x000fe40000004100 */
[----:B------:R-:W-:Y:S01]  /*9630*/  FMUL.FTZ R32, R27, R14 ;  /* 0x0000000e1b207220 */ /* 0x000fe20000410000 */
[----:B------:R-:W-:-:S02]  /*9640*/  HADD2.F32 R24, -RZ, R6.H0_H0 ;  /* 0x20000006ff187230 */ /* 0x000fc40000004100 */
[C---:B------:R-:W-:Y:S01]  /*9650*/  FMUL.FTZ R35, R28.reuse, R29 ;  /* 0x0000001d1c237220 */ /* 0x040fe20000410000 */
[----:B------:R-:W-:Y:S02]  /*9660*/  HADD2.F32 R10, -RZ, R10.H1_H1 ;  /* 0x3000000aff0a7230 */ /* 0x000fe40000004100 */
[----:B------:R-:W-:Y:S01]  /*9670*/  FMUL.FTZ R28, R28, R15 ;  /* 0x0000000f1c1c7220 */ /* 0x000fe20000410000 */
[----:B------:R-:W-:Y:S02]  /*9680*/  HADD2.F32 R27, -RZ, R44.H0_H0 ;  /* 0x2000002cff1b7230 */ /* 0x000fe40000004100 */
[----:B------:R-:W-:Y:S01]  /*9690*/  FFMA.FTZ R33, R21, R14, -R20 ;  /* 0x0000000e15217223 */ /* 0x000fe20000010814 */
[----:B------:R-:W-:Y:S02]  /*96a0*/  HADD2.F32 R25, -RZ, R42.H1_H1 ;  /* 0x3000002aff197230 */ /* 0x000fe40000004100 */
[----:B------:R-:W-:Y:S01]  /*96b0*/  FFMA.FTZ R28, R24, R29, R28 ;  /* 0x0000001d181c7223 */ /* 0x000fe2000001001c */
[----:B------:R-:W-:-:S02]  /*96c0*/  HADD2.F32 R6, -RZ, R6.H1_H1 ;  /* 0x30000006ff067230 */ /* 0x000fc40000004100 */
[----:B------:R-:W-:Y:S01]  /*96d0*/  FMUL.FTZ R37, R10, R27 ;  /* 0x0000001b0a257220 */ /* 0x000fe20000410000 */
[--C-:B------:R-:W-:Y:S02]  /*96e0*/  HADD2.F32 R9, -RZ, R11.reuse.H0_H0 ;  /* 0x2000000bff097230 */ /* 0x100fe40000004100 */
[----:B------:R-:W-:Y:S01]  /*96f0*/  FFMA.FTZ R35, R24, R15, -R35 ;  /* 0x0000000f18237223 */ /* 0x000fe20000010823 */
[-C--:B------:R-:W-:Y:S01]  /*9700*/  FMUL.FTZ R29, R10, R25.reuse ;  /* 0x000000190a1d7220 */ /* 0x080fe20000410000 */
[----:B------:R-:W-:Y:S02]  /*9710*/  HADD2.F32 R11, -RZ, R11.H1_H1 ;  /* 0x3000000bff0b7230 */ /* 0x000fe40000004100 */
[----:B------:R-:W-:Y:S01]  /*9720*/  FFMA.FTZ R21, R21, R30, R32 ;  /* 0x0000001e15157223 */ /* 0x000fe20000010020 */
[----:B------:R-:W-:Y:S02]  /*9730*/  HADD2.F32 R15, -RZ, R38.H0_H0 ;  /* 0x20000026ff0f7230 */ /* 0x000fe40000004100 */
[----:B------:R-:W-:Y:S01]  /*9740*/  FFMA.FTZ R24, R6, R25, -R37 ;  /* 0x0000001906187223 */ /* 0x000fe20000010825 */
[----:B------:R-:W-:-:S02]  /*9750*/  HADD2.F32 R10, -RZ, R13.H1_H1 ;  /* 0x3000000dff0a7230 */ /* 0x000fc40000004100 */
[----:B------:R-:W-:Y:S01]  /*9760*/  FFMA.FTZ R29, R6, R27, R29 ;  /* 0x0000001b061d7223 */ /* 0x000fe2000001001d */
[----:B------:R-:W-:Y:S02]  /*9770*/  HADD2.F32 R20, -RZ, R44.H1_H1 ;  /* 0x3000002cff147230 */ /* 0x000fe40000004100 */
[C---:B------:R-:W-:Y:S01]  /*9780*/  FMUL.FTZ R25, R9.reuse, R15 ;  /* 0x0000000f09197220 */ /* 0x040fe20000410000 */
[----:B------:R-:W-:Y:S02]  /*9790*/  HADD2.F32 R14, -RZ, R13.H0_H0 ;  /* 0x2000000dff0e7230 */ /* 0x000fe40000004100 */
[----:B------:R-:W-:Y:S01]  /*97a0*/  FMUL.FTZ R6, R9, R10 ;  /* 0x0000000a09067220 */ /* 0x000fe20000410000 */
[--C-:B------:R-:W-:Y:S02]  /*97b0*/  HADD2.F32 R4, -RZ, R7.reuse.H0_H0 ;  /* 0x20000007ff047230 */ /* 0x100fe40000004100 */
[----:B------:R-:W-:Y:S01]  /*97c0*/  FMUL.FTZ R30, R11, R20 ;  /* 0x000000140b1e7220 */ /* 0x000fe20000410000 */
[----:B------:R-:W-:-:S02]  /*97d0*/  HADD2.F32 R7, -RZ, R7.H1_H1 ;  /* 0x30000007ff077230 */ /* 0x000fc40000004100 */
[----:B------:R-:W-:Y:S01]  /*97e0*/  FMUL.FTZ R9, R11, R14 ;  /* 0x0000000e0b097220 */ /* 0x000fe20000410000 */
[C---:B------:R-:W-:Y:S01]  /*97f0*/  FFMA.FTZ R25, R4.reuse, R10, -R25 ;  /* 0x0000000a04197223 */ /* 0x040fe20000010819 */
[----:B------:R-:W-:Y:S01]  /*9800*/  FFMA.FTZ R11, R4, R15, R6 ;  /* 0x0000000f040b7223 */ /* 0x000fe20000010006 */
[C---:B------:R-:W-:Y:S01]  /*9810*/  FFMA.FTZ R30, R7.reuse, R14, -R30 ;  /* 0x0000000e071e7223 */ /* 0x040fe2000001081e */
[----:B------:R-:W-:Y:S01]  /*9820*/  FFMA.FTZ R20, R7, R20, R9 ;  /* 0x0000001407147223 */ /* 0x000fe20000010009 */
[----:B------:R-:W-:Y:S02]  /*9830*/  F2FP.F16.F32.PACK_AB R4, R34, R5 ;  /* 0x000000052204723e */ /* 0x000fe400000000ff */
[----:B------:R-:W-:Y:S02]  /*9840*/  F2FP.F16.F32.PACK_AB R5, R33, R26 ;  /* 0x0000001a2105723e */ /* 0x000fe400000000ff */
[----:B------:R-:W-:Y:S02]  /*9850*/  F2FP.F16.F32.PACK_AB R6, R24, R35 ;  /* 0x000000231806723e */ /* 0x000fe400000000ff */
[----:B------:R-:W-:-:S02]  /*9860*/  F2FP.F16.F32.PACK_AB R7, R30, R25 ;  /* 0x000000191e07723e */ /* 0x000fc400000000ff */
[----:B------:R-:W-:Y:S02]  /*9870*/  F2FP.F16.F32.PACK_AB R9, R21, R36 ;  /* 0x000000241509723e */ /* 0x000fe400000000ff */
[----:B------:R-:W-:Y:S01]  /*9880*/  F2FP.F16.F32.PACK_AB R10, R29, R28 ;  /* 0x0000001c1d0a723e */ /* 0x000fe200000000ff */
[----:B------:R1:W-:Y:S01]  /*9890*/  STS.128 [R3+0x20400], R4 ;  /* 0x0204000403007388 */ /* 0x0003e20000000c00 */
[----:B------:R-:W-:-:S05]  /*98a0*/  F2FP.F16.F32.PACK_AB R11, R20, R11 ;  /* 0x0000000b140b723e */ /* 0x000fca00000000ff */
[----:B------:R1:W-:Y:S02]  /*98b0*/  STS.128 [R12+0x20400], R8 ;  /* 0x020400080c007388 */ /* 0x0003e40000000c00 */
.L_x_685:
[----:B------:R-:W-:Y:S05]  /*98c0*/  BSYNC B1 ;  /* 0x0000000000017941 */ /* 0x000fea0003800000 */
.L_x_684:
[----:B------:R-:W-:Y:S05]  /*98d0*/  @P0 BRA `(.L_x_676) ;  /* 0x0000000400600947 */ /* 0x000fea0003800000 */
[----:B-1----:R-:W2:Y:S01]  /*98e0*/  LDL R3, [R1+0x54] ;  /* 0x0000540001037983 */ /* 0x002ea20000100800 */
[C---:B------:R-:W-:Y:S02]  /*98f0*/  VIADD R4, R186.reuse, 0x20 ;  /* 0x00000020ba047836 */ /* 0x040fe40000000000 */
[----:B------:R-:W-:Y:S01]  /*9900*/  VIADD R5, R186, 0x20 ;  /* 0x00000020ba057836 */ /* 0x000fe20000000000 */
[----:B------:R-:W3:Y:S01]  /*9910*/  LDL R34, [R1+0x4c] ;  /* 0x00004c0001227983 */ /* 0x000ee20000100800 */
[----:B------:R-:W-:Y:S02]  /*9920*/  IMAD.SHL.U32 R4, R4, 0x40, RZ ;  /* 0x0000004004047824 */ /* 0x000fe400078e00ff */
[----:B------:R-:W-:-:S03]  /*9930*/  IMAD.SHL.U32 R5, R5, 0x40, RZ ;  /* 0x0000004005057824 */ /* 0x000fc600078e00ff */
[----:B------:R-:W-:Y:S02]  /*9940*/  LOP3.LUT R4, R4, 0x1c0, RZ, 0xc0, !PT ;  /* 0x000001c004047812 */ /* 0x000fe400078ec0ff */
[----:B------:R-:W-:Y:S02]  /*9950*/  LOP3.LUT R5, R5, 0x1c0, RZ, 0xc0, !PT ;  /* 0x000001c005057812 */ /* 0x000fe400078ec0ff */
[----:B------:R-:W-:-:S04]  /*9960*/  SHF.R.U32.HI R4, RZ, 0x3, R4 ;  /* 0x00000003ff047819 */ /* 0x000fc80000011604 */
[----:B------:R-:W-:Y:S01]  /*9970*/  LOP3.LUT R0, R4, R0, R5, 0x1e, !PT ;  /* 0x0000000004007212 */ /* 0x000fe200078e1e05 */
[----:B------:R-:W-:Y:S02]  /*9980*/  HADD2.F32 R26, -RZ, R40.H1_H1 ;  /* 0x30000028ff1a7230 */ /* 0x000fe40000004100 */
[----:B------:R-:W-:Y:S02]  /*9990*/  HADD2.F32 R28, -RZ, R38.H1_H1 ;  /* 0x30000026ff1c7230 */ /* 0x000fe40000004100 */
[----:B------:R-:W-:Y:S02]  /*99a0*/  HADD2.F32 R30, -RZ, R43.H0_H0 ;  /* 0x2000002bff1e7230 */ /* 0x000fe40000004100 */
[----:B------:R-:W-:Y:S02]  /*99b0*/  HADD2.F32 R32, -RZ, R39.H1_H1 ;  /* 0x30000027ff207230 */ /* 0x000fe40000004100 */
[----:B------:R-:W-:Y:S02]  /*99c0*/  HADD2.F32 R37, -RZ, R43.H1_H1 ;  /* 0x3000002bff257230 */ /* 0x000fe40000004100 */
[----:B------:R-:W-:-:S02]  /*99d0*/  HADD2.F32 R35, -RZ, R40.H0_H0 ;  /* 0x20000028ff237230 */ /* 0x000fc40000004100 */
[----:B------:R-:W-:Y:S02]  /*99e0*/  HADD2.F32 R39, -RZ, R39.H0_H0 ;  /* 0x20000027ff277230 */ /* 0x000fe40000004100 */
[----:B--2---:R-:W-:-:S04]  /*99f0*/  IMAD.IADD R3, R3, 0x1, R0 ;  /* 0x0000000103037824 */ /* 0x004fc800078e0200 */
[----:B------:R-:W-:Y:S01]  /*9a00*/  IMAD R0, R3, 0x2, R2 ;  /* 0x0000000203007824 */ /* 0x000fe200078e0202 */
[----:B---3--:R-:W-:Y:S04]  /*9a10*/  LDS.128 R4, [R34+0x20400] ;  /* 0x0204000022047984 */ /* 0x008fe80000000c00 */
[----:B------:R-:W1:Y:S02]  /*9a20*/  LDS.128 R8, [R0+0x20400] ;  /* 0x0204000000087984 */ /* 0x000e640000000c00 */
[--C-:B-1----:R-:W-:Y:S02]  /*9a30*/  HADD2.F32 R20, -RZ, R8.reuse.H0_H0 ;  /* 0x20000008ff147230 */ /* 0x102fe40000004100 */
[----:B------:R-:W-:-:S03]  /*9a40*/  HADD2.F32 R8, -RZ, R8.H1_H1 ;  /* 0x30000008ff087230 */ /* 0x000fc60000004100 */
[-C--:B------:R-:W-:Y:S01]  /*9a50*/  FMUL.FTZ R27, R28, R20.reuse ;  /* 0x000000141c1b7220 */ /* 0x080fe20000410000 */
[----:B------:R-:W-:Y:S01]  /*9a60*/  FMUL.FTZ R29, R26, R20 ;  /* 0x000000141a1d7220 */ /* 0x000fe20000410000 */
[----:B------:R-:W-:Y:S02]  /*9a70*/  HADD2.F32 R20, -RZ, R41.H1_H1 ;  /* 0x30000029ff147230 */ /* 0x000fe40000004100 */
[--C-:B------:R-:W-:Y:S02]  /*9a80*/  HADD2.F32 R12, -RZ, R4.reuse.H0_H0 ;  /* 0x20000004ff0c7230 */ /* 0x100fe40000004100 */
[----:B------:R-:W-:Y:S02]  /*9a90*/  HADD2.F32 R4, -RZ, R4.H1_H1 ;  /* 0x30000004ff047230 */ /* 0x000fe40000004100 */
[----:B------:R-:W-:Y:S01]  /*9aa0*/  FMUL.FTZ R33, R20, R8 ;  /* 0x0000000814217220 */ /* 0x000fe20000410000 */
[----:B------:R-:W-:Y:S02]  /*9ab0*/  HADD2.F32 R21, -RZ, R9.H0_H0 ;  /* 0x20000009ff157230 */ /* 0x000fe40000004100 */
[----:B------:R-:W-:Y:S01]  /*9ac0*/  FFMA.FTZ R27, R26, R12, -R27 ;  /* 0x0000000c1a1b7223 */ /* 0x000fe2000001081b */
[----:B------:R-:W-:Y:S01]  /*9ad0*/  FMUL.FTZ R31, R30, R8 ;  /* 0x000000081e1f7220 */ /* 0x000fe20000410000 */
[----:B------:R-:W-:Y:S01]  /*9ae0*/  FFMA.FTZ R29, R28, R12, R29 ;  /* 0x0000000c1c1d7223 */ /* 0x000fe2000001001d */
[----:B------:R-:W-:-:S02]  /*9af0*/  HADD2.F32 R26, -RZ, R41.H0_H0 ;  /* 0x20000029ff1a7230 */ /* 0x000fc40000004100 */
[-C--:B------:R-:W-:Y:S01]  /*9b00*/  FFMA.FTZ R12, R30, R4.reuse, R33 ;  /* 0x000000041e0c7223 */ /* 0x080fe20000010021 */
[----:B------:R-:W-:Y:S02]  /*9b10*/  HADD2.F32 R9, -RZ, R9.H1_H1 ;  /* 0x30000009ff097230 */ /* 0x000fe40000004100 */
[----:B------:R-:W-:Y:S01]  /*9b20*/  FFMA.FTZ R8, R20, R4, -R31 ;  /* 0x0000000414087223 */ /* 0x000fe2000001081f */
[----:B------:R-:W-:Y:S02]  /*9b30*/  HADD2.F32 R33, -RZ, R42.H0_H0 ;  /* 0x2000002aff217230 */ /* 0x000fe40000004100 */
[-C--:B------:R-:W-:Y:S01]  /*9b40*/  FMUL.FTZ R31, R32, R21.reuse ;  /* 0x00000015201f7220 */ /* 0x080fe20000410000 */
[--C-:B------:R-:W-:Y:S02]  /*9b50*/  HADD2.F32 R14, -RZ, R5.reuse.H0_H0 ;  /* 0x20000005ff0e7230 */ /* 0x100fe40000004100 */
[----:B------:R-:W-:Y:S01]  /*9b60*/  FMUL.FTZ R21, R26, R21 ;  /* 0x000000151a157220 */ /* 0x000fe20000410000 */
[----:B------:R-:W-:-:S02]  /*9b70*/  HADD2.F32 R5, -RZ, R5.H1_H1 ;  /* 0x30000005ff057230 */ /* 0x000fc40000004100 */
[-C--:B------:R-:W-:Y:S01]  /*9b80*/  FMUL.FTZ R4, R37, R9.reuse ;  /* 0x0000000925047220 */ /* 0x080fe20000410000 */
[--C-:B------:R-:W-:Y:S02]  /*9b90*/  HADD2.F32 R24, -RZ, R10.reuse.H0_H0 ;  /* 0x2000000aff187230 */ /* 0x100fe40000004100 */
[----:B------:R-:W-:Y:S01]  /*9ba0*/  FMUL.FTZ R20, R33, R9 ;  /* 0x0000000921147220 */ /* 0x000fe20000410000 */
[----:B------:R-:W-:Y:S02]  /*9bb0*/  HADD2.F32 R10, -RZ, R10.H1_H1 ;  /* 0x3000000aff0a7230 */ /* 0x000fe40000004100 */
[----:B------:R-:W-:Y:S02]  /*9bc0*/  HADD2.F32 R30, -RZ, R44.H0_H0 ;  /* 0x2000002cff1e7230 */ /* 0x000fe40000004100 */
[-C--:B------:R-:W-:Y:S01]  /*9bd0*/  FFMA.FTZ R31, R26, R14.reuse, -R31 ;  /* 0x0000000e1a1f7223 */ /* 0x080fe2000001081f */
[----:B------:R-:W-:Y:S01]  /*9be0*/  FFMA.FTZ R21, R32, R14, R21 ;  /* 0x0000000e20157223 */ /* 0x000fe20000010015 */
[----:B------:R-:W-:-:S02]  /*9bf0*/  HADD2.F32 R15, -RZ, R6.H0_H0 ;  /* 0x20000006ff0f7230 */ /* 0x000fc40000004100 */
[-C--:B------:R-:W-:Y:S01]  /*9c00*/  FFMA.FTZ R14, R33, R5.reuse, -R4 ;  /* 0x00000005210e7223 */ /* 0x080fe20000010804 */
[----:B------:R-:W-:Y:S02]  /*9c10*/  HADD2.F32 R6, -RZ, R6.H1_H1 ;  /* 0x30000006ff067230 */ /* 0x000fe40000004100 */
[-C--:B------:R-:W-:Y:S01]  /*9c20*/  FMUL.FTZ R4, R39, R24.reuse ;  /* 0x0000001827047220 */ /* 0x080fe20000410000 */
[----:B------:R-:W-:Y:S02]  /*9c30*/  HADD2.F32 R28, -RZ, R42.H1_H1 ;  /* 0x3000002aff1c7230 */ /* 0x000fe40000004100 */
[----:B------:R-:W-:Y:S01]  /*9c40*/  FMUL.FTZ R26, R35, R24 ;  /* 0x00000018231a7220 */ /* 0x000fe20000410000 */
[----:B------:R-:W-:Y:S01]  /*9c50*/  FFMA.FTZ R20, R37, R5, R20 ;  /* 0x0000000525147223 */ /* 0x000fe20000010014 */
[----:B------:R-:W-:Y:S01]  /*9c60*/  FMUL.FTZ R5, R30, R10 ;  /* 0x0000000a1e057220 */ /* 0x000fe20000410000 */
[--C-:B0-----:R-:W-:Y:S02]  /*9c70*/  HADD2.F32 R25, -RZ, R11.reuse.H0_H0 ;  /* 0x2000000bff197230 */ /* 0x101fe40000004100 */
[-C--:B------:R-:W-:Y:S01]  /*9c80*/  FFMA.FTZ R24, R35, R15.reuse, -R4 ;  /* 0x0000000f23187223 */ /* 0x080fe20000010804 */
[----:B------:R-:W-:Y:S01]  /*9c90*/  FFMA.FTZ R26, R39, R15, R26 ;  /* 0x0000000f271a7223 */ /* 0x000fe2000001001a */
[----:B------:R-:W-:-:S02]  /*9ca0*/  HADD2.F32 R11, -RZ, R11.H1_H1 ;  /* 0x3000000bff0b7230 */ /* 0x000fc40000004100 */
[C---:B------:R-:W-:Y:S01]  /*9cb0*/  FFMA.FTZ R15, R28.reuse, R6, -R5 ;  /* 0x000000061c0f7223 */ /* 0x040fe20000010805 */
[----:B------:R-:W-:Y:S02]  /*9cc0*/  HADD2.F32 R35, -RZ, R38.H0_H0 ;  /* 0x20000026ff237230 */ /* 0x000fe40000004100 */
[----:B------:R-:W-:Y:S01]  /*9cd0*/  FMUL.FTZ R9, R28, R10 ;  /* 0x0000000a1c097220 */ /* 0x000fe20000410000 */
[----:B------:R-:W-:Y:S02]  /*9ce0*/  HADD2.F32 R37, -RZ, R44.H1_H1 ;  /* 0x3000002cff257230 */ /* 0x000fe40000004100 */
[--C-:B------:R-:W-:Y:S02]  /*9cf0*/  HADD2.F32 R5, -RZ, R13.reuse.H1_H1 ;  /* 0x3000000dff057230 */ /* 0x100fe40000004100 */
[----:B------:R-:W-:Y:S02]  /*9d00*/  HADD2.F32 R33, -RZ, R13.H0_H0 ;  /* 0x2000000dff217230 */ /* 0x000fe40000004100 */
[----:B------:R-:W-:-:S02]  /*9d10*/  HADD2.F32 R3, -RZ, R7.H0_H0 ;  /* 0x20000007ff037230 */ /* 0x000fc40000004100 */
[----:B------:R-:W-:Y:S01]  /*9d20*/  FFMA.FTZ R13, R30, R6, R9 ;  /* 0x000000061e0d7223 */ /* 0x000fe20000010009 */
[----:B------:R-:W-:Y:S02]  /*9d30*/  HADD2.F32 R7, -RZ, R7.H1_H1 ;  /* 0x30000007ff077230 */ /* 0x000fe40000004100 */
[----:B------:R-:W-:Y:S01]  /*9d40*/  FMUL.FTZ R4, R35, R25 ;  /* 0x0000001923047220 */ /* 0x000fe20000410000 */
[----:B------:R-:W-:Y:S01]  /*9d50*/  FMUL.FTZ R10, R37, R11 ;  /* 0x0000000b250a7220 */ /* 0x000fe20000410000 */
[----:B------:R-:W-:Y:S01]  /*9d60*/  FMUL.FTZ R6, R5, R25 ;  /* 0x0000001905067220 */ /* 0x000fe20000410000 */
[----:B------:R-:W-:Y:S01]  /*9d70*/  FMUL.FTZ R30, R33, R11 ;  /* 0x0000000b211e7220 */ /* 0x000fe20000410000 */
[----:B------:R-:W-:Y:S01]  /*9d80*/  FFMA.FTZ R11, R5, R3, -R4 ;  /* 0x00000003050b7223 */ /* 0x000fe20000010804 */
[----:B------:R-:W-:Y:S01]  /*9d90*/  FFMA.FTZ R28, R33, R7, -R10 ;  /* 0x00000007211c7223 */ /* 0x000fe2000001080a */
[----:B------:R-:W-:Y:S01]  /*9da0*/  FFMA.FTZ R3, R35, R3, R6 ;  /* 0x0000000323037223 */ /* 0x000fe20000010006 */
[----:B------:R-:W-:Y:S01]  /*9db0*/  FFMA.FTZ R30, R37, R7, R30 ;  /* 0x00000007251e7223 */ /* 0x000fe2000001001e */
[----:B------:R-:W-:-:S02]  /*9dc0*/  F2FP.F16.F32.PACK_AB R4, R8, R27 ;  /* 0x0000001b0804723e */ /* 0x000fc400000000ff */
[----:B------:R-:W-:Y:S02]  /*9dd0*/  F2FP.F16.F32.PACK_AB R5, R14, R31 ;  /* 0x0000001f0e05723e */ /* 0x000fe400000000ff */
[----:B------:R-:W-:Y:S02]  /*9de0*/  F2FP.F16.F32.PACK_AB R6, R15, R24 ;  /* 0x000000180f06723e */ /* 0x000fe400000000ff */
[----:B------:R-:W-:Y:S02]  /*9df0*/  F2FP.F16.F32.PACK_AB R7, R28, R11 ;  /* 0x0000000b1c07723e */ /* 0x000fe400000000ff */
[----:B------:R-:W-:Y:S02]  /*9e00*/  F2FP.F16.F32.PACK_AB R8, R12, R29 ;  /* 0x0000001d0c08723e */ /* 0x000fe400000000ff */
[----:B------:R-:W-:Y:S02]  /*9e10*/  F2FP.F16.F32.PACK_AB R9, R20, R21 ;  /* 0x000000151409723e */ /* 0x000fe400000000ff */
[----:B------:R-:W-:-:S02]  /*9e20*/  F2FP.F16.F32.PACK_AB R10, R13, R26 ;  /* 0x0000001a0d0a723e */ /* 0x000fc400000000ff */
[----:B------:R-:W-:Y:S01]  /*9e30*/  F2FP.F16.F32.PACK_AB R11, R30, R3 ;  /* 0x000000031e0b723e */ /* 0x000fe200000000ff */
[----:B------:R2:W-:Y:S04]  /*9e40*/  STS.128 [R34+0x20400], R4 ;  /* 0x0204000422007388 */ /* 0x0005e80000000c00 */
[----:B------:R2:W-:Y:S02]  /*9e50*/  STS.128 [R0+0x20400], R8 ;  /* 0x0204000800007388 */ /* 0x0005e40000000c00 */
.L_x_676:
[----:B------:R-:W-:Y:S05]  /*9e60*/  BSYNC B0 ;  /* 0x0000000000007941 */ /* 0x000fea0003800000 */
.L_x_665:
[----:B------:R-:W-:Y:S01]  /*9e70*/  @!PT LDS RZ, [RZ] ;  /* 0x00000000fffff984 */ /* 0x000fe20000000800 */
[----:B------:R-:W-:Y:S01]  /*9e80*/  @!PT LDS RZ, [RZ] ;  /* 0x00000000fffff984 */ /* 0x000fe20000000800 */
[----:B------:R-:W-:Y:S01]  /*9e90*/  @!PT LDS RZ, [RZ] ;  /* 0x00000000fffff984 */ /* 0x000fe20000000800 */
[----:B------:R-:W-:Y:S01]  /*9ea0*/  @!PT LDS RZ, [RZ] ;  /* 0x00000000fffff984 */ /* 0x000fe20000000800 */
[----:B------:R5:W-:Y:S06]  /*9eb0*/  MEMBAR.ALL.CTA ;  /* 0x0000000000007992 */ /* 0x000bec0000008000 */
[----:B-----5:R-:W5:Y:S01]  /*9ec0*/  FENCE.VIEW.ASYNC.S ;  /* 0x00000000000073c6 */ /* 0x020f620000000000 */
[----:B------:R-:W-:Y:S05]  /*9ed0*/  WARPSYNC.ALL ;  /* 0x0000000000007948 */ /* 0x000fea0003800000 */
[----:B-----5:R-:W-:Y:S06]  /*9ee0*/  BAR.SYNC.DEFER_BLOCKING 0xd, 0x80 ;  /* 0x0342000000007b1d */ /* 0x020fec0000010000 */
.L_x_662:
[----:B0-2---:R-:W-:-:S05]  /*9ef0*/  IMAD.U32 R0, RZ, RZ, UR37 ;  /* 0x00000025ff007e24 */ /* 0x005fca000f8e00ff */
[----:B------:R-:W-:-:S13]  /*9f00*/  ISETP.NE.AND P0, PT, R0, 0x3, PT ;  /* 0x000000030000780c */ /* 0x000fda0003f05270 */
[----:B------:R-:W-:Y:S05]  /*9f10*/  @!P0 BRA `(.L_x_686) ;  /* 0x0000000000048947 */ /* 0x000fea0003800000 */
[----:B------:R-:W-:Y:S01]  /*9f20*/  BPT.TRAP 0x1 ;  /* 0x000000040000795c */ /* 0x000fe20000300000 */
.L_x_686:
[----:B------:R-:W-:Y:S01]  /*9f30*/  IMAD R14, R19, 0x8, R2 ;  /* 0x00000008130e7824 */ /* 0x000fe200078e0202 */
[----:B------:R-:W-:-:S04]  /*9f40*/  SHF.L.U32 R15, R185, 0x1f, RZ ;  /* 0x0000001fb90f7819 */ /* 0x000fc800000006ff */
[----:B------:R0:W2:Y:S01]  /*9f50*/  SYNCS.PHASECHK.TRANS64.TRYWAIT P1, [R14+URZ+0x28c30], R15 ;  /* 0x028c300f0e0075a7 */ /* 0x0000a2000802017f */
[----:B------:R-:W-:Y:S05]  /*9f60*/  @!P0 BRA `(.L_x_687) ;  /* 0x0000000000048947 */ /* 0x000fea0003800000 */
[----:B------:R-:W-:Y:S01]  /*9f70*/  BPT.TRAP 0x1 ;  /* 0x000000040000795c */ /* 0x000fe20000300000 */
.L_x_687:
[C---:B------:R-:W-:Y:S02]  /*9f80*/  VIADD R0, R2.reuse, 0x22400 ;  /* 0x0002240002007836 */ /* 0x040fe40000000000 */
[----:B-1----:R-:W-:-:S03]  /*9f90*/  VIADD R3, R2, 0x20400 ;  /* 0x0002040002037836 */ /* 0x002fc60000000000 */
[----:B------:R-:W-:Y:S02]  /*9fa0*/  SHF.R.U32.HI R0, RZ, 0x4, R0 ;  /* 0x00000004ff007819 */ /* 0x000fe40000011600 */
[----:B------:R-:W-:Y:S02]  /*9fb0*/  SHF.R.U32.HI R3, RZ, 0x4, R3 ;  /* 0x00000004ff037819 */ /* 0x000fe40000011603 */
[----:B------:R-:W-:Y:S02]  /*9fc0*/  LOP3.LUT R0, R0, 0x3fff, RZ, 0xc0, !PT ;  /* 0x00003fff00007812 */ /* 0x000fe400078ec0ff */
[----:B------:R-:W-:Y:S02]  /*9fd0*/  LOP3.LUT R3, R3, 0x3fff, RZ, 0xc0, !PT ;  /* 0x00003fff03037812 */ /* 0x000fe400078ec0ff */
[----:B------:R-:W-:Y:S01]  /*9fe0*/  LOP3.LUT R0, R0, 0x10000, RZ, 0xfc, !PT ;  /* 0x0001000000007812 */ /* 0x000fe200078efcff */
[----:B--2---:R-:W-:Y:S06]  /*9ff0*/  @P1 BRA `(.L_x_688) ;  /* 0x0000000000081947 */ /* 0x004fec0003800000 */
[----:B------:R-:W1:Y:S02]  /*a000*/  SYNCS.PHASECHK.TRANS64.TRYWAIT P1, [R14+URZ+0x28c30], R15 ;  /* 0x028c300f0e0075a7 */ /* 0x000e64000802017f */
[----:B-1----:R-:W-:Y:S05]  /*a010*/  @!P1 BRA `(.L_x_689) ;  /* 0x0000010c00249947 */ /* 0x002fea0003800000 */
.L_x_688:
[----:B------:R-:W-:Y:S01]  /*a020*/  IMAD R10, R19, 0x200, R0 ;  /* 0x00000200130a7824 */ /* 0x000fe200078e0200 */
[----:B------:R-:W-:Y:S01]  /*a030*/  LOP3.LUT R4, R3, 0x10000, RZ, 0xfc, !PT ;  /* 0x0001000003047812 */ /* 0x000fe200078efcff */
[----:B------:R-:W-:Y:S01]  /*a040*/  IMAD.MOV.U32 R11, RZ, RZ, 0x40000040 ;  /* 0x40000040ff0b7424 */ /* 0x000fe200078e00ff */
[----:B------:R-:W-:Y:S01]  /*a050*/  MOV R5, 0x40000040 ;  /* 0x4000004000057802 */ /* 0x000fe20000000f00 */
[----:B------:R-:W-:Y:S05]  /*a060*/  WARPSYNC.ALL ;  /* 0x0000000000007948 */ /* 0x000fea0003800000 */
[C---:B------:R-:W-:Y:S01]  /*a070*/  R2UR UR4, R4.reuse ;  /* 0x00000000040472ca */ /* 0x040fe200000e0000 */
[----:B---3--:R-:W-:Y:S01]  /*a080*/  WARPGROUP.ARRIVE ;  /* 0x00000000000079c5 */ /* 0x008fe20000000000 */
[----:B------:R-:W-:Y:S01]  /*a090*/  R2UR UR5, R5 ;  /* 0x00000000050572ca */ /* 0x000fe200000e0000 */
[----:B------:R-:W-:Y:S01]  /*a0a0*/  VIADD R8, R4, 0x2 ;  /* 0x0000000204087836 */ /* 0x000fe20000000000 */
[C---:B------:R-:W-:Y:S01]  /*a0b0*/  R2UR UR6, R10.reuse ;  /* 0x000000000a0672ca */ /* 0x040fe200000e0000 */
[----:B------:R-:W-:Y:S01]  /*a0c0*/  VIADD R6, R10, 0x2 ;  /* 0x000000020a067836 */ /* 0x000fe20000000000 */
[----:B------:R-:W-:Y:S01]  /*a0d0*/  R2UR UR7, R11 ;  /* 0x000000000b0772ca */ /* 0x000fe200000e0000 */
[----:B------:R-:W-:-:S02]  /*a0e0*/  IMAD.MOV.U32 R9, RZ, RZ, 0x40000040 ;  /* 0x40000040ff097424 */ /* 0x000fc400078e00ff */
[----:B------:R-:W-:Y:S02]  /*a0f0*/  IMAD.MOV.U32 R7, RZ, RZ, 0x40000040 ;  /* 0x40000040ff077424 */ /* 0x000fe400078e00ff */
[C---:B------:R-:W-:Y:S02]  /*a100*/  VIADD R12, R10.reuse, 0x4 ;  /* 0x000000040a0c7836 */ /* 0x040fe40000000000 */
[----:B------:R-:W-:Y:S02]  /*a110*/  IMAD.MOV.U32 R13, RZ, RZ, 0x40000040 ;  /* 0x40000040ff0d7424 */ /* 0x000fe400078e00ff */
[----:B------:R-:W-:Y:S02]  /*a120*/  VIADD R10, R10, 0x6 ;  /* 0x000000060a0a7836 */ /* 0x000fe40000000000 */
[----:B------:R-:W-:Y:S02]  /*a130*/  IMAD.MOV.U32 R5, RZ, RZ, 0x40000040 ;  /* 0x40000040ff057424 */ /* 0x000fe400078e00ff */
[----:B------:R-:W-:Y:S01]  /*a140*/  HGMMA.64x64x16.F32 R24, gdesc[UR4], RZ, !UPT, gsb0 ;  /* 0x00e00000041879f0 */ /* 0x000fe2000c0008ff */
[----:B------:R-:W-:Y:S01]  /*a150*/  R2UR UR4, R8 ;  /* 0x00000000080472ca */ /* 0x000fe200000e0000 */
[----:B------:R-:W-:Y:S01]  /*a160*/  IMAD.MOV.U32 R11, RZ, RZ, 0x40000040 ;  /* 0x40000040ff0b7424 */ /* 0x000fe200078e00ff */
[----:B------:R-:W-:-:S02]  /*a170*/  R2UR UR5, R9 ;  /* 0x00000000090572ca */ /* 0x000fc400000e0000 */
[----:B------:R-:W-:Y:S01]  /*a180*/  R2UR UR6, R6 ;  /* 0x00000000060672ca */ /* 0x000fe200000e0000 */
[C---:B------:R-:W-:Y:S01]  /*a190*/  VIADD R6, R4.reuse, 0x4 ;  /* 0x0000000404067836 */ /* 0x040fe20000000000 */
[----:B------:R-:W-:Y:S01]  /*a1a0*/  R2UR UR7, R7 ;  /* 0x00000000070772ca */ /* 0x000fe200000e0000 */
[----:B------:R-:W-:Y:S02]  /*a1b0*/  IMAD.MOV.U32 R7, RZ, RZ, 0x40000040 ;  /* 0x40000040ff077424 */ /* 0x000fe400078e00ff */
[----:B------:R-:W-:Y:S01]  /*a1c0*/  VIADD R4, R4, 0x6 ;  /* 0x0000000604047836 */ /* 0x000fe20000000000 */
[----:B------:R-:W-:Y:S02]  /*a1d0*/  WARPGROUP.DEPBAR.LE gsb0, 0x0 ;  /* 0x00008000000079c5 */ /* 0x000fe40000010000 */
[----:B------:R-:W-:-:S07]  /*a1e0*/  WARPGROUP.ARRIVE ;  /* 0x00000000000079c5 */ /* 0x000fce0000000000 */
[----:B------:R-:W-:Y:S01]  /*a1f0*/  HGMMA.64x64x16.F32 R24, gdesc[UR4], R24, gsb0 ;  /* 0x00e00000041879f0 */ /* 0x000fe20008000818 */
[----:B------:R-:W-:Y:S02]  /*a200*/  R2UR UR4, R6 ;  /* 0x00000000060472ca */ /* 0x000fe400000e0000 */
[----:B------:R-:W-:Y:S02]  /*a210*/  R2UR UR5, R7 ;  /* 0x00000000070572ca */ /* 0x000fe400000e0000 */
[----:B------:R-:W-:Y:S02]  /*a220*/  R2UR UR6, R12 ;  /* 0x000000000c0672ca */ /* 0x000fe400000e0000 */
[----:B------:R-:W-:Y:S01]  /*a230*/  R2UR UR7, R13 ;  /* 0x000000000d0772ca */ /* 0x000fe200000e0000 */
[----:B------:R-:W-:Y:S02]  /*a240*/  WARPGROUP.DEPBAR.LE gsb0, 0x0 ;  /* 0x00008000000079c5 */ /* 0x000fe40000010000 */
[----:B------:R-:W-:-:S10]  /*a250*/  WARPGROUP.ARRIVE ;  /* 0x00000000000079c5 */ /* 0x000fd40000000000 */
[----:B------:R-:W-:Y:S01]  /*a260*/  HGMMA.64x64x16.F32 R24, gdesc[UR4], R24, gsb0 ;  /* 0x00e00000041879f0 */ /* 0x000fe20008000818 */
[----:B------:R-:W-:Y:S02]  /*a270*/  R2UR UR4, R4 ;  /* 0x00000000040472ca */ /* 0x000fe400000e0000 */
[----:B------:R-:W-:Y:S02]  /*a280*/  R2UR UR5, R5 ;  /* 0x00000000050572ca */ /* 0x000fe400000e0000 */
[----:B------:R-:W-:Y:S02]  /*a290*/  R2UR UR6, R10 ;  /* 0x000000000a0672ca */ /* 0x000fe400000e0000 */
[----:B------:R-:W-:Y:S01]  /*a2a0*/  R2UR UR7, R11 ;  /* 0x000000000b0772ca */ /* 0x000fe200000e0000 */
[----:B------:R-:W-:Y:S02]  /*a2b0*/  WARPGROUP.DEPBAR.LE gsb0, 0x0 ;  /* 0x00008000000079c5 */ /* 0x000fe40000010000 */
[----:B------:R-:W-:-:S10]  /*a2c0*/  WARPGROUP.ARRIVE ;  /* 0x00000000000079c5 */ /* 0x000fd40000000000 */
[----:B------:R-:W-:Y:S03]  /*a2d0*/  HGMMA.64x64x16.F32 R24, gdesc[UR4], R24, gsb0 ;  /* 0x00e00000041879f0 */ /* 0x000fe60008000818 */
[----:B------:R-:W-:Y:S02]  /*a2e0*/  WARPGROUP.DEPBAR.LE gsb0, 0x0 ;  /* 0x00008000000079c5 */ /* 0x000fe40000010000 */
[----:B------:R-:W-:Y:S05]  /*a2f0*/  @!P0 BRA `(.L_x_690) ;  /* 0x0000000000048947 */ /* 0x000fea0003800000 */
[----:B------:R-:W-:Y:S01]  /*a300*/  BPT.TRAP 0x1 ;  /* 0x000000040000795c */ /* 0x000fe20000300000 */
.L_x_690:
[----:B------:R-:W2:Y:S01]  /*a310*/  LDL R10, [R1+0x48] ;  /* 0x00004800010a7983 */ /* 0x000ea20000100800 */
[----:B------:R-:W-:Y:S01]  /*a320*/  IMAD R3, R168, -0x40, R155 ;  /* 0xffffffc0a8037824 */ /* 0x000fe200078e029b */
[----:B------:R-:W-:-:S04]  /*a330*/  ULDC UR4, c[0x0][0x988] ;  /* 0x0002620000047ab9 */ /* 0x000fc80000000800 */
[----:B--2---:R-:W-:-:S04]  /*a340*/  IADD3 R3, -R10, 0x40, R3 ;  /* 0x000000400a037810 */ /* 0x004fc80007ffe103 */
[C---:B------:R-:W-:Y:S02]  /*a350*/  ISETP.GT.AND P5, PT, R3.reuse, RZ, PT ;  /* 0x000000ff0300720c */ /* 0x040fe40003fa4270 */
        /* <DEDUP_REMOVED lines=18> */
[C---:B------:R-:W-:Y:S02]  /*a480*/  ISETP.GT.AND P4, PT, R3.reuse, 0x19, PT ;  /* 0x000000190300780c */ /* 0x040fe40003f84270 */
        /* <DEDUP_REMOVED lines=36> */
[----:B------:R-:W-:Y:S02]  /*a6d0*/  FMNMX.FTZ R3, R26, R27, !PT ;  /* 0x0000001b1a037209 */ /* 0x000fe40007810000 */
[----:B----4-:R-:W-:Y:S02]  /*a6e0*/  FMNMX.FTZ R21, R78, R13, !PT ;  /* 0x0000000d4e157209 */ /* 0x010fe40007810000 */
[----:B------:R-:W-:Y:S02]  /*a6f0*/  FMNMX.FTZ R3, R30, R3, !PT ;  /* 0x000000031e037209 */ /* 0x000fe40007810000 */
[----:B------:R-:W-:Y:S01]  /*a700*/  FSEL R46, R46, -INF , P1 ;  /* 0xff8000002e2e7808 */ /* 0x000fe20000800000 */
[----:B------:R-:W2:Y:S01]  /*a710*/  SHFL.BFLY PT, R10, R21, 0x2, 0x1f ;  /* 0x0c401f00150a7f89 */ /* 0x000ea200000e0000 */
[----:B------:R-:W-:-:S02]  /*a720*/  FMNMX.FTZ R3, R12, R3, !PT ;  /* 0x000000030c037209 */ /* 0x000fc40007810000 */
[----:B------:R-:W-:Y:S02]  /*a730*/  FSEL R48, R47, -INF , P6 ;  /* 0xff8000002f307808 */ /* 0x000fe40003000000 */
[----:B------:R-:W-:Y:S02]  /*a740*/  FMNMX.FTZ R3, R34, R3, !PT ;  /* 0x0000000322037209 */ /* 0x000fe40007810000 */
[----:B------:R-:W-:Y:S02]  /*a750*/  FSEL R50, R50, -INF , P5 ;  /* 0xff80000032327808 */ /* 0x000fe40002800000 */
[----:B------:R-:W-:Y:S02]  /*a760*/  FMNMX.FTZ R3, R24, R3, !PT ;  /* 0x0000000318037209 */ /* 0x000fe40007810000 */
[----:B------:R-:W-:Y:S02]  /*a770*/  FSEL R44, R51, -INF , P4 ;  /* 0xff800000332c7808 */ /* 0x000fe40002000000 */
[----:B------:R-:W-:Y:S01]  /*a780*/  FMNMX.FTZ R13, R38, R3, !PT ;  /* 0x00000003260d7209 */ /* 0x000fe20007810000 */
[----:B------:R-:W-:Y:S01]  /*a790*/  IMAD.U32 R3, RZ, RZ, UR4 ;  /* 0x00000004ff037e24 */ /* 0x000fe2000f8e00ff */
[----:B------:R-:W-:-:S02]  /*a7a0*/  FSEL R54, R54, -INF , P3 ;  /* 0xff80000036367808 */ /* 0x000fc40001800000 */
[----:B------:R-:W-:-:S04]  /*a7b0*/  FMNMX.FTZ R13, R28, R13, !PT ;  /* 0x0000000d1c0d7209 */ /* 0x000fc80007810000 */
[----:B------:R-:W-:Y:S02]  /*a7c0*/  FMNMX.FTZ R13, R42, R13, !PT ;  /* 0x0000000d2a0d7209 */ /* 0x000fe40007810000 */
[----:B--2---:R-:W-:Y:S02]  /*a7d0*/  FMNMX.FTZ R25, R21, R10, !PT ;  /* 0x0000000a15197209 */ /* 0x004fe40007810000 */
[----:B------:R-:W-:-:S03]  /*a7e0*/  FMNMX.FTZ R13, R32, R13, !PT ;  /* 0x0000000d200d7209 */ /* 0x000fc60007810000 */
[----:B------:R-:W2:Y:S01]  /*a7f0*/  SHFL.BFLY PT, R10, R25, 0x1, 0x1f ;  /* 0x0c201f00190a7f89 */ /* 0x000ea200000e0000 */
[----:B------:R-:W-:-:S04]  /*a800*/  FMNMX.FTZ R13, R46, R13, !PT ;  /* 0x0000000d2e0d7209 */ /* 0x000fc80007810000 */
[----:B------:R-:W-:-:S04]  /*a810*/  FMNMX.FTZ R13, R48, R13, !PT ;  /* 0x0000000d300d7209 */ /* 0x000fc80007810000 */
[----:B------:R-:W-:-:S04]  /*a820*/  FMNMX.FTZ R13, R50, R13, !PT ;  /* 0x0000000d320d7209 */ /* 0x000fc80007810000 */
[----:B------:R-:W-:-:S04]  /*a830*/  FMNMX.FTZ R13, R44, R13, !PT ;  /* 0x0000000d2c0d7209 */ /* 0x000fc80007810000 */
[----:B------:R-:W-:Y:S02]  /*a840*/  FMNMX.FTZ R13, R54, R13, !PT ;  /* 0x0000000d360d7209 */ /* 0x000fe40007810000 */
[----:B--2---:R-:W-:-:S04]  /*a850*/  FMNMX.FTZ R10, R25, R10, !PT ;  /* 0x0000000a190a7209 */ /* 0x004fc80007810000 */
[C---:B------:R-:W-:Y:S01]  /*a860*/  FSETP.NEU.FTZ.AND P1, PT, R10.reuse, -INF , PT ;  /* 0xff8000000a00780b */ /* 0x040fe20003f3d000 */
[----:B------:R-:W-:-:S05]  /*a870*/  FMUL.FTZ R35, R10, R3 ;  /* 0x000000030a237220 */ /* 0x000fca0000410000 */
[----:B------:R-:W-:-:S05]  /*a880*/  FSEL R35, R35, RZ, P1 ;  /* 0x000000ff23237208 */ /* 0x000fca0000800000 */
[-CC-:B------:R-:W-:Y:S01]  /*a890*/  FFMA.FTZ R25, R60, R3.reuse, -R35.reuse ;  /* 0x000000033c197223 */ /* 0x180fe20000010823 */
[----:B------:R-:W-:Y:S01]  /*a8a0*/  FSEL R60, R55, -INF , P2 ;  /* 0xff800000373c7808 */ /* 0x000fe20001000000 */
[-CC-:B-----5:R-:W-:Y:S01]  /*a8b0*/  FFMA.FTZ R154, R20, R3.reuse, -R35.reuse ;  /* 0x00000003149a7223 */ /* 0x1a0fe20000010823 */
[-CC-:B------:R-:W-:Y:S01]  /*a8c0*/  FFMA.FTZ R152, R11, R3.reuse, -R35.reuse ;  /* 0x000000030b987223 */ /* 0x180fe20000010823 */
[--C-:B------:R-:W-:Y:S01]  /*a8d0*/  FFMA.FTZ R158, R36, R3, -R35.reuse ;  /* 0x00000003249e7223 */ /* 0x100fe20000010823 */
[----:B------:R-:W-:Y:S01]  /*a8e0*/  FMNMX.FTZ R13, R60, R13, !PT ;  /* 0x0000000d3c0d7209 */ /* 0x000fe20007810000 */
[-CC-:B------:R-:W-:Y:S01]  /*a8f0*/  FFMA.FTZ R160, R40, R3.reuse, -R35.reuse ;  /* 0x0000000328a07223 */ /* 0x180fe20000010823 */
[-CC-:B------:R-:W-:Y:S01]  /*a900*/  FFMA.FTZ R29, R58, R3.reuse, -R35.reuse ;  /* 0x000000033a1d7223 */ /* 0x180fe20000010823 */
[-CC-:B------:R-:W-:Y:S01]  /*a910*/  FFMA.FTZ R156, R62, R3.reuse, -R35.reuse ;  /* 0x000000033e9c7223 */ /* 0x180fe20000010823 */
[-CC-:B------:R-:W-:Y:S01]  /*a920*/  FFMA.FTZ R31, R64, R3.reuse, -R35.reuse ;  /* 0x00000003401f7223 */ /* 0x180fe20000010823 */
[----:B------:R-:W2:Y:S01]  /*a930*/  SHFL.BFLY PT, R20, R13, 0x2, 0x1f ;  /* 0x0c401f000d147f89 */ /* 0x000ea200000e0000 */
[-CC-:B------:R-:W-:Y:S01]  /*a940*/  FFMA.FTZ R33, R66, R3.reuse, -R35.reuse ;  /* 0x0000000342217223 */ /* 0x180fe20000010823 */
[-CC-:B------:R-:W-:Y:S01]  /*a950*/  FFMA.FTZ R37, R68, R3.reuse, -R35.reuse ;  /* 0x0000000344257223 */ /* 0x180fe20000010823 */
[-CC-:B------:R-:W-:Y:S01]  /*a960*/  FFMA.FTZ R162, R70, R3.reuse, -R35.reuse ;  /* 0x0000000346a27223 */ /* 0x180fe20000010823 */
[-CC-:B------:R-:W-:Y:S01]  /*a970*/  FFMA.FTZ R11, R72, R3.reuse, -R35.reuse ;  /* 0x00000003480b7223 */ /* 0x180fe20000010823 */
[-CC-:B------:R-:W-:Y:S01]  /*a980*/  FFMA.FTZ R36, R76, R3.reuse, -R35.reuse ;  /* 0x000000034c247223 */ /* 0x180fe20000010823 */
[-CC-:B------:R-:W-:Y:S01]  /*a990*/  FFMA.FTZ R40, R78, R3.reuse, -R35.reuse ;  /* 0x000000034e287223 */ /* 0x180fe20000010823 */
[----:B------:R-:W-:Y:S08]  /*a9a0*/  MUFU.EX2 R152, R152 ;  /* 0x0000009800987308 */ /* 0x000ff00000000800 */
[----:B------:R-:W3:Y:S08]  /*a9b0*/  MUFU.EX2 R25, R25 ;  /* 0x0000001900197308 */ /* 0x000ef00000000800 */
[----:B------:R-:W4:Y:S01]  /*a9c0*/  MUFU.EX2 R154, R154 ;  /* 0x0000009a009a7308 */ /* 0x000f220000000800 */
[----:B--2---:R-:W-:Y:S01]  /*a9d0*/  FMNMX.FTZ R21, R13, R20, !PT ;  /* 0x000000140d157209 */ /* 0x004fe20007810000 */
[----:B------:R-:W-:-:S04]  /*a9e0*/  FFMA.FTZ R13, R74, R3, -R35 ;  /* 0x000000034a0d7223 */ /* 0x000fc80000010823 */
[----:B------:R-:W2:Y:S02]  /*a9f0*/  SHFL.BFLY PT, R20, R21, 0x1, 0x1f ;  /* 0x0c201f0015147f89 */ /* 0x000ea400000e0000 */
[----:B------:R-:W0:Y:S08]  /*aa00*/  MUFU.EX2 R29, R29 ;  /* 0x0000001d001d7308 */ /* 0x000e300000000800 */
[----:B------:R-:W1:Y:S08]  /*aa10*/  MUFU.EX2 R156, R156 ;  /* 0x0000009c009c7308 */ /* 0x000e700000000800 */
[----:B------:R-:W1:Y:S01]  /*aa20*/  MUFU.EX2 R31, R31 ;  /* 0x0000001f001f7308 */ /* 0x000e620000000800 */
[----:B--2---:R-:W-:Y:S01]  /*aa30*/  FMNMX.FTZ R20, R21, R20, !PT ;  /* 0x0000001415147209 */ /* 0x004fe20007810000 */
[----:B------:R-:W-:-:S06]  /*aa40*/  FFMA.FTZ R21, R52, R3, -R35 ;  /* 0x0000000334157223 */ /* 0x000fcc0000010823 */
[----:B------:R-:W2:Y:S01]  /*aa50*/  MUFU.EX2 R158, R158 ;  /* 0x0000009e009e7308 */ /* 0x000ea20000000800 */
[C---:B------:R-:W-:Y:S01]  /*aa60*/  FSETP.NEU.FTZ.AND P1, PT, R20.reuse, -INF , PT ;  /* 0xff8000001400780b */ /* 0x040fe20003f3d000 */
[----:B------:R-:W-:-:S05]  /*aa70*/  FMUL.FTZ R39, R20, R3 ;  /* 0x0000000314277220 */ /* 0x000fca0000410000 */
[----:B------:R-:W-:Y:S01]  /*aa80*/  FSEL R35, R39, RZ, P1 ;  /* 0x000000ff27237208 */ /* 0x000fe20000800000 */
[----:B---3--:R-:W-:Y:S01]  /*aa90*/  FADD.FTZ R39, R152, R25 ;  /* 0x0000001998277221 */ /* 0x008fe20000010000 */
[----:B------:R-:W-:Y:S01]  /*aaa0*/  MUFU.EX2 R33, R33 ;  /* 0x0000002100217308 */ /* 0x000fe20000000800 */
[----:B------:R-:W-:Y:S02]  /*aab0*/  F2FP.F16.F32.PACK_AB R152, R25, R152 ;  /* 0x000000981998723e */ /* 0x000fe400000000ff */
[-CC-:B------:R-:W-:Y:S01]  /*aac0*/  FFMA.FTZ R153, R26, R3.reuse, -R35.reuse ;  /* 0x000000031a997223 */ /* 0x180fe20000010823 */
[-CC-:B------:R-:W-:Y:S01]  /*aad0*/  FFMA.FTZ R26, R27, R3.reuse, -R35.reuse ;  /* 0x000000031b1a7223 */ /* 0x180fe20000010823 */
[-CC-:B------:R-:W-:Y:S01]  /*aae0*/  FFMA.FTZ R155, R30, R3.reuse, -R35.reuse ;  /* 0x000000031e9b7223 */ /* 0x180fe20000010823 */
[-CC-:B------:R-:W-:Y:S01]  /*aaf0*/  FFMA.FTZ R12, R12, R3.reuse, -R35.reuse ;  /* 0x000000030c0c7223 */ /* 0x180fe20000010823 */
[-CC-:B------:R-:W-:Y:S01]  /*ab00*/  FFMA.FTZ R157, R34, R3.reuse, -R35.reuse ;  /* 0x00000003229d7223 */ /* 0x180fe20000010823 */
[-CC-:B------:R-:W-:Y:S01]  /*ab10*/  FFMA.FTZ R24, R24, R3.reuse, -R35.reuse ;  /* 0x0000000318187223 */ /* 0x180fe20000010823 */
[----:B------:R-:W-:Y:S01]  /*ab20*/  MUFU.EX2 R153, R153 ;  /* 0x0000009900997308 */ /* 0x000fe20000000800 */
[-CC-:B------:R-:W-:Y:S01]  /*ab30*/  FFMA.FTZ R159, R38, R3.reuse, -R35.reuse ;  /* 0x00000003269f7223 */ /* 0x180fe20000010823 */
[-CC-:B------:R-:W-:Y:S01]  /*ab40*/  FFMA.FTZ R28, R28, R3.reuse, -R35.reuse ;  /* 0x000000031c1c7223 */ /* 0x180fe20000010823 */
[-C--:B------:R-:W-:Y:S01]  /*ab50*/  FFMA.FTZ R161, R42, R3.reuse, -R35 ;  /* 0x000000032aa17223 */ /* 0x080fe20000010823 */
[----:B----4-:R-:W-:Y:S01]  /*ab60*/  FADD.FTZ R42, R154, R39 ;  /* 0x000000279a2a7221 */ /* 0x010fe20000010000 */
[-CC-:B------:R-:W-:Y:S01]  /*ab70*/  FFMA.FTZ R30, R32, R3.reuse, -R35.reuse ;  /* 0x00000003201e7223 */ /* 0x180fe20000010823 */
[-CC-:B------:R-:W-:Y:S01]  /*ab80*/  FFMA.FTZ R34, R46, R3.reuse, -R35.reuse ;  /* 0x000000032e227223 */ /* 0x180fe20000010823 */
[----:B------:R-:W-:Y:S01]  /*ab90*/  VIADD R39, R14, 0x28c40 ;  /* 0x00028c400e277836 */ /* 0x000fe20000000000 */
[----:B------:R-:W3:Y:S01]  /*aba0*/  MUFU.EX2 R26, R26 ;  /* 0x0000001a001a7308 */ /* 0x000ee20000000800 */
[C---:B0-----:R-:W-:Y:S01]  /*abb0*/  FADD.FTZ R43, R29.reuse, R42 ;  /* 0x0000002a1d2b7221 */ /* 0x041fe20000010000 */
[-CC-:B------:R-:W-:Y:S01]  /*abc0*/  FFMA.FTZ R27, R48, R3.reuse, -R35.reuse ;  /* 0x00000003301b7223 */ /* 0x180fe20000010823 */
[----:B------:R-:W-:Y:S01]  /*abd0*/  F2FP.F16.F32.PACK_AB R154, R29, R154 ;  /* 0x0000009a1d9a723e */ /* 0x000fe200000000ff */
[-C--:B------:R-:W-:Y:S01]  /*abe0*/  FFMA.FTZ R32, R50, R3.reuse, -R35 ;  /* 0x0000000332207223 */ /* 0x080fe20000010823 */
[----:B-1----:R-:W-:Y:S01]  /*abf0*/  FADD.FTZ R42, R156, R43 ;  /* 0x0000002b9c2a7221 */ /* 0x002fe20000010000 */
[----:B------:R-:W-:Y:S01]  /*ac00*/  PRMT R39, R190, 0x654, R39 ;  /* 0x00000654be277816 */ /* 0x000fe20000000027 */
[-CC-:B------:R-:W-:Y:S01]  /*ac10*/  FFMA.FTZ R44, R44, R3.reuse, -R35.reuse ;  /* 0x000000032c2c7223 */ /* 0x180fe20000010823 */
[----:B------:R-:W0:Y:S01]  /*ac20*/  MUFU.EX2 R155, R155 ;  /* 0x0000009b009b7308 */ /* 0x000e220000000800 */
[C---:B------:R-:W-:Y:S01]  /*ac30*/  FADD.FTZ R43, R31.reuse, R42 ;  /* 0x0000002a1f2b7221 */ /* 0x040fe20000010000 */
[----:B------:R1:W-:Y:S01]  /*ac40*/  SYNCS.ARRIVE.TRANS64.RED.A1T0 RZ, [R39+URZ], RZ ;  /* 0x000000ff27ff79a7 */ /* 0x0003e2000810043f */
[-CC-:B------:R-:W-:Y:S01]  /*ac50*/  FFMA.FTZ R54, R54, R3.reuse, -R35.reuse ;  /* 0x0000000336367223 */ /* 0x180fe20000010823 */
[----:B------:R-:W-:Y:S01]  /*ac60*/  FFMA.FTZ R35, R60, R3, -R35 ;  /* 0x000000033c237223 */ /* 0x000fe20000010823 */
[----:B--2---:R-:W-:Y:S01]  /*ac70*/  FADD.FTZ R42, R158, R43 ;  /* 0x0000002b9e2a7221 */ /* 0x004fe20000010000 */
[----:B------:R-:W-:-:S02]  /*ac80*/  F2FP.F16.F32.PACK_AB R156, R31, R156 ;  /* 0x0000009c1f9c723e */ /* 0x000fc400000000ff */
[----:B------:R-:W2:Y:S01]  /*ac90*/  MUFU.EX2 R12, R12 ;  /* 0x0000000c000c7308 */ /* 0x000ea20000000800 */
[----:B---3--:R-:W-:Y:S01]  /*aca0*/  FADD.FTZ R38, R153, R26 ;  /* 0x0000001a99267221 */ /* 0x008fe20000010000 */
[----:B------:R-:W-:Y:S02]  /*acb0*/  F2FP.F16.F32.PACK_AB R153, R26, R153 ;  /* 0x000000991a99723e */ /* 0x000fe400000000ff */
[----:B------:R-:W-:-:S04]  /*acc0*/  F2FP.F16.F32.PACK_AB R158, R33, R158 ;  /* 0x0000009e219e723e */ /* 0x000fc800000000ff */
[----:B------:R-:W3:Y:S01]  /*acd0*/  MUFU.EX2 R157, R157 ;  /* 0x0000009d009d7308 */ /* 0x000ee20000000800 */
[----:B0-----:R-:W-:-:S07]  /*ace0*/  FADD.FTZ R41, R155, R38 ;  /* 0x000000269b297221 */ /* 0x001fce0000010000 */
[----:B------:R-:W0:Y:S01]  /*acf0*/  MUFU.EX2 R24, R24 ;  /* 0x0000001800187308 */ /* 0x000e220000000800 */
[C---:B--2---:R-:W-:Y:S01]  /*ad00*/  FADD.FTZ R38, R12.reuse, R41 ;  /* 0x000000290c267221 */ /* 0x044fe20000010000 */
[----:B------:R-:W-:Y:S01]  /*ad10*/  F2FP.F16.F32.PACK_AB R155, R12, R155 ;  /* 0x0000009b0c9b723e */ /* 0x000fe200000000ff */
[----:B------:R-:W-:Y:S06]  /*ad20*/  BAR.SYNC.DEFER_BLOCKING 0xf, 0x100 ;  /* 0x03c4000000007b1d */ /* 0x000fec0000010000 */
[----:B------:R-:W2:Y:S01]  /*ad30*/  MUFU.EX2 R159, R159 ;  /* 0x0000009f009f7308 */ /* 0x000ea20000000800 */
[----:B---3--:R-:W-:-:S07]  /*ad40*/  FADD.FTZ R41, R157, R38 ;  /* 0x000000269d297221 */ /* 0x008fce0000010000 */
[----:B------:R-:W3:Y:S01]  /*ad50*/  MUFU.EX2 R28, R28 ;  /* 0x0000001c001c7308 */ /* 0x000ee20000000800 */
[C---:B0-----:R-:W-:Y:S01]  /*ad60*/  FADD.FTZ R38, R24.reuse, R41 ;  /* 0x0000002918267221 */ /* 0x041fe20000010000 */
[----:B------:R-:W-:Y:S01]  /*ad70*/  FADD.FTZ R41, R33, R42 ;  /* 0x0000002a21297221 */ /* 0x000fe20000010000 */
[----:B------:R-:W-:-:S05]  /*ad80*/  F2FP.F16.F32.PACK_AB R157, R24, R157 ;  /* 0x0000009d189d723e */ /* 0x000fca00000000ff */
[----:B------:R-:W-:Y:S01]  /*ad90*/  MUFU.EX2 R160, R160 ;  /* 0x000000a000a07308 */ /* 0x000fe20000000800 */
[----:B--2---:R-:W-:Y:S01]  /*ada0*/  FADD.FTZ R29, R159, R38 ;  /* 0x000000269f1d7221 */ /* 0x004fe20000010000 */
[----:B------:R0:W-:Y:S06]  /*adb0*/  STSM.16.M88.4 [R199+0x26800], R152 ;  /* 0x02680098c7007844 */ /* 0x0001ec0000000200 */
[----:B------:R-:W2:Y:S01]  /*adc0*/  MUFU.EX2 R161, R161 ;  /* 0x000000a100a17308 */ /* 0x000ea20000000800 */
[C---:B---3--:R-:W-:Y:S01]  /*add0*/  FADD.FTZ R42, R28.reuse, R29 ;  /* 0x0000001d1c2a7221 */ /* 0x048fe20000010000 */
[----:B------:R-:W-:-:S05]  /*ade0*/  F2FP.F16.F32.PACK_AB R159, R28, R159 ;  /* 0x0000009f1c9f723e */ /* 0x000fca00000000ff */
[----:B------:R0:W-:Y:S01]  /*adf0*/  STSM.16.M88.4 [R200], R156 ;  /* 0x0000009cc8007844 */ /* 0x0001e20000000200 */
[----:B------:R-:W-:Y:S08]  /*ae00*/  MUFU.EX2 R37, R37 ;  /* 0x0000002500257308 */ /* 0x000ff00000000800 */
[----:B------:R-:W3:Y:S01]  /*ae10*/  MUFU.EX2 R30, R30 ;  /* 0x0000001e001e7308 */ /* 0x000ee20000000800 */
[----:B--2---:R-:W-:-:S07]  /*ae20*/  FADD.FTZ R29, R161, R42 ;  /* 0x0000002aa11d7221 */ /* 0x004fce0000010000 */
[----:B------:R-:W-:Y:S08]  /*ae30*/  MUFU.EX2 R162, R162 ;  /* 0x000000a200a27308 */ /* 0x000ff00000000800 */
[----:B------:R-:W2:Y:S01]  /*ae40*/  MUFU.EX2 R34, R34 ;  /* 0x0000002200227308 */ /* 0x000ea20000000800 */
[C---:B---3--:R-:W-:Y:S01]  /*ae50*/  FADD.FTZ R29, R30.reuse, R29 ;  /* 0x0000001d1e1d7221 */ /* 0x048fe20000010000 */
[----:B------:R-:W-:-:S06]  /*ae60*/  F2FP.F16.F32.PACK_AB R161, R30, R161 ;  /* 0x000000a11ea1723e */ /* 0x000fcc00000000ff */
[----:B------:R-:W3:Y:S08]  /*ae70*/  MUFU.EX2 R27, R27 ;  /* 0x0000001b001b7308 */ /* 0x000ef00000000800 */
[----:B------:R-:W-:Y:S01]  /*ae80*/  MUFU.EX2 R11, R11 ;  /* 0x0000000b000b7308 */ /* 0x000fe20000000800 */
[----:B--2---:R-:W-:-:S07]  /*ae90*/  FADD.FTZ R24, R34, R29 ;  /* 0x0000001d22187221 */ /* 0x004fce0000010000 */
[----:B------:R-:W-:Y:S01]  /*aea0*/  MUFU.EX2 R13, R13 ;  /* 0x0000000d000d7308 */ /* 0x000fe20000000800 */
[C---:B---3--:R-:W-:Y:S01]  /*aeb0*/  F2FP.F16.F32.PACK_AB R163, R27.reuse, R34 ;  /* 0x000000221ba3723e */ /* 0x048fe200000000ff */
[----:B------:R-:W-:-:S06]  /*aec0*/  FADD.FTZ R27, R27, R24 ;  /* 0x000000181b1b7221 */ /* 0x000fcc0000010000 */
[----:B------:R-:W2:Y:S08]  /*aed0*/  MUFU.EX2 R36, R36 ;  /* 0x0000002400247308 */ /* 0x000eb00000000800 */
[----:B------:R-:W-:Y:S08]  /*aee0*/  MUFU.EX2 R32, R32 ;  /* 0x0000002000207308 */ /* 0x000ff00000000800 */
[----:B-1----:R1:W3:Y:S01]  /*aef0*/  MUFU.EX2 R39, R44 ;  /* 0x0000002c00277308 */ /* 0x0022e20000000800 */
[----:B--2---:R-:W-:-:S07]  /*af00*/  F2FP.F16.F32.PACK_AB R164, R36, R13 ;  /* 0x0000000d24a4723e */ /* 0x004fce00000000ff */
[----:B------:R-:W-:Y:S01]  /*af10*/  MUFU.EX2 R21, R21 ;  /* 0x0000001500157308 */ /* 0x000fe20000000800 */
[----:B-1----:R-:W-:Y:S01]  /*af20*/  FADD.FTZ R44, R160, R41 ;  /* 0x00000029a02c7221 */ /* 0x002fe20000010000 */
[----:B------:R-:W-:-:S03]  /*af30*/  F2FP.F16.F32.PACK_AB R160, R37, R160 ;  /* 0x000000a025a0723e */ /* 0x000fc600000000ff */
[----:B------:R-:W-:-:S03]  /*af40*/  FADD.FTZ R31, R37, R44 ;  /* 0x0000002c251f7221 */ /* 0x000fc60000010000 */
[----:B------:R-:W1:Y:S01]  /*af50*/  MUFU.EX2 R40, R40 ;  /* 0x0000002800287308 */ /* 0x000e620000000800 */
[----:B------:R-:W-:Y:S01]  /*af60*/  FADD.FTZ R12, R162, R31 ;  /* 0x0000001fa20c7221 */ /* 0x000fe20000010000 */
[----:B---3--:R-:W-:Y:S01]  /*af70*/  F2FP.F16.F32.PACK_AB R165, R39, R32 ;  /* 0x0000002027a5723e */ /* 0x008fe200000000ff */
[----:B------:R-:W-:Y:S01]  /*af80*/  FADD.FTZ R32, R32, R27 ;  /* 0x0000001b20207221 */ /* 0x000fe20000010000 */
[C---:B------:R-:W-:Y:S01]  /*af90*/  F2FP.F16.F32.PACK_AB R162, R11.reuse, R162 ;  /* 0x000000a20ba2723e */ /* 0x040fe200000000ff */
[----:B------:R-:W-:Y:S02]  /*afa0*/  FADD.FTZ R12, R11, R12 ;  /* 0x0000000c0b0c7221 */ /* 0x000fe40000010000 */
[----:B------:R-:W-:Y:S01]  /*afb0*/  FADD.FTZ R32, R39, R32 ;  /* 0x0000002027207221 */ /* 0x000fe20000010000 */
[----:B------:R-:W-:Y:S01]  /*afc0*/  MUFU.EX2 R25, R54 ;  /* 0x0000003600197308 */ /* 0x000fe20000000800 */
[----:B------:R-:W-:Y:S01]  /*afd0*/  FADD.FTZ R13, R13, R12 ;  /* 0x0000000c0d0d7221 */ /* 0x000fe20000010000 */
[----:B------:R0:W-:Y:S03]  /*afe0*/  STSM.16.M88.4 [R202], R160 ;  /* 0x000000a0ca007844 */ /* 0x0001e60000000200 */
[----:B------:R-:W-:-:S03]  /*aff0*/  FADD.FTZ R36, R36, R13 ;  /* 0x0000000d24247221 */ /* 0x000fc60000010000 */
[----:B------:R-:W2:Y:S01]  /*b000*/  MUFU.EX2 R38, R35 ;  /* 0x0000002300267308 */ /* 0x000ea20000000800 */
[----:B-1----:R-:W-:Y:S01]  /*b010*/  F2FP.F16.F32.PACK_AB R166, R40, R21 ;  /* 0x0000001528a6723e */ /* 0x002fe200000000ff */
[----:B------:R-:W-:-:S04]  /*b020*/  FADD.FTZ R11, R21, R36 ;  /* 0x00000024150b7221 */ /* 0x000fc80000010000 */
[----:B------:R-:W-:Y:S01]  /*b030*/  FADD.FTZ R11, R40, R11 ;  /* 0x0000000b280b7221 */ /* 0x000fe20000010000 */
[----:B--2---:R-:W-:Y:S01]  /*b040*/  F2FP.F16.F32.PACK_AB R167, R38, R25 ;  /* 0x0000001926a7723e */ /* 0x004fe200000000ff */
[----:B------:R-:W-:-:S04]  /*b050*/  FADD.FTZ R25, R25, R32 ;  /* 0x0000002019197221 */ /* 0x000fc80000010000 */
[----:B------:R0:W-:Y:S01]  /*b060*/  STSM.16.M88.4 [R201], R164 ;  /* 0x000000a4c9007844 */ /* 0x0001e20000000200 */
[----:B------:R-:W-:Y:S01]  /*b070*/  FADD.FTZ R12, R38, R25 ;  /* 0x00000019260c7221 */ /* 0x000fe20000010000 */
[----:B------:R-:W-:Y:S06]  /*b080*/  @!P0 BRA `(.L_x_691) ;  /* 0x0000000000048947 */ /* 0x000fec0003800000 */
[----:B------:R-:W-:Y:S01]  /*b090*/  BPT.TRAP 0x1 ;  /* 0x000000040000795c */ /* 0x000fe20000300000 */
.L_x_691:
[----:B------:R1:W2:Y:S01]  /*b0a0*/  SYNCS.PHASECHK.TRANS64.TRYWAIT P1, [R14+URZ+0x28c50], R15 ;  /* 0x028c500f0e0075a7 */ /* 0x0002a2000802017f */
[----:B------:R-:W-:Y:S05]  /*b0b0*/  @!P0 BRA `(.L_x_692) ;  /* 0x0000000000048947 */ /* 0x000fea0003800000 */
[----:B------:R-:W-:Y:S01]  /*b0c0*/  BPT.TRAP 0x1 ;  /* 0x000000040000795c */ /* 0x000fe20000300000 */
.L_x_692:
[----:B------:R-:W-:Y:S01]  /*b0d0*/  LOP3.LUT R13, R56, 0x2000000, RZ, 0xfc, !PT ;  /* 0x02000000380d7812 */ /* 0x000fe200078efcff */
[----:B------:R-:W-:Y:S01]  /*b0e0*/  ULDC UR38, c[0x0][0x988] ;  /* 0x0002620000267ab9 */ /* 0x000fe20000000800 */
[----:B------:R-:W-:Y:S01]  /*b0f0*/  BSSY B0, `(.L_x_693) ;  /* 0x0000006000007945 */ /* 0x000fe20003800000 */
[----:B------:R-:W-:Y:S02]  /*b100*/  IMAD.MOV.U32 R29, RZ, RZ, 0x40000040 ;  /* 0x40000040ff1d7424 */ /* 0x000fe400078e00ff */
[----:B------:R-:W-:Y:S01]  /*b110*/  IMAD R28, R19, 0x1000, R13 ;  /* 0x00001000131c7824 */ /* 0x000fe200078e020d */
[----:B--2---:R-:W-:Y:S06]  /*b120*/  @P1 BRA `(.L_x_694) ;  /* 0x0000000000081947 */ /* 0x004fec0003800000 */
[----:B------:R-:W2:Y:S02]  /*b130*/  SYNCS.PHASECHK.TRANS64.TRYWAIT P1, [R14+URZ+0x28c50], R15 ;  /* 0x028c500f0e0075a7 */ /* 0x000ea4000802017f */
[----:B--2---:R-:W-:Y:S05]  /*b140*/  @!P1 BRA `(.L_x_695) ;  /* 0x000000f800ec9947 */ /* 0x004fea0003800000 */
.L_x_694:
[----:B------:R-:W-:Y:S05]  /*b150*/  BSYNC B0 ;  /* 0x0000000000007941 */ /* 0x000fea0003800000 */
.L_x_693:
[C---:B------:R-:W-:Y:S01]  /*b160*/  R2UR UR6, R28.reuse ;  /* 0x000000001c0672ca */ /* 0x040fe200000e0000 */
[C---:B------:R-:W-:Y:S01]  /*b170*/  VIADD R26, R28.reuse, 0x80 ;  /* 0x000000801c1a7836 */ /* 0x040fe20000000000 */
[----:B------:R-:W-:Y:S01]  /*b180*/  R2UR UR7, R29 ;  /* 0x000000001d0772ca */ /* 0x000fe200000e0000 */
[C---:B------:R-:W-:Y:S02]  /*b190*/  VIADD R24, R28.reuse, 0x100 ;  /* 0x000001001c187836 */ /* 0x040fe40000000000 */
[----:B------:R-:W-:Y:S01]  /*b1a0*/  VIADD R28, R28, 0x180 ;  /* 0x000001801c1c7836 */ /* 0x000fe20000000000 */
[----:B------:R-:W-:Y:S01]  /*b1b0*/  R2UR UR10, R26 ;  /* 0x000000001a0a72ca */ /* 0x000fe200000e0000 */
[----:B------:R-:W-:Y:S01]  /*b1c0*/  IMAD.MOV.U32 R27, RZ, RZ, 0x40000040 ;  /* 0x40000040ff1b7424 */ /* 0x000fe200078e00ff */
[----:B------:R-:W-:Y:S01]  /*b1d0*/  R2UR UR14, R24 ;  /* 0x00000000180e72ca */ /* 0x000fe200000e0000 */
[----:B------:R-:W-:Y:S01]  /*b1e0*/  IMAD.MOV.U32 R25, RZ, RZ, 0x40000040 ;  /* 0x40000040ff197424 */ /* 0x000fe200078e00ff */
[----:B------:R-:W-:Y:S01]  /*b1f0*/  R2UR UR18, R28 ;  /* 0x000000001c1272ca */ /* 0x000fe200000e0000 */
[----:B------:R-:W-:Y:S01]  /*b200*/  IMAD.MOV.U32 R29, RZ, RZ, 0x40000040 ;  /* 0x40000040ff1d7424 */ /* 0x000fe200078e00ff */
[----:B------:R-:W-:-:S02]  /*b210*/  R2UR UR11, R27 ;  /* 0x000000001b0b72ca */ /* 0x000fc400000e0000 */
[----:B------:R-:W-:Y:S02]  /*b220*/  R2UR UR15, R25 ;  /* 0x00000000190f72ca */ /* 0x000fe400000e0000 */
[----:B------:R-:W-:Y:S02]  /*b230*/  R2UR UR19, R29 ;  /* 0x000000001d1372ca */ /* 0x000fe400000e0000 */
[----:B------:R-:W-:-:S06]  /*b240*/  WARPGROUP.ARRIVE ;  /* 0x00000000000079c5 */ /* 0x000fcc0000000000 */
[----:B------:R-:W-:Y:S03]  /*b250*/  HGMMA.64x256x16.F32 R24, R152, gdesc[UR4].tnspB, RZ, !UPT, gsb0 ;  /* 0x43e0000498187df0 */ /* 0x000fe6000c0008ff */
[----:B------:R-:W-:Y:S02]  /*b260*/  WARPGROUP.DEPBAR.LE gsb0, 0x0 ;  /* 0x00008000000079c5 */ /* 0x000fe40000010000 */
[----:B------:R-:W-:-:S15]  /*b270*/  WARPGROUP.ARRIVE ;  /* 0x00000000000079c5 */ /* 0x000fde0000000000 */
[----:B------:R-:W-:-:S08]  /*b280*/  NOP ;  /* 0x0000000000007918 */ /* 0x000fd00000000000 */
[----:B------:R-:W-:Y:S03]  /*b290*/  HGMMA.64x256x16.F32 R24, R156, gdesc[UR8].tnspB, R24, gsb0 ;  /* 0x43e000089c187df0 */ /* 0x000fe60008000818 */
        /* <DEDUP_REMOVED lines=14> */
[----:B---3--:R-:W3:Y:S02]  /*b380*/  FENCE.VIEW.ASYNC.S ;  /* 0x00000000000073c6 */ /* 0x008ee40000000000 */
[----:B---3--:R-:W-:Y:S01]  /*b390*/  NOP ;  /* 0x0000000000007918 */ /* 0x008fe20000000000 */
[----:B------:R-:W-:Y:S06]  /*b3a0*/  BAR.ARV 0xe, 0x100 ;  /* 0x0384000000007b1d */ /* 0x000fec0000002000 */
[----:B------:R-:W-:Y:S05]  /*b3b0*/  @!P0 BRA `(.L_x_696) ;  /* 0x0000000000048947 */ /* 0x000fea0003800000 */
[----:B------:R-:W-:Y:S01]  /*b3c0*/  BPT.TRAP 0x1 ;  /* 0x000000040000795c */ /* 0x000fe20000300000 */
.L_x_696:
[----:B------:R-:W-:Y:S01]  /*b3d0*/  VIADD R168, R168, 0xfffffffe ;  /* 0xfffffffea8a87836 */ /* 0x000fe20000000000 */
[----:B------:R-:W-:Y:S01]  /*b3e0*/  BSSY B0, `(.L_x_697) ;  /* 0x00001af000007945 */ /* 0x000fe20003800000 */
[----:B-12---:R-:W-:-:S03]  /*b3f0*/  VIADD R14, R14, 0x28c60 ;  /* 0x00028c600e0e7836 */ /* 0x006fc60000000000 */
[----:B------:R-:W-:Y:S02]  /*b400*/  ISETP.GE.AND P1, PT, R168, R196, PT ;  /* 0x000000c4a800720c */ /* 0x000fe40003f26270 */
[----:B------:R-:W-:-:S04]  /*b410*/  PRMT R14, R190, 0x654, R14 ;  /* 0x00000654be0e7816 */ /* 0x000fc8000000000e */
[----:B------:R1:W-:Y:S07]  /*b420*/  SYNCS.ARRIVE.TRANS64.RED.A1T0 RZ, [R14+URZ], RZ ;  /* 0x000000ff0eff79a7 */ /* 0x0003ee000810043f */
[----:B------:R-:W-:Y:S05]  /*b430*/  @!P1 BRA `(.L_x_698) ;  /* 0x0000001800a49947 */ /* 0x000fea0003800000 */
[----:B------:R-:W-:Y:S02]  /*b440*/  IMAD.MOV.U32 R211, RZ, RZ, R168 ;  /* 0x000000ffffd37224 */ /* 0x000fe400078e00a8 */
[----:B------:R-:W-:Y:S02]  /*b450*/  IMAD.MOV.U32 R15, RZ, RZ, R20 ;  /* 0x000000ffff0f7224 */ /* 0x000fe400078e0014 */
[----:B------:R-:W-:Y:S02]  /*b460*/  IMAD.MOV.U32 R219, RZ, RZ, R10 ;  /* 0x000000ffffdb7224 */ /* 0x000fe400078e000a */
[----:B------:R-:W-:-:S07]  /*b470*/  IMAD.MOV.U32 R218, RZ, RZ, R19 ;  /* 0x000000ffffda7224 */ /* 0x000fce00078e0013 */
.L_x_711:
[----:B------:R-:W-:Y:S02]  /*b480*/  VIADD R19, R218, 0x1 ;  /* 0x00000001da137836 */ /* 0x000fe40000000000 */
[----:B------:R-:W-:Y:S02]  /*b490*/  IMAD.MOV.U32 R3, RZ, RZ, R211 ;  /* 0x000000ffff037224 */ /* 0x000fe400078e00d3 */
[----:B------:R-:W-:Y:S01]  /*b4a0*/  VIADD R211, R211, 0xffffffff ;  /* 0xffffffffd3d37836 */ /* 0x000fe20000000000 */
[----:B------:R-:W-:Y:S02]  /*b4b0*/  ISETP.NE.AND P2, PT, R19, 0x2, PT ;  /* 0x000000021300780c */ /* 0x000fe40003f45270 */
[----:B------:R-:W-:Y:S02]  /*b4c0*/  ISETP.GT.AND P1, PT, R3, R196, PT ;  /* 0x000000c40300720c */ /* 0x000fe40003f24270 */
[----:B------:R-:W-:Y:S02]  /*b4d0*/  SEL R3, RZ, 0x1, P2 ;  /* 0x00000001ff037807 */ /* 0x000fe40001000000 */
[----:B------:R-:W-:-:S02]  /*b4e0*/  SEL R19, R19, RZ, P2 ;  /* 0x000000ff13137207 */ /* 0x000fc40001000000 */
[----:B------:R-:W-:Y:S01]  /*b4f0*/  LOP3.LUT R185, R185, R3, RZ, 0x3c, !PT ;  /* 0x00000003b9b97212 */ /* 0x000fe200078e3cff */
[----:B--2---:R-:W-:Y:S06]  /*b500*/  @!P0 BRA `(.L_x_699) ;  /* 0x0000000000048947 */ /* 0x004fec0003800000 */
[----:B------:R-:W-:Y:S01]  /*b510*/  BPT.TRAP 0x1 ;  /* 0x000000040000795c */ /* 0x000fe20000300000 */
.L_x_699:
[----:B------:R-:W-:Y:S01]  /*b520*/  IMAD R21, R19, 0x8, R2 ;  /* 0x0000000813157824 */ /* 0x000fe200078e0202 */
[----:B-1----:R-:W-:-:S04]  /*b530*/  SHF.L.U32 R14, R185, 0x1f, RZ ;  /* 0x0000001fb90e7819 */ /* 0x002fc800000006ff */
[----:B------:R1:W2:Y:S01]  /*b540*/  SYNCS.PHASECHK.TRANS64.TRYWAIT P2, [R21+URZ+0x28c30], R14 ;  /* 0x028c300e150075a7 */ /* 0x0002a2000804017f */
[----:B------:R-:W-:Y:S05]  /*b550*/  @!P0 BRA `(.L_x_700) ;  /* 0x0000000000048947 */ /* 0x000fea0003800000 */
[----:B------:R-:W-:Y:S01]  /*b560*/  BPT.TRAP 0x1 ;  /* 0x000000040000795c */ /* 0x000fe20000300000 */
.L_x_700:
[----:B------:R-:W-:Y:S01]  /*b570*/  VIADD R3, R2, 0x20400 ;  /* 0x0002040002037836 */ /* 0x000fe20000000000 */
[----:B------:R-:W-:Y:S01]  /*b580*/  BSSY B1, `(.L_x_701) ;  /* 0x0000009000017945 */ /* 0x000fe20003800000 */
[----:B0-----:R-:W-:Y:S01]  /*b590*/  LEA R156, R19, R0, 0x9 ;  /* 0x00000000139c7211 */ /* 0x001fe200078e48ff */
[----:B------:R-:W-:Y:S02]  /*b5a0*/  IMAD.MOV.U32 R157, RZ, RZ, 0x40000040 ;  /* 0x40000040ff9d7424 */ /* 0x000fe400078e00ff */
[----:B------:R-:W-:-:S04]  /*b5b0*/  SHF.R.U32.HI R3, RZ, 0x4, R3 ;  /* 0x00000004ff037819 */ /* 0x000fc80000011603 */
[----:B------:R-:W-:-:S04]  /*b5c0*/  LOP3.LUT R3, R3, 0x3fff, RZ, 0xc0, !PT ;  /* 0x00003fff03037812 */ /* 0x000fc800078ec0ff */
[----:B------:R-:W-:Y:S01]  /*b5d0*/  LOP3.LUT R152, R3, 0x10000, RZ, 0xfc, !PT ;  /* 0x0001000003987812 */ /* 0x000fe200078efcff */
[----:B--2---:R-:W-:Y:S06]  /*b5e0*/  @P2 BRA `(.L_x_702) ;  /* 0x0000000000082947 */ /* 0x004fec0003800000 */
[----:B------:R-:W0:Y:S02]  /*b5f0*/  SYNCS.PHASECHK.TRANS64.TRYWAIT P2, [R21+URZ+0x28c30], R14 ;  /* 0x028c300e150075a7 */ /* 0x000e24000804017f */
[----:B0-----:R-:W-:Y:S05]  /*b600*/  @!P2 BRA `(.L_x_703) ;  /* 0x000000f400d0a947 */ /* 0x001fea0003800000 */
.L_x_702:
[----:B------:R-:W-:Y:S05]  /*b610*/  BSYNC B1 ;  /* 0x0000000000017941 */ /* 0x000fea0003800000 */
.L_x_701:
[----:B------:R-:W-:Y:S01]  /*b620*/  IMAD.MOV.U32 R153, RZ, RZ, 0x40000040 ;  /* 0x40000040ff997424 */ /* 0x000fe200078e00ff */
[----:B------:R-:W-:Y:S01]  /*b630*/  R2UR UR4, R152 ;  /* 0x00000000980472ca */ /* 0x000fe200000e0000 */
[C---:B------:R-:W-:Y:S01]  /*b640*/  VIADD R154, R156.reuse, 0x2 ;  /* 0x000000029c9a7836 */ /* 0x040fe20000000000 */
[C---:B------:R-:W-:Y:S01]  /*b650*/  R2UR UR6, R156.reuse ;  /* 0x000000009c0672ca */ /* 0x040fe200000e0000 */
[C---:B------:R-:W-:Y:S01]  /*b660*/  VIADD R152, R156.reuse, 0x4 ;  /* 0x000000049c987836 */ /* 0x040fe20000000000 */
[----:B------:R-:W-:Y:S01]  /*b670*/  R2UR UR7, R157 ;  /* 0x000000009d0772ca */ /* 0x000fe200000e0000 */
[----:B------:R-:W-:Y:S01]  /*b680*/  VIADD R156, R156, 0x6 ;  /* 0x000000069c9c7836 */ /* 0x000fe20000000000 */
[----:B------:R-:W-:Y:S01]  /*b690*/  R2UR UR5, R153 ;  /* 0x00000000990572ca */ /* 0x000fe200000e0000 */
[----:B------:R-:W-:Y:S01]  /*b6a0*/  IMAD.MOV.U32 R155, RZ, RZ, 0x40000040 ;  /* 0x40000040ff9b7424 */ /* 0x000fe200078e00ff */
[----:B------:R-:W-:Y:S01]  /*b6b0*/  R2UR UR10, R154 ;  /* 0x000000009a0a72ca */ /* 0x000fe200000e0000 */
[----:B------:R-:W-:Y:S01]  /*b6c0*/  IMAD.MOV.U32 R157, RZ, RZ, 0x40000040 ;  /* 0x40000040ff9d7424 */ /* 0x000fe200078e00ff */
[----:B------:R-:W-:-:S02]  /*b6d0*/  R2UR UR14, R152 ;  /* 0x00000000980e72ca */ /* 0x000fc400000e0000 */
[----:B------:R-:W-:Y:S02]  /*b6e0*/  R2UR UR11, R155 ;  /* 0x000000009b0b72ca */ /* 0x000fe400000e0000 */
[----:B------:R-:W-:Y:S02]  /*b6f0*/  R2UR UR15, R153 ;  /* 0x00000000990f72ca */ /* 0x000fe400000e0000 */
[----:B------:R-:W-:Y:S02]  /*b700*/  R2UR UR18, R156 ;  /* 0x000000009c1272ca */ /* 0x000fe400000e0000 */
[----:B------:R-:W-:Y:S02]  /*b710*/  R2UR UR19, R157 ;  /* 0x000000009d1372ca */ /* 0x000fe400000e0000 */
[----:B------:R-:W-:Y:S01]  /*b720*/  WARPGROUP.ARRIVE ;  /* 0x00000000000079c5 */ /* 0x000fe20000000000 */
[----:B------:R-:W-:Y:S02]  /*b730*/  R2UR UR8, R8 ;  /* 0x00000000080872ca */ /* 0x000fe400000e0000 */
[----:B------:R-:W-:-:S02]  /*b740*/  R2UR UR9, R9 ;  /* 0x00000000090972ca */ /* 0x000fc400000e0000 */
[----:B------:R-:W-:Y:S01]  /*b750*/  R2UR UR12, R6 ;  /* 0x00000000060c72ca */ /* 0x000fe200000e0000 */
[----:B------:R-:W-:Y:S01]  /*b760*/  HGMMA.64x64x16.F32 R152, gdesc[UR4], RZ, !UPT, gsb0 ;  /* 0x00e00000049879f0 */ /* 0x000fe2000c0008ff */
[----:B------:R-:W-:Y:S02]  /*b770*/  R2UR UR13, R7 ;  /* 0x00000000070d72ca */ /* 0x000fe400000e0000 */
[----:B------:R-:W-:Y:S02]  /*b780*/  R2UR UR16, R4 ;  /* 0x00000000041072ca */ /* 0x000fe400000e0000 */
[----:B------:R-:W-:Y:S01]  /*b790*/  R2UR UR17, R5 ;  /* 0x00000000051172ca */ /* 0x000fe200000e0000 */
        /* <DEDUP_REMOVED lines=12> */
.L_x_704:
[----:B------:R-:W-:Y:S02]  /*b860*/  FMNMX.FTZ R3, R152, R219, !PT ;  /* 0x000000db98037209 */ /* 0x000fe40007810000 */
[----:B------:R-:W-:Y:S02]  /*b870*/  ISETP.NE.AND P2, PT, R197, RZ, PT ;  /* 0x000000ffc500720c */ /* 0x000fe40003f45270 */
[----:B------:R-:W-:-:S04]  /*b880*/  FMNMX.FTZ R3, R153, R3, !PT ;  /* 0x0000000399037209 */ /* 0x000fc80007810000 */
[----:B------:R-:W-:-:S04]  /*b890*/  FMNMX.FTZ R3, R156, R3, !PT ;  /* 0x000000039c037209 */ /* 0x000fc80007810000 */
[----:B------:R-:W-:-:S03]  /*b8a0*/  FMNMX.FTZ R3, R157, R3, !PT ;  /* 0x000000039d037209 */ /* 0x000fc60007810000 */
[----:B------:R-:W-:Y:S01]  /*b8b0*/  @!P2 IMAD R218, R218, 0x40, R195 ;  /* 0x00000040dadaa824 */ /* 0x000fe200078e02c3 */
[----:B------:R-:W-:-:S03]  /*b8c0*/  FMNMX.FTZ R3, R160, R3, !PT ;  /* 0x00000003a0037209 */ /* 0x000fc60007810000 */
[----:B------:R-:W-:Y:S01]  /*b8d0*/  @!P2 IMAD R218, R218, 0x4, R2 ;  /* 0x00000004dadaa824 */ /* 0x000fe200078e0202 */
        /* <DEDUP_REMOVED lines=11> */
[----:B------:R-:W2:Y:S02]  /*b990*/  SHFL.BFLY PT, R10, R3, 0x2, 0x1f ;  /* 0x0c401f00030a7f89 */ /* 0x000ea400000e0000 */
[----:B--2---:R-:W-:-:S05]  /*b9a0*/  FMNMX.FTZ R10, R3, R10, !PT ;  /* 0x0000000a030a7209 */ /* 0x004fca0007810000 */
[----:B------:R-:W2:Y:S02]  /*b9b0*/  SHFL.BFLY PT, R3, R10, 0x1, 0x1f ;  /* 0x0c201f000a037f89 */ /* 0x000ea400000e0000 */
[----:B--2---:R-:W-:Y:S01]  /*b9c0*/  FMNMX.FTZ R10, R10, R3, !PT ;  /* 0x000000030a0a7209 */ /* 0x004fe20007810000 */
[----:B------:R-:W-:-:S04]  /*b9d0*/  IMAD.U32 R3, RZ, RZ, UR38 ;  /* 0x00000026ff037e24 */ /* 0x000fc8000f8e00ff */
[C---:B------:R-:W-:Y:S01]  /*b9e0*/  FADD.FTZ R219, -R10.reuse, R219 ;  /* 0x000000db0adb7221 */ /* 0x040fe20000010100 */
[----:B------:R-:W-:-:S03]  /*b9f0*/  FMUL.FTZ R20, R10, R3 ;  /* 0x000000030a147220 */ /* 0x000fc60000410000 */
[-C--:B------:R-:W-:Y:S01]  /*ba00*/  FMUL.FTZ R222, R219, R3.reuse ;  /* 0x00000003dbde7220 */ /* 0x080fe20000410000 */
[-CC-:B------:R-:W-:Y:S01]  /*ba10*/  FFMA.FTZ R152, R152, R3.reuse, -R20.reuse ;  /* 0x0000000398987223 */ /* 0x180fe20000010814 */
        /* <DEDUP_REMOVED lines=14> */
[----:B------:R-:W-:Y:S01]  /*bb00*/  FFMA.FTZ R181, R181, R3, -R20 ;  /* 0x00000003b5b57223 */ /* 0x000fe20000010814 */
[----:B------:R-:W-:Y:S01]  /*bb10*/  VIADD R20, R21, 0x28c40 ;  /* 0x00028c4015147836 */ /* 0x000fe20000000000 */
[----:B------:R-:W2:Y:S04]  /*bb20*/  MUFU.EX2 R168, R222 ;  /* 0x000000de00a87308 */ /* 0x000ea80000000800 */
[----:B------:R-:W-:-:S04]  /*bb30*/  PRMT R20, R190, 0x654, R20 ;  /* 0x00000654be147816 */ /* 0x000fc80000000014 */
[----:B------:R3:W-:Y:S01]  /*bb40*/  SYNCS.ARRIVE.TRANS64.RED.A1T0 RZ, [R20+URZ], RZ ;  /* 0x000000ff14ff79a7 */ /* 0x0007e2000810043f */
[----:B------:R-:W4:Y:S01]  /*bb50*/  MUFU.EX2 R152, R152 ;  /* 0x0000009800987308 */ /* 0x000f220000000800 */
[----:B---3--:R-:W-:-:S07]  /*bb60*/  FMNMX.FTZ R20, R154, R15, !PT ;  /* 0x0000000f9a147209 */ /* 0x008fce0007810000 */
[----:B------:R-:W3:Y:S01]  /*bb70*/  MUFU.EX2 R153, R153 ;  /* 0x0000009900997308 */ /* 0x000ee20000000800 */
[----:B--2---:R-:W-:Y:S01]  /*bb80*/  @!P2 STS [R218+0x28800], R168 ;  /* 0x028800a8da00a388 */ /* 0x004fe20000000800 */
[----:B------:R-:W-:Y:S01]  /*bb90*/  FMUL.FTZ R24, R24, R168 ;  /* 0x000000a818187220 */ /* 0x000fe20000410000 */
[----:B------:R-:W-:Y:S01]  /*bba0*/  FMNMX.FTZ R20, R155, R20, !PT ;  /* 0x000000149b147209 */ /* 0x000fe20007810000 */
[-C--:B------:R-:W-:Y:S01]  /*bbb0*/  FMUL.FTZ R25, R25, R168.reuse ;  /* 0x000000a819197220 */ /* 0x080fe20000410000 */
[-C--:B------:R-:W-:Y:S01]  /*bbc0*/  FMUL.FTZ R28, R28, R168.reuse ;  /* 0x000000a81c1c7220 */ /* 0x080fe20000410000 */
[----:B------:R-:W-:Y:S01]  /*bbd0*/  FMUL.FTZ R29, R29, R168 ;  /* 0x000000a81d1d7220 */ /* 0x000fe20000410000 */
[----:B------:R-:W-:Y:S01]  /*bbe0*/  FMNMX.FTZ R20, R158, R20, !PT ;  /* 0x000000149e147209 */ /* 0x000fe20007810000 */
[----:B------:R-:W2:Y:S01]  /*bbf0*/  MUFU.EX2 R156, R156 ;  /* 0x0000009c009c7308 */ /* 0x000ea20000000800 */
[----:B----4-:R-:W-:Y:S01]  /*bc00*/  FFMA.FTZ R11, R168, R11, R152 ;  /* 0x0000000ba80b7223 */ /* 0x010fe20000010098 */
[----:B------:R-:W-:Y:S01]  /*bc10*/  FMUL.FTZ R32, R32, R168 ;  /* 0x000000a820207220 */ /* 0x000fe20000410000 */
[----:B------:R-:W-:Y:S01]  /*bc20*/  FMNMX.FTZ R20, R159, R20, !PT ;  /* 0x000000149f147209 */ /* 0x000fe20007810000 */
[-C--:B------:R-:W-:Y:S01]  /*bc30*/  FMUL.FTZ R33, R33, R168.reuse ;  /* 0x000000a821217220 */ /* 0x080fe20000410000 */
[-C--:B------:R-:W-:Y:S01]  /*bc40*/  FMUL.FTZ R36, R36, R168.reuse ;  /* 0x000000a824247220 */ /* 0x080fe20000410000 */
[----:B------:R-:W-:Y:S01]  /*bc50*/  FMUL.FTZ R37, R37, R168 ;  /* 0x000000a825257220 */ /* 0x000fe20000410000 */
[----:B------:R-:W-:Y:S01]  /*bc60*/  FMNMX.FTZ R20, R162, R20, !PT ;  /* 0x00000014a2147209 */ /* 0x000fe20007810000 */
[----:B------:R-:W4:Y:S01]  /*bc70*/  MUFU.EX2 R157, R157 ;  /* 0x0000009d009d7308 */ /* 0x000f220000000800 */
[C---:B---3--:R-:W-:Y:S01]  /*bc80*/  FADD.FTZ R11, R153.reuse, R11 ;  /* 0x0000000b990b7221 */ /* 0x048fe20000010000 */
[----:B------:R-:W-:Y:S01]  /*bc90*/  F2FP.F16.F32.PACK_AB R152, R153, R152 ;  /* 0x000000989998723e */ /* 0x000fe200000000ff */
[----:B------:R-:W-:Y:S01]  /*bca0*/  FMUL.FTZ R40, R40, R168 ;  /* 0x000000a828287220 */ /* 0x000fe20000410000 */
[----:B------:R-:W-:Y:S01]  /*bcb0*/  FMNMX.FTZ R20, R163, R20, !PT ;  /* 0x00000014a3147209 */ /* 0x000fe20007810000 */
[-C--:B------:R-:W-:Y:S01]  /*bcc0*/  FMUL.FTZ R41, R41, R168.reuse ;  /* 0x000000a829297220 */ /* 0x080fe20000410000 */
[-C--:B------:R-:W-:Y:S01]  /*bcd0*/  FMUL.FTZ R44, R44, R168.reuse ;  /* 0x000000a82c2c7220 */ /* 0x080fe20000410000 */
[----:B------:R-:W-:Y:S01]  /*bce0*/  FMUL.FTZ R45, R45, R168 ;  /* 0x000000a82d2d7220 */ /* 0x000fe20000410000 */
[----:B------:R-:W-:Y:S01]  /*bcf0*/  FMNMX.FTZ R20, R166, R20, !PT ;  /* 0x00000014a6147209 */ /* 0x000fe20007810000 */
[----:B------:R-:W-:Y:S01]  /*bd00*/  MUFU.EX2 R161, R161 ;  /* 0x000000a100a17308 */ /* 0x000fe20000000800 */
[----:B--2---:R-:W-:Y:S01]  /*bd10*/  FADD.FTZ R11, R156, R11 ;  /* 0x0000000b9c0b7221 */ /* 0x004fe20000010000 */
[----:B------:R-:W-:Y:S01]  /*bd20*/  FMUL.FTZ R48, R48, R168 ;  /* 0x000000a830307220 */ /* 0x000fe20000410000 */
[----:B------:R-:W-:Y:S01]  /*bd30*/  FMNMX.FTZ R20, R167, R20, !PT ;  /* 0x00000014a7147209 */ /* 0x000fe20007810000 */
[-C--:B------:R-:W-:Y:S01]  /*bd40*/  FMUL.FTZ R49, R49, R168.reuse ;  /* 0x000000a831317220 */ /* 0x080fe20000410000 */
[-C--:B------:R-:W-:Y:S01]  /*bd50*/  FMUL.FTZ R52, R52, R168.reuse ;  /* 0x000000a834347220 */ /* 0x080fe20000410000 */
[----:B------:R-:W-:Y:S01]  /*bd60*/  FMUL.FTZ R53, R53, R168 ;  /* 0x000000a835357220 */ /* 0x000fe20000410000 */
[----:B------:R-:W-:Y:S01]  /*bd70*/  FMNMX.FTZ R20, R170, R20, !PT ;  /* 0x00000014aa147209 */ /* 0x000fe20007810000 */
[----:B------:R-:W-:Y:S01]  /*bd80*/  MUFU.EX2 R164, R164 ;  /* 0x000000a400a47308 */ /* 0x000fe20000000800 */
[----:B----4-:R-:W-:Y:S01]  /*bd90*/  FADD.FTZ R11, R157, R11 ;  /* 0x0000000b9d0b7221 */ /* 0x010fe20000010000 */
[----:B------:R-:W-:Y:S01]  /*bda0*/  FMUL.FTZ R56, R56, R168 ;  /* 0x000000a838387220 */ /* 0x000fe20000410000 */
[----:B------:R-:W-:Y:S01]  /*bdb0*/  FMNMX.FTZ R20, R171, R20, !PT ;  /* 0x00000014ab147209 */ /* 0x000fe20007810000 */
[-C--:B------:R-:W-:Y:S01]  /*bdc0*/  FMUL.FTZ R57, R57, R168.reuse ;  /* 0x000000a839397220 */ /* 0x080fe20000410000 */
[-C--:B------:R-:W-:Y:S01]  /*bdd0*/  FMUL.FTZ R60, R60, R168.reuse ;  /* 0x000000a83c3c7220 */ /* 0x080fe20000410000 */
[----:B------:R-:W-:Y:S01]  /*bde0*/  FMUL.FTZ R61, R61, R168 ;  /* 0x000000a83d3d7220 */ /* 0x000fe20000410000 */
[----:B------:R-:W-:Y:S01]  /*bdf0*/  FMNMX.FTZ R20, R174, R20, !PT ;  /* 0x00000014ae147209 */ /* 0x000fe20007810000 */
[----:B------:R-:W-:Y:S01]  /*be00*/  MUFU.EX2 R165, R165 ;  /* 0x000000a500a57308 */ /* 0x000fe20000000800 */
[-C--:B------:R-:W-:Y:S01]  /*be10*/  FMUL.FTZ R64, R64, R168.reuse ;  /* 0x000000a840407220 */ /* 0x080fe20000410000 */
        /* <DEDUP_REMOVED lines=20> */
[-C--:B------:R-:W-:Y:S01]  /*bf60*/  FMUL.FTZ R92, R92, R168.reuse ;  /* 0x000000a85c5c7220 */ /* 0x080fe20000410000 */
[-C--:B------:R-:W-:Y:S01]  /*bf70*/  FMUL.FTZ R93, R93, R168.reuse ;  /* 0x000000a85d5d7220 */ /* 0x080fe20000410000 */
[----:B------:R-:W2:Y:S01]  /*bf80*/  SHFL.BFLY PT, R153, R20, 0x2, 0x1f ;  /* 0x0c401f0014997f89 */ /* 0x000ea200000e0000 */
        /* <DEDUP_REMOVED lines=23> */
[----:B--2---:R-:W-:Y:S01]  /*c100*/  FMNMX.FTZ R20, R20, R153, !PT ;  /* 0x0000009914147209 */ /* 0x004fe20007810000 */
[----:B------:R-:W-:Y:S01]  /*c110*/  MUFU.EX2 R180, R180 ;  /* 0x000000b400b47308 */ /* 0x000fe20000000800 */
[-C--:B------:R-:W-:Y:S01]  /*c120*/  FMUL.FTZ R136, R136, R168.reuse ;  /* 0x000000a888887220 */ /* 0x080fe20000410000 */
[-C--:B------:R-:W-:Y:S01]  /*c130*/  FMUL.FTZ R137, R137, R168.reuse ;  /* 0x000000a889897220 */ /* 0x080fe20000410000 */
[-C--:B------:R-:W-:Y:S01]  /*c140*/  FMUL.FTZ R140, R140, R168.reuse ;  /* 0x000000a88c8c7220 */ /* 0x080fe20000410000 */
[----:B------:R-:W2:Y:S01]  /*c150*/  SHFL.BFLY PT, R222, R20, 0x1, 0x1f ;  /* 0x0c201f0014de7f89 */ /* 0x000ea200000e0000 */
[-C--:B------:R-:W-:Y:S01]  /*c160*/  FMUL.FTZ R141, R141, R168.reuse ;  /* 0x000000a88d8d7220 */ /* 0x080fe20000410000 */
[-C--:B------:R-:W-:Y:S01]  /*c170*/  FMUL.FTZ R144, R144, R168.reuse ;  /* 0x000000a890907220 */ /* 0x080fe20000410000 */
[-C--:B------:R-:W-:Y:S01]  /*c180*/  FMUL.FTZ R145, R145, R168.reuse ;  /* 0x000000a891917220 */ /* 0x080fe20000410000 */
[----:B------:R-:W3:Y:S01]  /*c190*/  MUFU.EX2 R153, R160 ;  /* 0x000000a000997308 */ /* 0x000ee20000000800 */
[-C--:B------:R-:W-:Y:S01]  /*c1a0*/  FMUL.FTZ R148, R148, R168.reuse ;  /* 0x000000a894947220 */ /* 0x080fe20000410000 */
[----:B------:R-:W-:-:S06]  /*c1b0*/  FMUL.FTZ R149, R149, R168 ;  /* 0x000000a895957220 */ /* 0x000fcc0000410000 */
[----:B------:R-:W4:Y:S01]  /*c1c0*/  MUFU.EX2 R160, R219 ;  /* 0x000000db00a07308 */ /* 0x000f220000000800 */
[----:B---3--:R-:W-:Y:S01]  /*c1d0*/  FADD.FTZ R11, R153, R11 ;  /* 0x0000000b990b7221 */ /* 0x008fe20000010000 */
[----:B--2---:R-:W-:-:S03]  /*c1e0*/  FMNMX.FTZ R20, R20, R222, !PT ;  /* 0x000000de14147209 */ /* 0x004fc60007810000 */
[----:B------:R-:W-:Y:S02]  /*c1f0*/  FADD.FTZ R11, R161, R11 ;  /* 0x0000000ba10b7221 */ /* 0x000fe40000010000 */
[----:B------:R-:W-:Y:S02]  /*c200*/  FADD.FTZ R15, -R20, R15 ;  /* 0x0000000f140f7221 */ /* 0x000fe40000010100 */
[----:B------:R-:W-:Y:S02]  /*c210*/  FADD.FTZ R11, R164, R11 ;  /* 0x0000000ba40b7221 */ /* 0x000fe40000010000 */
[----:B------:R-:W-:Y:S02]  /*c220*/  FMUL.FTZ R15, R15, R3 ;  /* 0x000000030f0f7220 */ /* 0x000fe40000410000 */
[----:B------:R-:W-:-:S04]  /*c230*/  FADD.FTZ R11, R165, R11 ;  /* 0x0000000ba50b7221 */ /* 0x000fc80000010000 */
[----:B----4-:R-:W-:Y:S01]  /*c240*/  FADD.FTZ R11, R160, R11 ;  /* 0x0000000ba00b7221 */ /* 0x010fe20000010000 */
[----:B------:R-:W2:Y:S01]  /*c250*/  MUFU.EX2 R15, R15 ;  /* 0x0000000f000f7308 */ /* 0x000ea20000000800 */
[C---:B------:R-:W-:Y:S02]  /*c260*/  F2FP.F16.F32.PACK_AB R160, R169.reuse, R160 ;  /* 0x000000a0a9a0723e */ /* 0x040fe400000000ff */
[----:B------:R-:W-:-:S04]  /*c270*/  FADD.FTZ R11, R169, R11 ;  /* 0x0000000ba90b7221 */ /* 0x000fc80000010000 */
[----:B------:R-:W-:-:S04]  /*c280*/  FADD.FTZ R11, R172, R11 ;  /* 0x0000000bac0b7221 */ /* 0x000fc80000010000 */
[----:B------:R-:W-:-:S04]  /*c290*/  FADD.FTZ R11, R173, R11 ;  /* 0x0000000bad0b7221 */ /* 0x000fc80000010000 */
[----:B------:R-:W-:Y:S01]  /*c2a0*/  FADD.FTZ R11, R176, R11 ;  /* 0x0000000bb00b7221 */ /* 0x000fe20000010000 */
[----:B--2---:R2:W-:Y:S01]  /*c2b0*/  @!P2 STS [R218+0x28820], R15 ;  /* 0x0288200fda00a388 */ /* 0x0045e20000000800 */
[-C--:B------:R-:W-:Y:S02]  /*c2c0*/  FMUL.FTZ R26, R26, R15.reuse ;  /* 0x0000000f1a1a7220 */ /* 0x080fe40000410000 */
[----:B------:R-:W-:Y:S01]  /*c2d0*/  FADD.FTZ R11, R177, R11 ;  /* 0x0000000bb10b7221 */ /* 0x000fe20000010000 */
[-C--:B------:R-:W-:Y:S01]  /*c2e0*/  FMUL.FTZ R27, R27, R15.reuse ;  /* 0x0000000f1b1b7220 */ /* 0x080fe20000410000 */
[-C--:B------:R-:W-:Y:S01]  /*c2f0*/  FMUL.FTZ R30, R30, R15.reuse ;  /* 0x0000000f1e1e7220 */ /* 0x080fe20000410000 */
[-C--:B------:R-:W-:Y:S01]  /*c300*/  FMUL.FTZ R31, R31, R15.reuse ;  /* 0x0000000f1f1f7220 */ /* 0x080fe20000410000 */
[----:B------:R-:W-:Y:S01]  /*c310*/  FADD.FTZ R11, R180, R11 ;  /* 0x0000000bb40b7221 */ /* 0x000fe20000010000 */
[-C--:B------:R-:W-:Y:S01]  /*c320*/  FMUL.FTZ R34, R34, R15.reuse ;  /* 0x0000000f22227220 */ /* 0x080fe20000410000 */
[-C--:B------:R-:W-:Y:S01]  /*c330*/  FMUL.FTZ R35, R35, R15.reuse ;  /* 0x0000000f23237220 */ /* 0x080fe20000410000 */
[----:B------:R-:W-:Y:S01]  /*c340*/  FMUL.FTZ R38, R38, R15 ;  /* 0x0000000f26267220 */ /* 0x000fe20000410000 */
[----:B--2---:R-:W-:Y:S01]  /*c350*/  FMUL.FTZ R218, R20, R3 ;  /* 0x0000000314da7220 */ /* 0x004fe20000410000 */
[-C--:B------:R-:W-:Y:S01]  /*c360*/  FMUL.FTZ R39, R39, R15.reuse ;  /* 0x0000000f27277220 */ /* 0x080fe20000410000 */
[-C--:B------:R-:W-:Y:S01]  /*c370*/  FMUL.FTZ R42, R42, R15.reuse ;  /* 0x0000000f2a2a7220 */ /* 0x080fe20000410000 */
[----:B------:R-:W-:Y:S01]  /*c380*/  FMUL.FTZ R43, R43, R15 ;  /* 0x0000000f2b2b7220 */ /* 0x000fe20000410000 */
[-CC-:B------:R-:W-:Y:S01]  /*c390*/  FFMA.FTZ R154, R154, R3.reuse, -R218.reuse ;  /* 0x000000039a9a7223 */ /* 0x180fe200000108da */
[-CC-:B------:R-:W-:Y:S01]  /*c3a0*/  FFMA.FTZ R155, R155, R3.reuse, -R218.reuse ;  /* 0x000000039b9b7223 */ /* 0x180fe200000108da */
[-CC-:B------:R-:W-:Y:S01]  /*c3b0*/  FFMA.FTZ R219, R166, R3.reuse, -R218.reuse ;  /* 0x00000003a6db7223 */ /* 0x180fe200000108da */
[-CC-:B------:R-:W-:Y:S01]  /*c3c0*/  FFMA.FTZ R158, R158, R3.reuse, -R218.reuse ;  /* 0x000000039e9e7223 */ /* 0x180fe200000108da */
[----:B------:R-:W2:Y:S01]  /*c3d0*/  MUFU.EX2 R166, R181 ;  /* 0x000000b500a67308 */ /* 0x000ea20000000800 */
[-CC-:B------:R-:W-:Y:S01]  /*c3e0*/  FFMA.FTZ R159, R159, R3.reuse, -R218.reuse ;  /* 0x000000039f9f7223 */ /* 0x180fe200000108da */
[-CC-:B------:R-:W-:Y:S01]  /*c3f0*/  FFMA.FTZ R162, R162, R3.reuse, -R218.reuse ;  /* 0x00000003a2a27223 */ /* 0x180fe200000108da */
[-CC-:B------:R-:W-:Y:S01]  /*c400*/  FFMA.FTZ R163, R163, R3.reuse, -R218.reuse ;  /* 0x00000003a3a37223 */ /* 0x180fe200000108da */
[-CC-:B------:R-:W-:Y:S01]  /*c410*/  FFMA.FTZ R167, R167, R3.reuse, -R218.reuse ;  /* 0x00000003a7a77223 */ /* 0x180fe200000108da */
[-CC-:B------:R-:W-:Y:S01]  /*c420*/  FFMA.FTZ R170, R170, R3.reuse, -R218.reuse ;  /* 0x00000003aaaa7223 */ /* 0x180fe200000108da */
[-CC-:B------:R-:W-:Y:S01]  /*c430*/  FFMA.FTZ R171, R171, R3.reuse, -R218.reuse ;  /* 0x00000003abab7223 */ /* 0x180fe200000108da */
[-CC-:B------:R-:W-:Y:S01]  /*c440*/  FFMA.FTZ R174, R174, R3.reuse, -R218.reuse ;  /* 0x00000003aeae7223 */ /* 0x180fe200000108da */
[----:B------:R3:W4:Y:S01]  /*c450*/  MUFU.EX2 R181, R154 ;  /* 0x0000009a00b57308 */ /* 0x0007220000000800 */
[-CC-:B------:R-:W-:Y:S01]  /*c460*/  FFMA.FTZ R175, R175, R3.reuse, -R218.reuse ;  /* 0x00000003afaf7223 */ /* 0x180fe200000108da */
[-CC-:B------:R-:W-:Y:S01]  /*c470*/  FFMA.FTZ R178, R178, R3.reuse, -R218.reuse ;  /* 0x00000003b2b27223 */ /* 0x180fe200000108da */
[-CC-:B------:R-:W-:Y:S01]  /*c480*/  FFMA.FTZ R179, R179, R3.reuse, -R218.reuse ;  /* 0x00000003b3b37223 */ /* 0x180fe200000108da */
[-CC-:B------:R-:W-:Y:S01]  /*c490*/  FFMA.FTZ R183, R183, R3.reuse, -R218.reuse ;  /* 0x00000003b7b77223 */ /* 0x180fe200000108da */
[----:B------:R-:W-:Y:S01]  /*c4a0*/  FFMA.FTZ R182, R182, R3, -R218 ;  /* 0x00000003b6b67223 */ /* 0x000fe200000108da */
[-C--:B------:R-:W-:Y:S01]  /*c4b0*/  FMUL.FTZ R46, R46, R15.reuse ;  /* 0x0000000f2e2e7220 */ /* 0x080fe20000410000 */
[----:B------:R-:W-:Y:S01]  /*c4c0*/  FMUL.FTZ R47, R47, R15 ;  /* 0x0000000f2f2f7220 */ /* 0x000fe20000410000 */
[----:B------:R-:W5:Y:S01]  /*c4d0*/  MUFU.EX2 R155, R155 ;  /* 0x0000009b009b7308 */ /* 0x000f620000000800 */
[----:B---3--:R-:W-:Y:S01]  /*c4e0*/  F2FP.F16.F32.PACK_AB R154, R157, R156 ;  /* 0x0000009c9d9a723e */ /* 0x008fe200000000ff */
[----:B--2---:R-:W-:Y:S01]  /*c4f0*/  FADD.FTZ R11, R166, R11 ;  /* 0x0000000ba60b7221 */ /* 0x004fe20000010000 */
[----:B------:R-:W-:Y:S01]  /*c500*/  F2FP.F16.F32.PACK_AB R156, R161, R153 ;  /* 0x00000099a19c723e */ /* 0x000fe200000000ff */
[-C--:B------:R-:W-:Y:S01]  /*c510*/  FMUL.FTZ R50, R50, R15.reuse ;  /* 0x0000000f32327220 */ /* 0x080fe20000410000 */
[----:B------:R-:W-:Y:S01]  /*c520*/  F2FP.F16.F32.PACK_AB R166, R166, R180 ;  /* 0x000000b4a6a6723e */ /* 0x000fe200000000ff */
[-C--:B------:R-:W-:Y:S01]  /*c530*/  FMUL.FTZ R51, R51, R15.reuse ;  /* 0x0000000f33337220 */ /* 0x080fe20000410000 */
[-C--:B------:R-:W-:Y:S01]  /*c540*/  FMUL.FTZ R54, R54, R15.reuse ;  /* 0x0000000f36367220 */ /* 0x080fe20000410000 */
[----:B------:R-:W2:Y:S01]  /*c550*/  MUFU.EX2 R158, R158 ;  /* 0x0000009e009e7308 */ /* 0x000ea20000000800 */
[----:B----4-:R-:W-:Y:S01]  /*c560*/  FFMA.FTZ R12, R15, R12, R181 ;  /* 0x0000000c0f0c7223 */ /* 0x010fe200000100b5 */
[-C--:B------:R-:W-:Y:S01]  /*c570*/  FMUL.FTZ R55, R55, R15.reuse ;  /* 0x0000000f37377220 */ /* 0x080fe20000410000 */
[-C--:B------:R-:W-:Y:S01]  /*c580*/  FMUL.FTZ R58, R58, R15.reuse ;  /* 0x0000000f3a3a7220 */ /* 0x080fe20000410000 */
[-C--:B------:R-:W-:Y:S01]  /*c590*/  FMUL.FTZ R59, R59, R15.reuse ;  /* 0x0000000f3b3b7220 */ /* 0x080fe20000410000 */
[-C--:B------:R-:W-:Y:S01]  /*c5a0*/  FMUL.FTZ R62, R62, R15.reuse ;  /* 0x0000000f3e3e7220 */ /* 0x080fe20000410000 */
[-C--:B------:R-:W-:Y:S01]  /*c5b0*/  FMUL.FTZ R63, R63, R15.reuse ;  /* 0x0000000f3f3f7220 */ /* 0x080fe20000410000 */
[----:B------:R-:W-:Y:S01]  /*c5c0*/  FMUL.FTZ R66, R66, R15 ;  /* 0x0000000f42427220 */ /* 0x000fe20000410000 */
[----:B------:R-:W3:Y:S01]  /*c5d0*/  MUFU.EX2 R159, R159 ;  /* 0x0000009f009f7308 */ /* 0x000ee20000000800 */
[C---:B-----5:R-:W-:Y:S01]  /*c5e0*/  FADD.FTZ R12, R155.reuse, R12 ;  /* 0x0000000c9b0c7221 */ /* 0x060fe20000010000 */
[----:B------:R-:W-:Y:S01]  /*c5f0*/  F2FP.F16.F32.PACK_AB R153, R155, R181 ;  /* 0x000000b59b99723e */ /* 0x000fe200000000ff */
[-C--:B------:R-:W-:Y:S01]  /*c600*/  FMUL.FTZ R67, R67, R15.reuse ;  /* 0x0000000f43437220 */ /* 0x080fe20000410000 */
[-C--:B------:R-:W-:Y:S01]  /*c610*/  FMUL.FTZ R70, R70, R15.reuse ;  /* 0x0000000f46467220 */ /* 0x080fe20000410000 */
[-C--:B------:R-:W-:Y:S01]  /*c620*/  FMUL.FTZ R71, R71, R15.reuse ;  /* 0x0000000f47477220 */ /* 0x080fe20000410000 */
[-C--:B------:R-:W-:Y:S01]  /*c630*/  FMUL.FTZ R74, R74, R15.reuse ;  /* 0x0000000f4a4a7220 */ /* 0x080fe20000410000 */
[-C--:B------:R-:W-:Y:S01]  /*c640*/  FMUL.FTZ R75, R75, R15.reuse ;  /* 0x0000000f4b4b7220 */ /* 0x080fe20000410000 */
[----:B------:R-:W4:Y:S01]  /*c650*/  MUFU.EX2 R162, R162 ;  /* 0x000000a200a27308 */ /* 0x000f220000000800 */
        /* <DEDUP_REMOVED lines=8> */
[C---:B---3--:R-:W-:Y:S01]  /*c6e0*/  FADD.FTZ R12, R159.reuse, R12 ;  /* 0x0000000c9f0c7221 */ /* 0x048fe20000010000 */
[----:B------:R-:W-:Y:S01]  /*c6f0*/  F2FP.F16.F32.PACK_AB R155, R159, R158 ;  /* 0x0000009e9f9b723e */ /* 0x000fe200000000ff */
[----:B------:R-:W-:Y:S01]  /*c700*/  BAR.SYNC.DEFER_BLOCKING 0xf, 0x100 ;  /* 0x03c4000000007b1d */ /* 0x000fe20000010000 */
[----:B------:R-:W-:Y:S01]  /*c710*/  F2FP.F16.F32.PACK_AB R158, R165, R164 ;  /* 0x000000a4a59e723e */ /* 0x000fe200000000ff */
[-C--:B------:R-:W-:Y:S01]  /*c720*/  FMUL.FTZ R90, R90, R15.reuse ;  /* 0x0000000f5a5a7220 */ /* 0x080fe20000410000 */
[----:B------:R-:W-:Y:S01]  /*c730*/  F2FP.F16.F32.PACK_AB R164, R177, R176 ;  /* 0x000000b0b1a4723e */ /* 0x000fe200000000ff */
[-C--:B------:R-:W-:Y:S01]  /*c740*/  FMUL.FTZ R91, R91, R15.reuse ;  /* 0x0000000f5b5b7220 */ /* 0x080fe20000410000 */
[-C--:B------:R-:W-:Y:S01]  /*c750*/  FMUL.FTZ R94, R94, R15.reuse ;  /* 0x0000000f5e5e7220 */ /* 0x080fe20000410000 */
[----:B------:R-:W3:Y:S01]  /*c760*/  MUFU.EX2 R219, R219 ;  /* 0x000000db00db7308 */ /* 0x000ee20000000800 */
[----:B----4-:R-:W-:Y:S01]  /*c770*/  FADD.FTZ R12, R162, R12 ;  /* 0x0000000ca20c7221 */ /* 0x010fe20000010000 */
[-C--:B------:R-:W-:Y:S01]  /*c780*/  FMUL.FTZ R95, R95, R15.reuse ;  /* 0x0000000f5f5f7220 */ /* 0x080fe20000410000 */
        /* <DEDUP_REMOVED lines=13> */
[----:B------:R-:W2:Y:S01]  /*c860*/  MUFU.EX2 R170, R170 ;  /* 0x000000aa00aa7308 */ /* 0x000ea20000000800 */
[----:B---3--:R-:W-:Y:S01]  /*c870*/  FADD.FTZ R12, R219, R12 ;  /* 0x0000000cdb0c7221 */ /* 0x008fe20000010000 */
[----:B------:R3:W-:Y:S01]  /*c880*/  STSM.16.M88.4 [R199+0x26800], R152 ;  /* 0x02680098c7007844 */ /* 0x0007e20000000200 */
[-C--:B------:R-:W-:Y:S01]  /*c890*/  FMUL.FTZ R115, R115, R15.reuse ;  /* 0x0000000f73737220 */ /* 0x080fe20000410000 */
[-C--:B------:R-:W-:Y:S01]  /*c8a0*/  FMUL.FTZ R118, R118, R15.reuse ;  /* 0x0000000f76767220 */ /* 0x080fe20000410000 */
[-C--:B------:R-:W-:Y:S01]  /*c8b0*/  FMUL.FTZ R119, R119, R15.reuse ;  /* 0x0000000f77777220 */ /* 0x080fe20000410000 */
[-C--:B------:R-:W-:Y:S01]  /*c8c0*/  FMUL.FTZ R122, R122, R15.reuse ;  /* 0x0000000f7a7a7220 */ /* 0x080fe20000410000 */
[----:B------:R-:W-:Y:S01]  /*c8d0*/  FMUL.FTZ R123, R123, R15 ;  /* 0x0000000f7b7b7220 */ /* 0x000fe20000410000 */
[----:B------:R-:W5:Y:S01]  /*c8e0*/  MUFU.EX2 R171, R171 ;  /* 0x000000ab00ab7308 */ /* 0x000f620000000800 */
        /* <DEDUP_REMOVED lines=16> */
[C---:B-----5:R-:W-:Y:S01]  /*c9f0*/  FADD.FTZ R12, R171.reuse, R12 ;  /* 0x0000000cab0c7221 */ /* 0x060fe20000010000 */
[----:B------:R-:W-:Y:S01]  /*ca00*/  F2FP.F16.F32.PACK_AB R161, R171, R170 ;  /* 0x000000aaaba1723e */ /* 0x000fe200000000ff */
[-C--:B------:R-:W-:Y:S01]  /*ca10*/  FMUL.FTZ R146, R146, R15.reuse ;  /* 0x0000000f92927220 */ /* 0x080fe20000410000 */
[-C--:B------:R-:W-:Y:S01]  /*ca20*/  FMUL.FTZ R147, R147, R15.reuse ;  /* 0x0000000f93937220 */ /* 0x080fe20000410000 */
[-C--:B------:R-:W-:Y:S01]  /*ca30*/  FMUL.FTZ R150, R150, R15.reuse ;  /* 0x0000000f96967220 */ /* 0x080fe20000410000 */
[----:B------:R-:W-:-:S02]  /*ca40*/  FMUL.FTZ R151, R151, R15 ;  /* 0x0000000f97977220 */ /* 0x000fc40000410000 */
[----:B------:R-:W5:Y:S01]  /*ca50*/  MUFU.EX2 R178, R178 ;  /* 0x000000b200b27308 */ /* 0x000f620000000800 */
[----:B----4-:R-:W-:-:S07]  /*ca60*/  FADD.FTZ R12, R174, R12 ;  /* 0x0000000cae0c7221 */ /* 0x010fce0000010000 */
[----:B------:R-:W4:Y:S01]  /*ca70*/  MUFU.EX2 R165, R179 ;  /* 0x000000b300a57308 */ /* 0x000f220000000800 */
[C---:B--2---:R-:W-:Y:S01]  /*ca80*/  FADD.FTZ R12, R175.reuse, R12 ;  /* 0x0000000caf0c7221 */ /* 0x044fe20000010000 */
[----:B------:R-:W-:-:S05]  /*ca90*/  F2FP.F16.F32.PACK_AB R163, R175, R174 ;  /* 0x000000aeafa3723e */ /* 0x000fca00000000ff */
[----:B------:R3:W-:Y:S01]  /*caa0*/  STSM.16.M88.4 [R202], R160 ;  /* 0x000000a0ca007844 */ /* 0x0007e20000000200 */
[----:B------:R-:W2:Y:S01]  /*cab0*/  MUFU.EX2 R167, R182 ;  /* 0x000000b600a77308 */ /* 0x000ea20000000800 */
[----:B-----5:R-:W-:-:S07]  /*cac0*/  FADD.FTZ R12, R178, R12 ;  /* 0x0000000cb20c7221 */ /* 0x020fce0000010000 */
[----:B------:R-:W5:Y:S01]  /*cad0*/  MUFU.EX2 R183, R183 ;  /* 0x000000b700b77308 */ /* 0x000f620000000800 */
[C---:B----4-:R-:W-:Y:S01]  /*cae0*/  FADD.FTZ R12, R165.reuse, R12 ;  /* 0x0000000ca50c7221 */ /* 0x050fe20000010000 */
[----:B------:R-:W-:-:S03]  /*caf0*/  F2FP.F16.F32.PACK_AB R165, R165, R178 ;  /* 0x000000b2a5a5723e */ /* 0x000fc600000000ff */
[----:B--2---:R-:W-:Y:S01]  /*cb00*/  FADD.FTZ R12, R167, R12 ;  /* 0x0000000ca70c7221 */ /* 0x004fe20000010000 */
[----:B-----5:R-:W-:-:S03]  /*cb10*/  F2FP.F16.F32.PACK_AB R167, R183, R167 ;  /* 0x000000a7b7a7723e */ /* 0x020fc600000000ff */
[----:B------:R-:W-:Y:S02]  /*cb20*/  FADD.FTZ R12, R183, R12 ;  /* 0x0000000cb70c7221 */ /* 0x000fe40000010000 */
[----:B------:R3:W-:Y:S01]  /*cb30*/  STSM.16.M88.4 [R201], R164 ;  /* 0x000000a4c9007844 */ /* 0x0007e20000000200 */
[----:B------:R-:W-:Y:S05]  /*cb40*/  @!P0 BRA `(.L_x_705) ;  /* 0x0000000000048947 */ /* 0x000fea0003800000 */
[----:B------:R-:W-:Y:S01]  /*cb50*/  BPT.TRAP 0x1 ;  /* 0x000000040000795c */ /* 0x000fe20000300000 */
.L_x_705:
[----:B------:R2:W4:Y:S01]  /*cb60*/  SYNCS.PHASECHK.TRANS64.TRYWAIT P2, [R21+URZ+0x28c50], R14 ;  /* 0x028c500e150075a7 */ /* 0x000522000804017f */
[----:B------:R-:W-:Y:S05]  /*cb70*/  @!P0 BRA `(.L_x_706) ;  /* 0x0000000000048947 */ /* 0x000fea0003800000 */
[----:B------:R-:W-:Y:S01]  /*cb80*/  BPT.TRAP 0x1 ;  /* 0x000000040000795c */ /* 0x000fe20000300000 */
.L_x_706:
[----:B------:R-:W-:Y:S04]  /*cb90*/  BSSY B1, `(.L_x_707) ;  /* 0x0000004000017945 */ /* 0x000fe80003800000 */
[----:B----4-:R-:W-:Y:S05]  /*cba0*/  @P2 BRA `(.L_x_708) ;  /* 0x0000000000082947 */ /* 0x010fea0003800000 */
[----:B------:R-:W4:Y:S02]  /*cbb0*/  SYNCS.PHASECHK.TRANS64.TRYWAIT P2, [R21+URZ+0x28c50], R14 ;  /* 0x028c500e150075a7 */ /* 0x000f24000804017f */
[----:B----4-:R-:W-:Y:S05]  /*cbc0*/  @!P2 BRA `(.L_x_709) ;  /* 0x000000e00074a947 */ /* 0x010fea0003800000 */
.L_x_708:
[----:B------:R-:W-:Y:S05]  /*cbd0*/  BSYNC B1 ;  /* 0x0000000000017941 */ /* 0x000fea0003800000 */
.L_x_707:
[----:B012-4-:R-:W-:Y:S01]  /*cbe0*/  IMAD R14, R19, 0x1000, R13 ;  /* 0x00001000130e7824 */ /* 0x017fe200078e020d */
[----:B------:R-:W-:Y:S01]  /*cbf0*/  WARPGROUP.ARRIVE ;  /* 0x00000000000079c5 */ /* 0x000fe20000000000 */
[----:B------:R-:W-:-:S03]  /*cc00*/  IMAD.MOV.U32 R15, RZ, RZ, 0x40000040 ;  /* 0x40000040ff0f7424 */ /* 0x000fc600078e00ff */
[----:B------:R-:W-:Y:S02]  /*cc10*/  R2UR UR6, R14 ;  /* 0x000000000e0672ca */ /* 0x000fe400000e0000 */
[----:B------:R-:W-:Y:S01]  /*cc20*/  R2UR UR7, R15 ;  /* 0x000000000f0772ca */ /* 0x000fe200000e0000 */
[----:B------:R-:W-:-:S12]  /*cc30*/  IMAD.MOV.U32 R15, RZ, RZ, 0x40000040 ;  /* 0x40000040ff0f7424 */ /* 0x000fd800078e00ff */
[----:B------:R-:W-:Y:S03]  /*cc40*/  HGMMA.64x256x16.F32 R24, R152, gdesc[UR4].tnspB, R24, gsb0 ;  /* 0x43e0000498187df0 */ /* 0x000fe60008000818 */
[----:B------:R-:W-:Y:S02]  /*cc50*/  WARPGROUP.DEPBAR.LE gsb0, 0x0 ;  /* 0x00008000000079c5 */ /* 0x000fe40000010000 */
[----:B---3--:R-:W-:Y:S01]  /*cc60*/  VIADD R152, R14, 0x80 ;  /* 0x000000800e987836 */ /* 0x008fe20000000000 */
[----:B------:R-:W-:Y:S01]  /*cc70*/  WARPGROUP.ARRIVE ;  /* 0x00000000000079c5 */ /* 0x000fe20000000000 */
[----:B------:R-:W-:-:S03]  /*cc80*/  IMAD.MOV.U32 R153, RZ, RZ, 0x40000040 ;  /* 0x40000040ff997424 */ /* 0x000fc600078e00ff */
[----:B------:R-:W-:Y:S01]  /*cc90*/  R2UR UR6, R152 ;  /* 0x00000000980672ca */ /* 0x000fe200000e0000 */
[C---:B------:R-:W-:Y:S01]  /*cca0*/  VIADD R152, R14.reuse, 0x100 ;  /* 0x000001000e987836 */ /* 0x040fe20000000000 */
[----:B------:R-:W-:Y:S01]  /*ccb0*/  R2UR UR7, R153 ;  /* 0x00000000990772ca */ /* 0x000fe200000e0000 */
[----:B------:R-:W-:Y:S02]  /*ccc0*/  IMAD.MOV.U32 R153, RZ, RZ, 0x40000040 ;  /* 0x40000040ff997424 */ /* 0x000fe400078e00ff */
[----:B------:R-:W-:-:S13]  /*ccd0*/  VIADD R14, R14, 0x180 ;  /* 0x000001800e0e7836 */ /* 0x000fda0000000000 */
[----:B------:R-:W-:Y:S01]  /*cce0*/  HGMMA.64x256x16.F32 R24, R156, gdesc[UR4].tnspB, R24, gsb0 ;  /* 0x43e000049c187df0 */ /* 0x000fe20008000818 */
[----:B------:R-:W-:Y:S02]  /*ccf0*/  R2UR UR6, R152 ;  /* 0x00000000980672ca */ /* 0x000fe400000e0000 */
[----:B------:R-:W-:Y:S01]  /*cd00*/  R2UR UR7, R153 ;  /* 0x00000000990772ca */ /* 0x000fe200000e0000 */
[----:B------:R-:W-:Y:S02]  /*cd10*/  WARPGROUP.DEPBAR.LE gsb0, 0x0 ;  /* 0x00008000000079c5 */ /* 0x000fe40000010000 */
[----:B------:R-:W-:-:S15]  /*cd20*/  WARPGROUP.ARRIVE ;  /* 0x00000000000079c5 */ /* 0x000fde0000000000 */
[----:B------:R-:W-:-:S07]  /*cd30*/  NOP ;  /* 0x0000000000007918 */ /* 0x000fce0000000000 */
[----:B------:R-:W-:Y:S01]  /*cd40*/  HGMMA.64x256x16.F32 R24, R160, gdesc[UR4].tnspB, R24, gsb0 ;  /* 0x43e00004a0187df0 */ /* 0x000fe20008000818 */
[----:B------:R-:W-:Y:S02]  /*cd50*/  R2UR UR6, R14 ;  /* 0x000000000e0672ca */ /* 0x000fe400000e0000 */
[----:B------:R-:W-:Y:S01]  /*cd60*/  R2UR UR7, R15 ;  /* 0x000000000f0772ca */ /* 0x000fe200000e0000 */
        /* <DEDUP_REMOVED lines=13> */
[----:B------:R-:W-:Y:S05]  /*ce40*/  @!P0 BRA `(.L_x_710) ;  /* 0x0000000000048947 */ /* 0x000fea0003800000 */
[----:B------:R-:W-:Y:S01]  /*ce50*/  BPT.TRAP 0x1 ;  /* 0x000000040000795c */ /* 0x000fe20000300000 */
.L_x_710:
[----:B------:R-:W-:Y:S02]  /*ce60*/  VIADD R21, R21, 0x28c60 ;  /* 0x00028c6015157836 */ /* 0x000fe40000000000 */
[----:B------:R-:W-:Y:S02]  /*ce70*/  IMAD.MOV.U32 R15, RZ, RZ, R20 ;  /* 0x000000ffff0f7224 */ /* 0x000fe400078e0014 */
[----:B------:R-:W-:Y:S01]  /*ce80*/  IMAD.MOV.U32 R219, RZ, RZ, R10 ;  /* 0x000000ffffdb7224 */ /* 0x000fe200078e000a */
[----:B------:R-:W-:Y:S01]  /*ce90*/  PRMT R21, R190, 0x654, R21 ;  /* 0x00000654be157816 */ /* 0x000fe20000000015 */
[----:B------:R-:W-:-:S03]  /*cea0*/  IMAD.MOV.U32 R218, RZ, RZ, R19 ;  /* 0x000000ffffda7224 */ /* 0x000fc600078e0013 */
[----:B------:R2:W-:Y:S01]  /*ceb0*/  SYNCS.ARRIVE.TRANS64.RED.A1T0 RZ, [R21+URZ], RZ ;  /* 0x000000ff15ff79a7 */ /* 0x0005e2000810043f */
[----:B------:R-:W-:Y:S05]  /*cec0*/  @P1 BRA `(.L_x_711) ;  /* 0xffffffe4006c1947 */ /* 0x000fea000383ffff */
.L_x_698:
[----:B------:R-:W-:Y:S05]  /*ced0*/  BSYNC B0 ;  /* 0x0000000000007941 */ /* 0x000fea0003800000 */
.L_x_697:
[----:B-1----:R-:W3:Y:S01]  /*cee0*/  LDL.LU R14, [R1+0x3c] ;  /* 0x00003c00010e7983 */ /* 0x002ee20000300800 */
[----:B0-----:R-:W-:Y:S02]  /*cef0*/  IMAD.MOV.U32 R156, RZ, RZ, -0x800000 ;  /* 0xff800000ff9c7424 */ /* 0x001fe400078e00ff */
[----:B--2---:R-:W-:Y:S01]  /*cf00*/  IMAD.MOV.U32 R21, RZ, RZ, -0x800000 ;  /* 0xff800000ff157424 */ /* 0x004fe200078e00ff */
[----:B------:R-:W0:Y:S02]  /*cf10*/  SHFL.BFLY PT, R0, R11, 0x2, 0x1f ;  /* 0x0c401f000b007f89 */ /* 0x000e2400000e0000 */
[----:B0-----:R-:W-:-:S05]  /*cf20*/  FADD.FTZ R0, R0, R11 ;  /* 0x0000000b00007221 */ /* 0x001fca0000010000 */
[----:B------:R-:W0:Y:S02]  /*cf30*/  SHFL.BFLY PT, R4, R0, 0x1, 0x1f ;  /* 0x0c201f0000047f89 */ /* 0x000e2400000e0000 */
[----:B0-----:R-:W-:Y:S01]  /*cf40*/  FADD.FTZ R0, R0, R4 ;  /* 0x0000000400007221 */ /* 0x001fe20000010000 */
[----:B------:R-:W-:Y:S01]  /*cf50*/  IMAD.MOV.U32 R4, RZ, RZ, RZ ;  /* 0x000000ffff047224 */ /* 0x000fe200078e00ff */
[----:B------:R-:W-:Y:S08]  /*cf60*/  BAR.ARV 0x8, 0x100 ;  /* 0x0204000000007b1d */ /* 0x000ff00000002000 */
[----:B------:R-:W-:Y:S01]  /*cf70*/  BAR.SYNC.DEFER_BLOCKING 0xf, 0x100 ;  /* 0x03c4000000007b1d */ /* 0x000fe20000010000 */
[----:B------:R-:W-:-:S13]  /*cf80*/  FSETP.NE.FTZ.AND P0, PT, R0, RZ, PT ;  /* 0x000000ff0000720b */ /* 0x000fda0003f15000 */
[----:B------:R-:W0:Y:S01]  /*cf90*/  @P0 MUFU.RCP R4, R0 ;  /* 0x0000000000040308 */ /* 0x000e220000001000 */
[----:B------:R-:W-:-:S07]  /*cfa0*/  @P0 FMUL.FTZ R5, R3, 0.69314718246459960938 ;  /* 0x3f31721803050820 */ /* 0x000fce0000410000 */
[----:B------:R-:W1:Y:S01]  /*cfb0*/  @P0 MUFU.LG2 R0, R0 ;  /* 0x0000000000000308 */ /* 0x000e620000000c00 */
        /* <DEDUP_REMOVED lines=8> */
[----:B-1----:R-:W-:Y:S01]  /*d040*/  @P0 FMUL.FTZ R0, R0, 0.69314718246459960938 ;  /* 0x3f31721800000820 */ /* 0x002fe20000410000 */
[-C--:B------:R-:W-:Y:S01]  /*d050*/  FMUL.FTZ R40, R40, R4.reuse ;  /* 0x0000000428287220 */ /* 0x080fe20000410000 */
[-C--:B------:R-:W-:Y:S01]  /*d060*/  FMUL.FTZ R41, R41, R4.reuse ;  /* 0x0000000429297220 */ /* 0x080fe20000410000 */
[----:B------:R-:W-:Y:S01]  /*d070*/  FMUL.FTZ R44, R44, R4 ;  /* 0x000000042c2c7220 */ /* 0x000fe20000410000 */
[----:B------:R-:W-:Y:S01]  /*d080*/  @P0 FFMA.FTZ R156, R5, R10, R0 ;  /* 0x0000000a059c0223 */ /* 0x000fe20000010000 */
[-C--:B------:R-:W-:Y:S01]  /*d090*/  FMUL.FTZ R45, R45, R4.reuse ;  /* 0x000000042d2d7220 */ /* 0x080fe20000410000 */
[----:B------:R-:W0:Y:S01]  /*d0a0*/  SHFL.BFLY PT, R0, R12, 0x2, 0x1f ;  /* 0x0c401f000c007f89 */ /* 0x000e2200000e0000 */
        /* <DEDUP_REMOVED lines=23> */
[----:B0-----:R-:W-:Y:S01]  /*d220*/  FADD.FTZ R0, R0, R12 ;  /* 0x0000000c00007221 */ /* 0x001fe20000010000 */
[-C--:B------:R-:W-:Y:S01]  /*d230*/  FMUL.FTZ R93, R93, R4.reuse ;  /* 0x000000045d5d7220 */ /* 0x080fe20000410000 */
[-C--:B------:R-:W-:Y:S01]  /*d240*/  FMUL.FTZ R96, R96, R4.reuse ;  /* 0x0000000460607220 */ /* 0x080fe20000410000 */
[-C--:B------:R-:W-:Y:S01]  /*d250*/  FMUL.FTZ R97, R97, R4.reuse ;  /* 0x0000000461617220 */ /* 0x080fe20000410000 */
        /* <DEDUP_REMOVED lines=25> */
[----:B0-----:R-:W-:Y:S01]  /*d3f0*/  FADD.FTZ R5, R0, R5 ;  /* 0x0000000500057221 */ /* 0x001fe20000010000 */
[----:B------:R-:W-:-:S02]  /*d400*/  IMAD.MOV.U32 R0, RZ, RZ, RZ ;  /* 0x000000ffff007224 */ /* 0x000fc400078e00ff */
[-C--:B------:R-:W-:Y:S01]  /*d410*/  FMUL.FTZ R148, R148, R4.reuse ;  /* 0x0000000494947220 */ /* 0x080fe20000410000 */
[----:B------:R-:W-:Y:S01]  /*d420*/  FMUL.FTZ R149, R149, R4 ;  /* 0x0000000495957220 */ /* 0x000fe20000410000 */
        /* <DEDUP_REMOVED lines=17> */
[----:B------:R-:W-:Y:S01]  /*d540*/  ISETP.NE.AND P0, PT, R197, RZ, PT ;  /* 0x000000ffc500720c */ /* 0x000fe20003f05270 */
        /* <DEDUP_REMOVED lines=12> */
[----:B------:R-:W-:-:S02]  /*d610*/  @!P0 IMAD R3, R19, 0x40, R195 ;  /* 0x0000004013038824 */ /* 0x000fc400078e02c3 */
[-C--:B------:R-:W-:Y:S01]  /*d620*/  FMUL.FTZ R71, R71, R0.reuse ;  /* 0x0000000047477220 */ /* 0x080fe20000410000 */
[----:B------:R-:W-:Y:S02]  /*d630*/  VIADD R19, R19, 0x1 ;  /* 0x0000000113137836 */ /* 0x000fe40000000000 */
[-C--:B------:R-:W-:Y:S01]  /*d640*/  FMUL.FTZ R74, R74, R0.reuse ;  /* 0x000000004a4a7220 */ /* 0x080fe20000410000 */
[----:B------:R-:W-:Y:S02]  /*d650*/  @!P0 IMAD R3, R3, 0x4, R2 ;  /* 0x0000000403038824 */ /* 0x000fe400078e0202 */
[-C--:B------:R-:W-:Y:S01]  /*d660*/  FMUL.FTZ R75, R75, R0.reuse ;  /* 0x000000004b4b7220 */ /* 0x080fe20000410000 */
[-C--:B------:R-:W-:Y:S01]  /*d670*/  FMUL.FTZ R78, R78, R0.reuse ;  /* 0x000000004e4e7220 */ /* 0x080fe20000410000 */
[----:B------:R-:W-:Y:S01]  /*d680*/  ISETP.NE.AND P1, PT, R19, 0x2, PT ;  /* 0x000000021300780c */ /* 0x000fe20003f25270 */
[-C--:B------:R-:W-:Y:S01]  /*d690*/  FMUL.FTZ R79, R79, R0.reuse ;  /* 0x000000004f4f7220 */ /* 0x080fe20000410000 */
[----:B------:R-:W-:Y:S01]  /*d6a0*/  @!P0 STS [R3+0x28800], R4 ;  /* 0x0288000403008388 */ /* 0x000fe20000000800 */
[-C--:B------:R-:W-:Y:S01]  /*d6b0*/  FMUL.FTZ R82, R82, R0.reuse ;  /* 0x0000000052527220 */ /* 0x080fe20000410000 */
[-C--:B------:R-:W-:Y:S01]  /*d6c0*/  FMUL.FTZ R83, R83, R0.reuse ;  /* 0x0000000053537220 */ /* 0x080fe20000410000 */
[-C--:B------:R-:W-:Y:S01]  /*d6d0*/  FMUL.FTZ R86, R86, R0.reuse ;  /* 0x0000000056567220 */ /* 0x080fe20000410000 */
[----:B------:R0:W-:Y:S01]  /*d6e0*/  @!P0 STS [R3+0x28820], R0 ;  /* 0x0288200003008388 */ /* 0x0001e20000000800 */
        /* <DEDUP_REMOVED lines=33> */
[----:B0-----:R-:W-:Y:S01]  /*d900*/  SEL R0, RZ, 0x1, P1 ;  /* 0x00000001ff007807 */ /* 0x001fe20000800000 */
[----:B------:R-:W-:Y:S06]  /*d910*/  BAR.ARV 0xe, 0x100 ;  /* 0x0384000000007b1d */ /* 0x000fec0000002000 */
[----:B------:R-:W-:-:S02]  /*d920*/  PLOP3.LUT P0, PT, PT, PT, PT, 0x8, 0x0 ;  /* 0x000000000000781c */ /* 0x000fc40003f0e170 */
[----:B------:R-:W-:Y:S02]  /*d930*/  LOP3.LUT R185, R185, R0, RZ, 0x3c, !PT ;  /* 0x00000000b9b97212 */ /* 0x000fe400078e3cff */
[----:B------:R-:W-:Y:S01]  /*d940*/  SEL R19, R19, RZ, P1 ;  /* 0x000000ff13137207 */ /* 0x000fe20000800000 */
[----:B---3--:R-:W-:-:S05]  /*d950*/  VIADD R14, R14, 0x1 ;  /* 0x000000010e0e7836 */ /* 0x008fca0000000000 */
[----:B------:R0:W-:Y:S03]  /*d960*/  STL [R1+0x3c], R14 ;  /* 0x00003c0e01007387 */ /* 0x0001e60000100800 */
.L_x_640:
[----:B------:R-:W-:Y:S05]  /*d970*/  BSYNC B7 ;  /* 0x0000000000077941 */ /* 0x000fea0003800000 */
.L_x_636:
[----:B------:R-:W2:Y:S08]  /*d980*/  S2UR UR4, SR_CgaCtaId ;  /* 0x00000000000479c3 */ /* 0x000eb00000008800 */
[----:B------:R-:W-:Y:S01]  /*d990*/  BAR.SYNC.DEFER_BLOCKING 0x5, 0x180 ;  /* 0x0146000000007b1d */ /* 0x000fe20000010000 */
[----:B------:R-:W-:-:S05]  /*d9a0*/  MOV R2, 0x400 ;  /* 0x0000040000027802 */ /* 0x000fca0000000f00 */
[----:B------:R-:W-:Y:S01]  /*d9b0*/  BSSY B0, `(.L_x_712) ;  /* 0x0000507000007945 */ /* 0x000fe20003800000 */
[----:B--2---:R-:W-:-:S05]  /*d9c0*/  IMAD.U32 R190, RZ, RZ, UR4 ;  /* 0x00000004ffbe7e24 */ /* 0x004fca000f8e00ff */
[----:B------:R-:W-:-:S05]  /*d9d0*/  LEA R2, R190, R2, 0x18 ;  /* 0x00000002be027211 */ /* 0x000fca00078ec0ff */
[----:B-----5:R2:W3:Y:S01]  /*d9e0*/  LDS.128 R152, [R2+0x28cd0] ;  /* 0x028cd00002987984 */ /* 0x0204e20000000c00 */
[----:B------:R-:W-:Y:S06]  /*d9f0*/  BAR.ARV 0x4, 0x180 ;  /* 0x0106000000007b1d */ /* 0x000fec0000002000 */
[----:B------:R-:W-:Y:S05]  /*da00*/  @P0 BRA `(.L_x_713) ;  /* 0x0000003c00ec0947 */ /* 0x000fea0003800000 */
[----:B------:R-:W4:Y:S01]  /*da10*/  LDL R3, [R1+0x5c] ;  /* 0x00005c0001037983 */ /* 0x000f220000100800 */
[----:B------:R-:W1:Y:S01]  /*da20*/  S2R R0, SR_SWINHI ;  /* 0x0000000000007919 */ /* 0x000e620000002f00 */
[----:B------:R-:W-:Y:S01]  /*da30*/  F2FP.F16.F32.PACK_AB R6, R29, R28 ;  /* 0x0000001c1d06723e */ /* 0x000fe200000000ff */
[----:B------:R-:W-:Y:S01]  /*da40*/  ULDC.64 UR6, c[0x0][0xc00] ;  /* 0x0003000000067ab9 */ /* 0x000fe20000000a00 */
[----:B------:R-:W-:Y:S01]  /*da50*/  F2FP.F16.F32.PACK_AB R7, R31, R30 ;  /* 0x0000001e1f07723e */ /* 0x000fe200000000ff */
[----:B---3--:R-:W3:Y:S01]  /*da60*/  LDL.LU R152, [R1+0x1c] ;  /* 0x00001c0001987983 */ /* 0x008ee20000300800 */
[----:B------:R-:W-:Y:S01]  /*da70*/  F2FP.F16.F32.PACK_AB R8, R33, R32 ;  /* 0x000000202108723e */ /* 0x000fe200000000ff */
[----:B------:R-:W-:Y:S01]  /*da80*/  ULDC.64 UR4, c[0x0][0xc08] ;  /* 0x0003020000047ab9 */ /* 0x000fe20000000a00 */
[----:B------:R-:W-:Y:S01]  /*da90*/  F2FP.F16.F32.PACK_AB R9, R35, R34 ;  /* 0x000000222309723e */ /* 0x000fe200000000ff */
[----:B------:R-:W2:Y:S01]  /*daa0*/  LDL.LU R20, [R1+0x20] ;  /* 0x0000200001147983 */ /* 0x000ea20000300800 */
[----:B0-----:R-:W-:-:S02]  /*dab0*/  MOV R14, R2 ;  /* 0x00000002000e7202 */ /* 0x001fc40000000f00 */
[----:B-1----:R-:W-:Y:S02]  /*dac0*/  MOV R15, R0 ;  /* 0x00000000000f7202 */ /* 0x002fe40000000f00 */
[----:B------:R-:W-:Y:S02]  /*dad0*/  F2FP.F16.F32.PACK_AB R10, R37, R36 ;  /* 0x00000024250a723e */ /* 0x000fe400000000ff */
[----:B------:R-:W-:Y:S01]  /*dae0*/  F2FP.F16.F32.PACK_AB R11, R39, R38 ;  /* 0x00000026270b723e */ /* 0x000fe200000000ff */
[----:B------:R-:W-:Y:S01]  /*daf0*/  BAR.SYNC.DEFER_BLOCKING 0x1, 0x100 ;  /* 0x0044000000007b1d */ /* 0x000fe20000010000 */
[----:B----4-:R-:W-:-:S03]  /*db00*/  IMAD.WIDE R12, R3, 0x2, R14 ;  /* 0x00000002030c7825 */ /* 0x010fc600078e020e */
[----:B------:R-:W-:Y:S01]  /*db10*/  LOP3.LUT R0, R12, 0x380, RZ, 0xc0, !PT ;  /* 0x000003800c007812 */ /* 0x000fe200078ec0ff */
[----:B------:R-:W-:-:S03]  /*db20*/  IMAD.MOV.U32 R5, RZ, RZ, R13 ;  /* 0x000000ffff057224 */ /* 0x000fc600078e000d */
[----:B------:R-:W-:-:S04]  /*db30*/  SHF.R.U64 R0, R0, 0x3, RZ ;  /* 0x0000000300007819 */ /* 0x000fc800000012ff */
[----:B------:R-:W-:-:S04]  /*db40*/  LOP3.LUT R4, R0, R12, RZ, 0x3c, !PT ;  /* 0x0000000c00047212 */ /* 0x000fc800078e3cff */
[----:B------:R-:W-:Y:S02]  /*db50*/  MOV R0, R4 ;  /* 0x0000000400007202 */ /* 0x000fe40000000f00 */
[----:B------:R-:W-:Y:S02]  /*db60*/  F2FP.F16.F32.PACK_AB R4, R25, R24 ;  /* 0x000000181904723e */ /* 0x000fe400000000ff */
[----:B------:R-:W-:-:S05]  /*db70*/  F2FP.F16.F32.PACK_AB R5, R27, R26 ;  /* 0x0000001a1b05723e */ /* 0x000fca00000000ff */
[----:B------:R0:W-:Y:S02]  /*db80*/  STSM.16.M88.4 [R0], R4 ;  /* 0x0000000400007844 */ /* 0x0001e40000000200 */
[----:B0-----:R-:W-:-:S04]  /*db90*/  IADD3 R4, P0, R12, 0x20, RZ ;  /* 0x000000200c047810 */ /* 0x001fc80007f1e0ff */
[----:B------:R-:W-:Y:S01]  /*dba0*/  LOP3.LUT R0, R4, 0x380, RZ, 0xc0, !PT ;  /* 0x0000038004007812 */ /* 0x000fe200078ec0ff */
[----:B------:R-:W-:-:S03]  /*dbb0*/  IMAD.X R5, RZ, RZ, R13, P0 ;  /* 0x000000ffff057224 */ /* 0x000fc600000e060d */
[----:B------:R-:W-:-:S04]  /*dbc0*/  SHF.R.U64 R0, R0, 0x3, RZ ;  /* 0x0000000300007819 */ /* 0x000fc800000012ff */
[----:B------:R-:W-:-:S04]  /*dbd0*/  LOP3.LUT R4, R0, R4, RZ, 0x3c, !PT ;  /* 0x0000000400047212 */ /* 0x000fc800078e3cff */
[----:B------:R-:W-:-:S05]  /*dbe0*/  MOV R4, R4 ;  /* 0x0000000400047202 */ /* 0x000fca0000000f00 */
[----:B------:R0:W-:Y:S02]  /*dbf0*/  STSM.16.M88.4 [R4], R8 ;  /* 0x0000000804007844 */ /* 0x0001e40000000200 */
[----:B0-----:R-:W-:-:S04]  /*dc00*/  IADD3 R4, P0, R12, 0x40, RZ ;  /* 0x000000400c047810 */ /* 0x001fc80007f1e0ff */
[----:B------:R-:W-:-:S04]  /*dc10*/  LOP3.LUT R0, R4, 0x380, RZ, 0xc0, !PT ;  /* 0x0000038004007812 */ /* 0x000fc800078ec0ff */
[----:B------:R-:W-:Y:S02]  /*dc20*/  SHF.R.U64 R0, R0, 0x3, RZ ;  /* 0x0000000300007819 */ /* 0x000fe400000012ff */
[----:B------:R-:W-:Y:S02]  /*dc30*/  IADD3.X R5, RZ, R13, RZ, P0, !PT ;  /* 0x0000000dff057210 */ /* 0x000fe400007fe4ff */
[----:B------:R-:W-:Y:S02]  /*dc40*/  LOP3.LUT R4, R0, R4, RZ, 0x3c, !PT ;  /* 0x0000000400047212 */ /* 0x000fe400078e3cff */
[----:B------:R-:W-:Y:S02]  /*dc50*/  F2FP.F16.F32.PACK_AB R6, R45, R44 ;  /* 0x0000002c2d06723e */ /* 0x000fe400000000ff */
[----:B------:R-:W-:Y:S02]  /*dc60*/  MOV R0, R4 ;  /* 0x0000000400007202 */ /* 0x000fe40000000f00 */
[----:B------:R-:W-:-:S02]  /*dc70*/  F2FP.F16.F32.PACK_AB R4, R41, R40 ;  /* 0x000000282904723e */ /* 0x000fc400000000ff */
[----:B------:R-:W-:Y:S02]  /*dc80*/  F2FP.F16.F32.PACK_AB R5, R43, R42 ;  /* 0x0000002a2b05723e */ /* 0x000fe400000000ff */
[----:B------:R-:W-:-:S05]  /*dc90*/  F2FP.F16.F32.PACK_AB R7, R47, R46 ;  /* 0x0000002e2f07723e */ /* 0x000fca00000000ff */
[----:B------:R0:W-:Y:S02]  /*dca0*/  STSM.16.M88.4 [R0], R4 ;  /* 0x0000000400007844 */ /* 0x0001e40000000200 */
[----:B0-----:R-:W-:-:S04]  /*dcb0*/  IADD3 R4, P0, R12, 0x60, RZ ;  /* 0x000000600c047810 */ /* 0x001fc80007f1e0ff */
[----:B------:R-:W-:Y:S01]  /*dcc0*/  LOP3.LUT R0, R4, 0x380, RZ, 0xc0, !PT ;  /* 0x0000038004007812 */ /* 0x000fe200078ec0ff */
[----:B------:R-:W-:-:S03]  /*dcd0*/  IMAD.X R5, RZ, RZ, R13, P0 ;  /* 0x000000ffff057224 */ /* 0x000fc600000e060d */
[----:B------:R-:W-:-:S04]  /*dce0*/  SHF.R.U64 R0, R0, 0x3, RZ ;  /* 0x0000000300007819 */ /* 0x000fc800000012ff */
[----:B------:R-:W-:Y:S02]  /*dcf0*/  LOP3.LUT R4, R0, R4, RZ, 0x3c, !PT ;  /* 0x0000000400047212 */ /* 0x000fe400078e3cff */
[----:B------:R-:W-:Y:S02]  /*dd00*/  F2FP.F16.F32.PACK_AB R8, R49, R48 ;  /* 0x000000303108723e */ /* 0x000fe400000000ff */
[----:B------:R-:W-:Y:S02]  /*dd10*/  MOV R4, R4 ;  /* 0x0000000400047202 */ /* 0x000fe40000000f00 */
[----:B------:R-:W-:Y:S02]  /*dd20*/  F2FP.F16.F32.PACK_AB R9, R51, R50 ;  /* 0x000000323309723e */ /* 0x000fe400000000ff */
        /* <DEDUP_REMOVED lines=122> */
[----:B------:R-:W-:-:S02]  /*e4d0*/  F2FP.F16.F32.PACK_AB R7, R143, R142 ;  /* 0x0000008e8f07723e */ /* 0x000fc400000000ff */
[----:B------:R-:W-:-:S03]  /*e4e0*/  IADD3 R0, P0, R12, 0x6060, RZ ;  /* 0x000060600c007810 */ /* 0x000fc60007f1e0ff */
[----:B------:R0:W-:Y:S02]  /*e4f0*/  STSM.16.M88.4 [R3], R4 ;  /* 0x0000000403007844 */ /* 0x0001e40000000200 */
[----:B------:R-:W-:Y:S01]  /*e500*/  IMAD.X R13, RZ, RZ, R13, P0 ;  /* 0x000000ffff0d7224 */ /* 0x000fe200000e060d */
[----:B------:R-:W-:Y:S02]  /*e510*/  F2FP.F16.F32.PACK_AB R8, R145, R144 ;  /* 0x000000909108723e */ /* 0x000fe400000000ff */
[----:B0-----:R-:W-:-:S04]  /*e520*/  LOP3.LUT R3, R0, 0x380, RZ, 0xc0, !PT ;  /* 0x0000038000037812 */ /* 0x001fc800078ec0ff */
[----:B------:R-:W-:-:S04]  /*e530*/  SHF.R.U64 R3, R3, 0x3, RZ ;  /* 0x0000000303037819 */ /* 0x000fc800000012ff */
[----:B------:R-:W-:Y:S02]  /*e540*/  LOP3.LUT R12, R3, R0, RZ, 0x3c, !PT ;  /* 0x00000000030c7212 */ /* 0x000fe400078e3cff */
[----:B---3--:R-:W-:Y:S02]  /*e550*/  IADD3 R6, P0, R152, UR6, RZ ;  /* 0x0000000698067c10 */ /* 0x008fe4000ff1e0ff */
[----:B------:R-:W-:Y:S02]  /*e560*/  MOV R12, R12 ;  /* 0x0000000c000c7202 */ /* 0x000fe40000000f00 */
[----:B------:R-:W-:Y:S02]  /*e570*/  F2FP.F16.F32.PACK_AB R9, R147, R146 ;  /* 0x000000929309723e */ /* 0x000fe400000000ff */
[----:B------:R-:W-:Y:S02]  /*e580*/  F2FP.F16.F32.PACK_AB R10, R149, R148 ;  /* 0x00000094950a723e */ /* 0x000fe400000000ff */
[----:B------:R-:W-:-:S02]  /*e590*/  F2FP.F16.F32.PACK_AB R11, R151, R150 ;  /* 0x00000096970b723e */ /* 0x000fc400000000ff */
[----:B--2---:R-:W-:Y:S02]  /*e5a0*/  IADD3.X R7, R20, UR7, RZ, P0, !PT ;  /* 0x0000000714077c10 */ /* 0x004fe400087fe4ff */
[----:B------:R-:W-:Y:S01]  /*e5b0*/  ISETP.NE.U32.AND P0, PT, RZ, UR4, PT ;  /* 0x00000004ff007c0c */ /* 0x000fe2000bf05070 */
[----:B------:R0:W-:Y:S01]  /*e5c0*/  STSM.16.M88.4 [R12], R8 ;  /* 0x000000080c007844 */ /* 0x0001e20000000200 */
[----:B------:R-:W-:Y:S02]  /*e5d0*/  BAR.SYNC.DEFER_BLOCKING 0x1, 0x100 ;  /* 0x0044000000007b1d */ /* 0x000fe40000010000 */
[----:B------:R-:W-:Y:S02]  /*e5e0*/  ISETP.NE.AND.EX P0, PT, RZ, UR5, PT, P0 ;  /* 0x00000005ff007c0c */ /* 0x000fe4000bf05300 */
[----:B------:R-:W-:-:S04]  /*e5f0*/  ISETP.NE.U32.AND P1, PT, RZ, UR6, PT ;  /* 0x00000006ff007c0c */ /* 0x000fc8000bf25070 */
[----:B------:R-:W-:Y:S01]  /*e600*/  ISETP.NE.AND.EX P1, PT, RZ, UR7, PT, P1 ;  /* 0x00000007ff007c0c */ /* 0x000fe2000bf25310 */
[----:B------:R-:W-:-:S06]  /*e610*/  IMAD.MOV.U32 R4, RZ, RZ, RZ ;  /* 0x000000ffff047224 */ /* 0x000fcc00078e00ff */
[----:B0-----:R-:W-:Y:S01]  /*e620*/  @P0 IADD3 R8, P2, R152, UR4, RZ ;  /* 0x0000000498080c10 */ /* 0x001fe2000ff5e0ff */
[----:B------:R-:W-:Y:S02]  /*e630*/  ULDC UR4, c[0x0][0xa88] ;  /* 0x0002a20000047ab9 */ /* 0x000fe40000000800 */
[----:B------:R-:W-:Y:S01]  /*e640*/  IMAD.U32 R3, RZ, RZ, UR4 ;  /* 0x00000004ff037e24 */ /* 0x000fe2000f8e00ff */
[----:B------:R-:W-:Y:S02]  /*e650*/  @P0 IADD3.X R9, R20, UR5, RZ, P2, !PT ;  /* 0x0000000514090c10 */ /* 0x000fe400097fe4ff */
[----:B------:R0:W5:Y:S04]  /*e660*/  @P1 LDG.E R4, desc[UR42][R6.64] ;  /* 0x0000002a06041981 */ /* 0x000168000c1e1900 */
[----:B------:R0:W5:Y:S01]  /*e670*/  @P0 LDG.E R3, desc[UR42][R8.64] ;  /* 0x0000002a08030981 */ /* 0x000162000c1e1900 */
[----:B------:R-:W-:Y:S05]  /*e680*/  @P0 BRA `(.L_x_714) ;  /* 0x0000000000100947 */ /* 0x000fea0003800000 */
[----:B------:R-:W-:Y:S05]  /*e690*/  @!P1 BRA `(.L_x_714) ;  /* 0x00000000000c9947 */ /* 0x000fea0003800000 */
[----:B-----5:R-:W2:Y:S04]  /*e6a0*/  LDG.E R3, desc[UR42][R6.64] ;  /* 0x0000002a06037981 */ /* 0x020ea8000c1e1900 */
[----:B0-----:R-:W2:Y:S02]  /*e6b0*/  LDG.E R6, desc[UR42][R6.64+0x4] ;  /* 0x0000042a06067981 */ /* 0x001ea4000c1e1900 */
[----:B--2---:R-:W-:-:S07]  /*e6c0*/  IMAD.IADD R3, R6, 0x1, -R3 ;  /* 0x0000000106037824 */ /* 0x004fce00078e0a03 */
.L_x_714:
[----:B------:R-:W2:Y:S01]  /*e6d0*/  LDL R0, [R1+0x44] ;  /* 0x0000440001007983 */ /* 0x000ea20000100800 */
[----:B------:R-:W-:-:S03]  /*e6e0*/  ULDC UR4, c[0x0][0xad4] ;  /* 0x0002b50000047ab9 */ /* 0x000fc60000000800 */
[----:B------:R-:W3:Y:S04]  /*e6f0*/  LDL.LU R5, [R1+0x18] ;  /* 0x0000180001057983 */ /* 0x000ee80000300800 */
[----:B------:R1:W5:Y:S04]  /*e700*/  LDL R159, [R1+0x14] ;  /* 0x00001400019f7983 */ /* 0x0003680000100800 */
[----:B------:R1:W5:Y:S04]  /*e710*/  LDL R158, [R1+0x24] ;  /* 0x00002400019e7983 */ /* 0x0003680000100800 */
[----:B--2---:R-:W2:Y:S01]  /*e720*/  SHFL.IDX PT, R0, R0, RZ, 0x1f ;  /* 0x00001fff00007589 */ /* 0x004ea200000e0000 */
[----:B---3--:R-:W-:-:S02]  /*e730*/  ISETP.NE.AND P1, PT, R5, RZ, PT ;  /* 0x000000ff0500720c */ /* 0x008fc40003f25270 */
[----:B--2---:R-:W-:Y:S02]  /*e740*/  ISETP.NE.AND P0, PT, R0, RZ, PT ;  /* 0x000000ff0000720c */ /* 0x004fe40003f05270 */
[----:B------:R-:W-:Y:S02]  /*e750*/  SEL R0, R5, UR4, P1 ;  /* 0x0000000405007c07 */ /* 0x000fe40008800000 */
[----:B-----5:R-:W-:-:S09]  /*e760*/  SHF.R.S32.HI R5, RZ, 0x1f, R4 ;  /* 0x0000001fff057819 */ /* 0x020fd20000011404 */
[----:B-1----:R-:W-:Y:S05]  /*e770*/  @P0 BRA `(.L_x_715) ;  /* 0x0000000400040947 */ /* 0x002fea0003800000 */
[----:B0-----:R-:W2:Y:S01]  /*e780*/  LDL.LU R9, [R1+0x40] ;  /* 0x0000400001097983 */ /* 0x001ea20000300800 */
[----:B------:R-:W-:Y:S01]  /*e790*/  IMAD.MOV.U32 R12, RZ, RZ, 0x9b8 ;  /* 0x000009b8ff0c7424 */ /* 0x000fe200078e00ff */
[----:B------:R-:W-:Y:S01]  /*e7a0*/  ISETP.GT.AND P1, PT, R0, 0x1, PT ;  /* 0x000000010000780c */ /* 0x000fe20003f24270 */
[----:B------:R-:W0:Y:S01]  /*e7b0*/  LDC R157, c[0x0][0xbe8] ;  /* 0x0002fa00ff9d7b82 */ /* 0x000e220000000800 */
[----:B------:R-:W3:Y:S04]  /*e7c0*/  LDL R163, [R1+0x50] ;  /* 0x0000500001a37983 */ /* 0x000ee80000100800 */
[----:B------:R-:W4:Y:S01]  /*e7d0*/  LDL R162, [R1+0x38] ;  /* 0x0000380001a27983 */ /* 0x000f220000100800 */
[----:B------:R-:W-:Y:S02]  /*e7e0*/  SEL R12, R12, 0x978, P1 ;  /* 0x000009780c0c7807 */ /* 0x000fe40000800000 */
[----:B------:R-:W-:Y:S01]  /*e7f0*/  ISETP.NE.U32.AND P0, PT, RZ, UR6, PT ;  /* 0x00000006ff007c0c */ /* 0x000fe2000bf05070 */
[----:B------:R-:W5:Y:S01]  /*e800*/  LDL R161, [R1+0x58] ;  /* 0x0000580001a17983 */ /* 0x000f620000100800 */
[----:B------:R-:W1:Y:S02]  /*e810*/  LDC.64 R6, c[0x0][R12+0x220] ;  /* 0x000088000c067b82 */ /* 0x000e640000000a00 */
[----:B------:R-:W-:Y:S01]  /*e820*/  ISETP.NE.AND.EX P0, PT, RZ, UR7, PT, P0 ;  /* 0x00000007ff007c0c */ /* 0x000fe2000bf05300 */
[----:B------:R-:W5:Y:S03]  /*e830*/  LDL R160, [R1+0x48] ;  /* 0x0000480001a07983 */ /* 0x000f660000100800 */
[----:B------:R-:W-:-:S02]  /*e840*/  SEL R8, R159, RZ, !P0 ;  /* 0x000000ff9f087207 */ /* 0x000fc40004000000 */
[----:B------:R-:W2:Y:S01]  /*e850*/  LDC.64 R10, c[0x0][R12+0x218] ;  /* 0x000086000c0a7b82 */ /* 0x000ea20000000a00 */
[----:B0-----:R-:W-:Y:S02]  /*e860*/  ISETP.NE.AND P2, PT, R157, 0x1, PT ;  /* 0x000000019d00780c */ /* 0x001fe40003f45270 */
[----:B-1----:R-:W-:Y:S01]  /*e870*/  IMAD R7, R7, R8, RZ ;  /* 0x0000000807077224 */ /* 0x002fe200078e02ff */
[----:B--2---:R-:W-:-:S05]  /*e880*/  SEL R13, R9, RZ, !P0 ;  /* 0x000000ff090d7207 */ /* 0x004fca0004000000 */
[C---:B------:R-:W-:Y:S02]  /*e890*/  IMAD R13, R6.reuse, R13, R7 ;  /* 0x0000000d060d7224 */ /* 0x040fe400078e0207 */
[----:B------:R-:W-:-:S04]  /*e8a0*/  IMAD.WIDE.U32 R6, R6, R8, RZ ;  /* 0x0000000806067225 */ /* 0x000fc800078e00ff */
[----:B------:R-:W-:-:S04]  /*e8b0*/  IMAD.WIDE.U32 R8, R10, R184, RZ ;  /* 0x000000b80a087225 */ /* 0x000fc800078e00ff */
[----:B------:R-:W-:Y:S01]  /*e8c0*/  IMAD R10, R11, R184, RZ ;  /* 0x000000b80b0a7224 */ /* 0x000fe200078e02ff */
[----:B------:R-:W-:Y:S01]  /*e8d0*/  IADD3 R20, P0, P3, R6, R8, R4 ;  /* 0x0000000806147210 */ /* 0x000fe20007b1e004 */
[----:B------:R-:W-:Y:S01]  /*e8e0*/  IMAD.IADD R13, R7, 0x1, R13 ;  /* 0x00000001070d7824 */ /* 0x000fe200078e020d */
[----:B------:R-:W0:Y:S01]  /*e8f0*/  @P2 LDC R6, c[0x0][0xbf0] ;  /* 0x0002fc00ff062b82 */ /* 0x000e220000000800 */
[----:B------:R-:W-:-:S07]  /*e900*/  IMAD.IADD R152, R9, 0x1, R10 ;  /* 0x0000000109987824 */ /* 0x000fce00078e020a */
[----:B------:R-:W1:Y:S08]  /*e910*/  LDC.64 R8, c[0x0][R12+0x228] ;  /* 0x00008a000c087b82 */ /* 0x000e700000000a00 */
[----:B------:R-:W2:Y:S01]  /*e920*/  @P2 LDC R7, c[0x0][0xbec] ;  /* 0x0002fb00ff072b82 */ /* 0x000ea20000000800 */
[----:B---3--:R-:W-:Y:S01]  /*e930*/  IMAD R10, R158, 0x40, R163 ;  /* 0x000000409e0a7824 */ /* 0x008fe200078e02a3 */
[----:B------:R-:W-:-:S02]  /*e940*/  IADD3.X R13, R13, R152, R5, P0, P3 ;  /* 0x000000980d0d7210 */ /* 0x000fc400007e6405 */
[----:B----4-:R-:W-:Y:S01]  /*e950*/  SEL R152, R162, RZ, P1 ;  /* 0x000000ffa2987207 */ /* 0x010fe20000800000 */
[----:B------:R-:W-:Y:S02]  /*e960*/  IMAD.MOV.U32 R11, RZ, RZ, R10 ;  /* 0x000000ffff0b7224 */ /* 0x000fe400078e000a */
[----:B--2---:R-:W-:-:S05]  /*e970*/  @P2 IMAD.HI.U32 R7, R10, R7, RZ ;  /* 0x000000070a072227 */ /* 0x004fca00078e00ff */
[----:B0-----:R-:W-:Y:S01]  /*e980*/  @P2 SHF.R.U32.HI R11, RZ, R6, R7 ;  /* 0x00000006ff0b2219 */ /* 0x001fe20000011607 */
[----:B-1----:R-:W-:-:S04]  /*e990*/  IMAD.WIDE.U32 R6, R8, R152, RZ ;  /* 0x0000009808067225 */ /* 0x002fc800078e00ff */
[----:B------:R-:W-:-:S04]  /*e9a0*/  IMAD R8, R9, R152, RZ ;  /* 0x0000009809087224 */ /* 0x000fc800078e02ff */
[----:B------:R-:W-:Y:S02]  /*e9b0*/  IMAD.IADD R7, R7, 0x1, R8 ;  /* 0x0000000107077824 */ /* 0x000fe400078e0208 */
[----:B------:R0:W1:Y:S02]  /*e9c0*/  LDC.64 R8, c[0x0][R12+0x210] ;  /* 0x000084000c087b82 */ /* 0x0000640000000a00 */
[----:B0-----:R-:W-:-:S04]  /*e9d0*/  IMAD.MOV R12, RZ, RZ, -R11 ;  /* 0x000000ffff0c7224 */ /* 0x001fc800078e0a0b */
[----:B------:R-:W-:Y:S01]  /*e9e0*/  IMAD R12, R157, R12, R10 ;  /* 0x0000000c9d0c7224 */ /* 0x000fe200078e020a */
[----:B------:R-:W-:Y:S02]  /*e9f0*/  IADD3 R6, P0, P2, R11, R20, R6 ;  /* 0x000000140b067210 */ /* 0x000fe40007a1e006 */
[----:B------:R-:W-:Y:S02]  /*ea00*/  SHF.R.S32.HI R11, RZ, 0x1f, R11 ;  /* 0x0000001fff0b7819 */ /* 0x000fe4000001140b */
[----:B------:R-:W-:Y:S02]  /*ea10*/  SHF.R.S32.HI R10, RZ, 0x1f, R12 ;  /* 0x0000001fff0a7819 */ /* 0x000fe4000001140c */
[----:B------:R-:W-:Y:S01]  /*ea20*/  IADD3.X R7, R11, R13, R7, P0, P2 ;  /* 0x0000000d0b077210 */ /* 0x000fe200007e4407 */
[----:B-1----:R-:W-:-:S04]  /*ea30*/  IMAD R9, R9, R12, RZ ;  /* 0x0000000c09097224 */ /* 0x002fc800078e02ff */
[C---:B------:R-:W-:Y:S02]  /*ea40*/  IMAD R9, R8.reuse, R10, R9 ;  /* 0x0000000a08097224 */ /* 0x040fe400078e0209 */
[----:B------:R-:W0:Y:S01]  /*ea50*/  LDC.64 R10, c[0x0][0xba8] ;  /* 0x0002ea00ff0a7b82 */ /* 0x000e220000000a00 */
[----:B------:R-:W-:-:S07]  /*ea60*/  IMAD.WIDE.U32 R6, R8, R12, R6 ;  /* 0x0000000c08067225 */ /* 0x000fce00078e0006 */
[----:B0-----:R-:W0:Y:S08]  /*ea70*/  @!P1 LDC R10, c[0x0][0xb50] ;  /* 0x0002d400ff0a9b82 */ /* 0x001e300000000800 */
[----:B------:R-:W1:Y:S01]  /*ea80*/  @!P1 LDC R11, c[0x0][0xb54] ;  /* 0x0002d500ff0b9b82 */ /* 0x000e620000000800 */
[----:B------:R-:W-:Y:S01]  /*ea90*/  IMAD.IADD R9, R7, 0x1, R9 ;  /* 0x0000000107097824 */ /* 0x000fe200078e0209 */
[----:B0-----:R-:W-:-:S04]  /*eaa0*/  LEA R10, P0, R6, R10, 0x2 ;  /* 0x0000000a060a7211 */ /* 0x001fc800078010ff */
[----:B-1----:R-:W-:Y:S01]  /*eab0*/  LEA.HI.X R9, R6, R11, R9, 0x2, P0 ;  /* 0x0000000b06097211 */ /* 0x002fe200000f1409 */
[----:B-----5:R-:W-:Y:S01]  /*eac0*/  IMAD.MOV R6, RZ, RZ, -R161 ;  /* 0x000000ffff067224 */ /* 0x020fe200078e0aa1 */
[----:B------:R-:W-:Y:S01]  /*ead0*/  SHFL.IDX PT, R8, R10, 0x1, 0x1c1f ;  /* 0x003c1f000a087f89 */ /* 0x000fe200000e0000 */
[----:B------:R-:W-:-:S03]  /*eae0*/  IMAD R11, R158, 0x40, R195 ;  /* 0x000000409e0b7824 */ /* 0x000fc600078e02c3 */
[----:B------:R-:W-:Y:S01]  /*eaf0*/  ISETP.NE.AND P0, PT, R160, R6, PT ;  /* 0x00000006a000720c */ /* 0x000fe20003f05270 */
[----:B------:R-:W-:Y:S04]  /*eb00*/  SHFL.IDX PT, R7, R9, RZ, 0x1c1f ;  /* 0x001c1fff09077589 */ /* 0x000fe800000e0000 */
[----:B------:R0:W1:Y:S04]  /*eb10*/  SHFL.IDX PT, R6, R10, RZ, 0x1c1f ;  /* 0x001c1fff0a067589 */ /* 0x00006800000e0000 */
[----:B------:R-:W2:Y:S01]  /*eb20*/  SHFL.IDX PT, R9, R9, 0x1, 0x1c1f ;  /* 0x003c1f0009097f89 */ /* 0x000ea200000e0000 */
[----:B0-----:R-:W-:-:S05]  /*eb30*/  IMAD R10, R3, R157, RZ ;  /* 0x0000009d030a7224 */ /* 0x001fca00078e02ff */
[C---:B------:R-:W-:Y:S01]  /*eb40*/  ISETP.GE.OR P1, PT, R11.reuse, R10, P0 ;  /* 0x0000000a0b00720c */ /* 0x040fe20000726670 */
[----:B------:R-:W-:-:S05]  /*eb50*/  VIADD R11, R11, 0x8 ;  /* 0x000000080b0b7836 */ /* 0x000fca0000000000 */
[----:B------:R-:W-:-:S07]  /*eb60*/  ISETP.GE.OR P0, PT, R11, R10, P0 ;  /* 0x0000000a0b00720c */ /* 0x000fce0000706670 */
[----:B-1----:R1:W-:Y:S06]  /*eb70*/  @!P1 ST.E desc[UR42][R6.64], R156 ;  /* 0x0000009c06009985 */ /* 0x0023ec000c10192a */
[----:B--2---:R1:W-:Y:S02]  /*eb80*/  @!P0 ST.E desc[UR42][R8.64], R21 ;  /* 0x0000001508008985 */ /* 0x0043e4000c10192a */
.L_x_715:
[----:B------:R-:W-:Y:S02]  /*eb90*/  ISETP.GT.AND P1, PT, R0, 0x1, PT ;  /* 0x000000010000780c */ /* 0x000fe40003f24270 */
[----:B------:R-:W-:-:S04]  /*eba0*/  ISETP.NE.U32.AND P0, PT, RZ, UR6, PT ;  /* 0x00000006ff007c0c */ /* 0x000fc8000bf05070 */
[----:B------:R-:W-:-:S04]  /*ebb0*/  ISETP.NE.AND.EX P0, PT, RZ, UR7, PT, P0 ;  /* 0x00000007ff007c0c */ /* 0x000fc8000bf05300 */
[----:B------:R-:W-:-:S03]  /*ebc0*/  SEL R0, R159, RZ, !P0 ;  /* 0x000000ff9f007207 */ /* 0x000fc60004000000 */
[----:B------:R-:W-:Y:S06]  /*ebd0*/  @P1 BRA `(.L_x_716) ;  /* 0x0000001000601947 */ /* 0x000fec0003800000 */
[----:B------:R-:W2:Y:S01]  /*ebe0*/  S2R R20, SR_TID.X ;  /* 0x0000000000147919 */ /* 0x000ea20000002100 */
[----:B------:R-:W3:Y:S01]  /*ebf0*/  LDC R80, c[0x0][0xbe8] ;  /* 0x0002fa00ff507b82 */ /* 0x000ee20000000800 */
[----:B------:R-:W-:Y:S01]  /*ec00*/  ULDC.64 UR4, c[0x0][0xaa0] ;  /* 0x0002a80000047ab9 */ /* 0x000fe20000000a00 */
[----:B--2---:R-:W-:-:S05]  /*ec10*/  VIADD R20, R20, 0xffffff80 ;  /* 0xffffff8014147836 */ /* 0x004fca0000000000 */
[----:B01----:R-:W-:-:S04]  /*ec20*/  SHF.R.S32.HI R7, RZ, 0x1f, R20 ;  /* 0x0000001fff077819 */ /* 0x003fc80000011414 */
[----:B------:R-:W-:-:S04]  /*ec30*/  LEA.HI R7, R7, R20, RZ, 0x3 ;  /* 0x0000001407077211 */ /* 0x000fc800078f18ff */
[----:B------:R-:W-:-:S05]  /*ec40*/  SHF.R.S32.HI R6, RZ, 0x3, R7 ;  /* 0x00000003ff067819 */ /* 0x000fca0000011407 */
[----:B------:R-:W-:-:S04]  /*ec50*/  IMAD R9, R6, 0x40, R192 ;  /* 0x0000004006097824 */ /* 0x000fc800078e02c0 */
[----:B------:R-:W-:-:S03]  /*ec60*/  IMAD.WIDE R14, R9, 0x2, R14 ;  /* 0x00000002090e7825 */ /* 0x000fc600078e020e */
[C---:B------:R-:W-:Y:S01]  /*ec70*/  IADD3 R37, P0, R14.reuse, 0x5000, RZ ;  /* 0x000050000e257810 */ /* 0x040fe20007f1e0ff */
[----:B------:R-:W-:Y:S01]  /*ec80*/  IMAD R5, R5, UR4, RZ ;  /* 0x0000000405057c24 */ /* 0x000fe2000f8e02ff */
[----:B------:R-:W-:Y:S02]  /*ec90*/  IADD3 R13, P3, R14, 0x1000, RZ ;  /* 0x000010000e0d7810 */ /* 0x000fe40007f7e0ff */
[----:B------:R-:W-:Y:S01]  /*eca0*/  LOP3.LUT R36, R37, 0x380, RZ, 0xc0, !PT ;  /* 0x0000038025247812 */ /* 0x000fe200078ec0ff */
[----:B------:R-:W-:Y:S01]  /*ecb0*/  IMAD R21, R4, UR5, R5 ;  /* 0x0000000504157c24 */ /* 0x000fe2000f8e0205 */
[----:B------:R-:W-:Y:S02]  /*ecc0*/  LOP3.LUT R12, R13, 0x380, RZ, 0xc0, !PT ;  /* 0x000003800d0c7812 */ /* 0x000fe400078ec0ff */
[----:B------:R-:W-:Y:S01]  /*ecd0*/  SHF.R.U64 R36, R36, 0x3, RZ ;  /* 0x0000000324247819 */ /* 0x000fe200000012ff */
[----:B------:R-:W-:Y:S01]  /*ece0*/  IMAD.WIDE.U32 R4, R4, UR4, RZ ;  /* 0x0000000404047c25 */ /* 0x000fe2000f8e00ff */
[----:B------:R-:W-:Y:S01]  /*ecf0*/  LOP3.LUT R7, R7, 0xfffffff8, RZ, 0xc0, !PT ;  /* 0xfffffff807077812 */ /* 0x000fe200078ec0ff */
[----:B------:R-:W-:Y:S01]  /*ed00*/  ULDC.64 UR4, c[0x0][0xae8] ;  /* 0x0002ba0000047ab9 */ /* 0x000fe20000000a00 */
[----:B------:R-:W-:Y:S01]  /*ed10*/  LOP3.LUT R36, R36, R37, RZ, 0x3c, !PT ;  /* 0x0000002524247212 */ /* 0x000fe200078e3cff */
[----:B------:R-:W-:Y:S01]  /*ed20*/  IMAD.X R37, RZ, RZ, R15, P0 ;  /* 0x000000ffff257224 */ /* 0x000fe200000e060f */
[----:B------:R-:W-:-:S02]  /*ed30*/  IADD3 R65, P0, R14, 0xc000, RZ ;  /* 0x0000c0000e417810 */ /* 0x000fc40007f1e0ff */
[----:B------:R-:W-:Y:S02]  /*ed40*/  SHF.R.U64 R12, R12, 0x3, RZ ;  /* 0x000000030c0c7819 */ /* 0x000fe400000012ff */
[----:B------:R-:W-:Y:S01]  /*ed50*/  LOP3.LUT R64, R65, 0x380, RZ, 0xc0, !PT ;  /* 0x0000038041407812 */ /* 0x000fe200078ec0ff */
[----:B------:R-:W-:Y:S01]  /*ed60*/  IMAD.IADD R5, R5, 0x1, R21 ;  /* 0x0000000105057824 */ /* 0x000fe200078e0215 */
[----:B------:R-:W-:Y:S01]  /*ed70*/  LOP3.LUT R12, R12, R13, RZ, 0x3c, !PT ;  /* 0x0000000d0c0c7212 */ /* 0x000fe200078e3cff */
[----:B------:R-:W-:Y:S01]  /*ed80*/  IMAD.IADD R7, R20, 0x1, -R7 ;  /* 0x0000000114077824 */ /* 0x000fe200078e0a07 */
[----:B------:R-:W-:Y:S01]  /*ed90*/  SHF.R.U64 R64, R64, 0x3, RZ ;  /* 0x0000000340407819 */ /* 0x000fe200000012ff */
[--C-:B------:R-:W-:Y:S01]  /*eda0*/  IMAD.X R13, RZ, RZ, R15.reuse, P3 ;  /* 0x000000ffff0d7224 */ /* 0x100fe200018e060f */
[----:B------:R-:W-:Y:S01]  /*edb0*/  IADD3 R25, P4, R14, 0x2000, RZ ;  /* 0x000020000e197810 */ /* 0x000fe20007f9e0ff */
[----:B------:R-:W5:Y:S01]  /*edc0*/  LD.E.128 R36, desc[UR42][R36.64] ;  /* 0x0000002a24247980 */ /* 0x000f62000c101d00 */
[----:B------:R-:W-:Y:S01]  /*edd0*/  LOP3.LUT R64, R64, R65, RZ, 0x3c, !PT ;  /* 0x0000004140407212 */ /* 0x000fe200078e3cff */
[----:B------:R-:W-:Y:S01]  /*ede0*/  IMAD.X R65, RZ, RZ, R15, P0 ;  /* 0x000000ffff417224 */ /* 0x000fe200000e060f */
[----:B---3--:R-:W-:Y:S01]  /*edf0*/  ISETP.NE.AND P0, PT, R80, 0x1, PT ;  /* 0x000000015000780c */ /* 0x008fe20003f05270 */
[----:B------:R-:W-:Y:S01]  /*ee00*/  IMAD.WIDE.U32 R4, R184, UR4, R4 ;  /* 0x00000004b8047c25 */ /* 0x000fe2000f8e0004 */
[----:B------:R-:W-:-:S02]  /*ee10*/  IADD3 R29, P5, R14, 0x3000, RZ ;  /* 0x000030000e1d7810 */ /* 0x000fc40007fbe0ff */
[C---:B------:R-:W-:Y:S01]  /*ee20*/  IADD3 R33, P6, R14.reuse, 0x4000, RZ ;  /* 0x000040000e217810 */ /* 0x040fe20007fde0ff */
[----:B------:R-:W-:Y:S01]  /*ee30*/  IMAD R7, R7, 0x20, R6 ;  /* 0x0000002007077824 */ /* 0x000fe200078e0206 */
[C---:B------:R-:W-:Y:S01]  /*ee40*/  IADD3 R41, P1, R14.reuse, 0x6000, RZ ;  /* 0x000060000e297810 */ /* 0x040fe20007f3e0ff */
[----:B------:R-:W5:Y:S01]  /*ee50*/  LD.E.128 R64, desc[UR42][R64.64] ;  /* 0x0000002a40407980 */ /* 0x000f62000c101d00 */
[C---:B------:R-:W-:Y:S02]  /*ee60*/  IADD3 R45, P2, R14.reuse, 0x7000, RZ ;  /* 0x000070000e2d7810 */ /* 0x040fe40007f5e0ff */
[----:B------:R-:W-:Y:S02]  /*ee70*/  IADD3 R49, P3, R14, 0x8000, RZ ;  /* 0x000080000e317810 */ /* 0x000fe40007f7e0ff */
[----:B------:R-:W-:Y:S01]  /*ee80*/  SHF.R.S32.HI R20, RZ, 0x1f, R0 ;  /* 0x0000001fff147819 */ /* 0x000fe20000011400 */
[----:B------:R-:W0:Y:S01]  /*ee90*/  @P0 LDC R82, c[0x0][0xbec] ;  /* 0x0002fb00ff520b82 */ /* 0x000e220000000800 */
[----:B------:R-:W-:-:S02]  /*eea0*/  LOP3.LUT R24, R25, 0x380, RZ, 0xc0, !PT ;  /* 0x0000038019187812 */ /* 0x000fc400078ec0ff */
[----:B------:R-:W-:-:S05]  /*eeb0*/  LOP3.LUT R9, R14, 0x380, RZ, 0xc0, !PT ;  /* 0x000003800e097812 */ /* 0x000fca00078ec0ff */
[----:B------:R-:W1:Y:S01]  /*eec0*/  @P0 LDC R21, c[0x0][0xbf0] ;  /* 0x0002fc00ff150b82 */ /* 0x000e620000000800 */
[----:B------:R-:W-:Y:S01]  /*eed0*/  LOP3.LUT R28, R29, 0x380, RZ, 0xc0, !PT ;  /* 0x000003801d1c7812 */ /* 0x000fe200078ec0ff */
[----:B------:R-:W-:Y:S01]  /*eee0*/  IMAD R5, R184, UR5, R5 ;  /* 0x00000005b8057c24 */ /* 0x000fe2000f8e0205 */
[----:B------:R-:W-:Y:S01]  /*eef0*/  LOP3.LUT R32, R33, 0x380, RZ, 0xc0, !PT ;  /* 0x0000038021207812 */ /* 0x000fe200078ec0ff */
[----:B------:R-:W-:Y:S01]  /*ef00*/  IMAD R7, R158, 0x40, R7 ;  /* 0x000000409e077824 */ /* 0x000fe200078e0207 */
[----:B------:R-:W-:Y:S01]  /*ef10*/  LOP3.LUT R40, R41, 0x380, RZ, 0xc0, !PT ;  /* 0x0000038029287812 */ /* 0x000fe200078ec0ff */
[----:B------:R-:W-:Y:S01]  /*ef20*/  ULDC.64 UR4, c[0x0][0xaf0] ;  /* 0x0002bc0000047ab9 */ /* 0x000fe20000000a00 */
[----:B------:R-:W-:Y:S02]  /*ef30*/  LOP3.LUT R44, R45, 0x380, RZ, 0xc0, !PT ;  /* 0x000003802d2c7812 */ /* 0x000fe400078ec0ff */
[----:B------:R-:W-:Y:S01]  /*ef40*/  LOP3.LUT R48, R49, 0x380, RZ, 0xc0, !PT ;  /* 0x0000038031307812 */ /* 0x000fe200078ec0ff */
[----:B------:R-:W-:Y:S01]  /*ef50*/  IMAD R81, R20, UR4, RZ ;  /* 0x0000000414517c24 */ /* 0x000fe2000f8e02ff */
[----:B------:R-:W-:-:S02]  /*ef60*/  SHF.R.U64 R24, R24, 0x3, RZ ;  /* 0x0000000318187819 */ /* 0x000fc400000012ff */
[----:B------:R-:W-:Y:S02]  /*ef70*/  SHF.R.U64 R28, R28, 0x3, RZ ;  /* 0x000000031c1c7819 */ /* 0x000fe400000012ff */
[----:B------:R-:W-:Y:S01]  /*ef80*/  SHF.R.U64 R32, R32, 0x3, RZ ;  /* 0x0000000320207819 */ /* 0x000fe200000012ff */
[----:B0-----:R-:W-:Y:S01]  /*ef90*/  @P0 IMAD.HI.U32 R82, R7, R82, RZ ;  /* 0x0000005207520227 */ /* 0x001fe200078e00ff */
[----:B------:R-:W-:Y:S01]  /*efa0*/  SHF.R.U64 R40, R40, 0x3, RZ ;  /* 0x0000000328287819 */ /* 0x000fe200000012ff */
[----:B------:R-:W0:Y:S01]  /*efb0*/  LDC R20, c[0x0][0xac8] ;  /* 0x0002b200ff147b82 */ /* 0x000e220000000800 */
[----:B------:R-:W-:Y:S02]  /*efc0*/  SHF.R.U64 R44, R44, 0x3, RZ ;  /* 0x000000032c2c7819 */ /* 0x000fe400000012ff */
[----:B------:R-:W-:Y:S01]  /*efd0*/  SHF.R.U64 R48, R48, 0x3, RZ ;  /* 0x0000000330307819 */ /* 0x000fe200000012ff */
[----:B------:R-:W-:Y:S01]  /*efe0*/  IMAD R83, R0, UR5, R81 ;  /* 0x0000000500537c24 */ /* 0x000fe2000f8e0251 */
[----:B------:R-:W-:Y:S01]  /*eff0*/  LOP3.LUT R24, R24, R25, RZ, 0x3c, !PT ;  /* 0x0000001918187212 */ /* 0x000fe200078e3cff */
[----:B------:R-:W-:Y:S01]  /*f000*/  IMAD.MOV.U32 R81, RZ, RZ, R7 ;  /* 0x000000ffff517224 */ /* 0x000fe200078e0007 */
[----:B------:R-:W-:Y:S01]  /*f010*/  LOP3.LUT R28, R28, R29, RZ, 0x3c, !PT ;  /* 0x0000001d1c1c7212 */ /* 0x000fe200078e3cff */
[--C-:B------:R-:W-:Y:S01]  /*f020*/  IMAD.X R25, RZ, RZ, R15.reuse, P4 ;  /* 0x000000ffff197224 */ /* 0x100fe200020e060f */
        /* <DEDUP_REMOVED lines=8> */
[----:B------:R-:W-:Y:S01]  /*f0b0*/  IADD3.X R41, RZ, R15, RZ, P1, !PT ;  /* 0x0000000fff297210 */ /* 0x000fe20000ffe4ff */
[----:B------:R-:W-:Y:S01]  /*f0c0*/  IMAD.WIDE.U32 R4, R0, UR4, R4 ;  /* 0x0000000400047c25 */ /* 0x000fe2000f8e0004 */
[----:B-1----:R-:W-:Y:S01]  /*f0d0*/  @P0 SHF.R.U32.HI R81, RZ, R21, R82 ;  /* 0x00000015ff510219 */ /* 0x002fe20000011652 */
[----:B------:R-:W-:Y:S01]  /*f0e0*/  ULDC.64 UR4, c[0x0][0xae0] ;  /* 0x0002b80000047ab9 */ /* 0x000fe20000000a00 */
[C---:B------:R-:W-:Y:S01]  /*f0f0*/  IADD3 R53, P4, R14.reuse, 0x9000, RZ ;  /* 0x000090000e357810 */ /* 0x040fe20007f9e0ff */
[----:B------:R-:W5:Y:S01]  /*f100*/  LD.E.128 R24, desc[UR42][R24.64] ;  /* 0x0000002a18187980 */ /* 0x000f62000c101d00 */
[----:B------:R-:W-:-:S02]  /*f110*/  IADD3 R57, P5, R14, 0xa000, RZ ;  /* 0x0000a0000e397810 */ /* 0x000fc40007fbe0ff */
[C---:B------:R-:W-:Y:S01]  /*f120*/  IADD3 R61, P6, R14.reuse, 0xb000, RZ ;  /* 0x0000b0000e3d7810 */ /* 0x040fe20007fde0ff */
[----:B------:R-:W5:Y:S01]  /*f130*/  LD.E.128 R28, desc[UR42][R28.64] ;  /* 0x0000002a1c1c7980 */ /* 0x000f62000c101d00 */
[C---:B------:R-:W-:Y:S02]  /*f140*/  IADD3 R69, P1, R14.reuse, 0xd000, RZ ;  /* 0x0000d0000e457810 */ /* 0x040fe40007f3e0ff */
[C---:B------:R-:W-:Y:S01]  /*f150*/  IADD3 R73, P2, R14.reuse, 0xe000, RZ ;  /* 0x0000e0000e497810 */ /* 0x040fe20007f5e0ff */
[----:B------:R-:W5:Y:S01]  /*f160*/  LD.E.128 R32, desc[UR42][R32.64] ;  /* 0x0000002a20207980 */ /* 0x000f62000c101d00 */
[----:B------:R-:W-:Y:S02]  /*f170*/  IADD3 R11, P3, R14, 0xf000, RZ ;  /* 0x0000f0000e0b7810 */ /* 0x000fe40007f7e0ff */
[----:B------:R-:W-:Y:S01]  /*f180*/  SHF.R.S32.HI R0, RZ, 0x1f, R81 ;  /* 0x0000001fff007819 */ /* 0x000fe20000011451 */
[----:B------:R-:W5:Y:S01]  /*f190*/  LD.E.128 R40, desc[UR42][R40.64] ;  /* 0x0000002a28287980 */ /* 0x000f62000c101d00 */
[----:B------:R-:W-:Y:S01]  /*f1a0*/  LOP3.LUT R52, R53, 0x380, RZ, 0xc0, !PT ;  /* 0x0000038035347812 */ /* 0x000fe200078ec0ff */
[----:B------:R-:W-:Y:S01]  /*f1b0*/  IMAD.X R77, RZ, RZ, R15, P3 ;  /* 0x000000ffff4d7224 */ /* 0x000fe200018e060f */
[----:B------:R-:W-:Y:S01]  /*f1c0*/  LOP3.LUT R56, R57, 0x380, RZ, 0xc0, !PT ;  /* 0x0000038039387812 */ /* 0x000fe200078ec0ff */
[----:B------:R-:W5:Y:S01]  /*f1d0*/  LD.E.128 R44, desc[UR42][R44.64] ;  /* 0x0000002a2c2c7980 */ /* 0x000f62000c101d00 */
[----:B------:R-:W-:-:S02]  /*f1e0*/  LOP3.LUT R60, R61, 0x380, RZ, 0xc0, !PT ;  /* 0x000003803d3c7812 */ /* 0x000fc400078ec0ff */
[----:B------:R-:W-:Y:S01]  /*f1f0*/  LOP3.LUT R68, R69, 0x380, RZ, 0xc0, !PT ;  /* 0x0000038045447812 */ /* 0x000fe200078ec0ff */
[----:B------:R-:W5:Y:S01]  /*f200*/  LD.E.128 R48, desc[UR42][R48.64] ;  /* 0x0000002a30307980 */ /* 0x000f62000c101d00 */
[----:B------:R-:W-:Y:S02]  /*f210*/  LOP3.LUT R72, R73, 0x380, RZ, 0xc0, !PT ;  /* 0x0000038049487812 */ /* 0x000fe400078ec0ff */
[----:B------:R-:W-:Y:S01]  /*f220*/  LOP3.LUT R10, R11, 0x380, RZ, 0xc0, !PT ;  /* 0x000003800b0a7812 */ /* 0x000fe200078ec0ff */
[----:B------:R-:W-:Y:S01]  /*f230*/  IMAD R0, R0, UR4, RZ ;  /* 0x0000000400007c24 */ /* 0x000fe2000f8e02ff */
[----:B------:R-:W-:Y:S02]  /*f240*/  SHF.R.U64 R52, R52, 0x3, RZ ;  /* 0x0000000334347819 */ /* 0x000fe400000012ff */
[----:B------:R-:W-:Y:S02]  /*f250*/  SHF.R.U64 R56, R56, 0x3, RZ ;  /* 0x0000000338387819 */ /* 0x000fe400000012ff */
[----:B------:R-:W-:-:S02]  /*f260*/  SHF.R.U64 R60, R60, 0x3, RZ ;  /* 0x000000033c3c7819 */ /* 0x000fc400000012ff */
[----:B------:R-:W-:Y:S02]  /*f270*/  SHF.R.U64 R68, R68, 0x3, RZ ;  /* 0x0000000344447819 */ /* 0x000fe400000012ff */
[----:B------:R-:W-:Y:S02]  /*f280*/  SHF.R.U64 R72, R72, 0x3, RZ ;  /* 0x0000000348487819 */ /* 0x000fe400000012ff */
[----:B------:R-:W-:Y:S02]  /*f290*/  SHF.R.U64 R9, R9, 0x3, RZ ;  /* 0x0000000309097819 */ /* 0x000fe400000012ff */
[----:B------:R-:W-:Y:S01]  /*f2a0*/  SHF.R.U64 R10, R10, 0x3, RZ ;  /* 0x000000030a0a7819 */ /* 0x000fe200000012ff */
[----:B------:R-:W-:Y:S01]  /*f2b0*/  IMAD R21, R81, UR5, R0 ;  /* 0x0000000551157c24 */ /* 0x000fe2000f8e0200 */
        /* <DEDUP_REMOVED lines=12> */
[----:B------:R-:W-:Y:S01]  /*f380*/  LOP3.LUT R76, R10, R11, RZ, 0x3c, !PT ;  /* 0x0000000b0a4c7212 */ /* 0x000fe200078e3cff */
[----:B------:R-:W-:Y:S01]  /*f390*/  IMAD.MOV R0, RZ, RZ, -R81 ;  /* 0x000000ffff007224 */ /* 0x000fe200078e0a51 */
[----:B------:R-:W5:Y:S01]  /*f3a0*/  LD.E.128 R12, desc[UR42][R12.64] ;  /* 0x0000002a0c0c7980 */ /* 0x000f62000c101d00 */
[----:B------:R-:W-:-:S02]  /*f3b0*/  IMAD.IADD R5, R5, 0x1, R83 ;  /* 0x0000000105057824 */ /* 0x000fc400078e0253 */
[----:B------:R-:W-:Y:S01]  /*f3c0*/  IMAD R7, R80, R0, R7 ;  /* 0x0000000050077224 */ /* 0x000fe200078e0207 */
[----:B------:R-:W5:Y:S04]  /*f3d0*/  LD.E.128 R8, desc[UR42][R8.64] ;  /* 0x0000002a08087980 */ /* 0x000f68000c101d00 */
[----:B------:R-:W5:Y:S01]  /*f3e0*/  LD.E.128 R52, desc[UR42][R52.64] ;  /* 0x0000002a34347980 */ /* 0x000f62000c101d00 */
[----:B------:R-:W-:-:S03]  /*f3f0*/  SHF.R.S32.HI R0, RZ, 0x1f, R7 ;  /* 0x0000001fff007819 */ /* 0x000fc60000011407 */
[----:B------:R-:W5:Y:S04]  /*f400*/  LD.E.128 R56, desc[UR42][R56.64] ;  /* 0x0000002a38387980 */ /* 0x000f68000c101d00 */
[----:B------:R-:W5:Y:S04]  /*f410*/  LD.E.128 R60, desc[UR42][R60.64] ;  /* 0x0000002a3c3c7980 */ /* 0x000f68000c101d00 */
[----:B------:R-:W5:Y:S04]  /*f420*/  LD.E.128 R68, desc[UR42][R68.64] ;  /* 0x0000002a44447980 */ /* 0x000f68000c101d00 */
[----:B------:R-:W5:Y:S04]  /*f430*/  LD.E.128 R72, desc[UR42][R72.64] ;  /* 0x0000002a48487980 */ /* 0x000f68000c101d00 */
[----:B------:R-:W5:Y:S01]  /*f440*/  LD.E.128 R76, desc[UR42][R76.64] ;  /* 0x0000002a4c4c7980 */ /* 0x000f62000c101d00 */
[----:B------:R-:W-:Y:S01]  /*f450*/  IMAD.WIDE.U32 R4, R81, UR4, R4 ;  /* 0x0000000451047c25 */ /* 0x000fe2000f8e0004 */
[----:B------:R-:W-:Y:S01]  /*f460*/  ULDC.64 UR4, c[0x0][0xad8] ;  /* 0x0002b60000047ab9 */ /* 0x000fe20000000a00 */
[----:B------:R-:W-:Y:S01]  /*f470*/  @!PT LDS RZ, [RZ] ;  /* 0x00000000fffff984 */ /* 0x000fe20000000800 */
[----:B------:R-:W-:Y:S01]  /*f480*/  @!PT LDS RZ, [RZ] ;  /* 0x00000000fffff984 */ /* 0x000fe20000000800 */
[----:B------:R-:W-:Y:S01]  /*f490*/  @!PT LDS RZ, [RZ] ;  /* 0x00000000fffff984 */ /* 0x000fe20000000800 */
[----:B------:R-:W-:Y:S01]  /*f4a0*/  @!PT LDS RZ, [RZ] ;  /* 0x00000000fffff984 */ /* 0x000fe20000000800 */
[----:B------:R1:W-:Y:S06]  /*f4b0*/  MEMBAR.ALL.CTA ;  /* 0x0000000000007992 */ /* 0x0003ec0000008000 */
[----:B-1----:R-:W1:Y:S01]  /*f4c0*/  FENCE.VIEW.ASYNC.S ;  /* 0x00000000000073c6 */ /* 0x002e620000000000 */
[----:B------:R-:W-:-:S02]  /*f4d0*/  IMAD.IADD R5, R5, 0x1, R21 ;  /* 0x0000000105057824 */ /* 0x000fc400078e0215 */
[----:B------:R-:W-:Y:S02]  /*f4e0*/  IMAD R0, R0, UR4, RZ ;  /* 0x0000000400007c24 */ /* 0x000fe4000f8e02ff */
[----:B------:R-:W-:-:S04]  /*f4f0*/  IMAD.WIDE.U32 R4, R7, UR4, R4 ;  /* 0x0000000407047c25 */ /* 0x000fc8000f8e0004 */
[----:B------:R-:W-:Y:S01]  /*f500*/  IMAD R81, R7, UR5, R0 ;  /* 0x0000000507517c24 */ /* 0x000fe2000f8e0200 */
[----:B------:R-:W-:Y:S01]  /*f510*/  ULDC.64 UR4, c[0x0][0xa80] ;  /* 0x0002a00000047ab9 */ /* 0x000fe20000000a00 */
[----:B------:R-:W-:Y:S01]  /*f520*/  VIADD R0, R2, 0x28c20 ;  /* 0x00028c2002007836 */ /* 0x000fe20000000000 */
[----:B------:R-:W-:Y:S01]  /*f530*/  LEA R21, P0, R4, UR4, 0x1 ;  /* 0x0000000404157c11 */ /* 0x000fe2000f8008ff */
[----:B------:R-:W-:Y:S02]  /*f540*/  IMAD.IADD R81, R5, 0x1, R81 ;  /* 0x0000000105517824 */ /* 0x000fe400078e0251 */
[----:B------:R-:W-:Y:S01]  /*f550*/  VIADD R160, R192, 0x40 ;  /* 0x00000040c0a07836 */ /* 0x000fe20000000000 */
[----:B------:R-:W-:Y:S02]  /*f560*/  PRMT R0, RZ, 0x654, R0 ;  /* 0x00000654ff007816 */ /* 0x000fe40000000000 */
[----:B------:R-:W-:Y:S02]  /*f570*/  LEA.HI.X R81, R4, UR5, R81, 0x1, P0 ;  /* 0x0000000504517c11 */ /* 0x000fe400080f0c51 */
[-C--:B0-----:R-:W-:Y:S01]  /*f580*/  ISETP.GE.AND P0, PT, R160, R20.reuse, PT ;  /* 0x00000014a000720c */ /* 0x081fe20003f06270 */
[C---:B------:R-:W-:Y:S01]  /*f590*/  VIADD R159, R192.reuse, 0x80 ;  /* 0x00000080c09f7836 */ /* 0x040fe20000000000 */
[----:B-1----:R0:W-:Y:S01]  /*f5a0*/  SYNCS.ARRIVE.TRANS64.RED.A1T0 RZ, [R0+URZ], RZ ;  /* 0x000000ff00ff79a7 */ /* 0x0021e2000810043f */
[----:B------:R-:W-:Y:S01]  /*f5b0*/  ISETP.GE.AND P1, PT, R192, R20, PT ;  /* 0x00000014c000720c */ /* 0x000fe20003f26270 */
[----:B------:R-:W-:Y:S01]  /*f5c0*/  IMAD R80, R3, R80, RZ ;  /* 0x0000005003507224 */ /* 0x000fe200078e02ff */
[----:B0-----:R-:W-:-:S02]  /*f5d0*/  SEL R0, RZ, 0xffffffff, P0 ;  /* 0xffffffffff007807 */ /* 0x001fc40000000000 */
[----:B------:R-:W-:-:S03]  /*f5e0*/  ISETP.GE.AND P0, PT, R159, R20, PT ;  /* 0x000000149f00720c */ /* 0x000fc60003f06270 */
[----:B------:R-:W-:Y:S01]  /*f5f0*/  IMAD.SHL.U32 R3, R0, 0x2, RZ ;  /* 0x0000000200037824 */ /* 0x000fe200078e00ff */
[----:B------:R-:W-:Y:S01]  /*f600*/  SEL R0, RZ, 0x1, P1 ;  /* 0x00000001ff007807 */ /* 0x000fe20000800000 */
[----:B------:R-:W-:-:S03]  /*f610*/  IMAD R82, R158, 0x40, R6 ;  /* 0x000000409e527824 */ /* 0x000fc600078e0206 */
[----:B------:R-:W-:Y:S02]  /*f620*/  LOP3.LUT R0, R3, 0x2, R0, 0xe2, !PT ;  /* 0x0000000203007812 */ /* 0x000fe400078ee200 */
[----:B------:R-:W-:Y:S01]  /*f630*/  SEL R3, RZ, 0xffffffff, P0 ;  /* 0xffffffffff037807 */ /* 0x000fe20000000000 */
[----:B------:R-:W-:-:S04]  /*f640*/  VIADD R158, R192, 0xc0 ;  /* 0x000000c0c09e7836 */ /* 0x000fc80000000000 */
[----:B------:R-:W-:Y:S01]  /*f650*/  IMAD.SHL.U32 R3, R3, 0x4, RZ ;  /* 0x0000000403037824 */ /* 0x000fe200078e00ff */
[----:B------:R-:W-:Y:S01]  /*f660*/  ISETP.GE.AND P0, PT, R158, R20, PT ;  /* 0x000000149e00720c */ /* 0x000fe20003f06270 */
[----:B------:R-:W-:-:S03]  /*f670*/  VIADD R157, R192, 0x100 ;  /* 0x00000100c09d7836 */ /* 0x000fc60000000000 */
[----:B------:R-:W-:Y:S02]  /*f680*/  LOP3.LUT R0, R3, 0x4, R0, 0xe2, !PT ;  /* 0x0000000403007812 */ /* 0x000fe400078ee200 */
[----:B------:R-:W-:Y:S02]  /*f690*/  SEL R3, RZ, 0xffffffff, P0 ;  /* 0xffffffffff037807 */ /* 0x000fe40000000000 */
[----:B------:R-:W-:-:S03]  /*f6a0*/  ISETP.GE.AND P0, PT, R157, R20, PT ;  /* 0x000000149d00720c */ /* 0x000fc60003f06270 */
[----:B------:R-:W-:Y:S02]  /*f6b0*/  IMAD.SHL.U32 R3, R3, 0x8, RZ ;  /* 0x0000000803037824 */ /* 0x000fe400078e00ff */
        /* <DEDUP_REMOVED lines=8> */
[----:B------:R-:W-:Y:S01]  /*f740*/  ISETP.GE.AND P1, PT, R82, R80, PT ;  /* 0x000000505200720c */ /* 0x000fe20003f26270 */
[----:B------:R-:W-:Y:S02]  /*f750*/  VIADD R83, R192, 0x1c0 ;  /* 0x000001c0c0537836 */ /* 0x000fe40000000000 */
[----:B------:R-:W-:Y:S01]  /*f760*/  IMAD.SHL.U32 R3, R3, 0x20, RZ ;  /* 0x0000002003037824 */ /* 0x000fe200078e00ff */
[----:B------:R-:W-:-:S04]  /*f770*/  ISETP.GE.AND P0, PT, R152, R20, PT ;  /* 0x000000149800720c */ /* 0x000fc80003f06270 */
[----:B------:R-:W-:Y:S02]  /*f780*/  LOP3.LUT R0, R3, 0x20, R0, 0xe2, !PT ;  /* 0x0000002003007812 */ /* 0x000fe400078ee200 */
[----:B------:R-:W-:Y:S02]  /*f790*/  SEL R3, RZ, 0x40, P0 ;  /* 0x00000040ff037807 */ /* 0x000fe40000000000 */
[----:B------:R-:W-:Y:S01]  /*f7a0*/  ISETP.GE.AND P0, PT, R83, R20, PT ;  /* 0x000000145300720c */ /* 0x000fe20003f06270 */
[----:B------:R-:W-:Y:S01]  /*f7b0*/  VIADD R84, R192, 0x1c0 ;  /* 0x000001c0c0547836 */ /* 0x000fe20000000000 */
[----:B------:R-:W-:Y:S01]  /*f7c0*/  LOP3.LUT R3, R0, R3, RZ, 0xfc, !PT ;  /* 0x0000000300037212 */ /* 0x000fe200078efcff */
[C---:B------:R-:W-:Y:S01]  /*f7d0*/  VIADD R86, R192.reuse, 0x140 ;  /* 0x00000140c0567836 */ /* 0x040fe20000000000 */
[----:B------:R-:W-:Y:S01]  /*f7e0*/  SEL R0, RZ, 0x80, P0 ;  /* 0x00000080ff007807 */ /* 0x000fe20000000000 */
[C---:B------:R-:W-:Y:S01]  /*f7f0*/  VIADD R87, R192.reuse, 0x100 ;  /* 0x00000100c0577836 */ /* 0x040fe20000000000 */
[C---:B------:R-:W-:Y:S01]  /*f800*/  IADD3 R85, R192.reuse, 0x180, RZ ;  /* 0x00000180c0557810 */ /* 0x040fe20007ffe0ff */
[----:B------:R-:W-:-:S02]  /*f810*/  VIADD R88, R192, 0xc0 ;  /* 0x000000c0c0587836 */ /* 0x000fc40000000000 */
[C---:B------:R-:W-:Y:S02]  /*f820*/  VIADD R89, R192.reuse, 0x80 ;  /* 0x00000080c0597836 */ /* 0x040fe40000000000 */
[----:B------:R-:W-:Y:S01]  /*f830*/  VIADD R90, R192, 0x40 ;  /* 0x00000040c05a7836 */ /* 0x000fe20000000000 */
[----:B------:R0:W1:Y:S01]  /*f840*/  SHFL.IDX PT, R4, R21, RZ, 0x181f ;  /* 0x00181fff15047589 */ /* 0x00006200000e0000 */
[----:B------:R-:W-:Y:S03]  /*f850*/  BSSY B1, `(.L_x_717) ;  /* 0x000002a000017945 */ /* 0x000fe60003800000 */
[----:B------:R0:W2:Y:S01]  /*f860*/  SHFL.IDX PT, R5, R81, RZ, 0x181f ;  /* 0x00181fff51057589 */ /* 0x0000a200000e0000 */
[----:B------:R-:W-:Y:S02]  /*f870*/  LOP3.LUT R0, R3, R0, RZ, 0xfc, !PT ;  /* 0x0000000003007212 */ /* 0x000fe400078efcff */
[----:B------:R-:W-:-:S02]  /*f880*/  SHF.R.S32.HI R84, RZ, 0x1f, R84 ;  /* 0x0000001fff547819 */ /* 0x000fc40000011454 */
[----:B------:R-:W-:Y:S02]  /*f890*/  SHF.R.S32.HI R85, RZ, 0x1f, R85 ;  /* 0x0000001fff557819 */ /* 0x000fe40000011455 */
[----:B------:R-:W-:Y:S02]  /*f8a0*/  SHF.R.S32.HI R86, RZ, 0x1f, R86 ;  /* 0x0000001fff567819 */ /* 0x000fe40000011456 */
[----:B------:R-:W-:Y:S02]  /*f8b0*/  SHF.R.S32.HI R87, RZ, 0x1f, R87 ;  /* 0x0000001fff577819 */ /* 0x000fe40000011457 */
[----:B------:R-:W-:Y:S02]  /*f8c0*/  SHF.R.S32.HI R88, RZ, 0x1f, R88 ;  /* 0x0000001fff587819 */ /* 0x000fe40000011458 */
[----:B------:R-:W-:Y:S02]  /*f8d0*/  SHF.R.S32.HI R89, RZ, 0x1f, R89 ;  /* 0x0000001fff597819 */ /* 0x000fe40000011459 */
[----:B------:R-:W-:Y:S01]  /*f8e0*/  SHF.R.S32.HI R90, RZ, 0x1f, R90 ;  /* 0x0000001fff5a7819 */ /* 0x000fe2000001145a */
[----:B0-----:R-:W-:Y:S06]  /*f8f0*/  @P1 BRA `(.L_x_718) ;  /* 0x00000000007c1947 */ /* 0x001fec0003800000 */
[-C--:B------:R-:W-:Y:S02]  /*f900*/  ISETP.GE.AND P0, PT, R192, R20.reuse, PT ;  /* 0x00000014c000720c */ /* 0x080fe40003f06270 */
[-C--:B------:R-:W-:Y:S02]  /*f910*/  ISETP.GE.AND P5, PT, R159, R20.reuse, PT ;  /* 0x000000149f00720c */ /* 0x080fe40003fa6270 */
[-C--:B------:R-:W-:Y:S02]  /*f920*/  ISETP.GE.AND P3, PT, R158, R20.reuse, PT ;  /* 0x000000149e00720c */ /* 0x080fe40003f66270 */
[----:B------:R-:W-:-:S07]  /*f930*/  ISETP.GE.AND P2, PT, R157, R20, PT ;  /* 0x000000149d00720c */ /* 0x000fce0003f46270 */
[----:B-12---:R-:W-:-:S05]  /*f940*/  @!P0 IMAD.WIDE R6, R192, 0x2, R4 ;  /* 0x00000002c0068825 */ /* 0x006fca00078e0204 */
[----:B-----5:R0:W-:Y:S01]  /*f950*/  @!P0 ST.E.128 desc[UR42][R6.64], R8 ;  /* 0x0000000806008985 */ /* 0x0201e2000c101d2a */
[----:B------:R-:W-:-:S13]  /*f960*/  ISETP.GE.AND P0, PT, R160, R20, PT ;  /* 0x00000014a000720c */ /* 0x000fda0003f06270 */
[-C--:B0-----:R-:W-:Y:S02]  /*f970*/  @!P0 LEA R6, P1, R160, R4.reuse, 0x1 ;  /* 0x00000004a0068211 */ /* 0x081fe400078208ff */
[----:B------:R-:W-:Y:S02]  /*f980*/  @!P3 LEA R8, P6, R158, R4, 0x1 ;  /* 0x000000049e08b211 */ /* 0x000fe400078c08ff */
[-C--:B------:R-:W-:Y:S02]  /*f990*/  @!P0 LEA.HI.X R7, R160, R5.reuse, R90, 0x1, P1 ;  /* 0x00000005a0078211 */ /* 0x080fe400008f0c5a */
[----:B------:R-:W-:Y:S02]  /*f9a0*/  ISETP.GE.AND P1, PT, R156, R20, PT ;  /* 0x000000149c00720c */ /* 0x000fe40003f26270 */
[----:B------:R-:W-:Y:S01]  /*f9b0*/  @!P3 LEA.HI.X R9, R158, R5, R88, 0x1, P6 ;  /* 0x000000059e09b211 */ /* 0x000fe200030f0c58 */
[----:B------:R0:W-:Y:S01]  /*f9c0*/  @!P0 ST.E.128 desc[UR42][R6.64], R24 ;  /* 0x0000001806008985 */ /* 0x0001e2000c101d2a */
[----:B------:R-:W-:-:S09]  /*f9d0*/  LOP3.LUT P0, RZ, R3, 0x40, RZ, 0xc0, !PT ;  /* 0x0000004003ff7812 */ /* 0x000fd2000780c0ff */
[----:B------:R-:W-:-:S04]  /*f9e0*/  @!P1 LEA R10, P6, R156, R4, 0x1 ;  /* 0x000000049c0a9211 */ /* 0x000fc800078c08ff */
[----:B------:R-:W-:Y:S02]  /*f9f0*/  @!P1 LEA.HI.X R11, R156, R5, R86, 0x1, P6 ;  /* 0x000000059c0b9211 */ /* 0x000fe400030f0c56 */
[----:B0-----:R-:W-:-:S04]  /*fa00*/  @!P5 LEA R6, P4, R159, R4, 0x1 ;  /* 0x000000049f06d211 */ /* 0x001fc800078808ff */
[----:B------:R-:W-:Y:S02]  /*fa10*/  @!P5 LEA.HI.X R7, R159, R5, R89, 0x1, P4 ;  /* 0x000000059f07d211 */ /* 0x000fe400020f0c59 */
[----:B------:R-:W-:-:S03]  /*fa20*/  LOP3.LUT P4, RZ, R0, 0x80, RZ, 0xc0, !PT ;  /* 0x0000008000ff7812 */ /* 0x000fc6000788c0ff */
[----:B------:R0:W-:Y:S04]  /*fa30*/  @!P5 ST.E.128 desc[UR42][R6.64], R32 ;  /* 0x000000200600d985 */ /* 0x0001e8000c101d2a */
[----:B------:R1:W-:Y:S01]  /*fa40*/  @!P3 ST.E.128 desc[UR42][R8.64], R40 ;  /* 0x000000280800b985 */ /* 0x0003e2000c101d2a */
[CC--:B0-----:R-:W-:Y:S02]  /*fa50*/  @!P2 LEA R6, P5, R157.reuse, R4.reuse, 0x1 ;  /* 0x000000049d06a211 */ /* 0x0c1fe400078a08ff */
[-C--:B-1----:R-:W-:Y:S02]  /*fa60*/  @P0 LEA R8, P3, R152, R4.reuse, 0x1 ;  /* 0x0000000498080211 */ /* 0x082fe400078608ff */
[----:B------:R-:W-:Y:S02]  /*fa70*/  @!P2 LEA.HI.X R7, R157, R5, R87, 0x1, P5 ;  /* 0x000000059d07a211 */ /* 0x000fe400028f0c57 */
[----:B------:R-:W-:-:S02]  /*fa80*/  @P4 LEA R4, P5, R83, R4, 0x1 ;  /* 0x0000000453044211 */ /* 0x000fc400078a08ff */
[-C--:B------:R-:W-:Y:S01]  /*fa90*/  @P0 LEA.HI.X R9, R152, R5.reuse, R85, 0x1, P3 ;  /* 0x0000000598090211 */ /* 0x080fe200018f0c55 */
[----:B------:R0:W-:Y:S01]  /*faa0*/  @!P2 ST.E.128 desc[UR42][R6.64], R48 ;  /* 0x000000300600a985 */ /* 0x0001e2000c101d2a */
[----:B------:R-:W-:-:S03]  /*fab0*/  @P4 LEA.HI.X R5, R83, R5, R84, 0x1, P5 ;  /* 0x0000000553054211 */ /* 0x000fc600028f0c54 */
[----:B------:R0:W-:Y:S04]  /*fac0*/  @!P1 ST.E.128 desc[UR42][R10.64], R56 ;  /* 0x000000380a009985 */ /* 0x0001e8000c101d2a */
[----:B------:R0:W-:Y:S04]  /*fad0*/  @P0 ST.E.128 desc[UR42][R8.64], R64 ;  /* 0x0000004008000985 */ /* 0x0001e8000c101d2a */
[----:B------:R0:W-:Y:S02]  /*fae0*/  @P4 ST.E.128 desc[UR42][R4.64], R72 ;  /* 0x0000004804004985 */ /* 0x0001e4000c101d2a */
.L_x_718:
[----:B------:R-:W-:Y:S05]  /*faf0*/  BSYNC B1 ;  /* 0x0000000000017941 */ /* 0x000fea0003800000 */
.L_x_717:
[----:B0-----:R-:W-:Y:S01]  /*fb00*/  VIADD R7, R82, 0x20 ;  /* 0x0000002052077836 */ /* 0x001fe20000000000 */
[----:B--2---:R0:W2:Y:S04]  /*fb10*/  SHFL.IDX PT, R5, R81, 0x1, 0x181f ;  /* 0x00381f0051057f89 */ /* 0x0040a800000e0000 */
[----:B------:R-:W-:Y:S01]  /*fb20*/  ISETP.GE.AND P0, PT, R7, R80, PT ;  /* 0x000000500700720c */ /* 0x000fe20003f06270 */
[----:B-1----:R0:W1:-:S12]  /*fb30*/  SHFL.IDX PT, R4, R21, 0x1, 0x181f ;  /* 0x00381f0015047f89 */ /* 0x00205800000e0000 */
[----:B0-----:R-:W-:Y:S05]  /*fb40*/  @P0 BRA `(.L_x_719) ;  /* 0x0000002c00b40947 */ /* 0x001fea0003800000 */
[-C--:B------:R-:W-:Y:S02]  /*fb50*/  ISETP.GE.AND P6, PT, R192, R20.reuse, PT ;  /* 0x00000014c000720c */ /* 0x080fe40003fc6270 */
[-C--:B------:R-:W-:Y:S02]  /*fb60*/  ISETP.GE.AND P5, PT, R160, R20.reuse, PT ;  /* 0x00000014a000720c */ /* 0x080fe40003fa6270 */
[-C--:B------:R-:W-:Y:S02]  /*fb70*/  ISETP.GE.AND P3, PT, R159, R20.reuse, PT ;  /* 0x000000149f00720c */ /* 0x080fe40003f66270 */
[-C--:B------:R-:W-:Y:S02]  /*fb80*/  ISETP.GE.AND P2, PT, R158, R20.reuse, PT ;  /* 0x000000149e00720c */ /* 0x080fe40003f46270 */
[-C--:B------:R-:W-:Y:S02]  /*fb90*/  ISETP.GE.AND P1, PT, R157, R20.reuse, PT ;  /* 0x000000149d00720c */ /* 0x080fe40003f26270 */
[----:B------:R-:W-:-:S03]  /*fba0*/  ISETP.GE.AND P0, PT, R156, R20, PT ;  /* 0x000000149c00720c */ /* 0x000fc60003f06270 */
[----:B-12---:R-:W-:Y:S02]  /*fbb0*/  @!P6 IMAD.WIDE R6, R192, 0x2, R4 ;  /* 0x00000002c006e825 */ /* 0x006fe400078e0204 */
[----:B-----5:R-:W-:-:S03]  /*fbc0*/  @!P5 LEA R8, P4, R160, R4, 0x1 ;  /* 0x00000004a008d211 */ /* 0x020fc600078808ff */
[----:B------:R0:W-:Y:S01]  /*fbd0*/  @!P6 ST.E.128 desc[UR42][R6.64], R12 ;  /* 0x0000000c0600e985 */ /* 0x0001e2000c101d2a */
[----:B------:R-:W-:Y:S02]  /*fbe0*/  @!P5 LEA.HI.X R9, R160, R5, R90, 0x1, P4 ;  /* 0x00000005a009d211 */ /* 0x000fe400020f0c5a */
[----:B------:R-:W-:-:S03]  /*fbf0*/  LOP3.LUT P4, RZ, R3, 0x40, RZ, 0xc0, !PT ;  /* 0x0000004003ff7812 */ /* 0x000fc6000788c0ff */
[----:B------:R1:W-:Y:S01]  /*fc00*/  @!P5 ST.E.128 desc[UR42][R8.64], R28 ;  /* 0x0000001c0800d985 */ /* 0x0003e2000c101d2a */
[----:B0-----:R-:W-:-:S04]  /*fc10*/  @!P3 LEA R6, P6, R159, R4, 0x1 ;  /* 0x000000049f06b211 */ /* 0x001fc800078c08ff */
[----:B------:R-:W-:Y:S02]  /*fc20*/  @!P3 LEA.HI.X R7, R159, R5, R89, 0x1, P6 ;  /* 0x000000059f07b211 */ /* 0x000fe400030f0c59 */
[----:B-1----:R-:W-:-:S03]  /*fc30*/  @!P2 LEA R8, P5, R158, R4, 0x1 ;  /* 0x000000049e08a211 */ /* 0x002fc600078a08ff */
[----:B------:R0:W-:Y:S01]  /*fc40*/  @!P3 ST.E.128 desc[UR42][R6.64], R36 ;  /* 0x000000240600b985 */ /* 0x0001e2000c101d2a */
[-C--:B------:R-:W-:Y:S02]  /*fc50*/  @!P0 LEA R10, P3, R156, R4.reuse, 0x1 ;  /* 0x000000049c0a8211 */ /* 0x080fe400078608ff */
[-C--:B------:R-:W-:Y:S02]  /*fc60*/  @!P2 LEA.HI.X R9, R158, R5.reuse, R88, 0x1, P5 ;  /* 0x000000059e09a211 */ /* 0x080fe400028f0c58 */
[-C--:B------:R-:W-:Y:S02]  /*fc70*/  @P4 LEA R12, P5, R152, R4.reuse, 0x1 ;  /* 0x00000004980c4211 */ /* 0x080fe400078a08ff */
[-C--:B------:R-:W-:Y:S01]  /*fc80*/  @!P0 LEA.HI.X R11, R156, R5.reuse, R86, 0x1, P3 ;  /* 0x000000059c0b8211 */ /* 0x080fe200018f0c56 */
[----:B------:R3:W-:Y:S01]  /*fc90*/  @!P2 ST.E.128 desc[UR42][R8.64], R44 ;  /* 0x0000002c0800a985 */ /* 0x0007e2000c101d2a */
[----:B------:R-:W-:Y:S02]  /*fca0*/  @P4 LEA.HI.X R13, R152, R5, R85, 0x1, P5 ;  /* 0x00000005980d4211 */ /* 0x000fe400028f0c55 */
[----:B0-----:R-:W-:-:S04]  /*fcb0*/  @!P1 LEA R6, P6, R157, R4, 0x1 ;  /* 0x000000049d069211 */ /* 0x001fc800078c08ff */
[----:B------:R-:W-:-:S05]  /*fcc0*/  @!P1 LEA.HI.X R7, R157, R5, R87, 0x1, P6 ;  /* 0x000000059d079211 */ /* 0x000fca00030f0c57 */
[----:B------:R3:W-:Y:S04]  /*fcd0*/  @!P1 ST.E.128 desc[UR42][R6.64], R52 ;  /* 0x0000003406009985 */ /* 0x0007e8000c101d2a */
[----:B------:R3:W-:Y:S01]  /*fce0*/  @!P0 ST.E.128 desc[UR42][R10.64], R60 ;  /* 0x0000003c0a008985 */ /* 0x0007e2000c101d2a */
[----:B------:R-:W-:-:S03]  /*fcf0*/  LOP3.LUT P0, RZ, R0, 0x80, RZ, 0xc0, !PT ;  /* 0x0000008000ff7812 */ /* 0x000fc6000780c0ff */
[----:B------:R3:W-:Y:S10]  /*fd00*/  @P4 ST.E.128 desc[UR42][R12.64], R68 ;  /* 0x000000440c004985 */ /* 0x0007f4000c101d2a */
[----:B------:R-:W-:Y:S05]  /*fd10*/  @!P0 BRA `(.L_x_719) ;  /* 0x0000002c00408947 */ /* 0x000fea0003800000 */
[----:B------:R-:W-:-:S04]  /*fd20*/  LEA R4, P0, R83, R4, 0x1 ;  /* 0x0000000453047211 */ /* 0x000fc800078008ff */
[----:B------:R-:W-:-:S05]  /*fd30*/  LEA.HI.X R5, R83, R5, R84, 0x1, P0 ;  /* 0x0000000553057211 */ /* 0x000fca00000f0c54 */
[----:B------:R0:W-:Y:S01]  /*fd40*/  ST.E.128 desc[UR42][R4.64], R76 ;  /* 0x0000004c04007985 */ /* 0x0001e2000c101d2a */
[----:B------:R-:W-:Y:S05]  /*fd50*/  BRA `(.L_x_719) ;  /* 0x0000002c00307947 */ /* 0x000fea0003800000 */
.L_x_716:
[----:B01----:R-:W2:Y:S01]  /*fd60*/  LDL.LU R8, [R1+0x38] ;  /* 0x0000380001087983 */ /* 0x003ea20000300800 */
[----:B------:R-:W-:Y:S01]  /*fd70*/  ULDC.64 UR4, c[0x0][0xb08] ;  /* 0x0002c20000047ab9 */ /* 0x000fe20000000a00 */
[----:B------:R-:W0:Y:S02]  /*fd80*/  LDC R9, c[0x0][0xbe8] ;  /* 0x0002fa00ff097b82 */ /* 0x000e240000000800 */
[----:B------:R-:W3:Y:S04]  /*fd90*/  LDL R7, [R1+0x50] ;  /* 0x0000500001077983 */ /* 0x000ee80000100800 */
[----:B------:R-:W3:Y:S01]  /*fda0*/  LDL.LU R10, [R1+0x24] ;  /* 0x00002400010a7983 */ /* 0x000ee20000300800 */
[----:B------:R-:W-:Y:S01]  /*fdb0*/  IMAD R6, R5, UR4, RZ ;  /* 0x0000000405067c24 */ /* 0x000fe2000f8e02ff */
[C---:B------:R-:W-:Y:S01]  /*fdc0*/  IADD3 R172, R197.reuse, 0xb0, RZ ;  /* 0x000000b0c5ac7810 */ /* 0x040fe20007ffe0ff */
[----:B------:R-:W-:Y:S01]  /*fdd0*/  VIADD R21, R197, 0xf8 ;  /* 0x000000f8c5157836 */ /* 0x000fe20000000000 */
[----:B------:R-:W-:Y:S01]  /*fde0*/  BSSY B1, `(.L_x_720) ;  /* 0x000010e000017945 */ /* 0x000fe20003800000 */
[C---:B------:R-:W-:Y:S01]  /*fdf0*/  IMAD R6, R4.reuse, UR5, R6 ;  /* 0x0000000504067c24 */ /* 0x040fe2000f8e0206 */
[----:B------:R-:W-:Y:S01]  /*fe00*/  SHF.R.S32.HI R172, RZ, 0x1f, R172 ;  /* 0x0000001fffac7819 */ /* 0x000fe200000114ac */
[----:B------:R-:W-:Y:S01]  /*fe10*/  IMAD.WIDE.U32 R4, R4, UR4, RZ ;  /* 0x0000000404047c25 */ /* 0x000fe2000f8e00ff */
[----:B------:R-:W-:Y:S01]  /*fe20*/  ULDC.64 UR4, c[0x0][0xb38] ;  /* 0x0002ce0000047ab9 */ /* 0x000fe20000000a00 */
[----:B------:R-:W-:-:S02]  /*fe30*/  SHF.R.S32.HI R21, RZ, 0x1f, R21 ;  /* 0x0000001fff157819 */ /* 0x000fc40000011415 */
[----:B------:R-:W-:Y:S01]  /*fe40*/  IMAD.IADD R5, R5, 0x1, R6 ;  /* 0x0000000105057824 */ /* 0x000fe200078e0206 */
[----:B------:R-:W-:Y:S01]  /*fe50*/  SHF.R.S32.HI R6, RZ, 0x1f, R0 ;  /* 0x0000001fff067819 */ /* 0x000fe20000011400 */
[----:B------:R-:W-:Y:S02]  /*fe60*/  VIADD R156, R197, 0xf0 ;  /* 0x000000f0c59c7836 */ /* 0x000fe40000000000 */
[----:B------:R-:W-:Y:S01]  /*fe70*/  IMAD.WIDE.U32 R4, R184, UR4, R4 ;  /* 0x00000004b8047c25 */ /* 0x000fe2000f8e0004 */
[----:B0-----:R-:W-:-:S03]  /*fe80*/  ISETP.NE.AND P0, PT, R9, 0x1, PT ;  /* 0x000000010900780c */ /* 0x001fc60003f05270 */
[----:B------:R-:W-:Y:S01]  /*fe90*/  IMAD R5, R184, UR5, R5 ;  /* 0x00000005b8057c24 */ /* 0x000fe2000f8e0205 */
[----:B------:R-:W-:Y:S01]  /*fea0*/  ULDC.64 UR4, c[0x0][0xb40] ;  /* 0x0002d00000047ab9 */ /* 0x000fe20000000a00 */
[----:B------:R-:W-:Y:S01]  /*feb0*/  IMAD R3, R3, R9, RZ ;  /* 0x0000000903037224 */ /* 0x000fe200078e02ff */
[----:B------:R-:W-:Y:S01]  /*fec0*/  SHF.R.S32.HI R156, RZ, 0x1f, R156 ;  /* 0x0000001fff9c7819 */ /* 0x000fe2000001149c */
[----:B------:R-:W-:Y:S02]  /*fed0*/  IMAD R6, R6, UR4, RZ ;  /* 0x0000000406067c24 */ /* 0x000fe4000f8e02ff */
[----:B------:R-:W-:-:S04]  /*fee0*/  IMAD.WIDE.U32 R4, R0, UR4, R4 ;  /* 0x0000000400047c25 */ /* 0x000fc8000f8e0004 */
[----:B------:R-:W-:Y:S01]  /*fef0*/  IMAD R6, R0, UR5, R6 ;  /* 0x0000000500067c24 */ /* 0x000fe2000f8e0206 */
[----:B------:R-:W-:Y:S01]  /*ff00*/  ULDC.64 UR4, c[0x0][0xb48] ;  /* 0x0002d20000047ab9 */ /* 0x000fe20000000a00 */
[----:B------:R-:W0:Y:S01]  /*ff10*/  @P0 LDC R0, c[0x0][0xbf0] ;  /* 0x0002fc00ff000b82 */ /* 0x000e220000000800 */
[----:B------:R-:W-:Y:S02]  /*ff20*/  VIADD R158, R197, 0xe8 ;  /* 0x000000e8c59e7836 */ /* 0x000fe40000000000 */
[----:B------:R-:W-:Y:S02]  /*ff30*/  IMAD.IADD R5, R5, 0x1, R6 ;  /* 0x0000000105057824 */ /* 0x000fe400078e0206 */
[C---:B------:R-:W-:Y:S01]  /*ff40*/  VIADD R160, R197.reuse, 0xe0 ;  /* 0x000000e0c5a07836 */ /* 0x040fe20000000000 */
[----:B------:R-:W-:Y:S01]  /*ff50*/  SHF.R.S32.HI R158, RZ, 0x1f, R158 ;  /* 0x0000001fff9e7819 */ /* 0x000fe2000001149e */
[C---:B------:R-:W-:Y:S02]  /*ff60*/  VIADD R162, R197.reuse, 0xd8 ;  /* 0x000000d8c5a27836 */ /* 0x040fe40000000000 */
        /* <DEDUP_REMOVED lines=28> */
[----:B------:R-:W-:-:S02]  /*10130*/  VIADD R157, R197, 0xe8 ;  /* 0x000000e8c59d7836 */ /* 0x000fc40000000000 */
[C---:B------:R-:W-:Y:S02]  /*10140*/  VIADD R159, R197.reuse, 0xe0 ;  /* 0x000000e0c59f7836 */ /* 0x040fe40000000000 */
[C---:B------:R-:W-:Y:S02]  /*10150*/  VIADD R161, R197.reuse, 0xd8 ;  /* 0x000000d8c5a17836 */ /* 0x040fe40000000000 */
[C---:B------:R-:W-:Y:S02]  /*10160*/  VIADD R163, R197.reuse, 0xd0 ;  /* 0x000000d0c5a37836 */ /* 0x040fe40000000000 */
[C---:B------:R-:W-:Y:S02]  /*10170*/  VIADD R165, R197.reuse, 0xc8 ;  /* 0x000000c8c5a57836 */ /* 0x040fe40000000000 */
[C---:B------:R-:W-:Y:S02]  /*10180*/  VIADD R167, R197.reuse, 0xc0 ;  /* 0x000000c0c5a77836 */ /* 0x040fe40000000000 */
        /* <DEDUP_REMOVED lines=10> */
[----:B------:R-:W-:Y:S02]  /*10230*/  VIADD R222, R197, 0x68 ;  /* 0x00000068c5de7836 */ /* 0x000fe40000000000 */
[----:B--2---:R-:W-:-:S04]  /*10240*/  IMAD.WIDE.U32 R4, R8, UR4, R4 ;  /* 0x0000000408047c25 */ /* 0x004fc8000f8e0004 */
[----:B------:R-:W-:Y:S01]  /*10250*/  IMAD R5, R8, UR5, R5 ;  /* 0x0000000508057c24 */ /* 0x000fe2000f8e0205 */
[----:B------:R-:W-:Y:S01]  /*10260*/  ULDC.64 UR4, c[0x0][0xb30] ;  /* 0x0002cc0000047ab9 */ /* 0x000fe20000000a00 */
[----:B------:R-:W1:Y:S01]  /*10270*/  @P0 LDC R8, c[0x0][0xbec] ;  /* 0x0002fb00ff080b82 */ /* 0x000e620000000800 */
[----:B---3--:R-:W-:-:S04]  /*10280*/  IMAD R7, R10, 0x40, R7 ;  /* 0x000000400a077824 */ /* 0x008fc800078e0207 */
[----:B------:R-:W-:Y:S02]  /*10290*/  IMAD.MOV.U32 R6, RZ, RZ, R7 ;  /* 0x000000ffff067224 */ /* 0x000fe400078e0007 */
[----:B-1----:R-:W-:-:S05]  /*102a0*/  @P0 IMAD.HI.U32 R8, R7, R8, RZ ;  /* 0x0000000807080227 */ /* 0x002fca00078e00ff */
[----:B0-----:R-:W-:-:S05]  /*102b0*/  @P0 SHF.R.U32.HI R6, RZ, R0, R8 ;  /* 0x00000000ff060219 */ /* 0x001fca0000011608 */
[----:B------:R-:W-:Y:S02]  /*102c0*/  IMAD.MOV R0, RZ, RZ, -R6 ;  /* 0x000000ffff007224 */ /* 0x000fe400078e0a06 */
[----:B------:R-:W-:-:S04]  /*102d0*/  IMAD.WIDE.U32 R4, R6, UR4, R4 ;  /* 0x0000000406047c25 */ /* 0x000fc8000f8e0004 */
[----:B------:R-:W-:Y:S01]  /*102e0*/  IMAD R0, R9, R0, R7 ;  /* 0x0000000009007224 */ /* 0x000fe200078e0207 */
[----:B------:R-:W-:Y:S01]  /*102f0*/  SHF.R.S32.HI R7, RZ, 0x1f, R6 ;  /* 0x0000001fff077819 */ /* 0x000fe20000011406 */
[----:B------:R-:W-:-:S04]  /*10300*/  IMAD R9, R10, 0x40, R195 ;  /* 0x000000400a097824 */ /* 0x000fc800078e02c3 */
        /* <DEDUP_REMOVED lines=10> */
[----:B------:R-:W-:-:S04]  /*103b0*/  IMAD.IADD R6, R5, 0x1, R6 ;  /* 0x0000000105067824 */ /* 0x000fc800078e0206 */
[----:B------:R0:W1:Y:S01]  /*103c0*/  SHFL.IDX PT, R13, R0, RZ, 0x1c1f ;  /* 0x001c1fff000d7589 */ /* 0x00006200000e0000 */
[----:B------:R-:W-:Y:S01]  /*103d0*/  LEA.HI.X R8, R4, UR5, R6, 0x2, P0 ;  /* 0x0000000504087c11 */ /* 0x000fe200080f1406 */
[----:B------:R-:W-:Y:S01]  /*103e0*/  VIADD R4, R2, 0x28c20 ;  /* 0x00028c2002047836 */ /* 0x000fe20000000000 */
[----:B------:R-:W-:-:S03]  /*103f0*/  ISETP.GE.AND P0, PT, R9, R3, PT ;  /* 0x000000030900720c */ /* 0x000fc60003f06270 */
[----:B------:R0:W2:Y:S01]  /*10400*/  SHFL.IDX PT, R12, R8, RZ, 0x1c1f ;  /* 0x001c1fff080c7589 */ /* 0x0000a200000e0000 */
[----:B------:R-:W-:-:S04]  /*10410*/  PRMT R4, RZ, 0x654, R4 ;  /* 0x00000654ff047816 */ /* 0x000fc80000000004 */
[----:B------:R0:W-:Y:S05]  /*10420*/  SYNCS.ARRIVE.TRANS64.RED.A1T0 RZ, [R4+URZ], RZ ;  /* 0x000000ff04ff79a7 */ /* 0x0001ea000810043f */
[----:B------:R-:W-:Y:S05]  /*10430*/  @P0 BRA `(.L_x_721) ;  /* 0x0000000800a00947 */ /* 0x000fea0003800000 */
[----:B------:R-:W-:Y:S01]  /*10440*/  ULDC UR4, c[0x0][0xac8] ;  /* 0x0002b20000047ab9 */ /* 0x000fe20000000800 */
[----:B------:R-:W-:Y:S01]  /*10450*/  SHF.R.S32.HI R6, RZ, 0x1f, R197 ;  /* 0x0000001fff067819 */ /* 0x000fe200000114c5 */
[C---:B------:R-:W-:Y:S01]  /*10460*/  VIADD R7, R197.reuse, 0x8 ;  /* 0x00000008c5077836 */ /* 0x040fe20000000000 */
[C---:B------:R-:W-:Y:S01]  /*10470*/  ISETP.GE.AND P0, PT, R197.reuse, UR4, PT ;  /* 0x00000004c5007c0c */ /* 0x040fe2000bf06270 */
[C---:B------:R-:W-:Y:S01]  /*10480*/  VIADD R11, R197.reuse, 0x8 ;  /* 0x00000008c50b7836 */ /* 0x040fe20000000000 */
[----:B------:R-:W-:Y:S01]  /*10490*/  ISETP.GE.AND P4, PT, R222, UR4, PT ;  /* 0x00000004de007c0c */ /* 0x000fe2000bf86270 */
[C---:B------:R-:W-:Y:S02]  /*104a0*/  VIADD R10, R197.reuse, 0x18 ;  /* 0x00000018c50a7836 */ /* 0x040fe40000000000 */
[----:B------:R-:W-:Y:S01]  /*104b0*/  VIADD R14, R197, 0x60 ;  /* 0x00000060c50e7836 */ /* 0x000fe20000000000 */
[----:B------:R-:W-:-:S04]  /*104c0*/  SHF.R.S32.HI R11, RZ, 0x1f, R11 ;  /* 0x0000001fff0b7819 */ /* 0x000fc8000001140b */
[----:B------:R-:W-:-:S03]  /*104d0*/  SHF.R.S32.HI R14, RZ, 0x1f, R14 ;  /* 0x0000001fff0e7819 */ /* 0x000fc6000001140e */
[----:B01----:R-:W-:-:S04]  /*104e0*/  @!P0 LEA R4, P1, R197, R13, 0x2 ;  /* 0x0000000dc5048211 */ /* 0x003fc800078210ff */
[C---:B--2---:R-:W-:Y:S01]  /*104f0*/  @!P0 LEA.HI.X R5, R197.reuse, R12, R6, 0x2, P1 ;  /* 0x0000000cc5058211 */ /* 0x044fe200008f1406 */
[----:B------:R-:W-:-:S04]  /*10500*/  VIADD R6, R197, 0x10 ;  /* 0x00000010c5067836 */ /* 0x000fc80000000000 */
[----:B------:R0:W-:Y:S01]  /*10510*/  @!P0 ST.E.64 desc[UR42][R4.64], R24 ;  /* 0x0000001804008985 */ /* 0x0001e2000c101b2a */
[----:B------:R-:W-:-:S13]  /*10520*/  ISETP.GE.AND P0, PT, R7, UR4, PT ;  /* 0x0000000407007c0c */ /* 0x000fda000bf06270 */
[----:B0-----:R-:W-:-:S04]  /*10530*/  @!P0 LEA R4, P1, R7, R13, 0x2 ;  /* 0x0000000d07048211 */ /* 0x001fc800078210ff */
[----:B------:R-:W-:Y:S01]  /*10540*/  @!P0 LEA.HI.X R5, R7, R12, R11, 0x2, P1 ;  /* 0x0000000c07058211 */ /* 0x000fe200008f140b */
[C---:B------:R-:W-:Y:S01]  /*10550*/  VIADD R11, R197.reuse, 0x10 ;  /* 0x00000010c50b7836 */ /* 0x040fe20000000000 */
[----:B------:R-:W-:Y:S01]  /*10560*/  ISETP.GE.AND P1, PT, R10, UR4, PT ;  /* 0x000000040a007c0c */ /* 0x000fe2000bf26270 */
[----:B------:R-:W-:Y:S02]  /*10570*/  VIADD R7, R197, 0x20 ;  /* 0x00000020c5077836 */ /* 0x000fe40000000000 */
[----:B------:R0:W-:Y:S01]  /*10580*/  @!P0 ST.E.64 desc[UR42][R4.64], R28 ;  /* 0x0000001c04008985 */ /* 0x0001e2000c101b2a */
[----:B------:R-:W-:Y:S02]  /*10590*/  ISETP.GE.AND P0, PT, R6, UR4, PT ;  /* 0x0000000406007c0c */ /* 0x000fe4000bf06270 */
[----:B------:R-:W-:-:S11]  /*105a0*/  SHF.R.S32.HI R11, RZ, 0x1f, R11 ;  /* 0x0000001fff0b7819 */ /* 0x000fd6000001140b */
[----:B0-----:R-:W-:-:S04]  /*105b0*/  @!P0 LEA R4, P2, R6, R13, 0x2 ;  /* 0x0000000d06048211 */ /* 0x001fc800078410ff */
[----:B------:R-:W-:Y:S01]  /*105c0*/  @!P0 LEA.HI.X R5, R6, R12, R11, 0x2, P2 ;  /* 0x0000000c06058211 */ /* 0x000fe200010f140b */
[C---:B------:R-:W-:Y:S02]  /*105d0*/  VIADD R11, R197.reuse, 0x18 ;  /* 0x00000018c50b7836 */ /* 0x040fe40000000000 */
[----:B------:R-:W-:Y:S02]  /*105e0*/  VIADD R6, R197, 0x28 ;  /* 0x00000028c5067836 */ /* 0x000fe40000000000 */
[----:B------:R0:W-:Y:S01]  /*105f0*/  @!P0 ST.E.64 desc[UR42][R4.64], R32 ;  /* 0x0000002004008985 */ /* 0x0001e2000c101b2a */
[----:B------:R-:W-:Y:S02]  /*10600*/  SHF.R.S32.HI R11, RZ, 0x1f, R11 ;  /* 0x0000001fff0b7819 */ /* 0x000fe4000001140b */
[----:B------:R-:W-:Y:S02]  /*10610*/  ISETP.GE.AND P0, PT, R7, UR4, PT ;  /* 0x0000000407007c0c */ /* 0x000fe4000bf06270 */
[----:B0-----:R-:W-:-:S04]  /*10620*/  @!P1 LEA R4, P2, R10, R13, 0x2 ;  /* 0x0000000d0a049211 */ /* 0x001fc800078410ff */
[----:B------:R-:W-:Y:S01]  /*10630*/  @!P1 LEA.HI.X R5, R10, R12, R11, 0x2, P2 ;  /* 0x0000000c0a059211 */ /* 0x000fe200010f140b */
[C---:B------:R-:W-:Y:S02]  /*10640*/  VIADD R11, R197.reuse, 0x20 ;  /* 0x00000020c50b7836 */ /* 0x040fe40000000000 */
[----:B------:R-:W-:Y:S02]  /*10650*/  VIADD R10, R197, 0x30 ;  /* 0x00000030c50a7836 */ /* 0x000fe40000000000 */
[----:B------:R0:W-:Y:S01]  /*10660*/  @!P1 ST.E.64 desc[UR42][R4.64], R36 ;  /* 0x0000002404009985 */ /* 0x0001e2000c101b2a */
[----:B------:R-:W-:Y:S02]  /*10670*/  ISETP.GE.AND P1, PT, R6, UR4, PT ;  /* 0x0000000406007c0c */ /* 0x000fe4000bf26270 */
[----:B------:R-:W-:Y:S02]  /*10680*/  SHF.R.S32.HI R11, RZ, 0x1f, R11 ;  /* 0x0000001fff0b7819 */ /* 0x000fe4000001140b */
        /* <DEDUP_REMOVED lines=23> */
[C---:B------:R-:W-:Y:S01]  /*10800*/  VIADD R11, R197.reuse, 0x40 ;  /* 0x00000040c50b7836 */ /* 0x040fe20000000000 */
[----:B------:R-:W-:-:S03]  /*10810*/  IADD3 R7, R197, 0x50, RZ ;  /* 0x00000050c5077810 */ /* 0x000fc60007ffe0ff */
        /* <DEDUP_REMOVED lines=17> */
[----:B------:R-:W-:-:S02]  /*10930*/  ISETP.GE.AND P3, PT, R11, UR4, PT ;  /* 0x000000040b007c0c */ /* 0x000fc4000bf66270 */
[----:B0-----:R-:W-:-:S04]  /*10940*/  @!P0 LEA R4, P2, R7, R13, 0x2 ;  /* 0x0000000d07048211 */ /* 0x001fc800078410ff */
[----:B------:R-:W-:Y:S01]  /*10950*/  @!P0 LEA.HI.X R5, R7, R12, R10, 0x2, P2 ;  /* 0x0000000c07058211 */ /* 0x000fe200010f140a */
[----:B------:R-:W-:Y:S01]  /*10960*/  VIADD R7, R197, 0x58 ;  /* 0x00000058c5077836 */ /* 0x000fe20000000000 */
[----:B------:R-:W-:Y:S01]  /*10970*/  ISETP.GE.AND P2, PT, R183, UR4, PT ;  /* 0x00000004b7007c0c */ /* 0x000fe2000bf46270 */
[----:B------:R-:W-:Y:S02]  /*10980*/  VIADD R10, R197, 0x68 ;  /* 0x00000068c50a7836 */ /* 0x000fe40000000000 */
[----:B------:R0:W-:Y:S01]  /*10990*/  @!P0 ST.E.64 desc[UR42][R4.64], R64 ;  /* 0x0000004004008985 */ /* 0x0001e2000c101b2a */
[----:B------:R-:W-:Y:S02]  /*109a0*/  SHF.R.S32.HI R7, RZ, 0x1f, R7 ;  /* 0x0000001fff077819 */ /* 0x000fe40000011407 */
[----:B------:R-:W-:Y:S02]  /*109b0*/  SHF.R.S32.HI R10, RZ, 0x1f, R10 ;  /* 0x0000001fff0a7819 */ /* 0x000fe4000001140a */
[----:B0-----:R-:W-:-:S04]  /*109c0*/  @!P1 LEA R4, P0, R6, R13, 0x2 ;  /* 0x0000000d06049211 */ /* 0x001fc800078010ff */
[-C--:B------:R-:W-:Y:S02]  /*109d0*/  @!P1 LEA.HI.X R5, R6, R12.reuse, R7, 0x2, P0 ;  /* 0x0000000c06059211 */ /* 0x080fe400000f1407 */
[----:B------:R-:W-:Y:S02]  /*109e0*/  ISETP.GE.AND P0, PT, R218, UR4, PT ;  /* 0x00000004da007c0c */ /* 0x000fe4000bf06270 */
[-C--:B------:R-:W-:Y:S01]  /*109f0*/  @!P4 LEA R6, P6, R222, R13.reuse, 0x2 ;  /* 0x0000000dde06c211 */ /* 0x080fe200078c10ff */
[----:B------:R0:W-:Y:S01]  /*10a00*/  @!P1 ST.E.64 desc[UR42][R4.64], R68 ;  /* 0x0000004404009985 */ /* 0x0001e2000c101b2a */
[----:B------:R-:W-:Y:S02]  /*10a10*/  ISETP.GE.AND P1, PT, R196, UR4, PT ;  /* 0x00000004c4007c0c */ /* 0x000fe4000bf26270 */
[----:B------:R-:W-:Y:S02]  /*10a20*/  @!P4 LEA.HI.X R7, R222, R12, R10, 0x2, P6 ;  /* 0x0000000cde07c211 */ /* 0x000fe400030f140a */
[----:B------:R-:W-:-:S02]  /*10a30*/  @!P2 LEA R10, P6, R183, R13, 0x2 ;  /* 0x0000000db70aa211 */ /* 0x000fc400078c10ff */
[----:B0-----:R-:W-:-:S04]  /*10a40*/  @!P3 LEA R4, P5, R11, R13, 0x2 ;  /* 0x0000000d0b04b211 */ /* 0x001fc800078a10ff */
[-C--:B------:R-:W-:Y:S02]  /*10a50*/  @!P3 LEA.HI.X R5, R11, R12.reuse, R14, 0x2, P5 ;  /* 0x0000000c0b05b211 */ /* 0x080fe400028f140e */
[----:B------:R-:W-:-:S03]  /*10a60*/  @!P2 LEA.HI.X R11, R183, R12, R184, 0x2, P6 ;  /* 0x0000000cb70ba211 */ /* 0x000fc600030f14b8 */
[----:B------:R0:W-:Y:S01]  /*10a70*/  @!P3 ST.E.64 desc[UR42][R4.64], R72 ;  /* 0x000000480400b985 */ /* 0x0001e2000c101b2a */
[----:B------:R-:W-:-:S03]  /*10a80*/  ISETP.GE.AND P3, PT, R181, UR4, PT ;  /* 0x00000004b5007c0c */ /* 0x000fc6000bf66270 */
[----:B------:R1:W-:Y:S01]  /*10a90*/  @!P4 ST.E.64 desc[UR42][R6.64], R76 ;  /* 0x0000004c0600c985 */ /* 0x0003e2000c101b2a */
[-C--:B0-----:R-:W-:Y:S02]  /*10aa0*/  @!P0 LEA R4, P4, R218, R13.reuse, 0x2 ;  /* 0x0000000dda048211 */ /* 0x081fe400078810ff */
[----:B-1----:R-:W-:Y:S02]  /*10ab0*/  @!P1 LEA R6, P5, R196, R13, 0x2 ;  /* 0x0000000dc4069211 */ /* 0x002fe400078a10ff */
        /* <DEDUP_REMOVED lines=9> */
[-C--:B0-----:R-:W-:Y:S02]  /*10b50*/  @!P3 LEA R4, P6, R181, R13.reuse, 0x2 ;  /* 0x0000000db504b211 */ /* 0x081fe400078c10ff */
[-C--:B-1----:R-:W-:Y:S02]  /*10b60*/  @!P4 LEA R6, P2, R179, R13.reuse, 0x2 ;  /* 0x0000000db306c211 */ /* 0x082fe400078410ff */
[-C--:B------:R-:W-:Y:S02]  /*10b70*/  @!P3 LEA.HI.X R5, R181, R12.reuse, R182, 0x2, P6 ;  /* 0x0000000cb505b211 */ /* 0x080fe400030f14b6 */
[----:B--2---:R-:W-:Y:S02]  /*10b80*/  @!P5 LEA R10, P6, R177, R13, 0x2 ;  /* 0x0000000db10ad211 */ /* 0x004fe400078c10ff */
[----:B------:R-:W-:Y:S01]  /*10b90*/  @!P4 LEA.HI.X R7, R179, R12, R180, 0x2, P2 ;  /* 0x0000000cb307c211 */ /* 0x000fe200010f14b4 */
[----:B------:R0:W-:Y:S01]  /*10ba0*/  @!P3 ST.E.64 desc[UR42][R4.64], R92 ;  /* 0x0000005c0400b985 */ /* 0x0001e2000c101b2a */
[----:B------:R-:W-:-:S02]  /*10bb0*/  ISETP.GE.AND P2, PT, R171, UR4, PT ;  /* 0x00000004ab007c0c */ /* 0x000fc4000bf46270 */
[----:B------:R-:W-:Y:S01]  /*10bc0*/  @!P5 LEA.HI.X R11, R177, R12, R178, 0x2, P6 ;  /* 0x0000000cb10bd211 */ /* 0x000fe200030f14b2 */
[----:B------:R1:W-:Y:S01]  /*10bd0*/  @!P4 ST.E.64 desc[UR42][R6.64], R96 ;  /* 0x000000600600c985 */ /* 0x0003e2000c101b2a */
[----:B------:R-:W-:-:S03]  /*10be0*/  ISETP.GE.AND P4, PT, R167, UR4, PT ;  /* 0x00000004a7007c0c */ /* 0x000fc6000bf86270 */
[----:B------:R2:W-:Y:S01]  /*10bf0*/  @!P5 ST.E.64 desc[UR42][R10.64], R100 ;  /* 0x000000640a00d985 */ /* 0x0005e2000c101b2a */
[----:B------:R-:W-:Y:S02]  /*10c00*/  ISETP.GE.AND P5, PT, R169, UR4, PT ;  /* 0x00000004a9007c0c */ /* 0x000fe4000bfa6270 */
[-C--:B0-----:R-:W-:Y:S02]  /*10c10*/  @!P0 LEA R4, P6, R175, R13.reuse, 0x2 ;  /* 0x0000000daf048211 */ /* 0x081fe400078c10ff */
[-C--:B-1----:R-:W-:Y:S02]  /*10c20*/  @!P1 LEA R6, P3, R173, R13.reuse, 0x2 ;  /* 0x0000000dad069211 */ /* 0x082fe400078610ff */
[-C--:B------:R-:W-:Y:S02]  /*10c30*/  @!P0 LEA.HI.X R5, R175, R12.reuse, R176, 0x2, P6 ;  /* 0x0000000caf058211 */ /* 0x080fe400030f14b0 */
[----:B------:R-:W-:Y:S02]  /*10c40*/  @!P1 LEA.HI.X R7, R173, R12, R174, 0x2, P3 ;  /* 0x0000000cad079211 */ /* 0x000fe400018f14ae */
[----:B--2---:R-:W-:Y:S01]  /*10c50*/  @!P2 LEA R10, P6, R171, R13, 0x2 ;  /* 0x0000000dab0aa211 */ /* 0x004fe200078c10ff */
[----:B------:R0:W-:Y:S01]  /*10c60*/  @!P0 ST.E.64 desc[UR42][R4.64], R104 ;  /* 0x0000006804008985 */ /* 0x0001e2000c101b2a */
[----:B------:R-:W-:-:S02]  /*10c70*/  ISETP.GE.AND P3, PT, R165, UR4, PT ;  /* 0x00000004a5007c0c */ /* 0x000fc4000bf66270 */
[----:B------:R-:W-:Y:S01]  /*10c80*/  @!P2 LEA.HI.X R11, R171, R12, R172, 0x2, P6 ;  /* 0x0000000cab0ba211 */ /* 0x000fe200030f14ac */
[----:B------:R1:W-:Y:S01]  /*10c90*/  @!P1 ST.E.64 desc[UR42][R6.64], R108 ;  /* 0x0000006c06009985 */ /* 0x0003e2000c101b2a */
[----:B------:R-:W-:-:S03]  /*10ca0*/  ISETP.GE.AND P0, PT, R163, UR4, PT ;  /* 0x00000004a3007c0c */ /* 0x000fc6000bf06270 */
[----:B------:R2:W-:Y:S01]  /*10cb0*/  @!P2 ST.E.64 desc[UR42][R10.64], R112 ;  /* 0x000000700a00a985 */ /* 0x0005e2000c101b2a */
[-C--:B0-----:R-:W-:Y:S02]  /*10cc0*/  @!P5 LEA R4, P1, R169, R13.reuse, 0x2 ;  /* 0x0000000da904d211 */ /* 0x081fe400078210ff */
[-C--:B-1----:R-:W-:Y:S02]  /*10cd0*/  @!P4 LEA R6, P2, R167, R13.reuse, 0x2 ;  /* 0x0000000da706c211 */ /* 0x082fe400078410ff */
[-C--:B------:R-:W-:Y:S02]  /*10ce0*/  @!P5 LEA.HI.X R5, R169, R12.reuse, R170, 0x2, P1 ;  /* 0x0000000ca905d211 */ /* 0x080fe400008f14aa */
[----:B--2---:R-:W-:Y:S02]  /*10cf0*/  @!P3 LEA R10, P6, R165, R13, 0x2 ;  /* 0x0000000da50ab211 */ /* 0x004fe400078c10ff */
[----:B------:R-:W-:Y:S01]  /*10d00*/  ISETP.GE.AND P1, PT, R161, UR4, PT ;  /* 0x00000004a1007c0c */ /* 0x000fe2000bf26270 */
[----:B------:R0:W-:Y:S01]  /*10d10*/  @!P5 ST.E.64 desc[UR42][R4.64], R116 ;  /* 0x000000740400d985 */ /* 0x0001e2000c101b2a */
[----:B------:R-:W-:-:S02]  /*10d20*/  @!P4 LEA.HI.X R7, R167, R12, R168, 0x2, P2 ;  /* 0x0000000ca707c211 */ /* 0x000fc400010f14a8 */
[----:B------:R-:W-:Y:S02]  /*10d30*/  @!P3 LEA.HI.X R11, R165, R12, R166, 0x2, P6 ;  /* 0x0000000ca50bb211 */ /* 0x000fe400030f14a6 */
[----:B------:R-:W-:Y:S01]  /*10d40*/  ISETP.GE.AND P2, PT, R152, UR4, PT ;  /* 0x0000000498007c0c */ /* 0x000fe2000bf46270 */
[----:B------:R1:W-:Y:S01]  /*10d50*/  @!P4 ST.E.64 desc[UR42][R6.64], R120 ;  /* 0x000000780600c985 */ /* 0x0003e2000c101b2a */
[----:B------:R-:W-:-:S03]  /*10d60*/  ISETP.GE.AND P4, PT, R159, UR4, PT ;  /* 0x000000049f007c0c */ /* 0x000fc6000bf86270 */
[----:B------:R2:W-:Y:S01]  /*10d70*/  @!P3 ST.E.64 desc[UR42][R10.64], R124 ;  /* 0x0000007c0a00b985 */ /* 0x0005e2000c101b2a */
[----:B------:R-:W-:Y:S02]  /*10d80*/  ISETP.GE.AND P3, PT, R157, UR4, PT ;  /* 0x000000049d007c0c */ /* 0x000fe4000bf66270 */
[----:B0-----:R-:W-:-:S04]  /*10d90*/  @!P0 LEA R4, P5, R163, R13, 0x2 ;  /* 0x0000000da3048211 */ /* 0x001fc800078a10ff */
[-C--:B------:R-:W-:Y:S02]  /*10da0*/  @!P0 LEA.HI.X R5, R163, R12.reuse, R164, 0x2, P5 ;  /* 0x0000000ca3058211 */ /* 0x080fe400028f14a4 */
[----:B------:R-:W-:Y:S02]  /*10db0*/  ISETP.GE.AND P5, PT, R20, UR4, PT ;  /* 0x0000000414007c0c */ /* 0x000fe4000bfa6270 */
[CC--:B-1----:R-:W-:Y:S01]  /*10dc0*/  @!P1 LEA R6, P6, R161.reuse, R13.reuse, 0x2 ;  /* 0x0000000da1069211 */ /* 0x0c2fe200078c10ff */
[----:B------:R0:W-:Y:S03]  /*10dd0*/  @!P0 ST.E.64 desc[UR42][R4.64], R128 ;  /* 0x0000008004008985 */ /* 0x0001e6000c101b2a */
[----:B------:R-:W-:Y:S02]  /*10de0*/  @!P1 LEA.HI.X R7, R161, R12, R162, 0x2, P6 ;  /* 0x0000000ca1079211 */ /* 0x000fe400030f14a2 */
[----:B--2---:R-:W-:-:S03]  /*10df0*/  @!P3 LEA R10, P6, R157, R13, 0x2 ;  /* 0x0000000d9d0ab211 */ /* 0x004fc600078c10ff */
[----:B------:R1:W-:Y:S01]  /*10e00*/  @!P1 ST.E.64 desc[UR42][R6.64], R132 ;  /* 0x0000008406009985 */ /* 0x0003e2000c101b2a */
[----:B------:R-:W-:Y:S02]  /*10e10*/  @!P3 LEA.HI.X R11, R157, R12, R158, 0x2, P6 ;  /* 0x0000000c9d0bb211 */ /* 0x000fe400030f149e */
[----:B0-----:R-:W-:-:S04]  /*10e20*/  @!P4 LEA R4, P0, R159, R13, 0x2 ;  /* 0x0000000d9f04c211 */ /* 0x001fc800078010ff */
[-C--:B------:R-:W-:Y:S02]  /*10e30*/  @!P4 LEA.HI.X R5, R159, R12.reuse, R160, 0x2, P0 ;  /* 0x0000000c9f05c211 */ /* 0x080fe400000f14a0 */
[-C--:B------:R-:W-:Y:S02]  /*10e40*/  @!P5 LEA R14, P0, R20, R13.reuse, 0x2 ;  /* 0x0000000d140ed211 */ /* 0x080fe400078010ff */
[----:B-1----:R-:W-:Y:S01]  /*10e50*/  @!P2 LEA R6, P1, R152, R13, 0x2 ;  /* 0x0000000d9806a211 */ /* 0x002fe200078210ff */
[----:B------:R3:W-:Y:S01]  /*10e60*/  @!P4 ST.E.64 desc[UR42][R4.64], R136 ;  /* 0x000000880400c985 */ /* 0x0007e2000c101b2a */
[-C--:B------:R-:W-:Y:S02]  /*10e70*/  @!P5 LEA.HI.X R15, R20, R12.reuse, R21, 0x2, P0 ;  /* 0x0000000c140fd211 */ /* 0x080fe400000f1415 */
[----:B------:R-:W-:Y:S01]  /*10e80*/  @!P2 LEA.HI.X R7, R152, R12, R156, 0x2, P1 ;  /* 0x0000000c9807a211 */ /* 0x000fe200008f149c */
[----:B------:R3:W-:Y:S04]  /*10e90*/  @!P3 ST.E.64 desc[UR42][R10.64], R140 ;  /* 0x0000008c0a00b985 */ /* 0x0007e8000c101b2a */
[----:B------:R3:W-:Y:S04]  /*10ea0*/  @!P2 ST.E.64 desc[UR42][R6.64], R144 ;  /* 0x000000900600a985 */ /* 0x0007e8000c101b2a */
[----:B------:R3:W-:Y:S02]  /*10eb0*/  @!P5 ST.E.64 desc[UR42][R14.64], R148 ;  /* 0x000000940e00d985 */ /* 0x0007e4000c101b2a */
.L_x_721:
[----:B------:R-:W-:Y:S05]  /*10ec0*/  BSYNC B1 ;  /* 0x0000000000017941 */ /* 0x000fea0003800000 */
.L_x_720:
[----:B0--3--:R-:W-:Y:S01]  /*10ed0*/  VIADD R4, R9, 0x8 ;  /* 0x0000000809047836 */ /* 0x009fe20000000000 */
[----:B------:R4:W0:Y:S04]  /*10ee0*/  SHFL.IDX PT, R10, R8, 0x1, 0x1c1f ;  /* 0x003c1f00080a7f89 */ /* 0x00082800000e0000 */
[----:B------:R-:W-:Y:S01]  /*10ef0*/  ISETP.GE.AND P0, PT, R4, R3, PT ;  /* 0x000000030400720c */ /* 0x000fe20003f06270 */
[----:B------:R-:W3:-:S12]  /*10f00*/  SHFL.IDX PT, R0, R0, 0x1, 0x1c1f ;  /* 0x003c1f0000007f89 */ /* 0x000ed800000e0000 */
[----:B----4-:R-:W-:Y:S05]  /*10f10*/  @P0 BRA `(.L_x_719) ;  /* 0x0000001800c00947 */ /* 0x010fea0003800000 */
[----:B------:R-:W-:Y:S01]  /*10f20*/  ULDC UR4, c[0x0][0xac8] ;  /* 0x0002b20000047ab9 */ /* 0x000fe20000000800 */
[C---:B------:R-:W-:Y:S01]  /*10f30*/  VIADD R15, R197.reuse, 0x8 ;  /* 0x00000008c50f7836 */ /* 0x040fe20000000000 */
[C---:B------:R-:W-:Y:S01]  /*10f40*/  ISETP.GE.AND P4, PT, R197.reuse, UR4, PT ;  /* 0x00000004c5007c0c */ /* 0x040fe2000bf86270 */
[C---:B------:R-:W-:Y:S01]  /*10f50*/  VIADD R24, R197.reuse, 0x10 ;  /* 0x00000010c5187836 */ /* 0x040fe20000000000 */
[----:B------:R-:W-:Y:S01]  /*10f60*/  SHF.R.S32.HI R6, RZ, 0x1f, R197 ;  /* 0x0000001fff067819 */ /* 0x000fe200000114c5 */
[----:B------:R-:W-:Y:S01]  /*10f70*/  VIADD R25, R197, 0x8 ;  /* 0x00000008c5197836 */ /* 0x000fe20000000000 */
[----:B------:R-:W-:Y:S01]  /*10f80*/  ISETP.GE.AND P2, PT, R15, UR4, PT ;  /* 0x000000040f007c0c */ /* 0x000fe2000bf46270 */
[C---:B------:R-:W-:Y:S01]  /*10f90*/  VIADD R14, R197.reuse, 0x18 ;  /* 0x00000018c50e7836 */ /* 0x040fe20000000000 */
[----:B------:R-:W-:Y:S01]  /*10fa0*/  ISETP.GE.AND P1, PT, R24, UR4, PT ;  /* 0x0000000418007c0c */ /* 0x000fe2000bf26270 */
[C---:B--2---:R-:W-:Y:S01]  /*10fb0*/  VIADD R12, R197.reuse, 0x20 ;  /* 0x00000020c50c7836 */ /* 0x044fe20000000000 */
[----:B------:R-:W-:Y:S01]  /*10fc0*/  SHF.R.S32.HI R25, RZ, 0x1f, R25 ;  /* 0x0000001fff197819 */ /* 0x000fe20000011419 */
[C---:B-1----:R-:W-:Y:S01]  /*10fd0*/  VIADD R13, R197.reuse, 0x28 ;  /* 0x00000028c50d7836 */ /* 0x042fe20000000000 */
[----:B------:R-:W-:Y:S01]  /*10fe0*/  ISETP.GE.AND P0, PT, R14, UR4, PT ;  /* 0x000000040e007c0c */ /* 0x000fe2000bf06270 */
[----:B------:R-:W-:-:S02]  /*10ff0*/  VIADD R11, R197, 0x30 ;  /* 0x00000030c50b7836 */ /* 0x000fc40000000000 */
[----:B---3--:R-:W-:-:S04]  /*11000*/  @!P4 LEA R4, P3, R197, R0, 0x2 ;  /* 0x00000000c504c211 */ /* 0x008fc800078610ff */
[----:B0-----:R-:W-:Y:S02]  /*11010*/  @!P4 LEA.HI.X R5, R197, R10, R6, 0x2, P3 ;  /* 0x0000000ac505c211 */ /* 0x001fe400018f1406 */
[----:B------:R-:W-:Y:S02]  /*11020*/  ISETP.GE.AND P3, PT, R12, UR4, PT ;  /* 0x000000040c007c0c */ /* 0x000fe4000bf66270 */
[-C--:B------:R-:W-:Y:S01]  /*11030*/  @!P1 LEA R6, P5, R24, R0.reuse, 0x2 ;  /* 0x0000000018069211 */ /* 0x080fe200078a10ff */
[----:B------:R0:W-:Y:S01]  /*11040*/  @!P4 ST.E.64 desc[UR42][R4.64], R26 ;  /* 0x0000001a0400c985 */ /* 0x0001e2000c101b2a */
[----:B------:R-:W-:Y:S02]  /*11050*/  ISETP.GE.AND P4, PT, R13, UR4, PT ;  /* 0x000000040d007c0c */ /* 0x000fe4000bf86270 */
[----:B0-----:R-:W-:-:S04]  /*11060*/  @!P2 LEA R4, P6, R15, R0, 0x2 ;  /* 0x000000000f04a211 */ /* 0x001fc800078c10ff */
[----:B------:R-:W-:Y:S01]  /*11070*/  @!P2 LEA.HI.X R5, R15, R10, R25, 0x2, P6 ;  /* 0x0000000a0f05a211 */ /* 0x000fe200030f1419 */
[C---:B------:R-:W-:Y:S01]  /*11080*/  VIADD R25, R197.reuse, 0x10 ;  /* 0x00000010c5197836 */ /* 0x040fe20000000000 */
[----:B------:R-:W-:Y:S01]  /*11090*/  @!P0 LEA R8, P6, R14, R0, 0x2 ;  /* 0x000000000e088211 */ /* 0x000fe200078c10ff */
[C---:B------:R-:W-:Y:S02]  /*110a0*/  VIADD R15, R197.reuse, 0x18 ;  /* 0x00000018c50f7836 */ /* 0x040fe40000000000 */
[----:B------:R0:W-:Y:S01]  /*110b0*/  @!P2 ST.E.64 desc[UR42][R4.64], R30 ;  /* 0x0000001e0400a985 */ /* 0x0001e2000c101b2a */
[----:B------:R-:W-:Y:S02]  /*110c0*/  SHF.R.S32.HI R25, RZ, 0x1f, R25 ;  /* 0x0000001fff197819 */ /* 0x000fe40000011419 */
[----:B------:R-:W-:Y:S02]  /*110d0*/  SHF.R.S32.HI R15, RZ, 0x1f, R15 ;  /* 0x0000001fff0f7819 */ /* 0x000fe4000001140f */
[-C--:B------:R-:W-:Y:S01]  /*110e0*/  @!P1 LEA.HI.X R7, R24, R10.reuse, R25, 0x2, P5 ;  /* 0x0000000a18079211 */ /* 0x080fe200028f1419 */
[C---:B------:R-:W-:Y:S01]  /*110f0*/  VIADD R25, R197.reuse, 0x20 ;  /* 0x00000020c5197836 */ /* 0x040fe20000000000 */
[----:B------:R-:W-:Y:S01]  /*11100*/  @!P0 LEA.HI.X R9, R14, R10, R15, 0x2, P6 ;  /* 0x0000000a0e098211 */ /* 0x000fe200030f140f */
[----:B------:R-:W-:Y:S01]  /*11110*/  VIADD R15, R197, 0x38 ;  /* 0x00000038c50f7836 */ /* 0x000fe20000000000 */
[----:B------:R-:W-:Y:S01]  /*11120*/  ISETP.GE.AND P5, PT, R11, UR4, PT ;  /* 0x000000040b007c0c */ /* 0x000fe2000bfa6270 */
[----:B------:R1:W-:Y:S01]  /*11130*/  @!P1 ST.E.64 desc[UR42][R6.64], R34 ;  /* 0x0000002206009985 */ /* 0x0003e2000c101b2a */
[----:B------:R-:W-:Y:S01]  /*11140*/  SHF.R.S32.HI R25, RZ, 0x1f, R25 ;  /* 0x0000001fff197819 */ /* 0x000fe20000011419 */
[----:B------:R-:W-:Y:S01]  /*11150*/  VIADD R14, R197, 0x48 ;  /* 0x00000048c50e7836 */ /* 0x000fe20000000000 */
[C---:B0-----:R-:W-:Y:S01]  /*11160*/  @!P3 LEA R4, P1, R12.reuse, R0, 0x2 ;  /* 0x000000000c04b211 */ /* 0x041fe200078210ff */
[----:B------:R0:W-:Y:S01]  /*11170*/  @!P0 ST.E.64 desc[UR42][R8.64], R38 ;  /* 0x0000002608008985 */ /* 0x0001e2000c101b2a */
[----:B------:R-:W-:Y:S01]  /*11180*/  ISETP.GE.AND P0, PT, R15, UR4, PT ;  /* 0x000000040f007c0c */ /* 0x000fe2000bf06270 */
[C---:B------:R-:W-:Y:S01]  /*11190*/  VIADD R24, R197.reuse, 0x40 ;  /* 0x00000040c5187836 */ /* 0x040fe20000000000 */
[----:B------:R-:W-:Y:S01]  /*111a0*/  @!P3 LEA.HI.X R5, R12, R10, R25, 0x2, P1 ;  /* 0x0000000a0c05b211 */ /* 0x000fe200008f1419 */
[----:B------:R-:W-:-:S02]  /*111b0*/  VIADD R25, R197, 0x28 ;  /* 0x00000028c5197836 */ /* 0x000fc40000000000 */
[----:B------:R-:W-:Y:S01]  /*111c0*/  VIADD R12, R197, 0x30 ;  /* 0x00000030c50c7836 */ /* 0x000fe20000000000 */
[----:B------:R-:W-:Y:S01]  /*111d0*/  ISETP.GE.AND P1, PT, R24, UR4, PT ;  /* 0x0000000418007c0c */ /* 0x000fe2000bf26270 */
[----:B------:R2:W-:Y:S01]  /*111e0*/  @!P3 ST.E.64 desc[UR42][R4.64], R42 ;  /* 0x0000002a0400b985 */ /* 0x0005e2000c101b2a */
[C---:B-1----:R-:W-:Y:S02]  /*111f0*/  @!P4 LEA R6, P2, R13.reuse, R0, 0x2 ;  /* 0x000000000d06c211 */ /* 0x042fe400078410ff */
[----:B------:R-:W-:Y:S02]  /*11200*/  SHF.R.S32.HI R25, RZ, 0x1f, R25 ;  /* 0x0000001fff197819 */ /* 0x000fe40000011419 */
[----:B------:R-:W-:Y:S02]  /*11210*/  SHF.R.S32.HI R12, RZ, 0x1f, R12 ;  /* 0x0000001fff0c7819 */ /* 0x000fe4000001140c */
[----:B------:R-:W-:Y:S01]  /*11220*/  @!P4 LEA.HI.X R7, R13, R10, R25, 0x2, P2 ;  /* 0x0000000a0d07c211 */ /* 0x000fe200010f1419 */
[----:B------:R-:W-:Y:S01]  /*11230*/  VIADD R25, R197, 0x38 ;  /* 0x00000038c5197836 */ /* 0x000fe20000000000 */
[----:B0-----:R-:W-:Y:S01]  /*11240*/  @!P5 LEA R8, P6, R11, R0, 0x2 ;  /* 0x000000000b08d211 */ /* 0x001fe200078c10ff */
[----:B------:R-:W-:Y:S01]  /*11250*/  VIADD R13, R197, 0x58 ;  /* 0x00000058c50d7836 */ /* 0x000fe20000000000 */
[----:B------:R-:W-:Y:S01]  /*11260*/  ISETP.GE.AND P2, PT, R14, UR4, PT ;  /* 0x000000040e007c0c */ /* 0x000fe2000bf46270 */
[----:B------:R0:W-:Y:S01]  /*11270*/  @!P4 ST.E.64 desc[UR42][R6.64], R46 ;  /* 0x0000002e0600c985 */ /* 0x0001e2000c101b2a */
[----:B------:R-:W-:Y:S01]  /*11280*/  @!P5 LEA.HI.X R9, R11, R10, R12, 0x2, P6 ;  /* 0x0000000a0b09d211 */ /* 0x000fe200030f140c */
[----:B------:R-:W-:Y:S01]  /*11290*/  VIADD R12, R197, 0x50 ;  /* 0x00000050c50c7836 */ /* 0x000fe20000000000 */
[----:B--2---:R-:W-:Y:S01]  /*112a0*/  @!P0 LEA R4, P6, R15, R0, 0x2 ;  /* 0x000000000f048211 */ /* 0x004fe200078c10ff */
[----:B------:R-:W-:Y:S01]  /*112b0*/  VIADD R11, R197, 0x60 ;  /* 0x00000060c50b7836 */ /* 0x000fe20000000000 */
[----:B------:R-:W-:Y:S01]  /*112c0*/  SHF.R.S32.HI R25, RZ, 0x1f, R25 ;  /* 0x0000001fff197819 */ /* 0x000fe20000011419 */
[----:B------:R1:W-:Y:S01]  /*112d0*/  @!P5 ST.E.64 desc[UR42][R8.64], R50 ;  /* 0x000000320800d985 */ /* 0x0003e2000c101b2a */
[----:B------:R-:W-:-:S02]  /*112e0*/  ISETP.GE.AND P3, PT, R12, UR4, PT ;  /* 0x000000040c007c0c */ /* 0x000fc4000bf66270 */
[----:B------:R-:W-:Y:S01]  /*112f0*/  @!P0 LEA.HI.X R5, R15, R10, R25, 0x2, P6 ;  /* 0x0000000a0f058211 */ /* 0x000fe200030f1419 */
[----:B------:R-:W-:Y:S01]  /*11300*/  VIADD R15, R197, 0x48 ;  /* 0x00000048c50f7836 */ /* 0x000fe20000000000 */
[----:B------:R-:W-:Y:S01]  /*11310*/  ISETP.GE.AND P4, PT, R13, UR4, PT ;  /* 0x000000040d007c0c */ /* 0x000fe2000bf86270 */
[----:B------:R-:W-:Y:S01]  /*11320*/  VIADD R25, R197, 0x40 ;  /* 0x00000040c5197836 */ /* 0x000fe20000000000 */
[-C--:B0-----:R-:W-:Y:S01]  /*11330*/  @!P1 LEA R6, P5, R24, R0.reuse, 0x2 ;  /* 0x0000000018069211 */ /* 0x081fe200078a10ff */
[----:B------:R0:W-:Y:S01]  /*11340*/  @!P0 ST.E.64 desc[UR42][R4.64], R54 ;  /* 0x0000003604008985 */ /* 0x0001e2000c101b2a */
[----:B------:R-:W-:Y:S02]  /*11350*/  SHF.R.S32.HI R15, RZ, 0x1f, R15 ;  /* 0x0000001fff0f7819 */ /* 0x000fe4000001140f */
[----:B------:R-:W-:Y:S02]  /*11360*/  SHF.R.S32.HI R25, RZ, 0x1f, R25 ;  /* 0x0000001fff197819 */ /* 0x000fe40000011419 */
[----:B-1----:R-:W-:-:S02]  /*11370*/  @!P2 LEA R8, P6, R14, R0, 0x2 ;  /* 0x000000000e08a211 */ /* 0x002fc400078c10ff */
[-C--:B------:R-:W-:Y:S02]  /*11380*/  @!P1 LEA.HI.X R7, R24, R10.reuse, R25, 0x2, P5 ;  /* 0x0000000a18079211 */ /* 0x080fe400028f1419 */
[----:B------:R-:W-:Y:S01]  /*11390*/  @!P2 LEA.HI.X R9, R14, R10, R15, 0x2, P6 ;  /* 0x0000000a0e09a211 */ /* 0x000fe200030f140f */
[----:B------:R-:W-:Y:S01]  /*113a0*/  VIADD R14, R197, 0x50 ;  /* 0x00000050c50e7836 */ /* 0x000fe20000000000 */
[----:B------:R-:W-:Y:S01]  /*113b0*/  ISETP.GE.AND P5, PT, R11, UR4, PT ;  /* 0x000000040b007c0c */ /* 0x000fe2000bfa6270 */
[----:B------:R1:W-:Y:S01]  /*113c0*/  @!P1 ST.E.64 desc[UR42][R6.64], R58 ;  /* 0x0000003a06009985 */ /* 0x0003e2000c101b2a */
[----:B------:R-:W-:Y:S02]  /*113d0*/  ISETP.GE.AND P0, PT, R222, UR4, PT ;  /* 0x00000004de007c0c */ /* 0x000fe4000bf06270 */
[----:B0-----:R-:W-:Y:S01]  /*113e0*/  @!P3 LEA R4, P6, R12, R0, 0x2 ;  /* 0x000000000c04b211 */ /* 0x001fe200078c10ff */
[----:B------:R0:W-:Y:S01]  /*113f0*/  @!P2 ST.E.64 desc[UR42][R8.64], R62 ;  /* 0x0000003e0800a985 */ /* 0x0001e2000c101b2a */
[----:B------:R-:W-:-:S02]  /*11400*/  SHF.R.S32.HI R14, RZ, 0x1f, R14 ;  /* 0x0000001fff0e7819 */ /* 0x000fc4000001140e */
[----:B------:R-:W-:Y:S02]  /*11410*/  ISETP.GE.AND P1, PT, R218, UR4, PT ;  /* 0x00000004da007c0c */ /* 0x000fe4000bf26270 */
[----:B------:R-:W-:Y:S01]  /*11420*/  @!P3 LEA.HI.X R5, R12, R10, R14, 0x2, P6 ;  /* 0x0000000a0c05b211 */ /* 0x000fe200030f140e */
[C---:B------:R-:W-:Y:S02]  /*11430*/  VIADD R14, R197.reuse, 0x58 ;  /* 0x00000058c50e7836 */ /* 0x040fe40000000000 */
[----:B------:R-:W-:Y:S01]  /*11440*/  VIADD R12, R197, 0x60 ;  /* 0x00000060c50c7836 */ /* 0x000fe20000000000 */
[----:B-1----:R-:W-:Y:S01]  /*11450*/  @!P4 LEA R6, P2, R13, R0, 0x2 ;  /* 0x000000000d06c211 */ /* 0x002fe200078410ff */
[----:B------:R1:W-:Y:S01]  /*11460*/  @!P3 ST.E.64 desc[UR42][R4.64], R66 ;  /* 0x000000420400b985 */ /* 0x0003e2000c101b2a */
[----:B------:R-:W-:Y:S02]  /*11470*/  SHF.R.S32.HI R14, RZ, 0x1f, R14 ;  /* 0x0000001fff0e7819 */ /* 0x000fe4000001140e */
[----:B------:R-:W-:-:S02]  /*11480*/  SHF.R.S32.HI R12, RZ, 0x1f, R12 ;  /* 0x0000001fff0c7819 */ /* 0x000fc4000001140c */
[----:B0-----:R-:W-:Y:S02]  /*11490*/  @!P5 LEA R8, P6, R11, R0, 0x2 ;  /* 0x000000000b08d211 */ /* 0x001fe400078c10ff */
[-C--:B------:R-:W-:Y:S02]  /*114a0*/  @!P4 LEA.HI.X R7, R13, R10.reuse, R14, 0x2, P2 ;  /* 0x0000000a0d07c211 */ /* 0x080fe400010f140e */
[----:B------:R-:W-:Y:S01]  /*114b0*/  @!P5 LEA.HI.X R9, R11, R10, R12, 0x2, P6 ;  /* 0x0000000a0b09d211 */ /* 0x000fe200030f140c */
[----:B------:R-:W-:Y:S01]  /*114c0*/  VIADD R11, R197, 0x68 ;  /* 0x00000068c50b7836 */ /* 0x000fe20000000000 */
[----:B------:R-:W-:Y:S01]  /*114d0*/  ISETP.GE.AND P2, PT, R196, UR4, PT ;  /* 0x00000004c4007c0c */ /* 0x000fe2000bf46270 */
[----:B------:R0:W-:Y:S01]  /*114e0*/  @!P4 ST.E.64 desc[UR42][R6.64], R70 ;  /* 0x000000460600c985 */ /* 0x0001e2000c101b2a */
[----:B-1----:R-:W-:Y:S02]  /*114f0*/  @!P0 LEA R4, P4, R222, R0, 0x2 ;  /* 0x00000000de048211 */ /* 0x002fe400078810ff */
[----:B------:R-:W-:Y:S01]  /*11500*/  SHF.R.S32.HI R11, RZ, 0x1f, R11 ;  /* 0x0000001fff0b7819 */ /* 0x000fe2000001140b */
[----:B------:R1:W-:Y:S01]  /*11510*/  @!P5 ST.E.64 desc[UR42][R8.64], R74 ;  /* 0x0000004a0800d985 */ /* 0x0003e2000c101b2a */
[----:B------:R-:W-:-:S02]  /*11520*/  ISETP.GE.AND P5, PT, R183, UR4, PT ;  /* 0x00000004b7007c0c */ /* 0x000fc4000bfa6270 */
[----:B------:R-:W-:Y:S02]  /*11530*/  @!P0 LEA.HI.X R5, R222, R10, R11, 0x2, P4 ;  /* 0x0000000ade058211 */ /* 0x000fe400020f140b */
[----:B------:R-:W-:-:S03]  /*11540*/  ISETP.GE.AND P4, PT, R181, UR4, PT ;  /* 0x00000004b5007c0c */ /* 0x000fc6000bf86270 */
[----:B------:R2:W-:Y:S01]  /*11550*/  @!P0 ST.E.64 desc[UR42][R4.64], R78 ;  /* 0x0000004e04008985 */ /* 0x0005e2000c101b2a */
[----:B0-----:R-:W-:-:S04]  /*11560*/  @!P1 LEA R6, P3, R218, R0, 0x2 ;  /* 0x00000000da069211 */ /* 0x001fc800078610ff */
[----:B------:R-:W-:Y:S02]  /*11570*/  @!P1 LEA.HI.X R7, R218, R10, R219, 0x2, P3 ;  /* 0x0000000ada079211 */ /* 0x000fe400018f14db */
[C---:B-1----:R-:W-:Y:S02]  /*11580*/  @!P2 LEA R8, P6, R196.reuse, R0, 0x2 ;  /* 0x00000000c408a211 */ /* 0x042fe400078c10ff */
[----:B------:R-:W-:Y:S01]  /*11590*/  ISETP.GE.AND P3, PT, R179, UR4, PT ;  /* 0x00000004b3007c0c */ /* 0x000fe2000bf66270 */
[----:B------:R0:W-:Y:S01]  /*115a0*/  @!P1 ST.E.64 desc[UR42][R6.64], R82 ;  /* 0x0000005206009985 */ /* 0x0001e2000c101b2a */
[----:B------:R-:W-:Y:S02]  /*115b0*/  @!P2 LEA.HI.X R9, R196, R10, R211, 0x2, P6 ;  /* 0x0000000ac409a211 */ /* 0x000fe400030f14d3 */
[----:B------:R-:W-:Y:S02]  /*115c0*/  ISETP.GE.AND P1, PT, R175, UR4, PT ;  /* 0x00000004af007c0c */ /* 0x000fe4000bf26270 */
[----:B--2---:R-:W-:Y:S01]  /*115d0*/  @!P5 LEA R4, P6, R183, R0, 0x2 ;  /* 0x00000000b704d211 */ /* 0x004fe200078c10ff */
[----:B------:R1:W-:Y:S01]  /*115e0*/  @!P2 ST.E.64 desc[UR42][R8.64], R86 ;  /* 0x000000560800a985 */ /* 0x0003e2000c101b2a */
[----:B------:R-:W-:-:S02]  /*115f0*/  ISETP.GE.AND P2, PT, R177, UR4, PT ;  /* 0x00000004b1007c0c */ /* 0x000fc4000bf46270 */
[----:B------:R-:W-:Y:S02]  /*11600*/  @!P5 LEA.HI.X R5, R183, R10, R184, 0x2, P6 ;  /* 0x0000000ab705d211 */ /* 0x000fe400030f14b8 */
[----:B0-----:R-:W-:-:S03]  /*11610*/  @!P4 LEA R6, P0, R181, R0, 0x2 ;  /* 0x00000000b506c211 */ /* 0x001fc600078010ff */
[----:B------:R0:W-:Y:S01]  /*11620*/  @!P5 ST.E.64 desc[UR42][R4.64], R90 ;  /* 0x0000005a0400d985 */ /* 0x0001e2000c101b2a */
[----:B------:R-:W-:Y:S02]  /*11630*/  ISETP.GE.AND P5, PT, R171, UR4, PT ;  /* 0x00000004ab007c0c */ /* 0x000fe4000bfa6270 */
[----:B------:R-:W-:Y:S02]  /*11640*/  @!P4 LEA.HI.X R7, R181, R10, R182, 0x2, P0 ;  /* 0x0000000ab507c211 */ /* 0x000fe400000f14b6 */
[----:B------:R-:W-:Y:S02]  /*11650*/  ISETP.GE.AND P0, PT, R173, UR4, PT ;  /* 0x00000004ad007c0c */ /* 0x000fe4000bf06270 */
[----:B-1----:R-:W-:Y:S01]  /*11660*/  @!P3 LEA R8, P6, R179, R0, 0x2 ;  /* 0x00000000b308b211 */ /* 0x002fe200078c10ff */
[----:B------:R1:W-:Y:S01]  /*11670*/  @!P4 ST.E.64 desc[UR42][R6.64], R94 ;  /* 0x0000005e0600c985 */ /* 0x0003e2000c101b2a */
[----:B------:R-:W-:Y:S02]  /*11680*/  ISETP.GE.AND P4, PT, R169, UR4, PT ;  /* 0x00000004a9007c0c */ /* 0x000fe4000bf86270 */
[----:B------:R-:W-:-:S02]  /*11690*/  @!P3 LEA.HI.X R9, R179, R10, R180, 0x2, P6 ;  /* 0x0000000ab309b211 */ /* 0x000fc400030f14b4 */
[----:B0-----:R-:W-:-:S03]  /*116a0*/  @!P2 LEA R4, P6, R177, R0, 0x2 ;  /* 0x00000000b104a211 */ /* 0x001fc600078c10ff */
[----:B------:R0:W-:Y:S01]  /*116b0*/  @!P3 ST.E.64 desc[UR42][R8.64], R98 ;  /* 0x000000620800b985 */ /* 0x0001e2000c101b2a */
[----:B------:R-:W-:Y:S02]  /*116c0*/  @!P2 LEA.HI.X R5, R177, R10, R178, 0x2, P6 ;  /* 0x0000000ab105a211 */ /* 0x000fe400030f14b2 */
[----:B-1----:R-:W-:-:S03]  /*116d0*/  @!P1 LEA R6, P3, R175, R0, 0x2 ;  /* 0x00000000af069211 */ /* 0x002fc600078610ff */
[----:B------:R1:W-:Y:S01]  /*116e0*/  @!P2 ST.E.64 desc[UR42][R4.64], R102 ;  /* 0x000000660400a985 */ /* 0x0003e2000c101b2a */
[----:B------:R-:W-:Y:S02]  /*116f0*/  @!P1 LEA.HI.X R7, R175, R10, R176, 0x2, P3 ;  /* 0x0000000aaf079211 */ /* 0x000fe400018f14b0 */
[----:B------:R-:W-:Y:S02]  /*11700*/  ISETP.GE.AND P3, PT, R167, UR4, PT ;  /* 0x00000004a7007c0c */ /* 0x000fe4000bf66270 */
[C---:B0-----:R-:W-:Y:S01]  /*11710*/  @!P0 LEA R8, P6, R173.reuse, R0, 0x2 ;  /* 0x00000000ad088211 */ /* 0x041fe200078c10ff */
[----:B------:R0:W-:Y:S03]  /*11720*/  @!P1 ST.E.64 desc[UR42][R6.64], R106 ;  /* 0x0000006a06009985 */ /* 0x0001e6000c101b2a */
[----:B------:R-:W-:Y:S02]  /*11730*/  @!P0 LEA.HI.X R9, R173, R10, R174, 0x2, P6 ;  /* 0x0000000aad098211 */ /* 0x000fe400030f14ae */
[----:B-1----:R-:W-:-:S03]  /*11740*/  @!P5 LEA R4, P1, R171, R0, 0x2 ;  /* 0x00000000ab04d211 */ /* 0x002fc600078210ff */
[----:B------:R1:W-:Y:S01]  /*11750*/  @!P0 ST.E.64 desc[UR42][R8.64], R110 ;  /* 0x0000006e08008985 */ /* 0x0003e2000c101b2a */
[----:B------:R-:W-:Y:S02]  /*11760*/  ISETP.GE.AND P0, PT, R165, UR4, PT ;  /* 0x00000004a5007c0c */ /* 0x000fe4000bf06270 */
[----:B------:R-:W-:Y:S02]  /*11770*/  @!P5 LEA.HI.X R5, R171, R10, R172, 0x2, P1 ;  /* 0x0000000aab05d211 */ /* 0x000fe400008f14ac */
[----:B------:R-:W-:Y:S02]  /*11780*/  ISETP.GE.AND P1, PT, R163, UR4, PT ;  /* 0x00000004a3007c0c */ /* 0x000fe4000bf26270 */
[C---:B0-----:R-:W-:Y:S01]  /*11790*/  @!P4 LEA R6, P2, R169.reuse, R0, 0x2 ;  /* 0x00000000a906c211 */ /* 0x041fe200078410ff */
[----:B------:R0:W-:Y:S03]  /*117a0*/  @!P5 ST.E.64 desc[UR42][R4.64], R114 ;  /* 0x000000720400d985 */ /* 0x0001e6000c101b2a */
[----:B------:R-:W-:-:S02]  /*117b0*/  @!P4 LEA.HI.X R7, R169, R10, R170, 0x2, P2 ;  /* 0x0000000aa907c211 */ /* 0x000fc400010f14aa */
[----:B------:R-:W-:Y:S02]  /*117c0*/  ISETP.GE.AND P2, PT, R157, UR4, PT ;  /* 0x000000049d007c0c */ /* 0x000fe4000bf46270 */
[----:B-1----:R-:W-:Y:S01]  /*117d0*/  @!P3 LEA R8, P6, R167, R0, 0x2 ;  /* 0x00000000a708b211 */ /* 0x002fe200078c10ff */
[----:B------:R1:W-:Y:S01]  /*117e0*/  @!P4 ST.E.64 desc[UR42][R6.64], R118 ;  /* 0x000000760600c985 */ /* 0x0003e2000c101b2a */
[----:B------:R-:W-:Y:S02]  /*117f0*/  ISETP.GE.AND P4, PT, R161, UR4, PT ;  /* 0x00000004a1007c0c */ /* 0x000fe4000bf86270 */
[----:B------:R-:W-:Y:S02]  /*11800*/  @!P3 LEA.HI.X R9, R167, R10, R168, 0x2, P6 ;  /* 0x0000000aa709b211 */ /* 0x000fe400030f14a8 */
[----:B0-----:R-:W-:-:S03]  /*11810*/  @!P1 LEA R4, P6, R163, R0, 0x2 ;  /* 0x00000000a3049211 */ /* 0x001fc600078c10ff */
[----:B------:R0:W-:Y:S01]  /*11820*/  @!P3 ST.E.64 desc[UR42][R8.64], R122 ;  /* 0x0000007a0800b985 */ /* 0x0001e2000c101b2a */
[----:B------:R-:W-:Y:S02]  /*11830*/  ISETP.GE.AND P3, PT, R159, UR4, PT ;  /* 0x000000049f007c0c */ /* 0x000fe4000bf66270 */
[----:B------:R-:W-:Y:S02]  /*11840*/  @!P1 LEA.HI.X R5, R163, R10, R164, 0x2, P6 ;  /* 0x0000000aa3059211 */ /* 0x000fe400030f14a4 */
[----:B-1----:R-:W-:-:S04]  /*11850*/  @!P0 LEA R6, P5, R165, R0, 0x2 ;  /* 0x00000000a5068211 */ /* 0x002fc800078a10ff */
[----:B------:R-:W-:Y:S02]  /*11860*/  @!P0 LEA.HI.X R7, R165, R10, R166, 0x2, P5 ;  /* 0x0000000aa5078211 */ /* 0x000fe400028f14a6 */
[----:B------:R-:W-:-:S03]  /*11870*/  ISETP.GE.AND P5, PT, R152, UR4, PT ;  /* 0x0000000498007c0c */ /* 0x000fc6000bfa6270 */
[----:B------:R1:W-:Y:S04]  /*11880*/  @!P0 ST.E.64 desc[UR42][R6.64], R126 ;  /* 0x0000007e06008985 */ /* 0x0003e8000c101b2a */
[----:B------:R2:W-:Y:S01]  /*11890*/  @!P1 ST.E.64 desc[UR42][R4.64], R130 ;  /* 0x0000008204009985 */ /* 0x0005e2000c101b2a */
[----:B0-----:R-:W-:-:S04]  /*118a0*/  @!P2 LEA R8, P1, R157, R0, 0x2 ;  /* 0x000000009d08a211 */ /* 0x001fc800078210ff */
[----:B------:R-:W-:Y:S02]  /*118b0*/  @!P2 LEA.HI.X R9, R157, R10, R158, 0x2, P1 ;  /* 0x0000000a9d09a211 */ /* 0x000fe400008f149e */
[-C--:B-1----:R-:W-:Y:S02]  /*118c0*/  @!P4 LEA R6, P0, R161, R0.reuse, 0x2 ;  /* 0x00000000a106c211 */ /* 0x082fe400078010ff */
[----:B--2---:R-:W-:Y:S02]  /*118d0*/  @!P3 LEA R4, P6, R159, R0, 0x2 ;  /* 0x000000009f04b211 */ /* 0x004fe400078c10ff */
[----:B------:R-:W-:Y:S02]  /*118e0*/  @!P4 LEA.HI.X R7, R161, R10, R162, 0x2, P0 ;  /* 0x0000000aa107c211 */ /* 0x000fe400000f14a2 */
[C---:B------:R-:W-:Y:S02]  /*118f0*/  @!P5 LEA R12, P0, R152.reuse, R0, 0x2 ;  /* 0x00000000980cd211 */ /* 0x040fe400078010ff */
[-C--:B------:R-:W-:Y:S01]  /*11900*/  @!P3 LEA.HI.X R5, R159, R10.reuse, R160, 0x2, P6 ;  /* 0x0000000a9f05b211 */ /* 0x080fe200030f14a0 */
[----:B------:R4:W-:Y:S01]  /*11910*/  @!P4 ST.E.64 desc[UR42][R6.64], R134 ;  /* 0x000000860600c985 */ /* 0x0009e2000c101b2a */
[----:B------:R-:W-:-:S02]  /*11920*/  @!P5 LEA.HI.X R13, R152, R10, R156, 0x2, P0 ;  /* 0x0000000a980dd211 */ /* 0x000fc400000f149c */
[----:B------:R-:W-:Y:S01]  /*11930*/  ISETP.GE.AND P0, PT, R20, UR4, PT ;  /* 0x0000000414007c0c */ /* 0x000fe2000bf06270 */
[----:B------:R4:W-:Y:S04]  /*11940*/  @!P3 ST.E.64 desc[UR42][R4.64], R138 ;  /* 0x0000008a0400b985 */ /* 0x0009e8000c101b2a */
[----:B------:R4:W-:Y:S04]  /*11950*/  @!P2 ST.E.64 desc[UR42][R8.64], R142 ;  /* 0x0000008e0800a985 */ /* 0x0009e8000c101b2a */
[----:B------:R4:W-:Y:S04]  /*11960*/  @!P5 ST.E.64 desc[UR42][R12.64], R146 ;  /* 0x000000920c00d985 */ /* 0x0009e8000c101b2a */
[----:B------:R-:W-:Y:S05]  /*11970*/  @P0 BRA `(.L_x_719) ;  /* 0x0000001000280947 */ /* 0x000fea0003800000 */
[----:B----4-:R-:W-:-:S04]  /*11980*/  LEA R4, P0, R20, R0, 0x2 ;  /* 0x0000000014047211 */ /* 0x010fc800078010ff */
[----:B------:R-:W-:-:S05]  /*11990*/  LEA.HI.X R5, R20, R10, R21, 0x2, P0 ;  /* 0x0000000a14057211 */ /* 0x000fca00000f1415 */
[----:B------:R0:W-:Y:S01]  /*119a0*/  ST.E.64 desc[UR42][R4.64], R150 ;  /* 0x0000009604007985 */ /* 0x0001e2000c101b2a */
[----:B------:R-:W-:Y:S05]  /*119b0*/  BRA `(.L_x_719) ;  /* 0x0000001000187947 */ /* 0x000fea0003800000 */
.L_x_713:
[----:B------:R-:W4:Y:S01]  /*119c0*/  LDL.LU R6, [R1+0x1c] ;  /* 0x00001c0001067983 */ /* 0x000f220000300800 */
[----:B------:R-:W-:Y:S01]  /*119d0*/  ULDC.64 UR6, c[0x0][0xc08] ;  /* 0x0003020000067ab9 */ /* 0x000fe20000000a00 */
[----:B------:R-:W-:Y:S02]  /*119e0*/  ULDC.64 UR4, c[0x0][0xc00] ;  /* 0x0003000000047ab9 */ /* 0x000fe40000000a00 */
[----:B------:R-:W2:Y:S04]  /*119f0*/  LDL.LU R0, [R1+0x20] ;  /* 0x0000200001007983 */ /* 0x000ea80000300800 */
[----:B01----:R-:W3:Y:S01]  /*11a00*/  LDL R10, [R1+0x18] ;  /* 0x00001800010a7983 */ /* 0x003ee20000100800 */
[----:B------:R-:W-:Y:S01]  /*11a10*/  ISETP.NE.U32.AND P1, PT, RZ, UR6, PT ;  /* 0x00000006ff007c0c */ /* 0x000fe2000bf25070 */
[----:B------:R-:W-:Y:S01]  /*11a20*/  IMAD.MOV.U32 R3, RZ, RZ, RZ ;  /* 0x000000ffff037224 */ /* 0x000fe200078e00ff */
[----:B------:R-:W-:-:S02]  /*11a30*/  ISETP.NE.U32.AND P0, PT, RZ, UR4, PT ;  /* 0x00000004ff007c0c */ /* 0x000fc4000bf05070 */
[----:B------:R-:W-:Y:S02]  /*11a40*/  ISETP.NE.AND.EX P1, PT, RZ, UR7, PT, P1 ;  /* 0x00000007ff007c0c */ /* 0x000fe4000bf25310 */
[----:B------:R-:W-:Y:S01]  /*11a50*/  ISETP.NE.AND.EX P0, PT, RZ, UR5, PT, P0 ;  /* 0x00000005ff007c0c */ /* 0x000fe2000bf05300 */
[----:B------:R-:W0:Y:S01]  /*11a60*/  S2R R8, SR_TID.X ;  /* 0x0000000000087919 */ /* 0x000e220000002100 */
[----:B----4-:R-:W-:-:S04]  /*11a70*/  IADD3 R4, P2, R6, UR4, RZ ;  /* 0x0000000406047c10 */ /* 0x010fc8000ff5e0ff */
[----:B--2---:R-:W-:-:S05]  /*11a80*/  IADD3.X R5, R0, UR5, RZ, P2, !PT ;  /* 0x0000000500057c10 */ /* 0x004fca00097fe4ff */
[----:B------:R-:W-:Y:S01]  /*11a90*/  @P1 IADD3 R6, P2, R6, UR6, RZ ;  /* 0x0000000606061c10 */ /* 0x000fe2000ff5e0ff */
[----:B------:R-:W-:Y:S01]  /*11aa0*/  ULDC UR4, c[0x0][0xa88] ;  /* 0x0002a20000047ab9 */ /* 0x000fe20000000800 */
[----:B------:R1:W5:Y:S02]  /*11ab0*/  @P0 LDG.E R3, desc[UR42][R4.64] ;  /* 0x0000002a04030981 */ /* 0x000364000c1e1900 */
[----:B------:R-:W-:Y:S02]  /*11ac0*/  @P1 IADD3.X R7, R0, UR7, RZ, P2, !PT ;  /* 0x0000000700071c10 */ /* 0x000fe400097fe4ff */
[----:B------:R-:W-:-:S06]  /*11ad0*/  MOV R0, UR4 ;  /* 0x0000000400007c02 */ /* 0x000fcc0008000f00 */
[----:B------:R1:W5:Y:S01]  /*11ae0*/  @P1 LDG.E R0, desc[UR42][R6.64] ;  /* 0x0000002a06001981 */ /* 0x000362000c1e1900 */
[----:B---3--:R-:W-:Y:S01]  /*11af0*/  ISETP.NE.AND P2, PT, R10, RZ, PT ;  /* 0x000000ff0a00720c */ /* 0x008fe20003f45270 */
[----:B0-----:R-:W-:-:S05]  /*11b00*/  VIADD R9, R8, 0xffffff80 ;  /* 0xffffff8008097836 */ /* 0x001fca0000000000 */
[----:B------:R-:W-:-:S07]  /*11b10*/  ISETP.GT.AND P3, PT, R9, 0x3f, PT ;  /* 0x0000003f0900780c */ /* 0x000fce0003f64270 */
[----:B------:R-:W0:Y:S02]  /*11b20*/  @!P2 LDC R10, c[0x0][0xad4] ;  /* 0x0002b500ff0aab82 */ /* 0x000e240000000800 */
[----:B0-----:R1:W-:Y:S01]  /*11b30*/  @!P2 STL [R1+0x18], R10 ;  /* 0x0000180a0100a387 */ /* 0x0013e20000100800 */
[----:B------:R-:W-:Y:S01]  /*11b40*/  ISETP.GT.AND P2, PT, R10, 0x1, PT ;  /* 0x000000010a00780c */ /* 0x000fe20003f44270 */
[----:B------:R-:W-:-:S12]  /*11b50*/  @P1 BRA `(.L_x_722) ;  /* 0x0000000000101947 */ /* 0x000fd80003800000 */
[----:B------:R-:W-:Y:S05]  /*11b60*/  @!P0 BRA `(.L_x_722) ;  /* 0x00000000000c8947 */ /* 0x000fea0003800000 */
[----:B-1----:R-:W2:Y:S04]  /*11b70*/  LDG.E R7, desc[UR42][R4.64] ;  /* 0x0000002a04077981 */ /* 0x002ea8000c1e1900 */
[----:B-----5:R-:W2:Y:S02]  /*11b80*/  LDG.E R0, desc[UR42][R4.64+0x4] ;  /* 0x0000042a04007981 */ /* 0x020ea4000c1e1900 */
[----:B--2---:R-:W-:-:S07]  /*11b90*/  IMAD.IADD R0, R0, 0x1, -R7 ;  /* 0x0000000100007824 */ /* 0x004fce00078e0a07 */
.L_x_722:
[----:B-1----:R-:W2:Y:S04]  /*11ba0*/  LDL.LU R5, [R1+0x14] ;  /* 0x0000140001057983 */ /* 0x002ea80000300800 */
[----:B------:R-:W3:Y:S01]  /*11bb0*/  LDL.LU R4, [R1+0x40] ;  /* 0x0000400001047983 */ /* 0x000ee20000300800 */
[----:B------:R-:W-:Y:S01]  /*11bc0*/  BSSY B1, `(.L_x_723) ;  /* 0x0000038000017945 */ /* 0x000fe20003800000 */
[----:B-----5:R-:W-:Y:S02]  /*11bd0*/  SHF.R.S32.HI R26, RZ, 0x1f, R3 ;  /* 0x0000001fff1a7819 */ /* 0x020fe40000011403 */
[----:B--2---:R-:W-:Y:S02]  /*11be0*/  SEL R21, R5, RZ, !P0 ;  /* 0x000000ff05157207 */ /* 0x004fe40004000000 */
[----:B---3--:R-:W-:Y:S01]  /*11bf0*/  SEL R28, R4, RZ, !P0 ;  /* 0x000000ff041c7207 */ /* 0x008fe20004000000 */
[----:B------:R-:W-:Y:S06]  /*11c00*/  @P3 BRA `(.L_x_724) ;  /* 0x0000000000cc3947 */ /* 0x000fec0003800000 */
[----:B------:R-:W2:Y:S01]  /*11c10*/  LDL R4, [R1+0x24] ;  /* 0x0000240001047983 */ /* 0x000ea20000100800 */
[----:B------:R-:W0:Y:S02]  /*11c20*/  LDC R31, c[0x0][0xbe8] ;  /* 0x0002fa00ff1f7b82 */ /* 0x000e240000000800 */
[----:B0-----:R-:W-:Y:S02]  /*11c30*/  IMAD R5, R0, R31, RZ ;  /* 0x0000001f00057224 */ /* 0x001fe400078e02ff */
[----:B--2---:R-:W-:-:S04]  /*11c40*/  IMAD R4, R4, 0x40, R8 ;  /* 0x0000004004047824 */ /* 0x004fc800078e0208 */
[----:B------:R-:W-:-:S05]  /*11c50*/  VIADD R30, R4, 0xffffff80 ;  /* 0xffffff80041e7836 */ /* 0x000fca0000000000 */
[----:B------:R-:W-:-:S13]  /*11c60*/  ISETP.GE.AND P0, PT, R30, R5, PT ;  /* 0x000000051e00720c */ /* 0x000fda0003f06270 */
[----:B------:R-:W-:Y:S05]  /*11c70*/  @P0 BRA `(.L_x_724) ;  /* 0x0000000000b00947 */ /* 0x000fea0003800000 */
[----:B------:R-:W2:Y:S01]  /*11c80*/  LDL.LU R32, [R1+0x38] ;  /* 0x0000380001207983 */ /* 0x000ea20000300800 */
[----:B------:R-:W-:Y:S01]  /*11c90*/  IMAD.MOV.U32 R24, RZ, RZ, 0x9b8 ;  /* 0x000009b8ff187424 */ /* 0x000fe200078e00ff */
[----:B------:R-:W-:Y:S01]  /*11ca0*/  ISETP.GT.AND P0, PT, R10, 0x1, PT ;  /* 0x000000010a00780c */ /* 0x000fe20003f04270 */
[----:B------:R-:W-:Y:S01]  /*11cb0*/  IMAD.MOV.U32 R25, RZ, RZ, R30 ;  /* 0x000000ffff197224 */ /* 0x000fe200078e001e */
[----:B------:R-:W-:Y:S01]  /*11cc0*/  ISETP.NE.AND P1, PT, R31, 0x1, PT ;  /* 0x000000011f00780c */ /* 0x000fe20003f25270 */
[----:B------:R-:W0:Y:S01]  /*11cd0*/  LDC.64 R10, c[0x0][0xba8] ;  /* 0x0002ea00ff0a7b82 */ /* 0x000e220000000a00 */
[----:B------:R-:W-:-:S07]  /*11ce0*/  SEL R24, R24, 0x978, P0 ;  /* 0x0000097818187807 */ /* 0x000fce0000000000 */
[----:B------:R-:W1:Y:S08]  /*11cf0*/  LDC.64 R4, c[0x0][R24+0x220] ;  /* 0x0000880018047b82 */ /* 0x000e700000000a00 */
[----:B------:R-:W3:Y:S08]  /*11d00*/  LDC.64 R12, c[0x0][R24+0x218] ;  /* 0x00008600180c7b82 */ /* 0x000ef00000000a00 */
[----:B------:R-:W4:Y:S08]  /*11d10*/  LDC.64 R6, c[0x0][R24+0x228] ;  /* 0x00008a0018067b82 */ /* 0x000f300000000a00 */
[----:B------:R-:W5:Y:S08]  /*11d20*/  @P1 LDC R15, c[0x0][0xbec] ;  /* 0x0002fb00ff0f1b82 */ /* 0x000f700000000800 */
[----:B------:R-:W4:Y:S08]  /*11d30*/  LDC.64 R8, c[0x0][R24+0x210] ;  /* 0x0000840018087b82 */ /* 0x000f300000000a00 */
[----:B------:R-:W4:Y:S01]  /*11d40*/  @P1 LDC R29, c[0x0][0xbf0] ;  /* 0x0002fc00ff1d1b82 */ /* 0x000f220000000800 */
[----:B-----5:R-:W-:-:S07]  /*11d50*/  @P1 IMAD.HI.U32 R20, R30, R15, RZ ;  /* 0x0000000f1e141227 */ /* 0x020fce00078e00ff */
[----:B0-----:R-:W0:Y:S01]  /*11d60*/  @!P0 LDC R10, c[0x0][0xb50] ;  /* 0x0002d400ff0a8b82 */ /* 0x001e220000000800 */
[-C--:B-1----:R-:W-:Y:S02]  /*11d70*/  IMAD R5, R5, R21.reuse, RZ ;  /* 0x0000001505057224 */ /* 0x082fe400078e02ff */
[----:B------:R-:W-:-:S05]  /*11d80*/  IMAD.WIDE.U32 R14, R4, R21, RZ ;  /* 0x00000015040e7225 */ /* 0x000fca00078e00ff */
[----:B------:R-:W1:Y:S01]  /*11d90*/  @!P0 LDC R11, c[0x0][0xb54] ;  /* 0x0002d500ff0b8b82 */ /* 0x000e620000000800 */
[-C--:B---3--:R-:W-:Y:S02]  /*11da0*/  IMAD R27, R13, R184.reuse, RZ ;  /* 0x000000b80d1b7224 */ /* 0x088fe400078e02ff */
[----:B------:R-:W-:Y:S01]  /*11db0*/  IMAD.WIDE.U32 R12, R12, R184, RZ ;  /* 0x000000b80c0c7225 */ /* 0x000fe200078e00ff */
[----:B----4-:R-:W-:-:S03]  /*11dc0*/  @P1 SHF.R.U32.HI R25, RZ, R29, R20 ;  /* 0x0000001dff191219 */ /* 0x010fc60000011614 */
[----:B------:R-:W-:Y:S01]  /*11dd0*/  IMAD R29, R4, R28, R5 ;  /* 0x0000001c041d7224 */ /* 0x000fe200078e0205 */
[----:B------:R-:W-:Y:S01]  /*11de0*/  IADD3 R12, P1, P3, R14, R12, R3 ;  /* 0x0000000c0e0c7210 */ /* 0x000fe20007b3e003 */
[----:B------:R-:W-:Y:S02]  /*11df0*/  IMAD.IADD R27, R13, 0x1, R27 ;  /* 0x000000010d1b7824 */ /* 0x000fe400078e021b */
[----:B------:R-:W-:Y:S02]  /*11e00*/  IMAD.MOV R4, RZ, RZ, -R25 ;  /* 0x000000ffff047224 */ /* 0x000fe400078e0a19 */
[----:B------:R-:W-:Y:S01]  /*11e10*/  IMAD.IADD R29, R15, 0x1, R29 ;  /* 0x000000010f1d7824 */ /* 0x000fe200078e021d */
[----:B--2---:R-:W-:-:S05]  /*11e20*/  SEL R5, R32, RZ, P0 ;  /* 0x000000ff20057207 */ /* 0x004fca0000000000 */
[-C--:B------:R-:W-:Y:S02]  /*11e30*/  IMAD R13, R7, R5.reuse, RZ ;  /* 0x00000005070d7224 */ /* 0x080fe400078e02ff */
[----:B------:R-:W-:-:S04]  /*11e40*/  IMAD.WIDE.U32 R6, R6, R5, RZ ;  /* 0x0000000506067225 */ /* 0x000fc800078e00ff */
[----:B------:R-:W-:Y:S01]  /*11e50*/  IMAD R5, R31, R4, R30 ;  /* 0x000000041f057224 */ /* 0x000fe200078e021e */
[----:B------:R-:W-:Y:S01]  /*11e60*/  IADD3.X R4, R29, R27, R26, P1, P3 ;  /* 0x0000001b1d047210 */ /* 0x000fe20000fe641a */
[----:B------:R-:W-:Y:S01]  /*11e70*/  IMAD.IADD R13, R7, 0x1, R13 ;  /* 0x00000001070d7824 */ /* 0x000fe200078e020d */
[----:B------:R-:W-:Y:S02]  /*11e80*/  IADD3 R6, P0, P1, R25, R12, R6 ;  /* 0x0000000c19067210 */ /* 0x000fe4000791e006 */
[----:B------:R-:W-:-:S04]  /*11e90*/  SHF.R.S32.HI R25, RZ, 0x1f, R25 ;  /* 0x0000001fff197819 */ /* 0x000fc80000011419 */
[----:B------:R-:W-:Y:S01]  /*11ea0*/  IADD3.X R7, R25, R4, R13, P0, P1 ;  /* 0x0000000419077210 */ /* 0x000fe200007e240d */
[-C--:B------:R-:W-:Y:S01]  /*11eb0*/  IMAD R4, R9, R5.reuse, RZ ;  /* 0x0000000509047224 */ /* 0x080fe200078e02ff */
[----:B------:R-:W-:Y:S01]  /*11ec0*/  SHF.R.S32.HI R13, RZ, 0x1f, R5 ;  /* 0x0000001fff0d7819 */ /* 0x000fe20000011405 */
[----:B------:R-:W-:-:S04]  /*11ed0*/  IMAD.WIDE.U32 R6, R8, R5, R6 ;  /* 0x0000000508067225 */ /* 0x000fc800078e0006 */
[----:B------:R-:W-:Y:S01]  /*11ee0*/  IMAD R13, R8, R13, R4 ;  /* 0x0000000d080d7224 */ /* 0x000fe200078e0204 */
[----:B0-----:R-:W-:Y:S01]  /*11ef0*/  LEA R10, P0, R6, R10, 0x2 ;  /* 0x0000000a060a7211 */ /* 0x001fe200078010ff */
[----:B------:R-:W-:Y:S02]  /*11f00*/  IMAD.MOV.U32 R5, RZ, RZ, -0x800000 ;  /* 0xff800000ff057424 */ /* 0x000fe400078e00ff */
[----:B------:R-:W-:-:S05]  /*11f10*/  IMAD.IADD R4, R7, 0x1, R13 ;  /* 0x0000000107047824 */ /* 0x000fca00078e020d */
[----:B-1----:R-:W-:-:S05]  /*11f20*/  LEA.HI.X R11, R6, R11, R4, 0x2, P0 ;  /* 0x0000000b060b7211 */ /* 0x002fca00000f1404 */
[----:B------:R0:W-:Y:S02]  /*11f30*/  STG.E desc[UR42][R10.64], R5 ;  /* 0x000000050a007986 */ /* 0x0001e4000c10192a */
.L_x_724:
[----:B------:R-:W-:Y:S05]  /*11f40*/  BSYNC B1 ;  /* 0x0000000000017941 */ /* 0x000fea0003800000 */
.L_x_723:
[----:B------:R-:W-:Y:S05]  /*11f50*/  @P2 BRA `(.L_x_719) ;  /* 0x0000000800b02947 */ /* 0x000fea0003800000 */
[----:B------:R-:W2:Y:S01]  /*11f60*/  LDL.LU R8, [R1+0x24] ;  /* 0x0000240001087983 */ /* 0x000ea20000300800 */
[----:B0-----:R-:W0:Y:S01]  /*11f70*/  LDC R11, c[0x0][0xbe8] ;  /* 0x0002fa00ff0b7b82 */ /* 0x001e220000000800 */
[----:B------:R-:W-:Y:S01]  /*11f80*/  ULDC.64 UR4, c[0x0][0xaa0] ;  /* 0x0002a80000047ab9 */ /* 0x000fe20000000a00 */
[----:B------:R-:W-:Y:S01]  /*11f90*/  VIADD R38, R192, 0x40 ;  /* 0x00000040c0267836 */ /* 0x000fe20000000000 */
[----:B------:R-:W1:Y:S01]  /*11fa0*/  S2R R6, SR_TID.X ;  /* 0x0000000000067919 */ /* 0x000e620000002100 */
[----:B------:R-:W-:Y:S01]  /*11fb0*/  IMAD R4, R26, UR4, RZ ;  /* 0x000000041a047c24 */ /* 0x000fe2000f8e02ff */
[----:B------:R-:W-:Y:S01]  /*11fc0*/  BSSY B1, `(.L_x_725) ;  /* 0x0000081000017945 */ /* 0x000fe20003800000 */
[----:B------:R-:W-:Y:S02]  /*11fd0*/  VIADD R36, R192, 0x80 ;  /* 0x00000080c0247836 */ /* 0x000fe40000000000 */
[C---:B------:R-:W-:Y:S02]  /*11fe0*/  IMAD R7, R3.reuse, UR5, R4 ;  /* 0x0000000503077c24 */ /* 0x040fe4000f8e0204 */
[----:B------:R-:W-:Y:S01]  /*11ff0*/  IMAD.WIDE.U32 R4, R3, UR4, RZ ;  /* 0x0000000403047c25 */ /* 0x000fe2000f8e00ff */
[----:B------:R-:W-:Y:S01]  /*12000*/  ULDC.64 UR4, c[0x0][0xae8] ;  /* 0x0002ba0000047ab9 */ /* 0x000fe20000000a00 */
[----:B------:R-:W3:Y:S02]  /*12010*/  LDC R3, c[0x0][0xac8] ;  /* 0x0002b200ff037b82 */ /* 0x000ee40000000800 */
[----:B------:R-:W-:-:S02]  /*12020*/  IMAD.IADD R5, R5, 0x1, R7 ;  /* 0x0000000105057824 */ /* 0x000fc400078e0207 */
[----:B------:R-:W-:Y:S02]  /*12030*/  VIADD R34, R192, 0xc0 ;  /* 0x000000c0c0227836 */ /* 0x000fe40000000000 */
[----:B------:R-:W-:-:S04]  /*12040*/  IMAD.WIDE.U32 R4, R184, UR4, R4 ;  /* 0x00000004b8047c25 */ /* 0x000fc8000f8e0004 */
[----:B------:R-:W-:Y:S01]  /*12050*/  IMAD R5, R184, UR5, R5 ;  /* 0x00000005b8057c24 */ /* 0x000fe2000f8e0205 */
[----:B------:R-:W-:Y:S01]  /*12060*/  ULDC.64 UR4, c[0x0][0xaf0] ;  /* 0x0002bc0000047ab9 */ /* 0x000fe20000000a00 */
[----:B0-----:R-:W-:Y:S01]  /*12070*/  ISETP.NE.AND P0, PT, R11, 0x1, PT ;  /* 0x000000010b00780c */ /* 0x001fe20003f05270 */
[----:B------:R-:W-:Y:S02]  /*12080*/  VIADD R32, R192, 0x100 ;  /* 0x00000100c0207836 */ /* 0x000fe40000000000 */
[----:B------:R-:W-:-:S04]  /*12090*/  IMAD.WIDE.U32 R4, R21, UR4, R4 ;  /* 0x0000000415047c25 */ /* 0x000fc8000f8e0004 */
[C---:B------:R-:W-:Y:S02]  /*120a0*/  VIADD R30, R192.reuse, 0x140 ;  /* 0x00000140c01e7836 */ /* 0x040fe40000000000 */
[----:B------:R-:W-:Y:S02]  /*120b0*/  VIADD R27, R192, 0x180 ;  /* 0x00000180c01b7836 */ /* 0x000fe40000000000 */
[----:B-1----:R-:W-:Y:S01]  /*120c0*/  VIADD R6, R6, 0xffffff80 ;  /* 0xffffff8006067836 */ /* 0x002fe20000000000 */
[-C--:B---3--:R-:W-:Y:S01]  /*120d0*/  ISETP.GE.AND P1, PT, R38, R3.reuse, PT ;  /* 0x000000032600720c */ /* 0x088fe20003f26270 */
[----:B------:R-:W0:Y:S01]  /*120e0*/  @P0 LDC R13, c[0x0][0xbec] ;  /* 0x0002fb00ff0d0b82 */ /* 0x000e220000000800 */
[CC--:B------:R-:W-:Y:S01]  /*120f0*/  ISETP.GE.AND P2, PT, R192.reuse, R3.reuse, PT ;  /* 0x00000003c000720c */ /* 0x0c0fe20003f46270 */
[C---:B------:R-:W-:Y:S01]  /*12100*/  VIADD R24, R192.reuse, 0x1c0 ;  /* 0x000001c0c0187836 */ /* 0x040fe20000000000 */
[----:B------:R-:W-:Y:S01]  /*12110*/  SHF.R.S32.HI R9, RZ, 0x1f, R6 ;  /* 0x0000001fff097819 */ /* 0x000fe20000011406 */
[C---:B------:R-:W-:Y:S01]  /*12120*/  VIADD R25, R192.reuse, 0x1c0 ;  /* 0x000001c0c0197836 */ /* 0x040fe20000000000 */
[----:B------:R-:W-:Y:S01]  /*12130*/  SEL R10, RZ, 0xffffffff, P1 ;  /* 0xffffffffff0a7807 */ /* 0x000fe20000800000 */
[----:B------:R-:W-:Y:S01]  /*12140*/  VIADD R29, R192, 0x180 ;  /* 0x00000180c01d7836 */ /* 0x000fe20000000000 */
[----:B------:R-:W-:Y:S01]  /*12150*/  LEA.HI R9, R9, R6, RZ, 0x3 ;  /* 0x0000000609097211 */ /* 0x000fe200078f18ff */
[----:B------:R-:W1:Y:S01]  /*12160*/  @P0 LDC R15, c[0x0][0xbf0] ;  /* 0x0002fc00ff0f0b82 */ /* 0x000e620000000800 */
[----:B------:R-:W-:Y:S01]  /*12170*/  ISETP.GE.AND P1, PT, R36, R3, PT ;  /* 0x000000032400720c */ /* 0x000fe20003f26270 */
[----:B------:R-:W-:Y:S01]  /*12180*/  IMAD.SHL.U32 R10, R10, 0x2, RZ ;  /* 0x000000020a0a7824 */ /* 0x000fe200078e00ff */
[----:B------:R-:W-:Y:S01]  /*12190*/  LOP3.LUT R7, R9, 0xfffffff8, RZ, 0xc0, !PT ;  /* 0xfffffff809077812 */ /* 0x000fe200078ec0ff */
[C---:B------:R-:W-:Y:S01]  /*121a0*/  VIADD R31, R192.reuse, 0x140 ;  /* 0x00000140c01f7836 */ /* 0x040fe20000000000 */
[----:B------:R-:W-:Y:S01]  /*121b0*/  SHF.R.S32.HI R9, RZ, 0x3, R9 ;  /* 0x00000003ff097819 */ /* 0x000fe20000011409 */
[----:B------:R-:W-:Y:S01]  /*121c0*/  VIADD R33, R192, 0x100 ;  /* 0x00000100c0217836 */ /* 0x000fe20000000000 */
[----:B------:R-:W-:Y:S01]  /*121d0*/  SHF.R.S32.HI R25, RZ, 0x1f, R25 ;  /* 0x0000001fff197819 */ /* 0x000fe20000011419 */
[----:B------:R-:W-:Y:S01]  /*121e0*/  IMAD.IADD R6, R6, 0x1, -R7 ;  /* 0x0000000106067824 */ /* 0x000fe200078e0a07 */
[----:B------:R-:W-:Y:S01]  /*121f0*/  SHF.R.S32.HI R29, RZ, 0x1f, R29 ;  /* 0x0000001fff1d7819 */ /* 0x000fe2000001141d */
[----:B------:R-:W-:Y:S01]  /*12200*/  VIADD R35, R192, 0xc0 ;  /* 0x000000c0c0237836 */ /* 0x000fe20000000000 */
[----:B------:R-:W-:Y:S01]  /*12210*/  SHF.R.S32.HI R31, RZ, 0x1f, R31 ;  /* 0x0000001fff1f7819 */ /* 0x000fe2000001141f */
[----:B------:R-:W-:Y:S01]  /*12220*/  IMAD R7, R6, 0x20, R9 ;  /* 0x0000002006077824 */ /* 0x000fe200078e0209 */
[----:B------:R-:W-:Y:S01]  /*12230*/  SHF.R.S32.HI R33, RZ, 0x1f, R33 ;  /* 0x0000001fff217819 */ /* 0x000fe20000011421 */
[----:B------:R-:W-:Y:S01]  /*12240*/  IMAD R6, R28, UR4, RZ ;  /* 0x000000041c067c24 */ /* 0x000fe2000f8e02ff */
[----:B------:R-:W-:Y:S01]  /*12250*/  SHF.R.S32.HI R35, RZ, 0x1f, R35 ;  /* 0x0000001fff237819 */ /* 0x000fe20000011423 */
[----:B------:R-:W-:-:S02]  /*12260*/  VIADD R37, R192, 0x80 ;  /* 0x00000080c0257836 */ /* 0x000fc40000000000 */
[----:B------:R-:W-:-:S03]  /*12270*/  VIADD R39, R192, 0x40 ;  /* 0x00000040c0277836 */ /* 0x000fc60000000000 */
[----:B------:R-:W-:Y:S02]  /*12280*/  SHF.R.S32.HI R37, RZ, 0x1f, R37 ;  /* 0x0000001fff257819 */ /* 0x000fe40000011425 */
[----:B------:R-:W-:Y:S01]  /*12290*/  SHF.R.S32.HI R39, RZ, 0x1f, R39 ;  /* 0x0000001fff277819 */ /* 0x000fe20000011427 */
[C---:B--2---:R-:W-:Y:S02]  /*122a0*/  IMAD R20, R8.reuse, 0x40, R9 ;  /* 0x0000004008147824 */ /* 0x044fe400078e0209 */
[----:B------:R-:W-:Y:S02]  /*122b0*/  IMAD R8, R8, 0x40, R7 ;  /* 0x0000004008087824 */ /* 0x000fe400078e0207 */
[----:B------:R-:W-:Y:S01]  /*122c0*/  IMAD R9, R21, UR5, R6 ;  /* 0x0000000515097c24 */ /* 0x000fe2000f8e0206 */
[----:B------:R-:W-:Y:S01]  /*122d0*/  ULDC.64 UR4, c[0x0][0xae0] ;  /* 0x0002b80000047ab9 */ /* 0x000fe20000000a00 */
[----:B0-----:R-:W-:-:S04]  /*122e0*/  @P0 IMAD.HI.U32 R6, R8, R13, RZ ;  /* 0x0000000d08060227 */ /* 0x001fc800078e00ff */
[----:B------:R-:W-:Y:S01]  /*122f0*/  IMAD.MOV.U32 R7, RZ, RZ, R8 ;  /* 0x000000ffff077224 */ /* 0x000fe200078e0008 */
[----:B-1----:R-:W-:Y:S01]  /*12300*/  @P0 SHF.R.U32.HI R7, RZ, R15, R6 ;  /* 0x0000000fff070219 */ /* 0x002fe20000011606 */
[----:B------:R-:W-:Y:S01]  /*12310*/  IMAD.IADD R5, R5, 0x1, R9 ;  /* 0x0000000105057824 */ /* 0x000fe200078e0209 */
[----:B------:R-:W-:Y:S01]  /*12320*/  SEL R9, RZ, 0x1, P2 ;  /* 0x00000001ff097807 */ /* 0x000fe20001000000 */
[----:B------:R-:W-:Y:S01]  /*12330*/  IMAD R21, R0, R11, RZ ;  /* 0x0000000b00157224 */ /* 0x000fe200078e02ff */
[----:B------:R-:W-:Y:S01]  /*12340*/  ISETP.GE.AND P0, PT, R34, R3, PT ;  /* 0x000000032200720c */ /* 0x000fe20003f06270 */
[----:B------:R-:W-:Y:S01]  /*12350*/  IMAD.WIDE.U32 R4, R7, UR4, R4 ;  /* 0x0000000407047c25 */ /* 0x000fe2000f8e0004 */
[----:B------:R-:W-:Y:S02]  /*12360*/  LOP3.LUT R6, R10, 0x2, R9, 0xe2, !PT ;  /* 0x000000020a067812 */ /* 0x000fe400078ee209 */
[----:B------:R-:W-:Y:S01]  /*12370*/  SEL R10, RZ, 0xffffffff, P1 ;  /* 0xffffffffff0a7807 */ /* 0x000fe20000800000 */
[--C-:B------:R-:W-:Y:S01]  /*12380*/  IMAD.MOV R9, RZ, RZ, -R7.reuse ;  /* 0x000000ffff097224 */ /* 0x100fe200078e0a07 */
[----:B------:R-:W-:-:S02]  /*12390*/  SHF.R.S32.HI R0, RZ, 0x1f, R7 ;  /* 0x0000001fff007819 */ /* 0x000fc40000011407 */
[----:B------:R-:W-:Y:S01]  /*123a0*/  ISETP.GE.AND P1, PT, R32, R3, PT ;  /* 0x000000032000720c */ /* 0x000fe20003f26270 */
[----:B------:R-:W-:Y:S01]  /*123b0*/  IMAD R9, R11, R9, R8 ;  /* 0x000000090b097224 */ /* 0x000fe200078e0208 */
[----:B------:R-:W-:Y:S01]  /*123c0*/  SEL R8, RZ, 0xffffffff, P0 ;  /* 0xffffffffff087807 */ /* 0x000fe20000000000 */
[----:B------:R-:W-:Y:S01]  /*123d0*/  IMAD.SHL.U32 R13, R10, 0x4, RZ ;  /* 0x000000040a0d7824 */ /* 0x000fe200078e00ff */
[-C--:B------:R-:W-:Y:S01]  /*123e0*/  ISETP.GE.AND P0, PT, R30, R3.reuse, PT ;  /* 0x000000031e00720c */ /* 0x080fe20003f06270 */
[----:B------:R-:W-:Y:S01]  /*123f0*/  IMAD R0, R0, UR4, RZ ;  /* 0x0000000400007c24 */ /* 0x000fe2000f8e02ff */
[-C--:B------:R-:W-:Y:S01]  /*12400*/  ISETP.GE.AND P2, PT, R24, R3.reuse, PT ;  /* 0x000000031800720c */ /* 0x080fe20003f46270 */
[----:B------:R-:W-:Y:S01]  /*12410*/  IMAD.SHL.U32 R11, R8, 0x8, RZ ;  /* 0x00000008080b7824 */ /* 0x000fe200078e00ff */
[----:B------:R-:W-:Y:S01]  /*12420*/  LOP3.LUT R6, R13, 0x4, R6, 0xe2, !PT ;  /* 0x000000040d067812 */ /* 0x000fe200078ee206 */
[----:B------:R-:W-:Y:S01]  /*12430*/  IMAD R7, R7, UR5, R0 ;  /* 0x0000000507077c24 */ /* 0x000fe2000f8e0200 */
[----:B------:R-:W-:Y:S01]  /*12440*/  SEL R8, RZ, 0xffffffff, P1 ;  /* 0xffffffffff087807 */ /* 0x000fe20000800000 */
[----:B------:R-:W-:Y:S01]  /*12450*/  ULDC.64 UR4, c[0x0][0xad8] ;  /* 0x0002b60000047ab9 */ /* 0x000fe20000000a00 */
[----:B------:R-:W-:Y:S01]  /*12460*/  SHF.R.S32.HI R0, RZ, 0x1f, R9 ;  /* 0x0000001fff007819 */ /* 0x000fe20000011409 */
[----:B------:R-:W-:Y:S01]  /*12470*/  IMAD.IADD R5, R5, 0x1, R7 ;  /* 0x0000000105057824 */ /* 0x000fe200078e0207 */
[----:B------:R-:W-:Y:S01]  /*12480*/  LOP3.LUT R6, R11, 0x8, R6, 0xe2, !PT ;  /* 0x000000080b067812 */ /* 0x000fe200078ee206 */
[----:B------:R-:W-:Y:S01]  /*12490*/  IMAD.SHL.U32 R11, R8, 0x10, RZ ;  /* 0x00000010080b7824 */ /* 0x000fe200078e00ff */
[----:B------:R-:W-:Y:S01]  /*124a0*/  SEL R7, RZ, 0xffffffff, P0 ;  /* 0xffffffffff077807 */ /* 0x000fe20000000000 */
[----:B------:R-:W-:Y:S01]  /*124b0*/  IMAD R0, R0, UR4, RZ ;  /* 0x0000000400007c24 */ /* 0x000fe2000f8e02ff */
[----:B------:R-:W-:Y:S01]  /*124c0*/  ISETP.GE.AND P0, PT, R27, R3, PT ;  /* 0x000000031b00720c */ /* 0x000fe20003f06270 */
[----:B------:R-:W-:Y:S01]  /*124d0*/  IMAD.WIDE.U32 R4, R9, UR4, R4 ;  /* 0x0000000409047c25 */ /* 0x000fe2000f8e0004 */
[----:B------:R-:W-:-:S03]  /*124e0*/  LOP3.LUT R6, R11, 0x10, R6, 0xe2, !PT ;  /* 0x000000100b067812 */ /* 0x000fc600078ee206 */
[----:B------:R-:W-:Y:S02]  /*124f0*/  IMAD.SHL.U32 R11, R7, 0x20, RZ ;  /* 0x00000020070b7824 */ /* 0x000fe400078e00ff */
[----:B------:R-:W-:Y:S01]  /*12500*/  IMAD R7, R9, UR5, R0 ;  /* 0x0000000509077c24 */ /* 0x000fe2000f8e0200 */
[----:B------:R-:W-:Y:S01]  /*12510*/  SEL R9, RZ, 0x40, P0 ;  /* 0x00000040ff097807 */ /* 0x000fe20000000000 */
[----:B------:R-:W-:Y:S01]  /*12520*/  ULDC.64 UR4, c[0x0][0xa80] ;  /* 0x0002a00000047ab9 */ /* 0x000fe20000000a00 */
[----:B------:R-:W-:Y:S02]  /*12530*/  ISETP.GE.AND P0, PT, R20, R21, PT ;  /* 0x000000151400720c */ /* 0x000fe40003f06270 */
[----:B------:R-:W-:Y:S02]  /*12540*/  IADD3 R5, R5, R7, RZ ;  /* 0x0000000705057210 */ /* 0x000fe40007ffe0ff */
[----:B------:R-:W-:Y:S02]  /*12550*/  LEA R12, P1, R4, UR4, 0x1 ;  /* 0x00000004040c7c11 */ /* 0x000fe4000f8208ff */
[----:B------:R-:W-:-:S02]  /*12560*/  LOP3.LUT R6, R11, 0x20, R6, 0xe2, !PT ;  /* 0x000000200b067812 */ /* 0x000fc400078ee206 */
[----:B------:R-:W-:Y:S01]  /*12570*/  LEA.HI.X R13, R4, UR5, R5, 0x1, P1 ;  /* 0x00000005040d7c11 */ /* 0x000fe200088f0c05 */
[----:B------:R0:W1:Y:S01]  /*12580*/  SHFL.IDX PT, R10, R12, RZ, 0x181f ;  /* 0x00181fff0c0a7589 */ /* 0x00006200000e0000 */
[----:B------:R-:W-:Y:S02]  /*12590*/  LOP3.LUT R14, R6, R9, RZ, 0xfc, !PT ;  /* 0x00000009060e7212 */ /* 0x000fe400078efcff */
[----:B------:R-:W-:Y:S01]  /*125a0*/  SEL R7, RZ, 0x80, P2 ;  /* 0x00000080ff077807 */ /* 0x000fe20001000000 */
[----:B------:R0:W2:Y:S03]  /*125b0*/  SHFL.IDX PT, R11, R13, RZ, 0x181f ;  /* 0x00181fff0d0b7589 */ /* 0x0000a600000e0000 */
[----:B------:R-:W-:Y:S01]  /*125c0*/  LOP3.LUT R15, R14, R7, RZ, 0xfc, !PT ;  /* 0x000000070e0f7212 */ /* 0x000fe200078efcff */
[----:B------:R-:W-:Y:S06]  /*125d0*/  @P0 BRA `(.L_x_726) ;  /* 0x00000000007c0947 */ /* 0x000fec0003800000 */
[-C--:B------:R-:W-:Y:S02]  /*125e0*/  ISETP.GE.AND P2, PT, R38, R3.reuse, PT ;  /* 0x000000032600720c */ /* 0x080fe40003f46270 */
[-C--:B------:R-:W-:Y:S02]  /*125f0*/  ISETP.GE.AND P1, PT, R192, R3.reuse, PT ;  /* 0x00000003c000720c */ /* 0x080fe40003f26270 */
[-C--:B------:R-:W-:Y:S02]  /*12600*/  ISETP.GE.AND P5, PT, R36, R3.reuse, PT ;  /* 0x000000032400720c */ /* 0x080fe40003fa6270 */
[----:B------:R-:W-:-:S07]  /*12610*/  ISETP.GE.AND P3, PT, R34, R3, PT ;  /* 0x000000032200720c */ /* 0x000fce0003f66270 */
[----:B-1----:R-:W-:Y:S02]  /*12620*/  @!P2 LEA R4, P0, R38, R10, 0x1 ;  /* 0x0000000a2604a211 */ /* 0x002fe400078008ff */
[----:B--2---:R-:W-:Y:S02]  /*12630*/  @!P1 IMAD.WIDE R6, R192, 0x2, R10 ;  /* 0x00000002c0069825 */ /* 0x004fe400078e020a */
[----:B------:R-:W-:Y:S02]  /*12640*/  @!P2 LEA.HI.X R5, R38, R11, R39, 0x1, P0 ;  /* 0x0000000b2605a211 */ /* 0x000fe400000f0c27 */
[----:B------:R-:W-:Y:S01]  /*12650*/  LOP3.LUT P0, RZ, R14, 0x40, RZ, 0xc0, !PT ;  /* 0x000000400eff7812 */ /* 0x000fe2000780c0ff */
[----:B------:R1:W-:Y:S01]  /*12660*/  @!P1 ST.E.128 desc[UR42][R6.64], RZ ;  /* 0x000000ff06009985 */ /* 0x0003e2000c101d2a */
[----:B------:R-:W-:-:S03]  /*12670*/  ISETP.GE.AND P1, PT, R30, R3, PT ;  /* 0x000000031e00720c */ /* 0x000fc60003f26270 */
[----:B------:R2:W-:Y:S01]  /*12680*/  @!P2 ST.E.128 desc[UR42][R4.64], RZ ;  /* 0x000000ff0400a985 */ /* 0x0005e2000c101d2a */
[----:B------:R-:W-:Y:S02]  /*12690*/  ISETP.GE.AND P2, PT, R32, R3, PT ;  /* 0x000000032000720c */ /* 0x000fe40003f46270 */
[----:B-1----:R-:W-:-:S04]  /*126a0*/  @!P5 LEA R6, P4, R36, R10, 0x1 ;  /* 0x0000000a2406d211 */ /* 0x002fc800078808ff */
[-C--:B------:R-:W-:Y:S02]  /*126b0*/  @!P5 LEA.HI.X R7, R36, R11.reuse, R37, 0x1, P4 ;  /* 0x0000000b2407d211 */ /* 0x080fe400020f0c25 */
[----:B------:R-:W-:Y:S02]  /*126c0*/  LOP3.LUT P4, RZ, R15, 0x80, RZ, 0xc0, !PT ;  /* 0x000000800fff7812 */ /* 0x000fe4000788c0ff */
[-C--:B--2---:R-:W-:Y:S01]  /*126d0*/  @!P3 LEA R4, P6, R34, R10.reuse, 0x1 ;  /* 0x0000000a2204b211 */ /* 0x084fe200078c08ff */
[----:B------:R1:W-:Y:S02]  /*126e0*/  @!P5 ST.E.128 desc[UR42][R6.64], RZ ;  /* 0x000000ff0600d985 */ /* 0x0003e4000c101d2a */
[----:B------:R-:W-:Y:S02]  /*126f0*/  @!P2 LEA R8, P5, R32, R10, 0x1 ;  /* 0x0000000a2008a211 */ /* 0x000fe400078a08ff */
[-C--:B------:R-:W-:Y:S02]  /*12700*/  @!P3 LEA.HI.X R5, R34, R11.reuse, R35, 0x1, P6 ;  /* 0x0000000b2205b211 */ /* 0x080fe400030f0c23 */
[----:B------:R-:W-:-:S03]  /*12710*/  @!P2 LEA.HI.X R9, R32, R11, R33, 0x1, P5 ;  /* 0x0000000b2009a211 */ /* 0x000fc600028f0c21 */
[----:B------:R2:W-:Y:S01]  /*12720*/  @!P3 ST.E.128 desc[UR42][R4.64], RZ ;  /* 0x000000ff0400b985 */ /* 0x0005e2000c101d2a */
[----:B-1----:R-:W-:-:S03]  /*12730*/  @!P1 LEA R6, P6, R30, R10, 0x1 ;  /* 0x0000000a1e069211 */ /* 0x002fc600078c08ff */
[----:B------:R3:W-:Y:S01]  /*12740*/  @!P2 ST.E.128 desc[UR42][R8.64], RZ ;  /* 0x000000ff0800a985 */ /* 0x0007e2000c101d2a */
[----:B------:R-:W-:Y:S02]  /*12750*/  @!P1 LEA.HI.X R7, R30, R11, R31, 0x1, P6 ;  /* 0x0000000b1e079211 */ /* 0x000fe400030f0c1f */
[----:B--2---:R-:W-:-:S03]  /*12760*/  @P0 LEA R4, P3, R27, R10, 0x1 ;  /* 0x0000000a1b040211 */ /* 0x004fc600078608ff */
[----:B------:R3:W-:Y:S01]  /*12770*/  @!P1 ST.E.128 desc[UR42][R6.64], RZ ;  /* 0x000000ff06009985 */ /* 0x0007e2000c101d2a */
[C---:B------:R-:W-:Y:S02]  /*12780*/  @P4 LEA R10, P5, R24.reuse, R10, 0x1 ;  /* 0x0000000a180a4211 */ /* 0x040fe400078a08ff */
[-C--:B------:R-:W-:Y:S02]  /*12790*/  @P0 LEA.HI.X R5, R27, R11.reuse, R29, 0x1, P3 ;  /* 0x0000000b1b050211 */ /* 0x080fe400018f0c1d */
[----:B------:R-:W-:-:S03]  /*127a0*/  @P4 LEA.HI.X R11, R24, R11, R25, 0x1, P5 ;  /* 0x0000000b180b4211 */ /* 0x000fc600028f0c19 */
[----:B------:R3:W-:Y:S04]  /*127b0*/  @P0 ST.E.128 desc[UR42][R4.64], RZ ;  /* 0x000000ff04000985 */ /* 0x0007e8000c101d2a */
[----:B------:R3:W-:Y:S02]  /*127c0*/  @P4 ST.E.128 desc[UR42][R10.64], RZ ;  /* 0x000000ff0a004985 */ /* 0x0007e4000c101d2a */
.L_x_726:
[----:B------:R-:W-:Y:S05]  /*127d0*/  BSYNC B1 ;  /* 0x0000000000017941 */ /* 0x000fea0003800000 */
.L_x_725:
[----:B------:R-:W-:Y:S01]  /*127e0*/  VIADD R0, R20, 0x20 ;  /* 0x0000002014007836 */ /* 0x000fe20000000000 */
[----:B--23--:R2:W3:Y:S04]  /*127f0*/  SHFL.IDX PT, R11, R13, 0x1, 0x181f ;  /* 0x00381f000d0b7f89 */ /* 0x00c4e800000e0000 */
[----:B------:R-:W-:Y:S01]  /*12800*/  ISETP.GE.AND P0, PT, R0, R21, PT ;  /* 0x000000150000720c */ /* 0x000fe20003f06270 */
[----:B-1----:R2:W1:-:S12]  /*12810*/  SHFL.IDX PT, R10, R12, 0x1, 0x181f ;  /* 0x00381f000c0a7f89 */ /* 0x00245800000e0000 */
[----:B--2---:R-:W-:Y:S05]  /*12820*/  @P0 BRA `(.L_x_719) ;  /* 0x00000000007c0947 */ /* 0x004fea0003800000 */
[-C--:B------:R-:W-:Y:S02]  /*12830*/  ISETP.GE.AND P6, PT, R192, R3.reuse, PT ;  /* 0x00000003c000720c */ /* 0x080fe40003fc6270 */
[-C--:B------:R-:W-:Y:S02]  /*12840*/  ISETP.GE.AND P5, PT, R38, R3.reuse, PT ;  /* 0x000000032600720c */ /* 0x080fe40003fa6270 */
[-C--:B------:R-:W-:Y:S02]  /*12850*/  ISETP.GE.AND P4, PT, R36, R3.reuse, PT ;  /* 0x000000032400720c */ /* 0x080fe40003f86270 */
[-C--:B------:R-:W-:Y:S02]  /*12860*/  ISETP.GE.AND P3, PT, R34, R3.reuse, PT ;  /* 0x000000032200720c */ /* 0x080fe40003f66270 */
[-C--:B------:R-:W-:Y:S02]  /*12870*/  ISETP.GE.AND P2, PT, R32, R3.reuse, PT ;  /* 0x000000032000720c */ /* 0x080fe40003f46270 */
[----:B------:R-:W-:-:S03]  /*12880*/  ISETP.GE.AND P1, PT, R30, R3, PT ;  /* 0x000000031e00720c */ /* 0x000fc60003f26270 */
[----:B-1-3--:R-:W-:Y:S02]  /*12890*/  @!P6 IMAD.WIDE R6, R192, 0x2, R10 ;  /* 0x00000002c006e825 */ /* 0x00afe400078e020a */
[----:B------:R-:W-:-:S03]  /*128a0*/  @!P5 LEA R4, P0, R38, R10, 0x1 ;  /* 0x0000000a2604d211 */ /* 0x000fc600078008ff */
[----:B------:R1:W-:Y:S01]  /*128b0*/  @!P6 ST.E.128 desc[UR42][R6.64], RZ ;  /* 0x000000ff0600e985 */ /* 0x0003e2000c101d2a */
[----:B------:R-:W-:Y:S02]  /*128c0*/  @!P5 LEA.HI.X R5, R38, R11, R39, 0x1, P0 ;  /* 0x0000000b2605d211 */ /* 0x000fe400000f0c27 */
[----:B------:R-:W-:-:S03]  /*128d0*/  LOP3.LUT P0, RZ, R14, 0x40, RZ, 0xc0, !PT ;  /* 0x000000400eff7812 */ /* 0x000fc6000780c0ff */
[----:B------:R2:W-:Y:S01]  /*128e0*/  @!P5 ST.E.128 desc[UR42][R4.64], RZ ;  /* 0x000000ff0400d985 */ /* 0x0005e2000c101d2a */
[----:B-1----:R-:W-:-:S04]  /*128f0*/  @!P4 LEA R6, P6, R36, R10, 0x1 ;  /* 0x0000000a2406c211 */ /* 0x002fc800078c08ff */
[-C--:B------:R-:W-:Y:S02]  /*12900*/  @!P4 LEA.HI.X R7, R36, R11.reuse, R37, 0x1, P6 ;  /* 0x0000000b2407c211 */ /* 0x080fe400030f0c25 */
[----:B------:R-:W-:Y:S02]  /*12910*/  LOP3.LUT P6, RZ, R15, 0x80, RZ, 0xc0, !PT ;  /* 0x000000800fff7812 */ /* 0x000fe400078cc0ff */
[-C--:B--2---:R-:W-:Y:S01]  /*12920*/  @!P3 LEA R4, P5, R34, R10.reuse, 0x1 ;  /* 0x0000000a2204b211 */ /* 0x084fe200078a08ff */
[----:B------:R1:W-:Y:S01]  /*12930*/  @!P4 ST.E.128 desc[UR42][R6.64], RZ ;  /* 0x000000ff0600c985 */ /* 0x0003e2000c101d2a */
        /* <DEDUP_REMOVED lines=14> */
.L_x_719:
[----:B------:R-:W-:Y:S05]  /*12a20*/  BSYNC B0 ;  /* 0x0000000000007941 */ /* 0x000fea0003800000 */
.L_x_712:
[----:B------:R-:W-:Y:S02]  /*12a30*/  ULDC UR4, c[0x0][0xc3c] ;  /* 0x00030f0000047ab9 */ /* 0x000fe40000000800 */
[----:B------:R-:W-:-:S13]  /*12a40*/  ISETP.GE.AND P0, PT, R155, UR4, PT ;  /* 0x000000049b007c0c */ /* 0x000fda000bf06270 */
[----:B------:R-:W-:Y:S05]  /*12a50*/  @!P0 BRA `(.L_x_727) ;  /* 0xfffffeec00a48947 */ /* 0x000fea000383ffff */
[----:B------:R-:W-:Y:S05]  /*12a60*/  BRA `(.L_x_590) ;  /* 0x0000007800347947 */ /* 0x000fea0003800000 */
.L_x_588:
        /* <DEDUP_REMOVED lines=16> */
.L_x_728:
        /* <DEDUP_REMOVED lines=43> */
.L_x_732:
[----:B------:R-:W0:Y:S01]  /*12e20*/  LDC R2, c[0x0][0xc3c] ;  /* 0x00030f00ff027b82 */ /* 0x000e220000000800 */
[----:B------:R-:W-:Y:S01]  /*12e30*/  UIADD3 UR4, UR4, 0x1f, URZ ;  /* 0x0000001f04047890 */ /* 0x000fe2000fffe03f */
[----:B------:R-:W-:Y:S02]  /*12e40*/  ULDC UR7, c[0x0][0xc3c] ;  /* 0x00030f0000077ab9 */ /* 0x000fe40000000800 */
[----:B------:R-:W-:-:S03]  /*12e50*/  IMAD.U32 R27, RZ, RZ, UR7 ;  /* 0x00000007ff1b7e24 */ /* 0x000fc6000f8e00ff */
        /* <DEDUP_REMOVED lines=33> */
.L_x_730:
        /* <DEDUP_REMOVED lines=18> */
.L_x_733:
[----:B-1----:R-:W-:Y:S01]  /*13190*/  IMAD R24, R24, UR5, R11 ;  /* 0x0000000518187c24 */ /* 0x002fe2000f8e020b */
[----:B0-----:R-:W-:Y:S01]  /*131a0*/  IABS R5, R9 ;  /* 0x0000000900057213 */ /* 0x001fe20000000000 */
[----:B------:R-:W-:Y:S01]  /*131b0*/  IMAD.MOV.U32 R11, RZ, RZ, R12 ;  /* 0x000000ffff0b7224 */ /* 0x000fe200078e000c */
[----:B------:R-:W-:Y:S01]  /*131c0*/  IABS R12, R6 ;  /* 0x00000006000c7213 */ /* 0x000fe20000000000 */
[----:B------:R-:W-:Y:S01]  /*131d0*/  IMAD.MOV.U32 R2, RZ, RZ, RZ ;  /* 0x000000ffff027224 */ /* 0x000fe200078e00ff */
[----:B------:R-:W-:Y:S01]  /*131e0*/  IADD3 R25, -R24, UR6, RZ ;  /* 0x0000000618197c10 */ /* 0x000fe2000fffe1ff */
[----:B------:R-:W-:Y:S01]  /*131f0*/  IMAD R11, R11, R4, RZ ;  /* 0x000000040b0b7224 */ /* 0x000fe200078e02ff */
[----:B------:R-:W-:Y:S01]  /*13200*/  IADD3 R12, RZ, -R12, RZ ;  /* 0x8000000cff0c7210 */ /* 0x000fe20007ffe0ff */
[----:B------:R-:W0:Y:S01]  /*13210*/  I2F.RP R8, R5 ;  /* 0x0000000500087306 */ /* 0x000e220000209400 */
[----:B------:R-:W-:Y:S01]  /*13220*/  IABS R10, R25 ;  /* 0x00000019000a7213 */ /* 0x000fe20000000000 */
[----:B------:R-:W-:-:S04]  /*13230*/  IMAD.HI.U32 R2, R3, R11, R2 ;  /* 0x0000000b03027227 */ /* 0x000fc800078e0002 */
[----:B------:R-:W-:Y:S02]  /*13240*/  IMAD.MOV.U32 R3, RZ, RZ, R10 ;  /* 0x000000ffff037224 */ /* 0x000fe400078e000a */
[----:B------:R-:W-:Y:S02]  /*13250*/  IMAD.MOV.U32 R10, RZ, RZ, R12 ;  /* 0x000000ffff0a7224 */ /* 0x000fe400078e000c */
[----:B------:R-:W-:-:S04]  /*13260*/  IMAD.HI.U32 R2, R2, R3, RZ ;  /* 0x0000000302027227 */ /* 0x000fc800078e00ff */
[----:B------:R-:W-:Y:S01]  /*13270*/  IMAD R3, R2, R10, R3 ;  /* 0x0000000a02037224 */ /* 0x000fe200078e0203 */
[----:B0-----:R-:W0:Y:S01]  /*13280*/  MUFU.RCP R8, R8 ;  /* 0x0000000800087308 */ /* 0x001e220000001000 */
[----:B------:R-:W-:-:S03]  /*13290*/  VIADD R27, R27, UR4 ;  /* 0x000000041b1b7c36 */ /* 0x000fc60008000000 */
[----:B------:R-:W-:-:S13]  /*132a0*/  ISETP.GT.U32.AND P1, PT, R4, R3, PT ;  /* 0x000000030400720c */ /* 0x000fda0003f24070 */
[----:B------:R-:W-:Y:S02]  /*132b0*/  @!P1 IMAD.IADD R3, R3, 0x1, -R4 ;  /* 0x0000000103039824 */ /* 0x000fe400078e0a04 */
[----:B0-----:R-:W-:Y:S02]  /*132c0*/  VIADD R10, R8, 0xffffffe ;  /* 0x0ffffffe080a7836 */ /* 0x001fe40000000000 */
[----:B------:R-:W-:Y:S01]  /*132d0*/  @!P1 VIADD R2, R2, 0x1 ;  /* 0x0000000102029836 */ /* 0x000fe20000000000 */
[----:B------:R-:W-:Y:S02]  /*132e0*/  ISETP.GE.U32.AND P0, PT, R3, R4, PT ;  /* 0x000000040300720c */ /* 0x000fe40003f06070 */
[----:B------:R-:W-:Y:S01]  /*132f0*/  LOP3.LUT R4, R25, R6, RZ, 0x3c, !PT ;  /* 0x0000000619047212 */ /* 0x000fe200078e3cff */
[----:B------:R0:W1:Y:S01]  /*13300*/  F2I.FTZ.U32.TRUNC.NTZ R3, R10 ;  /* 0x0000000a00037305 */ /* 0x000062000021f000 */
[----:B------:R-:W-:Y:S02]  /*13310*/  ISETP.NE.AND P1, PT, R6, RZ, PT ;  /* 0x000000ff0600720c */ /* 0x000fe40003f25270 */
[----:B------:R-:W-:-:S02]  /*13320*/  ISETP.GE.AND P2, PT, R4, RZ, PT ;  /* 0x000000ff0400720c */ /* 0x000fc40003f46270 */
[----:B0-----:R-:W-:-:S05]  /*13330*/  IABS R10, R9 ;  /* 0x00000009000a7213 */ /* 0x001fca0000000000 */
[----:B------:R-:W-:-:S04]  /*13340*/  @P0 VIADD R2, R2, 0x1 ;  /* 0x0000000102020836 */ /* 0x000fc80000000000 */
[----:B------:R-:W-:Y:S02]  /*13350*/  IMAD.MOV.U32 R8, RZ, RZ, R2 ;  /* 0x000000ffff087224 */ /* 0x000fe400078e0002 */
[----:B-1----:R-:W-:Y:S02]  /*13360*/  IMAD.MOV R2, RZ, RZ, -R3 ;  /* 0x000000ffff027224 */ /* 0x002fe400078e0a03 */
[----:B------:R-:W-:Y:S01]  /*13370*/  @!P2 IMAD.MOV R8, RZ, RZ, -R8 ;  /* 0x000000ffff08a224 */ /* 0x000fe200078e0a08 */
[----:B------:R-:W-:Y:S01]  /*13380*/  @!P1 LOP3.LUT R8, RZ, R6, RZ, 0x33, !PT ;  /* 0x00000006ff089212 */ /* 0x000fe200078e33ff */
[----:B------:R-:W-:Y:S02]  /*13390*/  IMAD R11, R2, R5, RZ ;  /* 0x00000005020b7224 */ /* 0x000fe400078e02ff */
[----:B------:R-:W-:Y:S01]  /*133a0*/  IMAD.MOV.U32 R2, RZ, RZ, RZ ;  /* 0x000000ffff027224 */ /* 0x000fe200078e00ff */
[----:B------:R-:W-:Y:S01]  /*133b0*/  IABS R4, R8 ;  /* 0x0000000800047213 */ /* 0x000fe20000000000 */
[----:B------:R-:W-:-:S02]  /*133c0*/  IMAD.MOV R10, RZ, RZ, -R10 ;  /* 0x000000ffff0a7224 */ /* 0x000fc400078e0a0a */
[----:B------:R-:W-:-:S04]  /*133d0*/  IMAD.HI.U32 R2, R3, R11, R2 ;  /* 0x0000000b03027227 */ /* 0x000fc800078e0002 */
[----:B------:R-:W-:Y:S02]  /*133e0*/  IMAD.MOV.U32 R3, RZ, RZ, R4 ;  /* 0x000000ffff037224 */ /* 0x000fe400078e0004 */
[----:B------:R-:W-:Y:S02]  /*133f0*/  IMAD.MOV.U32 R4, RZ, RZ, R10 ;  /* 0x000000ffff047224 */ /* 0x000fe400078e000a */
[----:B------:R-:W-:-:S04]  /*13400*/  IMAD.HI.U32 R2, R2, R3, RZ ;  /* 0x0000000302027227 */ /* 0x000fc800078e00ff */
[----:B------:R-:W-:Y:S01]  /*13410*/  IMAD R4, R2, R4, R3 ;  /* 0x0000000402047224 */ /* 0x000fe200078e0203 */
[----:B------:R-:W-:Y:S01]  /*13420*/  LOP3.LUT R3, R8, R9, RZ, 0x3c, !PT ;  /* 0x0000000908037212 */ /* 0x000fe200078e3cff */
[----:B------:R-:W-:-:S03]  /*13430*/  IMAD R6, R6, R8, RZ ;  /* 0x0000000806067224 */ /* 0x000fc600078e02ff */
[----:B------:R-:W-:Y:S01]  /*13440*/  ISETP.GT.U32.AND P1, PT, R5, R4, PT ;  /* 0x000000040500720c */ /* 0x000fe20003f24070 */
[----:B------:R-:W-:Y:S01]  /*13450*/  IMAD.IADD R25, R25, 0x1, -R6 ;  /* 0x0000000119197824 */ /* 0x000fe200078e0a06 */
[----:B------:R-:W-:-:S11]  /*13460*/  ISETP.GE.AND P2, PT, R3, RZ, PT ;  /* 0x000000ff0300720c */ /* 0x000fd60003f46270 */
[----:B------:R-:W-:Y:S02]  /*13470*/  @!P1 IMAD.IADD R4, R4, 0x1, -R5 ;  /* 0x0000000104049824 */ /* 0x000fe400078e0a05 */
[----:B------:R-:W-:Y:S01]  /*13480*/  @!P1 VIADD R2, R2, 0x1 ;  /* 0x0000000102029836 */ /* 0x000fe20000000000 */
[----:B------:R-:W-:Y:S02]  /*13490*/  ISETP.NE.AND P1, PT, R9, RZ, PT ;  /* 0x000000ff0900720c */ /* 0x000fe40003f25270 */
[----:B------:R-:W-:-:S13]  /*134a0*/  ISETP.GE.U32.AND P0, PT, R4, R5, PT ;  /* 0x000000050400720c */ /* 0x000fda0003f06070 */
[----:B------:R-:W-:-:S04]  /*134b0*/  @P0 VIADD R2, R2, 0x1 ;  /* 0x0000000102020836 */ /* 0x000fc80000000000 */
[----:B------:R-:W-:Y:S01]  /*134c0*/  @!P2 IMAD.MOV R2, RZ, RZ, -R2 ;  /* 0x000000ffff02a224 */ /* 0x000fe200078e0a02 */
[----:B------:R-:W-:-:S05]  /*134d0*/  @!P1 LOP3.LUT R2, RZ, R9, RZ, 0x33, !PT ;  /* 0x00000009ff029212 */ /* 0x000fca00078e33ff */
[----:B------:R-:W-:-:S04]  /*134e0*/  IMAD.MOV R26, RZ, RZ, -R2 ;  /* 0x000000ffff1a7224 */ /* 0x000fc800078e0a02 */
[C---:B------:R-:W-:Y:S02]  /*134f0*/  IMAD R26, R9.reuse, R26, R8 ;  /* 0x0000001a091a7224 */ /* 0x040fe400078e0208 */
[----:B------:R-:W-:-:S04]  /*13500*/  IMAD R9, R9, 0x1000000, R2 ;  /* 0x0100000009097824 */ /* 0x000fc800078e0202 */
[----:B------:R-:W-:Y:S01]  /*13510*/  IMAD R26, R26, 0x10000, R9 ;  /* 0x000100001a1a7824 */ /* 0x000fe200078e0209 */
[----:B------:R-:W-:Y:S06]  /*13520*/  BRA `(.L_x_734) ;  /* 0x00000000000c7947 */ /* 0x000fec0003800000 */
.L_x_731:
[----:B------:R-:W-:Y:S02]  /*13530*/  IMAD.MOV.U32 R25, RZ, RZ, RZ ;  /* 0x000000ffff197224 */ /* 0x000fe400078e00ff */
[----:B------:R-:W-:Y:S02]  /*13540*/  IMAD.U32 R24, RZ, RZ, UR6 ;  /* 0x00000006ff187e24 */ /* 0x000fe4000f8e00ff */
[----:B------:R-:W-:-:S07]  /*13550*/  IMAD.MOV.U32 R26, RZ, RZ, RZ ;  /* 0x000000ffff1a7224 */ /* 0x000fce00078e00ff */
.L_x_734:
[----:B------:R-:W-:-:S13]  /*13560*/  ISETP.NE.AND P0, PT, R7, RZ, PT ;  /* 0x000000ff0700720c */ /* 0x000fda0003f05270 */
[----:B------:R-:W0:Y:S01]  /*13570*/  @!P0 S2R R3, SR_CgaCtaId ;  /* 0x0000000000038919 */ /* 0x000e220000008800 */
[----:B------:R-:W-:-:S04]  /*13580*/  @!P0 MOV R2, 0x400 ;  /* 0x0000040000028802 */ /* 0x000fc80000000f00 */
[----:B0-----:R-:W-:-:S05]  /*13590*/  @!P0 LEA R2, R3, R2, 0x18 ;  /* 0x0000000203028211 */ /* 0x001fca00078ec0ff */
[----:B------:R1:W-:Y:S01]  /*135a0*/  @!P0 STS.128 [R2+0x28cd0], R24 ;  /* 0x028cd01802008388 */ /* 0x0003e20000000c00 */
[----:B------:R-:W-:Y:S06]  /*135b0*/  BAR.ARV 0x5, 0x180 ;  /* 0x0146000000007b1d */ /* 0x000fec0000002000 */
.L_x_729:
        /* <DEDUP_REMOVED lines=8> */
[----:B------:R-:W-:Y:S01]  /*13640*/  LOP3.LUT R5, R0, 0x7f, RZ, 0xc0, !PT ;  /* 0x0000007f00057812 */ /* 0x000fe200078ec0ff */
[----:B------:R-:W-:Y:S01]  /*13650*/  UMOV UR4, 0x400 ;  /* 0x0000040000047882 */ /* 0x000fe20000000000 */
[----:B------:R1:W-:Y:S01]  /*13660*/  STL [R1+0x20], RZ ;  /* 0x000020ff01007387 */ /* 0x0003e20000100800 */
[----:B------:R-:W-:Y:S01]  /*13670*/  BSSY B8, `(.L_x_735) ;  /* 0x0000695000087945 */ /* 0x000fe20003800000 */
[C---:B------:R-:W-:Y:S01]  /*13680*/  LOP3.LUT R3, R2.reuse, 0x1f8, RZ, 0xc0, !PT ;  /* 0x000001f802037812 */ /* 0x040fe200078ec0ff */
[----:B------:R-:W-:Y:S01]  /*13690*/  IMAD.SHL.U32 R35, R5, 0x8, RZ ;  /* 0x0000000805237824 */ /* 0x000fe200078e00ff */
[----:B------:R-:W-:Y:S01]  /*136a0*/  LOP3.LUT R2, R2, 0x38, RZ, 0xc0, !PT ;  /* 0x0000003802027812 */ /* 0x000fe200078ec0ff */
[----:B------:R-:W-:Y:S01]  /*136b0*/  IMAD.MOV.U32 R29, RZ, RZ, 0x1 ;  /* 0x00000001ff1d7424 */ /* 0x000fe200078e00ff */
[----:B------:R-:W-:Y:S01]  /*136c0*/  LOP3.LUT R4, R3, 0x38, R0, 0x78, !PT ;  /* 0x0000003803047812 */ /* 0x000fe200078e7800 */
[----:B------:R-:W-:Y:S01]  /*136d0*/  IMAD.SHL.U32 R0, R0, 0x10, RZ ;  /* 0x0000001000007824 */ /* 0x000fe200078e00ff */
[----:B------:R-:W-:Y:S01]  /*136e0*/  SHF.R.U32.HI R3, RZ, 0x3, R5 ;  /* 0x00000003ff037819 */ /* 0x000fe20000011605 */
[----:B------:R-:W-:Y:S01]  /*136f0*/  IMAD.MOV.U32 R19, RZ, RZ, RZ ;  /* 0x000000ffff137224 */ /* 0x000fe200078e00ff */
[----:B------:R-:W-:Y:S01]  /*13700*/  LOP3.LUT R35, R4, 0x200, R35, 0xf8, !PT ;  /* 0x0000020004237812 */ /* 0x000fe200078ef823 */
[----:B------:R-:W-:Y:S01]  /*13710*/  IMAD.MOV.U32 R22, RZ, RZ, RZ ;  /* 0x000000ffff167224 */ /* 0x000fe200078e00ff */
[----:B------:R-:W-:Y:S01]  /*13720*/  LOP3.LUT R0, R3, 0x70, R0, 0xf8, !PT ;  /* 0x0000007003007812 */ /* 0x000fe200078ef800 */
[----:B------:R-:W-:Y:S01]  /*13730*/  IMAD.MOV.U32 R28, RZ, RZ, 0x1 ;  /* 0x00000001ff1c7424 */ /* 0x000fe200078e00ff */
[C---:B------:R-:W-:Y:S01]  /*13740*/  LOP3.LUT R0, R2.reuse, 0xc0, RZ, 0xfc, !PT ;  /* 0x000000c002007812 */ /* 0x040fe200078efcff */
[----:B------:R-:W-:Y:S01]  /*13750*/  ULDC.64 UR40, c[0x0][0x198] ;  /* 0x0000660000287ab9 */ /* 0x000fe20000000a00 */
[C---:B------:R-:W-:Y:S01]  /*13760*/  LOP3.LUT R0, R2.reuse, 0x140, RZ, 0xfc, !PT ;  /* 0x0000014002007812 */ /* 0x040fe200078efcff */
[----:B------:R-:W-:Y:S01]  /*13770*/  ULOP3.LUT UR38, UR36, 0x2, URZ, 0xfc, !UPT ;  /* 0x0000000224267892 */ /* 0x000fe2000f8efc3f */
[C---:B------:R-:W-:Y:S01]  /*13780*/  LOP3.LUT R3, R2.reuse, 0x40, RZ, 0xfc, !PT ;  /* 0x0000004002037812 */ /* 0x040fe200078efcff */
[----:B------:R-:W-:Y:S01]  /*13790*/  ULDC UR37, c[0x0][0xc] ;  /* 0x0000030000257ab9 */ /* 0x000fe20000000800 */
[----:B0-----:R-:W-:Y:S01]  /*137a0*/  ULEA UR4, UR5, UR4, 0x18 ;  /* 0x0000000405047291 */ /* 0x001fe2000f8ec03f */
[----:B------:R-:W-:-:S02]  /*137b0*/  LOP3.LUT R3, R2, 0x100, RZ, 0xfc, !PT ;  /* 0x0000010002037812 */ /* 0x000fc400078efcff */
[C---:B------:R-:W-:Y:S02]  /*137c0*/  LOP3.LUT R4, R2.reuse, 0x80, RZ, 0xfc, !PT ;  /* 0x0000008002047812 */ /* 0x040fe400078efcff */
[C---:B------:R-:W-:Y:S02]  /*137d0*/  LOP3.LUT R3, R2.reuse, 0x180, RZ, 0xfc, !PT ;  /* 0x0000018002037812 */ /* 0x040fe400078efcff */
[----:B------:R-:W-:Y:S02]  /*137e0*/  MOV R17, UR4 ;  /* 0x0000000400117c02 */ /* 0x000fe40008000f00 */
[----:B------:R-:W-:-:S03]  /*137f0*/  LOP3.LUT R2, R2, 0x1c0, RZ, 0xfc, !PT ;  /* 0x000001c002027812 */ /* 0x000fc600078efcff */
[----:B------:R-:W-:-:S05]  /*13800*/  IMAD R0, R35, 0x2, R17 ;  /* 0x0000000223007824 */ /* 0x000fca00078e0211 */
[----:B------:R1:W-:Y:S02]  /*13810*/  STL [R1+0x30], R0 ;  /* 0x0000300001007387 */ /* 0x0003e40000100800 */
.L_x_844:
[----:B0-----:R-:W0:Y:S02]  /*13820*/  LDC.64 R2, c[0x0][0xc88] ;  /* 0x00032200ff027b82 */ /* 0x001e240000000a00 */
[----:B0-----:R-:W-:-:S05]  /*13830*/  IMAD.WIDE R2, R27, 0x4, R2 ;  /* 0x000000041b027825 */ /* 0x001fca00078e0202 */
[----:B-1----:R-:W1:Y:S01]  /*13840*/  LDG.E R31, desc[UR42][R2.64] ;  /* 0x0000002a021f7981 */ /* 0x002e62000c1e1900 */
[----:B------:R-:W-:Y:S05]  /*13850*/  YIELD ;  /* 0x0000000000007946 */ /* 0x000fea0003800000 */
[----:B------:R-:W-:Y:S01]  /*13860*/  ULDC.64 UR4, c[0x0][0xa28] ;  /* 0x00028a0000047ab9 */ /* 0x000fe20000000a00 */
[----:B------:R-:W-:Y:S01]  /*13870*/  IMAD.MOV.U32 R33, RZ, RZ, RZ ;  /* 0x000000ffff217224 */ /* 0x000fe200078e00ff */
[----:B------:R-:W-:Y:S01]  /*13880*/  ISETP.NE.U32.AND P0, PT, RZ, UR4, PT ;  /* 0x00000004ff007c0c */ /* 0x000fe2000bf05070 */
[----:B--23--:R-:W-:Y:S01]  /*13890*/  IMAD.MOV.U32 R6, RZ, RZ, RZ ;  /* 0x000000ffff067224 */ /* 0x00cfe200078e00ff */
[----:B------:R-:W-:Y:S01]  /*138a0*/  ULDC.64 UR8, c[0x0][0xa18] ;  /* 0x0002860000087ab9 */ /* 0x000fe20000000a00 */
[----:B------:R-:W-:Y:S01]  /*138b0*/  ULDC.64 UR6, c[0x0][0xa10] ;  /* 0x0002840000067ab9 */ /* 0x000fe20000000a00 */
[----:B------:R-:W-:-:S02]  /*138c0*/  ISETP.NE.AND.EX P0, PT, RZ, UR5, PT, P0 ;  /* 0x00000005ff007c0c */ /* 0x000fc4000bf05300 */
        /* <DEDUP_REMOVED lines=9> */
[----:B------:R-:W-:Y:S01]  /*13960*/  ISETP.NE.U32.AND P1, PT, RZ, UR8, PT ;  /* 0x00000008ff007c0c */ /* 0x000fe2000bf25070 */
[----:B0-----:R-:W-:Y:S01]  /*13970*/  IMAD.MOV.U32 R0, RZ, RZ, RZ ;  /* 0x000000ffff007224 */ /* 0x001fe200078e00ff */
[----:B------:R-:W-:Y:S02]  /*13980*/  ISETP.NE.AND.EX P0, PT, RZ, UR5, PT, P0 ;  /* 0x00000005ff007c0c */ /* 0x000fe4000bf05300 */
[----:B------:R-:W-:Y:S02]  /*13990*/  ISETP.NE.AND.EX P1, PT, RZ, UR9, PT, P1 ;  /* 0x00000009ff007c0c */ /* 0x000fe4000bf25310 */
[----:B------:R-:W-:Y:S02]  /*139a0*/  ISETP.NE.U32.AND P2, PT, RZ, UR6, PT ;  /* 0x00000006ff007c0c */ /* 0x000fe4000bf45070 */
[----:B-1----:R-:W-:-:S02]  /*139b0*/  IADD3 R2, P3, R23, UR4, RZ ;  /* 0x0000000417027c10 */ /* 0x002fc4000ff7e0ff */
[----:B------:R-:W-:Y:S02]  /*139c0*/  ISETP.NE.AND.EX P2, PT, RZ, UR7, PT, P2 ;  /* 0x00000007ff007c0c */ /* 0x000fe4000bf45320 */
[----:B------:R-:W-:Y:S02]  /*139d0*/  IADD3.X R3, R30, UR5, RZ, P3, !PT ;  /* 0x000000051e037c10 */ /* 0x000fe40009ffe4ff */
[----:B------:R-:W-:-:S03]  /*139e0*/  IADD3 R4, P4, R23, UR6, RZ ;  /* 0x0000000617047c10 */ /* 0x000fc6000ff9e0ff */
[----:B------:R-:W2:Y:S01]  /*139f0*/  @P0 LDG.E R6, desc[UR42][R2.64] ;  /* 0x0000002a02060981 */ /* 0x000ea2000c1e1900 */
[----:B------:R-:W-:Y:S01]  /*13a00*/  ULDC UR4, c[0x0][0x288] ;  /* 0x0000a20000047ab9 */ /* 0x000fe20000000800 */
[----:B------:R-:W-:Y:S01]  /*13a10*/  IADD3.X R5, R30, UR7, RZ, P4, !PT ;  /* 0x000000071e057c10 */ /* 0x000fe2000a7fe4ff */
[----:B------:R-:W-:Y:S01]  /*13a20*/  IMAD.U32 R8, RZ, RZ, UR4 ;  /* 0x00000004ff087e24 */ /* 0x000fe2000f8e00ff */
[----:B------:R-:W-:-:S03]  /*13a30*/  ULDC.64 UR4, c[0x0][0x418] ;  /* 0x0001060000047ab9 */ /* 0x000fc60000000a00 */
[----:B------:R-:W5:Y:S04]  /*13a40*/  @P2 LDG.E R0, desc[UR42][R4.64] ;  /* 0x0000002a04002981 */ /* 0x000f68000c1e1900 */
[----:B--2---:R0:W-:Y:S02]  /*13a50*/  STL [R1+0x4], R6 ;  /* 0x0000040601007387 */ /* 0x0041e40000100800 */
[----:B0-----:R-:W-:-:S04]  /*13a60*/  @P1 IADD3 R6, P3, R23, UR8, RZ ;  /* 0x0000000817061c10 */ /* 0x001fc8000ff7e0ff */
[----:B------:R-:W-:-:S05]  /*13a70*/  @P1 IADD3.X R7, R30, UR9, RZ, P3, !PT ;  /* 0x000000091e071c10 */ /* 0x000fca0009ffe4ff */
[----:B------:R0:W2:Y:S01]  /*13a80*/  @P1 LDG.E R8, desc[UR42][R6.64] ;  /* 0x0000002a06081981 */ /* 0x0000a2000c1e1900 */
[----:B------:R-:W-:-:S03]  /*13a90*/  UISETP.NE.U32.AND UP0, UPT, UR4, URZ, UPT ;  /* 0x0000003f0400728c */ /* 0x000fc6000bf05070 */
[----:B------:R-:W-:Y:S01]  /*13aa0*/  ULDC UR4, c[0x0][0x424] ;  /* 0x0001090000047ab9 */ /* 0x000fe20000000800 */
[----:B------:R-:W-:-:S03]  /*13ab0*/  UISETP.NE.AND.EX UP0, UPT, UR5, URZ, UPT, UP0 ;  /* 0x0000003f0500728c */ /* 0x000fc6000bf05300 */
[----:B------:R-:W-:Y:S01]  /*13ac0*/  ULDC UR5, c[0x0][0x2f0] ;  /* 0x0000bc0000057ab9 */ /* 0x000fe20000000800 */
[----:B------:R-:W-:-:S04]  /*13ad0*/  USEL UR4, UR4, 0x1, UP0 ;  /* 0x0000000104047887 */ /* 0x000fc80008000000 */
[----:B------:R-:W-:-:S03]  /*13ae0*/  UIMAD UR4, UR4, UR5, URZ ;  /* 0x00000005040472a4 */ /* 0x000fc6000f8e023f */
[----:B------:R-:W-:Y:S02]  /*13af0*/  ULDC UR5, c[0x0][0x348] ;  /* 0x0000d20000057ab9 */ /* 0x000fe40000000800 */
[----:B0-----:R-:W-:Y:S01]  /*13b00*/  IMAD.U32 R6, RZ, RZ, UR5 ;  /* 0x00000005ff067e24 */ /* 0x001fe2000f8e00ff */
[----:B--2---:R0:W-:Y:S02]  /*13b10*/  STL [R1+0x14], R8 ;  /* 0x0000140801007387 */ /* 0x0041e40000100800 */
[----:B0-----:R-:W-:Y:S01]  /*13b20*/  IMAD.U32 R8, RZ, RZ, UR4 ;  /* 0x00000004ff087e24 */ /* 0x001fe2000f8e00ff */
[----:B------:R-:W-:Y:S06]  /*13b30*/  @P1 BRA `(.L_x_736) ;  /* 0x0000000000141947 */ /* 0x000fec0003800000 */
[----:B------:R-:W-:Y:S05]  /*13b40*/  @!P0 BRA `(.L_x_736) ;  /* 0x0000000000108947 */ /* 0x000fea0003800000 */
[----:B------:R-:W2:Y:S04]  /*13b50*/  LDG.E R7, desc[UR42][R2.64] ;  /* 0x0000002a02077981 */ /* 0x000ea8000c1e1900 */
[----:B------:R-:W2:Y:S02]  /*13b60*/  LDG.E R2, desc[UR42][R2.64+0x4] ;  /* 0x0000042a02027981 */ /* 0x000ea4000c1e1900 */
[----:B--2---:R-:W-:-:S05]  /*13b70*/  IMAD.IADD R2, R2, 0x1, -R7 ;  /* 0x0000000102027824 */ /* 0x004fca00078e0a07 */
[----:B------:R0:W-:Y:S02]  /*13b80*/  STL [R1+0x14], R2 ;  /* 0x0000140201007387 */ /* 0x0001e40000100800 */
.L_x_736:
[----:B------:R-:W-:Y:S01]  /*13b90*/  ULDC.64 UR4, c[0x0][0xa20] ;  /* 0x0002880000047ab9 */ /* 0x000fe20000000a00 */
[C---:B------:R-:W-:Y:S02]  /*13ba0*/  LOP3.LUT R7, R26.reuse, 0xff000000, RZ, 0xc0, !PT ;  /* 0xff0000001a077812 */ /* 0x040fe400078ec0ff */
[----:B------:R-:W-:Y:S02]  /*13bb0*/  ISETP.NE.U32.AND P0, PT, RZ, UR4, PT ;  /* 0x00000004ff007c0c */ /* 0x000fe4000bf05070 */
[----:B------:R-:W-:Y:S02]  /*13bc0*/  SHF.R.U32.HI R7, RZ, 0x8, R7 ;  /* 0x00000008ff077819 */ /* 0x000fe40000011607 */
[----:B------:R-:W-:Y:S02]  /*13bd0*/  ISETP.NE.AND.EX P0, PT, RZ, UR5, PT, P0 ;  /* 0x00000005ff007c0c */ /* 0x000fe4000bf05300 */
[C---:B0-----:R-:W-:Y:S02]  /*13be0*/  LOP3.LUT R2, R26.reuse, 0xff0000, RZ, 0xc0, !PT ;  /* 0x00ff00001a027812 */ /* 0x041fe400078ec0ff */
[----:B------:R-:W-:Y:S01]  /*13bf0*/  LOP3.LUT R16, R26, 0xffff, RZ, 0xc0, !PT ;  /* 0x0000ffff1a107812 */ /* 0x000fe200078ec0ff */
[----:B------:R-:W-:Y:S01]  /*13c00*/  IMAD.MOV.U32 R26, RZ, RZ, R31 ;  /* 0x000000ffff1a7224 */ /* 0x000fe200078e001f */
[----:B------:R-:W-:-:S07]  /*13c10*/  LEA.HI R7, R2, R7, RZ, 0x10 ;  /* 0x0000000702077211 */ /* 0x000fce00078f80ff */
[----:B------:R-:W-:Y:S05]  /*13c20*/  @!P0 BRA `(.L_x_737) ;  /* 0x0000000000108947 */ /* 0x000fea0003800000 */
[----:B------:R-:W-:-:S04]  /*13c30*/  IADD3 R2, P0, R23, UR4, RZ ;  /* 0x0000000417027c10 */ /* 0x000fc8000ff1e0ff */
[----:B------:R-:W-:-:S05]  /*13c40*/  IADD3.X R3, R30, UR5, RZ, P0, !PT ;  /* 0x000000051e037c10 */ /* 0x000fca00087fe4ff */
[----:B------:R0:W5:Y:S01]  /*13c50*/  LDG.E R8, desc[UR42][R2.64] ;  /* 0x0000002a02087981 */ /* 0x000162000c1e1900 */
[----:B------:R-:W-:Y:S05]  /*13c60*/  BRA `(.L_x_738) ;  /* 0x0000000000247947 */ /* 0x000fea0003800000 */
.L_x_737:
[----:B------:R-:W-:Y:S02]  /*13c70*/  ULDC.64 UR4, c[0x0][0xa08] ;  /* 0x0002820000047ab9 */ /* 0x000fe40000000a00 */
[----:B------:R-:W-:-:S04]  /*13c80*/  ISETP.NE.U32.AND P0, PT, RZ, UR4, PT ;  /* 0x00000004ff007c0c */ /* 0x000fc8000bf05070 */
[----:B------:R-:W-:-:S13]  /*13c90*/  ISETP.NE.AND.EX P0, PT, RZ, UR5, PT, P0 ;  /* 0x00000005ff007c0c */ /* 0x000fda000bf05300 */
[----:B------:R-:W-:Y:S05]  /*13ca0*/  @!P0 BRA `(.L_x_738) ;  /* 0x0000000000148947 */ /* 0x000fea0003800000 */
[----:B------:R-:W0:Y:S02]  /*13cb0*/  LDC.64 R2, c[0x0][0xa08] ;  /* 0x00028200ff027b82 */ /* 0x000e240000000a00 */
[----:B0-----:R-:W-:-:S05]  /*13cc0*/  IMAD.WIDE R2, R26, 0x4, R2 ;  /* 0x000000041a027825 */ /* 0x001fca00078e0202 */
[----:B------:R-:W2:Y:S04]  /*13cd0*/  LDG.E R8, desc[UR42][R2.64] ;  /* 0x0000002a02087981 */ /* 0x000ea8000c1e1900 */
[----:B------:R-:W2:Y:S02]  /*13ce0*/  LDG.E R2, desc[UR42][R2.64+0x4] ;  /* 0x0000042a02027981 */ /* 0x000ea4000c1e1900 */
[----:B--2---:R-:W-:-:S07]  /*13cf0*/  IMAD.IADD R8, R2, 0x1, -R8 ;  /* 0x0000000102087824 */ /* 0x004fce00078e0a08 */
.L_x_738:
[----:B0-----:R-:W2:Y:S04]  /*13d00*/  @P2 LDG.E R2, desc[UR42][R4.64] ;  /* 0x0000002a04022981 */ /* 0x001ea8000c1e1900 */
[----:B------:R0:W2:Y:S01]  /*13d10*/  @P2 LDG.E R4, desc[UR42][R4.64+0x4] ;  /* 0x0000042a04042981 */ /* 0x0000a2000c1e1900 */
[----:B-----5:R-:W-:Y:S01]  /*13d20*/  IMAD.IADD R8, R8, 0x1, -R33 ;  /* 0x0000000108087824 */ /* 0x020fe200078e0a21 */
[----:B------:R-:W-:Y:S01]  /*13d30*/  BSSY B0, `(.L_x_739) ;  /* 0x000002a000007945 */ /* 0x000fe20003800000 */
[----:B------:R-:W-:Y:S02]  /*13d40*/  LOP3.LUT R32, R7, 0xff, RZ, 0xc0, !PT ;  /* 0x000000ff07207812 */ /* 0x000fe400078ec0ff */
[----:B0-----:R-:W-:Y:S01]  /*13d50*/  SHF.R.U32.HI R5, RZ, 0x10, R7 ;  /* 0x00000010ff057819 */ /* 0x001fe20000011607 */
[----:B--2---:R-:W-:-:S04]  /*13d60*/  @P2 IMAD.IADD R6, R4, 0x1, -R2 ;  /* 0x0000000104062824 */ /* 0x004fc800078e0a02 */
[----:B------:R-:W-:-:S04]  /*13d70*/  IMAD.IADD R3, R8, 0x1, R6 ;  /* 0x0000000108037824 */ /* 0x000fc800078e0206 */
[C---:B------:R-:W-:Y:S01]  /*13d80*/  VIADD R4, R3.reuse, 0x3f ;  /* 0x0000003f03047836 */ /* 0x040fe20000000000 */
[----:B------:R-:W-:Y:S01]  /*13d90*/  ISETP.GE.AND P1, PT, R3, 0x1, PT ;  /* 0x000000010300780c */ /* 0x000fe20003f26270 */
[----:B------:R0:W-:Y:S03]  /*13da0*/  STL [R1], R3 ;  /* 0x0000000301007387 */ /* 0x0001e60000100800 */
[----:B------:R-:W-:-:S04]  /*13db0*/  SHF.R.S32.HI R2, RZ, 0x1f, R4 ;  /* 0x0000001fff027819 */ /* 0x000fc80000011404 */
[----:B------:R-:W-:Y:S01]  /*13dc0*/  LEA.HI R4, R2, R4, RZ, 0x6 ;  /* 0x0000000402047211 */ /* 0x000fe200078f30ff */
[----:B0-----:R-:W-:-:S03]  /*13dd0*/  IMAD.MOV.U32 R3, RZ, RZ, RZ ;  /* 0x000000ffff037224 */ /* 0x001fc600078e00ff */
[----:B------:R-:W-:Y:S01]  /*13de0*/  SHF.R.S32.HI R4, RZ, 0x6, R4 ;  /* 0x00000006ff047819 */ /* 0x000fe20000011404 */
[----:B------:R-:W-:Y:S06]  /*13df0*/  @!P1 BRA `(.L_x_740) ;  /* 0x0000000000749947 */ /* 0x000fec0003800000 */
[----:B------:R-:W-:Y:S01]  /*13e00*/  ISETP.NE.AND P0, PT, R5, RZ, PT ;  /* 0x000000ff0500720c */ /* 0x000fe20003f05270 */
[----:B------:R-:W-:-:S03]  /*13e10*/  ULDC UR4, c[0x0][0x9f0] ;  /* 0x00027c0000047ab9 */ /* 0x000fc60000000800 */
[----:B------:R-:W-:-:S04]  /*13e20*/  SEL R7, R5, UR4, P0 ;  /* 0x0000000405077c07 */ /* 0x000fc80008000000 */
[----:B------:R-:W-:Y:S02]  /*13e30*/  IABS R10, R7 ;  /* 0x00000007000a7213 */ /* 0x000fe40000000000 */
        /* <DEDUP_REMOVED lines=25> */
.L_x_740:
[----:B------:R-:W-:Y:S05]  /*13fd0*/  BSYNC B0 ;  /* 0x0000000000007941 */ /* 0x000fea0003800000 */
.L_x_739:
[-C--:B------:R-:W-:Y:S01]  /*13fe0*/  IMAD R2, R32, R3.reuse, RZ ;  /* 0x0000000320027224 */ /* 0x080fe200078e02ff */
[----:B------:R-:W-:Y:S04]  /*13ff0*/  BSSY B0, `(.L_x_741) ;  /* 0x00001a8000007945 */ /* 0x000fe80003800000 */
[C---:B------:R-:W-:Y:S01]  /*14000*/  VIADDMNMX R3, R2.reuse, R3, R4, PT ;  /* 0x0000000302037246 */ /* 0x040fe20003800104 */
[----:B------:R-:W-:-:S04]  /*14010*/  IMAD R2, R2, 0x40, -R8 ;  /* 0x0000004002027824 */ /* 0x000fc800078e0a08 */
[----:B------:R-:W-:Y:S01]  /*14020*/  IMAD R3, R3, 0x40, -R8 ;  /* 0x0000004003037824 */ /* 0x000fe200078e0a08 */
[----:B------:R-:W-:-:S04]  /*14030*/  VIMNMX R7, RZ, R2, !PT ;  /* 0x00000002ff077248 */ /* 0x000fc80007fe0100 */
[----:B------:R-:W-:-:S04]  /*14040*/  VIMNMX R3, R3, R6, PT ;  /* 0x0000000603037248 */ /* 0x000fc80003fe0100 */
[----:B------:R-:W-:Y:S02]  /*14050*/  ISETP.GT.AND P0, PT, R3, R7, PT ;  /* 0x000000070300720c */ /* 0x000fe40003f04270 */
[----:B------:R-:W-:-:S11]  /*14060*/  SHF.R.U32.HI R7, RZ, 0x6, R7 ;  /* 0x00000006ff077819 */ /* 0x000fd60000011607 */
[----:B------:R-:W-:-:S05]  /*14070*/  @P0 VIADD R2, R3, 0x3f ;  /* 0x0000003f03020836 */ /* 0x000fca0000000000 */
[----:B------:R-:W-:-:S04]  /*14080*/  @P0 SHF.R.S32.HI R3, RZ, 0x1f, R2 ;  /* 0x0000001fff030819 */ /* 0x000fc80000011402 */
[----:B------:R-:W-:Y:S01]  /*14090*/  @P0 LEA.HI R3, R3, R2, RZ, 0x6 ;  /* 0x0000000203030211 */ /* 0x000fe200078f30ff */
[----:B------:R-:W-:-:S03]  /*140a0*/  IMAD.MOV.U32 R2, RZ, RZ, R7 ;  /* 0x000000ffff027224 */ /* 0x000fc600078e0007 */
[----:B------:R-:W-:Y:S02]  /*140b0*/  @P0 SHF.R.S32.HI R2, RZ, 0x6, R3 ;  /* 0x00000006ff020819 */ /* 0x000fe40000011403 */
[----:B------:R-:W-:Y:S02]  /*140c0*/  PLOP3.LUT P0, PT, PT, PT, PT, 0x80, 0x0 ;  /* 0x000000000000781c */ /* 0x000fe40003f0f070 */
[----:B------:R-:W-:-:S13]  /*140d0*/  ISETP.GT.AND P3, PT, R2, R7, PT ;  /* 0x000000070200720c */ /* 0x000fda0003f64270 */
[----:B------:R-:W-:Y:S05]  /*140e0*/  @!P3 BRA `(.L_x_742) ;  /* 0x000000180060b947 */ /* 0x000fea0003800000 */
[----:B------:R-:W-:Y:S01]  /*140f0*/  UMOV UR4, 0xffffffff ;  /* 0xffffffff00047882 */ /* 0x000fe20000000000 */
[----:B------:R-:W-:Y:S02]  /*14100*/  SEL R6, R26, RZ, !P2 ;  /* 0x000000ff1a067207 */ /* 0x000fe40005000000 */
[----:B------:R-:W-:Y:S05]  /*14110*/  BRA.DIV UR4, `(.L_x_743) ;  /* 0x0000006e04347947 */ /* 0x000fea000b800000 */
[----:B------:R-:W0:Y:S02]  /*14120*/  S2R R3, SR_TID.X ;  /* 0x0000000000037919 */ /* 0x000e240000002100 */
[----:B0-----:R-:W-:-:S04]  /*14130*/  SHF.R.U32.HI R3, RZ, 0x5, R3 ;  /* 0x00000005ff037819 */ /* 0x001fc80000011603 */
[----:B------:R-:W-:-:S05]  /*14140*/  LOP3.LUT R3, R3, 0x3, RZ, 0xc0, !PT ;  /* 0x0000000303037812 */ /* 0x000fca00078ec0ff */
[----:B------:R0:W1:Y:S02]  /*14150*/  SHFL.IDX PT, R14, R3, RZ, 0x1f ;  /* 0x00001fff030e7589 */ /* 0x00006400000e0000 */
.L_x_889:
[----:B-1----:R-:W-:Y:S02]  /*14160*/  ISETP.NE.AND P0, PT, R14, RZ, PT ;  /* 0x000000ff0e00720c */ /* 0x002fe40003f05270 */
[----:B------:R-:W-:-:S11]  /*14170*/  PLOP3.LUT P6, PT, PT, PT, PT, 0x8, 0x0 ;  /* 0x000000000000781c */ /* 0x000fd60003fce170 */
[----:B------:R-:W-:Y:S05]  /*14180*/  @P0 BRA `(.L_x_744) ;  /* 0x00000000000c0947 */ /* 0x000fea0003800000 */
[----:B------:R-:W-:-:S03]  /*14190*/  UMOV UR4, 0xffffffff ;  /* 0xffffffff00047882 */ /* 0x000fc60000000000 */
[----:B------:R-:W-:Y:S05]  /*141a0*/  BRA.DIV UR4, `(.L_x_745) ;  /* 0x0000006e04447947 */ /* 0x000fea000b800000 */
[----:B------:R-:W-:-:S13]  /*141b0*/  ELECT P6, URZ, PT ;  /* 0x00000000003f782f */ /* 0x000fda00038c0000 */
.L_x_744:
[----:B0-----:R-:W2:Y:S01]  /*141c0*/  LDL R3, [R1+0x20] ;  /* 0x0000200001037983 */ /* 0x001ea20000100800 */
[----:B------:R-:W-:Y:S01]  /*141d0*/  BSSY B1, `(.L_x_746) ;  /* 0x0000008000017945 */ /* 0x000fe20003800000 */
[----:B--2---:R-:W-:-:S05]  /*141e0*/  VIADD R3, R3, 0x1 ;  /* 0x0000000103037836 */ /* 0x004fca0000000000 */
[----:B------:R-:W-:-:S04]  /*141f0*/  LEA.HI R8, R3, R3, RZ, 0x1 ;  /* 0x0000000303087211 */ /* 0x000fc800078f08ff */
[----:B------:R-:W-:-:S05]  /*14200*/  LOP3.LUT R8, R8, 0xfffffffe, RZ, 0xc0, !PT ;  /* 0xfffffffe08087812 */ /* 0x000fca00078ec0ff */
[----:B------:R-:W-:-:S05]  /*14210*/  IMAD.IADD R3, R3, 0x1, -R8 ;  /* 0x0000000103037824 */ /* 0x000fca00078e0a08 */
[----:B------:R-:W-:-:S04]  /*14220*/  SHF.L.U32 R3, R3, 0x1f, RZ ;  /* 0x0000001f03037819 */ /* 0x000fc800000006ff */
[----:B------:R-:W0:Y:S02]  /*14230*/  SYNCS.PHASECHK.TRANS64.TRYWAIT P0, [R17+URZ+0x28c20], R3 ;  /* 0x028c2003110075a7 */ /* 0x000e24000800017f */
[----:B0-----:R-:W-:Y:S05]  /*14240*/  @!P0 BRA `(.L_x_747) ;  /* 0x0000006c003c8947 */ /* 0x001fea0003800000 */
.L_x_892:
[----:B------:R-:W-:Y:S05]  /*14250*/  BSYNC B1 ;  /* 0x0000000000017941 */ /* 0x000fea0003800000 */
.L_x_746:
[----:B------:R-:W-:Y:S04]  /*14260*/  BSSY B1, `(.L_x_748) ;  /* 0x00000b7000017945 */ /* 0x000fe80003800000 */
[----:B------:R-:W-:Y:S05]  /*14270*/  @!P6 BRA `(.L_x_749) ;  /* 0x0000000800d4e947 */ /* 0x000fea0003800000 */
[----:B0-----:R-:W-:Y:S01]  /*14280*/  IMAD R3, R19, 0x8, R17 ;  /* 0x0000000813037824 */ /* 0x001fe200078e0211 */
[----:B------:R-:W-:Y:S01]  /*14290*/  SHF.L.U32 R8, R29, 0x1f, RZ ;  /* 0x0000001f1d087819 */ /* 0x000fe200000006ff */
[----:B------:R-:W0:Y:S01]  /*142a0*/  S2R R9, SR_TID.X ;  /* 0x0000000000097919 */ /* 0x000e220000002100 */
[----:B------:R-:W-:Y:S02]  /*142b0*/  BSSY B2, `(.L_x_750) ;  /* 0x0000005000027945 */ /* 0x000fe40003800000 */
[----:B------:R-:W1:Y:S01]  /*142c0*/  SYNCS.PHASECHK.TRANS64.TRYWAIT P0, [R3+URZ+0x28ca0], R8 ;  /* 0x028ca008030075a7 */ /* 0x000e62000800017f */
[----:B0-----:R-:W-:-:S04]  /*142d0*/  LOP3.LUT R9, R9, 0x7f, RZ, 0xc0, !PT ;  /* 0x0000007f09097812 */ /* 0x001fc800078ec0ff */
[----:B------:R-:W-:Y:S01]  /*142e0*/  ISETP.NE.AND P2, PT, R9, RZ, PT ;  /* 0x000000ff0900720c */ /* 0x000fe20003f45270 */
[----:B-1----:R-:W-:-:S12]  /*142f0*/  @!P0 BRA `(.L_x_751) ;  /* 0x0000006c00248947 */ /* 0x002fd80003800000 */
.L_x_893:
[----:B------:R-:W-:Y:S05]  /*14300*/  BSYNC B2 ;  /* 0x0000000000027941 */ /* 0x000fea0003800000 */
.L_x_750:
[----:B------:R-:W-:Y:S04]  /*14310*/  BSSY B2, `(.L_x_752) ;  /* 0x0000009000027945 */ /* 0x000fe80003800000 */
[----:B------:R-:W-:Y:S05]  /*14320*/  @P2 BRA `(.L_x_753) ;  /* 0x00000000001c2947 */ /* 0x000fea0003800000 */
[----:B------:R-:W1:Y:S01]  /*14330*/  S2R R10, SR_TID.X ;  /* 0x00000000000a7919 */ /* 0x000e620000002100 */
[----:B------:R-:W-:-:S04]  /*14340*/  IMAD.MOV.U32 R9, RZ, RZ, 0x2000 ;  /* 0x00002000ff097424 */ /* 0x000fc800078e00ff */
[----:B------:R2:W-:Y:S01]  /*14350*/  SYNCS.ARRIVE.TRANS64 RZ, [R3+URZ+0x28c90], R9 ;  /* 0x028c900903ff79a7 */ /* 0x0005e2000800003f */
[----:B-1----:R-:W-:-:S04]  /*14360*/  LOP3.LUT R10, R10, 0x1f, RZ, 0xc0, !PT ;  /* 0x0000001f0a0a7812 */ /* 0x002fc800078ec0ff */
[----:B------:R-:W-:-:S13]  /*14370*/  ISETP.NE.AND P0, PT, R10, RZ, PT ;  /* 0x000000ff0a00720c */ /* 0x000fda0003f05270 */
[----:B--2---:R-:W-:Y:S05]  /*14380*/  @!P0 BRA `(.L_x_753) ;  /* 0x0000000000048947 */ /* 0x004fea0003800000 */
[----:B------:R-:W-:Y:S01]  /*14390*/  BPT.TRAP 0x1 ;  /* 0x000000040000795c */ /* 0x000fe20000300000 */
.L_x_753:
[----:B------:R-:W-:Y:S05]  /*143a0*/  BSYNC B2 ;  /* 0x0000000000027941 */ /* 0x000fea0003800000 */
.L_x_752:
[----:B------:R-:W-:Y:S01]  /*143b0*/  IMAD.MOV.U32 R14, RZ, RZ, RZ ;  /* 0x000000ffff0e7224 */ /* 0x000fe200078e00ff */
[----:B------:R-:W-:Y:S01]  /*143c0*/  LEA R9, R2, R0, 0x6 ;  /* 0x0000000002097211 */ /* 0x000fe200078e30ff */
[----:B------:R-:W-:Y:S01]  /*143d0*/  IMAD R10, R19, 0x2000, R17 ;  /* 0x00002000130a7824 */ /* 0x000fe200078e0211 */
[----:B------:R-:W-:Y:S01]  /*143e0*/  UIADD3 UR4, UP0, UR40, 0x570, URZ ;  /* 0x0000057028047890 */ /* 0x000fe2000ff1e03f */
[----:B------:R-:W-:Y:S01]  /*143f0*/  PLOP3.LUT P0, PT, PT, PT, PT, 0x80, 0x0 ;  /* 0x000000000000781c */ /* 0x000fe20003f0f070 */
[----:B------:R-:W-:Y:S01]  /*14400*/  VIADD R11, R3, 0x28c90 ;  /* 0x00028c90030b7836 */ /* 0x000fe20000000000 */
[----:B------:R-:W-:Y:S01]  /*14410*/  R2UR UR10, R14 ;  /* 0x000000000e0a72ca */ /* 0x000fe200000e0000 */
[----:B------:R-:W-:Y:S01]  /*14420*/  VIADD R9, R9, 0xffffffc0 ;  /* 0xffffffc009097836 */ /* 0x000fe20000000000 */
[----:B------:R-:W-:Y:S01]  /*14430*/  UIADD3.X UR5, URZ, UR41, URZ, UP0, !UPT ;  /* 0x000000293f057290 */ /* 0x000fe200087fe43f */
[----:B------:R-:W-:Y:S01]  /*14440*/  VIADD R10, R10, 0x22400 ;  /* 0x000224000a0a7836 */ /* 0x000fe20000000000 */
[----:B------:R-:W-:Y:S01]  /*14450*/  UMOV UR6, 0x0 ;  /* 0x0000000000067882 */ /* 0x000fe20000000000 */
[----:B------:R-:W-:-:S10]  /*14460*/  UMOV UR7, 0x12f00000 ;  /* 0x12f0000000077882 */ /* 0x000fd40000000000 */
.L_x_754:
[----:B------:R-:W-:-:S13]  /*14470*/  @P0 ELECT P3, URZ, PT ;  /* 0x00000000003f082f */ /* 0x000fda0003860000 */
[----:B------:R-:W-:Y:S02]  /*14480*/  @P3 R2UR UR13, R6 ;  /* 0x00000000060d32ca */ /* 0x000fe400000e0000 */
[----:B------:R-:W-:Y:S02]  /*14490*/  @P3 R2UR UR12, R16 ;  /* 0x00000000100c32ca */ /* 0x000fe400000e0000 */
[----:B------:R-:W-:Y:S02]  /*144a0*/  @P3 R2UR UR11, R9 ;  /* 0x00000000090b32ca */ /* 0x000fe400000e0000 */
[----:B------:R-:W-:Y:S02]  /*144b0*/  @P3 R2UR UR9, R11 ;  /* 0x000000000b0932ca */ /* 0x000fe400000e0000 */
[----:B------:R-:W-:Y:S02]  /*144c0*/  @P3 R2UR UR8, R10 ;  /* 0x000000000a0832ca */ /* 0x000fe400000e0000 */
[----:B------:R-:W-:-:S02]  /*144d0*/  @P3 PLOP3.LUT P0, PT, P3, PT, PT, 0x8, 0x0 ;  /* 0x000000000000381c */ /* 0x000fc40001f0e170 */
[----:B------:R-:W-:-:S09]  /*144e0*/  PLOP3.LUT P3, PT, PT, PT, PT, 0x8, 0x0 ;  /* 0x000000000000781c */ /* 0x000fd20003f6e170 */
[----:B------:R1:W-:Y:S02]  /*144f0*/  UTMALDG.4D [UR8], [UR4], desc[UR6] ;  /* 0x00000608040075b4 */ /* 0x0003e40008019000 */
[----:B-1----:R-:W-:Y:S05]  /*14500*/  @P0 BRA.U.ANY `(.L_x_754) ;  /* 0xfffffffd00d80947 */ /* 0x002fea000393ffff */
[----:B------:R-:W1:Y:S01]  /*14510*/  SYNCS.PHASECHK.TRANS64.TRYWAIT P0, [R3+URZ+0x28cc0], R8 ;  /* 0x028cc008030075a7 */ /* 0x000e62000800017f */
[----:B------:R-:W-:Y:S04]  /*14520*/  BSSY B2, `(.L_x_755) ;  /* 0x0000002000027945 */ /* 0x000fe80003800000 */
[----:B-1----:R-:W-:Y:S05]  /*14530*/  @!P0 BRA `(.L_x_756) ;  /* 0x0000006800a88947 */ /* 0x002fea0003800000 */
.L_x_894:
[----:B------:R-:W-:Y:S05]  /*14540*/  BSYNC B2 ;  /* 0x0000000000027941 */ /* 0x000fea0003800000 */
.L_x_755:
[----:B------:R-:W-:Y:S01]  /*14550*/  BSSY B2, `(.L_x_757) ;  /* 0x000000b000027945 */ /* 0x000fe20003800000 */
[----:B------:R-:W-:Y:S02]  /*14560*/  IMAD.MOV.U32 R12, RZ, RZ, 0x0 ;  /* 0x00000000ff0c7424 */ /* 0x000fe400078e00ff */
[----:B------:R-:W-:Y:S01]  /*14570*/  IMAD.MOV.U32 R13, RZ, RZ, 0x12f00000 ;  /* 0x12f00000ff0d7424 */ /* 0x000fe200078e00ff */
[----:B------:R-:W-:Y:S06]  /*14580*/  @P2 BRA `(.L_x_758) ;  /* 0x00000000001c2947 */ /* 0x000fec0003800000 */
[----:B------:R-:W2:Y:S01]  /*14590*/  S2R R10, SR_TID.X ;  /* 0x00000000000a7919 */ /* 0x000ea20000002100 */
[----:B01----:R-:W-:-:S04]  /*145a0*/  IMAD.MOV.U32 R8, RZ, RZ, 0x10000 ;  /* 0x00010000ff087424 */ /* 0x003fc800078e00ff */
[----:B------:R3:W-:Y:S01]  /*145b0*/  SYNCS.ARRIVE.TRANS64 RZ, [R3+URZ+0x28cb0], R8 ;  /* 0x028cb00803ff79a7 */ /* 0x0007e2000800003f */
[----:B--2---:R-:W-:-:S04]  /*145c0*/  LOP3.LUT R10, R10, 0x1f, RZ, 0xc0, !PT ;  /* 0x0000001f0a0a7812 */ /* 0x004fc800078ec0ff */
[----:B------:R-:W-:-:S13]  /*145d0*/  ISETP.NE.AND P0, PT, R10, RZ, PT ;  /* 0x000000ff0a00720c */ /* 0x000fda0003f05270 */
[----:B---3--:R-:W-:Y:S05]  /*145e0*/  @!P0 BRA `(.L_x_758) ;  /* 0x0000000000048947 */ /* 0x008fea0003800000 */
[----:B------:R-:W-:Y:S01]  /*145f0*/  BPT.TRAP 0x1 ;  /* 0x000000040000795c */ /* 0x000fe20000300000 */
.L_x_758:
[----:B------:R-:W-:Y:S05]  /*14600*/  BSYNC B2 ;  /* 0x0000000000027941 */ /* 0x000fea0003800000 */
.L_x_757:
[----:B------:R-:W-:Y:S01]  /*14610*/  R2UR UR10, R14 ;  /* 0x000000000e0a72ca */ /* 0x000fe200000e0000 */
[----:B01----:R-:W-:Y:S01]  /*14620*/  IMAD R8, R19, 0x10000, R17 ;  /* 0x0001000013087824 */ /* 0x003fe200078e0211 */
[----:B------:R-:W-:Y:S01]  /*14630*/  R2UR UR6, R12 ;  /* 0x000000000c0672ca */ /* 0x000fe200000e0000 */
[----:B------:R-:W-:Y:S01]  /*14640*/  UIADD3 UR4, UP0, UR40, 0x670, URZ ;  /* 0x0000067028047890 */ /* 0x000fe2000ff1e03f */
[----:B------:R-:W-:Y:S01]  /*14650*/  R2UR UR7, R13 ;  /* 0x000000000d0772ca */ /* 0x000fe200000e0000 */
[----:B------:R-:W-:Y:S01]  /*14660*/  VIADD R3, R3, 0x28cb0 ;  /* 0x00028cb003037836 */ /* 0x000fe20000000000 */
[----:B------:R-:W-:Y:S01]  /*14670*/  PLOP3.LUT P0, PT, PT, PT, PT, 0x80, 0x0 ;  /* 0x000000000000781c */ /* 0x000fe20003f0f070 */
[----:B------:R-:W-:Y:S01]  /*14680*/  VIADD R10, R8, 0x400 ;  /* 0x00000400080a7836 */ /* 0x000fe20000000000 */
[----:B------:R-:W-:-:S12]  /*14690*/  UIADD3.X UR5, URZ, UR41, URZ, UP0, !UPT ;  /* 0x000000293f057290 */ /* 0x000fd800087fe43f */
.L_x_759:
        /* <DEDUP_REMOVED lines=9> */
[----:B0-----:R-:W-:Y:S05]  /*14730*/  @P0 BRA.U.ANY `(.L_x_759) ;  /* 0xfffffffd00d80947 */ /* 0x001fea000393ffff */
[----:B------:R-:W-:Y:S01]  /*14740*/  R2UR UR6, R12 ;  /* 0x000000000c0672ca */ /* 0x000fe200000e0000 */
[----:B------:R-:W-:Y:S01]  /*14750*/  VIADD R10, R8, 0x2400 ;  /* 0x00002400080a7836 */ /* 0x000fe20000000000 */
[----:B------:R-:W-:Y:S01]  /*14760*/  R2UR UR7, R13 ;  /* 0x000000000d0772ca */ /* 0x000fe200000e0000 */
[----:B------:R-:W-:Y:S01]  /*14770*/  UMOV UR10, 0x40 ;  /* 0x00000040000a7882 */ /* 0x000fe20000000000 */
[----:B------:R-:W-:-:S13]  /*14780*/  PLOP3.LUT P0, PT, PT, PT, PT, 0x80, 0x0 ;  /* 0x000000000000781c */ /* 0x000fda0003f0f070 */
.L_x_760:
        /* <DEDUP_REMOVED lines=15> */
.L_x_761:
        /* <DEDUP_REMOVED lines=15> */
.L_x_762:
        /* <DEDUP_REMOVED lines=15> */
.L_x_763:
        /* <DEDUP_REMOVED lines=15> */
.L_x_764:
        /* <DEDUP_REMOVED lines=15> */
.L_x_765:
        /* <DEDUP_REMOVED lines=15> */
.L_x_766:
        /* <DEDUP_REMOVED lines=10> */
.L_x_749:
[----:B------:R-:W-:Y:S05]  /*14dd0*/  BSYNC B1 ;  /* 0x0000000000017941 */ /* 0x000fea0003800000 */
.L_x_748:
[----:B------:R-:W-:Y:S01]  /*14de0*/  VIADD R11, R2, 0xfffffffe ;  /* 0xfffffffe020b7836 */ /* 0x000fe20000000000 */
[----:B------:R-:W-:Y:S01]  /*14df0*/  PLOP3.LUT P0, PT, PT, PT, PT, 0x8, 0x0 ;  /* 0x000000000000781c */ /* 0x000fe20003f0e170 */
[----:B------:R-:W-:-:S03]  /*14e00*/  VIADD R19, R19, 0x1 ;  /* 0x0000000113137836 */ /* 0x000fc60000000000 */
[----:B------:R-:W-:Y:S02]  /*14e10*/  ISETP.GE.AND P3, PT, R11, R7, PT ;  /* 0x000000070b00720c */ /* 0x000fe40003f66270 */
[----:B------:R-:W-:-:S04]  /*14e20*/  ISETP.NE.AND P2, PT, R19, 0x2, PT ;  /* 0x000000021300780c */ /* 0x000fc80003f45270 */
[----:B------:R-:W-:Y:S02]  /*14e30*/  SEL R2, RZ, 0x1, P2 ;  /* 0x00000001ff027807 */ /* 0x000fe40001000000 */
[----:B------:R-:W-:Y:S02]  /*14e40*/  SEL R19, R19, RZ, P2 ;  /* 0x000000ff13137207 */ /* 0x000fe40001000000 */
[----:B------:R-:W-:-:S03]  /*14e50*/  LOP3.LUT R29, R29, R2, RZ, 0x3c, !PT ;  /* 0x000000021d1d7212 */ /* 0x000fc600078e3cff */
[----:B------:R-:W-:Y:S05]  /*14e60*/  @!P3 BRA `(.L_x_742) ;  /* 0x0000000c0000b947 */ /* 0x000fea0003800000 */
.L_x_786:
[----:B------:R-:W-:Y:S05]  /*14e70*/  YIELD ;  /* 0x0000000000007946 */ /* 0x000fea0003800000 */
[----:B------:R-:W-:Y:S04]  /*14e80*/  BSSY B1, `(.L_x_767) ;  /* 0x00000b6000017945 */ /* 0x000fe80003800000 */
[----:B------:R-:W-:Y:S05]  /*14e90*/  @!P6 BRA `(.L_x_768) ;  /* 0x0000000800d0e947 */ /* 0x000fea0003800000 */
[----:B------:R-:W-:Y:S01]  /*14ea0*/  IMAD R8, R19, 0x8, R17 ;  /* 0x0000000813087824 */ /* 0x000fe200078e0211 */
[----:B------:R-:W-:Y:S01]  /*14eb0*/  SHF.L.U32 R2, R29, 0x1f, RZ ;  /* 0x0000001f1d027819 */ /* 0x000fe200000006ff */
[----:B0-----:R-:W0:Y:S01]  /*14ec0*/  S2R R3, SR_TID.X ;  /* 0x0000000000037919 */ /* 0x001e220000002100 */
[----:B------:R-:W-:Y:S02]  /*14ed0*/  BSSY B2, `(.L_x_769) ;  /* 0x0000005000027945 */ /* 0x000fe40003800000 */
[----:B------:R-:W1:Y:S01]  /*14ee0*/  SYNCS.PHASECHK.TRANS64.TRYWAIT P2, [R8+URZ+0x28ca0], R2 ;  /* 0x028ca002080075a7 */ /* 0x000e62000804017f */
[----:B0-----:R-:W-:-:S04]  /*14ef0*/  LOP3.LUT R3, R3, 0x7f, RZ, 0xc0, !PT ;  /* 0x0000007f03037812 */ /* 0x001fc800078ec0ff */
[----:B------:R-:W-:Y:S01]  /*14f00*/  ISETP.NE.AND P3, PT, R3, RZ, PT ;  /* 0x000000ff0300720c */ /* 0x000fe20003f65270 */
[----:B-1----:R-:W-:-:S12]  /*14f10*/  @!P2 BRA `(.L_x_770) ;  /* 0x000000600044a947 */ /* 0x002fd80003800000 */
.L_x_895:
[----:B------:R-:W-:Y:S05]  /*14f20*/  BSYNC B2 ;  /* 0x0000000000027941 */ /* 0x000fea0003800000 */
.L_x_769:
        /* <DEDUP_REMOVED lines=9> */
.L_x_772:
[----:B------:R-:W-:Y:S05]  /*14fc0*/  BSYNC B2 ;  /* 0x0000000000027941 */ /* 0x000fea0003800000 */
.L_x_771:
[----:B------:R-:W-:Y:S01]  /*14fd0*/  IMAD.MOV.U32 R12, RZ, RZ, RZ ;  /* 0x000000ffff0c7224 */ /* 0x000fe200078e00ff */
[----:B------:R-:W-:Y:S01]  /*14fe0*/  UIADD3 UR4, UP0, UR40, 0x570, URZ ;  /* 0x0000057028047890 */ /* 0x000fe2000ff1e03f */
[----:B------:R-:W-:Y:S01]  /*14ff0*/  IMAD R3, R19, 0x2000, R17 ;  /* 0x0000200013037824 */ /* 0x000fe200078e0211 */
[----:B------:R-:W-:Y:S01]  /*15000*/  PLOP3.LUT P2, PT, PT, PT, PT, 0x80, 0x0 ;  /* 0x000000000000781c */ /* 0x000fe20003f4f070 */
[----:B------:R-:W-:Y:S01]  /*15010*/  IMAD R10, R11, 0x40, R0 ;  /* 0x000000400b0a7824 */ /* 0x000fe200078e0200 */
[----:B------:R-:W-:Y:S01]  /*15020*/  R2UR UR10, R12 ;  /* 0x000000000c0a72ca */ /* 0x000fe200000e0000 */
[----:B------:R-:W-:Y:S01]  /*15030*/  VIADD R3, R3, 0x22400 ;  /* 0x0002240003037836 */ /* 0x000fe20000000000 */
[----:B------:R-:W-:Y:S01]  /*15040*/  UIADD3.X UR5, URZ, UR41, URZ, UP0, !UPT ;  /* 0x000000293f057290 */ /* 0x000fe200087fe43f */
[----:B------:R-:W-:Y:S01]  /*15050*/  VIADD R9, R8, 0x28c90 ;  /* 0x00028c9008097836 */ /* 0x000fe20000000000 */
[----:B------:R-:W-:Y:S01]  /*15060*/  UMOV UR6, 0x0 ;  /* 0x0000000000067882 */ /* 0x000fe20000000000 */
[----:B------:R-:W-:-:S10]  /*15070*/  UMOV UR7, 0x12f00000 ;  /* 0x12f0000000077882 */ /* 0x000fd40000000000 */
.L_x_773:
        /* <DEDUP_REMOVED lines=13> */
.L_x_896:
[----:B------:R-:W-:Y:S05]  /*15150*/  BSYNC B2 ;  /* 0x0000000000027941 */ /* 0x000fea0003800000 */
.L_x_774:
[----:B------:R-:W-:Y:S01]  /*15160*/  BSSY B2, `(.L_x_776) ;  /* 0x000000b000027945 */ /* 0x000fe20003800000 */
[----:B01----:R-:W-:Y:S02]  /*15170*/  IMAD.MOV.U32 R2, RZ, RZ, 0x0 ;  /* 0x00000000ff027424 */ /* 0x003fe400078e00ff */
[----:B------:R-:W-:Y:S01]  /*15180*/  IMAD.MOV.U32 R3, RZ, RZ, 0x12f00000 ;  /* 0x12f00000ff037424 */ /* 0x000fe200078e00ff */
[----:B------:R-:W-:Y:S06]  /*15190*/  @P3 BRA `(.L_x_777) ;  /* 0x00000000001c3947 */ /* 0x000fec0003800000 */
[----:B------:R-:W0:Y:S01]  /*151a0*/  S2R R13, SR_TID.X ;  /* 0x00000000000d7919 */ /* 0x000e220000002100 */
[----:B------:R-:W-:-:S04]  /*151b0*/  IMAD.MOV.U32 R9, RZ, RZ, 0x10000 ;  /* 0x00010000ff097424 */ /* 0x000fc800078e00ff */
[----:B------:R1:W-:Y:S01]  /*151c0*/  SYNCS.ARRIVE.TRANS64 RZ, [R8+URZ+0x28cb0], R9 ;  /* 0x028cb00908ff79a7 */ /* 0x0003e2000800003f */
[----:B0-----:R-:W-:-:S04]  /*151d0*/  LOP3.LUT R13, R13, 0x1f, RZ, 0xc0, !PT ;  /* 0x0000001f0d0d7812 */ /* 0x001fc800078ec0ff */
[----:B------:R-:W-:-:S13]  /*151e0*/  ISETP.NE.AND P2, PT, R13, RZ, PT ;  /* 0x000000ff0d00720c */ /* 0x000fda0003f45270 */
[----:B-1----:R-:W-:Y:S05]  /*151f0*/  @!P2 BRA `(.L_x_777) ;  /* 0x000000000004a947 */ /* 0x002fea0003800000 */
[----:B------:R-:W-:Y:S01]  /*15200*/  BPT.TRAP 0x1 ;  /* 0x000000040000795c */ /* 0x000fe20000300000 */
.L_x_777:
[----:B------:R-:W-:Y:S05]  /*15210*/  BSYNC B2 ;  /* 0x0000000000027941 */ /* 0x000fea0003800000 */
.L_x_776:
[----:B------:R-:W-:Y:S01]  /*15220*/  R2UR UR6, R2 ;  /* 0x00000000020672ca */ /* 0x000fe200000e0000 */
[----:B------:R-:W-:Y:S01]  /*15230*/  IMAD R9, R19, 0x10000, R17 ;  /* 0x0001000013097824 */ /* 0x000fe200078e0211 */
[----:B------:R-:W-:Y:S01]  /*15240*/  R2UR UR7, R3 ;  /* 0x00000000030772ca */ /* 0x000fe200000e0000 */
[----:B------:R-:W-:Y:S01]  /*15250*/  UIADD3 UR4, UP0, UR40, 0x670, URZ ;  /* 0x0000067028047890 */ /* 0x000fe2000ff1e03f */
[----:B------:R-:W-:Y:S01]  /*15260*/  R2UR UR10, R12 ;  /* 0x000000000c0a72ca */ /* 0x000fe200000e0000 */
[----:B------:R-:W-:Y:S01]  /*15270*/  VIADD R8, R8, 0x28cb0 ;  /* 0x00028cb008087836 */ /* 0x000fe20000000000 */
[----:B------:R-:W-:Y:S01]  /*15280*/  PLOP3.LUT P2, PT, PT, PT, PT, 0x80, 0x0 ;  /* 0x000000000000781c */ /* 0x000fe20003f4f070 */
[----:B------:R-:W-:Y:S01]  /*15290*/  VIADD R12, R9, 0x400 ;  /* 0x00000400090c7836 */ /* 0x000fe20000000000 */
[----:B------:R-:W-:-:S12]  /*152a0*/  UIADD3.X UR5, URZ, UR41, URZ, UP0, !UPT ;  /* 0x000000293f057290 */ /* 0x000fd800087fe43f */
.L_x_778:
        /* <DEDUP_REMOVED lines=15> */
.L_x_779:
        /* <DEDUP_REMOVED lines=15> */
.L_x_780:
        /* <DEDUP_REMOVED lines=11> */
[----:B------:R-:W-:Y:S01]  /*15540*/  UMOV UR10, 0xc0 ;  /* 0x000000c0000a7882 */ /* 0x000fe20000000000 */
[----:B------:R-:W-:Y:S02]  /*15550*/  R2UR UR7, R3 ;  /* 0x00000000030772ca */ /* 0x000fe400000e0000 */
[----:B------:R-:W-:Y:S02]  /*15560*/  PLOP3.LUT P2, PT, PT, PT, PT, 0x80, 0x0 ;  /* 0x000000000000781c */ /* 0x000fe40003f4f070 */
[----:B------:R-:W-:-:S11]  /*15570*/  IADD3 R12, R9, 0x6400, RZ ;  /* 0x00006400090c7810 */ /* 0x000fd60007ffe0ff */
.L_x_781:
        /* <DEDUP_REMOVED lines=15> */
.L_x_782:
        /* <DEDUP_REMOVED lines=15> */
.L_x_783:
        /* <DEDUP_REMOVED lines=15> */
.L_x_784:
        /* <DEDUP_REMOVED lines=15> */
.L_x_785:
        /* <DEDUP_REMOVED lines=10> */
.L_x_768:
[----:B------:R-:W-:Y:S05]  /*159e0*/  BSYNC B1 ;  /* 0x0000000000017941 */ /* 0x000fea0003800000 */
.L_x_767:
[----:B------:R-:W-:Y:S01]  /*159f0*/  ISETP.GT.AND P3, PT, R11, R7, PT ;  /* 0x000000070b00720c */ /* 0x000fe20003f64270 */
[----:B------:R-:W-:Y:S02]  /*15a00*/  VIADD R19, R19, 0x1 ;  /* 0x0000000113137836 */ /* 0x000fe40000000000 */
[----:B------:R-:W-:-:S03]  /*15a10*/  VIADD R11, R11, 0xffffffff ;  /* 0xffffffff0b0b7836 */ /* 0x000fc60000000000 */
[----:B------:R-:W-:-:S04]  /*15a20*/  ISETP.NE.AND P2, PT, R19, 0x2, PT ;  /* 0x000000021300780c */ /* 0x000fc80003f45270 */
[----:B------:R-:W-:Y:S02]  /*15a30*/  SEL R2, RZ, 0x1, P2 ;  /* 0x00000001ff027807 */ /* 0x000fe40001000000 */
[----:B------:R-:W-:Y:S02]  /*15a40*/  SEL R19, R19, RZ, P2 ;  /* 0x000000ff13137207 */ /* 0x000fe40001000000 */
[----:B------:R-:W-:Y:S01]  /*15a50*/  LOP3.LUT R29, R29, R2, RZ, 0x3c, !PT ;  /* 0x000000021d1d7212 */ /* 0x000fe200078e3cff */
[----:B------:R-:W-:Y:S06]  /*15a60*/  @P3 BRA `(.L_x_786) ;  /* 0xfffffff400003947 */ /* 0x000fec000383ffff */
.L_x_742:
[----:B------:R-:W-:Y:S05]  /*15a70*/  BSYNC B0 ;  /* 0x0000000000007941 */ /* 0x000fea0003800000 */
.L_x_741:
[----:B------:R-:W-:Y:S05]  /*15a80*/  @!P0 WARPSYNC.ALL ;  /* 0x0000000000008948 */ /* 0x000fea0003800000 */
[----:B------:R-:W-:Y:S01]  /*15a90*/  @!P0 BAR.SYNC.DEFER_BLOCKING 0xc, 0x180 ;  /* 0x0306000000008b1d */ /* 0x000fe20000010000 */
[----:B------:R-:W-:-:S05]  /*15aa0*/  IMAD.MOV.U32 R0, RZ, RZ, RZ ;  /* 0x000000ffff007224 */ /* 0x000fca00078e00ff */
[----:B------:R-:W-:Y:S04]  /*15ab0*/  BSSY B0, `(.L_x_787) ;  /* 0x000001e000007945 */ /* 0x000fe80003800000 */
[----:B------:R-:W-:Y:S05]  /*15ac0*/  @!P1 BRA `(.L_x_788) ;  /* 0x0000000000709947 */ /* 0x000fea0003800000 */
[----:B------:R-:W-:-:S13]  /*15ad0*/  ISETP.NE.AND P0, PT, R5, RZ, PT ;  /* 0x000000ff0500720c */ /* 0x000fda0003f05270 */
[----:B------:R-:W1:Y:S02]  /*15ae0*/  @!P0 LDC R5, c[0x0][0x9f0] ;  /* 0x00027c00ff058b82 */ /* 0x000e640000000800 */
[-C--:B-1----:R-:W-:Y:S02]  /*15af0*/  IABS R0, R5.reuse ;  /* 0x0000000500007213 */ /* 0x082fe40000000000 */
[----:B------:R-:W-:Y:S02]  /*15b00*/  IABS R7, R5 ;  /* 0x0000000500077213 */ /* 0x000fe40000000000 */
[----:B------:R-:W1:Y:S03]  /*15b10*/  I2F.RP R2, R0 ;  /* 0x0000000000027306 */ /* 0x000e660000209400 */
[----:B------:R-:W-:-:S05]  /*15b20*/  IMAD.MOV R7, RZ, RZ, -R7 ;  /* 0x000000ffff077224 */ /* 0x000fca00078e0a07 */
[----:B-1----:R-:W1:Y:S02]  /*15b30*/  MUFU.RCP R2, R2 ;  /* 0x0000000200027308 */ /* 0x002e640000001000 */
[----:B-1----:R-:W-:-:S06]  /*15b40*/  VIADD R2, R2, 0xffffffe ;  /* 0x0ffffffe02027836 */ /* 0x002fcc0000000000 */
[----:B0-----:R-:W0:Y:S02]  /*15b50*/  F2I.FTZ.U32.TRUNC.NTZ R3, R2 ;  /* 0x0000000200037305 */ /* 0x001e24000021f000 */
[----:B0-----:R-:W-:-:S04]  /*15b60*/  IMAD.MOV R2, RZ, RZ, -R3 ;  /* 0x000000ffff027224 */ /* 0x001fc800078e0a03 */
[----:B------:R-:W-:Y:S02]  /*15b70*/  IMAD R6, R2, R0, RZ ;  /* 0x0000000002067224 */ /* 0x000fe400078e02ff */
[----:B------:R-:W-:-:S04]  /*15b80*/  IMAD.MOV.U32 R2, RZ, RZ, RZ ;  /* 0x000000ffff027224 */ /* 0x000fc800078e00ff */
[----:B------:R-:W-:Y:S01]  /*15b90*/  IMAD.HI.U32 R6, R3, R6, R2 ;  /* 0x0000000603067227 */ /* 0x000fe200078e0002 */
[----:B------:R-:W-:-:S04]  /*15ba0*/  IADD3 R3, R4, -0x1, R5 ;  /* 0xffffffff04037810 */ /* 0x000fc80007ffe005 */
[----:B------:R-:W-:Y:S02]  /*15bb0*/  IABS R2, R3 ;  /* 0x0000000300027213 */ /* 0x000fe40000000000 */
[----:B------:R-:W-:-:S03]  /*15bc0*/  LOP3.LUT R3, R3, R5, RZ, 0x3c, !PT ;  /* 0x0000000503037212 */ /* 0x000fc600078e3cff */
[----:B------:R-:W-:Y:S01]  /*15bd0*/  IMAD.HI.U32 R6, R6, R2, RZ ;  /* 0x0000000206067227 */ /* 0x000fe200078e00ff */
[----:B------:R-:W-:-:S03]  /*15be0*/  ISETP.GE.AND P2, PT, R3, RZ, PT ;  /* 0x000000ff0300720c */ /* 0x000fc60003f46270 */
        /* <DEDUP_REMOVED lines=10> */
.L_x_788:
[----:B------:R-:W-:Y:S05]  /*15c90*/  BSYNC B0 ;  /* 0x0000000000007941 */ /* 0x000fea0003800000 */
.L_x_787:
[-C--:B------:R-:W-:Y:S01]  /*15ca0*/  IMAD R32, R32, R0.reuse, RZ ;  /* 0x0000000020207224 */ /* 0x080fe200078e02ff */
[----:B------:R-:W-:Y:S04]  /*15cb0*/  BSSY B7, `(.L_x_789) ;  /* 0x000036e000077945 */ /* 0x000fe80003800000 */
[----:B------:R-:W-:-:S04]  /*15cc0*/  VIADDMNMX R2, R32, R0, R4, PT ;  /* 0x0000000020027246 */ /* 0x000fc80003800104 */
[----:B------:R-:W-:Y:S01]  /*15cd0*/  ISETP.GT.AND P0, PT, R2, R32, PT ;  /* 0x000000200200720c */ /* 0x000fe20003f04270 */
[----:B------:R1:W-:-:S12]  /*15ce0*/  STL [R1+0x18], R2 ;  /* 0x0000180201007387 */ /* 0x0003d80000100800 */
[----:B-1----:R-:W-:Y:S05]  /*15cf0*/  @P0 BRA `(.L_x_790) ;  /* 0x0000000000440947 */ /* 0x002fea0003800000 */
[----:B------:R-:W1:Y:S02]  /*15d00*/  S2R R2, SR_TID.X ;  /* 0x0000000000027919 */ /* 0x000e640000002100 */
[----:B-1----:R-:W-:-:S04]  /*15d10*/  LOP3.LUT R2, R2, 0x7f, RZ, 0xc0, !PT ;  /* 0x0000007f02027812 */ /* 0x002fc800078ec0ff */
[----:B------:R-:W-:-:S13]  /*15d20*/  ISETP.NE.AND P0, PT, R2, RZ, PT ;  /* 0x000000ff0200720c */ /* 0x000fda0003f05270 */
[----:B------:R-:W-:Y:S05]  /*15d30*/  @P0 BRA `(.L_x_791) ;  /* 0x0000003400940947 */ /* 0x000fea0003800000 */
[----:B------:R-:W1:Y:S01]  /*15d40*/  S2R R5, SR_LANEID ;  /* 0x0000000000057919 */ /* 0x000e620000000000 */
[----:B------:R-:W-:Y:S01]  /*15d50*/  VOTEU.ANY UR4, UPT, PT ;  /* 0x0000000000047886 */ /* 0x000fe200038e0100 */
[----:B0-----:R-:W0:Y:S01]  /*15d60*/  LDC.64 R2, c[0x0][0xc60] ;  /* 0x00031800ff027b82 */ /* 0x001e220000000a00 */
[----:B------:R-:W1:Y:S02]  /*15d70*/  FLO.U32 R0, UR4 ;  /* 0x0000000400007d00 */ /* 0x000e6400080e0000 */
[----:B-1----:R-:W-:-:S06]  /*15d80*/  ISETP.EQ.U32.AND P0, PT, R0, R5, PT ;  /* 0x000000050000720c */ /* 0x002fcc0003f02070 */
[----:B------:R-:W0:Y:S07]  /*15d90*/  POPC R5, UR4 ;  /* 0x0000000400057d09 */ /* 0x000e2e0008000000 */
[----:B0-----:R-:W2:Y:S01]  /*15da0*/  @P0 ATOMG.E.ADD.STRONG.GPU PT, R3, desc[UR42][R2.64], R5 ;  /* 0x00000005020309a8 */ /* 0x001ea200081ee1ea */
[----:B------:R-:W0:Y:S02]  /*15db0*/  S2R R4, SR_LTMASK ;  /* 0x0000000000047919 */ /* 0x000e240000003900 */
[----:B0-----:R-:W-:-:S04]  /*15dc0*/  LOP3.LUT R4, R4, UR4, RZ, 0xc0, !PT ;  /* 0x0000000404047c12 */ /* 0x001fc8000f8ec0ff */
[----:B------:R-:W0:Y:S01]  /*15dd0*/  POPC R7, R4 ;  /* 0x0000000400077309 */ /* 0x000e220000000000 */
[----:B--2---:R-:W0:Y:S02]  /*15de0*/  SHFL.IDX PT, R0, R3, R0, 0x1f ;  /* 0x00001f0003007589 */ /* 0x004e2400000e0000 */
[----:B0-----:R-:W-:Y:S01]  /*15df0*/  IADD3 R24, R0, UR37, R7 ;  /* 0x0000002500187c10 */ /* 0x001fe2000fffe007 */
[----:B------:R-:W-:Y:S06]  /*15e00*/  BRA `(.L_x_791) ;  /* 0x0000003400607947 */ /* 0x000fec0003800000 */
.L_x_790:
        /* <DEDUP_REMOVED lines=9> */
[----:B0-----:R-:W0:Y:S01]  /*15ea0*/  LDC.64 R2, c[0x4][R2] ;  /* 0x0100000002027b82 */ /* 0x001e220000000a00 */
        /* <DEDUP_REMOVED lines=10> */
.L_x_793:
[----:B------:R-:W-:Y:S05]  /*15f50*/  BSYNC B6 ;  /* 0x0000000000067941 */ /* 0x000fea0003800000 */
.L_x_792:
        /* <DEDUP_REMOVED lines=8> */
[----:B0-----:R0:W1:Y:S01]  /*15fe0*/  LDC.64 R2, c[0x4][R34] ;  /* 0x0100000022027b82 */ /* 0x0010620000000a00 */
[----:B------:R-:W-:Y:S01]  /*15ff0*/  IMAD.U32 R4, RZ, RZ, UR6 ;  /* 0x00000006ff047e24 */ /* 0x000fe2000f8e00ff */
[----:B------:R-:W-:Y:S01]  /*16000*/  MOV R12, 0x1 ;  /* 0x00000001000c7802 */ /* 0x000fe20000000f00 */
[----:B------:R-:W-:Y:S02]  /*16010*/  IMAD.U32 R5, RZ, RZ, UR7 ;  /* 0x00000007ff057e24 */ /* 0x000fe4000f8e00ff */
[----:B------:R-:W-:Y:S02]  /*16020*/  IMAD.U32 R6, RZ, RZ, UR8 ;  /* 0x00000008ff067e24 */ /* 0x000fe4000f8e00ff */
[----:B------:R-:W-:-:S02]  /*16030*/  IMAD.U32 R7, RZ, RZ, UR9 ;  /* 0x00000009ff077e24 */ /* 0x000fc4000f8e00ff */
[----:B------:R-:W-:Y:S02]  /*16040*/  IMAD.U32 R10, RZ, RZ, UR4 ;  /* 0x00000004ff0a7e24 */ /* 0x000fe4000f8e00ff */
[----:B------:R-:W-:Y:S02]  /*16050*/  IMAD.U32 R11, RZ, RZ, UR5 ;  /* 0x00000005ff0b7e24 */ /* 0x000fe4000f8e00ff */
[----:B------:R-:W-:Y:S02]  /*16060*/  IMAD.MOV.U32 R8, RZ, RZ, 0x70 ;  /* 0x00000070ff087424 */ /* 0x000fe400078e00ff */
[----:B0-----:R-:W-:-:S07]  /*16070*/  IMAD.MOV.U32 R13, RZ, RZ, RZ ;  /* 0x000000ffff0d7224 */ /* 0x001fce00078e00ff */
[----:B------:R-:W-:-:S07]  /*16080*/  LEPC R20, `(.L_x_796) ;  /* 0x000000001014794e */ /* 0x000fce0000000000 */
[----:B-1----:R-:W-:Y:S05]  /*16090*/  CALL.ABS.NOINC R2 ;  /* 0x0000000002007343 */ /* 0x002fea0003c00000 */
.L_x_796:
        /* <DEDUP_REMOVED lines=15> */
.L_x_795:
[----:B------:R-:W-:Y:S05]  /*16190*/  BSYNC B6 ;  /* 0x0000000000067941 */ /* 0x000fea0003800000 */
.L_x_794:
[----:B------:R-:W2:Y:S01]  /*161a0*/  LDL R34, [R1+0x18] ;  /* 0x0000180001227983 */ /* 0x000ea20000100800 */
[----:B------:R-:W-:Y:S01]  /*161b0*/  ULDC.64 UR4, c[0x0][0x9f8] ;  /* 0x00027e0000047ab9 */ /* 0x000fe20000000a00 */
[----:B------:R-:W1:Y:S02]  /*161c0*/  LDC R8, c[0x0][0x430] ;  /* 0x00010c00ff087b82 */ /* 0x000e640000000800 */
[----:B------:R-:W3:Y:S01]  /*161d0*/  LDL R20, [R1] ;  /* 0x0000000001147983 */ /* 0x000ee20000100800 */
[----:B------:R-:W-:Y:S01]  /*161e0*/  ISETP.NE.U32.AND P0, PT, RZ, UR4, PT ;  /* 0x00000004ff007c0c */ /* 0x000fe2000bf05070 */
[----:B------:R-:W4:Y:S03]  /*161f0*/  S2R R21, SR_TID.X ;  /* 0x0000000000157919 */ /* 0x000f260000002100 */
[----:B------:R-:W-:-:S13]  /*16200*/  ISETP.NE.AND.EX P0, PT, RZ, UR5, PT, P0 ;  /* 0x00000005ff007c0c */ /* 0x000fda000bf05300 */
[----:B------:R-:W-:Y:S01]  /*16210*/  @P0 IADD3 R2, P1, R23, UR4, RZ ;  /* 0x0000000417020c10 */ /* 0x000fe2000ff3e0ff */
[----:B------:R-:W-:-:S03]  /*16220*/  ULDC UR4, c[0x0][0x320] ;  /* 0x0000c80000047ab9 */ /* 0x000fc60000000800 */
[----:B0-----:R-:W-:-:S05]  /*16230*/  @P0 IADD3.X R3, R30, UR5, RZ, P1, !PT ;  /* 0x000000051e030c10 */ /* 0x001fca0008ffe4ff */
[----:B------:R0:W3:Y:S01]  /*16240*/  @P0 LDG.E R26, desc[UR42][R2.64] ;  /* 0x0000002a021a0981 */ /* 0x0000e2000c1e1900 */
[----:B----4-:R-:W-:-:S04]  /*16250*/  LOP3.LUT R21, R21, 0x7f, RZ, 0xc0, !PT ;  /* 0x0000007f15157812 */ /* 0x010fc800078ec0ff */
[----:B------:R-:W-:Y:S02]  /*16260*/  SHF.R.U32.HI R0, RZ, 0x3, R21 ;  /* 0x00000003ff007819 */ /* 0x000fe40000011615 */
[----:B------:R-:W4:Y:S01]  /*16270*/  S2R R21, SR_TID.X ;  /* 0x0000000000157919 */ /* 0x000f220000002100 */
[----:B-1----:R-:W-:Y:S01]  /*16280*/  ISETP.NE.AND P1, PT, R8, 0x1, PT ;  /* 0x000000010800780c */ /* 0x002fe20003f25270 */
[----:B------:R-:W1:Y:S01]  /*16290*/  S2R R9, SR_TID.X ;  /* 0x0000000000097919 */ /* 0x000e620000002100 */
[----:B------:R-:W1:Y:S11]  /*162a0*/  S2R R6, SR_TID.X ;  /* 0x0000000000067919 */ /* 0x000e760000002100 */
[----:B0-----:R-:W0:Y:S08]  /*162b0*/  @P1 LDC R3, c[0x0][0x434] ;  /* 0x00010d00ff031b82 */ /* 0x001e300000000800 */
[----:B------:R-:W0:Y:S01]  /*162c0*/  @P1 LDC R2, c[0x0][0x438] ;  /* 0x00010e00ff021b82 */ /* 0x000e220000000800 */
[----:B----4-:R-:W-:-:S05]  /*162d0*/  IMAD.SHL.U32 R21, R21, 0x10, RZ ;  /* 0x0000001015157824 */ /* 0x010fca00078e00ff */
[----:B------:R-:W-:Y:S01]  /*162e0*/  LOP3.LUT R21, R0, 0x70, R21, 0xf8, !PT ;  /* 0x0000007000157812 */ /* 0x000fe200078ef815 */
[----:B-1----:R-:W-:Y:S02]  /*162f0*/  IMAD.SHL.U32 R9, R9, 0x8, RZ ;  /* 0x0000000809097824 */ /* 0x002fe400078e00ff */
[----:B------:R-:W-:-:S03]  /*16300*/  IMAD.SHL.U32 R6, R6, 0x8, RZ ;  /* 0x0000000806067824 */ /* 0x000fc600078e00ff */
[----:B------:R-:W-:Y:S02]  /*16310*/  LOP3.LUT R9, R9, 0x38, RZ, 0xc0, !PT ;  /* 0x0000003809097812 */ /* 0x000fe400078ec0ff */
[----:B------:R-:W-:Y:S02]  /*16320*/  LOP3.LUT R6, R6, 0x38, RZ, 0xc0, !PT ;  /* 0x0000003806067812 */ /* 0x000fe400078ec0ff */
[C---:B------:R-:W-:Y:S02]  /*16330*/  ISETP.GE.AND P3, PT, R9.reuse, UR4, PT ;  /* 0x0000000409007c0c */ /* 0x040fe4000bf66270 */
[----:B------:R-:W-:Y:S02]  /*16340*/  LOP3.LUT R18, R18, 0xffffffbf, RZ, 0xc0, !PT ;  /* 0xffffffbf12127812 */ /* 0x000fe400078ec0ff */
[----:B------:R-:W-:Y:S01]  /*16350*/  LOP3.LUT R6, R6, 0x80, RZ, 0xfc, !PT ;  /* 0x0000008006067812 */ /* 0x000fe200078efcff */
[----:B------:R-:W1:Y:S01]  /*16360*/  S2R R10, SR_TID.X ;  /* 0x00000000000a7919 */ /* 0x000e620000002100 */
[----:B------:R-:W-:Y:S01]  /*16370*/  IMAD.MOV.U32 R36, RZ, RZ, RZ ;  /* 0x000000ffff247224 */ /* 0x000fe200078e00ff */
[----:B------:R-:W-:Y:S01]  /*16380*/  LOP3.LUT R11, R9, 0x1c0, RZ, 0xfc, !PT ;  /* 0x000001c0090b7812 */ /* 0x000fe200078efcff */
[----:B-1----:R-:W-:-:S05]  /*16390*/  IMAD.SHL.U32 R10, R10, 0x8, RZ ;  /* 0x000000080a0a7824 */ /* 0x002fca00078e00ff */
[----:B------:R-:W-:-:S04]  /*163a0*/  LOP3.LUT R10, R10, 0x38, RZ, 0xc0, !PT ;  /* 0x000000380a0a7812 */ /* 0x000fc800078ec0ff */
[----:B------:R-:W-:Y:S02]  /*163b0*/  LOP3.LUT R10, R10, 0x180, RZ, 0xfc, !PT ;  /* 0x000001800a0a7812 */ /* 0x000fe400078efcff */
[----:B--2---:R-:W-:Y:S02]  /*163c0*/  LEA R23, R34, 0xffffffc0, 0x6 ;  /* 0xffffffc022177811 */ /* 0x004fe400078e30ff */
[----:B------:R-:W1:Y:S03]  /*163d0*/  S2R R34, SR_TID.X ;  /* 0x0000000000227919 */ /* 0x000e660000002100 */
[----:B------:R-:W-:Y:S02]  /*163e0*/  IMAD.IADD R37, R21, 0x1, R23 ;  /* 0x0000000115257824 */ /* 0x000fe400078e0217 */
[----:B-1----:R-:W-:-:S05]  /*163f0*/  IMAD.SHL.U32 R34, R34, 0x8, RZ ;  /* 0x0000000822227824 */ /* 0x002fca00078e00ff */
[----:B------:R-:W-:-:S04]  /*16400*/  LOP3.LUT R34, R34, 0x38, RZ, 0xc0, !PT ;  /* 0x0000003822227812 */ /* 0x000fc800078ec0ff */
[----:B------:R-:W-:-:S04]  /*16410*/  LOP3.LUT R34, R34, 0x40, RZ, 0xfc, !PT ;  /* 0x0000004022227812 */ /* 0x000fc800078efcff */
[----:B------:R-:W-:Y:S02]  /*16420*/  ISETP.GE.AND P2, PT, R34, UR4, PT ;  /* 0x0000000422007c0c */ /* 0x000fe4000bf46270 */
[----:B------:R-:W1:Y:S01]  /*16430*/  S2R R34, SR_TID.X ;  /* 0x0000000000227919 */ /* 0x000e620000002100 */
[----:B---3--:R-:W-:-:S04]  /*16440*/  ISETP.GE.AND P0, PT, R37, R20, PT ;  /* 0x000000142500720c */ /* 0x008fc80003f06270 */
[----:B------:R-:W-:Y:S01]  /*16450*/  ISETP.GT.U32.OR P0, PT, R21, 0x3f, P0 ;  /* 0x0000003f1500780c */ /* 0x000fe20000704470 */
[----:B------:R-:W-:Y:S01]  /*16460*/  IMAD.IADD R37, R37, 0x1, R33 ;  /* 0x0000000125257824 */ /* 0x000fe200078e0221 */
[----:B------:R-:W-:-:S03]  /*16470*/  SEL R7, RZ, 0xffffffff, P2 ;  /* 0xffffffffff077807 */ /* 0x000fc60001000000 */
[----:B0-----:R-:W-:-:S08]  /*16480*/  @P1 IMAD.HI.U32 R3, R37, R3, RZ ;  /* 0x0000000325031227 */ /* 0x001fd000078e00ff */
[----:B------:R-:W0:Y:S01]  /*16490*/  @!P0 LDC.64 R4, c[0x0][0x428] ;  /* 0x00010a00ff048b82 */ /* 0x000e220000000a00 */
[----:B------:R-:W-:Y:S01]  /*164a0*/  IMAD.MOV.U32 R0, RZ, RZ, R37 ;  /* 0x000000ffff007224 */ /* 0x000fe200078e0025 */
[----:B------:R-:W-:Y:S01]  /*164b0*/  @P1 SHF.R.U32.HI R0, RZ, R2, R3 ;  /* 0x00000002ff001219 */ /* 0x000fe20000011603 */
[----:B------:R-:W-:Y:S02]  /*164c0*/  IMAD.SHL.U32 R7, R7, 0x2, RZ ;  /* 0x0000000207077824 */ /* 0x000fe400078e00ff */
[----:B-1----:R-:W-:-:S05]  /*164d0*/  IMAD.SHL.U32 R34, R34, 0x8, RZ ;  /* 0x0000000822227824 */ /* 0x002fca00078e00ff */
[----:B------:R-:W-:-:S04]  /*164e0*/  LOP3.LUT R34, R34, 0x38, RZ, 0xc0, !PT ;  /* 0x0000003822227812 */ /* 0x000fc800078ec0ff */
[----:B------:R-:W-:Y:S02]  /*164f0*/  LOP3.LUT R34, R34, 0xc0, RZ, 0xfc, !PT ;  /* 0x000000c022227812 */ /* 0x000fe400078efcff */
[----:B------:R-:W-:Y:S02]  /*16500*/  @P2 LOP3.LUT R18, R18, 0x40, RZ, 0xfc, !PT ;  /* 0x0000004012122812 */ /* 0x000fe400078efcff */
[----:B------:R-:W-:Y:S02]  /*16510*/  SEL R2, RZ, 0x1, P3 ;  /* 0x00000001ff027807 */ /* 0x000fe40001800000 */
[----:B------:R-:W-:Y:S02]  /*16520*/  ISETP.GE.AND P2, PT, R6, UR4, PT ;  /* 0x0000000406007c0c */ /* 0x000fe4000bf46270 */
[----:B------:R-:W-:Y:S02]  /*16530*/  ISETP.GE.AND P1, PT, R34, UR4, PT ;  /* 0x0000000422007c0c */ /* 0x000fe4000bf26270 */
[----:B------:R-:W-:-:S02]  /*16540*/  LOP3.LUT R7, R7, 0x2, R2, 0xe2, !PT ;  /* 0x0000000207077812 */ /* 0x000fc400078ee202 */
[----:B------:R-:W-:Y:S02]  /*16550*/  SEL R2, RZ, 0x4, P2 ;  /* 0x00000004ff027807 */ /* 0x000fe40001000000 */
[----:B------:R-:W-:Y:S02]  /*16560*/  SEL R3, RZ, 0x8, P1 ;  /* 0x00000008ff037807 */ /* 0x000fe40000800000 */
[----:B------:R-:W-:Y:S02]  /*16570*/  SHF.R.S32.HI R34, RZ, 0x1f, R26 ;  /* 0x0000001fff227819 */ /* 0x000fe4000001141a */
[----:B------:R-:W-:Y:S01]  /*16580*/  LOP3.LUT R7, R3, R7, R2, 0xfe, !PT ;  /* 0x0000000703077212 */ /* 0x000fe200078efe02 */
[--C-:B------:R-:W-:Y:S01]  /*16590*/  @!P0 IMAD.MOV.U32 R2, RZ, RZ, R0.reuse ;  /* 0x000000ffff028224 */ /* 0x100fe200078e0000 */
[----:B------:R-:W-:Y:S01]  /*165a0*/  @!P0 SHF.R.S32.HI R3, RZ, 0x1f, R0 ;  /* 0x0000001fff038819 */ /* 0x000fe20000011400 */
[----:B0-----:R-:W-:-:S04]  /*165b0*/  @!P0 IMAD R6, R34, R4, RZ ;  /* 0x0000000422068224 */ /* 0x001fc800078e02ff */
[C---:B------:R-:W-:Y:S02]  /*165c0*/  @!P0 IMAD R6, R26.reuse, R5, R6 ;  /* 0x000000051a068224 */ /* 0x040fe400078e0206 */
[----:B------:R-:W-:Y:S02]  /*165d0*/  @!P0 IMAD.WIDE.U32 R2, R26, R4, R2 ;  /* 0x000000041a028225 */ /* 0x000fe400078e0002 */
[----:B------:R-:W0:Y:S01]  /*165e0*/  @!P0 LDC.64 R4, c[0x0][0x418] ;  /* 0x00010600ff048b82 */ /* 0x000e220000000a00 */
[----:B------:R-:W-:-:S04]  /*165f0*/  LOP3.LUT R18, R18, 0xffffff7f, RZ, 0xc0, !PT ;  /* 0xffffff7f12127812 */ /* 0x000fc800078ec0ff */
[----:B------:R-:W-:-:S04]  /*16600*/  @P3 LOP3.LUT R18, R18, 0x80, RZ, 0xfc, !PT ;  /* 0x0000008012123812 */ /* 0x000fc800078efcff */
[----:B------:R-:W-:-:S04]  /*16610*/  LOP3.LUT R18, R18, 0xffffffdf, RZ, 0xc0, !PT ;  /* 0xffffffdf12127812 */ /* 0x000fc800078ec0ff */
[----:B------:R-:W-:-:S04]  /*16620*/  @P2 LOP3.LUT R18, R18, 0x20, RZ, 0xfc, !PT ;  /* 0x0000002012122812 */ /* 0x000fc800078efcff */
[----:B------:R-:W-:Y:S01]  /*16630*/  LOP3.LUT R18, R18, 0xffffffef, RZ, 0xc0, !PT ;  /* 0xffffffef12127812 */ /* 0x000fe200078ec0ff */
[----:B------:R-:W-:-:S03]  /*16640*/  @!P0 IMAD.IADD R6, R3, 0x1, R6 ;  /* 0x0000000103068824 */ /* 0x000fc600078e0206 */
[----:B------:R-:W-:Y:S02]  /*16650*/  @P1 LOP3.LUT R18, R18, 0x10, RZ, 0xfc, !PT ;  /* 0x0000001012121812 */ /* 0x000fe400078efcff */
[----:B0-----:R-:W-:-:S04]  /*16660*/  @!P0 LEA R4, P1, R2, R4, 0x2 ;  /* 0x0000000402048211 */ /* 0x001fc800078210ff */
[----:B------:R-:W-:-:S05]  /*16670*/  @!P0 LEA.HI.X R5, R2, R5, R6, 0x2, P1 ;  /* 0x0000000502058211 */ /* 0x000fca00008f1406 */
[----:B------:R0:W5:Y:S01]  /*16680*/  @!P0 LDG.E R36, desc[UR42][R4.64] ;  /* 0x0000002a04248981 */ /* 0x000162000c1e1900 */
[----:B------:R-:W-:Y:S02]  /*16690*/  ISETP.GE.AND P0, PT, R10, UR4, PT ;  /* 0x000000040a007c0c */ /* 0x000fe4000bf06270 */
[C---:B------:R-:W-:Y:S02]  /*166a0*/  LOP3.LUT R10, R9.reuse, 0x100, RZ, 0xfc, !PT ;  /* 0x00000100090a7812 */ /* 0x040fe400078efcff */
[----:B------:R-:W-:Y:S02]  /*166b0*/  LOP3.LUT R9, R9, 0x140, RZ, 0xfc, !PT ;  /* 0x0000014009097812 */ /* 0x000fe400078efcff */
[----:B------:R-:W-:Y:S02]  /*166c0*/  ISETP.GE.AND P3, PT, R10, UR4, PT ;  /* 0x000000040a007c0c */ /* 0x000fe4000bf66270 */
[----:B------:R-:W-:Y:S02]  /*166d0*/  ISETP.GE.AND P2, PT, R9, UR4, PT ;  /* 0x0000000409007c0c */ /* 0x000fe4000bf46270 */
[----:B0-----:R-:W-:-:S02]  /*166e0*/  SEL R4, RZ, 0x10, P3 ;  /* 0x00000010ff047807 */ /* 0x001fc40001800000 */
[----:B------:R-:W-:Y:S02]  /*166f0*/  SEL R5, RZ, 0x20, P2 ;  /* 0x00000020ff057807 */ /* 0x000fe40001000000 */
[----:B------:R-:W-:Y:S02]  /*16700*/  SEL R3, RZ, 0x40, P0 ;  /* 0x00000040ff037807 */ /* 0x000fe40000000000 */
[----:B------:R-:W-:-:S04]  /*16710*/  LOP3.LUT R4, R5, R7, R4, 0xfe, !PT ;  /* 0x0000000705047212 */ /* 0x000fc800078efe04 */
[----:B------:R-:W-:-:S05]  /*16720*/  LOP3.LUT R3, R4, R3, RZ, 0xfc, !PT ;  /* 0x0000000304037212 */ /* 0x000fca00078efcff */
[----:B------:R0:W-:Y:S01]  /*16730*/  STL [R1+0x2c], R3 ;  /* 0x00002c0301007387 */ /* 0x0001e20000100800 */
[----:B------:R-:W-:Y:S02]  /*16740*/  LOP3.LUT R18, R18, 0xfffffff7, RZ, 0xc0, !PT ;  /* 0xfffffff712127812 */ /* 0x000fe400078ec0ff */
[----:B------:R-:W-:Y:S02]  /*16750*/  ISETP.GE.AND P0, PT, R11, UR4, PT ;  /* 0x000000040b007c0c */ /* 0x000fe4000bf06270 */
[----:B------:R-:W-:Y:S01]  /*16760*/  @P3 LOP3.LUT R18, R18, 0x8, RZ, 0xfc, !PT ;  /* 0x0000000812123812 */ /* 0x000fe200078efcff */
[----:B------:R-:W-:Y:S01]  /*16770*/  UMOV UR4, 0xffffffff ;  /* 0xffffffff00047882 */ /* 0x000fe20000000000 */
[----:B------:R-:W-:Y:S02]  /*16780*/  IMAD.MOV R0, RZ, RZ, -R0 ;  /* 0x000000ffff007224 */ /* 0x000fe400078e0a00 */
[----:B------:R-:W-:Y:S01]  /*16790*/  LOP3.LUT R18, R18, 0xfffffffb, RZ, 0xc0, !PT ;  /* 0xfffffffb12127812 */ /* 0x000fe200078ec0ff */
[----:B------:R-:W-:Y:S01]  /*167a0*/  IMAD.U32 R6, RZ, RZ, UR38 ;  /* 0x00000026ff067e24 */ /* 0x000fe2000f8e00ff */
[----:B------:R-:W-:Y:S01]  /*167b0*/  SEL R2, RZ, 0x80, P0 ;  /* 0x00000080ff027807 */ /* 0x000fe20000000000 */
[----:B------:R-:W-:Y:S01]  /*167c0*/  IMAD R37, R8, R0, R37 ;  /* 0x0000000008257224 */ /* 0x000fe200078e0225 */
[----:B------:R-:W-:Y:S01]  /*167d0*/  @P2 LOP3.LUT R18, R18, 0x4, RZ, 0xfc, !PT ;  /* 0x0000000412122812 */ /* 0x000fe200078efcff */
[----:B0-----:R-:W-:Y:S06]  /*167e0*/  BRA.DIV UR4, `(.L_x_797) ;  /* 0x0000004a04387947 */ /* 0x001fec000b800000 */
.L_x_899:
[----:B------:R-:W-:Y:S02]  /*167f0*/  LOP3.LUT R0, R3, R2, RZ, 0xfc, !PT ;  /* 0x0000000203007212 */ /* 0x000fe400078efcff */
[----:B------:R-:W-:Y:S02]  /*16800*/  ISETP.NE.AND P0, PT, R6, 0x3, PT ;  /* 0x000000030600780c */ /* 0x000fe40003f05270 */
[----:B------:R-:W-:Y:S01]  /*16810*/  ISETP.GT.U32.AND P1, PT, R21, 0x3f, PT ;  /* 0x0000003f1500780c */ /* 0x000fe20003f24070 */
[----:B------:R0:W-:Y:S01]  /*16820*/  STL [R1+0x8], R0 ;  /* 0x0000080001007387 */ /* 0x0001e20000100800 */
[----:B------:R-:W-:-:S09]  /*16830*/  LOP3.LUT R18, R18, 0xfffffbff, RZ, 0xc0, !PT ;  /* 0xfffffbff12127812 */ /* 0x000fd200078ec0ff */
[----:B------:R-:W-:-:S04]  /*16840*/  @P0 LOP3.LUT R18, R18, 0x400, RZ, 0xfc, !PT ;  /* 0x0000040012120812 */ /* 0x000fc800078efcff */
[----:B------:R-:W-:-:S04]  /*16850*/  LOP3.LUT R18, R18, 0xfffffffe, RZ, 0xc0, !PT ;  /* 0xfffffffe12127812 */ /* 0x000fc800078ec0ff */
[----:B------:R-:W-:Y:S01]  /*16860*/  @P1 LOP3.LUT R18, R18, 0x1, RZ, 0xfc, !PT ;  /* 0x0000000112121812 */ /* 0x000fe200078efcff */
[----:B0-----:R-:W-:Y:S06]  /*16870*/  @!P0 BRA `(.L_x_798) ;  /* 0x0000000000048947 */ /* 0x001fec0003800000 */
[----:B------:R-:W-:Y:S01]  /*16880*/  BPT.TRAP 0x1 ;  /* 0x000000040000795c */ /* 0x000fe20000300000 */
.L_x_798:
[----:B------:R-:W0:Y:S01]  /*16890*/  S2R R0, SR_TID.X ;  /* 0x0000000000007919 */ /* 0x000e220000002100 */
[----:B------:R-:W-:Y:S01]  /*168a0*/  IMAD R30, R22, 0x8, R17 ;  /* 0x00000008161e7824 */ /* 0x000fe200078e0211 */
[----:B------:R-:W-:Y:S01]  /*168b0*/  BSSY B0, `(.L_x_799) ;  /* 0x0000007000007945 */ /* 0x000fe20003800000 */
[----:B0-----:R-:W-:-:S04]  /*168c0*/  LOP3.LUT R0, R0, 0x7f, RZ, 0xc0, !PT ;  /* 0x0000007f00007812 */ /* 0x001fc800078ec0ff */
[----:B------:R-:W-:-:S04]  /*168d0*/  SHF.R.U32.HI R0, RZ, 0x3, R0 ;  /* 0x00000003ff007819 */ /* 0x000fc80000011600 */
[----:B------:R-:W-:Y:S02]  /*168e0*/  IADD3 R23, -R0, R20, -R23 ;  /* 0x0000001400177210 */ /* 0x000fe40007ffe917 */
[----:B------:R-:W-:-:S04]  /*168f0*/  SHF.L.U32 R0, R28, 0x1f, RZ ;  /* 0x0000001f1c007819 */ /* 0x000fc800000006ff */
[----:B------:R-:W0:Y:S02]  /*16900*/  SYNCS.PHASECHK.TRANS64.TRYWAIT P0, [R30+URZ+0x28c40], R0 ;  /* 0x028c40001e0075a7 */ /* 0x000e24000800017f */
[----:B0-----:R-:W-:Y:S05]  /*16910*/  @!P0 BRA `(.L_x_800) ;  /* 0x0000004800208947 */ /* 0x001fea0003800000 */
.L_x_900:
[----:B------:R-:W-:Y:S05]  /*16920*/  BSYNC B0 ;  /* 0x0000000000007941 */ /* 0x000fea0003800000 */
.L_x_799:
        /* <DEDUP_REMOVED lines=57> */
[----:B0-----:R-:W-:-:S04]  /*16cc0*/  @P0 LEA R3, P1, R7, R3, 0x1 ;  /* 0x0000000307030211 */ /* 0x001fc800078208ff */
[----:B-1----:R-:W-:-:S04]  /*16cd0*/  @P0 IADD3.X R2, RZ, R2, RZ, P1, !PT ;  /* 0x00000002ff020210 */ /* 0x002fc80000ffe4ff */
[----:B------:R-:W-:-:S04]  /*16ce0*/  @P0 LOP3.LUT R3, R3, R2, RZ, 0x3c, !PT ;  /* 0x0000000203030212 */ /* 0x000fc800078e3cff */
[----:B------:R-:W-:-:S04]  /*16cf0*/  @P0 LOP3.LUT R2, R3, R2, RZ, 0x3c, !PT ;  /* 0x0000000203020212 */ /* 0x000fc800078e3cff */
[----:B------:R-:W-:-:S05]  /*16d00*/  @P0 LOP3.LUT R3, R3, R2, RZ, 0x3c, !PT ;  /* 0x0000000203030212 */ /* 0x000fca00078e3cff */
[----:B--23--:R1:W-:Y:S02]  /*16d10*/  @P0 LDGSTS.E.BYPASS.LTC128B.128 [R6+0x23400], desc[UR42][R2.64], !P2 ;  /* 0x2340000002060fae */ /* 0x00c3e4000d101d6a */
.L_x_910:
        /* <DEDUP_REMOVED lines=10> */
.L_x_802:
        /* <DEDUP_REMOVED lines=11> */
.L_x_803:
[----:B------:R1:W5:Y:S01]  /*16e70*/  LDL.LU R0, [R1+0x10] ;  /* 0x0000100001007983 */ /* 0x0003620000300800 */
[----:B------:R1:W-:Y:S03]  /*16e80*/  SYNCS.ARRIVE.TRANS64.A1T0 RZ, [R30+URZ+0x28c30], RZ ;  /* 0x028c30ff1eff79a7 */ /* 0x0003e6000810003f */
[----:B0-----:R1:W5:Y:S04]  /*16e90*/  LDL.LU R4, [R1+0x4] ;  /* 0x0000040001047983 */ /* 0x0013680000300800 */
[----:B------:R1:W5:Y:S02]  /*16ea0*/  LDL R3, [R1+0x8] ;  /* 0x0000080001037983 */ /* 0x0003640000100800 */
[----:B------:R-:W-:Y:S05]  /*16eb0*/  WARPSYNC.ALL ;  /* 0x0000000000007948 */ /* 0x000fea0003800000 */
[----:B------:R-:W-:Y:S01]  /*16ec0*/  ULDC.64 UR4, c[0x0][0xa00] ;  /* 0x0002800000047ab9 */ /* 0x000fe20000000a00 */
[----:B------:R-:W-:Y:S01]  /*16ed0*/  BSSY B6, `(.L_x_804) ;  /* 0x0000025000067945 */ /* 0x000fe20003800000 */
[----:B------:R-:W-:Y:S01]  /*16ee0*/  BAR.SYNC.DEFER_BLOCKING 0x8, 0x100 ;  /* 0x0204000000007b1d */ /* 0x000fe20000010000 */
[----:B------:R-:W-:-:S04]  /*16ef0*/  ISETP.NE.U32.AND P0, PT, RZ, UR4, PT ;  /* 0x00000004ff007c0c */ /* 0x000fc8000bf05070 */
[----:B------:R-:W-:Y:S01]  /*16f00*/  ISETP.NE.AND.EX P0, PT, RZ, UR5, PT, P0 ;  /* 0x00000005ff007c0c */ /* 0x000fe2000bf05300 */
[----:B------:R-:W-:-:S03]  /*16f10*/  ULDC.64 UR4, c[0x0][0x298] ;  /* 0x0000a60000047ab9 */ /* 0x000fc60000000a00 */
[----:B------:R-:W-:-:S05]  /*16f20*/  SEL R5, R31, RZ, !P0 ;  /* 0x000000ff1f057207 */ /* 0x000fca0004000000 */
[----:B------:R0:W-:Y:S01]  /*16f30*/  STL [R1+0x1c], R5 ;  /* 0x00001c0501007387 */ /* 0x0001e20000100800 */
[----:B-----5:R-:W-:Y:S02]  /*16f40*/  SEL R2, R0, RZ, !P0 ;  /* 0x000000ff00027207 */ /* 0x020fe40004000000 */
[----:B------:R-:W-:-:S03]  /*16f50*/  SHF.R.S32.HI R0, RZ, 0x1f, R4 ;  /* 0x0000001fff007819 */ /* 0x000fc60000011404 */
[----:B------:R2:W-:Y:S01]  /*16f60*/  STL [R1+0x34], R2 ;  /* 0x0000340201007387 */ /* 0x0005e20000100800 */
[----:B------:R-:W-:Y:S01]  /*16f70*/  PRMT R31, R3, 0x8880, RZ ;  /* 0x00008880031f7816 */ /* 0x000fe200000000ff */
[----:B------:R-:W-:-:S03]  /*16f80*/  IMAD R0, R0, UR4, RZ ;  /* 0x0000000400007c24 */ /* 0x000fc6000f8e02ff */
[----:B------:R-:W-:Y:S01]  /*16f90*/  PRMT R31, R31, 0x7710, RZ ;  /* 0x000077101f1f7816 */ /* 0x000fe200000000ff */
[C---:B------:R-:W-:Y:S02]  /*16fa0*/  IMAD R0, R4.reuse, UR5, R0 ;  /* 0x0000000504007c24 */ /* 0x040fe4000f8e0200 */
[----:B0-----:R-:W-:-:S04]  /*16fb0*/  IMAD.WIDE.U32 R4, R4, UR4, RZ ;  /* 0x0000000404047c25 */ /* 0x001fc8000f8e00ff */
[----:B------:R-:W-:Y:S01]  /*16fc0*/  IMAD.IADD R0, R5, 0x1, R0 ;  /* 0x0000000105007824 */ /* 0x000fe200078e0200 */
[----:B------:R0:W-:Y:S01]  /*16fd0*/  STL.64 [R1], R4 ;  /* 0x0000000401007387 */ /* 0x0001e20000100a00 */
[----:B--2---:R-:W-:-:S03]  /*16fe0*/  VIADD R2, R17, 0x20400 ;  /* 0x0002040011027836 */ /* 0x004fc60000000000 */
[----:B------:R0:W-:Y:S02]  /*16ff0*/  STL [R1+0x10], R0 ;  /* 0x0000100001007387 */ /* 0x0001e40000100800 */
[----:B------:R-:W-:-:S13]  /*17000*/  LOP3.LUT P0, RZ, R2, 0x3ff, RZ, 0xc0, !PT ;  /* 0x000003ff02ff7812 */ /* 0x000fda000780c0ff */
[----:B0-----:R-:W-:Y:S05]  /*17010*/  @!P0 BRA `(.L_x_805) ;  /* 0x0000000000408947 */ /* 0x001fea0003800000 */
        /* <DEDUP_REMOVED lines=16> */
.L_x_805:
[----:B------:R-:W-:Y:S05]  /*17120*/  BSYNC B6 ;  /* 0x0000000000067941 */ /* 0x000fea0003800000 */
.L_x_804:
[----:B------:R-:W2:Y:S01]  /*17130*/  LDL.LU R0, [R1+0x10] ;  /* 0x0000100001007983 */ /* 0x000ea20000300800 */
[----:B------:R-:W-:Y:S01]  /*17140*/  ULDC.64 UR4, c[0x0][0x2d8] ;  /* 0x0000b60000047ab9 */ /* 0x000fe20000000a00 */
[----:B------:R-:W0:Y:S02]  /*17150*/  LDC R7, c[0x0][0x448] ;  /* 0x00011200ff077b82 */ /* 0x000e240000000800 */
[----:B------:R-:W2:Y:S04]  /*17160*/  LDL.LU.64 R2, [R1] ;  /* 0x0000000001027983 */ /* 0x000ea80000300a00 */
[----:B------:R-:W3:Y:S04]  /*17170*/  LDL.LU R20, [R1+0x34] ;  /* 0x0000340001147983 */ /* 0x000ee80000300800 */
[----:B------:R-:W4:Y:S04]  /*17180*/  LDL.LU R21, [R1+0x1c] ;  /* 0x00001c0001157983 */ /* 0x000f280000300800 */
[----:B------:R0:W5:Y:S02]  /*17190*/  LDL R8, [R1+0x30] ;  /* 0x0000300001087983 */ /* 0x0001640000100800 */
[----:B0-----:R-:W-:-:S13]  /*171a0*/  ISETP.NE.AND P0, PT, R7, 0x1, PT ;  /* 0x000000010700780c */ /* 0x001fda0003f05270 */
[----:B------:R-:W0:Y:S08]  /*171b0*/  @P0 LDC R5, c[0x0][0x44c] ;  /* 0x00011300ff050b82 */ /* 0x000e300000000800 */
[----:B------:R-:W1:Y:S01]  /*171c0*/  @P0 LDC R6, c[0x0][0x450] ;  /* 0x00011400ff060b82 */ /* 0x000e620000000800 */
[----:B--2---:R-:W-:Y:S02]  /*171d0*/  IMAD.MOV.U32 R3, RZ, RZ, R0 ;  /* 0x000000ffff037224 */ /* 0x004fe400078e0000 */
[----:B------:R-:W-:-:S04]  /*171e0*/  IMAD.WIDE.U32 R2, R16, UR4, R2 ;  /* 0x0000000410027c25 */ /* 0x000fc8000f8e0002 */
[----:B------:R-:W-:Y:S01]  /*171f0*/  IMAD R3, R16, UR5, R3 ;  /* 0x0000000510037c24 */ /* 0x000fe2000f8e0203 */
[----:B------:R-:W-:Y:S02]  /*17200*/  ULDC.64 UR4, c[0x0][0x2e0] ;  /* 0x0000b80000047ab9 */ /* 0x000fe40000000a00 */
[----:B---3--:R-:W-:Y:S02]  /*17210*/  IMAD R0, R20, UR4, RZ ;  /* 0x0000000414007c24 */ /* 0x008fe4000f8e02ff */
[----:B------:R-:W2:Y:S01]  /*17220*/  S2R R20, SR_TID.X ;  /* 0x0000000000147919 */ /* 0x000ea20000002100 */
[----:B----4-:R-:W-:-:S04]  /*17230*/  IMAD.WIDE.U32 R2, R21, UR4, R2 ;  /* 0x0000000415027c25 */ /* 0x010fc8000f8e0002 */
[----:B------:R-:W-:Y:S01]  /*17240*/  IMAD R0, R21, UR5, R0 ;  /* 0x0000000515007c24 */ /* 0x000fe2000f8e0200 */
[----:B------:R-:W3:Y:S01]  /*17250*/  S2R R9, SR_TID.X ;  /* 0x0000000000097919 */ /* 0x000ee20000002100 */
[----:B------:R-:W-:Y:S02]  /*17260*/  ULDC.64 UR4, c[0x0][0x2d0] ;  /* 0x0000b40000047ab9 */ /* 0x000fe40000000a00 */
[----:B------:R-:W-:Y:S01]  /*17270*/  IMAD.IADD R3, R3, 0x1, R0 ;  /* 0x0000000103037824 */ /* 0x000fe200078e0200 */
[----:B--2---:R-:W-:-:S04]  /*17280*/  LOP3.LUT R20, R20, 0x7f, RZ, 0xc0, !PT ;  /* 0x0000007f14147812 */ /* 0x004fc800078ec0ff */
[----:B------:R-:W-:Y:S02]  /*17290*/  SHF.R.U32.HI R21, RZ, 0x3, R20 ;  /* 0x00000003ff157819 */ /* 0x000fe40000011614 */
[----:B------:R-:W2:Y:S02]  /*172a0*/  S2R R20, SR_TID.X ;  /* 0x0000000000147919 */ /* 0x000ea40000002100 */
[----:B--2---:R-:W-:-:S05]  /*172b0*/  IMAD.SHL.U32 R20, R20, 0x10, RZ ;  /* 0x0000001014147824 */ /* 0x004fca00078e00ff */
[----:B------:R-:W-:-:S05]  /*172c0*/  LOP3.LUT R20, R21, 0x70, R20, 0xf8, !PT ;  /* 0x0000007015147812 */ /* 0x000fca00078ef814 */
[----:B------:R-:W-:Y:S02]  /*172d0*/  IMAD R0, R25, 0x40, R20 ;  /* 0x0000004019007824 */ /* 0x000fe400078e0214 */
[----:B------:R2:W5:Y:S02]  /*172e0*/  LDL R20, [R1+0x14] ;  /* 0x0000140001147983 */ /* 0x0005640000100800 */
[----:B0-----:R-:W-:-:S04]  /*172f0*/  @P0 IMAD.HI.U32 R5, R0, R5, RZ ;  /* 0x0000000500050227 */ /* 0x001fc800078e00ff */
[----:B------:R-:W-:Y:S01]  /*17300*/  IMAD.MOV.U32 R4, RZ, RZ, R0 ;  /* 0x000000ffff047224 */ /* 0x000fe200078e0000 */
[----:B-1----:R-:W-:Y:S01]  /*17310*/  @P0 SHF.R.U32.HI R4, RZ, R6, R5 ;  /* 0x00000006ff040219 */ /* 0x002fe20000011605 */
[----:B------:R-:W0:Y:S04]  /*17320*/  S2R R21, SR_TID.X ;  /* 0x0000000000157919 */ /* 0x000e280000002100 */
        /* <DEDUP_REMOVED lines=12> */
[----:B------:R-:W-:Y:S01]  /*173f0*/  ULDC.64 UR4, c[0x0][0x280] ;  /* 0x0000a00000047ab9 */ /* 0x000fe20000000a00 */
[----:B---3--:R-:W-:Y:S01]  /*17400*/  IMAD.SHL.U32 R9, R9, 0x8, RZ ;  /* 0x0000000809097824 */ /* 0x008fe200078e00ff */
[C---:B------:R-:W-:Y:S01]  /*17410*/  LEA R0, P0, R2.reuse, UR4, 0x1 ;  /* 0x0000000402007c11 */ /* 0x040fe2000f8008ff */
[----:B------:R-:W-:Y:S01]  /*17420*/  IMAD.IADD R3, R3, 0x1, R4 ;  /* 0x0000000103037824 */ /* 0x000fe200078e0204 */
[----:B------:R-:W-:Y:S02]  /*17430*/  ULDC UR4, c[0x0][0x2b8] ;  /* 0x0000ae0000047ab9 */ /* 0x000fe40000000800 */
[----:B------:R-:W-:Y:S02]  /*17440*/  LOP3.LUT R9, R9, 0x38, RZ, 0xc0, !PT ;  /* 0x0000003809097812 */ /* 0x000fe400078ec0ff */
[----:B------:R-:W-:Y:S01]  /*17450*/  LEA.HI.X R2, R2, UR5, R3, 0x1, P0 ;  /* 0x0000000502027c11 */ /* 0x000fe200080f0c03 */
[----:B------:R-:W-:Y:S01]  /*17460*/  UMOV UR5, 0xffffffff ;  /* 0xffffffff00057882 */ /* 0x000fe20000000000 */
[----:B0-----:R-:W-:-:S02]  /*17470*/  LOP3.LUT R21, R21, 0x7f, RZ, 0xc0, !PT ;  /* 0x0000007f15157812 */ /* 0x001fc400078ec0ff */
[----:B------:R-:W-:Y:S02]  /*17480*/  ISETP.GE.AND P1, PT, R9, UR4, PT ;  /* 0x0000000409007c0c */ /* 0x000fe4000bf26270 */
[----:B------:R-:W-:Y:S01]  /*17490*/  SHF.R.U32.HI R10, RZ, 0x3, R21 ;  /* 0x00000003ff0a7819 */ /* 0x000fe20000011615 */
[----:B--2---:R-:W-:Y:S10]  /*174a0*/  BRA.DIV UR5, `(.L_x_806) ;  /* 0x0000004205a07947 */ /* 0x004ff4000b800000 */
        /* <DEDUP_REMOVED lines=26> */
[----:B------:R-:W1:Y:S08]  /*17650*/  SHFL.IDX PT, R4, R2, 0x2, 0x181f ;  /* 0x00581f0002047f89 */ /* 0x000e7000000e0000 */
[----:B0-----:R-:W-:-:S05]  /*17660*/  @!P0 LEA R5, P2, R9, R5, 0x1 ;  /* 0x0000000509058211 */ /* 0x001fca00078408ff */
[----:B-1----:R-:W-:-:S05]  /*17670*/  @!P0 IMAD.X R4, RZ, RZ, R4, P2 ;  /* 0x000000ffff048224 */ /* 0x002fca00010e0604 */
[----:B------:R-:W-:-:S04]  /*17680*/  @!P0 LOP3.LUT R5, R5, R4, RZ, 0x3c, !PT ;  /* 0x0000000405058212 */ /* 0x000fc800078e3cff */
[----:B------:R-:W-:-:S04]  /*17690*/  @!P0 LOP3.LUT R4, R5, R4, RZ, 0x3c, !PT ;  /* 0x0000000405048212 */ /* 0x000fc800078e3cff */
[----:B------:R-:W-:-:S05]  /*176a0*/  @!P0 LOP3.LUT R5, R5, R4, RZ, 0x3c, !PT ;  /* 0x0000000405058212 */ /* 0x000fca00078e3cff */
[----:B------:R0:W-:Y:S04]  /*176b0*/  @!P0 LDGSTS.E.BYPASS.LTC128B.128 [R8+0x21400], desc[UR42][R4.64], !P1 ;  /* 0x2140000004088fae */ /* 0x0001e8000c901d6a */
[----:B0-----:R0:W1:Y:S02]  /*176c0*/  SHFL.IDX PT, R4, R2, 0x3, 0x181f ;  /* 0x00781f0002047f89 */ /* 0x00106400000e0000 */
.L_x_919:
[----:B------:R-:W-:-:S05]  /*176d0*/  VIADD R25, R25, 0x30 ;  /* 0x0000003019197836 */ /* 0x000fca0000000000 */
[----:B------:R-:W-:-:S13]  /*176e0*/  ISETP.GE.AND P0, PT, R25, R3, PT ;  /* 0x000000031900720c */ /* 0x000fda0003f06270 */
[----:B0-----:R-:W-:-:S05]  /*176f0*/  @!P0 LEA R2, P2, R9, R0, 0x1 ;  /* 0x0000000009028211 */ /* 0x001fca00078408ff */
[----:B-1----:R-:W-:-:S05]  /*17700*/  @!P0 IMAD.X R3, RZ, RZ, R4, P2 ;  /* 0x000000ffff038224 */ /* 0x002fca00010e0604 */
[----:B------:R-:W-:Y:S01]  /*17710*/  @!PT LDS RZ, [RZ] ;  /* 0x00000000fffff984 */ /* 0x000fe20000000800 */
[----:B------:R-:W-:Y:S01]  /*17720*/  @!PT LDS RZ, [RZ] ;  /* 0x00000000fffff984 */ /* 0x000fe20000000800 */
[----:B------:R-:W-:Y:S01]  /*17730*/  @!PT LDS RZ, [RZ] ;  /* 0x00000000fffff984 */ /* 0x000fe20000000800 */
[----:B------:R0:W-:Y:S01]  /*17740*/  @!P0 LDGSTS.E.BYPASS.LTC128B.128 [R8+0x21c00], desc[UR42][R2.64], !P1 ;  /* 0x21c0000002088fae */ /* 0x0001e2000c901d6a */
[----:B------:R-:W-:Y:S01]  /*17750*/  PLOP3.LUT P0, PT, PT, PT, PT, 0x80, 0x0 ;  /* 0x000000000000781c */ /* 0x000fe20003f0f070 */
[----:B------:R-:W-:-:S12]  /*17760*/  NOP ;  /* 0x0000000000007918 */ /* 0x000fd80000000000 */
.L_x_807:
        /* <DEDUP_REMOVED lines=18> */
.L_x_920:
[----:B------:R-:W-:Y:S05]  /*17890*/  BSYNC B0 ;  /* 0x0000000000007941 */ /* 0x000fea0003800000 */
.L_x_808:
[----:B------:R-:W-:-:S04]  /*178a0*/  MOV R2, UR38 ;  /* 0x0000002600027c02 */ /* 0x000fc80008000f00 */
[----:B------:R-:W-:-:S13]  /*178b0*/  ISETP.NE.AND P0, PT, R2, 0x3, PT ;  /* 0x000000030200780c */ /* 0x000fda0003f05270 */
[----:B------:R-:W-:Y:S05]  /*178c0*/  @!P0 BRA `(.L_x_810) ;  /* 0x0000000000048947 */ /* 0x000fea0003800000 */
[----:B------:R-:W-:Y:S01]  /*178d0*/  BPT.TRAP 0x1 ;  /* 0x000000040000795c */ /* 0x000fe20000300000 */
.L_x_810:
[----:B0-----:R-:W-:Y:S01]  /*178e0*/  SHF.L.U32 R0, R28, 0x1f, RZ ;  /* 0x0000001f1c007819 */ /* 0x001fe200000006ff */
[----:B------:R-:W-:Y:S03]  /*178f0*/  BSSY B0, `(.L_x_811) ;  /* 0x0000003000007945 */ /* 0x000fe60003800000 */
[----:B------:R-:W0:Y:S02]  /*17900*/  SYNCS.PHASECHK.TRANS64.TRYWAIT P0, [R30+URZ+0x28c60], R0 ;  /* 0x028c60001e0075a7 */ /* 0x000e24000800017f */
[----:B0-----:R-:W-:Y:S05]  /*17910*/  @!P0 BRA `(.L_x_812) ;  /* 0x0000004000dc8947 */ /* 0x001fea0003800000 */
.L_x_921:
[----:B------:R-:W-:Y:S05]  /*17920*/  BSYNC B0 ;  /* 0x0000000000007941 */ /* 0x000fea0003800000 */
.L_x_811:
[----:B------:R-:W0:Y:S01]  /*17930*/  LDL.LU R2, [R1+0x24] ;  /* 0x0000240001027983 */ /* 0x000e220000300800 */
[----:B------:R-:W-:Y:S01]  /*17940*/  ULDC.64 UR4, c[0x0][0x328] ;  /* 0x0000ca0000047ab9 */ /* 0x000fe20000000a00 */
[----:B------:R-:W-:Y:S02]  /*17950*/  ULDC.64 UR6, c[0x0][0x318] ;  /* 0x0000c60000067ab9 */ /* 0x000fe40000000a00 */
[----:B------:R-:W2:Y:S01]  /*17960*/  LDL.LU R4, [R1+0x28] ;  /* 0x0000280001047983 */ /* 0x000ea20000300800 */
        /* <DEDUP_REMOVED lines=8> */
[----:B------:R-:W-:Y:S01]  /*179f0*/  ULDC.64 UR4, c[0x0][0x330] ;  /* 0x0000cc0000047ab9 */ /* 0x000fe20000000a00 */
[----:B------:R-:W-:Y:S02]  /*17a00*/  IMAD R4, R22, 0x8000, R35 ;  /* 0x0000800016047824 */ /* 0x000fe400078e0223 */
[----:B------:R-:W-:Y:S02]  /*17a10*/  IMAD.IADD R3, R3, 0x1, R0 ;  /* 0x0000000103037824 */ /* 0x000fe400078e0200 */
[----:B------:R-:W-:Y:S01]  /*17a20*/  IMAD.WIDE.U32 R2, R16, UR4, R2 ;  /* 0x0000000410027c25 */ /* 0x000fe2000f8e0002 */
[----:B------:R-:W-:-:S03]  /*17a30*/  UMOV UR4, 0xffffffff ;  /* 0xffffffff00047882 */ /* 0x000fc60000000000 */
[----:B------:R-:W-:Y:S01]  /*17a40*/  IMAD R6, R16, UR5, R3 ;  /* 0x0000000510067c24 */ /* 0x000fe2000f8e0203 */
[----:B------:R-:W-:-:S04]  /*17a50*/  LEA R5, P0, R2, UR6, 0x1 ;  /* 0x0000000602057c11 */ /* 0x000fc8000f8008ff */
[----:B------:R-:W-:Y:S01]  /*17a60*/  LEA.HI.X R6, R2, UR7, R6, 0x1, P0 ;  /* 0x0000000702067c11 */ /* 0x000fe200080f0c06 */
[----:B------:R-:W-:Y:S08]  /*17a70*/  BRA.DIV UR4, `(.L_x_813) ;  /* 0x0000004204987947 */ /* 0x000ff0000b800000 */
[----:B------:R-:W2:Y:S01]  /*17a80*/  LDL R3, [R1+0x8] ;  /* 0x0000080001037983 */ /* 0x000ea20000100800 */
        /* <DEDUP_REMOVED lines=87> */
.L_x_931:
[C---:B------:R-:W-:Y:S02]  /*18000*/  LOP3.LUT P6, RZ, R18.reuse, 0x100, RZ, 0xc0, !PT ;  /* 0x0000010012ff7812 */ /* 0x040fe400078cc0ff */
[----:B------:R-:W-:Y:S02]  /*18010*/  LOP3.LUT R18, R18, 0xfffff7ff, RZ, 0xc0, !PT ;  /* 0xfffff7ff12127812 */ /* 0x000fe400078ec0ff */
[C---:B------:R-:W-:Y:S02]  /*18020*/  ISETP.LT.OR P6, PT, R23.reuse, 0x31, P6 ;  /* 0x000000311700780c */ /* 0x040fe400037c1670 */
[----:B------:R-:W-:-:S11]  /*18030*/  ISETP.LT.OR P5, PT, R23, 0x31, !P5 ;  /* 0x000000311700780c */ /* 0x000fd60006fa1670 */
[----:B------:R-:W-:Y:S02]  /*18040*/  @P6 LOP3.LUT R18, R18, 0x800, RZ, 0xfc, !PT ;  /* 0x0000080012126812 */ /* 0x000fe400078efcff */
[C---:B------:R-:W-:Y:S02]  /*18050*/  ISETP.LT.OR P6, PT, R23.reuse, 0x31, !P4 ;  /* 0x000000311700780c */ /* 0x040fe400067c1670 */
[----:B------:R-:W-:Y:S02]  /*18060*/  LOP3.LUT R18, R18, 0xffffdfff, RZ, 0xc0, !PT ;  /* 0xffffdfff12127812 */ /* 0x000fe400078ec0ff */
[C---:B------:R-:W-:Y:S02]  /*18070*/  ISETP.LT.OR P4, PT, R23.reuse, 0x31, !P2 ;  /* 0x000000311700780c */ /* 0x040fe40005781670 */
        /* <DEDUP_REMOVED lines=26> */
.L_x_814:
        /* <DEDUP_REMOVED lines=11> */
.L_x_815:
[----:B------:R-:W2:Y:S01]  /*182d0*/  LDL.LU R2, [R1+0x18] ;  /* 0x0000180001027983 */ /* 0x000ea20000300800 */
[----:B------:R1:W-:Y:S01]  /*182e0*/  SYNCS.ARRIVE.TRANS64.A1T0 RZ, [R30+URZ+0x28c50], RZ ;  /* 0x028c50ff1eff79a7 */ /* 0x0003e2000810003f */
[----:B------:R-:W-:Y:S01]  /*182f0*/  BSSY B0, `(.L_x_816) ;  /* 0x00000f2000007945 */ /* 0x000fe20003800000 */
[----:B--2---:R-:W-:-:S05]  /*18300*/  VIADD R7, R2, 0xfffffffe ;  /* 0xfffffffe02077836 */ /* 0x004fca0000000000 */
[----:B------:R-:W-:-:S13]  /*18310*/  ISETP.GE.AND P0, PT, R7, R32, PT ;  /* 0x000000200700720c */ /* 0x000fda0003f06270 */
[----:B-1----:R-:W-:Y:S05]  /*18320*/  @!P0 BRA `(.L_x_817) ;  /* 0x0000000c00b88947 */ /* 0x002fea0003800000 */
[----:B------:R-:W2:Y:S04]  /*18330*/  LDL.LU R3, [R1+0x2c] ;  /* 0x00002c0001037983 */ /* 0x000ea80000300800 */
[----:B------:R-:W3:Y:S01]  /*18340*/  LDL.LU R2, [R1+0x8] ;  /* 0x0000080001027983 */ /* 0x000ee20000300800 */
[----:B--2---:R-:W-:Y:S02]  /*18350*/  LOP3.LUT R31, R3, 0x40, RZ, 0xc0, !PT ;  /* 0x00000040031f7812 */ /* 0x004fe400078ec0ff */
[----:B---3--:R-:W-:Y:S02]  /*18360*/  LOP3.LUT R30, R2, 0x80, RZ, 0xc0, !PT ;  /* 0x00000080021e7812 */ /* 0x008fe400078ec0ff */
[----:B------:R-:W-:Y:S02]  /*18370*/  SHF.R.U32.HI R31, RZ, 0x2, R31 ;  /* 0x00000002ff1f7819 */ /* 0x000fe4000001161f */
[----:B------:R-:W-:-:S07]  /*18380*/  SHF.R.U32.HI R30, RZ, 0x3, R30 ;  /* 0x00000003ff1e7819 */ /* 0x000fce000001161e */
.L_x_830:
[----:B-1----:R-:W1:Y:S01]  /*18390*/  S2R R2, SR_TID.X ;  /* 0x0000000000027919 */ /* 0x002e620000002100 */
[----:B0-----:R-:W0:Y:S01]  /*183a0*/  LDC R5, c[0x0][0x430] ;  /* 0x00010c00ff057b82 */ /* 0x001e220000000800 */
[----:B------:R-:W-:Y:S01]  /*183b0*/  IMAD R4, R7, 0x40, R33 ;  /* 0x0000004007047824 */ /* 0x000fe200078e0221 */
[----:B--2---:R-:W2:Y:S01]  /*183c0*/  S2R R8, SR_TID.X ;  /* 0x0000000000087919 */ /* 0x004ea20000002100 */
[----:B------:R-:W-:Y:S02]  /*183d0*/  IMAD.U32 R10, RZ, RZ, UR38 ;  /* 0x00000026ff0a7e24 */ /* 0x000fe4000f8e00ff */
[----:B------:R-:W-:Y:S01]  /*183e0*/  VIADD R22, R22, 0x1 ;  /* 0x0000000116167836 */ /* 0x000fe20000000000 */
[----:B0-----:R-:W-:Y:S02]  /*183f0*/  ISETP.NE.AND P0, PT, R5, 0x1, PT ;  /* 0x000000010500780c */ /* 0x001fe40003f05270 */
[----:B-1----:R-:W-:Y:S01]  /*18400*/  LOP3.LUT R2, R2, 0x7f, RZ, 0xc0, !PT ;  /* 0x0000007f02027812 */ /* 0x002fe200078ec0ff */
[----:B--2---:R-:W-:-:S03]  /*18410*/  IMAD.SHL.U32 R8, R8, 0x10, RZ ;  /* 0x0000001008087824 */ /* 0x004fc600078e00ff */
[----:B------:R-:W-:-:S07]  /*18420*/  SHF.R.U32.HI R2, RZ, 0x3, R2 ;  /* 0x00000003ff027819 */ /* 0x000fce0000011602 */
[----:B---3--:R-:W0:Y:S01]  /*18430*/  @P0 LDC R6, c[0x0][0x434] ;  /* 0x00010d00ff060b82 */ /* 0x008e220000000800 */
[----:B------:R-:W-:-:S04]  /*18440*/  LOP3.LUT R8, R2, 0x70, R8, 0xf8, !PT ;  /* 0x0000007002087812 */ /* 0x000fc800078ef808 */
[----:B------:R-:W-:-:S03]  /*18450*/  ISETP.GT.U32.AND P1, PT, R8, 0x3f, PT ;  /* 0x0000003f0800780c */ /* 0x000fc60003f24070 */
[----:B------:R-:W1:Y:S01]  /*18460*/  @P0 LDC R3, c[0x0][0x438] ;  /* 0x00010e00ff030b82 */ /* 0x000e620000000800 */
[----:B------:R-:W-:-:S04]  /*18470*/  IMAD.IADD R4, R8, 0x1, R4 ;  /* 0x0000000108047824 */ /* 0x000fc800078e0204 */
[----:B------:R-:W-:-:S05]  /*18480*/  IMAD.MOV.U32 R2, RZ, RZ, R4 ;  /* 0x000000ffff027224 */ /* 0x000fca00078e0004 */
[----:B------:R-:W2:Y:S01]  /*18490*/  @!P1 LDC.64 R8, c[0x0][0x428] ;  /* 0x00010a00ff089b82 */ /* 0x000ea20000000a00 */
[----:B0-----:R-:W-:-:S05]  /*184a0*/  @P0 IMAD.HI.U32 R6, R4, R6, RZ ;  /* 0x0000000604060227 */ /* 0x001fca00078e00ff */
[----:B-1----:R-:W-:-:S05]  /*184b0*/  @P0 SHF.R.U32.HI R2, RZ, R3, R6 ;  /* 0x00000003ff020219 */ /* 0x002fca0000011606 */
[----:B------:R-:W-:-:S04]  /*184c0*/  IMAD.MOV R3, RZ, RZ, -R2 ;  /* 0x000000ffff037224 */ /* 0x000fc800078e0a02 */
[----:B------:R-:W-:Y:S01]  /*184d0*/  IMAD R5, R5, R3, R4 ;  /* 0x0000000305057224 */ /* 0x000fe200078e0204 */
[--C-:B------:R-:W-:Y:S01]  /*184e0*/  @!P1 SHF.R.S32.HI R3, RZ, 0x1f, R2.reuse ;  /* 0x0000001fff039819 */ /* 0x100fe20000011402 */
[-C--:B--2---:R-:W-:Y:S02]  /*184f0*/  @!P1 IMAD R4, R34, R8.reuse, RZ ;  /* 0x0000000822049224 */ /* 0x084fe400078e02ff */
[----:B------:R-:W-:-:S04]  /*18500*/  @!P1 IMAD.WIDE.U32 R2, R26, R8, R2 ;  /* 0x000000081a029225 */ /* 0x000fc800078e0002 */
[----:B------:R-:W-:Y:S02]  /*18510*/  @!P1 IMAD R4, R26, R9, R4 ;  /* 0x000000091a049224 */ /* 0x000fe400078e0204 */
[----:B------:R-:W0:Y:S02]  /*18520*/  @!P1 LDC.64 R8, c[0x0][0x418] ;  /* 0x00010600ff089b82 */ /* 0x000e240000000a00 */
[----:B------:R-:W-:Y:S02]  /*18530*/  @!P1 IMAD.IADD R3, R4, 0x1, R3 ;  /* 0x0000000104039824 */ /* 0x000fe400078e0203 */
[----:B------:R-:W-:Y:S01]  /*18540*/  IMAD.MOV.U32 R4, RZ, RZ, RZ ;  /* 0x000000ffff047224 */ /* 0x000fe200078e00ff */
[----:B0-----:R-:W-:-:S04]  /*18550*/  @!P1 LEA R8, P0, R2, R8, 0x2 ;  /* 0x0000000802089211 */ /* 0x001fc800078010ff */
[----:B------:R-:W-:Y:S02]  /*18560*/  @!P1 LEA.HI.X R9, R2, R9, R3, 0x2, P0 ;  /* 0x0000000902099211 */ /* 0x000fe400000f1403 */
[----:B------:R-:W-:-:S03]  /*18570*/  ISETP.NE.AND P0, PT, R22, 0x2, PT ;  /* 0x000000021600780c */ /* 0x000fc60003f05270 */
[----:B------:R0:W5:Y:S01]  /*18580*/  @!P1 LDG.E R4, desc[UR42][R8.64] ;  /* 0x0000002a08049981 */ /* 0x000162000c1e1900 */
[----:B------:R-:W-:Y:S01]  /*18590*/  ISETP.NE.AND P1, PT, R10, 0x3, PT ;  /* 0x000000030a00780c */ /* 0x000fe20003f25270 */
[----:B------:R-:W-:Y:S01]  /*185a0*/  IMAD.MOV.U32 R3, RZ, RZ, R7 ;  /* 0x000000ffff037224 */ /* 0x000fe200078e0007 */
[----:B------:R-:W-:Y:S01]  /*185b0*/  SEL R2, RZ, 0x1, P0 ;  /* 0x00000001ff027807 */ /* 0x000fe20000000000 */
[----:B------:R-:W-:Y:S05]  /*185c0*/  YIELD ;  /* 0x0000000000007946 */ /* 0x000fea0003800000 */
[----:B------:R-:W-:Y:S01]  /*185d0*/  SEL R22, R22, RZ, P0 ;  /* 0x000000ff16167207 */ /* 0x000fe20000000000 */
[----:B------:R-:W-:Y:S01]  /*185e0*/  VIADD R7, R7, 0xffffffff ;  /* 0xffffffff07077836 */ /* 0x000fe20000000000 */
[----:B------:R-:W-:-:S02]  /*185f0*/  LOP3.LUT R28, R28, R2, RZ, 0x3c, !PT ;  /* 0x000000021c1c7212 */ /* 0x000fc400078e3cff */
[----:B------:R-:W-:Y:S01]  /*18600*/  ISETP.GT.AND P3, PT, R3, R32, PT ;  /* 0x000000200300720c */ /* 0x000fe20003f64270 */
[----:B0-----:R-:W-:-:S12]  /*18610*/  @!P1 BRA `(.L_x_818) ;  /* 0x0000000000049947 */ /* 0x001fd80003800000 */
[----:B------:R-:W-:Y:S01]  /*18620*/  BPT.TRAP 0x1 ;  /* 0x000000040000795c */ /* 0x000fe20000300000 */
.L_x_818:
[----:B------:R-:W-:Y:S01]  /*18630*/  IMAD R6, R22, 0x8, R17 ;  /* 0x0000000816067824 */ /* 0x000fe200078e0211 */
[----:B------:R-:W-:Y:S01]  /*18640*/  SHF.L.U32 R20, R28, 0x1f, RZ ;  /* 0x0000001f1c147819 */ /* 0x000fe200000006ff */
[----:B------:R-:W-:Y:S01]  /*18650*/  BSSY B1, `(.L_x_819) ;  /* 0x0000004000017945 */ /* 0x000fe20003800000 */
[----:B------:R-:W-:Y:S02]  /*18660*/  SHF.R.S32.HI R9, RZ, 0x1f, R5 ;  /* 0x0000001fff097819 */ /* 0x000fe40000011405 */
[----:B------:R-:W0:Y:S02]  /*18670*/  SYNCS.PHASECHK.TRANS64.TRYWAIT P0, [R6+URZ+0x28c40], R20 ;  /* 0x028c4014060075a7 */ /* 0x000e24000800017f */
[----:B0-----:R-:W-:Y:S05]  /*18680*/  @!P0 BRA `(.L_x_820) ;  /* 0x0000003c00c08947 */ /* 0x001fea0003800000 */
.L_x_932:
[----:B------:R-:W-:Y:S05]  /*18690*/  BSYNC B1 ;  /* 0x0000000000017941 */ /* 0x000fea0003800000 */
.L_x_819:
        /* <DEDUP_REMOVED lines=40> */
.L_x_942:
        /* <DEDUP_REMOVED lines=8> */
.L_x_822:
        /* <DEDUP_REMOVED lines=11> */
.L_x_823:
[----:B------:R2:W-:Y:S01]  /*18a50*/  SYNCS.ARRIVE.TRANS64.A1T0 RZ, [R6+URZ+0x28c30], RZ ;  /* 0x028c30ff06ff79a7 */ /* 0x0005e2000810003f */
[----:B------:R-:W-:Y:S05]  /*18a60*/  @!P2 BRA `(.L_x_824) ;  /* 0x000000000004a947 */ /* 0x000fea0003800000 */
[----:B------:R-:W-:Y:S01]  /*18a70*/  BPT.TRAP 0x1 ;  /* 0x000000040000795c */ /* 0x000fe20000300000 */
.L_x_824:
[----:B------:R-:W3:Y:S01]  /*18a80*/  SYNCS.PHASECHK.TRANS64.TRYWAIT P0, [R6+URZ+0x28c60], R20 ;  /* 0x028c6014060075a7 */ /* 0x000ee2000800017f */
[----:B------:R-:W-:Y:S04]  /*18a90*/  BSSY B1, `(.L_x_825) ;  /* 0x0000002000017945 */ /* 0x000fe80003800000 */
[----:B---3--:R-:W-:Y:S05]  /*18aa0*/  @!P0 BRA `(.L_x_826) ;  /* 0x0000003c00e88947 */ /* 0x008fea0003800000 */
.L_x_943:
[----:B------:R-:W-:Y:S05]  /*18ab0*/  BSYNC B1 ;  /* 0x0000000000017941 */ /* 0x000fea0003800000 */
.L_x_825:
        /* <DEDUP_REMOVED lines=8> */
[----:B-1----:R-:W-:Y:S02]  /*18b40*/  IMAD R21, R22, 0x7000, R8 ;  /* 0x0000700016157824 */ /* 0x002fe400078e0208 */
[----:B------:R-:W-:Y:S01]  /*18b50*/  IMAD R10, R10, UR4, RZ ;  /* 0x000000040a0a7c24 */ /* 0x000fe2000f8e02ff */
[----:B------:R-:W-:-:S03]  /*18b60*/  IADD3 R3, R3, R9, RZ ;  /* 0x0000000903037210 */ /* 0x000fc60007ffe0ff */
        /* <DEDUP_REMOVED lines=10> */
[----:B------:R-:W1:Y:S01]  /*18c10*/  SHFL.IDX PT, R2, R9, RZ, 0x181f ;  /* 0x00181fff09027589 */ /* 0x000e6200000e0000 */
[C---:B------:R-:W-:Y:S01]  /*18c20*/  LOP3.LUT P1, RZ, R18.reuse, 0x80, RZ, 0xc0, !PT ;  /* 0x0000008012ff7812 */ /* 0x040fe2000782c0ff */
[----:B------:R-:W-:Y:S01]  /*18c30*/  IMAD R21, R21, 0x2, R17 ;  /* 0x0000000215157824 */ /* 0x000fe200078e0211 */
[C---:B------:R-:W-:Y:S01]  /*18c40*/  LOP3.LUT P2, RZ, R18.reuse, 0x40, RZ, 0xc0, !PT ;  /* 0x0000004012ff7812 */ /* 0x040fe2000784c0ff */
[----:B------:R-:W4:Y:S01]  /*18c50*/  SHFL.IDX PT, R3, R10, RZ, 0x181f ;  /* 0x00181fff0a037589 */ /* 0x000f2200000e0000 */
[----:B------:R-:W-:-:S03]  /*18c60*/  LOP3.LUT R18, R18, 0xffffdfff, RZ, 0xc0, !PT ;  /* 0xffffdfff12127812 */ /* 0x000fc600078ec0ff */
[----:B------:R-:W5:Y:S01]  /*18c70*/  SHFL.IDX PT, R14, R9, 0x1, 0x181f ;  /* 0x00381f00090e7f89 */ /* 0x000f6200000e0000 */
[----:B------:R-:W-:-:S03]  /*18c80*/  @P3 LOP3.LUT R18, R18, 0x2000, RZ, 0xfc, !PT ;  /* 0x0000200012123812 */ /* 0x000fc600078efcff */
[----:B------:R-:W0:Y:S01]  /*18c90*/  SHFL.IDX PT, R5, R10, 0x1, 0x181f ;  /* 0x00381f000a057f89 */ /* 0x000e2200000e0000 */
[C---:B------:R-:W-:Y:S02]  /*18ca0*/  LOP3.LUT P3, RZ, R18.reuse, 0x20, RZ, 0xc0, !PT ;  /* 0x0000002012ff7812 */ /* 0x040fe4000786c0ff */
[C---:B------:R-:W-:Y:S01]  /*18cb0*/  LOP3.LUT P6, RZ, R18.reuse, 0x10, RZ, 0xc0, !PT ;  /* 0x0000001012ff7812 */ /* 0x040fe200078cc0ff */
[----:B------:R-:W-:Y:S01]  /*18cc0*/  SHFL.IDX PT, R8, R10, 0x2, 0x181f ;  /* 0x00581f000a087f89 */ /* 0x000fe200000e0000 */
[----:B------:R-:W-:-:S03]  /*18cd0*/  LOP3.LUT R18, R18, 0xffff7fff, RZ, 0xc0, !PT ;  /* 0xffff7fff12127812 */ /* 0x000fc600078ec0ff */
[----:B------:R-:W-:Y:S01]  /*18ce0*/  SHFL.IDX PT, R10, R10, 0x3, 0x181f ;  /* 0x00781f000a0a7f89 */ /* 0x000fe200000e0000 */
[----:B-1----:R-:W-:-:S05]  /*18cf0*/  IADD3 R2, P0, R2, R0, RZ ;  /* 0x0000000002027210 */ /* 0x002fca0007f1e0ff */
[----:B------:R-:W-:Y:S01]  /*18d00*/  @P3 LOP3.LUT R18, R18, 0x8000, RZ, 0xfc, !PT ;  /* 0x0000800012123812 */ /* 0x000fe200078efcff */
[----:B----4-:R-:W-:Y:S01]  /*18d10*/  IMAD.X R3, RZ, RZ, R3, P0 ;  /* 0x000000ffff037224 */ /* 0x010fe200000e0603 */
[----:B------:R-:W-:-:S04]  /*18d20*/  ISETP.NE.U32.AND P0, PT, R31, RZ, PT ;  /* 0x000000ff1f00720c */ /* 0x000fc80003f05070 */
[----:B------:R-:W-:Y:S01]  /*18d30*/  LDGSTS.E.BYPASS.LTC128B.128 [R21+0x400], desc[UR42][R2.64], !P1 ;  /* 0x0040000002157fae */ /* 0x000fe2000c901d6a */
[----:B------:R-:W-:-:S03]  /*18d40*/  ISETP.NE.U32.AND P1, PT, R30, RZ, PT ;  /* 0x000000ff1e00720c */ /* 0x000fc60003f25070 */
[----:B------:R-:W-:Y:S01]  /*18d50*/  LDGSTS.E.BYPASS.LTC128B.128 [R21+0x2400], desc[UR42][R2.64+0x80], !P2 ;  /* 0x0240008002157fae */ /* 0x000fe2000d101d6a */
[----:B-----5:R-:W-:-:S03]  /*18d60*/  IADD3 R4, P2, R14, R0, RZ ;  /* 0x000000000e047210 */ /* 0x020fc60007f5e0ff */
[----:B------:R-:W-:Y:S01]  /*18d70*/  LDGSTS.E.BYPASS.LTC128B.128 [R21+0x4400], desc[UR42][R2.64+0x100], !P3 ;  /* 0x0440010002157fae */ /* 0x000fe2000d901d6a */
[C---:B------:R-:W-:Y:S01]  /*18d80*/  LOP3.LUT P3, RZ, R18.reuse, 0x80, RZ, 0xc0, !PT ;  /* 0x0000008012ff7812 */ /* 0x040fe2000786c0ff */
[----:B0-----:R-:W-:Y:S01]  /*18d90*/  IMAD.X R5, RZ, RZ, R5, P2 ;  /* 0x000000ffff057224 */ /* 0x001fe200010e0605 */
        /* <DEDUP_REMOVED lines=33> */
.L_x_953:
[----:B------:R-:W-:Y:S02]  /*18fb0*/  LOP3.LUT R18, R18, 0xffffbfff, RZ, 0xc0, !PT ;  /* 0xffffbfff12127812 */ /* 0x000fe400078ec0ff */
[----:B-1----:R-:W-:Y:S02]  /*18fc0*/  IADD3 R2, P2, R14, R0, RZ ;  /* 0x000000000e027210 */ /* 0x002fe40007f5e0ff */
        /* <DEDUP_REMOVED lines=23> */
.L_x_828:
        /* <DEDUP_REMOVED lines=11> */
.L_x_829:
[----:B------:R1:W-:Y:S01]  /*191f0*/  SYNCS.ARRIVE.TRANS64.A1T0 RZ, [R6+URZ+0x28c50], RZ ;  /* 0x028c50ff06ff79a7 */ /* 0x0003e2000810003f */
[----:B------:R-:W-:Y:S05]  /*19200*/  @P3 BRA `(.L_x_830) ;  /* 0xfffffff000603947 */ /* 0x000fea000383ffff */
.L_x_817:
[----:B------:R-:W-:Y:S05]  /*19210*/  BSYNC B0 ;  /* 0x0000000000007941 */ /* 0x000fea0003800000 */
.L_x_816:
        /* <DEDUP_REMOVED lines=9> */
[----:B0-----:R-:W0:Y:S01]  /*192b0*/  S2R R5, SR_LANEID ;  /* 0x0000000000057919 */ /* 0x001e220000000000 */
[----:B------:R-:W-:Y:S01]  /*192c0*/  VOTEU.ANY UR4, UPT, PT ;  /* 0x0000000000047886 */ /* 0x000fe200038e0100 */
[----:B------:R-:W4:Y:S01]  /*192d0*/  LDC.64 R2, c[0x0][0xc60] ;  /* 0x00031800ff027b82 */ /* 0x000f220000000a00 */
[----:B------:R-:W0:Y:S02]  /*192e0*/  FLO.U32 R0, UR4 ;  /* 0x0000000400007d00 */ /* 0x000e2400080e0000 */
[----:B0-----:R-:W-:-:S06]  /*192f0*/  ISETP.EQ.U32.AND P1, PT, R0, R5, PT ;  /* 0x000000050000720c */ /* 0x001fcc0003f22070 */
[----:B------:R-:W4:Y:S07]  /*19300*/  POPC R5, UR4 ;  /* 0x0000000400057d09 */ /* 0x000f2e0008000000 */
[----:B----4-:R-:W4:Y:S01]  /*19310*/  @P1 ATOMG.E.ADD.STRONG.GPU PT, R3, desc[UR42][R2.64], R5 ;  /* 0x00000005020319a8 */ /* 0x010f2200081ee1ea */
[----:B------:R-:W0:Y:S02]  /*19320*/  S2R R4, SR_LTMASK ;  /* 0x0000000000047919 */ /* 0x000e240000003900 */
[----:B0-----:R-:W-:-:S04]  /*19330*/  LOP3.LUT R4, R4, UR4, RZ, 0xc0, !PT ;  /* 0x0000000404047c12 */ /* 0x001fc8000f8ec0ff */
[----:B------:R-:W0:Y:S01]  /*19340*/  POPC R7, R4 ;  /* 0x0000000400077309 */ /* 0x000e220000000000 */
[----:B----4-:R-:W0:Y:S02]  /*19350*/  SHFL.IDX PT, R0, R3, R0, 0x1f ;  /* 0x00001f0003007589 */ /* 0x010e2400000e0000 */
[----:B0-----:R-:W-:-:S07]  /*19360*/  IADD3 R24, R0, UR37, R7 ;  /* 0x0000002500187c10 */ /* 0x001fce000fffe007 */
.L_x_832:
[----:B------:R-:W-:Y:S05]  /*19370*/  BSYNC B0 ;  /* 0x0000000000007941 */ /* 0x000fea0003800000 */
.L_x_831:
[----:B------:R-:W-:-:S07]  /*19380*/  SEL R22, R22, RZ, P0 ;  /* 0x000000ff16167207 */ /* 0x000fce0000000000 */
.L_x_791:
[----:B------:R-:W-:Y:S05]  /*19390*/  BSYNC B7 ;  /* 0x0000000000077941 */ /* 0x000fea0003800000 */
.L_x_789:
[----:B------:R-:W-:-:S13]  /*193a0*/  LOP3.LUT P0, RZ, R18, 0x1000, RZ, 0xc0, !PT ;  /* 0x0000100012ff7812 */ /* 0x000fda000780c0ff */
[----:B------:R-:W-:Y:S05]  /*193b0*/  @!P0 BRA `(.L_x_833) ;  /* 0x0000000000248947 */ /* 0x000fea0003800000 */
[----:B------:R-:W-:Y:S05]  /*193c0*/  WARPSYNC.ALL ;  /* 0x0000000000007948 */ /* 0x000fea0003800000 */
[----:B------:R-:W4:Y:S08]  /*193d0*/  S2UR UR5, SR_CgaCtaId ;  /* 0x00000000000579c3 */ /* 0x000f300000008800 */
[----:B------:R-:W-:Y:S06]  /*193e0*/  BAR.SYNC.DEFER_BLOCKING 0x5, 0x180 ;  /* 0x0146000000007b1d */ /* 0x000fec0000010000 */
[----:B------:R-:W-:-:S02]  /*193f0*/  UMOV UR4, 0x400 ;  /* 0x0000040000047882 */ /* 0x000fc40000000000 */
[----:B----4-:R-:W-:-:S06]  /*19400*/  ULEA UR4, UR5, UR4, 0x18 ;  /* 0x0000000405047291 */ /* 0x010fcc000f8ec03f */
[----:B0-----:R-:W-:-:S05]  /*19410*/  IMAD.U32 R17, RZ, RZ, UR4 ;  /* 0x00000004ff117e24 */ /* 0x001fca000f8e00ff */
[----:B------:R0:W4:Y:S01]  /*19420*/  LDS.128 R24, [R17+0x28cd0] ;  /* 0x028cd00011187984 */ /* 0x0001220000000c00 */
[----:B------:R-:W-:Y:S06]  /*19430*/  BAR.ARV 0x4, 0x180 ;  /* 0x0106000000007b1d */ /* 0x000fec0000002000 */
[----:B------:R-:W-:Y:S05]  /*19440*/  BRA `(.L_x_834) ;  /* 0x0000000800d07947 */ /* 0x000fea0003800000 */
.L_x_833:
        /* <DEDUP_REMOVED lines=8> */
[----:B0-----:R-:W0:Y:S08]  /*194d0*/  @!P1 LDC.64 R2, c[0x0][0xc80] ;  /* 0x00032000ff029b82 */ /* 0x001e300000000a00 */
[----:B------:R-:W4:Y:S01]  /*194e0*/  @!P1 LDC.64 R4, c[0x0][0xc78] ;  /* 0x00031e00ff049b82 */ /* 0x000f220000000a00 */
[----:B0-----:R-:W-:-:S05]  /*194f0*/  @!P1 IMAD.WIDE R2, R7, 0x4, R2 ;  /* 0x0000000407029825 */ /* 0x001fca00078e0202 */
[----:B------:R4:W5:Y:S02]  /*19500*/  @!P1 LDG.E R8, desc[UR42][R2.64] ;  /* 0x0000002a02089981 */ /* 0x000964000c1e1900 */
[----:B----4-:R-:W-:-:S05]  /*19510*/  @!P1 IMAD.WIDE R2, R7, 0x4, R4 ;  /* 0x0000000407029825 */ /* 0x010fca00078e0204 */
[----:B------:R-:W4:Y:S01]  /*19520*/  @!P1 LDG.E R5, desc[UR42][R2.64] ;  /* 0x0000002a02059981 */ /* 0x000f22000c1e1900 */
[----:B------:R-:W-:Y:S01]  /*19530*/  IMAD.MOV.U32 R7, RZ, RZ, RZ ;  /* 0x000000ffff077224 */ /* 0x000fe200078e00ff */
[C---:B------:R-:W-:Y:S01]  /*19540*/  ISETP.GE.U32.AND P2, PT, R9.reuse, 0x2, PT ;  /* 0x000000020900780c */ /* 0x040fe20003f46070 */
[----:B------:R-:W-:Y:S01]  /*19550*/  IMAD.MOV.U32 R4, RZ, RZ, RZ ;  /* 0x000000ffff047224 */ /* 0x000fe200078e00ff */
[C---:B------:R-:W-:Y:S01]  /*19560*/  ISETP.GE.U32.AND P3, PT, R9.reuse, 0x4, PT ;  /* 0x000000040900780c */ /* 0x040fe20003f66070 */
[----:B------:R-:W-:Y:S01]  /*19570*/  SHFL.IDX PT, R0, R24, RZ, 0x1f ;  /* 0x00001fff18007589 */ /* 0x000fe200000e0000 */
[C---:B------:R-:W-:Y:S02]  /*19580*/  ISETP.GE.U32.AND P4, PT, R9.reuse, 0x8, PT ;  /* 0x000000080900780c */ /* 0x040fe40003f86070 */
[----:B------:R-:W-:Y:S01]  /*19590*/  ISETP.GE.U32.AND P5, PT, R9, 0x10, PT ;  /* 0x000000100900780c */ /* 0x000fe20003fa6070 */
[----:B-123--:R0:W-:Y:S02]  /*195a0*/  SHFL.IDX PT, R6, R24, 0x1, 0x1f ;  /* 0x00201f0018067f89 */ /* 0x00e1e400000e0000 */
[----:B0-----:R-:W-:-:S02]  /*195b0*/  IMAD.MOV.U32 R24, RZ, RZ, RZ ;  /* 0x000000ffff187224 */ /* 0x001fc400078e00ff */
[----:B-----5:R-:W-:Y:S02]  /*195c0*/  @!P1 IMAD.MOV.U32 R7, RZ, RZ, R8 ;  /* 0x000000ffff079224 */ /* 0x020fe400078e0008 */
[----:B----4-:R-:W-:Y:S01]  /*195d0*/  @!P1 IMAD.MOV.U32 R4, RZ, RZ, R5 ;  /* 0x000000ffff049224 */ /* 0x010fe200078e0005 */
        /* <DEDUP_REMOVED lines=17> */
[----:B------:R0:W1:Y:S02]  /*196f0*/  SHFL.IDX PT, R14, R3, 0x1f, 0x1f ;  /* 0x03e01f00030e7f89 */ /* 0x00006400000e0000 */
.L_x_963:
[----:B------:R-:W-:Y:S02]  /*19700*/  ULDC UR4, c[0x0][0xc38] ;  /* 0x00030e0000047ab9 */ /* 0x000fe40000000800 */
[----:B------:R-:W-:-:S04]  /*19710*/  IMAD.U32 R2, RZ, RZ, UR4 ;  /* 0x00000004ff027e24 */ /* 0x000fc8000f8e00ff */
[----:B-1----:R-:W-:-:S04]  /*19720*/  IMAD R5, R14, R2, RZ ;  /* 0x000000020e057224 */ /* 0x002fc800078e02ff */
[----:B------:R-:W-:-:S05]  /*19730*/  IMAD.IADD R6, R6, 0x1, R5 ;  /* 0x0000000106067824 */ /* 0x000fca00078e0205 */
[----:B------:R-:W-:-:S13]  /*19740*/  ISETP.GT.AND P6, PT, R6, R0, PT ;  /* 0x000000000600720c */ /* 0x000fda0003fc4270 */
[----:B------:R-:W-:Y:S05]  /*19750*/  @P6 BRA `(.L_x_836) ;  /* 0x0000000000a46947 */ /* 0x000fea0003800000 */
.L_x_839:
[----:B------:R-:W1:Y:S01]  /*19760*/  LDC R2, c[0x0][0xc3c] ;  /* 0x00030f00ff027b82 */ /* 0x000e620000000800 */
[----:B------:R-:W-:-:S05]  /*19770*/  VIADD R27, R27, 0x1f ;  /* 0x0000001f1b1b7836 */ /* 0x000fca0000000000 */
[----:B-1----:R-:W-:-:S13]  /*19780*/  ISETP.GE.AND P6, PT, R27, R2, PT ;  /* 0x000000021b00720c */ /* 0x002fda0003fc6270 */
[----:B------:R-:W-:Y:S05]  /*19790*/  @P6 BRA `(.L_x_837) ;  /* 0x0000000400b86947 */ /* 0x000fea0003800000 */
[----:B0-----:R-:W0:Y:S01]  /*197a0*/  S2R R3, SR_TID.X ;  /* 0x0000000000037919 */ /* 0x001e220000002100 */
[----:B------:R-:W-:Y:S01]  /*197b0*/  IMAD.MOV.U32 R7, RZ, RZ, RZ ;  /* 0x000000ffff077224 */ /* 0x000fe200078e00ff */
[----:B0-----:R-:W-:-:S05]  /*197c0*/  LOP3.LUT R3, R3, 0x1f, RZ, 0xc0, !PT ;  /* 0x0000001f03037812 */ /* 0x001fca00078ec0ff */
[----:B------:R-:W-:-:S05]  /*197d0*/  IMAD.IADD R9, R27, 0x1, R3 ;  /* 0x000000011b097824 */ /* 0x000fca00078e0203 */
[----:B------:R-:W-:-:S13]  /*197e0*/  ISETP.GE.OR P6, PT, R9, R2, !P0 ;  /* 0x000000020900720c */ /* 0x000fda00047c6670 */
[----:B------:R-:W0:Y:S08]  /*197f0*/  @!P6 LDC.64 R2, c[0x0][0xc80] ;  /* 0x00032000ff02eb82 */ /* 0x000e300000000a00 */
[----:B------:R-:W1:Y:S01]  /*19800*/  @!P6 LDC.64 R4, c[0x0][0xc78] ;  /* 0x00031e00ff04eb82 */ /* 0x000e620000000a00 */
[----:B0-----:R-:W-:-:S05]  /*19810*/  @!P6 IMAD.WIDE R2, R9, 0x4, R2 ;  /* 0x000000040902e825 */ /* 0x001fca00078e0202 */
[----:B------:R1:W2:Y:S02]  /*19820*/  @!P6 LDG.E R7, desc[UR42][R2.64] ;  /* 0x0000002a0207e981 */ /* 0x0002a4000c1e1900 */
[----:B-1----:R-:W-:-:S04]  /*19830*/  @!P6 IMAD.WIDE R2, R9, 0x4, R4 ;  /* 0x000000040902e825 */ /* 0x002fc800078e0204 */
[----:B------:R-:W-:-:S06]  /*19840*/  IMAD.MOV.U32 R4, RZ, RZ, RZ ;  /* 0x000000ffff047224 */ /* 0x000fcc00078e00ff */
[----:B------:R-:W2:Y:S01]  /*19850*/  @!P6 LDG.E R4, desc[UR42][R2.64] ;  /* 0x0000002a0204e981 */ /* 0x000ea2000c1e1900 */
[----:B------:R-:W-:Y:S01]  /*19860*/  UMOV UR4, 0xffffffff ;  /* 0xffffffff00047882 */ /* 0x000fe20000000000 */
[----:B--2---:R-:W-:Y:S02]  /*19870*/  IMAD R13, R4, R7, RZ ;  /* 0x00000007040d7224 */ /* 0x004fe400078e02ff */
        /* <DEDUP_REMOVED lines=17> */
.L_x_971:
[----:B------:R-:W-:Y:S02]  /*19990*/  ULDC UR4, c[0x0][0xc38] ;  /* 0x00030e0000047ab9 */ /* 0x000fe40000000800 */
[----:B------:R-:W-:-:S04]  /*199a0*/  IMAD.U32 R2, RZ, RZ, UR4 ;  /* 0x00000004ff027e24 */ /* 0x000fc8000f8e00ff */
[----:B-1----:R-:W-:-:S04]  /*199b0*/  IMAD R5, R14, R2, RZ ;  /* 0x000000020e057224 */ /* 0x002fc800078e02ff */
[----:B------:R-:W-:-:S05]  /*199c0*/  IMAD.IADD R6, R5, 0x1, R6 ;  /* 0x0000000105067824 */ /* 0x000fca00078e0206 */
[----:B------:R-:W-:-:S13]  /*199d0*/  ISETP.GT.AND P6, PT, R6, R0, PT ;  /* 0x000000000600720c */ /* 0x000fda0003fc4270 */
[----:B------:R-:W-:Y:S05]  /*199e0*/  @!P6 BRA `(.L_x_839) ;  /* 0xfffffffc005ce947 */ /* 0x000fea000383ffff */
.L_x_836:
[----:B------:R-:W-:Y:S01]  /*199f0*/  IMAD.IADD R6, R6, 0x1, -R5 ;  /* 0x0000000106067824 */ /* 0x000fe200078e0a05 */
[----:B------:R-:W-:-:S03]  /*19a00*/  UMOV UR4, 0xffffffff ;  /* 0xffffffff00047882 */ /* 0x000fc60000000000 */
[----:B------:R-:W-:-:S05]  /*19a10*/  IMAD R5, R3, R2, R6 ;  /* 0x0000000203057224 */ /* 0x000fca00078e0206 */
[----:B------:R-:W-:Y:S01]  /*19a20*/  ISETP.GT.AND P6, PT, R5, R0, PT ;  /* 0x000000000500720c */ /* 0x000fe20003fc4270 */
[----:B------:R-:W-:-:S12]  /*19a30*/  BRA.DIV UR4, `(.L_x_840) ;  /* 0x0000003e04e87947 */ /* 0x000fd8000b800000 */
[----:B------:R-:W-:-:S04]  /*19a40*/  VOTE.ANY R8, PT, !P6 ;  /* 0x0000000000087806 */ /* 0x000fc800070e0100 */
[----:B------:R-:W1:Y:S02]  /*19a50*/  POPC R5, R8 ;  /* 0x0000000800057309 */ /* 0x000e640000000000 */
[----:B-1----:R1:W2:Y:S04]  /*19a60*/  SHFL.IDX PT, R7, R7, R5, 0x1f ;  /* 0x00001f0507077589 */ /* 0x0022a800000e0000 */
[----:B------:R1:W3:Y:S02]  /*19a70*/  SHFL.IDX PT, R4, R4, R5, 0x1f ;  /* 0x00001f0504047589 */ /* 0x0002e400000e0000 */
.L_x_976:
[----:B------:R-:W-:-:S13]  /*19a80*/  ISETP.NE.AND P0, PT, R8, RZ, PT ;  /* 0x000000ff0800720c */ /* 0x000fda0003f05270 */
[----:B------:R-:W-:Y:S05]  /*19a90*/  @!P0 BRA `(.L_x_841) ;  /* 0x0000000000108947 */ /* 0x000fea0003800000 */
[----:B------:R-:W-:Y:S01]  /*19aa0*/  UMOV UR4, 0xffffffff ;  /* 0xffffffff00047882 */ /* 0x000fe20000000000 */
[----:B------:R-:W-:Y:S02]  /*19ab0*/  IADD3 R12, R5, -0x1, RZ ;  /* 0xffffffff050c7810 */ /* 0x000fe40007ffe0ff */
[----:B------:R-:W-:Y:S05]  /*19ac0*/  BRA.DIV UR4, `(.L_x_842) ;  /* 0x0000004204207947 */ /* 0x000fea000b800000 */
[----:B------:R4:W0:Y:S02]  /*19ad0*/  SHFL.IDX PT, R24, R3, R12, 0x1f ;  /* 0x00001f0c03187589 */ /* 0x00082400000e0000 */
.L_x_841:
[----:B--2---:R-:W-:Y:S01]  /*19ae0*/  IABS R8, R7 ;  /* 0x0000000700087213 */ /* 0x004fe20000000000 */
[----:B0-----:R-:W-:Y:S01]  /*19af0*/  IMAD R24, R24, R2, R6 ;  /* 0x0000000218187224 */ /* 0x001fe200078e0206 */
[----:B---3--:R-:W-:Y:S01]  /*19b00*/  IABS R6, R4 ;  /* 0x0000000400067213 */ /* 0x008fe20000000000 */
[----:B------:R-:W-:Y:S01]  /*19b10*/  IMAD.MOV.U32 R2, RZ, RZ, RZ ;  /* 0x000000ffff027224 */ /* 0x000fe200078e00ff */
[----:B------:R-:W0:Y:S01]  /*19b20*/  I2F.RP R9, R8 ;  /* 0x0000000800097306 */ /* 0x000e220000209400 */
[----:B------:R-:W-:Y:S02]  /*19b30*/  IMAD.IADD R0, R0, 0x1, -R24 ;  /* 0x0000000100007824 */ /* 0x000fe400078e0a18 */
[----:B------:R-:W-:-:S05]  /*19b40*/  IMAD.IADD R27, R5, 0x1, R27 ;  /* 0x00000001051b7824 */ /* 0x000fca00078e021b */
[----:B------:R-:W2:Y:S08]  /*19b50*/  I2F.RP R10, R6 ;  /* 0x00000006000a7306 */ /* 0x000eb00000209400 */
[----:B0-----:R-:W4:Y:S08]  /*19b60*/  MUFU.RCP R9, R9 ;  /* 0x0000000900097308 */ /* 0x001f300000001000 */
[----:B--2---:R-:W-:Y:S01]  /*19b70*/  MUFU.RCP R10, R10 ;  /* 0x0000000a000a7308 */ /* 0x004fe20000001000 */
[----:B----4-:R-:W-:-:S07]  /*19b80*/  VIADD R3, R9, 0xffffffe ;  /* 0x0ffffffe09037836 */ /* 0x010fce0000000000 */
        /* <DEDUP_REMOVED lines=8> */
[----:B------:R-:W-:Y:S02]  /*19c10*/  IMAD R11, R9, R12, R11 ;  /* 0x0000000c090b7224 */ /* 0x000fe400078e020b */
[----:B------:R-:W-:Y:S02]  /*19c20*/  VIADD R12, R10, 0xffffffe ;  /* 0x0ffffffe0a0c7836 */ /* 0x000fe40000000000 */
[----:B------:R-:W-:Y:S01]  /*19c30*/  IMAD.MOV.U32 R2, RZ, RZ, RZ ;  /* 0x000000ffff027224 */ /* 0x000fe200078e00ff */
[----:B------:R-:W-:Y:S01]  /*19c40*/  ISETP.GT.U32.AND P1, PT, R8, R11, PT ;  /* 0x0000000b0800720c */ /* 0x000fe20003f24070 */
[----:B------:R-:W0:-:S12]  /*19c50*/  F2I.FTZ.U32.TRUNC.NTZ R3, R12 ;  /* 0x0000000c00037305 */ /* 0x000e18000021f000 */
[----:B------:R-:W-:Y:S02]  /*19c60*/  @!P1 IMAD.IADD R11, R11, 0x1, -R8 ;  /* 0x000000010b0b9824 */ /* 0x000fe400078e0a08 */
[----:B------:R-:W-:Y:S01]  /*19c70*/  @!P1 VIADD R9, R9, 0x1 ;  /* 0x0000000109099836 */ /* 0x000fe20000000000 */
[----:B------:R-:W-:Y:S02]  /*19c80*/  ISETP.NE.AND P1, PT, R7, RZ, PT ;  /* 0x000000ff0700720c */ /* 0x000fe40003f25270 */
[----:B------:R-:W-:Y:S01]  /*19c90*/  ISETP.GE.U32.AND P0, PT, R11, R8, PT ;  /* 0x000000080b00720c */ /* 0x000fe20003f06070 */
[----:B0-----:R-:W-:Y:S01]  /*19ca0*/  IMAD.MOV R11, RZ, RZ, -R3 ;  /* 0x000000ffff0b7224 */ /* 0x001fe200078e0a03 */
[----:B------:R-:W-:-:S03]  /*19cb0*/  IABS R8, R4 ;  /* 0x0000000400087213 */ /* 0x000fc60000000000 */
[----:B------:R-:W-:Y:S02]  /*19cc0*/  IMAD R11, R11, R6, RZ ;  /* 0x000000060b0b7224 */ /* 0x000fe400078e02ff */
[----:B------:R-:W-:Y:S02]  /*19cd0*/  IMAD.MOV R8, RZ, RZ, -R8 ;  /* 0x000000ffff087224 */ /* 0x000fe400078e0a08 */
[----:B------:R-:W-:Y:S01]  /*19ce0*/  IMAD.HI.U32 R2, R3, R11, R2 ;  /* 0x0000000b03027227 */ /* 0x000fe200078e0002 */
[----:B------:R-:W-:-:S03]  /*19cf0*/  LOP3.LUT R3, R0, R7, RZ, 0x3c, !PT ;  /* 0x0000000700037212 */ /* 0x000fc600078e3cff */
[----:B------:R-:W-:Y:S01]  /*19d00*/  @P0 VIADD R9, R9, 0x1 ;  /* 0x0000000109090836 */ /* 0x000fe20000000000 */
[----:B------:R-:W-:-:S13]  /*19d10*/  ISETP.GE.AND P2, PT, R3, RZ, PT ;  /* 0x000000ff0300720c */ /* 0x000fda0003f46270 */
        /* <DEDUP_REMOVED lines=17> */
[--C-:B------:R-:W-:Y:S02]  /*19e30*/  IMAD.MOV R3, RZ, RZ, -R2.reuse ;  /* 0x000000ffff037224 */ /* 0x100fe400078e0a02 */
[C---:B------:R-:W-:Y:S02]  /*19e40*/  IMAD R2, R4.reuse, 0x1000000, R2 ;  /* 0x0100000004027824 */ /* 0x040fe400078e0202 */
[----:B------:R-:W-:-:S04]  /*19e50*/  IMAD R9, R4, R3, R9 ;  /* 0x0000000304097224 */ /* 0x000fc800078e0209 */
[----:B------:R-:W-:Y:S01]  /*19e60*/  IMAD R26, R9, 0x10000, R2 ;  /* 0x00010000091a7824 */ /* 0x000fe200078e0202 */
[----:B------:R-:W-:Y:S06]  /*19e70*/  BRA `(.L_x_843) ;  /* 0x00000000001c7947 */ /* 0x000fec0003800000 */
.L_x_837:
[----:B------:R-:W-:Y:S01]  /*19e80*/  UMOV UR4, URZ ;  /* 0x0000003f00047c82 */ /* 0x000fe20008000000 */
[----:B------:R-:W-:Y:S01]  /*19e90*/  UMOV UR5, URZ ;  /* 0x0000003f00057c82 */ /* 0x000fe20008000000 */
[----:B------:R-:W-:Y:S01]  /*19ea0*/  ULDC UR6, c[0x0][0xc3c] ;  /* 0x00030f0000067ab9 */ /* 0x000fe20000000800 */
[----:B------:R-:W-:Y:S02]  /*19eb0*/  IMAD.MOV.U32 R24, RZ, RZ, R0 ;  /* 0x000000ffff187224 */ /* 0x000fe400078e0000 */
[----:B------:R-:W-:Y:S02]  /*19ec0*/  IMAD.U32 R25, RZ, RZ, UR4 ;  /* 0x00000004ff197e24 */ /* 0x000fe4000f8e00ff */
[----:B------:R-:W-:Y:S02]  /*19ed0*/  IMAD.U32 R26, RZ, RZ, UR5 ;  /* 0x00000005ff1a7e24 */ /* 0x000fe4000f8e00ff */
[----:B------:R-:W-:-:S07]  /*19ee0*/  IMAD.U32 R27, RZ, RZ, UR6 ;  /* 0x00000006ff1b7e24 */ /* 0x000fce000f8e00ff */
.L_x_843:
[----:B------:R-:W2:Y:S01]  /*19ef0*/  S2R R0, SR_TID.X ;  /* 0x0000000000007919 */ /* 0x000ea20000002100 */
[----:B------:R-:W-:Y:S05]  /*19f00*/  WARPSYNC.ALL ;  /* 0x0000000000007948 */ /* 0x000fea0003800000 */
[----:B------:R-:W-:Y:S01]  /*19f10*/  BAR.SYNC.DEFER_BLOCKING 0x4, 0x180 ;  /* 0x0106000000007b1d */ /* 0x000fe20000010000 */
[----:B--2---:R-:W-:-:S04]  /*19f20*/  LOP3.LUT R0, R0, 0x1f, RZ, 0xc0, !PT ;  /* 0x0000001f00007812 */ /* 0x004fc800078ec0ff */
[----:B------:R-:W-:-:S13]  /*19f30*/  ISETP.NE.AND P0, PT, R0, RZ, PT ;  /* 0x000000ff0000720c */ /* 0x000fda0003f05270 */
[----:B0-----:R-:W0:Y:S01]  /*19f40*/  @!P0 S2R R3, SR_CgaCtaId ;  /* 0x0000000000038919 */ /* 0x001e220000008800 */
[----:B------:R-:W-:-:S04]  /*19f50*/  @!P0 MOV R0, 0x400 ;  /* 0x0000040000008802 */ /* 0x000fc80000000f00 */
[----:B0-----:R-:W-:-:S05]  /*19f60*/  @!P0 LEA R17, R3, R0, 0x18 ;  /* 0x0000000003118211 */ /* 0x001fca00078ec0ff */
[----:B------:R0:W-:Y:S01]  /*19f70*/  @!P0 STS.128 [R17+0x28cd0], R24 ;  /* 0x028cd01811008388 */ /* 0x0001e20000000c00 */
[----:B------:R-:W-:Y:S06]  /*19f80*/  BAR.ARV 0x5, 0x180 ;  /* 0x0146000000007b1d */ /* 0x000fec0000002000 */
.L_x_834:
[----:B------:R-:W-:Y:S02]  /*19f90*/  ULDC UR4, c[0x0][0xc3c] ;  /* 0x00030f0000047ab9 */ /* 0x000fe40000000800 */
[----:B----4-:R-:W-:-:S13]  /*19fa0*/  ISETP.GE.AND P0, PT, R27, UR4, PT ;  /* 0x000000041b007c0c */ /* 0x010fda000bf06270 */
[----:B------:R-:W-:Y:S05]  /*19fb0*/  @!P0 BRA `(.L_x_844) ;  /* 0xffffff9800188947 */ /* 0x000fea000383ffff */
[----:B------:R-:W-:Y:S05]  /*19fc0*/  BSYNC B8 ;  /* 0x0000000000087941 */ /* 0x000fea0003800000 */
.L_x_735:
[----:B------:R-:W4:Y:S01]  /*19fd0*/  LDL.LU R0, [R1+0x20] ;  /* 0x0000200001007983 */ /* 0x000f220000300800 */
[----:B------:R-:W-:Y:S01]  /*19fe0*/  BSSY B0, `(.L_x_845) ;  /* 0x000000b000007945 */ /* 0x000fe20003800000 */
[----:B-1----:R-:W1:Y:S01]  /*19ff0*/  S2R R5, SR_CgaCtaId ;  /* 0x0000000000057919 */ /* 0x002e620000008800 */
[----:B----4-:R-:W-:-:S05]  /*1a000*/  VIADD R0, R0, 0x1 ;  /* 0x0000000100007836 */ /* 0x010fca0000000000 */
[----:B------:R-:W-:-:S04]  /*1a010*/  LEA.HI R2, R0, R0, RZ, 0x1 ;  /* 0x0000000000027211 */ /* 0x000fc800078f08ff */
[----:B------:R-:W-:Y:S02]  /*1a020*/  LOP3.LUT R3, R2, 0xfffffffe, RZ, 0xc0, !PT ;  /* 0xfffffffe02037812 */ /* 0x000fe400078ec0ff */
[----:B------:R-:W-:-:S03]  /*1a030*/  MOV R2, 0x400 ;  /* 0x0000040000027802 */ /* 0x000fc60000000f00 */
[----:B------:R-:W-:Y:S01]  /*1a040*/  IMAD.IADD R0, R0, 0x1, -R3 ;  /* 0x0000000100007824 */ /* 0x000fe200078e0a03 */
[----:B-1----:R-:W-:-:S04]  /*1a050*/  LEA R7, R5, R2, 0x18 ;  /* 0x0000000205077211 */ /* 0x002fc800078ec0ff */
[----:B------:R-:W-:-:S04]  /*1a060*/  SHF.L.U32 R0, R0, 0x1f, RZ ;  /* 0x0000001f00007819 */ /* 0x000fc800000006ff */
[----:B------:R-:W1:Y:S02]  /*1a070*/  SYNCS.PHASECHK.TRANS64.TRYWAIT P0, [R7+URZ+0x28c20], R0 ;  /* 0x028c2000070075a7 */ /* 0x000e64000800017f */
[----:B-1----:R-:W-:Y:S05]  /*1a080*/  @!P0 BRA `(.L_x_846) ;  /* 0x0000003800d88947 */ /* 0x002fea0003800000 */
.L_x_979:
[----:B------:R-:W-:Y:S05]  /*1a090*/  BSYNC B0 ;  /* 0x0000000000007941 */ /* 0x000fea0003800000 */
.L_x_845:
[----:B------:R-:W-:-:S03]  /*1a0a0*/  UMOV UR4, 0xffffffff ;  /* 0xffffffff00047882 */ /* 0x000fc60000000000 */
[----:B------:R-:W-:Y:S05]  /*1a0b0*/  BRA.DIV UR4, `(.L_x_847) ;  /* 0x0000003a04e07947 */ /* 0x000fea000b800000 */
[----:B-1----:R-:W1:Y:S02]  /*1a0c0*/  S2R R0, SR_TID.X ;  /* 0x0000000000007919 */ /* 0x002e640000002100 */
[----:B-1----:R-:W-:-:S04]  /*1a0d0*/  SHF.R.U32.HI R0, RZ, 0x5, R0 ;  /* 0x00000005ff007819 */ /* 0x002fc80000011600 */
[----:B------:R-:W-:-:S05]  /*1a0e0*/  LOP3.LUT R0, R0, 0x3, RZ, 0xc0, !PT ;  /* 0x0000000300007812 */ /* 0x000fca00078ec0ff */
[----:B------:R1:W4:Y:S02]  /*1a0f0*/  SHFL.IDX PT, R14, R0, RZ, 0x1f ;  /* 0x00001fff000e7589 */ /* 0x00032400000e0000 */
.L_x_982:
[----:B----4-:R-:W-:-:S13]  /*1a100*/  ISETP.NE.AND P0, PT, R14, RZ, PT ;  /* 0x000000ff0e00720c */ /* 0x010fda0003f05270 */
[----:B------:R-:W-:Y:S05]  /*1a110*/  @P0 BRA `(.L_x_590) ;  /* 0x0000000000880947 */ /* 0x000fea0003800000 */
[----:B------:R-:W-:-:S03]  /*1a120*/  UMOV UR4, 0xffffffff ;  /* 0xffffffff00047882 */ /* 0x000fc60000000000 */
[----:B------:R-:W-:Y:S05]  /*1a130*/  BRA.DIV UR4, `(.L_x_848) ;  /* 0x0000003a04f47947 */ /* 0x000fea000b800000 */
[----:B------:R-:W-:-:S13]  /*1a140*/  ELECT P6, URZ, PT ;  /* 0x00000000003f782f */ /* 0x000fda00038c0000 */
.L_x_985:
[----:B------:R-:W-:Y:S05]  /*1a150*/  @!P6 BRA `(.L_x_590) ;  /* 0x000000000078e947 */ /* 0x000fea0003800000 */
[----:B------:R-:W-:-:S06]  /*1a160*/  ULOP3.LUT UR4, UR36, 0x2, URZ, 0xfc, !UPT ;  /* 0x0000000224047892 */ /* 0x000fcc000f8efc3f */
[----:B-1----:R-:W-:-:S05]  /*1a170*/  IMAD.U32 R0, RZ, RZ, UR4 ;  /* 0x00000004ff007e24 */ /* 0x002fca000f8e00ff */
[----:B------:R-:W-:-:S13]  /*1a180*/  ISETP.NE.AND P0, PT, R0, 0x3, PT ;  /* 0x000000030000780c */ /* 0x000fda0003f05270 */
[----:B------:R-:W-:Y:S05]  /*1a190*/  @!P0 BRA `(.L_x_849) ;  /* 0x0000000000048947 */ /* 0x000fea0003800000 */
[----:B------:R-:W-:Y:S01]  /*1a1a0*/  BPT.TRAP 0x1 ;  /* 0x000000040000795c */ /* 0x000fe20000300000 */
.L_x_849:
[----:B------:R-:W-:Y:S01]  /*1a1b0*/  IMAD R5, R22, 0x8, R7 ;  /* 0x0000000816057824 */ /* 0x000fe200078e0207 */
[----:B------:R-:W-:Y:S01]  /*1a1c0*/  SHF.L.U32 R0, R28, 0x1f, RZ ;  /* 0x0000001f1c007819 */ /* 0x000fe200000006ff */
[----:B------:R-:W-:-:S03]  /*1a1d0*/  VIADD R22, R22, 0x1 ;  /* 0x0000000116167836 */ /* 0x000fc60000000000 */
[----:B------:R-:W1:Y:S02]  /*1a1e0*/  SYNCS.PHASECHK.TRANS64.TRYWAIT P1, [R5+URZ+0x28c40], R0 ;  /* 0x028c4000050075a7 */ /* 0x000e64000802017f */
[----:B------:R-:W-:-:S04]  /*1a1f0*/  ISETP.NE.AND P2, PT, R22, 0x2, PT ;  /* 0x000000021600780c */ /* 0x000fc80003f45270 */
[----:B------:R-:W-:Y:S01]  /*1a200*/  SEL R3, RZ, 0x1, P2 ;  /* 0x00000001ff037807 */ /* 0x000fe20001000000 */
[----:B-1----:R-:W-:Y:S08]  /*1a210*/  @!P1 BRA `(.L_x_850) ;  /* 0x0000003800dc9947 */ /* 0x002ff00003800000 */
.L_x_986:
[----:B------:R-:W-:Y:S02]  /*1a220*/  SEL R22, R22, RZ, P2 ;  /* 0x000000ff16167207 */ /* 0x000fe40001000000 */
[----:B------:R-:W-:Y:S01]  /*1a230*/  LOP3.LUT R2, R28, R3, RZ, 0x3c, !PT ;  /* 0x000000031c027212 */ /* 0x000fe200078e3cff */
[----:B------:R-:W-:Y:S06]  /*1a240*/  @!P0 BRA `(.L_x_851) ;  /* 0x0000000000048947 */ /* 0x000fec0003800000 */
[----:B------:R-:W-:Y:S01]  /*1a250*/  BPT.TRAP 0x1 ;  /* 0x000000040000795c */ /* 0x000fe20000300000 */
.L_x_851:
[----:B------:R-:W-:Y:S01]  /*1a260*/  IMAD R3, R22, 0x8, R7 ;  /* 0x0000000816037824 */ /* 0x000fe200078e0207 */
[----:B------:R-:W-:-:S04]  /*1a270*/  SHF.L.U32 R2, R2, 0x1f, RZ ;  /* 0x0000001f02027819 */ /* 0x000fc800000006ff */
[----:B------:R-:W4:Y:S02]  /*1a280*/  SYNCS.PHASECHK.TRANS64.TRYWAIT P1, [R3+URZ+0x28c40], R2 ;  /* 0x028c4002030075a7 */ /* 0x000f24000802017f */
[----:B----4-:R-:W-:Y:S05]  /*1a290*/  @!P1 BRA `(.L_x_852) ;  /* 0x0000003800d09947 */ /* 0x010fea0003800000 */
.L_x_987:
[----:B------:R-:W-:Y:S05]  /*1a2a0*/  @!P0 BRA `(.L_x_853) ;  /* 0x0000000000048947 */ /* 0x000fea0003800000 */
[----:B------:R-:W-:Y:S01]  /*1a2b0*/  BPT.TRAP 0x1 ;  /* 0x000000040000795c */ /* 0x000fe20000300000 */
.L_x_853:
[----:B------:R-:W5:Y:S02]  /*1a2c0*/  SYNCS.PHASECHK.TRANS64.TRYWAIT P1, [R5+URZ+0x28c60], R0 ;  /* 0x028c6000050075a7 */ /* 0x000f64000802017f */
[----:B-----5:R-:W-:Y:S05]  /*1a2d0*/  @!P1 BRA `(.L_x_854) ;  /* 0x0000003800d49947 */ /* 0x020fea0003800000 */
.L_x_988:
[----:B------:R-:W-:Y:S05]  /*1a2e0*/  @!P0 BRA `(.L_x_855) ;  /* 0x0000000000048947 */ /* 0x000fea0003800000 */
[----:B------:R-:W-:Y:S01]  /*1a2f0*/  BPT.TRAP 0x1 ;  /* 0x000000040000795c */ /* 0x000fe20000300000 */
.L_x_855:
[----:B------:R0:W0:Y:S02]  /*1a300*/  SYNCS.PHASECHK.TRANS64.TRYWAIT P0, [R3+URZ+0x28c60], R2 ;  /* 0x028c6002030075a7 */ /* 0x000024000800017f */
[----:B0-----:R-:W-:Y:S05]  /*1a310*/  @!P0 NANOSLEEP.SYNCS 0x989680 ;  /* 0x009896800000895d */ /* 0x001fea0003900000 */
[----:B------:R-:W0:Y:S02]  /*1a320*/  @!P0 SYNCS.PHASECHK.TRANS64 P0, [R3+URZ+0x28c60], R2 ;  /* 0x028c6002030085a7 */ /* 0x000e24000800007f */
[----:B0-----:R-:W-:Y:S05]  /*1a330*/  @!P0 BRA `(.L_x_855) ;  /* 0xfffffffc00f08947 */ /* 0x001fea000383ffff */
.L_x_590:
[----:B------:R-:W-:Y:S05]  /*1a340*/  BSYNC B9 ;  /* 0x0000000000097941 */ /* 0x000fea0003800000 */
.L_x_587:
[----:B------:R-:W-:Y:S05]  /*1a350*/  EXIT ;  /* 0x000000000000794d */ /* 0x000fea0003800000 */
.L_x_608:
[----:B0-----:R0:W1:Y:S02]  /*1a360*/  SYNCS.PHASECHK.TRANS64.TRYWAIT P4, [R58+URZ+0x28c90], R65 ;  /* 0x028c90413a0075a7 */ /* 0x001064000808017f */
[----:B-1----:R-:W-:Y:S05]  /*1a370*/  @!P4 NANOSLEEP.SYNCS 0x989680 ;  /* 0x009896800000c95d */ /* 0x002fea0003900000 */
[----:B------:R-:W1:Y:S02]  /*1a380*/  @!P4 SYNCS.PHASECHK.TRANS64 P4, [R58+URZ+0x28c90], R65 ;  /* 0x028c90413a00c5a7 */ /* 0x000e64000808007f */
[----:B-1----:R-:W-:Y:S05]  /*1a390*/  @!P4 BRA `(.L_x_608) ;  /* 0xfffffffc00f0c947 */ /* 0x002fea000383ffff */
[----:B------:R-:W-:Y:S05]  /*1a3a0*/  BRA `(.L_x_856) ;  /* 0xfffffe8c00387947 */ /* 0x000fea000383ffff */
.L_x_609:
[----:B------:R-:W-:Y:S01]  /*1a3b0*/  BSSY B1, `(.L_x_857) ;  /* 0x0000007000017945 */ /* 0x000fe20003800000 */
[----:B------:R-:W-:Y:S01]  /*1a3c0*/  IMAD.MOV.U32 R12, RZ, RZ, RZ ;  /* 0x000000ffff0c7224 */ /* 0x000fe200078e00ff */
[----:B------:R-:W-:Y:S01]  /*1a3d0*/  MOV R15, 0xffffffff ;  /* 0xffffffff000f7802 */ /* 0x000fe20000000f00 */
[----:B------:R-:W-:-:S07]  /*1a3e0*/  IMAD.MOV.U32 R11, RZ, RZ, 0x1c1f ;  /* 0x00001c1fff0b7424 */ /* 0x000fce00078e00ff */
[----:B0-----:R-:W-:Y:S05]  /*1a3f0*/  WARPSYNC.COLLECTIVE R15, `(.L_x_858) ;  /* 0x000000000f087348 */ /* 0x001fea0003c00000 */
[----:B------:R1:W2:Y:S02]  /*1a400*/  SHFL.IDX P6, R14, R13, R12, R11 ;  /* 0x0000000c0d0e7389 */ /* 0x0002a400000c000b */
[----:B012---:R-:W-:Y:S01]  /*1a410*/  ENDCOLLECTIVE ;  /* 0x000000000000791b */ /* 0x007fe20003800000 */
.L_x_858:
[----:B------:R-:W-:Y:S05]  /*1a420*/  BSYNC B1 ;  /* 0x0000000000017941 */ /* 0x000fea0003800000 */
.L_x_857:
[----:B------:R-:W-:Y:S02]  /*1a430*/  IMAD.MOV.U32 R13, RZ, RZ, R67 ;  /* 0x000000ffff0d7224 */ /* 0x000fe400078e0043 */
[----:B------:R-:W-:Y:S02]  /*1a440*/  IMAD.MOV.U32 R12, RZ, RZ, RZ ;  /* 0x000000ffff0c7224 */ /* 0x000fe400078e00ff */
[----:B------:R-:W-:Y:S02]  /*1a450*/  IMAD.MOV.U32 R11, RZ, RZ, 0x1c1f ;  /* 0x00001c1fff0b7424 */ /* 0x000fe400078e00ff */
[----:B------:R-:W-:Y:S02]  /*1a460*/  IMAD.MOV.U32 R15, RZ, RZ, -0x1 ;  /* 0xffffffffff0f7424 */ /* 0x000fe400078e00ff */
[----:B------:R-:W-:-:S07]  /*1a470*/  IMAD.MOV.U32 R69, RZ, RZ, R14 ;  /* 0x000000ffff457224 */ /* 0x000fce00078e000e */
[----:B------:R-:W-:Y:S05]  /*1a480*/  WARPSYNC.COLLECTIVE R15, `(.L_x_859) ;  /* 0x000000000f087348 */ /* 0x000fea0003c00000 */
[----:B------:R0:W1:Y:S02]  /*1a490*/  SHFL.IDX P6, R14, R13, R12, R11 ;  /* 0x0000000c0d0e7389 */ /* 0x00006400000c000b */
[----:B01----:R-:W-:Y:S01]  /*1a4a0*/  ENDCOLLECTIVE ;  /* 0x000000000000791b */ /* 0x003fe20003800000 */
.L_x_859:
[----:B------:R-:W-:Y:S05]  /*1a4b0*/  BRA `(.L_x_860) ;  /* 0xfffffe8c00087947 */ /* 0x000fea000383ffff */
.L_x_619:
[----:B0-----:R0:W1:Y:S02]  /*1a4c0*/  SYNCS.PHASECHK.TRANS64.TRYWAIT P4, [R58+URZ+0x28c90], R65 ;  /* 0x028c90413a0075a7 */ /* 0x001064000808017f */
[----:B-1----:R-:W-:Y:S05]  /*1a4d0*/  @!P4 NANOSLEEP.SYNCS 0x989680 ;  /* 0x009896800000c95d */ /* 0x002fea0003900000 */
[----:B------:R-:W1:Y:S02]  /*1a4e0*/  @!P4 SYNCS.PHASECHK.TRANS64 P4, [R58+URZ+0x28c90], R65 ;  /* 0x028c90413a00c5a7 */ /* 0x000e64000808007f */
[----:B-1----:R-:W-:Y:S05]  /*1a4f0*/  @!P4 BRA `(.L_x_619) ;  /* 0xfffffffc00f0c947 */ /* 0x002fea000383ffff */
[----:B------:R-:W-:Y:S05]  /*1a500*/  BRA `(.L_x_861) ;  /* 0xfffffe9400707947 */ /* 0x000fea000383ffff */
.L_x_620:
[----:B------:R-:W-:Y:S01]  /*1a510*/  BSSY B1, `(.L_x_862) ;  /* 0x0000007000017945 */ /* 0x000fe20003800000 */
[----:B------:R-:W-:Y:S02]  /*1a520*/  IMAD.MOV.U32 R12, RZ, RZ, RZ ;  /* 0x000000ffff0c7224 */ /* 0x000fe400078e00ff */
[----:B------:R-:W-:Y:S02]  /*1a530*/  IMAD.MOV.U32 R11, RZ, RZ, 0x1c1f ;  /* 0x00001c1fff0b7424 */ /* 0x000fe400078e00ff */
[----:B------:R-:W-:-:S07]  /*1a540*/  IMAD.MOV.U32 R15, RZ, RZ, -0x1 ;  /* 0xffffffffff0f7424 */ /* 0x000fce00078e00ff */
[----:B0-----:R-:W-:Y:S05]  /*1a550*/  WARPSYNC.COLLECTIVE R15, `(.L_x_863) ;  /* 0x000000000f087348 */ /* 0x001fea0003c00000 */
[----:B------:R1:W2:Y:S02]  /*1a560*/  SHFL.IDX P6, R14, R13, R12, R11 ;  /* 0x0000000c0d0e7389 */ /* 0x0002a400000c000b */
[----:B012---:R-:W-:Y:S01]  /*1a570*/  ENDCOLLECTIVE ;  /* 0x000000000000791b */ /* 0x007fe20003800000 */
.L_x_863:
[----:B------:R-:W-:Y:S05]  /*1a580*/  BSYNC B1 ;  /* 0x0000000000017941 */ /* 0x000fea0003800000 */
.L_x_862:
        /* <DEDUP_REMOVED lines=8> */
.L_x_864:
[----:B------:R-:W-:Y:S01]  /*1a610*/  IMAD.MOV.U32 R67, RZ, RZ, R14 ;  /* 0x000000ffff437224 */ /* 0x000fe200078e000e */
[----:B------:R-:W-:Y:S06]  /*1a620*/  BRA `(.L_x_865) ;  /* 0xfffffe94003c7947 */ /* 0x000fec000383ffff */
.L_x_625:
[----:B-1----:R1:W2:Y:S02]  /*1a630*/  SYNCS.PHASECHK.TRANS64.TRYWAIT P2, [R58+URZ+0x28c90], R65 ;  /* 0x028c90413a0075a7 */ /* 0x0022a4000804017f */
[----:B--2---:R-:W-:Y:S05]  /*1a640*/  @!P2 NANOSLEEP.SYNCS 0x989680 ;  /* 0x009896800000a95d */ /* 0x004fea0003900000 */
[----:B------:R-:W2:Y:S02]  /*1a650*/  @!P2 SYNCS.PHASECHK.TRANS64 P2, [R58+URZ+0x28c90], R65 ;  /* 0x028c90413a00a5a7 */ /* 0x000ea4000804007f */
[----:B--2---:R-:W-:Y:S05]  /*1a660*/  @!P2 BRA `(.L_x_625) ;  /* 0xfffffffc00f0a947 */ /* 0x004fea000383ffff */
[----:B------:R-:W-:Y:S05]  /*1a670*/  BRA `(.L_x_866) ;  /* 0xfffffe9c00347947 */ /* 0x000fea000383ffff */
.L_x_626:
[----:B------:R-:W-:Y:S01]  /*1a680*/  BSSY B1, `(.L_x_867) ;  /* 0x0000007000017945 */ /* 0x000fe20003800000 */
[----:B------:R-:W-:Y:S02]  /*1a690*/  IMAD.MOV.U32 R12, RZ, RZ, RZ ;  /* 0x000000ffff0c7224 */ /* 0x000fe400078e00ff */
[----:B------:R-:W-:Y:S02]  /*1a6a0*/  IMAD.MOV.U32 R11, RZ, RZ, 0x1c1f ;  /* 0x00001c1fff0b7424 */ /* 0x000fe400078e00ff */
[----:B------:R-:W-:-:S07]  /*1a6b0*/  IMAD.MOV.U32 R15, RZ, RZ, -0x1 ;  /* 0xffffffffff0f7424 */ /* 0x000fce00078e00ff */
[----:B-1----:R-:W-:Y:S05]  /*1a6c0*/  WARPSYNC.COLLECTIVE R15, `(.L_x_868) ;  /* 0x000000000f087348 */ /* 0x002fea0003c00000 */
[----:B------:R0:W2:Y:S02]  /*1a6d0*/  SHFL.IDX P6, R14, R13, R12, R11 ;  /* 0x0000000c0d0e7389 */ /* 0x0000a400000c000b */
[----:B012---:R-:W-:Y:S01]  /*1a6e0*/  ENDCOLLECTIVE ;  /* 0x000000000000791b */ /* 0x007fe20003800000 */
.L_x_868:
[----:B------:R-:W-:Y:S05]  /*1a6f0*/  BSYNC B1 ;  /* 0x0000000000017941 */ /* 0x000fea0003800000 */
.L_x_867:
        /* <DEDUP_REMOVED lines=8> */
.L_x_869:
[----:B------:R-:W-:Y:S05]  /*1a780*/  BRA `(.L_x_870) ;  /* 0xfffffe9c00547947 */ /* 0x000fea000383ffff */
.L_x_630:
[----:B-1----:R1:W2:Y:S02]  /*1a790*/  SYNCS.PHASECHK.TRANS64.TRYWAIT P3, [R58+URZ+0x28cb0], R65 ;  /* 0x028cb0413a0075a7 */ /* 0x0022a4000806017f */
[----:B--2---:R-:W-:Y:S05]  /*1a7a0*/  @!P3 NANOSLEEP.SYNCS 0x989680 ;  /* 0x009896800000b95d */ /* 0x004fea0003900000 */
[----:B------:R-:W2:Y:S02]  /*1a7b0*/  @!P3 SYNCS.PHASECHK.TRANS64 P3, [R58+URZ+0x28cb0], R65 ;  /* 0x028cb0413a00b5a7 */ /* 0x000ea4000806007f */
[----:B--2---:R-:W-:Y:S05]  /*1a7c0*/  @!P3 BRA `(.L_x_630) ;  /* 0xfffffffc00f0b947 */ /* 0x004fea000383ffff */
[----:B------:R-:W-:Y:S05]  /*1a7d0*/  BRA `(.L_x_871) ;  /* 0xfffffe9c00e07947 */ /* 0x000fea000383ffff */
.L_x_643:
[----:B0-----:R0:W1:Y:S02]  /*1a7e0*/  SYNCS.PHASECHK.TRANS64.TRYWAIT P1, [R10+URZ+0x28c50], R7 ;  /* 0x028c50070a0075a7 */ /* 0x001064000802017f */
[----:B-1----:R-:W-:Y:S05]  /*1a7f0*/  @!P1 NANOSLEEP.SYNCS 0x989680 ;  /* 0x009896800000995d */ /* 0x002fea0003900000 */
[----:B------:R-:W1:Y:S02]  /*1a800*/  @!P1 SYNCS.PHASECHK.TRANS64 P1, [R10+URZ+0x28c50], R7 ;  /* 0x028c50070a0095a7 */ /* 0x000e64000802007f */
[----:B-1----:R-:W-:Y:S05]  /*1a810*/  @!P1 BRA `(.L_x_643) ;  /* 0xfffffffc00f09947 */ /* 0x002fea000383ffff */
[----:B------:R-:W-:Y:S05]  /*1a820*/  BRA `(.L_x_872) ;  /* 0xfffffeb000487947 */ /* 0x000fea000383ffff */
.L_x_651:
[----:B-1----:R1:W2:Y:S02]  /*1a830*/  SYNCS.PHASECHK.TRANS64.TRYWAIT P1, [R10+URZ+0x28c50], R11 ;  /* 0x028c500b0a0075a7 */ /* 0x0022a4000802017f */
[----:B--2---:R-:W-:Y:S05]  /*1a840*/  @!P1 NANOSLEEP.SYNCS 0x989680 ;  /* 0x009896800000995d */ /* 0x004fea0003900000 */
[----:B------:R-:W2:Y:S02]  /*1a850*/  @!P1 SYNCS.PHASECHK.TRANS64 P1, [R10+URZ+0x28c50], R11 ;  /* 0x028c500b0a0095a7 */ /* 0x000ea4000802007f */
[----:B--2---:R-:W-:Y:S05]  /*1a860*/  @!P1 BRA `(.L_x_651) ;  /* 0xfffffffc00f09947 */ /* 0x004fea000383ffff */
[----:B------:R-:W-:Y:S05]  /*1a870*/  BRA `(.L_x_650) ;  /* 0xfffffebc00687947 */ /* 0x000fea000383ffff */
.L_x_667:
        /* <DEDUP_REMOVED lines=8> */
.L_x_874:
[----:B------:R-:W-:Y:S05]  /*1a900*/  BSYNC B1 ;  /* 0x0000000000017941 */ /* 0x000fea0003800000 */
.L_x_873:
        /* <DEDUP_REMOVED lines=8> */
.L_x_875:
[----:B------:R-:W-:Y:S02]  /*1a990*/  IMAD.MOV.U32 R13, RZ, RZ, R24 ;  /* 0x000000ffff0d7224 */ /* 0x000fe400078e0018 */
[----:B------:R-:W-:-:S07]  /*1a9a0*/  IMAD.MOV.U32 R3, RZ, RZ, R14 ;  /* 0x000000ffff037224 */ /* 0x000fce00078e000e */
[----:B------:R-:W-:Y:S05]  /*1a9b0*/  WARPSYNC.COLLECTIVE R15, `(.L_x_876) ;  /* 0x000000000f087348 */ /* 0x000fea0003c00000 */
[----:B------:R0:W1:Y:S02]  /*1a9c0*/  SHFL.IDX P6, R14, R13, R12, R11 ;  /* 0x0000000c0d0e7389 */ /* 0x00006400000c000b */
[----:B01----:R-:W-:Y:S01]  /*1a9d0*/  ENDCOLLECTIVE ;  /* 0x000000000000791b */ /* 0x003fe20003800000 */
.L_x_876:
[----:B------:R-:W-:Y:S01]  /*1a9e0*/  MOV R13, R27 ;  /* 0x0000001b000d7202 */ /* 0x000fe20000000f00 */
[----:B------:R-:W-:-:S07]  /*1a9f0*/  IMAD.MOV.U32 R24, RZ, RZ, R14 ;  /* 0x000000ffff187224 */ /* 0x000fce00078e000e */
[----:B------:R-:W-:Y:S05]  /*1aa00*/  WARPSYNC.COLLECTIVE R15, `(.L_x_877) ;  /* 0x000000000f087348 */ /* 0x000fea0003c00000 */
[----:B------:R0:W1:Y:S02]  /*1aa10*/  SHFL.IDX P6, R14, R13, R12, R11 ;  /* 0x0000000c0d0e7389 */ /* 0x00006400000c000b */
[----:B01----:R-:W-:Y:S01]  /*1aa20*/  ENDCOLLECTIVE ;  /* 0x000000000000791b */ /* 0x003fe20003800000 */
.L_x_877:
[----:B------:R-:W-:Y:S01]  /*1aa30*/  IMAD.MOV.U32 R21, RZ, RZ, R14 ;  /* 0x000000ffff157224 */ /* 0x000fe200078e000e */
[----:B------:R-:W-:Y:S06]  /*1aa40*/  BRA `(.L_x_878) ;  /* 0xfffffed4002c7947 */ /* 0x000fec000383ffff */
.L_x_671:
[----:B0-----:R0:W1:Y:S02]  /*1aa50*/  SYNCS.PHASECHK.TRANS64.TRYWAIT P0, [R2+URZ+0x28c00], R13 ;  /* 0x028c000d020075a7 */ /* 0x001064000800017f */
[----:B-1----:R-:W-:Y:S05]  /*1aa60*/  @!P0 NANOSLEEP.SYNCS 0x989680 ;  /* 0x009896800000895d */ /* 0x002fea0003900000 */
[----:B------:R-:W1:Y:S02]  /*1aa70*/  @!P0 SYNCS.PHASECHK.TRANS64 P0, [R2+URZ+0x28c00], R13 ;  /* 0x028c000d020085a7 */ /* 0x000e64000800007f */
[----:B-1----:R-:W-:Y:S05]  /*1aa80*/  @!P0 BRA `(.L_x_671) ;  /* 0xfffffffc00f08947 */ /* 0x002fea000383ffff */
[----:B------:R-:W-:Y:S05]  /*1aa90*/  BRA `(.L_x_879) ;  /* 0xfffffed800547947 */ /* 0x000fea000383ffff */
.L_x_679:
        /* <DEDUP_REMOVED lines=8> */
.L_x_881:
[----:B------:R-:W-:Y:S05]  /*1ab20*/  BSYNC B1 ;  /* 0x0000000000017941 */ /* 0x000fea0003800000 */
.L_x_880:
        /* <DEDUP_REMOVED lines=8> */
.L_x_882:
[----:B------:R-:W-:Y:S02]  /*1abb0*/  IMAD.MOV.U32 R13, RZ, RZ, R24 ;  /* 0x000000ffff0d7224 */ /* 0x000fe400078e0018 */
[----:B------:R-:W-:-:S07]  /*1abc0*/  IMAD.MOV.U32 R3, RZ, RZ, R14 ;  /* 0x000000ffff037224 */ /* 0x000fce00078e000e */
[----:B------:R-:W-:Y:S05]  /*1abd0*/  WARPSYNC.COLLECTIVE R15, `(.L_x_883) ;  /* 0x000000000f087348 */ /* 0x000fea0003c00000 */
[----:B------:R0:W1:Y:S02]  /*1abe0*/  SHFL.IDX P6, R14, R13, R12, R11 ;  /* 0x0000000c0d0e7389 */ /* 0x00006400000c000b */
[----:B01----:R-:W-:Y:S01]  /*1abf0*/  ENDCOLLECTIVE ;  /* 0x000000000000791b */ /* 0x003fe20003800000 */
.L_x_883:
[----:B------:R-:W-:Y:S02]  /*1ac00*/  IMAD.MOV.U32 R13, RZ, RZ, R27 ;  /* 0x000000ffff0d7224 */ /* 0x000fe400078e001b */
[----:B------:R-:W-:-:S07]  /*1ac10*/  IMAD.MOV.U32 R20, RZ, RZ, R14 ;  /* 0x000000ffff147224 */ /* 0x000fce00078e000e */
[----:B------:R-:W-:Y:S05]  /*1ac20*/  WARPSYNC.COLLECTIVE R15, `(.L_x_884) ;  /* 0x000000000f087348 */ /* 0x000fea0003c00000 */
[----:B------:R0:W1:Y:S02]  /*1ac30*/  SHFL.IDX P6, R14, R13, R12, R11 ;  /* 0x0000000c0d0e7389 */ /* 0x00006400000c000b */
[----:B01----:R-:W-:Y:S01]  /*1ac40*/  ENDCOLLECTIVE ;  /* 0x000000000000791b */ /* 0x003fe20003800000 */
.L_x_884:
[----:B------:R-:W-:Y:S05]  /*1ac50*/  BRA `(.L_x_885) ;  /* 0xfffffee000b87947 */ /* 0x000fea000383ffff */
.L_x_683:
[----:B0-----:R0:W1:Y:S02]  /*1ac60*/  SYNCS.PHASECHK.TRANS64.TRYWAIT P1, [R2+URZ+0x28c00], R25 ;  /* 0x028c0019020075a7 */ /* 0x001064000802017f */
[----:B-1----:R-:W-:Y:S05]  /*1ac70*/  @!P1 NANOSLEEP.SYNCS 0x989680 ;  /* 0x009896800000995d */ /* 0x002fea0003900000 */
[----:B------:R-:W1:Y:S02]  /*1ac80*/  @!P1 SYNCS.PHASECHK.TRANS64 P1, [R2+URZ+0x28c00], R25 ;  /* 0x028c0019020095a7 */ /* 0x000e64000802007f */
[----:B-1----:R-:W-:Y:S05]  /*1ac90*/  @!P1 BRA `(.L_x_683) ;  /* 0xfffffffc00f09947 */ /* 0x002fea000383ffff */
[----:B------:R-:W-:Y:S05]  /*1aca0*/  BRA `(.L_x_886) ;  /* 0xfffffee4009c7947 */ /* 0x000fea000383ffff */
.L_x_689:
[----:B-1----:R1:W2:Y:S02]  /*1acb0*/  SYNCS.PHASECHK.TRANS64.TRYWAIT P1, [R14+URZ+0x28c30], R15 ;  /* 0x028c300f0e0075a7 */ /* 0x0022a4000802017f */
[----:B--2---:R-:W-:Y:S05]  /*1acc0*/  @!P1 NANOSLEEP.SYNCS 0x989680 ;  /* 0x009896800000995d */ /* 0x004fea0003900000 */
[----:B------:R-:W2:Y:S02]  /*1acd0*/  @!P1 SYNCS.PHASECHK.TRANS64 P1, [R14+URZ+0x28c30], R15 ;  /* 0x028c300f0e0095a7 */ /* 0x000ea4000802007f */
[----:B--2---:R-:W-:Y:S05]  /*1ace0*/  @!P1 BRA `(.L_x_689) ;  /* 0xfffffffc00f09947 */ /* 0x004fea000383ffff */
[----:B------:R-:W-:Y:S05]  /*1acf0*/  BRA `(.L_x_688) ;  /* 0xfffffef000c87947 */ /* 0x000fea000383ffff */
.L_x_695:
[----:B--2---:R2:W3:Y:S02]  /*1ad00*/  SYNCS.PHASECHK.TRANS64.TRYWAIT P1, [R14+URZ+0x28c50], R15 ;  /* 0x028c500f0e0075a7 */ /* 0x0044e4000802017f */
[----:B---3--:R-:W-:Y:S05]  /*1ad10*/  @!P1 NANOSLEEP.SYNCS 0x989680 ;  /* 0x009896800000995d */ /* 0x008fea0003900000 */
[----:B------:R-:W3:Y:S02]  /*1ad20*/  @!P1 SYNCS.PHASECHK.TRANS64 P1, [R14+URZ+0x28c50], R15 ;  /* 0x028c500f0e0095a7 */ /* 0x000ee4000802007f */
[----:B---3--:R-:W-:Y:S05]  /*1ad30*/  @!P1 BRA `(.L_x_695) ;  /* 0xfffffffc00f09947 */ /* 0x008fea000383ffff */
[----:B------:R-:W-:Y:S05]  /*1ad40*/  BRA `(.L_x_694) ;  /* 0xffffff0400007947 */ /* 0x000fea000383ffff */
.L_x_703:
[----:B0-----:R0:W2:Y:S02]  /*1ad50*/  SYNCS.PHASECHK.TRANS64.TRYWAIT P2, [R21+URZ+0x28c30], R14 ;  /* 0x028c300e150075a7 */ /* 0x0010a4000804017f */
[----:B--2---:R-:W-:Y:S05]  /*1ad60*/  @!P2 NANOSLEEP.SYNCS 0x989680 ;  /* 0x009896800000a95d */ /* 0x004fea0003900000 */
[----:B------:R-:W2:Y:S02]  /*1ad70*/  @!P2 SYNCS.PHASECHK.TRANS64 P2, [R21+URZ+0x28c30], R14 ;  /* 0x028c300e1500a5a7 */ /* 0x000ea4000804007f */
[----:B--2---:R-:W-:Y:S05]  /*1ad80*/  @!P2 BRA `(.L_x_703) ;  /* 0xfffffffc00f0a947 */ /* 0x004fea000383ffff */
[----:B------:R-:W-:Y:S05]  /*1ad90*/  BRA `(.L_x_702) ;  /* 0xffffff08001c7947 */ /* 0x000fea000383ffff */
.L_x_709:
[----:B----4-:R4:W0:Y:S02]  /*1ada0*/  SYNCS.PHASECHK.TRANS64.TRYWAIT P2, [R21+URZ+0x28c50], R14 ;  /* 0x028c500e150075a7 */ /* 0x010824000804017f */
[----:B0-----:R-:W-:Y:S05]  /*1adb0*/  @!P2 NANOSLEEP.SYNCS 0x989680 ;  /* 0x009896800000a95d */ /* 0x001fea0003900000 */
[----:B------:R-:W0:Y:S02]  /*1adc0*/  @!P2 SYNCS.PHASECHK.TRANS64 P2, [R21+URZ+0x28c50], R14 ;  /* 0x028c500e1500a5a7 */ /* 0x000e24000804007f */
[----:B0-----:R-:W-:Y:S05]  /*1add0*/  @!P2 BRA `(.L_x_709) ;  /* 0xfffffffc00f0a947 */ /* 0x001fea000383ffff */
[----:B------:R-:W-:Y:S05]  /*1ade0*/  BRA `(.L_x_708) ;  /* 0xffffff1c00787947 */ /* 0x000fea000383ffff */
.L_x_743:
        /* <DEDUP_REMOVED lines=8> */
[----:B------:R-:W-:Y:S05]  /*1ae70*/  WARPSYNC.COLLECTIVE R15, `(.L_x_888) ;  /* 0x000000000f087348 */ /* 0x000fea0003c00000 */
[----:B------:R0:W1:Y:S02]  /*1ae80*/  SHFL.IDX P6, R14, R13, R12, R11 ;  /* 0x0000000c0d0e7389 */ /* 0x00006400000c000b */
[----:B01----:R-:W-:Y:S01]  /*1ae90*/  ENDCOLLECTIVE ;  /* 0x000000000000791b */ /* 0x003fe20003800000 */
.L_x_888:
[----:B------:R-:W-:Y:S05]  /*1aea0*/  BSYNC B1 ;  /* 0x0000000000017941 */ /* 0x000fea0003800000 */
.L_x_887:
[----:B------:R-:W-:Y:S05]  /*1aeb0*/  BRA `(.L_x_889) ;  /* 0xffffff9000a87947 */ /* 0x000fea000383ffff */
.L_x_745:
[----:B------:R-:W-:Y:S01]  /*1aec0*/  BSSY B1, `(.L_x_890) ;  /* 0x0000006000017945 */ /* 0x000fe20003800000 */
[----:B------:R-:W-:-:S07]  /*1aed0*/  IMAD.MOV.U32 R15, RZ, RZ, -0x1 ;  /* 0xffffffffff0f7424 */ /* 0x000fce00078e00ff */
[----:B0-----:R-:W-:Y:S05]  /*1aee0*/  WARPSYNC.COLLECTIVE R15, `(.L_x_891) ;  /* 0x000000000f0c7348 */ /* 0x001fea0003c00000 */
[----:B------:R-:W-:Y:S02]  /*1aef0*/  ELECT P6, UR62, PT ;  /* 0x00000000003e782f */ /* 0x000fe400038c0000 */
[----:B------:R-:W-:Y:S01]  /*1af00*/  MOV R14, UR62 ;  /* 0x0000003e000e7c02 */ /* 0x000fe20008000f00 */
[----:B0-----:R-:W-:Y:S10]  /*1af10*/  ENDCOLLECTIVE ;  /* 0x000000000000791b */ /* 0x001ff40003800000 */
.L_x_891:
[----:B------:R-:W-:Y:S05]  /*1af20*/  BSYNC B1 ;  /* 0x0000000000017941 */ /* 0x000fea0003800000 */
.L_x_890:
[----:B------:R-:W-:Y:S05]  /*1af30*/  BRA `(.L_x_744) ;  /* 0xffffff9000a07947 */ /* 0x000fea000383ffff */
.L_x_747:
[----:B0-----:R0:W1:Y:S02]  /*1af40*/  SYNCS.PHASECHK.TRANS64.TRYWAIT P0, [R17+URZ+0x28c20], R3 ;  /* 0x028c2003110075a7 */ /* 0x001064000800017f */
[----:B-1----:R-:W-:Y:S05]  /*1af50*/  @!P0 NANOSLEEP.SYNCS 0x989680 ;  /* 0x009896800000895d */ /* 0x002fea0003900000 */
[----:B------:R-:W1:Y:S02]  /*1af60*/  @!P0 SYNCS.PHASECHK.TRANS64 P0, [R17+URZ+0x28c20], R3 ;  /* 0x028c2003110085a7 */ /* 0x000e64000800007f */
[----:B-1----:R-:W-:Y:S05]  /*1af70*/  @!P0 BRA `(.L_x_747) ;  /* 0xfffffffc00f08947 */ /* 0x002fea000383ffff */
[----:B------:R-:W-:Y:S05]  /*1af80*/  BRA `(.L_x_892) ;  /* 0xffffff9000b07947 */ /* 0x000fea000383ffff */
.L_x_751:
[----:B0-----:R0:W1:Y:S02]  /*1af90*/  SYNCS.PHASECHK.TRANS64.TRYWAIT P0, [R3+URZ+0x28ca0], R8 ;  /* 0x028ca008030075a7 */ /* 0x001064000800017f */
[----:B-1----:R-:W-:Y:S05]  /*1afa0*/  @!P0 NANOSLEEP.SYNCS 0x989680 ;  /* 0x009896800000895d */ /* 0x002fea0003900000 */
[----:B------:R-:W1:Y:S02]  /*1afb0*/  @!P0 SYNCS.PHASECHK.TRANS64 P0, [R3+URZ+0x28ca0], R8 ;  /* 0x028ca008030085a7 */ /* 0x000e64000800007f */
[----:B-1----:R-:W-:Y:S05]  /*1afc0*/  @!P0 BRA `(.L_x_751) ;  /* 0xfffffffc00f08947 */ /* 0x002fea000383ffff */
[----:B------:R-:W-:Y:S05]  /*1afd0*/  BRA `(.L_x_893) ;  /* 0xffffff9000c87947 */ /* 0x000fea000383ffff */
.L_x_756:
[----:B-1----:R1:W2:Y:S02]  /*1afe0*/  SYNCS.PHASECHK.TRANS64.TRYWAIT P0, [R3+URZ+0x28cc0], R8 ;  /* 0x028cc008030075a7 */ /* 0x0022a4000800017f */
[----:B--2---:R-:W-:Y:S05]  /*1aff0*/  @!P0 NANOSLEEP.SYNCS 0x989680 ;  /* 0x009896800000895d */ /* 0x004fea0003900000 */
[----:B------:R-:W2:Y:S02]  /*1b000*/  @!P0 SYNCS.PHASECHK.TRANS64 P0, [R3+URZ+0x28cc0], R8 ;  /* 0x028cc008030085a7 */ /* 0x000ea4000800007f */
[----:B--2---:R-:W-:Y:S05]  /*1b010*/  @!P0 BRA `(.L_x_756) ;  /* 0xfffffffc00f08947 */ /* 0x004fea000383ffff */
[----:B------:R-:W-:Y:S05]  /*1b020*/  BRA `(.L_x_894) ;  /* 0xffffff9400447947 */ /* 0x000fea000383ffff */
.L_x_770:
[----:B0-----:R0:W1:Y:S02]  /*1b030*/  SYNCS.PHASECHK.TRANS64.TRYWAIT P2, [R8+URZ+0x28ca0], R2 ;  /* 0x028ca002080075a7 */ /* 0x001064000804017f */
[----:B-1----:R-:W-:Y:S05]  /*1b040*/  @!P2 NANOSLEEP.SYNCS 0x989680 ;  /* 0x009896800000a95d */ /* 0x002fea0003900000 */
[----:B------:R-:W1:Y:S02]  /*1b050*/  @!P2 SYNCS.PHASECHK.TRANS64 P2, [R8+URZ+0x28ca0], R2 ;  /* 0x028ca0020800a5a7 */ /* 0x000e64000804007f */
[----:B-1----:R-:W-:Y:S05]  /*1b060*/  @!P2 BRA `(.L_x_770) ;  /* 0xfffffffc00f0a947 */ /* 0x002fea000383ffff */
[----:B------:R-:W-:Y:S05]  /*1b070*/  BRA `(.L_x_895) ;  /* 0xffffff9c00a87947 */ /* 0x000fea000383ffff */
.L_x_775:
[----:B-1----:R1:W2:Y:S02]  /*1b080*/  SYNCS.PHASECHK.TRANS64.TRYWAIT P2, [R8+URZ+0x28cc0], R2 ;  /* 0x028cc002080075a7 */ /* 0x0022a4000804017f */
[----:B--2---:R-:W-:Y:S05]  /*1b090*/  @!P2 NANOSLEEP.SYNCS 0x989680 ;  /* 0x009896800000a95d */ /* 0x004fea0003900000 */
[----:B------:R-:W2:Y:S02]  /*1b0a0*/  @!P2 SYNCS.PHASECHK.TRANS64 P2, [R8+URZ+0x28cc0], R2 ;  /* 0x028cc0020800a5a7 */ /* 0x000ea4000804007f */
[----:B--2---:R-:W-:Y:S05]  /*1b0b0*/  @!P2 BRA `(.L_x_775) ;  /* 0xfffffffc00f0a947 */ /* 0x004fea000383ffff */
[----:B------:R-:W-:Y:S05]  /*1b0c0*/  BRA `(.L_x_896) ;  /* 0xffffffa000207947 */ /* 0x000fea000383ffff */
.L_x_797:
        /* <DEDUP_REMOVED lines=11> */
.L_x_898:
[----:B------:R-:W-:Y:S05]  /*1b180*/  BSYNC B0 ;  /* 0x0000000000007941 */ /* 0x000fea0003800000 */
.L_x_897:
[----:B------:R-:W-:Y:S05]  /*1b190*/  BRA `(.L_x_899) ;  /* 0xffffffb400947947 */ /* 0x000fea000383ffff */
.L_x_800:
[----:B0-----:R0:W1:Y:S02]  /*1b1a0*/  SYNCS.PHASECHK.TRANS64.TRYWAIT P0, [R30+URZ+0x28c40], R0 ;  /* 0x028c40001e0075a7 */ /* 0x001064000800017f */
[----:B-1----:R-:W-:Y:S05]  /*1b1b0*/  @!P0 NANOSLEEP.SYNCS 0x989680 ;  /* 0x009896800000895d */ /* 0x002fea0003900000 */
[----:B------:R-:W1:Y:S02]  /*1b1c0*/  @!P0 SYNCS.PHASECHK.TRANS64 P0, [R30+URZ+0x28c40], R0 ;  /* 0x028c40001e0085a7 */ /* 0x000e64000800007f */
[----:B-1----:R-:W-:Y:S05]  /*1b1d0*/  @!P0 BRA `(.L_x_800) ;  /* 0xfffffffc00f08947 */ /* 0x002fea000383ffff */
[----:B------:R-:W-:Y:S05]  /*1b1e0*/  BRA `(.L_x_900) ;  /* 0xffffffb400cc7947 */ /* 0x000fea000383ffff */
.L_x_801:
        /* <DEDUP_REMOVED lines=8> */
.L_x_902:
[----:B------:R-:W-:Y:S05]  /*1b270*/  BSYNC B0 ;  /* 0x0000000000007941 */ /* 0x000fea0003800000 */
.L_x_901:
[----:B------:R-:W-:Y:S01]  /*1b280*/  IMAD.MOV.U32 R13, RZ, RZ, R0 ;  /* 0x000000ffff0d7224 */ /* 0x000fe200078e0000 */
[----:B------:R-:W-:Y:S01]  /*1b290*/  @P0 LEA R6, R4, R17, 0x1 ;  /* 0x0000001104060211 */ /* 0x000fe200078e08ff */
[----:B------:R-:W-:Y:S02]  /*1b2a0*/  IMAD.MOV.U32 R12, RZ, RZ, RZ ;  /* 0x000000ffff0c7224 */ /* 0x000fe400078e00ff */
[----:B------:R-:W-:Y:S02]  /*1b2b0*/  IMAD.MOV.U32 R11, RZ, RZ, 0x181f ;  /* 0x0000181fff0b7424 */ /* 0x000fe400078e00ff */
[----:B------:R-:W-:Y:S02]  /*1b2c0*/  IMAD.MOV.U32 R15, RZ, RZ, -0x1 ;  /* 0xffffffffff0f7424 */ /* 0x000fe400078e00ff */
[----:B------:R-:W-:-:S07]  /*1b2d0*/  IMAD.MOV.U32 R2, RZ, RZ, R14 ;  /* 0x000000ffff027224 */ /* 0x000fce00078e000e */
[----:B------:R-:W-:Y:S05]  /*1b2e0*/  WARPSYNC.COLLECTIVE R15, `(.L_x_903) ;  /* 0x000000000f087348 */ /* 0x000fea0003c00000 */
[----:B------:R0:W1:Y:S02]  /*1b2f0*/  SHFL.IDX P6, R14, R13, R12, R11 ;  /* 0x0000000c0d0e7389 */ /* 0x00006400000c000b */
[----:B01----:R-:W-:Y:S01]  /*1b300*/  ENDCOLLECTIVE ;  /* 0x000000000000791b */ /* 0x003fe20003800000 */
.L_x_903:
[----:B------:R-:W-:Y:S02]  /*1b310*/  IMAD.MOV.U32 R13, RZ, RZ, R5 ;  /* 0x000000ffff0d7224 */ /* 0x000fe400078e0005 */
[----:B------:R-:W-:Y:S02]  /*1b320*/  IMAD.MOV.U32 R12, RZ, RZ, 0x1 ;  /* 0x00000001ff0c7424 */ /* 0x000fe400078e00ff */
[----:B------:R-:W-:-:S07]  /*1b330*/  IMAD.MOV.U32 R3, RZ, RZ, R14 ;  /* 0x000000ffff037224 */ /* 0x000fce00078e000e */
[----:B------:R-:W-:Y:S05]  /*1b340*/  WARPSYNC.COLLECTIVE R15, `(.L_x_904) ;  /* 0x000000000f087348 */ /* 0x000fea0003c00000 */
[----:B------:R0:W1:Y:S02]  /*1b350*/  SHFL.IDX P6, R14, R13, R12, R11 ;  /* 0x0000000c0d0e7389 */ /* 0x00006400000c000b */
[----:B01----:R-:W-:Y:S01]  /*1b360*/  ENDCOLLECTIVE ;  /* 0x000000000000791b */ /* 0x003fe20003800000 */
.L_x_904:
        /* <DEDUP_REMOVED lines=15> */
.L_x_905:
[----:B------:R-:W-:Y:S02]  /*1b460*/  @P0 IMAD R6, R4, 0x2, R17 ;  /* 0x0000000204060824 */ /* 0x000fe400078e0211 */
[----:B------:R-:W-:Y:S02]  /*1b470*/  IMAD.MOV.U32 R13, RZ, RZ, R5 ;  /* 0x000000ffff0d7224 */ /* 0x000fe400078e0005 */
[----:B------:R-:W-:Y:S02]  /*1b480*/  IMAD.MOV.U32 R12, RZ, RZ, 0x2 ;  /* 0x00000002ff0c7424 */ /* 0x000fe400078e00ff */
[----:B------:R-:W-:-:S07]  /*1b490*/  IMAD.MOV.U32 R3, RZ, RZ, R14 ;  /* 0x000000ffff037224 */ /* 0x000fce00078e000e */
[----:B------:R-:W-:Y:S05]  /*1b4a0*/  WARPSYNC.COLLECTIVE R15, `(.L_x_906) ;  /* 0x000000000f087348 */ /* 0x000fea0003c00000 */
[----:B------:R0:W1:Y:S02]  /*1b4b0*/  SHFL.IDX P6, R14, R13, R12, R11 ;  /* 0x0000000c0d0e7389 */ /* 0x00006400000c000b */
[----:B01----:R-:W-:Y:S01]  /*1b4c0*/  ENDCOLLECTIVE ;  /* 0x000000000000791b */ /* 0x003fe20003800000 */
.L_x_906:
        /* <DEDUP_REMOVED lines=15> */
.L_x_907:
[----:B------:R-:W-:Y:S02]  /*1b5c0*/  @P0 IMAD R6, R4, 0x2, R17 ;  /* 0x0000000204060824 */ /* 0x000fe400078e0211 */
[----:B------:R-:W-:Y:S02]  /*1b5d0*/  IMAD.MOV.U32 R13, RZ, RZ, R5 ;  /* 0x000000ffff0d7224 */ /* 0x000fe400078e0005 */
[----:B------:R-:W-:Y:S02]  /*1b5e0*/  IMAD.MOV.U32 R12, RZ, RZ, 0x3 ;  /* 0x00000003ff0c7424 */ /* 0x000fe400078e00ff */
[----:B------:R-:W-:-:S07]  /*1b5f0*/  IMAD.MOV.U32 R3, RZ, RZ, R14 ;  /* 0x000000ffff037224 */ /* 0x000fce00078e000e */
[----:B------:R-:W-:Y:S05]  /*1b600*/  WARPSYNC.COLLECTIVE R15, `(.L_x_908) ;  /* 0x000000000f087348 */ /* 0x000fea0003c00000 */
[----:B------:R0:W1:Y:S02]  /*1b610*/  SHFL.IDX P6, R14, R13, R12, R11 ;  /* 0x0000000c0d0e7389 */ /* 0x00006400000c000b */
[----:B01----:R-:W-:Y:S01]  /*1b620*/  ENDCOLLECTIVE ;  /* 0x000000000000791b */ /* 0x003fe20003800000 */
.L_x_908:
        /* <DEDUP_REMOVED lines=10> */
.L_x_909:
[----:B------:R-:W-:Y:S01]  /*1b6d0*/  @!PT LDS RZ, [RZ] ;  /* 0x00000000fffff984 */ /* 0x000fe20000000800 */
[----:B------:R-:W-:Y:S01]  /*1b6e0*/  @!PT LDS RZ, [RZ] ;  /* 0x00000000fffff984 */ /* 0x000fe20000000800 */
[----:B------:R-:W-:Y:S01]  /*1b6f0*/  @!PT LDS RZ, [RZ] ;  /* 0x00000000fffff984 */ /* 0x000fe20000000800 */
[----:B------:R0:W-:Y:S01]  /*1b700*/  @P0 LDGSTS.E.BYPASS.LTC128B.128 [R6+0x23400], desc[UR42][R2.64], !P2 ;  /* 0x2340000002060fae */ /* 0x0001e2000d101d6a */
[----:B------:R-:W-:Y:S01]  /*1b710*/  IMAD.MOV.U32 R0, RZ, RZ, R14 ;  /* 0x000000ffff007224 */ /* 0x000fe200078e000e */
[----:B------:R-:W-:Y:S06]  /*1b720*/  BRA `(.L_x_910) ;  /* 0xffffffb4007c7947 */ /* 0x000fec000383ffff */
.L_x_806:
        /* <DEDUP_REMOVED lines=9> */
.L_x_911:
[C---:B------:R-:W-:Y:S01]  /*1b7c0*/  VIADD R6, R25.reuse, 0x10 ;  /* 0x0000001019067836 */ /* 0x040fe20000000000 */
[----:B------:R-:W-:Y:S01]  /*1b7d0*/  ISETP.GE.AND P0, PT, R25, R3, PT ;  /* 0x000000031900720c */ /* 0x000fe20003f06270 */
[----:B------:R-:W-:Y:S02]  /*1b7e0*/  IMAD.MOV.U32 R13, RZ, RZ, R0 ;  /* 0x000000ffff0d7224 */ /* 0x000fe400078e0000 */
[----:B------:R-:W-:-:S10]  /*1b7f0*/  IMAD.MOV.U32 R4, RZ, RZ, R14 ;  /* 0x000000ffff047224 */ /* 0x000fd400078e000e */
[----:B------:R-:W-:Y:S05]  /*1b800*/  WARPSYNC.COLLECTIVE R15, `(.L_x_912) ;  /* 0x000000000f087348 */ /* 0x000fea0003c00000 */
[----:B------:R0:W1:Y:S02]  /*1b810*/  SHFL.IDX P6, R14, R13, R12, R11 ;  /* 0x0000000c0d0e7389 */ /* 0x00006400000c000b */
[----:B01----:R-:W-:Y:S01]  /*1b820*/  ENDCOLLECTIVE ;  /* 0x000000000000791b */ /* 0x003fe20003800000 */
.L_x_912:
[----:B------:R-:W-:Y:S02]  /*1b830*/  IMAD.MOV.U32 R13, RZ, RZ, R2 ;  /* 0x000000ffff0d7224 */ /* 0x000fe400078e0002 */
[----:B------:R-:W-:Y:S02]  /*1b840*/  IMAD.MOV.U32 R12, RZ, RZ, 0x1 ;  /* 0x00000001ff0c7424 */ /* 0x000fe400078e00ff */
[----:B------:R-:W-:-:S07]  /*1b850*/  IMAD.MOV.U32 R5, RZ, RZ, R14 ;  /* 0x000000ffff057224 */ /* 0x000fce00078e000e */
[----:B------:R-:W-:Y:S05]  /*1b860*/  WARPSYNC.COLLECTIVE R15, `(.L_x_913) ;  /* 0x000000000f087348 */ /* 0x000fea0003c00000 */
[----:B------:R0:W1:Y:S02]  /*1b870*/  SHFL.IDX P6, R14, R13, R12, R11 ;  /* 0x0000000c0d0e7389 */ /* 0x00006400000c000b */
[----:B01----:R-:W-:Y:S01]  /*1b880*/  ENDCOLLECTIVE ;  /* 0x000000000000791b */ /* 0x003fe20003800000 */
.L_x_913:
        /* <DEDUP_REMOVED lines=15> */
.L_x_914:
[----:B------:R-:W-:Y:S02]  /*1b980*/  IMAD.MOV.U32 R13, RZ, RZ, R2 ;  /* 0x000000ffff0d7224 */ /* 0x000fe400078e0002 */
[----:B------:R-:W-:Y:S02]  /*1b990*/  IMAD.MOV.U32 R12, RZ, RZ, 0x2 ;  /* 0x00000002ff0c7424 */ /* 0x000fe400078e00ff */
[----:B------:R-:W-:-:S07]  /*1b9a0*/  IMAD.MOV.U32 R5, RZ, RZ, R14 ;  /* 0x000000ffff057224 */ /* 0x000fce00078e000e */
[----:B------:R-:W-:Y:S05]  /*1b9b0*/  WARPSYNC.COLLECTIVE R15, `(.L_x_915) ;  /* 0x000000000f087348 */ /* 0x000fea0003c00000 */
[----:B------:R0:W1:Y:S02]  /*1b9c0*/  SHFL.IDX P6, R14, R13, R12, R11 ;  /* 0x0000000c0d0e7389 */ /* 0x00006400000c000b */
[----:B01----:R-:W-:Y:S01]  /*1b9d0*/  ENDCOLLECTIVE ;  /* 0x000000000000791b */ /* 0x003fe20003800000 */
.L_x_915:
[----:B------:R-:W-:-:S04]  /*1b9e0*/  @!P0 LEA R5, P2, R9, R5, 0x1 ;  /* 0x0000000509058211 */ /* 0x000fc800078408ff */
[----:B------:R-:W-:-:S04]  /*1b9f0*/  @!P0 IADD3.X R4, RZ, R4, RZ, P2, !PT ;  /* 0x00000004ff048210 */ /* 0x000fc800017fe4ff */
        /* <DEDUP_REMOVED lines=14> */
.L_x_916:
[----:B------:R-:W-:Y:S02]  /*1bae0*/  IMAD.MOV.U32 R13, RZ, RZ, R2 ;  /* 0x000000ffff0d7224 */ /* 0x000fe400078e0002 */
[----:B------:R-:W-:Y:S02]  /*1baf0*/  IMAD.MOV.U32 R12, RZ, RZ, 0x3 ;  /* 0x00000003ff0c7424 */ /* 0x000fe400078e00ff */
[----:B------:R-:W-:-:S07]  /*1bb00*/  IMAD.MOV.U32 R5, RZ, RZ, R14 ;  /* 0x000000ffff057224 */ /* 0x000fce00078e000e */
[----:B------:R-:W-:Y:S05]  /*1bb10*/  WARPSYNC.COLLECTIVE R15, `(.L_x_917) ;  /* 0x000000000f087348 */ /* 0x000fea0003c00000 */
[----:B------:R0:W1:Y:S02]  /*1bb20*/  SHFL.IDX P6, R14, R13, R12, R11 ;  /* 0x0000000c0d0e7389 */ /* 0x00006400000c000b */
[----:B01----:R-:W-:Y:S01]  /*1bb30*/  ENDCOLLECTIVE ;  /* 0x000000000000791b */ /* 0x003fe20003800000 */
.L_x_917:
        /* <DEDUP_REMOVED lines=10> */
[----:B0-----:R-:W-:-:S07]  /*1bbe0*/  IMAD.MOV.U32 R4, RZ, RZ, R14 ;  /* 0x000000ffff047224 */ /* 0x001fce00078e000e */
[----:B------:R-:W-:Y:S05]  /*1bbf0*/  WARPSYNC.COLLECTIVE R15, `(.L_x_918) ;  /* 0x000000000f087348 */ /* 0x000fea0003c00000 */
[----:B------:R0:W1:Y:S02]  /*1bc00*/  SHFL.IDX P6, R14, R13, R12, R11 ;  /* 0x0000000c0d0e7389 */ /* 0x00006400000c000b */
[----:B01----:R-:W-:Y:S01]  /*1bc10*/  ENDCOLLECTIVE ;  /* 0x000000000000791b */ /* 0x003fe20003800000 */
.L_x_918:
[----:B------:R-:W-:Y:S01]  /*1bc20*/  IMAD.MOV.U32 R0, RZ, RZ, R14 ;  /* 0x000000ffff007224 */ /* 0x000fe200078e000e */
[----:B------:R-:W-:Y:S06]  /*1bc30*/  BRA `(.L_x_919) ;  /* 0xffffffb800a47947 */ /* 0x000fec000383ffff */
.L_x_809:
[----:B0-----:R0:W1:Y:S02]  /*1bc40*/  SYNCS.PHASECHK.TRANS64.TRYWAIT P0, [R17+URZ+0x28c20], R0 ;  /* 0x028c2000110075a7 */ /* 0x001064000800017f */
[----:B-1----:R-:W-:Y:S05]  /*1bc50*/  @!P0 NANOSLEEP.SYNCS 0x989680 ;  /* 0x009896800000895d */ /* 0x002fea0003900000 */
[----:B------:R-:W1:Y:S02]  /*1bc60*/  @!P0 SYNCS.PHASECHK.TRANS64 P0, [R17+URZ+0x28c20], R0 ;  /* 0x028c2000110085a7 */ /* 0x000e64000800007f */
[----:B-1----:R-:W-:Y:S05]  /*1bc70*/  @!P0 BRA `(.L_x_809) ;  /* 0xfffffffc00f08947 */ /* 0x002fea000383ffff */
[----:B------:R-:W-:Y:S05]  /*1bc80*/  BRA `(.L_x_920) ;  /* 0xffffffbc00007947 */ /* 0x000fea000383ffff */
.L_x_812:
[----:B0-----:R0:W1:Y:S02]  /*1bc90*/  SYNCS.PHASECHK.TRANS64.TRYWAIT P0, [R30+URZ+0x28c60], R0 ;  /* 0x028c60001e0075a7 */ /* 0x001064000800017f */
[----:B-1----:R-:W-:Y:S05]  /*1bca0*/  @!P0 NANOSLEEP.SYNCS 0x989680 ;  /* 0x009896800000895d */ /* 0x002fea0003900000 */
[----:B------:R-:W1:Y:S02]  /*1bcb0*/  @!P0 SYNCS.PHASECHK.TRANS64 P0, [R30+URZ+0x28c60], R0 ;  /* 0x028c60001e0085a7 */ /* 0x000e64000800007f */
[----:B-1----:R-:W-:Y:S05]  /*1bcc0*/  @!P0 BRA `(.L_x_812) ;  /* 0xfffffffc00f08947 */ /* 0x002fea000383ffff */
[----:B------:R-:W-:Y:S05]  /*1bcd0*/  BRA `(.L_x_921) ;  /* 0xffffffbc00107947 */ /* 0x000fea000383ffff */
.L_x_813:
        /* <DEDUP_REMOVED lines=8> */
.L_x_923:
[----:B------:R-:W-:Y:S05]  /*1bd60*/  BSYNC B0 ;  /* 0x0000000000007941 */ /* 0x000fea0003800000 */
.L_x_922:
[----:B------:R0:W5:Y:S01]  /*1bd70*/  LDL R8, [R1+0x8] ;  /* 0x0000080001087983 */ /* 0x0001620000100800 */
        /* <DEDUP_REMOVED lines=14> */
.L_x_924:
        /* <DEDUP_REMOVED lines=40> */
.L_x_925:
[----:B------:R-:W-:Y:S02]  /*1c0e0*/  IMAD.MOV.U32 R13, RZ, RZ, R5 ;  /* 0x000000ffff0d7224 */ /* 0x000fe400078e0005 */
[----:B------:R-:W-:-:S07]  /*1c0f0*/  IMAD.MOV.U32 R3, RZ, RZ, R14 ;  /* 0x000000ffff037224 */ /* 0x000fce00078e000e */
[----:B------:R-:W-:Y:S05]  /*1c100*/  WARPSYNC.COLLECTIVE R15, `(.L_x_926) ;  /* 0x000000000f087348 */ /* 0x000fea0003c00000 */
[----:B------:R0:W1:Y:S02]  /*1c110*/  SHFL.IDX P6, R14, R13, R12, R11 ;  /* 0x0000000c0d0e7389 */ /* 0x00006400000c000b */
[----:B01----:R-:W-:Y:S01]  /*1c120*/  ENDCOLLECTIVE ;  /* 0x000000000000791b */ /* 0x003fe20003800000 */
.L_x_926:
        /* <DEDUP_REMOVED lines=29> */
.L_x_927:
[----:B------:R-:W-:Y:S01]  /*1c300*/  IMAD.MOV.U32 R13, RZ, RZ, R5 ;  /* 0x000000ffff0d7224 */ /* 0x000fe200078e0005 */
[----:B------:R-:W-:-:S07]  /*1c310*/  MOV R7, R14 ;  /* 0x0000000e00077202 */ /* 0x000fce0000000f00 */
[----:B------:R-:W-:Y:S05]  /*1c320*/  WARPSYNC.COLLECTIVE R15, `(.L_x_928) ;  /* 0x000000000f087348 */ /* 0x000fea0003c00000 */
[----:B------:R0:W1:Y:S02]  /*1c330*/  SHFL.IDX P6, R14, R13, R12, R11 ;  /* 0x0000000c0d0e7389 */ /* 0x00006400000c000b */
[----:B01----:R-:W-:Y:S01]  /*1c340*/  ENDCOLLECTIVE ;  /* 0x000000000000791b */ /* 0x003fe20003800000 */
.L_x_928:
        /* <DEDUP_REMOVED lines=29> */
.L_x_929:
[----:B------:R-:W-:Y:S02]  /*1c520*/  IMAD.MOV.U32 R13, RZ, RZ, R5 ;  /* 0x000000ffff0d7224 */ /* 0x000fe400078e0005 */
[----:B------:R-:W-:-:S07]  /*1c530*/  IMAD.MOV.U32 R6, RZ, RZ, R14 ;  /* 0x000000ffff067224 */ /* 0x000fce00078e000e */
[----:B------:R-:W-:Y:S05]  /*1c540*/  WARPSYNC.COLLECTIVE R15, `(.L_x_930) ;  /* 0x000000000f087348 */ /* 0x000fea0003c00000 */
[----:B------:R0:W1:Y:S02]  /*1c550*/  SHFL.IDX P6, R14, R13, R12, R11 ;  /* 0x0000000c0d0e7389 */ /* 0x00006400000c000b */
[----:B01----:R-:W-:Y:S01]  /*1c560*/  ENDCOLLECTIVE ;  /* 0x000000000000791b */ /* 0x003fe20003800000 */
.L_x_930:
[----:B------:R-:W-:Y:S01]  /*1c570*/  IMAD.MOV.U32 R2, RZ, RZ, R14 ;  /* 0x000000ffff027224 */ /* 0x000fe200078e000e */
[----:B------:R-:W-:Y:S06]  /*1c580*/  BRA `(.L_x_931) ;  /* 0xffffffb8009c7947 */ /* 0x000fec000383ffff */
.L_x_820:
[----:B0-----:R0:W1:Y:S02]  /*1c590*/  SYNCS.PHASECHK.TRANS64.TRYWAIT P0, [R6+URZ+0x28c40], R20 ;  /* 0x028c4014060075a7 */ /* 0x001064000800017f */
[----:B-1----:R-:W-:Y:S05]  /*1c5a0*/  @!P0 NANOSLEEP.SYNCS 0x989680 ;  /* 0x009896800000895d */ /* 0x002fea0003900000 */
[----:B------:R-:W1:Y:S02]  /*1c5b0*/  @!P0 SYNCS.PHASECHK.TRANS64 P0, [R6+URZ+0x28c40], R20 ;  /* 0x028c4014060085a7 */ /* 0x000e64000800007f */
[----:B-1----:R-:W-:Y:S05]  /*1c5c0*/  @!P0 BRA `(.L_x_820) ;  /* 0xfffffffc00f08947 */ /* 0x002fea000383ffff */
[----:B------:R-:W-:Y:S05]  /*1c5d0*/  BRA `(.L_x_932) ;  /* 0xffffffc0002c7947 */ /* 0x000fea000383ffff */
.L_x_821:
        /* <DEDUP_REMOVED lines=8> */
.L_x_934:
[----:B------:R-:W-:Y:S05]  /*1c660*/  BSYNC B1 ;  /* 0x0000000000017941 */ /* 0x000fea0003800000 */
.L_x_933:
        /* <DEDUP_REMOVED lines=9> */
.L_x_935:
[----:B------:R-:W-:Y:S02]  /*1c700*/  IMAD.MOV.U32 R13, RZ, RZ, R25 ;  /* 0x000000ffff0d7224 */ /* 0x000fe400078e0019 */
[----:B------:R-:W-:Y:S02]  /*1c710*/  IMAD.MOV.U32 R12, RZ, RZ, 0x1 ;  /* 0x00000001ff0c7424 */ /* 0x000fe400078e00ff */
[----:B------:R-:W-:-:S07]  /*1c720*/  IMAD.MOV.U32 R2, RZ, RZ, R14 ;  /* 0x000000ffff027224 */ /* 0x000fce00078e000e */
[----:B------:R-:W-:Y:S05]  /*1c730*/  WARPSYNC.COLLECTIVE R15, `(.L_x_936) ;  /* 0x000000000f087348 */ /* 0x000fea0003c00000 */
[----:B------:R0:W1:Y:S02]  /*1c740*/  SHFL.IDX P6, R14, R13, R12, R11 ;  /* 0x0000000c0d0e7389 */ /* 0x00006400000c000b */
[----:B01----:R-:W-:Y:S01]  /*1c750*/  ENDCOLLECTIVE ;  /* 0x000000000000791b */ /* 0x003fe20003800000 */
.L_x_936:
        /* <DEDUP_REMOVED lines=11> */
.L_x_937:
[----:B------:R-:W-:Y:S02]  /*1c810*/  IMAD.MOV.U32 R13, RZ, RZ, R25 ;  /* 0x000000ffff0d7224 */ /* 0x000fe400078e0019 */
[----:B------:R-:W-:Y:S02]  /*1c820*/  IMAD.MOV.U32 R12, RZ, RZ, 0x2 ;  /* 0x00000002ff0c7424 */ /* 0x000fe400078e00ff */
[----:B------:R-:W-:-:S07]  /*1c830*/  IMAD.MOV.U32 R2, RZ, RZ, R14 ;  /* 0x000000ffff027224 */ /* 0x000fce00078e000e */
[----:B------:R-:W-:Y:S05]  /*1c840*/  WARPSYNC.COLLECTIVE R15, `(.L_x_938) ;  /* 0x000000000f087348 */ /* 0x000fea0003c00000 */
[----:B------:R0:W1:Y:S02]  /*1c850*/  SHFL.IDX P6, R14, R13, R12, R11 ;  /* 0x0000000c0d0e7389 */ /* 0x00006400000c000b */
[----:B01----:R-:W-:Y:S01]  /*1c860*/  ENDCOLLECTIVE ;  /* 0x000000000000791b */ /* 0x003fe20003800000 */
.L_x_938:
        /* <DEDUP_REMOVED lines=11> */
.L_x_939:
[----:B------:R-:W-:Y:S01]  /*1c920*/  IMAD.MOV.U32 R13, RZ, RZ, R25 ;  /* 0x000000ffff0d7224 */ /* 0x000fe200078e0019 */
[----:B------:R-:W-:Y:S01]  /*1c930*/  MOV R12, 0x3 ;  /* 0x00000003000c7802 */ /* 0x000fe20000000f00 */
[----:B------:R-:W-:-:S07]  /*1c940*/  IMAD.MOV.U32 R2, RZ, RZ, R14 ;  /* 0x000000ffff027224 */ /* 0x000fce00078e000e */
[----:B------:R-:W-:Y:S05]  /*1c950*/  WARPSYNC.COLLECTIVE R15, `(.L_x_940) ;  /* 0x000000000f087348 */ /* 0x000fea0003c00000 */
[----:B------:R0:W1:Y:S02]  /*1c960*/  SHFL.IDX P6, R14, R13, R12, R11 ;  /* 0x0000000c0d0e7389 */ /* 0x00006400000c000b */
[----:B01----:R-:W-:Y:S01]  /*1c970*/  ENDCOLLECTIVE ;  /* 0x000000000000791b */ /* 0x003fe20003800000 */
.L_x_940:
        /* <DEDUP_REMOVED lines=11> */
.L_x_941:
[----:B------:R-:W-:Y:S01]  /*1ca30*/  IMAD.MOV.U32 R2, RZ, RZ, R14 ;  /* 0x000000ffff027224 */ /* 0x000fe200078e000e */
[----:B------:R-:W-:Y:S06]  /*1ca40*/  BRA `(.L_x_942) ;  /* 0xffffffbc00b47947 */ /* 0x000fec000383ffff */
.L_x_826:
[----:B---3--:R3:W4:Y:S02]  /*1ca50*/  SYNCS.PHASECHK.TRANS64.TRYWAIT P0, [R6+URZ+0x28c60], R20 ;  /* 0x028c6014060075a7 */ /* 0x008724000800017f */
[----:B----4-:R-:W-:Y:S05]  /*1ca60*/  @!P0 NANOSLEEP.SYNCS 0x989680 ;  /* 0x009896800000895d */ /* 0x010fea0003900000 */
[----:B------:R-:W4:Y:S02]  /*1ca70*/  @!P0 SYNCS.PHASECHK.TRANS64 P0, [R6+URZ+0x28c60], R20 ;  /* 0x028c6014060085a7 */ /* 0x000f24000800007f */
[----:B----4-:R-:W-:Y:S05]  /*1ca80*/  @!P0 BRA `(.L_x_826) ;  /* 0xfffffffc00f08947 */ /* 0x010fea000383ffff */
[----:B------:R-:W-:Y:S05]  /*1ca90*/  BRA `(.L_x_943) ;  /* 0xffffffc000047947 */ /* 0x000fea000383ffff */
.L_x_827:
[----:B------:R-:W-:Y:S01]  /*1caa0*/  BSSY B1, `(.L_x_944) ;  /* 0x0000008000017945 */ /* 0x000fe20003800000 */
[----:B------:R-:W-:Y:S02]  /*1cab0*/  IMAD.MOV.U32 R13, RZ, RZ, R10 ;  /* 0x000000ffff0d7224 */ /* 0x000fe400078e000a */
[----:B------:R-:W-:Y:S02]  /*1cac0*/  IMAD.MOV.U32 R12, RZ, RZ, RZ ;  /* 0x000000ffff0c7224 */ /* 0x000fe400078e00ff */
[----:B------:R-:W-:Y:S02]  /*1cad0*/  IMAD.MOV.U32 R11, RZ, RZ, 0x181f ;  /* 0x0000181fff0b7424 */ /* 0x000fe400078e00ff */
[----:B------:R-:W-:-:S07]  /*1cae0*/  IMAD.MOV.U32 R15, RZ, RZ, -0x1 ;  /* 0xffffffffff0f7424 */ /* 0x000fce00078e00ff */
[----:B0-23--:R-:W-:Y:S05]  /*1caf0*/  WARPSYNC.COLLECTIVE R15, `(.L_x_945) ;  /* 0x000000000f087348 */ /* 0x00dfea0003c00000 */
[----:B------:R1:W4:Y:S02]  /*1cb00*/  SHFL.IDX P6, R14, R13, R12, R11 ;  /* 0x0000000c0d0e7389 */ /* 0x00032400000c000b */
[----:B01234-:R-:W-:Y:S01]  /*1cb10*/  ENDCOLLECTIVE ;  /* 0x000000000000791b */ /* 0x01ffe20003800000 */
.L_x_945:
[----:B------:R-:W-:Y:S05]  /*1cb20*/  BSYNC B1 ;  /* 0x0000000000017941 */ /* 0x000fea0003800000 */
.L_x_944:
        /* <DEDUP_REMOVED lines=13> */
.L_x_946:
        /* <DEDUP_REMOVED lines=17> */
.L_x_947:
        /* <DEDUP_REMOVED lines=16> */
.L_x_948:
        /* <DEDUP_REMOVED lines=19> */
.L_x_949:
        /* <DEDUP_REMOVED lines=14> */
.L_x_950:
        /* <DEDUP_REMOVED lines=16> */
.L_x_951:
        /* <DEDUP_REMOVED lines=14> */
.L_x_952:
[----:B------:R-:W-:Y:S05]  /*1d200*/  BRA `(.L_x_953) ;  /* 0xffffffbc00687947 */ /* 0x000fea000383ffff */
.L_x_835:
        /* <DEDUP_REMOVED lines=8> */
.L_x_955:
[----:B------:R-:W-:Y:S05]  /*1d290*/  BSYNC B0 ;  /* 0x0000000000007941 */ /* 0x000fea0003800000 */
.L_x_954:
[----:B------:R-:W-:Y:S01]  /*1d2a0*/  IMAD.MOV.U32 R13, RZ, RZ, R24 ;  /* 0x000000ffff0d7224 */ /* 0x000fe200078e0018 */
[----:B------:R-:W-:Y:S01]  /*1d2b0*/  MOV R0, R14 ;  /* 0x0000000e00007202 */ /* 0x000fe20000000f00 */
[----:B------:R-:W-:Y:S02]  /*1d2c0*/  IMAD.MOV.U32 R12, RZ, RZ, 0x1 ;  /* 0x00000001ff0c7424 */ /* 0x000fe400078e00ff */
[----:B------:R-:W-:Y:S02]  /*1d2d0*/  IMAD.MOV.U32 R11, RZ, RZ, 0x1f ;  /* 0x0000001fff0b7424 */ /* 0x000fe400078e00ff */
[----:B------:R-:W-:Y:S02]  /*1d2e0*/  IMAD.MOV.U32 R15, RZ, RZ, -0x1 ;  /* 0xffffffffff0f7424 */ /* 0x000fe400078e00ff */
[----:B------:R-:W-:-:S07]  /*1d2f0*/  IMAD.IADD R7, R27, 0x1, R9 ;  /* 0x000000011b077824 */ /* 0x000fce00078e0209 */
[----:B------:R-:W-:Y:S05]  /*1d300*/  WARPSYNC.COLLECTIVE R15, `(.L_x_956) ;  /* 0x000000000f087348 */ /* 0x000fea0003c00000 */
[----:B------:R0:W1:Y:S02]  /*1d310*/  SHFL.IDX P6, R14, R13, R12, R11 ;  /* 0x0000000c0d0e7389 */ /* 0x00006400000c000b */
[----:B01----:R-:W-:Y:S01]  /*1d320*/  ENDCOLLECTIVE ;  /* 0x000000000000791b */ /* 0x003fe20003800000 */
.L_x_956:
        /* <DEDUP_REMOVED lines=24> */
.L_x_957:
[----:B------:R-:W-:Y:S01]  /*1d4b0*/  IMAD.MOV.U32 R12, RZ, RZ, 0x2 ;  /* 0x00000002ff0c7424 */ /* 0x000fe200078e00ff */
[----:B------:R-:W-:-:S05]  /*1d4c0*/  SEL R14, R14, RZ, P1 ;  /* 0x000000ff0e0e7207 */ /* 0x000fca0000800000 */
[----:B------:R-:W-:-:S04]  /*1d4d0*/  IMAD.IADD R5, R13, 0x1, R14 ;  /* 0x000000010d057824 */ /* 0x000fc800078e020e */
[----:B------:R-:W-:-:S07]  /*1d4e0*/  IMAD.MOV.U32 R13, RZ, RZ, R5 ;  /* 0x000000ffff0d7224 */ /* 0x000fce00078e0005 */
[----:B------:R-:W-:Y:S05]  /*1d4f0*/  WARPSYNC.COLLECTIVE R15, `(.L_x_958) ;  /* 0x000000000f087348 */ /* 0x000fea0003c00000 */
[----:B------:R0:W1:Y:S02]  /*1d500*/  SHFL.UP P6, R14, R13, R12, R11 ;  /* 0x0400000c0d0e7389 */ /* 0x00006400000c000b */
[----:B01----:R-:W-:Y:S01]  /*1d510*/  ENDCOLLECTIVE ;  /* 0x000000000000791b */ /* 0x003fe20003800000 */
.L_x_958:
[----:B------:R-:W-:Y:S01]  /*1d520*/  IMAD.MOV.U32 R12, RZ, RZ, 0x4 ;  /* 0x00000004ff0c7424 */ /* 0x000fe200078e00ff */
[----:B------:R-:W-:-:S05]  /*1d530*/  SEL R2, R14, RZ, P2 ;  /* 0x000000ff0e027207 */ /* 0x000fca0001000000 */
[----:B------:R-:W-:-:S04]  /*1d540*/  IMAD.IADD R2, R5, 0x1, R2 ;  /* 0x0000000105027824 */ /* 0x000fc800078e0202 */
[----:B------:R-:W-:-:S07]  /*1d550*/  IMAD.MOV.U32 R13, RZ, RZ, R2 ;  /* 0x000000ffff0d7224 */ /* 0x000fce00078e0002 */
[----:B------:R-:W-:Y:S05]  /*1d560*/  WARPSYNC.COLLECTIVE R15, `(.L_x_959) ;  /* 0x000000000f087348 */ /* 0x000fea0003c00000 */
[----:B------:R0:W1:Y:S02]  /*1d570*/  SHFL.UP P6, R14, R13, R12, R11 ;  /* 0x0400000c0d0e7389 */ /* 0x00006400000c000b */
[----:B01----:R-:W-:Y:S01]  /*1d580*/  ENDCOLLECTIVE ;  /* 0x000000000000791b */ /* 0x003fe20003800000 */
.L_x_959:
[----:B------:R-:W-:Y:S01]  /*1d590*/  IMAD.MOV.U32 R12, RZ, RZ, 0x8 ;  /* 0x00000008ff0c7424 */ /* 0x000fe200078e00ff */
[----:B------:R-:W-:-:S05]  /*1d5a0*/  SEL R3, R14, RZ, P3 ;  /* 0x000000ff0e037207 */ /* 0x000fca0001800000 */
[----:B------:R-:W-:-:S04]  /*1d5b0*/  IMAD.IADD R8, R2, 0x1, R3 ;  /* 0x0000000102087824 */ /* 0x000fc800078e0203 */
[----:B------:R-:W-:-:S07]  /*1d5c0*/  IMAD.MOV.U32 R13, RZ, RZ, R8 ;  /* 0x000000ffff0d7224 */ /* 0x000fce00078e0008 */
[----:B------:R-:W-:Y:S05]  /*1d5d0*/  WARPSYNC.COLLECTIVE R15, `(.L_x_960) ;  /* 0x000000000f087348 */ /* 0x000fea0003c00000 */
[----:B------:R0:W1:Y:S02]  /*1d5e0*/  SHFL.UP P6, R14, R13, R12, R11 ;  /* 0x0400000c0d0e7389 */ /* 0x00006400000c000b */
[----:B01----:R-:W-:Y:S01]  /*1d5f0*/  ENDCOLLECTIVE ;  /* 0x000000000000791b */ /* 0x003fe20003800000 */
.L_x_960:
[----:B------:R-:W-:Y:S01]  /*1d600*/  IMAD.MOV.U32 R12, RZ, RZ, 0x10 ;  /* 0x00000010ff0c7424 */ /* 0x000fe200078e00ff */
[----:B------:R-:W-:-:S05]  /*1d610*/  SEL R5, R14, RZ, P4 ;  /* 0x000000ff0e057207 */ /* 0x000fca0002000000 */
[----:B------:R-:W-:-:S04]  /*1d620*/  IMAD.IADD R5, R8, 0x1, R5 ;  /* 0x0000000108057824 */ /* 0x000fc800078e0205 */
[----:B------:R-:W-:-:S07]  /*1d630*/  IMAD.MOV.U32 R13, RZ, RZ, R5 ;  /* 0x000000ffff0d7224 */ /* 0x000fce00078e0005 */
[----:B------:R-:W-:Y:S05]  /*1d640*/  WARPSYNC.COLLECTIVE R15, `(.L_x_961) ;  /* 0x000000000f087348 */ /* 0x000fea0003c00000 */
[----:B------:R0:W1:Y:S02]  /*1d650*/  SHFL.UP P6, R14, R13, R12, R11 ;  /* 0x0400000c0d0e7389 */ /* 0x00006400000c000b */
[----:B01----:R-:W-:Y:S01]  /*1d660*/  ENDCOLLECTIVE ;  /* 0x000000000000791b */ /* 0x003fe20003800000 */
.L_x_961:
        /* <DEDUP_REMOVED lines=8> */
.L_x_962:
[----:B------:R-:W-:Y:S05]  /*1d6f0*/  BRA `(.L_x_963) ;  /* 0xffffffc000007947 */ /* 0x000fea000383ffff */
.L_x_838:
[----:B------:R-:W-:Y:S01]  /*1d700*/  BSSY B0, `(.L_x_964) ;  /* 0x0000007000007945 */ /* 0x000fe20003800000 */
[----:B------:R-:W-:Y:S02]  /*1d710*/  IMAD.MOV.U32 R12, RZ, RZ, 0x1 ;  /* 0x00000001ff0c7424 */ /* 0x000fe400078e00ff */
[----:B------:R-:W-:Y:S02]  /*1d720*/  IMAD.MOV.U32 R11, RZ, RZ, RZ ;  /* 0x000000ffff0b7224 */ /* 0x000fe400078e00ff */
[----:B------:R-:W-:-:S07]  /*1d730*/  IMAD.MOV.U32 R15, RZ, RZ, -0x1 ;  /* 0xffffffffff0f7424 */ /* 0x000fce00078e00ff */
[----:B------:R-:W-:Y:S05]  /*1d740*/  WARPSYNC.COLLECTIVE R15, `(.L_x_965) ;  /* 0x000000000f087348 */ /* 0x000fea0003c00000 */
[----:B------:R0:W1:Y:S02]  /*1d750*/  SHFL.UP P6, R14, R13, R12, R11 ;  /* 0x0400000c0d0e7389 */ /* 0x00006400000c000b */
[----:B01----:R-:W-:Y:S01]  /*1d760*/  ENDCOLLECTIVE ;  /* 0x000000000000791b */ /* 0x003fe20003800000 */
.L_x_965:
[----:B------:R-:W-:Y:S05]  /*1d770*/  BSYNC B0 ;  /* 0x0000000000007941 */ /* 0x000fea0003800000 */
.L_x_964:
[----:B------:R-:W-:Y:S01]  /*1d780*/  SEL R14, R14, RZ, P1 ;  /* 0x000000ff0e0e7207 */ /* 0x000fe20000800000 */
[----:B------:R-:W-:Y:S01]  /*1d790*/  IMAD.MOV.U32 R12, RZ, RZ, 0x2 ;  /* 0x00000002ff0c7424 */ /* 0x000fe200078e00ff */
[----:B------:R-:W-:Y:S01]  /*1d7a0*/  MOV R11, RZ ;  /* 0x000000ff000b7202 */ /* 0x000fe20000000f00 */
[----:B------:R-:W-:Y:S02]  /*1d7b0*/  IMAD.MOV.U32 R15, RZ, RZ, -0x1 ;  /* 0xffffffffff0f7424 */ /* 0x000fe400078e00ff */
[----:B------:R-:W-:-:S07]  /*1d7c0*/  IMAD.IADD R13, R13, 0x1, R14 ;  /* 0x000000010d0d7824 */ /* 0x000fce00078e020e */
[----:B------:R-:W-:Y:S05]  /*1d7d0*/  WARPSYNC.COLLECTIVE R15, `(.L_x_966) ;  /* 0x000000000f087348 */ /* 0x000fea0003c00000 */
[----:B------:R0:W1:Y:S02]  /*1d7e0*/  SHFL.UP P6, R14, R13, R12, R11 ;  /* 0x0400000c0d0e7389 */ /* 0x00006400000c000b */
[----:B01----:R-:W-:Y:S01]  /*1d7f0*/  ENDCOLLECTIVE ;  /* 0x000000000000791b */ /* 0x003fe20003800000 */
.L_x_966:
[----:B------:R-:W-:Y:S01]  /*1d800*/  IMAD.MOV.U32 R12, RZ, RZ, 0x4 ;  /* 0x00000004ff0c7424 */ /* 0x000fe200078e00ff */
[----:B------:R-:W-:-:S05]  /*1d810*/  SEL R2, R14, RZ, P2 ;  /* 0x000000ff0e027207 */ /* 0x000fca0001000000 */
[----:B------:R-:W-:-:S04]  /*1d820*/  IMAD.IADD R2, R13, 0x1, R2 ;  /* 0x000000010d027824 */ /* 0x000fc800078e0202 */
[----:B------:R-:W-:-:S07]  /*1d830*/  IMAD.MOV.U32 R13, RZ, RZ, R2 ;  /* 0x000000ffff0d7224 */ /* 0x000fce00078e0002 */
[----:B------:R-:W-:Y:S05]  /*1d840*/  WARPSYNC.COLLECTIVE R15, `(.L_x_967) ;  /* 0x000000000f087348 */ /* 0x000fea0003c00000 */
[----:B------:R0:W1:Y:S02]  /*1d850*/  SHFL.UP P6, R14, R13, R12, R11 ;  /* 0x0400000c0d0e7389 */ /* 0x00006400000c000b */
[----:B01----:R-:W-:Y:S01]  /*1d860*/  ENDCOLLECTIVE ;  /* 0x000000000000791b */ /* 0x003fe20003800000 */
.L_x_967:
[----:B------:R-:W-:Y:S01]  /*1d870*/  IMAD.MOV.U32 R12, RZ, RZ, 0x8 ;  /* 0x00000008ff0c7424 */ /* 0x000fe200078e00ff */
[----:B------:R-:W-:-:S05]  /*1d880*/  SEL R3, R14, RZ, P3 ;  /* 0x000000ff0e037207 */ /* 0x000fca0001800000 */
[----:B------:R-:W-:-:S04]  /*1d890*/  IMAD.IADD R3, R2, 0x1, R3 ;  /* 0x0000000102037824 */ /* 0x000fc800078e0203 */
[----:B------:R-:W-:-:S07]  /*1d8a0*/  IMAD.MOV.U32 R13, RZ, RZ, R3 ;  /* 0x000000ffff0d7224 */ /* 0x000fce00078e0003 */
[----:B------:R-:W-:Y:S05]  /*1d8b0*/  WARPSYNC.COLLECTIVE R15, `(.L_x_968) ;  /* 0x000000000f087348 */ /* 0x000fea0003c00000 */
[----:B------:R0:W1:Y:S02]  /*1d8c0*/  SHFL.UP P6, R14, R13, R12, R11 ;  /* 0x0400000c0d0e7389 */ /* 0x00006400000c000b */
[----:B01----:R-:W-:Y:S01]  /*1d8d0*/  ENDCOLLECTIVE ;  /* 0x000000000000791b */ /* 0x003fe20003800000 */
.L_x_968:
[----:B------:R-:W-:Y:S01]  /*1d8e0*/  IMAD.MOV.U32 R12, RZ, RZ, 0x10 ;  /* 0x00000010ff0c7424 */ /* 0x000fe200078e00ff */
[----:B------:R-:W-:-:S05]  /*1d8f0*/  SEL R14, R14, RZ, P4 ;  /* 0x000000ff0e0e7207 */ /* 0x000fca0002000000 */
[----:B------:R-:W-:-:S04]  /*1d900*/  IMAD.IADD R5, R3, 0x1, R14 ;  /* 0x0000000103057824 */ /* 0x000fc800078e020e */
[----:B------:R-:W-:-:S07]  /*1d910*/  IMAD.MOV.U32 R13, RZ, RZ, R5 ;  /* 0x000000ffff0d7224 */ /* 0x000fce00078e0005 */
[----:B------:R-:W-:Y:S05]  /*1d920*/  WARPSYNC.COLLECTIVE R15, `(.L_x_969) ;  /* 0x000000000f087348 */ /* 0x000fea0003c00000 */
[----:B------:R0:W1:Y:S02]  /*1d930*/  SHFL.UP P6, R14, R13, R12, R11 ;  /* 0x0400000c0d0e7389 */ /* 0x00006400000c000b */
[----:B01----:R-:W-:Y:S01]  /*1d940*/  ENDCOLLECTIVE ;  /* 0x000000000000791b */ /* 0x003fe20003800000 */
.L_x_969:
        /* <DEDUP_REMOVED lines=8> */
.L_x_970:
[----:B------:R-:W-:Y:S05]  /*1d9d0*/  BRA `(.L_x_971) ;  /* 0xffffffbc00ec7947 */ /* 0x000fea000383ffff */
.L_x_840:
[----:B------:R-:W-:Y:S01]  /*1d9e0*/  BSSY B0, `(.L_x_972) ;  /* 0x0000006000007945 */ /* 0x000fe20003800000 */
[----:B------:R-:W-:Y:S01]  /*1d9f0*/  PLOP3.LUT P6, PT, P6, PT, PT, 0x8, 0x0 ;  /* 0x000000000000781c */ /* 0x000fe200037ce170 */
[----:B------:R-:W-:-:S12]  /*1da00*/  IMAD.MOV.U32 R15, RZ, RZ, -0x1 ;  /* 0xffffffffff0f7424 */ /* 0x000fd800078e00ff */
[----:B0-----:R-:W-:Y:S05]  /*1da10*/  WARPSYNC.COLLECTIVE R15, `(.L_x_973) ;  /* 0x000000000f087348 */ /* 0x001fea0003c00000 */
[----:B------:R-:W-:Y:S01]  /*1da20*/  VOTE.ANY R14, PT, P6 ;  /* 0x00000000000e7806 */ /* 0x000fe200030e0100 */
[----:B0-----:R-:W-:Y:S06]  /*1da30*/  ENDCOLLECTIVE ;  /* 0x000000000000791b */ /* 0x001fec0003800000 */
.L_x_973:
[----:B------:R-:W-:Y:S05]  /*1da40*/  BSYNC B0 ;  /* 0x0000000000007941 */ /* 0x000fea0003800000 */
.L_x_972:
        /* <DEDUP_REMOVED lines=9> */
.L_x_974:
[----:B------:R-:W-:Y:S02]  /*1dae0*/  IMAD.MOV.U32 R13, RZ, RZ, R4 ;  /* 0x000000ffff0d7224 */ /* 0x000fe400078e0004 */
[----:B------:R-:W-:-:S07]  /*1daf0*/  IMAD.MOV.U32 R7, RZ, RZ, R14 ;  /* 0x000000ffff077224 */ /* 0x000fce00078e000e */
[----:B------:R-:W-:Y:S05]  /*1db00*/  WARPSYNC.COLLECTIVE R15, `(.L_x_975) ;  /* 0x000000000f087348 */ /* 0x000fea0003c00000 */
[----:B------:R0:W1:Y:S02]  /*1db10*/  SHFL.IDX P6, R14, R13, R12, R11 ;  /* 0x0000000c0d0e7389 */ /* 0x00006400000c000b */
[----:B01----:R-:W-:Y:S01]  /*1db20*/  ENDCOLLECTIVE ;  /* 0x000000000000791b */ /* 0x003fe20003800000 */
.L_x_975:
[----:B------:R-:W-:Y:S01]  /*1db30*/  IMAD.MOV.U32 R4, RZ, RZ, R14 ;  /* 0x000000ffff047224 */ /* 0x000fe200078e000e */
[----:B------:R-:W-:Y:S06]  /*1db40*/  BRA `(.L_x_976) ;  /* 0xffffffbc00cc7947 */ /* 0x000fec000383ffff */
.L_x_842:
[----:B------:R-:W-:Y:S01]  /*1db50*/  BSSY B0, `(.L_x_977) ;  /* 0x0000007000007945 */ /* 0x000fe20003800000 */
[----:B------:R-:W-:Y:S02]  /*1db60*/  IMAD.MOV.U32 R13, RZ, RZ, R3 ;  /* 0x000000ffff0d7224 */ /* 0x000fe400078e0003 */
[----:B------:R-:W-:Y:S02]  /*1db70*/  IMAD.MOV.U32 R11, RZ, RZ, 0x1f ;  /* 0x0000001fff0b7424 */ /* 0x000fe400078e00ff */
[----:B------:R-:W-:-:S07]  /*1db80*/  IMAD.MOV.U32 R15, RZ, RZ, -0x1 ;  /* 0xffffffffff0f7424 */ /* 0x000fce00078e00ff */
[----:B0123--:R-:W-:Y:S05]  /*1db90*/  WARPSYNC.COLLECTIVE R15, `(.L_x_978) ;  /* 0x000000000f087348 */ /* 0x00ffea0003c00000 */
[----:B------:R4:W0:Y:S02]  /*1dba0*/  SHFL.IDX P6, R14, R13, R12, R11 ;  /* 0x0000000c0d0e7389 */ /* 0x00082400000c000b */
[----:B01234-:R-:W-:Y:S01]  /*1dbb0*/  ENDCOLLECTIVE ;  /* 0x000000000000791b */ /* 0x01ffe20003800000 */
.L_x_978:
[----:B------:R-:W-:Y:S05]  /*1dbc0*/  BSYNC B0 ;  /* 0x0000000000007941 */ /* 0x000fea0003800000 */
.L_x_977:
[----:B------:R-:W-:Y:S01]  /*1dbd0*/  IMAD.MOV.U32 R24, RZ, RZ, R14 ;  /* 0x000000ffff187224 */ /* 0x000fe200078e000e */
[----:B------:R-:W-:Y:S06]  /*1dbe0*/  BRA `(.L_x_841) ;  /* 0xffffffbc00bc7947 */ /* 0x000fec000383ffff */
.L_x_846:
[----:B-1----:R1:W4:Y:S02]  /*1dbf0*/  SYNCS.PHASECHK.TRANS64.TRYWAIT P0, [R7+URZ+0x28c20], R0 ;  /* 0x028c2000070075a7 */ /* 0x002324000800017f */
[----:B----4-:R-:W-:Y:S05]  /*1dc00*/  @!P0 NANOSLEEP.SYNCS 0x989680 ;  /* 0x009896800000895d */ /* 0x010fea0003900000 */
[----:B------:R-:W4:Y:S02]  /*1dc10*/  @!P0 SYNCS.PHASECHK.TRANS64 P0, [R7+URZ+0x28c20], R0 ;  /* 0x028c2000070085a7 */ /* 0x000f24000800007f */
[----:B----4-:R-:W-:Y:S05]  /*1dc20*/  @!P0 BRA `(.L_x_846) ;  /* 0xfffffffc00f08947 */ /* 0x010fea000383ffff */
[----:B------:R-:W-:Y:S05]  /*1dc30*/  BRA `(.L_x_979) ;  /* 0xffffffc400147947 */ /* 0x000fea000383ffff */
.L_x_847:
[----:B------:R-:W4:Y:S01]  /*1dc40*/  S2R R2, SR_TID.X ;  /* 0x0000000000027919 */ /* 0x000f220000002100 */
[----:B------:R-:W-:Y:S01]  /*1dc50*/  BSSY B0, `(.L_x_980) ;  /* 0x000000a000007945 */ /* 0x000fe20003800000 */
[----:B------:R-:W-:Y:S02]  /*1dc60*/  IMAD.MOV.U32 R12, RZ, RZ, RZ ;  /* 0x000000ffff0c7224 */ /* 0x000fe400078e00ff */
[----:B------:R-:W-:Y:S02]  /*1dc70*/  IMAD.MOV.U32 R11, RZ, RZ, 0x1f ;  /* 0x0000001fff0b7424 */ /* 0x000fe400078e00ff */
[----:B------:R-:W-:Y:S01]  /*1dc80*/  IMAD.MOV.U32 R15, RZ, RZ, -0x1 ;  /* 0xffffffffff0f7424 */ /* 0x000fe200078e00ff */
[----:B----4-:R-:W-:-:S04]  /*1dc90*/  SHF.R.U32.HI R2, RZ, 0x5, R2 ;  /* 0x00000005ff027819 */ /* 0x010fc80000011602 */
[----:B------:R-:W-:-:S05]  /*1dca0*/  LOP3.LUT R2, R2, 0x3, RZ, 0xc0, !PT ;  /* 0x0000000302027812 */ /* 0x000fca00078ec0ff */
[----:B------:R-:W-:-:S07]  /*1dcb0*/  IMAD.MOV.U32 R13, RZ, RZ, R2 ;  /* 0x000000ffff0d7224 */ /* 0x000fce00078e0002 */
[----:B0123--:R-:W-:Y:S05]  /*1dcc0*/  WARPSYNC.COLLECTIVE R15, `(.L_x_981) ;  /* 0x000000000f087348 */ /* 0x00ffea0003c00000 */
[----:B------:R4:W0:Y:S02]  /*1dcd0*/  SHFL.IDX P6, R14, R13, R12, R11 ;  /* 0x0000000c0d0e7389 */ /* 0x00082400000c000b */
[----:B01234-:R-:W-:Y:S01]  /*1dce0*/  ENDCOLLECTIVE ;  /* 0x000000000000791b */ /* 0x01ffe20003800000 */
.L_x_981:
[----:B------:R-:W-:Y:S05]  /*1dcf0*/  BSYNC B0 ;  /* 0x0000000000007941 */ /* 0x000fea0003800000 */
.L_x_980:
[----:B------:R-:W-:Y:S05]  /*1dd00*/  BRA `(.L_x_982) ;  /* 0xffffffc000fc7947 */ /* 0x000fea000383ffff */
.L_x_848:
[----:B------:R-:W-:Y:S01]  /*1dd10*/  BSSY B0, `(.L_x_983) ;  /* 0x0000006000007945 */ /* 0x000fe20003800000 */
[----:B------:R-:W-:-:S07]  /*1dd20*/  IMAD.MOV.U32 R15, RZ, RZ, -0x1 ;  /* 0xffffffffff0f7424 */ /* 0x000fce00078e00ff */
[----:B0123--:R-:W-:Y:S05]  /*1dd30*/  WARPSYNC.COLLECTIVE R15, `(.L_x_984) ;  /* 0x000000000f0c7348 */ /* 0x00ffea0003c00000 */
[----:B------:R-:W-:Y:S02]  /*1dd40*/  ELECT P6, UR62, PT ;  /* 0x00000000003e782f */ /* 0x000fe400038c0000 */
[----:B------:R-:W-:Y:S01]  /*1dd50*/  MOV R14, UR62 ;  /* 0x0000003e000e7c02 */ /* 0x000fe20008000f00 */
[----:B0123--:R-:W-:Y:S10]  /*1dd60*/  ENDCOLLECTIVE ;  /* 0x000000000000791b */ /* 0x00fff40003800000 */
.L_x_984:
[----:B------:R-:W-:Y:S05]  /*1dd70*/  BSYNC B0 ;  /* 0x0000000000007941 */ /* 0x000fea0003800000 */
.L_x_983:
[----:B------:R-:W-:Y:S05]  /*1dd80*/  BRA `(.L_x_985) ;  /* 0xffffffc000f07947 */ /* 0x000fea000383ffff */
.L_x_850:
[----:B-1----:R1:W4:Y:S02]  /*1dd90*/  SYNCS.PHASECHK.TRANS64.TRYWAIT P1, [R5+URZ+0x28c40], R0 ;  /* 0x028c4000050075a7 */ /* 0x002324000802017f */
[----:B----4-:R-:W-:Y:S05]  /*1dda0*/  @!P1 NANOSLEEP.SYNCS 0x989680 ;  /* 0x009896800000995d */ /* 0x010fea0003900000 */
[----:B------:R-:W4:Y:S02]  /*1ddb0*/  @!P1 SYNCS.PHASECHK.TRANS64 P1, [R5+URZ+0x28c40], R0 ;  /* 0x028c4000050095a7 */ /* 0x000f24000802007f */
[----:B----4-:R-:W-:Y:S05]  /*1ddc0*/  @!P1 BRA `(.L_x_850) ;  /* 0xfffffffc00f09947 */ /* 0x010fea000383ffff */
[----:B------:R-:W-:Y:S05]  /*1ddd0*/  BRA `(.L_x_986) ;  /* 0xffffffc400107947 */ /* 0x000fea000383ffff */
.L_x_852:
[----:B----4-:R4:W0:Y:S02]  /*1dde0*/  SYNCS.PHASECHK.TRANS64.TRYWAIT P1, [R3+URZ+0x28c40], R2 ;  /* 0x028c4002030075a7 */ /* 0x010824000802017f */
[----:B0-----:R-:W-:Y:S05]  /*1ddf0*/  @!P1 NANOSLEEP.SYNCS 0x989680 ;  /* 0x009896800000995d */ /* 0x001fea0003900000 */
[----:B------:R-:W0:Y:S02]  /*1de00*/  @!P1 SYNCS.PHASECHK.TRANS64 P1, [R3+URZ+0x28c40], R2 ;  /* 0x028c4002030095a7 */ /* 0x000e24000802007f */
[----:B0-----:R-:W-:Y:S05]  /*1de10*/  @!P1 BRA `(.L_x_852) ;  /* 0xfffffffc00f09947 */ /* 0x001fea000383ffff */
[----:B------:R-:W-:Y:S05]  /*1de20*/  BRA `(.L_x_987) ;  /* 0xffffffc4001c7947 */ /* 0x000fea000383ffff */
.L_x_854:
[----:B------:R0:W0:Y:S02]  /*1de30*/  SYNCS.PHASECHK.TRANS64.TRYWAIT P1, [R5+URZ+0x28c60], R0 ;  /* 0x028c6000050075a7 */ /* 0x000024000802017f */
[----:B0-----:R-:W-:Y:S05]  /*1de40*/  @!P1 NANOSLEEP.SYNCS 0x989680 ;  /* 0x009896800000995d */ /* 0x001fea0003900000 */
[----:B------:R-:W0:Y:S02]  /*1de50*/  @!P1 SYNCS.PHASECHK.TRANS64 P1, [R5+URZ+0x28c60], R0 ;  /* 0x028c6000050095a7 */ /* 0x000e24000802007f */
[----:B0-----:R-:W-:Y:S05]  /*1de60*/  @!P1 BRA `(.L_x_854) ;  /* 0xfffffffc00f09947 */ /* 0x001fea000383ffff */
[----:B------:R-:W-:Y:S05]  /*1de70*/  BRA `(.L_x_988) ;  /* 0xffffffc400187947 */ /* 0x000fea000383ffff */
.L_x_989:
        /* <DEDUP_REMOVED lines=16> */
.L_x_5649:


//--------------------- .text._ZN7cutlass13device_kernelIN5flash11enable_sm90INS1_16FlashAttnFwdSm90INS1_25CollectiveMainloopFwdSm90ILi2EN4cute5tupleIJNS5_1CILi1EEES8_S8_EEENS6_IJNS7_ILi64EEESA_SA_EEELi512ENS_6half_tEfNS_4arch4Sm90ELb0ELb0ELb0ELb1ELb1ELb0ELb1ELb0ELb0ELb1ELb1ELb0EEENS1_21CollectiveEpilogueFwdINS6_IJSA_NS7_ILi512EEESA_EEES9_SC_SE_Li256ELb1ELb1ELb1ELb0EEENS1_36VarlenDynamicPersistentTileSchedulerILi64ELi64ELi256ELi128ELb1ELb1ELb1ELb0ELb1ELb1EEEEEEEEEvNT_6ParamsE --------------------------
	.section	.text._ZN7cutlass13device_kernelIN5flash11enable_sm90INS1_16FlashAttnFwdSm90INS1_25CollectiveMainloopFwdSm90ILi2EN4cute5tupleIJNS5_1CILi1EEES8_S8_EEENS6_IJNS7_ILi64EEESA_SA_EEELi512ENS_6half_tEfNS_4arch4Sm90ELb0ELb0ELb0ELb1ELb1ELb0ELb1ELb0ELb0ELb1ELb1ELb0EEENS1_21CollectiveEpilogueFwdINS6_IJSA_NS7_ILi512EEESA_EEES9_SC_SE_Li256ELb1ELb1ELb1ELb0EEENS1_36VarlenDynamicPersistentTileSchedulerILi64ELi64ELi256ELi128ELb1ELb1ELb1ELb0ELb1ELb1EEEEEEEEEvNT_6ParamsE,"ax",@progbits
	.align	128
.text._ZN7cutlass13device_kernelIN5flash11enable_sm90INS1_16FlashAttnFwdSm90INS1_25CollectiveMainloopFwdSm90ILi2EN4cute5tupleIJNS5_1CILi1EEES8_S8_EEENS6_IJNS7_ILi64EEESA_SA_EEELi512ENS_6half_tEfNS_4arch4Sm90ELb0ELb0ELb0ELb1ELb1ELb0ELb1ELb0ELb0ELb1ELb1ELb0EEENS1_21CollectiveEpilogueFwdINS6_IJSA_NS7_ILi512EEESA_EEES9_SC_SE_Li256ELb1ELb1ELb1ELb0EEENS1_36VarlenDynamicPersistentTileSchedulerILi64ELi64ELi256ELi128ELb1ELb1ELb1ELb0ELb1ELb1EEEEEEEEEvNT_6ParamsE:
        .type           _ZN7cutlass13device_kernelIN5flash11enable_sm90INS1_16FlashAttnFwdSm90INS1_25CollectiveMainloopFwdSm90ILi2EN4cute5tupleIJNS5_1CILi1EEES8_S8_EEENS6_IJNS7_ILi64EEESA_SA_EEELi512ENS_6half_tEfNS_4arch4Sm90ELb0ELb0ELb0ELb1ELb1ELb0ELb1ELb0ELb0ELb1ELb1ELb0EEENS1_21CollectiveEpilogueFwdINS6_IJSA_NS7_ILi512EEESA_EEES9_SC_SE_Li256ELb1ELb1ELb1ELb0EEENS1_36VarlenDynamicPersistentTileSchedulerILi64ELi64ELi256ELi128ELb1ELb1ELb1ELb0ELb1ELb1EEEEEEEEEvNT_6ParamsE,@function
        .size           _ZN7cutlass13device_kernelIN5flash11enable_sm90INS1_16FlashAttnFwdSm90INS1_25CollectiveMainloopFwdSm90ILi2EN4cute5tupleIJNS5_1CILi1EEES8_S8_EEENS6_IJNS7_ILi64EEESA_SA_EEELi512ENS_6half_tEfNS_4arch4Sm90ELb0ELb0ELb0ELb1ELb1ELb0ELb1ELb0ELb0ELb1ELb1ELb0EEENS1_21CollectiveEpilogueFwdINS6_IJSA_NS7_ILi512EEESA_EEES9_SC_SE_Li256ELb1ELb1ELb1ELb0EEENS1_36VarlenDynamicPersistentTileSchedulerILi64ELi64ELi256ELi128ELb1ELb1ELb1ELb0ELb1ELb1EEEEEEEEEvNT_6ParamsE,(.L_x_5650 - _ZN7cutlass13device_kernelIN5flash11enable_sm90INS1_16FlashAttnFwdSm90INS1_25CollectiveMainloopFwdSm90ILi2EN4cute5tupleIJNS5_1CILi1EEES8_S8_EEENS6_IJNS7_ILi64EEESA_SA_EEELi512ENS_6half_tEfNS_4arch4Sm90ELb0ELb0ELb0ELb1ELb1ELb0ELb1ELb0ELb0ELb1ELb1ELb0EEENS1_21CollectiveEpilogueFwdINS6_IJSA_NS7_ILi512EEESA_EEES9_SC_SE_Li256ELb1ELb1ELb1ELb0EEENS1_36VarlenDynamicPersistentTileSchedulerILi64ELi64ELi256ELi128ELb1ELb1ELb1ELb0ELb1ELb1EEEEEEEEEvNT_6ParamsE)
        .other          _ZN7cutlass13device_kernelIN5flash11enable_sm90INS1_16FlashAttnFwdSm90INS1_25CollectiveMainloopFwdSm90ILi2EN4cute5tupleIJNS5_1CILi1EEES8_S8_EEENS6_IJNS7_ILi64EEESA_SA_EEELi512ENS_6half_tEfNS_4arch4Sm90ELb0ELb0ELb0ELb1ELb1ELb0ELb1ELb0ELb0ELb1ELb1ELb0EEENS1_21CollectiveEpilogueFwdINS6_IJSA_NS7_ILi512EEESA_EEES9_SC_SE_Li256ELb1ELb1ELb1ELb0EEENS1_36VarlenDynamicPersistentTileSchedulerILi64ELi64ELi256ELi128ELb1ELb1ELb1ELb0ELb1ELb1EEEEEEEEEvNT_6ParamsE,@"STO_CUDA_ENTRY STV_DEFAULT"
_ZN7cutlass13device_kernelIN5flash11enable_sm90INS1_16FlashAttnFwdSm90INS1_25CollectiveMainloopFwdSm90ILi2EN4cute5tupleIJNS5_1CILi1EEES8_S8_EEENS6_IJNS7_ILi64EEESA_SA_EEELi512ENS_6half_tEfNS_4arch4Sm90ELb0ELb0ELb0ELb1ELb1ELb0ELb1ELb0ELb0ELb1ELb1ELb0EEENS1_21CollectiveEpilogueFwdINS6_IJSA_NS7_ILi512EEESA_EEES9_SC_SE_Li256ELb1ELb1ELb1ELb0EEENS1_36VarlenDynamicPersistentTileSchedulerILi64ELi64ELi256ELi128ELb1ELb1ELb1ELb0ELb1ELb1EEEEEEEEEvNT_6ParamsE:
        /* <DEDUP_REMOVED lines=43> */
.L_x_990:
        /* <DEDUP_REMOVED lines=22> */
.L_x_991:
        /* <DEDUP_REMOVED lines=18> */
.L_x_992:
        /* <DEDUP_REMOVED lines=22> */
.L_x_993:
        /* <DEDUP_REMOVED lines=23> */
.L_x_994:
        /* <DEDUP_REMOVED lines=8> */
.L_x_996:
        /* <DEDUP_REMOVED lines=24> */
[----:B------:R-:W-:-:S03]  /*0a00*/  UMOV UR37, URZ ;  /* 0x0000003f00257c82 */ /* 0x000fc60008000000 */
[CC--:B------:R-:W-:Y:S02]  /*0a10*/  LEA.HI R7, R3.reuse, R0.reuse, RZ, 0x3 ;  /* 0x0000000003077211 */ /* 0x0c0fe400078f18ff */
[CC--:B------:R-:W-:Y:S02]  /*0a20*/  LEA.HI R4, R3.reuse, R0.reuse, RZ, 0x4 ;  /* 0x0000000003047211 */ /* 0x0c0fe400078f20ff */
[CC--:B------:R-:W-:Y:S02]  /*0a30*/  LEA.HI R5, R3.reuse, R0.reuse, RZ, 0x5 ;  /* 0x0000000003057211 */ /* 0x0c0fe400078f28ff */
[-C--:B------:R-:W-:Y:S02]  /*0a40*/  LEA.HI R2, R3, R0.reuse, RZ, 0x7 ;  /* 0x0000000003027211 */ /* 0x080fe400078f38ff */
[----:B------:R-:W-:Y:S02]  /*0a50*/  LOP3.LUT R11, R7, 0xfffffff8, RZ, 0xc0, !PT ;  /* 0xfffffff8070b7812 */ /* 0x000fe400078ec0ff */
[----:B------:R-:W-:-:S02]  /*0a60*/  LEA.HI R3, R3, R0, RZ, 0x2 ;  /* 0x0000000003037211 */ /* 0x000fc400078f10ff */
[----:B------:R-:W-:Y:S01]  /*0a70*/  SHF.R.S32.HI R7, RZ, 0x4, R4 ;  /* 0x00000004ff077819 */ /* 0x000fe20000011404 */
[----:B------:R-:W-:Y:S01]  /*0a80*/  IMAD.IADD R11, R0, 0x1, -R11 ;  /* 0x00000001000b7824 */ /* 0x000fe200078e0a0b */
[--C-:B------:R-:W-:Y:S02]  /*0a90*/  SHF.R.S32.HI R9, RZ, 0x5, R5.reuse ;  /* 0x00000005ff097819 */ /* 0x100fe40000011405 */
[----:B------:R-:W-:Y:S02]  /*0aa0*/  SHF.R.S32.HI R6, RZ, 0x1f, R5 ;  /* 0x0000001fff067819 */ /* 0x000fe40000011405 */
[C---:B------:R-:W-:Y:S02]  /*0ab0*/  LOP3.LUT R5, R4.reuse, 0xfffffff0, RZ, 0xc0, !PT ;  /* 0xfffffff004057812 */ /* 0x040fe400078ec0ff */
[----:B------:R-:W-:Y:S02]  /*0ac0*/  LOP3.LUT R13, R3, 0xfffffffc, RZ, 0xc0, !PT ;  /* 0xfffffffc030d7812 */ /* 0x000fe400078ec0ff */
[----:B------:R-:W-:Y:S01]  /*0ad0*/  LEA.HI R4, R4, R7, RZ, 0x1 ;  /* 0x0000000704047211 */ /* 0x000fe200078f08ff */
[----:B------:R-:W-:Y:S01]  /*0ae0*/  IMAD.IADD R5, R0, 0x1, -R5 ;  /* 0x0000000100057824 */ /* 0x000fe200078e0a05 */
[----:B------:R-:W-:Y:S01]  /*0af0*/  LOP3.LUT R3, R2, 0xffffff80, RZ, 0xc0, !PT ;  /* 0xffffff8002037812 */ /* 0x000fe200078ec0ff */
[----:B------:R-:W-:Y:S01]  /*0b00*/  IMAD.IADD R13, R0, 0x1, -R13 ;  /* 0x00000001000d7824 */ /* 0x000fe200078e0a0d */
[----:B------:R-:W-:-:S02]  /*0b10*/  LOP3.LUT R4, R4, 0x1ffffffe, RZ, 0xc0, !PT ;  /* 0x1ffffffe04047812 */ /* 0x000fc400078ec0ff */
[----:B------:R-:W-:Y:S01]  /*0b20*/  LEA.HI R6, R6, R9, RZ, 0x2 ;  /* 0x0000000906067211 */ /* 0x000fe200078f10ff */
[----:B------:R-:W-:Y:S01]  /*0b30*/  IMAD.IADD R3, R0, 0x1, -R3 ;  /* 0x0000000100037824 */ /* 0x000fe200078e0a03 */
[----:B------:R-:W-:Y:S01]  /*0b40*/  SHF.R.S32.HI R18, RZ, 0x7, R2 ;  /* 0x00000007ff127819 */ /* 0x000fe20000011402 */
[----:B------:R-:W-:Y:S01]  /*0b50*/  IMAD.IADD R7, R7, 0x1, -R4 ;  /* 0x0000000107077824 */ /* 0x000fe200078e0a04 */
[----:B------:R-:W-:Y:S02]  /*0b60*/  LOP3.LUT R8, R6, 0x3ffffc, RZ, 0xc0, !PT ;  /* 0x003ffffc06087812 */ /* 0x000fe400078ec0ff */
[--C-:B------:R-:W-:Y:S01]  /*0b70*/  SHF.R.S32.HI R4, RZ, 0x1f, R5.reuse ;  /* 0x0000001fff047819 */ /* 0x100fe20000011405 */
[----:B------:R-:W-:Y:S01]  /*0b80*/  IMAD R15, R18, 0x100, R5 ;  /* 0x00000100120f7824 */ /* 0x000fe200078e0205 */
[----:B------:R-:W-:Y:S01]  /*0b90*/  SHF.R.S32.HI R0, RZ, 0x1f, R3 ;  /* 0x0000001fff007819 */ /* 0x000fe20000011403 */
[----:B------:R-:W-:Y:S01]  /*0ba0*/  IMAD.IADD R10, R9, 0x1, -R8 ;  /* 0x00000001090a7824 */ /* 0x000fe200078e0a08 */
[----:B------:R-:W-:Y:S01]  /*0bb0*/  LEA.HI R6, R4, R5, RZ, 0x3 ;  /* 0x0000000504067211 */ /* 0x000fe200078f18ff */
[----:B------:R-:W-:Y:S01]  /*0bc0*/  IMAD.SHL.U32 R7, R7, 0x8, RZ ;  /* 0x0000000807077824 */ /* 0x000fe200078e00ff */
[----:B------:R-:W-:Y:S01]  /*0bd0*/  LEA.HI R4, R0, R3, RZ, 0x2 ;  /* 0x0000000300047211 */ /* 0x000fe200078f10ff */
[----:B------:R-:W-:Y:S01]  /*0be0*/  IMAD R16, R10, 0x10, R15 ;  /* 0x000000100a107824 */ /* 0x000fe200078e020f */
[C---:B------:R-:W-:Y:S01]  /*0bf0*/  LOP3.LUT R8, R6.reuse, 0xfffffff8, RZ, 0xc0, !PT ;  /* 0xfffffff806087812 */ /* 0x040fe200078ec0ff */
[----:B------:R-:W-:Y:S01]  /*0c00*/  IMAD.SHL.U32 R6, R6, 0x40, RZ ;  /* 0x0000004006067824 */ /* 0x000fe200078e00ff */
[----:B------:R-:W-:Y:S01]  /*0c10*/  LOP3.LUT R10, R4, 0x7ffffffc, RZ, 0xc0, !PT ;  /* 0x7ffffffc040a7812 */ /* 0x000fe200078ec0ff */
[----:B------:R-:W-:Y:S01]  /*0c20*/  STL [R1+0x8], R18 ;  /* 0x0000081201007387 */ /* 0x000fe20000100800 */
[----:B------:R-:W-:Y:S01]  /*0c30*/  LEA.HI R12, R13, R13, RZ, 0x1 ;  /* 0x0000000d0d0c7211 */ /* 0x000fe200078f08ff */
[----:B------:R-:W-:Y:S01]  /*0c40*/  IMAD.IADD R8, R5, 0x1, -R8 ;  /* 0x0000000105087824 */ /* 0x000fe200078e0a08 */
[----:B------:R-:W-:Y:S01]  /*0c50*/  LEA.HI R5, R0, R3, RZ, 0x5 ;  /* 0x0000000300057211 */ /* 0x000fe200078f28ff */
[----:B------:R-:W-:Y:S01]  /*0c60*/  IMAD.IADD R10, R3, 0x1, -R10 ;  /* 0x00000001030a7824 */ /* 0x000fe200078e0a0a */
[----:B------:R-:W-:-:S02]  /*0c70*/  SHF.R.S32.HI R0, RZ, 0x2, R4 ;  /* 0x00000002ff007819 */ /* 0x000fc40000011404 */
[----:B------:R-:W-:Y:S01]  /*0c80*/  SHF.R.S32.HI R3, RZ, 0x1f, R4 ;  /* 0x0000001fff037819 */ /* 0x000fe20000011404 */
[----:B------:R-:W-:Y:S01]  /*0c90*/  IMAD.SHL.U32 R4, R8, 0x40, RZ ;  /* 0x0000004008047824 */ /* 0x000fe200078e00ff */
[----:B------:R-:W-:Y:S02]  /*0ca0*/  SHF.R.S32.HI R5, RZ, 0x5, R5 ;  /* 0x00000005ff057819 */ /* 0x000fe40000011405 */
[----:B------:R-:W-:Y:S02]  /*0cb0*/  LEA.HI R3, R3, R0, RZ, 0x3 ;  /* 0x0000000003037211 */ /* 0x000fe400078f18ff */
[----:B------:R-:W-:Y:S02]  /*0cc0*/  LOP3.LUT R12, R12, 0x1ffffffe, RZ, 0xc0, !PT ;  /* 0x1ffffffe0c0c7812 */ /* 0x000fe400078ec0ff */
[----:B------:R-:W-:Y:S02]  /*0cd0*/  LOP3.LUT R3, R3, 0xfffffff8, RZ, 0xc0, !PT ;  /* 0xfffffff803037812 */ /* 0x000fe400078ec0ff */
[----:B------:R-:W-:Y:S01]  /*0ce0*/  LEA.HI R2, R2, R18, RZ, 0x1 ;  /* 0x0000001202027211 */ /* 0x000fe200078f08ff */
[----:B------:R-:W-:Y:S01]  /*0cf0*/  IMAD.IADD R12, R13, 0x1, -R12 ;  /* 0x000000010d0c7824 */ /* 0x000fe200078e0a0c */
[----:B------:R-:W-:Y:S01]  /*0d00*/  LOP3.LUT R4, R4, 0x1c0, RZ, 0xc0, !PT ;  /* 0x000001c004047812 */ /* 0x000fe200078ec0ff */
[----:B------:R-:W-:Y:S01]  /*0d10*/  IMAD.IADD R0, R0, 0x1, -R3 ;  /* 0x0000000100007824 */ /* 0x000fe200078e0a03 */
[----:B------:R-:W-:Y:S01]  /*0d20*/  LOP3.LUT R6, R6, 0x7ffffe00, RZ, 0xc0, !PT ;  /* 0x7ffffe0006067812 */ /* 0x000fe200078ec0ff */
[--C-:B------:R-:W-:Y:S01]  /*0d30*/  IMAD.U32 R13, R16, 0x40, R7.reuse ;  /* 0x00000040100d7824 */ /* 0x100fe200078e0007 */
[----:B------:R-:W-:Y:S01]  /*0d40*/  LOP3.LUT R7, R4, 0x8, R7, 0xf8, !PT ;  /* 0x0000000804077812 */ /* 0x000fe200078ef807 */
[----:B------:R-:W-:Y:S01]  /*0d50*/  IMAD R17, R5, 0x10, R0 ;  /* 0x0000001005117824 */ /* 0x000fe200078e0200 */
[----:B------:R-:W-:Y:S01]  /*0d60*/  LOP3.LUT R0, R2, 0xfffffe, RZ, 0xc0, !PT ;  /* 0x00fffffe02007812 */ /* 0x000fe200078ec0ff */
[----:B------:R-:W-:Y:S01]  /*0d70*/  IMAD.SHL.U32 R16, R11, 0x8, RZ ;  /* 0x000000080b107824 */ /* 0x000fe200078e00ff */
[----:B------:R-:W-:Y:S01]  /*0d80*/  SHF.R.U32.HI R4, RZ, 0x3, R4 ;  /* 0x00000003ff047819 */ /* 0x000fe20000011604 */
[----:B------:R-:W-:Y:S01]  /*0d90*/  IMAD.SHL.U32 R3, R10, 0x2, RZ ;  /* 0x000000020a037824 */ /* 0x000fe200078e00ff */
[----:B------:R-:W-:Y:S01]  /*0da0*/  STL [R1+0x34], R13 ;  /* 0x0000340d01007387 */ /* 0x000fe20000100800 */
[----:B------:R-:W-:Y:S01]  /*0db0*/  IMAD.IADD R0, R18, 0x1, -R0 ;  /* 0x0000000112007824 */ /* 0x000fe200078e0a00 */
[----:B------:R-:W-:Y:S01]  /*0dc0*/  LOP3.LUT R7, R7, R4, RZ, 0x3c, !PT ;  /* 0x0000000407077212 */ /* 0x000fe200078e3cff */
[----:B------:R-:W-:Y:S01]  /*0dd0*/  IMAD R6, R9, 0x400, R6 ;  /* 0x0000040009067824 */ /* 0x000fe200078e0206 */
[----:B------:R-:W-:Y:S01]  /*0de0*/  R2P PR, R8, 0x6 ;  /* 0x0000000608007804 */ /* 0x000fe20000000000 */
[----:B------:R-:W-:-:S02]  /*0df0*/  IMAD.SHL.U32 R4, R0, 0x100, RZ ;  /* 0x0000010000047824 */ /* 0x000fc400078e00ff */
[----:B------:R-:W-:Y:S02]  /*0e00*/  VIADD R198, R16, 0x40 ;  /* 0x0000004010c67836 */ /* 0x000fe40000000000 */
[----:B------:R-:W-:Y:S01]  /*0e10*/  IMAD.IADD R19, R3, 0x1, R4 ;  /* 0x0000000103137824 */ /* 0x000fe200078e0204 */
[----:B------:R0:W-:Y:S01]  /*0e20*/  STL [R1+0x30], R4 ;  /* 0x0000300401007387 */ /* 0x0001e20000100800 */
[----:B------:R-:W-:Y:S01]  /*0e30*/  IMAD.IADD R7, R6, 0x1, R7 ;  /* 0x0000000106077824 */ /* 0x000fe200078e0207 */
[----:B------:R-:W-:Y:S01]  /*0e40*/  SEL R186, R186, 0xffffffc0, !P2 ;  /* 0xffffffc0baba7807 */ /* 0x000fe20005000000 */
[----:B------:R-:W-:Y:S01]  /*0e50*/  VIADD R0, R16, 0x180 ;  /* 0x0000018010007836 */ /* 0x000fe20000000000 */
[----:B------:R1:W-:Y:S01]  /*0e60*/  STL [R1+0x14], R3 ;  /* 0x0000140301007387 */ /* 0x0003e20000100800 */
[----:B------:R-:W-:Y:S01]  /*0e70*/  SHF.R.S32.HI R0, RZ, 0x1f, R198 ;  /* 0x0000001fff007819 */ /* 0x000fe200000114c6 */
[----:B------:R-:W-:Y:S01]  /*0e80*/  VIADD R0, R19, 0x10 ;  /* 0x0000001013007836 */ /* 0x000fe20000000000 */
[----:B------:R-:W-:Y:S01]  /*0e90*/  LEA R184, R7, UR41, 0x1 ;  /* 0x0000002907b87c11 */ /* 0x000fe2000f8e08ff */
[C---:B------:R-:W-:Y:S01]  /*0ea0*/  VIADD R228, R19.reuse, 0x20 ;  /* 0x0000002013e47836 */ /* 0x040fe20000000000 */
[----:B0-----:R-:W-:Y:S01]  /*0eb0*/  SHF.R.S32.HI R4, RZ, 0x1f, R19 ;  /* 0x0000001fff047819 */ /* 0x001fe20000011413 */
[----:B------:R-:W-:Y:S01]  /*0ec0*/  VIADD R227, R19, 0x28 ;  /* 0x0000002813e37836 */ /* 0x000fe20000000000 */
[----:B------:R-:W-:Y:S01]  /*0ed0*/  SHF.R.S32.HI R0, RZ, 0x1f, R0 ;  /* 0x0000001fff007819 */ /* 0x000fe20000011400 */
[----:B------:R-:W-:-:S02]  /*0ee0*/  IMAD R4, R12, 0x8, R17 ;  /* 0x000000080c047824 */ /* 0x000fc400078e0211 */
[----:B-1----:R-:W-:Y:S01]  /*0ef0*/  VIADD R3, R16, 0x1c0 ;  /* 0x000001c010037836 */ /* 0x002fe20000000000 */
[----:B------:R-:W-:Y:S01]  /*0f00*/  SHF.R.S32.HI R0, RZ, 0x1f, R227 ;  /* 0x0000001fff007819 */ /* 0x000fe200000114e3 */
[C---:B------:R-:W-:Y:S01]  /*0f10*/  VIADD R3, R19.reuse, 0x8 ;  /* 0x0000000813037836 */ /* 0x040fe20000000000 */
[----:B------:R0:W-:Y:S01]  /*0f20*/  STL [R1+0x2c], R4 ;  /* 0x00002c0401007387 */ /* 0x0001e20000100800 */
        /* <DEDUP_REMOVED lines=59> */
[----:B------:R-:W-:-:S02]  /*12e0*/  IMAD.IADD R187, R187, 0x1, R186 ;  /* 0x00000001bbbb7824 */ /* 0x000fc400078e02ba */
[----:B------:R-:W-:Y:S02]  /*12f0*/  IMAD.MOV.U32 R6, RZ, RZ, R14 ;  /* 0x000000ffff067224 */ /* 0x000fe400078e000e */
[----:B------:R-:W-:Y:S02]  /*1300*/  IMAD.MOV.U32 R2, RZ, RZ, RZ ;  /* 0x000000ffff027224 */ /* 0x000fe400078e00ff */
[C---:B------:R-:W-:Y:S02]  /*1310*/  VIADD R197, R16.reuse, 0x80 ;  /* 0x0000008010c57836 */ /* 0x040fe40000000000 */
[C---:B------:R-:W-:Y:S02]  /*1320*/  VIADD R196, R16.reuse, 0xc0 ;  /* 0x000000c010c47836 */ /* 0x040fe40000000000 */
[C---:B------:R-:W-:Y:S02]  /*1330*/  VIADD R195, R16.reuse, 0x100 ;  /* 0x0000010010c37836 */ /* 0x040fe40000000000 */
[----:B------:R-:W-:-:S02]  /*1340*/  VIADD R194, R16, 0x140 ;  /* 0x0000014010c27836 */ /* 0x000fc40000000000 */
[----:B------:R-:W-:-:S07]  /*1350*/  IMAD.IADD R186, R186, 0x1, R185 ;  /* 0x00000001baba7824 */ /* 0x000fce00078e02b9 */
.L_x_1046:
[----:B------:R-:W-:Y:S01]  /*1360*/  ULDC.64 UR6, c[0x0][0xd88] ;  /* 0x0003620000067ab9 */ /* 0x000fe20000000a00 */
[----:B012---:R-:W0:Y:S01]  /*1370*/  LDC.64 R8, c[0x0][0x418] ;  /* 0x00010600ff087b82 */ /* 0x007e220000000a00 */
[----:B------:R-:W-:-:S06]  /*1380*/  UIMAD.WIDE UR6, UR5, 0x4, UR6 ;  /* 0x00000004050678a5 */ /* 0x000fcc000f8e0206 */
[----:B------:R-:W-:Y:S01]  /*1390*/  IMAD.U32 R192, RZ, RZ, UR6 ;  /* 0x00000006ffc07e24 */ /* 0x000fe2000f8e00ff */
[----:B------:R-:W1:Y:S01]  /*13a0*/  LDC R0, c[0x0][0x424] ;  /* 0x00010900ff007b82 */ /* 0x000e620000000800 */
[----:B------:R-:W-:Y:S01]  /*13b0*/  IMAD.U32 R193, RZ, RZ, UR7 ;  /* 0x00000007ffc17e24 */ /* 0x000fe2000f8e00ff */
[----:B------:R-:W-:-:S04]  /*13c0*/  ULDC.64 UR6, c[0x0][0xb20] ;  /* 0x0002c80000067ab9 */ /* 0x000fc80000000a00 */
[----:B------:R-:W2:Y:S01]  /*13d0*/  LDG.E R192, desc[UR44][R192.64] ;  /* 0x0000002cc0c07981 */ /* 0x000ea2000c1e1900 */
[----:B------:R-:W-:Y:S01]  /*13e0*/  ISETP.NE.U32.AND P0, PT, RZ, UR6, PT ;  /* 0x00000006ff007c0c */ /* 0x000fe2000bf05070 */
[----:B---3--:R-:W3:Y:S01]  /*13f0*/  LDC R153, c[0x0][0x2f0] ;  /* 0x0000bc00ff997b82 */ /* 0x008ee20000000800 */
[----:B------:R-:W-:Y:S02]  /*1400*/  IMAD.MOV.U32 R10, RZ, RZ, RZ ;  /* 0x000000ffff0a7224 */ /* 0x000fe400078e00ff */
[----:B------:R-:W-:-:S05]  /*1410*/  ISETP.NE.AND.EX P0, PT, RZ, UR7, PT, P0 ;  /* 0x00000007ff007c0c */ /* 0x000fca000bf05300 */
[----:B----4-:R-:W4:Y:S01]  /*1420*/  LDC R7, c[0x0][0xae8] ;  /* 0x0002ba00ff077b82 */ /* 0x010f220000000800 */
[----:B--2---:R-:W-:-:S07]  /*1430*/  SHF.R.S32.HI R222, RZ, 0x1f, R192 ;  /* 0x0000001fffde7819 */ /* 0x004fce00000114c0 */
[----:B------:R-:W-:-:S04]  /*1440*/  @P0 LEA R4, P1, R192, UR6, 0x2 ;  /* 0x00000006c0040c11 */ /* 0x000fc8000f8210ff */
[----:B------:R-:W-:Y:S01]  /*1450*/  @P0 LEA.HI.X R5, R192, UR7, R222, 0x2, P1 ;  /* 0x00000007c0050c11 */ /* 0x000fe200088f14de */
[----:B------:R-:W-:Y:S02]  /*1460*/  ULDC.64 UR6, c[0x0][0xb18] ;  /* 0x0002c60000067ab9 */ /* 0x000fe40000000a00 */
[----:B------:R-:W-:Y:S02]  /*1470*/  ISETP.NE.U32.AND P1, PT, RZ, UR6, PT ;  /* 0x00000006ff007c0c */ /* 0x000fe4000bf25070 */
[----:B-----5:R2:W5:Y:S01]  /*1480*/  @P0 LDG.E R10, desc[UR44][R4.64] ;  /* 0x0000002c040a0981 */ /* 0x020562000c1e1900 */
[----:B0-----:R-:W-:Y:S02]  /*1490*/  ISETP.NE.U32.AND P0, PT, R8, RZ, PT ;  /* 0x000000ff0800720c */ /* 0x001fe40003f05070 */
[----:B------:R-:W-:Y:S02]  /*14a0*/  ISETP.NE.AND.EX P1, PT, RZ, UR7, PT, P1 ;  /* 0x00000007ff007c0c */ /* 0x000fe4000bf25310 */
[----:B------:R-:W-:-:S04]  /*14b0*/  ISETP.NE.AND.EX P0, PT, R9, RZ, PT, P0 ;  /* 0x000000ff0900720c */ /* 0x000fc80003f05300 */
[----:B-1----:R-:W-:-:S05]  /*14c0*/  SEL R0, R0, 0x1, P0 ;  /* 0x0000000100007807 */ /* 0x002fca0000000000 */
[----:B---3--:R-:W-:Y:S02]  /*14d0*/  IMAD R153, R0, R153, RZ ;  /* 0x0000009900997224 */ /* 0x008fe400078e02ff */
[----:B------:R-:W-:-:S04]  /*14e0*/  @P1 LEA R8, P0, R192, UR6, 0x2 ;  /* 0x00000006c0081c11 */ /* 0x000fc8000f8010ff */
[----:B------:R-:W-:-:S05]  /*14f0*/  @P1 LEA.HI.X R9, R192, UR7, R222, 0x2, P0 ;  /* 0x00000007c0091c11 */ /* 0x000fca00080f14de */
[----:B------:R2:W5:Y:S01]  /*1500*/  @P1 LDG.E R153, desc[UR44][R8.64] ;  /* 0x0000002c08991981 */ /* 0x000562000c1e1900 */
[C---:B------:R-:W-:Y:S01]  /*1510*/  LOP3.LUT R0, R6.reuse, 0xff000000, RZ, 0xc0, !PT ;  /* 0xff00000006007812 */ /* 0x040fe200078ec0ff */
[----:B------:R-:W-:Y:S01]  /*1520*/  UMOV UR42, UR4 ;  /* 0x00000004002a7c82 */ /* 0x000fe20008000000 */
[----:B------:R-:W-:Y:S02]  /*1530*/  LOP3.LUT R3, R6, 0xff0000, RZ, 0xc0, !PT ;  /* 0x00ff000006037812 */ /* 0x000fe400078ec0ff */
[----:B------:R-:W-:Y:S01]  /*1540*/  SHF.R.U32.HI R12, RZ, 0x8, R0 ;  /* 0x00000008ff0c7819 */ /* 0x000fe20000011600 */
[----:B----4-:R-:W-:Y:S06]  /*1550*/  @P1 BRA `(.L_x_997) ;  /* 0x0000000000241947 */ /* 0x010fec0003800000 */
[----:B------:R-:W-:Y:S02]  /*1560*/  ULDC.64 UR4, c[0x0][0xb00] ;  /* 0x0002c00000047ab9 */ /* 0x000fe40000000a00 */
[----:B------:R-:W-:-:S04]  /*1570*/  ISETP.NE.U32.AND P0, PT, RZ, UR4, PT ;  /* 0x00000004ff007c0c */ /* 0x000fc8000bf05070 */
[----:B------:R-:W-:-:S13]  /*1580*/  ISETP.NE.AND.EX P0, PT, RZ, UR5, PT, P0 ;  /* 0x00000005ff007c0c */ /* 0x000fda000bf05300 */
[----:B------:R-:W-:Y:S05]  /*1590*/  @!P0 BRA `(.L_x_997) ;  /* 0x0000000000148947 */ /* 0x000fea0003800000 */
[----:B--2---:R-:W0:Y:S02]  /*15a0*/  LDC.64 R4, c[0x0][0xb00] ;  /* 0x0002c000ff047b82 */ /* 0x004e240000000a00 */
[----:B0-----:R-:W-:-:S05]  /*15b0*/  IMAD.WIDE R4, R192, 0x4, R4 ;  /* 0x00000004c0047825 */ /* 0x001fca00078e0204 */
[----:B-----5:R-:W2:Y:S04]  /*15c0*/  LDG.E R153, desc[UR44][R4.64] ;  /* 0x0000002c04997981 */ /* 0x020ea8000c1e1900 */
[----:B------:R-:W2:Y:S02]  /*15d0*/  LDG.E R0, desc[UR44][R4.64+0x4] ;  /* 0x0000042c04007981 */ /* 0x000ea4000c1e1900 */
[----:B--2---:R-:W-:-:S07]  /*15e0*/  IMAD.IADD R153, R0, 0x1, -R153 ;  /* 0x0000000100997824 */ /* 0x004fce00078e0a99 */
.L_x_997:
[----:B------:R-:W-:Y:S01]  /*15f0*/  UISETP.NE.AND UP0, UPT, UR38, 0x1, UPT ;  /* 0x000000012600788c */ /* 0x000fe2000bf05270 */
[----:B-----5:R-:W-:Y:S01]  /*1600*/  IMAD.IADD R153, R153, 0x1, -R10 ;  /* 0x0000000199997824 */ /* 0x020fe200078e0a0a */
[----:B------:R-:W-:Y:S02]  /*1610*/  LEA.HI R3, R3, R12, RZ, 0x10 ;  /* 0x0000000c03037211 */ /* 0x000fe400078f80ff */
[----:B------:R-:W-:Y:S01]  /*1620*/  LOP3.LUT R193, R6, 0xffff, RZ, 0xc0, !PT ;  /* 0x0000ffff06c17812 */ /* 0x000fe200078ec0ff */
[----:B------:R-:W-:Y:S01]  /*1630*/  VIADD R0, R153, 0x3f ;  /* 0x0000003f99007836 */ /* 0x000fe20000000000 */
[----:B------:R-:W-:Y:S02]  /*1640*/  PLOP3.LUT P1, PT, PT, PT, UP0, 0x80, 0x0 ;  /* 0x000000000000781c */ /* 0x000fe40003f2f008 */
[----:B------:R-:W-:Y:S02]  /*1650*/  SHF.R.U32.HI R22, RZ, 0x10, R3 ;  /* 0x00000010ff167819 */ /* 0x000fe40000011603 */
[----:B--2---:R-:W-:-:S02]  /*1660*/  SHF.R.S32.HI R5, RZ, 0x1f, R0 ;  /* 0x0000001fff057819 */ /* 0x004fc40000011400 */
[C---:B------:R-:W-:Y:S02]  /*1670*/  ISETP.NE.AND P0, PT, R22.reuse, RZ, PT ;  /* 0x000000ff1600720c */ /* 0x040fe40003f05270 */
[----:B------:R-:W-:Y:S02]  /*1680*/  LEA.HI R5, R5, R0, RZ, 0x6 ;  /* 0x0000000005057211 */ /* 0x000fe400078f30ff */
[----:B------:R-:W-:Y:S02]  /*1690*/  LOP3.LUT R199, R3, 0xff, RZ, 0xc0, !PT ;  /* 0x000000ff03c77812 */ /* 0x000fe400078ec0ff */
[----:B------:R-:W-:Y:S02]  /*16a0*/  SEL R10, R22, R7, P0 ;  /* 0x00000007160a7207 */ /* 0x000fe40000000000 */
[----:B------:R-:W-:Y:S01]  /*16b0*/  SHF.R.S32.HI R9, RZ, 0x6, R5 ;  /* 0x00000006ff097819 */ /* 0x000fe20000011405 */
[----:B------:R-:W-:Y:S06]  /*16c0*/  @!P1 BRA `(.L_x_998) ;  /* 0x0000001c007c9947 */ /* 0x000fec0003800000 */
[----:B------:R-:W-:Y:S01]  /*16d0*/  ISETP.GE.AND P0, PT, R153, 0x1, PT ;  /* 0x000000019900780c */ /* 0x000fe20003f06270 */
[----:B------:R-:W-:-:S12]  /*16e0*/  IMAD.MOV.U32 R3, RZ, RZ, RZ ;  /* 0x000000ffff037224 */ /* 0x000fd800078e00ff */
[----:B------:R-:W-:Y:S05]  /*16f0*/  @!P0 BRA `(.L_x_999) ;  /* 0x0000000000688947 */ /* 0x000fea0003800000 */
[-C--:B------:R-:W-:Y:S02]  /*1700*/  IABS R6, R10.reuse ;  /* 0x0000000a00067213 */ /* 0x080fe40000000000 */
[----:B------:R-:W-:Y:S02]  /*1710*/  IADD3 R0, R9, -0x1, R10 ;  /* 0xffffffff09007810 */ /* 0x000fe40007ffe00a */
[----:B------:R-:W0:Y:S01]  /*1720*/  I2F.RP R3, R6 ;  /* 0x0000000600037306 */ /* 0x000e220000209400 */
[----:B------:R-:W-:Y:S02]  /*1730*/  IABS R11, R10 ;  /* 0x0000000a000b7213 */ /* 0x000fe40000000000 */
        /* <DEDUP_REMOVED lines=22> */
.L_x_999:
[-C--:B------:R-:W-:Y:S01]  /*18a0*/  IMAD R0, R199, R3.reuse, RZ ;  /* 0x00000003c7007224 */ /* 0x080fe200078e02ff */
[----:B------:R-:W-:Y:S01]  /*18b0*/  PLOP3.LUT P0, PT, PT, PT, PT, 0x80, 0x0 ;  /* 0x000000000000781c */ /* 0x000fe20003f0f070 */
[----:B------:R-:W-:Y:S01]  /*18c0*/  IMAD.MOV.U32 R152, RZ, RZ, RZ ;  /* 0x000000ffff987224 */ /* 0x000fe200078e00ff */
[----:B------:R-:W-:Y:S02]  /*18d0*/  CS2R R150, SRZ ;  /* 0x0000000000967805 */ /* 0x000fe4000001ff00 */
[----:B------:R-:W-:Y:S02]  /*18e0*/  CS2R R148, SRZ ;  /* 0x0000000000947805 */ /* 0x000fe4000001ff00 */
[----:B------:R-:W-:Y:S02]  /*18f0*/  VIADDMNMX R3, R0, R3, R9, PT ;  /* 0x0000000300037246 */ /* 0x000fe40003800109 */
[----:B------:R-:W-:Y:S02]  /*1900*/  CS2R R146, SRZ ;  /* 0x0000000000927805 */ /* 0x000fe4000001ff00 */
[----:B------:R-:W-:-:S02]  /*1910*/  CS2R R144, SRZ ;  /* 0x0000000000907805 */ /* 0x000fc4000001ff00 */
[----:B------:R-:W-:Y:S02]  /*1920*/  CS2R R142, SRZ ;  /* 0x00000000008e7805 */ /* 0x000fe4000001ff00 */
[----:B------:R-:W-:Y:S01]  /*1930*/  R2UR UR21, R3 ;  /* 0x00000000031572ca */ /* 0x000fe200000e0000 */
        /* <DEDUP_REMOVED lines=12> */
[----:B------:R-:W-:Y:S02]  /*1a00*/  ISETP.LT.AND P1, PT, R0, UR21, PT ;  /* 0x0000001500007c0c */ /* 0x000fe4000bf21270 */
        /* <DEDUP_REMOVED lines=47> */
[----:B------:R-:W-:Y:S01]  /*1d00*/  CS2R R24, SRZ ;  /* 0x0000000000187805 */ /* 0x000fe2000001ff00 */
[----:B------:R-:W-:Y:S06]  /*1d10*/  @!P1 BRA `(.L_x_1000) ;  /* 0x0000007800749947 */ /* 0x000fec0003800000 */
[----:B------:R-:W2:Y:S01]  /*1d20*/  LDL R4, [R1+0x8] ;  /* 0x0000080001047983 */ /* 0x000ea20000100800 */
[----:B------:R-:W-:Y:S01]  /*1d30*/  UMOV UR9, 0x40000040 ;  /* 0x4000004000097882 */ /* 0x000fe20000000000 */
[----:B------:R-:W-:Y:S01]  /*1d40*/  UMOV UR11, 0x40000040 ;  /* 0x40000040000b7882 */ /* 0x000fe20000000000 */
[----:B------:R-:W-:Y:S01]  /*1d50*/  UMOV UR13, 0x40000040 ;  /* 0x40000040000d7882 */ /* 0x000fe20000000000 */
[----:B------:R-:W-:Y:S01]  /*1d60*/  BAR.SYNC.DEFER_BLOCKING 0xe, 0x100 ;  /* 0x0384000000007b1d */ /* 0x000fe20000010000 */
[----:B------:R-:W-:-:S05]  /*1d70*/  ISETP.NE.AND P0, PT, RZ, UR38, PT ;  /* 0x00000026ff007c0c */ /* 0x000fca000bf05270 */
[----:B------:R-:W-:Y:S01]  /*1d80*/  UMOV UR15, 0x40000040 ;  /* 0x40000040000f7882 */ /* 0x000fe20000000000 */
[----:B------:R-:W-:Y:S01]  /*1d90*/  UMOV UR17, 0x40000040 ;  /* 0x4000004000117882 */ /* 0x000fe20000000000 */
[----:B------:R-:W-:Y:S01]  /*1da0*/  UMOV UR19, 0x40000040 ;  /* 0x4000004000137882 */ /* 0x000fe20000000000 */
[----:B------:R-:W-:Y:S01]  /*1db0*/  UMOV UR7, 0x40000040 ;  /* 0x4000004000077882 */ /* 0x000fe20000000000 */
[----:B------:R-:W-:Y:S01]  /*1dc0*/  WARPGROUP.ARRIVE ;  /* 0x00000000000079c5 */ /* 0x000fe20000000000 */
[----:B--2---:R-:W0:Y:S02]  /*1dd0*/  SHFL.IDX PT, R3, R4, RZ, 0x1f ;  /* 0x00001fff04037589 */ /* 0x004e2400000e0000 */
[----:B0-----:R-:W-:Y:S01]  /*1de0*/  R2UR UR4, R3 ;  /* 0x00000000030472ca */ /* 0x001fe200000e0000 */
[----:B------:R-:W-:-:S05]  /*1df0*/  IMAD.MOV.U32 R3, RZ, RZ, 0x1 ;  /* 0x00000001ff037424 */ /* 0x000fca00078e00ff */
[----:B------:R-:W-:-:S04]  /*1e00*/  SEL R3, R3, 0x2, !P0 ;  /* 0x0000000203037807 */ /* 0x000fc80004000000 */
[----:B------:R-:W-:-:S03]  /*1e10*/  LOP3.LUT R3, R3, 0x1, RZ, 0xfc, !PT ;  /* 0x0000000103037812 */ /* 0x000fc600078efcff */
[----:B------:R-:W-:Y:S01]  /*1e20*/  ULEA.HI UR5, UR4, UR4, URZ, 0x1 ;  /* 0x0000000404057291 */ /* 0x000fe2000f8f083f */
[----:B------:R-:W-:-:S03]  /*1e30*/  ISETP.NE.AND P1, PT, R3, 0x3, PT ;  /* 0x000000030300780c */ /* 0x000fc60003f25270 */
[----:B------:R-:W-:-:S04]  /*1e40*/  ULOP3.LUT UR5, UR5, 0x1fffe, URZ, 0xc0, !UPT ;  /* 0x0001fffe05057892 */ /* 0x000fc8000f8ec03f */
[----:B------:R-:W-:Y:S02]  /*1e50*/  UIADD3 UR5, UR4, -UR5, URZ ;  /* 0x8000000504057290 */ /* 0x000fe4000fffe03f */
[----:B------:R-:W-:Y:S02]  /*1e60*/  UIADD3 UR4, UR41, 0x36400, URZ ;  /* 0x0003640029047890 */ /* 0x000fe4000fffe03f */
[----:B------:R-:W-:Y:S02]  /*1e70*/  ULEA UR5, UR5, UR41, 0xf ;  /* 0x0000002905057291 */ /* 0x000fe4000f8e783f */
[----:B------:R-:W-:Y:S02]  /*1e80*/  USHF.R.U32.HI UR4, URZ, 0x4, UR4 ;  /* 0x000000043f047899 */ /* 0x000fe40008011604 */
[----:B------:R-:W-:Y:S02]  /*1e90*/  UIADD3 UR5, UR5, 0x400, URZ ;  /* 0x0000040005057890 */ /* 0x000fe4000fffe03f */
[----:B------:R-:W-:-:S02]  /*1ea0*/  ULOP3.LUT UR4, UR4, 0x3fff, URZ, 0xc0, !UPT ;  /* 0x00003fff04047892 */ /* 0x000fc4000f8ec03f */
[----:B------:R-:W-:Y:S02]  /*1eb0*/  USHF.R.U32.HI UR5, URZ, 0x4, UR5 ;  /* 0x000000043f057899 */ /* 0x000fe40008011605 */
[----:B------:R-:W-:Y:S02]  /*1ec0*/  ULOP3.LUT UR8, UR4, 0x10000, URZ, 0xfc, !UPT ;  /* 0x0001000004087892 */ /* 0x000fe4000f8efc3f */
[----:B------:R-:W-:Y:S02]  /*1ed0*/  ULOP3.LUT UR5, UR5, 0x3fff, URZ, 0xc0, !UPT ;  /* 0x00003fff05057892 */ /* 0x000fe4000f8ec03f */
[----:B------:R-:W-:Y:S02]  /*1ee0*/  UIADD3 UR12, UR8, 0x2, URZ ;  /* 0x00000002080c7890 */ /* 0x000fe4000fffe03f */
[----:B------:R-:W-:Y:S02]  /*1ef0*/  ULOP3.LUT UR20, UR5, 0x2000000, URZ, 0xfc, !UPT ;  /* 0x0200000005147892 */ /* 0x000fe4000f8efc3f */
[----:B------:R-:W-:-:S02]  /*1f00*/  UIADD3 UR16, UR8, 0x4, URZ ;  /* 0x0000000408107890 */ /* 0x000fc4000fffe03f */
[----:B------:R-:W-:Y:S02]  /*1f10*/  ULEA UR10, UR36, UR20, 0xc ;  /* 0x00000014240a7291 */ /* 0x000fe4000f8e603f */
[----:B------:R-:W-:Y:S02]  /*1f20*/  UIADD3 UR4, UR8, 0x6, URZ ;  /* 0x0000000608047890 */ /* 0x000fe4000fffe03f */
[----:B------:R-:W-:Y:S02]  /*1f30*/  UIADD3 UR14, UR10, 0x80, URZ ;  /* 0x000000800a0e7890 */ /* 0x000fe4000fffe03f */
[----:B------:R-:W-:Y:S02]  /*1f40*/  UIADD3 UR18, UR10, 0x100, URZ ;  /* 0x000001000a127890 */ /* 0x000fe4000fffe03f */
[----:B------:R-:W-:Y:S02]  /*1f50*/  UIADD3 UR6, UR10, 0x180, URZ ;  /* 0x000001800a067890 */ /* 0x000fe4000fffe03f */
[----:B------:R-:W-:Y:S01]  /*1f60*/  HGMMA.64x256x16.F32 R24, gdesc[UR8].tnspB, RZ, !UPT, gsb0 ;  /* 0x43e00000081879f0 */ /* 0x000fe2000c0008ff */
[----:B------:R-:W-:-:S02]  /*1f70*/  UMOV UR5, 0x40000040 ;  /* 0x4000004000057882 */ /* 0x000fc40000000000 */
        /* <DEDUP_REMOVED lines=16> */
.L_x_1001:
[----:B------:R-:W-:-:S04]  /*2080*/  ULEA UR6, UR36, UR41, 0x3 ;  /* 0x0000002924067291 */ /* 0x000fc8000f8e183f */
[----:B------:R-:W-:-:S04]  /*2090*/  UIADD3 UR6, UR6, 0x38860, URZ ;  /* 0x0003886006067890 */ /* 0x000fc8000fffe03f */
[----:B------:R-:W-:-:S09]  /*20a0*/  UPRMT UR6, UR40, 0x654, UR6 ;  /* 0x0000065428067896 */ /* 0x000fd20008000006 */
[----:B------:R-:W-:Y:S01]  /*20b0*/  SYNCS.ARRIVE.TRANS64.RED.A1T0 RZ, [UR6], RZ ;  /* 0x000000ffffff79a7 */ /* 0x000fe20008100406 */
[----:B------:R-:W-:-:S06]  /*20c0*/  UIADD3 UR6, UR21, -0x2, URZ ;  /* 0xfffffffe15067890 */ /* 0x000fcc000fffe03f */
[----:B------:R-:W-:-:S13]  /*20d0*/  ISETP.LE.AND P0, PT, R0, UR6, PT ;  /* 0x0000000600007c0c */ /* 0x000fda000bf03270 */
[----:B------:R-:W-:Y:S05]  /*20e0*/  @!P0 BRA `(.L_x_1002) ;  /* 0x0000000800b48947 */ /* 0x000fea0003800000 */
[----:B------:R-:W-:-:S05]  /*20f0*/  UMOV UR21, UR6 ;  /* 0x0000000600157c82 */ /* 0x000fca0008000000 */
.L_x_1004:
[----:B------:R-:W-:Y:S01]  /*2100*/  BAR.SYNC.DEFER_BLOCKING 0xe, 0x100 ;  /* 0x0384000000007b1d */ /* 0x000fe20000010000 */
[----:B------:R-:W-:Y:S01]  /*2110*/  IMAD.U32 R4, RZ, RZ, UR36 ;  /* 0x00000024ff047e24 */ /* 0x000fe2000f8e00ff */
[----:B------:R-:W-:Y:S01]  /*2120*/  UIADD3 UR36, UR36, 0x1, URZ ;  /* 0x0000000124247890 */ /* 0x000fe2000fffe03f */
[----:B------:R-:W-:Y:S01]  /*2130*/  ISETP.LT.AND P0, PT, R0, UR21, PT ;  /* 0x0000001500007c0c */ /* 0x000fe2000bf01270 */
[----:B------:R-:W-:Y:S01]  /*2140*/  UIADD3 UR21, UR21, -0x1, URZ ;  /* 0xffffffff15157890 */ /* 0x000fe2000fffe03f */
        /* <DEDUP_REMOVED lines=10> */
[----:B------:R-:W-:Y:S02]  /*21f0*/  UIADD3 UR18, UR10, 0x100, URZ ;  /* 0x000001000a127890 */ /* 0x000fe4000fffe03f */
[----:B------:R-:W-:Y:S01]  /*2200*/  UIADD3 UR6, UR10, 0x180, URZ ;  /* 0x000001800a067890 */ /* 0x000fe2000fffe03f */
        /* <DEDUP_REMOVED lines=143> */
[----:B------:R-:W-:Y:S01]  /*2b00*/  HGMMA.64x256x16.F32 R24, gdesc[UR4].tnspB, R24, gsb0 ;  /* 0x43e00000041879f0 */ /* 0x000fe20008000818 */
[----:B------:R-:W-:-:S06]  /*2b10*/  USEL UR6, URZ, 0x1, UP0 ;  /* 0x000000013f067887 */ /* 0x000fcc0008000000 */
[----:B------:R-:W-:Y:S01]  /*2b20*/  LOP3.LUT R2, R2, UR6, RZ, 0x3c, !PT ;  /* 0x0000000602027c12 */ /* 0x000fe2000f8e3cff */
[----:B------:R-:W-:Y:S02]  /*2b30*/  WARPGROUP.DEPBAR.LE gsb0, 0x0 ;  /* 0x00008000000079c5 */ /* 0x000fe40000010000 */
[----:B------:R-:W-:Y:S06]  /*2b40*/  BAR.ARV 0xf, 0x100 ;  /* 0x03c4000000007b1d */ /* 0x000fec0000002000 */
[----:B------:R-:W-:Y:S05]  /*2b50*/  @!P1 BRA `(.L_x_1003) ;  /* 0x0000000000049947 */ /* 0x000fea0003800000 */
[----:B------:R-:W-:Y:S01]  /*2b60*/  BPT.TRAP 0x1 ;  /* 0x000000040000795c */ /* 0x000fe20000300000 */
.L_x_1003:
[----:B------:R-:W-:-:S04]  /*2b70*/  ULEA UR6, UR36, UR41, 0x3 ;  /* 0x0000002924067291 */ /* 0x000fc8000f8e183f */
[----:B------:R-:W-:-:S04]  /*2b80*/  UIADD3 UR6, UR6, 0x38860, URZ ;  /* 0x0003886006067890 */ /* 0x000fc8000fffe03f */
[----:B------:R-:W-:-:S09]  /*2b90*/  UPRMT UR6, UR40, 0x654, UR6 ;  /* 0x0000065428067896 */ /* 0x000fd20008000006 */
[----:B------:R-:W-:Y:S01]  /*2ba0*/  SYNCS.ARRIVE.TRANS64.RED.A1T0 RZ, [UR6], RZ ;  /* 0x000000ffffff79a7 */ /* 0x000fe20008100406 */
[----:B------:R-:W-:Y:S05]  /*2bb0*/  @P0 BRA `(.L_x_1004) ;  /* 0xfffffff400500947 */ /* 0x000fea000383ffff */
.L_x_1002:
[----:B------:R-:W-:Y:S01]  /*2bc0*/  BAR.SYNC.DEFER_BLOCKING 0xe, 0x100 ;  /* 0x0384000000007b1d */ /* 0x000fe20000010000 */
[----:B------:R-:W-:Y:S01]  /*2bd0*/  IMAD.U32 R0, RZ, RZ, UR36 ;  /* 0x00000024ff007e24 */ /* 0x000fe2000f8e00ff */
[----:B------:R-:W-:Y:S01]  /*2be0*/  UIADD3 UR36, UR36, 0x1, URZ ;  /* 0x0000000124247890 */ /* 0x000fe2000fffe03f */
[----:B------:R-:W-:Y:S01]  /*2bf0*/  PLOP3.LUT P0, PT, PT, PT, PT, 0x8, 0x0 ;  /* 0x000000000000781c */ /* 0x000fe20003f0e170 */
[----:B------:R-:W-:Y:S02]  /*2c00*/  IMAD.MOV.U32 R152, RZ, RZ, RZ ;  /* 0x000000ffff987224 */ /* 0x000fe400078e00ff */
[----:B------:R-:W-:Y:S01]  /*2c10*/  IMAD R0, R0, 0x40, R17 ;  /* 0x0000004000007824 */ /* 0x000fe200078e0211 */
[----:B------:R-:W-:-:S04]  /*2c20*/  UISETP.NE.AND UP0, UPT, UR36, 0x2, UPT ;  /* 0x000000022400788c */ /* 0x000fc8000bf05270 */
        /* <DEDUP_REMOVED lines=137> */
.L_x_998:
[----:B------:R-:W-:Y:S01]  /*34c0*/  ISETP.GE.AND P0, PT, R153, 0x1, PT ;  /* 0x000000019900780c */ /* 0x000fe20003f06270 */
[----:B------:R-:W-:-:S12]  /*34d0*/  IMAD.MOV.U32 R23, RZ, RZ, RZ ;  /* 0x000000ffff177224 */ /* 0x000fd800078e00ff */
[----:B------:R-:W-:Y:S05]  /*34e0*/  @!P0 BRA `(.L_x_1005) ;  /* 0x0000000000688947 */ /* 0x000fea0003800000 */
[-C--:B------:R-:W-:Y:S02]  /*34f0*/  IABS R0, R10.reuse ;  /* 0x0000000a00007213 */ /* 0x080fe40000000000 */
[----:B------:R-:W-:Y:S02]  /*3500*/  IADD3 R3, R9, -0x1, R10 ;  /* 0xffffffff09037810 */ /* 0x000fe40007ffe00a */
[----:B------:R-:W0:Y:S01]  /*3510*/  I2F.RP R6, R0 ;  /* 0x0000000000067306 */ /* 0x000e220000209400 */
[----:B------:R-:W-:-:S05]  /*3520*/  IABS R8, R10 ;  /* 0x0000000a00087213 */ /* 0x000fca0000000000 */
[----:B------:R-:W-:Y:S02]  /*3530*/  IMAD.MOV R8, RZ, RZ, -R8 ;  /* 0x000000ffff087224 */ /* 0x000fe400078e0a08 */
[----:B0-----:R-:W0:Y:S02]  /*3540*/  MUFU.RCP R6, R6 ;  /* 0x0000000600067308 */ /* 0x001e240000001000 */
[----:B0-----:R-:W-:Y:S01]  /*3550*/  VIADD R4, R6, 0xffffffe ;  /* 0x0ffffffe06047836 */ /* 0x001fe20000000000 */
[----:B------:R-:W-:Y:S02]  /*3560*/  IABS R6, R3 ;  /* 0x0000000300067213 */ /* 0x000fe40000000000 */
[----:B------:R-:W-:-:S03]  /*3570*/  LOP3.LUT R3, R3, R10, RZ, 0x3c, !PT ;  /* 0x0000000a03037212 */ /* 0x000fc600078e3cff */
[----:B------:R0:W1:Y:S01]  /*3580*/  F2I.FTZ.U32.TRUNC.NTZ R5, R4 ;  /* 0x0000000400057305 */ /* 0x000062000021f000 */
[----:B------:R-:W-:Y:S01]  /*3590*/  ISETP.GE.AND P2, PT, R3, RZ, PT ;  /* 0x000000ff0300720c */ /* 0x000fe20003f46270 */
        /* <DEDUP_REMOVED lines=14> */
[----:B------:R-:W-:-:S07]  /*3680*/  @!P0 LOP3.LUT R23, RZ, R10, RZ, 0x33, !PT ;  /* 0x0000000aff178212 */ /* 0x000fce00078e33ff */
.L_x_1005:
[-C--:B------:R-:W-:Y:S01]  /*3690*/  IMAD R18, R199, R23.reuse, RZ ;  /* 0x00000017c7127224 */ /* 0x080fe200078e02ff */
[----:B------:R-:W-:Y:S01]  /*36a0*/  PLOP3.LUT P0, PT, PT, PT, PT, 0x80, 0x0 ;  /* 0x000000000000781c */ /* 0x000fe20003f0f070 */
[----:B------:R-:W-:Y:S01]  /*36b0*/  IMAD.MOV.U32 R152, RZ, RZ, RZ ;  /* 0x000000ffff987224 */ /* 0x000fe200078e00ff */
[----:B------:R-:W-:Y:S01]  /*36c0*/  CS2R R150, SRZ ;  /* 0x0000000000967805 */ /* 0x000fe2000001ff00 */
[----:B------:R-:W-:Y:S01]  /*36d0*/  IMAD.MOV.U32 R3, RZ, RZ, RZ ;  /* 0x000000ffff037224 */ /* 0x000fe200078e00ff */
[----:B------:R-:W-:Y:S02]  /*36e0*/  VIADDMNMX R23, R18, R23, R9, PT ;  /* 0x0000001712177246 */ /* 0x000fe40003800109 */
[----:B------:R-:W-:Y:S02]  /*36f0*/  CS2R R148, SRZ ;  /* 0x0000000000947805 */ /* 0x000fe4000001ff00 */
[----:B------:R-:W-:Y:S02]  /*3700*/  CS2R R146, SRZ ;  /* 0x0000000000927805 */ /* 0x000fe4000001ff00 */
[----:B------:R-:W-:-:S02]  /*3710*/  CS2R R144, SRZ ;  /* 0x0000000000907805 */ /* 0x000fc4000001ff00 */
[----:B------:R-:W-:Y:S02]  /*3720*/  ISETP.GT.AND P1, PT, R23, R18, PT ;  /* 0x000000121700720c */ /* 0x000fe40003f24270 */
        /* <DEDUP_REMOVED lines=59> */
[----:B------:R-:W-:Y:S01]  /*3ae0*/  CS2R R24, SRZ ;  /* 0x0000000000187805 */ /* 0x000fe2000001ff00 */
[----:B------:R-:W-:Y:S06]  /*3af0*/  @!P1 BRA `(.L_x_1000) ;  /* 0x0000005800fc9947 */ /* 0x000fec0003800000 */
[----:B------:R-:W2:Y:S04]  /*3b00*/  LDL R0, [R1+0x8] ;  /* 0x0000080001007983 */ /* 0x000ea80000100800 */
[----:B--2---:R-:W0:Y:S02]  /*3b10*/  SHFL.IDX PT, R0, R0, RZ, 0x1f ;  /* 0x00001fff00007589 */ /* 0x004e2400000e0000 */
        /* <DEDUP_REMOVED lines=28> */
.L_x_1006:
        /* <DEDUP_REMOVED lines=12> */
.L_x_1135:
[----:B------:R-:W-:Y:S05]  /*3da0*/  @!P0 BRA `(.L_x_1008) ;  /* 0x0000000000048947 */ /* 0x000fea0003800000 */
[----:B------:R-:W-:Y:S01]  /*3db0*/  BPT.TRAP 0x1 ;  /* 0x000000040000795c */ /* 0x000fe20000300000 */
.L_x_1008:
[----:B------:R-:W-:Y:S01]  /*3dc0*/  IMAD.U32 R7, RZ, RZ, UR36 ;  /* 0x00000024ff077e24 */ /* 0x000fe2000f8e00ff */
[----:B------:R-:W-:-:S04]  /*3dd0*/  SHF.L.U32 R4, R2, 0x1f, RZ ;  /* 0x0000001f02047819 */ /* 0x000fc800000006ff */
[----:B------:R-:W-:-:S04]  /*3de0*/  LEA R7, R7, UR41, 0x3 ;  /* 0x0000002907077c11 */ /* 0x000fc8000f8e18ff */
[----:B------:R1:W2:Y:S01]  /*3df0*/  SYNCS.PHASECHK.TRANS64.TRYWAIT P1, [R7+URZ+0x38830], R4 ;  /* 0x03883004070075a7 */ /* 0x0002a2000802017f */
[----:B------:R-:W-:Y:S05]  /*3e00*/  @!P0 BRA `(.L_x_1009) ;  /* 0x0000000000048947 */ /* 0x000fea0003800000 */
[----:B------:R-:W-:Y:S01]  /*3e10*/  BPT.TRAP 0x1 ;  /* 0x000000040000795c */ /* 0x000fe20000300000 */
.L_x_1009:
[----:B--2---:R-:W-:Y:S05]  /*3e20*/  @P1 BRA `(.L_x_1010) ;  /* 0x0000000000081947 */ /* 0x004fea0003800000 */
[----:B------:R-:W2:Y:S02]  /*3e30*/  SYNCS.PHASECHK.TRANS64.TRYWAIT P1, [R7+URZ+0x38830], R4 ;  /* 0x03883004070075a7 */ /* 0x000ea4000802017f */
[----:B--2---:R-:W-:Y:S05]  /*3e40*/  @!P1 BRA `(.L_x_1011) ;  /* 0x0000010800e49947 */ /* 0x004fea0003800000 */
.L_x_1010:
        /* <DEDUP_REMOVED lines=15> */
[----:B------:R-:W-:Y:S01]  /*3f40*/  UMOV UR15, 0x40000040 ;  /* 0x40000040000f7882 */ /* 0x000fe20000000000 */
[----:B------:R-:W-:-:S02]  /*3f50*/  UMOV UR13, 0x40000040 ;  /* 0x40000040000d7882 */ /* 0x000fc40000000000 */
[----:B------:R-:W-:Y:S02]  /*3f60*/  ULEA UR6, UR36, UR6, 0x9 ;  /* 0x0000000624067291 */ /* 0x000fe4000f8e483f */
[----:B------:R-:W-:Y:S02]  /*3f70*/  ULOP3.LUT UR4, UR4, 0x10000, URZ, 0xfc, !UPT ;  /* 0x0001000004047892 */ /* 0x000fe4000f8efc3f */
[----:B------:R-:W-:Y:S02]  /*3f80*/  UIADD3 UR10, UR6, 0x2, URZ ;  /* 0x00000002060a7890 */ /* 0x000fe4000fffe03f */
[----:B------:R-:W-:Y:S02]  /*3f90*/  UIADD3 UR8, UR4, 0x2, URZ ;  /* 0x0000000204087890 */ /* 0x000fe4000fffe03f */
[----:B------:R-:W-:Y:S02]  /*3fa0*/  UIADD3 UR14, UR6, 0x4, URZ ;  /* 0x00000004060e7890 */ /* 0x000fe4000fffe03f */
[----:B------:R-:W-:-:S02]  /*3fb0*/  UIADD3 UR12, UR4, 0x4, URZ ;  /* 0x00000004040c7890 */ /* 0x000fc4000fffe03f */
[----:B------:R-:W-:Y:S01]  /*3fc0*/  HGMMA.64x64x16.F32 R24, gdesc[UR4], RZ, !UPT, gsb0 ;  /* 0x00e00000041879f0 */ /* 0x000fe2000c0008ff */
[----:B------:R-:W-:Y:S02]  /*3fd0*/  UIADD3 UR18, UR6, 0x6, URZ ;  /* 0x0000000606127890 */ /* 0x000fe4000fffe03f */
        /* <DEDUP_REMOVED lines=13> */
[----:B------:R-:W0:Y:S02]  /*40b0*/  SYNCS.PHASECHK.TRANS64.TRYWAIT P1, [UR41+0x38810], R3 ;  /* 0x03881003ff0075a7 */ /* 0x000e240008020169 */
[----:B0-----:R-:W-:Y:S05]  /*40c0*/  @!P1 BRA `(.L_x_1012) ;  /* 0x0000010800589947 */ /* 0x001fea0003800000 */
.L_x_1136:
[----:B------:R-:W-:Y:S05]  /*40d0*/  @!P0 BRA `(.L_x_1013) ;  /* 0x0000000000048947 */ /* 0x000fea0003800000 */
[----:B------:R-:W-:Y:S01]  /*40e0*/  BPT.TRAP 0x1 ;  /* 0x000000040000795c */ /* 0x000fe20000300000 */
.L_x_1013:
[----:B------:R3:W4:Y:S01]  /*40f0*/  SYNCS.PHASECHK.TRANS64.TRYWAIT P1, [R7+URZ+0x38850], R4 ;  /* 0x03885004070075a7 */ /* 0x000722000802017f */
[----:B------:R-:W-:Y:S05]  /*4100*/  @!P0 BRA `(.L_x_1014) ;  /* 0x0000000000048947 */ /* 0x000fea0003800000 */
[----:B------:R-:W-:Y:S01]  /*4110*/  BPT.TRAP 0x1 ;  /* 0x000000040000795c */ /* 0x000fe20000300000 */
.L_x_1014:
[----:B----4-:R-:W-:Y:S05]  /*4120*/  @P1 BRA `(.L_x_1015) ;  /* 0x0000000000081947 */ /* 0x010fea0003800000 */
[----:B------:R-:W4:Y:S02]  /*4130*/  SYNCS.PHASECHK.TRANS64.TRYWAIT P1, [R7+URZ+0x38850], R4 ;  /* 0x03885004070075a7 */ /* 0x000f24000802017f */
[----:B----4-:R-:W-:Y:S05]  /*4140*/  @!P1 BRA `(.L_x_1016) ;  /* 0x0000010800509947 */ /* 0x010fea0003800000 */
.L_x_1015:
[----:B------:R-:W-:Y:S01]  /*4150*/  UIADD3 UR4, UR41, 0x400, URZ ;  /* 0x0000040029047890 */ /* 0x000fe2000fffe03f */
[----:B------:R-:W-:Y:S01]  /*4160*/  WARPGROUP.ARRIVE ;  /* 0x00000000000079c5 */ /* 0x000fe20000000000 */
[----:B------:R-:W-:-:S05]  /*4170*/  UIADD3 UR5, UR41, 0x26400, URZ ;  /* 0x0002640029057890 */ /* 0x000fca000fffe03f */
[----:B0-----:R-:W0:Y:S01]  /*4180*/  S2R R3, SR_TID.X ;  /* 0x0000000000037919 */ /* 0x001e220000002100 */
[----:B------:R-:W-:Y:S02]  /*4190*/  USHF.R.U32.HI UR4, URZ, 0x4, UR4 ;  /* 0x000000043f047899 */ /* 0x000fe40008011604 */
[----:B------:R-:W-:Y:S02]  /*41a0*/  USHF.R.U32.HI UR5, URZ, 0x4, UR5 ;  /* 0x000000043f057899 */ /* 0x000fe40008011605 */
[----:B------:R-:W-:Y:S02]  /*41b0*/  ULOP3.LUT UR4, UR4, 0x3fff, URZ, 0xc0, !UPT ;  /* 0x00003fff04047892 */ /* 0x000fe4000f8ec03f */
[----:B------:R-:W-:Y:S02]  /*41c0*/  ULOP3.LUT UR5, UR5, 0x3fff, URZ, 0xc0, !UPT ;  /* 0x00003fff05057892 */ /* 0x000fe4000f8ec03f */
[----:B------:R-:W-:Y:S02]  /*41d0*/  ULOP3.LUT UR4, UR4, 0x10000, URZ, 0xfc, !UPT ;  /* 0x0001000004047892 */ /* 0x000fe4000f8efc3f */
[----:B------:R-:W-:-:S02]  /*41e0*/  ULOP3.LUT UR6, UR5, 0x10000, URZ, 0xfc, !UPT ;  /* 0x0001000005067892 */ /* 0x000fc4000f8efc3f */
[----:B------:R-:W-:Y:S01]  /*41f0*/  ULEA UR5, UR36, UR4, 0xc ;  /* 0x0000000424057291 */ /* 0x000fe2000f8e603f */
[----:B------:R-:W-:Y:S01]  /*4200*/  UMOV UR21, 0x40000040 ;  /* 0x4000004000157882 */ /* 0x000fe20000000000 */
[----:B------:R-:W-:Y:S01]  /*4210*/  UMOV UR23, 0x40000040 ;  /* 0x4000004000177882 */ /* 0x000fe20000000000 */
[----:B------:R-:W-:Y:S02]  /*4220*/  UIADD3 UR14, UR6, 0x800, URZ ;  /* 0x00000800060e7890 */ /* 0x000fe4000fffe03f */
[----:B------:R-:W-:Y:S02]  /*4230*/  UMOV UR20, UR6 ;  /* 0x0000000600147c82 */ /* 0x000fe40008000000 */
[----:B------:R-:W-:Y:S01]  /*4240*/  UMOV UR22, UR5 ;  /* 0x0000000500167c82 */ /* 0x000fe20008000000 */
[----:B------:R-:W-:Y:S01]  /*4250*/  UIADD3 UR15, UR5, 0x800, URZ ;  /* 0x00000800050f7890 */ /* 0x000fe2000fffe03f */
[----:B------:R-:W-:Y:S01]  /*4260*/  HGMMA.64x64x16.F32 R24, gdesc[UR20], R24, gsb0 ;  /* 0x00e00000141879f0 */ /* 0x000fe20008000818 */
[----:B------:R-:W-:-:S02]  /*4270*/  UIADD3 UR20, UR6, 0x2, URZ ;  /* 0x0000000206147890 */ /* 0x000fc4000fffe03f */
[----:B------:R-:W-:Y:S01]  /*4280*/  UIADD3 UR22, UR5, 0x2, URZ ;  /* 0x0000000205167890 */ /* 0x000fe2000fffe03f */
[----:B------:R-:W-:Y:S01]  /*4290*/  UMOV UR21, 0x40000040 ;  /* 0x4000004000157882 */ /* 0x000fe20000000000 */
[----:B------:R-:W-:Y:S01]  /*42a0*/  UMOV UR23, 0x40000040 ;  /* 0x4000004000177882 */ /* 0x000fe20000000000 */
[----:B0-----:R-:W-:-:S06]  /*42b0*/  SHF.R.U32.HI R3, RZ, 0x7, R3 ;  /* 0x00000007ff037819 */ /* 0x001fcc0000011603 */
[----:B------:R-:W0:Y:S02]  /*42c0*/  SHFL.IDX PT, R3, R3, RZ, 0x1f ;  /* 0x00001fff03037589 */ /* 0x000e2400000e0000 */
[----:B0-----:R-:W-:-:S13]  /*42d0*/  R2UR UR7, R3 ;  /* 0x00000000030772ca */ /* 0x001fda00000e0000 */
[----:B------:R-:W-:-:S03]  /*42e0*/  UISETP.GT.AND UP0, UPT, UR7, 0x7f, UPT ;  /* 0x0000007f0700788c */ /* 0x000fc6000bf04270 */
[----:B------:R-:W-:Y:S01]  /*42f0*/  UMOV UR7, 0x4 ;  /* 0x0000000400077882 */ /* 0x000fe20000000000 */
[----:B------:R-:W-:Y:S02]  /*4300*/  USEL UR11, URZ, 0x2, !UP0 ;  /* 0x000000023f0b7887 */ /* 0x000fe4000c000000 */
[----:B------:R-:W-:Y:S02]  /*4310*/  USEL UR10, UR7, 0x2, UP0 ;  /* 0x00000002070a7887 */ /* 0x000fe40008000000 */
[----:B------:R-:W-:Y:S01]  /*4320*/  USEL UR7, UR7, 0x6, !UP0 ;  /* 0x0000000607077887 */ /* 0x000fe2000c000000 */
[----:B------:R-:W-:Y:S02]  /*4330*/  WARPGROUP.DEPBAR.LE gsb0, 0x0 ;  /* 0x00008000000079c5 */ /* 0x000fe40000010000 */
[----:B------:R-:W-:-:S06]  /*4340*/  WARPGROUP.ARRIVE ;  /* 0x00000000000079c5 */ /* 0x000fcc0000000000 */
[----:B------:R-:W-:Y:S01]  /*4350*/  HGMMA.64x64x16.F32 R24, gdesc[UR20], R24, gsb0 ;  /* 0x00e00000141879f0 */ /* 0x000fe20008000818 */
[----:B------:R-:W-:Y:S02]  /*4360*/  UIADD3 UR20, UR6, 0x4, URZ ;  /* 0x0000000406147890 */ /* 0x000fe4000fffe03f */
[----:B------:R-:W-:Y:S01]  /*4370*/  UIADD3 UR22, UR5, 0x4, URZ ;  /* 0x0000000405167890 */ /* 0x000fe2000fffe03f */
[----:B------:R-:W-:Y:S01]  /*4380*/  UMOV UR21, 0x40000040 ;  /* 0x4000004000157882 */ /* 0x000fe20000000000 */
[----:B------:R-:W-:Y:S01]  /*4390*/  UMOV UR23, 0x40000040 ;  /* 0x4000004000177882 */ /* 0x000fe20000000000 */
        /* <DEDUP_REMOVED lines=94> */
[----:B------:R-:W-:Y:S02]  /*4980*/  UIADD3 UR20, UR11, UR14, URZ ;  /* 0x0000000e0b147290 */ /* 0x000fe4000fffe03f */
[----:B------:R-:W-:Y:S01]  /*4990*/  UIADD3 UR22, UR11, UR15, URZ ;  /* 0x0000000f0b167290 */ /* 0x000fe2000fffe03f */
        /* <DEDUP_REMOVED lines=16> */
[----:B------:R-:W-:Y:S01]  /*4aa0*/  UMOV UR14, 0x28 ;  /* 0x00000028000e7882 */ /* 0x000fe20000000000 */
[----:B------:R-:W-:Y:S01]  /*4ab0*/  UMOV UR15, 0xa00 ;  /* 0x00000a00000f7882 */ /* 0x000fe20000000000 */
[----:B------:R-:W-:Y:S02]  /*4ac0*/  USEL UR14, UR14, 0x26, UP0 ;  /* 0x000000260e0e7887 */ /* 0x000fe40008000000 */
[----:B------:R-:W-:-:S02]  /*4ad0*/  USEL UR15, UR15, 0x980, UP0 ;  /* 0x000009800f0f7887 */ /* 0x000fc40008000000 */
[----:B------:R-:W-:Y:S02]  /*4ae0*/  ULOP3.LUT UR14, UR14, 0x6, URZ, 0xc0, !UPT ;  /* 0x000000060e0e7892 */ /* 0x000fe4000f8ec03f */
[----:B------:R-:W-:Y:S01]  /*4af0*/  ULOP3.LUT UR15, UR15, 0xa00, URZ, 0xc0, !UPT ;  /* 0x00000a000f0f7892 */ /* 0x000fe2000f8ec03f */
[----:B------:R-:W-:Y:S02]  /*4b00*/  WARPGROUP.DEPBAR.LE gsb0, 0x0 ;  /* 0x00008000000079c5 */ /* 0x000fe40000010000 */
[----:B------:R-:W-:-:S06]  /*4b10*/  WARPGROUP.ARRIVE ;  /* 0x00000000000079c5 */ /* 0x000fcc0000000000 */
[----:B------:R-:W-:Y:S01]  /*4b20*/  HGMMA.64x64x16.F32 R24, gdesc[UR20], R24, gsb0 ;  /* 0x00e00000141879f0 */ /* 0x000fe20008000818 */
[----:B------:R-:W-:Y:S02]  /*4b30*/  UIADD3 UR20, UR14, UR15, UR6 ;  /* 0x0000000f0e147290 */ /* 0x000fe4000fffe006 */
[----:B------:R-:W-:Y:S01]  /*4b40*/  UIADD3 UR22, UR14, UR15, UR5 ;  /* 0x0000000f0e167290 */ /* 0x000fe2000fffe005 */
[----:B------:R-:W-:Y:S01]  /*4b50*/  UMOV UR21, 0x40000040 ;  /* 0x4000004000157882 */ /* 0x000fe20000000000 */
[----:B------:R-:W-:Y:S01]  /*4b60*/  UMOV UR23, 0x40000040 ;  /* 0x4000004000177882 */ /* 0x000fe20000000000 */
[----:B------:R-:W-:Y:S02]  /*4b70*/  UIADD3 UR14, UR6, 0xa00, URZ ;  /* 0x00000a00060e7890 */ /* 0x000fe4000fffe03f */
[----:B------:R-:W-:Y:S01]  /*4b80*/  UIADD3 UR15, UR5, 0xa00, URZ ;  /* 0x00000a00050f7890 */ /* 0x000fe2000fffe03f */
        /* <DEDUP_REMOVED lines=86> */
[----:B------:R-:W-:Y:S02]  /*50f0*/  UMOV UR10, 0x1000 ;  /* 0x00001000000a7882 */ /* 0x000fe40000000000 */
[----:B------:R-:W-:-:S04]  /*5100*/  USEL UR10, UR10, 0xf80, UP0 ;  /* 0x00000f800a0a7887 */ /* 0x000fc80008000000 */
[----:B------:R-:W-:Y:S01]  /*5110*/  ULOP3.LUT UR10, UR10, 0x1e00, URZ, 0xc0, !UPT ;  /* 0x00001e000a0a7892 */ /* 0x000fe2000f8ec03f */
        /* <DEDUP_REMOVED lines=17> */
[----:B------:R-:W-:Y:S02]  /*5230*/  WARPGROUP.DEPBAR.LE gsb0, 0x0 ;  /* 0x00008000000079c5 */ /* 0x000fe40000010000 */
[----:B------:R-:W-:-:S06]  /*5240*/  WARPGROUP.ARRIVE ;  /* 0x00000000000079c5 */ /* 0x000fcc0000000000 */
[----:B------:R-:W-:Y:S03]  /*5250*/  HGMMA.64x64x16.F32 R24, gdesc[UR20], R24, gsb0 ;  /* 0x00e00000141879f0 */ /* 0x000fe60008000818 */
[----:B------:R-:W-:Y:S02]  /*5260*/  WARPGROUP.DEPBAR.LE gsb0, 0x0 ;  /* 0x00008000000079c5 */ /* 0x000fe40000010000 */
[----:B------:R-:W-:Y:S05]  /*5270*/  @!P0 BRA `(.L_x_1017) ;  /* 0x0000000000048947 */ /* 0x000fea0003800000 */
[----:B------:R-:W-:Y:S01]  /*5280*/  BPT.TRAP 0x1 ;  /* 0x000000040000795c */ /* 0x000fe20000300000 */
.L_x_1017:
[----:B------:R-:W5:Y:S01]  /*5290*/  LDL R3, [R1+0x14] ;  /* 0x0000140001037983 */ /* 0x000f620000100800 */
[----:B------:R-:W-:Y:S01]  /*52a0*/  IMAD R153, R23, -0x40, R153 ;  /* 0xffffffc017997824 */ /* 0x000fe200078e0299 */
[----:B------:R-:W-:Y:S01]  /*52b0*/  ULDC UR18, c[0x0][0xa80] ;  /* 0x0002a00000127ab9 */ /* 0x000fe20000000800 */
[----:B------:R-:W-:Y:S01]  /*52c0*/  R2UR UR5, R7 ;  /* 0x00000000070572ca */ /* 0x000fe200000e0000 */
[----:B------:R-:W-:Y:S01]  /*52d0*/  ULOP3.LUT UR43, UR43, 0x2000000, URZ, 0xfc, !UPT ;  /* 0x020000002b2b7892 */ /* 0x000fe2000f8efc3f */
[----:B------:R-:W-:Y:S01]  /*52e0*/  UMOV UR11, 0x40000040 ;  /* 0x40000040000b7882 */ /* 0x000fe20000000000 */
[----:B------:R-:W-:Y:S02]  /*52f0*/  UMOV UR15, 0x40000040 ;  /* 0x40000040000f7882 */ /* 0x000fe40000000000 */
[----:B------:R-:W-:-:S04]  /*5300*/  ULEA UR10, UR36, UR43, 0xc ;  /* 0x0000002b240a7291 */ /* 0x000fc8000f8e603f */
[----:B------:R-:W-:-:S04]  /*5310*/  UIADD3 UR14, UR10, 0x80, URZ ;  /* 0x000000800a0e7890 */ /* 0x000fc8000fffe03f */
[----:B------:R-:W-:-:S04]  /*5320*/  UIADD3 UR5, UR5, 0x38840, URZ ;  /* 0x0003884005057890 */ /* 0x000fc8000fffe03f */
[----:B------:R-:W-:-:S09]  /*5330*/  UPRMT UR5, UR40, 0x654, UR5 ;  /* 0x0000065428057896 */ /* 0x000fd20008000005 */
[----:B------:R-:W-:Y:S01]  /*5340*/  SYNCS.ARRIVE.TRANS64.RED.A1T0 RZ, [UR5], RZ ;  /* 0x000000ffffff79a7 */ /* 0x000fe20008100405 */
[----:B------:R-:W-:Y:S01]  /*5350*/  BAR.SYNC.DEFER_BLOCKING 0xf, 0x100 ;  /* 0x03c4000000007b1d */ /* 0x000fe20000010000 */
[----:B-----5:R-:W-:-:S04]  /*5360*/  IADD3 R153, -R3, 0x40, R153 ;  /* 0x0000004003997810 */ /* 0x020fc80007ffe199 */
        /* <DEDUP_REMOVED lines=10> */
[----:B-1234-:R-:W-:Y:S02]  /*5410*/  FMNMX.FTZ R4, R28, R3, !PT ;  /* 0x000000031c047209 */ /* 0x01efe40007810000 */
        /* <DEDUP_REMOVED lines=46> */
[----:B------:R-:W-:Y:S02]  /*5700*/  FMNMX.FTZ R5, R53, R4, !PT ;  /* 0x0000000435057209 */ /* 0x000fe40007810000 */
[----:B------:R-:W-:Y:S02]  /*5710*/  FSEL R46, R46, -INF , P1 ;  /* 0xff8000002e2e7808 */ /* 0x000fe40000800000 */
[----:B------:R-:W-:Y:S01]  /*5720*/  FSEL R47, R47, -INF , P6 ;  /* 0xff8000002f2f7808 */ /* 0x000fe20003000000 */
[----:B------:R-:W0:Y:S01]  /*5730*/  SHFL.BFLY PT, R4, R5, 0x2, 0x1f ;  /* 0x0c401f0005047f89 */ /* 0x000e2200000e0000 */
[----:B------:R-:W-:-:S02]  /*5740*/  FSEL R50, R50, -INF , P5 ;  /* 0xff80000032327808 */ /* 0x000fc40002800000 */
[----:B------:R-:W-:Y:S02]  /*5750*/  FSEL R51, R51, -INF , P4 ;  /* 0xff80000033337808 */ /* 0x000fe40002000000 */
        /* <DEDUP_REMOVED lines=34> */
[----:B------:R-:W1:Y:S01]  /*5980*/  MUFU.EX2 R25, R25 ;  /* 0x0000001900197308 */ /* 0x000e620000000800 */
[--C-:B------:R-:W-:Y:S01]  /*5990*/  FFMA.FTZ R44, R44, UR18, -R8.reuse ;  /* 0x000000122c2c7c23 */ /* 0x100fe20008010808 */
[--C-:B------:R-:W-:Y:S01]  /*59a0*/  FFMA.FTZ R45, R45, UR18, -R8.reuse ;  /* 0x000000122d2d7c23 */ /* 0x100fe20008010808 */
[--C-:B------:R-:W-:Y:S01]  /*59b0*/  FFMA.FTZ R48, R48, UR18, -R8.reuse ;  /* 0x0000001230307c23 */ /* 0x100fe20008010808 */
[--C-:B------:R-:W-:Y:S01]  /*59c0*/  FFMA.FTZ R49, R49, UR18, -R8.reuse ;  /* 0x0000001231317c23 */ /* 0x100fe20008010808 */
[--C-:B------:R-:W-:Y:S01]  /*59d0*/  FFMA.FTZ R52, R52, UR18, -R8.reuse ;  /* 0x0000001234347c23 */ /* 0x100fe20008010808 */
[----:B------:R-:W-:-:S02]  /*59e0*/  FFMA.FTZ R8, R53, UR18, -R8 ;  /* 0x0000001235087c23 */ /* 0x000fc40008010808 */
[----:B------:R-:W-:Y:S08]  /*59f0*/  MUFU.EX2 R28, R28 ;  /* 0x0000001c001c7308 */ /* 0x000ff00000000800 */
[----:B------:R-:W2:Y:S01]  /*5a00*/  MUFU.EX2 R29, R29 ;  /* 0x0000001d001d7308 */ /* 0x000ea20000000800 */
[----:B-1----:R-:W-:Y:S01]  /*5a10*/  FADD.FTZ R11, R24, R25 ;  /* 0x00000019180b7221 */ /* 0x002fe20000010000 */
[----:B------:R-:W-:-:S02]  /*5a20*/  F2FP.F16.F32.PACK_AB R152, R25, R24 ;  /* 0x000000181998723e */ /* 0x000fc400000000ff */
[----:B0-----:R-:W-:-:S04]  /*5a30*/  FMNMX.FTZ R3, R6, R3, !PT ;  /* 0x0000000306037209 */ /* 0x001fc80007810000 */
[----:B------:R-:W-:Y:S01]  /*5a40*/  MUFU.EX2 R32, R32 ;  /* 0x0000002000207308 */ /* 0x000fe20000000800 */
[----:B------:R-:W0:Y:S07]  /*5a50*/  SHFL.BFLY PT, R6, R3, 0x1, 0x1f ;  /* 0x0c201f0003067f89 */ /* 0x000e2e00000e0000 */
[----:B------:R-:W1:Y:S01]  /*5a60*/  MUFU.EX2 R33, R33 ;  /* 0x0000002100217308 */ /* 0x000e620000000800 */
[----:B--2---:R-:W-:-:S07]  /*5a70*/  F2FP.F16.F32.PACK_AB R154, R29, R28 ;  /* 0x0000001c1d9a723e */ /* 0x004fce00000000ff */
[----:B------:R-:W2:Y:S08]  /*5a80*/  MUFU.EX2 R36, R36 ;  /* 0x0000002400247308 */ /* 0x000eb00000000800 */
[----:B------:R-:W-:Y:S01]  /*5a90*/  MUFU.EX2 R9, R8 ;  /* 0x0000000800097308 */ /* 0x000fe20000000800 */
[----:B-1----:R-:W-:Y:S02]  /*5aa0*/  F2FP.F16.F32.PACK_AB R156, R33, R32 ;  /* 0x00000020219c723e */ /* 0x002fe400000000ff */
[----:B0-----:R-:W-:Y:S01]  /*5ab0*/  FMNMX.FTZ R5, R3, R6, !PT ;  /* 0x0000000603057209 */ /* 0x001fe20007810000 */
[----:B------:R-:W-:-:S03]  /*5ac0*/  FADD.FTZ R6, R28, R11 ;  /* 0x0000000b1c067221 */ /* 0x000fc60000010000 */
[C---:B------:R-:W-:Y:S01]  /*5ad0*/  FSETP.NEU.FTZ.AND P1, PT, R5.reuse, -INF , PT ;  /* 0xff8000000500780b */ /* 0x040fe20003f3d000 */
[----:B------:R-:W-:Y:S01]  /*5ae0*/  FMUL.FTZ R3, R5, UR18 ;  /* 0x0000001205037c20 */ /* 0x000fe20008410000 */
[----:B------:R-:W0:Y:S01]  /*5af0*/  MUFU.EX2 R37, R37 ;  /* 0x0000002500257308 */ /* 0x000e220000000800 */
[----:B------:R-:W-:-:S03]  /*5b00*/  FADD.FTZ R11, R29, R6 ;  /* 0x000000061d0b7221 */ /* 0x000fc60000010000 */
[----:B------:R-:W-:Y:S01]  /*5b10*/  FSEL R3, R3, RZ, P1 ;  /* 0x000000ff03037208 */ /* 0x000fe20000800000 */
[----:B------:R-:W-:-:S03]  /*5b20*/  FADD.FTZ R6, R32, R11 ;  /* 0x0000000b20067221 */ /* 0x000fc60000010000 */
[----:B------:R-:W1:Y:S01]  /*5b30*/  MUFU.EX2 R40, R40 ;  /* 0x0000002800287308 */ /* 0x000e620000000800 */
[--C-:B------:R-:W-:Y:S01]  /*5b40*/  FFMA.FTZ R26, R26, UR18, -R3.reuse ;  /* 0x000000121a1a7c23 */ /* 0x100fe20008010803 */
        /* <DEDUP_REMOVED lines=11> */
[----:B------:R-:W-:Y:S01]  /*5c00*/  FADD.FTZ R11, R33, R6 ;  /* 0x00000006210b7221 */ /* 0x000fe20000010000 */
[--C-:B------:R-:W-:Y:S01]  /*5c10*/  FFMA.FTZ R47, R47, UR18, -R3.reuse ;  /* 0x000000122f2f7c23 */ /* 0x100fe20008010803 */
[----:B------:R-:W-:Y:S01]  /*5c20*/  FFMA.FTZ R50, R50, UR18, -R3 ;  /* 0x0000001232327c23 */ /* 0x000fe20008010803 */
[----:B------:R-:W3:Y:S01]  /*5c30*/  MUFU.EX2 R27, R27 ;  /* 0x0000001b001b7308 */ /* 0x000ee20000000800 */
[----:B--2---:R-:W-:Y:S01]  /*5c40*/  FADD.FTZ R6, R36, R11 ;  /* 0x0000000b24067221 */ /* 0x004fe20000010000 */
[--C-:B------:R-:W-:Y:S01]  /*5c50*/  FFMA.FTZ R51, R51, UR18, -R3.reuse ;  /* 0x0000001233337c23 */ /* 0x100fe20008010803 */
[--C-:B------:R-:W-:Y:S01]  /*5c60*/  FFMA.FTZ R54, R54, UR18, -R3.reuse ;  /* 0x0000001236367c23 */ /* 0x100fe20008010803 */
[----:B------:R-:W-:Y:S01]  /*5c70*/  FFMA.FTZ R3, R55, UR18, -R3 ;  /* 0x0000001237037c23 */ /* 0x000fe20008010803 */
[C---:B0-----:R-:W-:Y:S01]  /*5c80*/  FADD.FTZ R11, R37.reuse, R6 ;  /* 0x00000006250b7221 */ /* 0x041fe20000010000 */
[----:B------:R-:W-:-:S02]  /*5c90*/  F2FP.F16.F32.PACK_AB R158, R37, R36 ;  /* 0x00000024259e723e */ /* 0x000fc400000000ff */
[----:B------:R-:W0:Y:S01]  /*5ca0*/  MUFU.EX2 R30, R30 ;  /* 0x0000001e001e7308 */ /* 0x000e220000000800 */
[----:B-1----:R-:W-:-:S07]  /*5cb0*/  FADD.FTZ R6, R40, R11 ;  /* 0x0000000b28067221 */ /* 0x002fce0000010000 */
[----:B------:R-:W1:Y:S01]  /*5cc0*/  MUFU.EX2 R31, R31 ;  /* 0x0000001f001f7308 */ /* 0x000e620000000800 */
[----:B---3--:R-:W-:Y:S01]  /*5cd0*/  FADD.FTZ R13, R26, R27 ;  /* 0x0000001b1a0d7221 */ /* 0x008fe20000010000 */
[----:B------:R-:W-:-:S06]  /*5ce0*/  F2FP.F16.F32.PACK_AB R153, R27, R26 ;  /* 0x0000001a1b99723e */ /* 0x000fcc00000000ff */
[----:B------:R-:W2:Y:S01]  /*5cf0*/  MUFU.EX2 R34, R34 ;  /* 0x0000002200227308 */ /* 0x000ea20000000800 */
[----:B0-----:R-:W-:-:S07]  /*5d00*/  FADD.FTZ R8, R30, R13 ;  /* 0x0000000d1e087221 */ /* 0x001fce0000010000 */
[----:B------:R-:W0:Y:S01]  /*5d10*/  MUFU.EX2 R35, R35 ;  /* 0x0000002300237308 */ /* 0x000e220000000800 */
[C---:B-1----:R-:W-:Y:S01]  /*5d20*/  FADD.FTZ R13, R31.reuse, R8 ;  /* 0x000000081f0d7221 */ /* 0x042fe20000010000 */
[----:B------:R-:W-:-:S05]  /*5d30*/  F2FP.F16.F32.PACK_AB R155, R31, R30 ;  /* 0x0000001e1f9b723e */ /* 0x000fca00000000ff */
[----:B------:R1:W-:Y:S01]  /*5d40*/  STSM.16.M88.4 [R184+0x36400], R152 ;  /* 0x03640098b8007844 */ /* 0x0003e20000000200 */
[----:B------:R-:W3:Y:S01]  /*5d50*/  MUFU.EX2 R38, R38 ;  /* 0x0000002600267308 */ /* 0x000ee20000000800 */
[----:B--2---:R-:W-:-:S07]  /*5d60*/  FADD.FTZ R8, R34, R13 ;  /* 0x0000000d22087221 */ /* 0x004fce0000010000 */
[----:B------:R-:W2:Y:S01]  /*5d70*/  MUFU.EX2 R39, R39 ;  /* 0x0000002700277308 */ /* 0x000ea20000000800 */
[C---:B0-----:R-:W-:Y:S01]  /*5d80*/  FADD.FTZ R13, R35.reuse, R8 ;  /* 0x00000008230d7221 */ /* 0x041fe20000010000 */
[----:B------:R-:W-:-:S06]  /*5d90*/  F2FP.F16.F32.PACK_AB R157, R35, R34 ;  /* 0x00000022239d723e */ /* 0x000fcc00000000ff */
[----:B------:R-:W0:Y:S01]  /*5da0*/  MUFU.EX2 R42, R42 ;  /* 0x0000002a002a7308 */ /* 0x000e220000000800 */
[----:B---3--:R-:W-:-:S07]  /*5db0*/  FADD.FTZ R8, R38, R13 ;  /* 0x0000000d26087221 */ /* 0x008fce0000010000 */
[----:B------:R-:W3:Y:S01]  /*5dc0*/  MUFU.EX2 R41, R41 ;  /* 0x0000002900297308 */ /* 0x000ee20000000800 */
[C---:B--2---:R-:W-:Y:S01]  /*5dd0*/  FADD.FTZ R13, R39.reuse, R8 ;  /* 0x00000008270d7221 */ /* 0x044fe20000010000 */
[----:B------:R-:W-:-:S05]  /*5de0*/  F2FP.F16.F32.PACK_AB R159, R39, R38 ;  /* 0x00000026279f723e */ /* 0x000fca00000000ff */
[----:B------:R1:W-:Y:S01]  /*5df0*/  STSM.16.M88.4 [R185], R156 ;  /* 0x0000009cb9007844 */ /* 0x0003e20000000200 */
[----:B------:R-:W2:Y:S01]  /*5e00*/  MUFU.EX2 R43, R43 ;  /* 0x0000002b002b7308 */ /* 0x000ea20000000800 */
[----:B0-----:R-:W-:-:S07]  /*5e10*/  FADD.FTZ R8, R42, R13 ;  /* 0x0000000d2a087221 */ /* 0x001fce0000010000 */
[----:B------:R-:W0:Y:S01]  /*5e20*/  MUFU.EX2 R44, R44 ;  /* 0x0000002c002c7308 */ /* 0x000e220000000800 */
[C---:B---3--:R-:W-:Y:S01]  /*5e30*/  FADD.FTZ R11, R41.reuse, R6 ;  /* 0x00000006290b7221 */ /* 0x048fe20000010000 */
[----:B------:R-:W-:-:S06]  /*5e40*/  F2FP.F16.F32.PACK_AB R160, R41, R40 ;  /* 0x0000002829a0723e */ /* 0x000fcc00000000ff */
[----:B------:R-:W3:Y:S01]  /*5e50*/  MUFU.EX2 R46, R46 ;  /* 0x0000002e002e7308 */ /* 0x000ee20000000800 */
[C---:B--2---:R-:W-:Y:S01]  /*5e60*/  FADD.FTZ R13, R43.reuse, R8 ;  /* 0x000000082b0d7221 */ /* 0x044fe20000010000 */
[----:B------:R-:W-:-:S06]  /*5e70*/  F2FP.F16.F32.PACK_AB R161, R43, R42 ;  /* 0x0000002a2ba1723e */ /* 0x000fcc00000000ff */
[----:B------:R-:W2:Y:S01]  /*5e80*/  MUFU.EX2 R45, R45 ;  /* 0x0000002d002d7308 */ /* 0x000ea20000000800 */
[----:B0-----:R-:W-:-:S07]  /*5e90*/  FADD.FTZ R6, R44, R11 ;  /* 0x0000000b2c067221 */ /* 0x001fce0000010000 */
[----:B------:R-:W0:Y:S01]  /*5ea0*/  MUFU.EX2 R47, R47 ;  /* 0x0000002f002f7308 */ /* 0x000e220000000800 */
[----:B---3--:R-:W-:-:S07]  /*5eb0*/  FADD.FTZ R8, R46, R13 ;  /* 0x0000000d2e087221 */ /* 0x008fce0000010000 */
[----:B------:R-:W3:Y:S01]  /*5ec0*/  MUFU.EX2 R48, R48 ;  /* 0x0000003000307308 */ /* 0x000ee20000000800 */
[C---:B--2---:R-:W-:Y:S01]  /*5ed0*/  FADD.FTZ R11, R45.reuse, R6 ;  /* 0x000000062d0b7221 */ /* 0x044fe20000010000 */
[----:B------:R-:W-:-:S06]  /*5ee0*/  F2FP.F16.F32.PACK_AB R162, R45, R44 ;  /* 0x0000002c2da2723e */ /* 0x000fcc00000000ff */
[----:B------:R-:W2:Y:S01]  /*5ef0*/  MUFU.EX2 R50, R50 ;  /* 0x0000003200327308 */ /* 0x000ea20000000800 */
[C---:B0-----:R-:W-:Y:S01]  /*5f00*/  FADD.FTZ R13, R47.reuse, R8 ;  /* 0x000000082f0d7221 */ /* 0x041fe20000010000 */
[----:B------:R-:W-:-:S05]  /*5f10*/  F2FP.F16.F32.PACK_AB R163, R47, R46 ;  /* 0x0000002e2fa3723e */ /* 0x000fca00000000ff */
[----:B------:R1:W-:Y:S01]  /*5f20*/  STSM.16.M88.4 [R187], R160 ;  /* 0x000000a0bb007844 */ /* 0x0003e20000000200 */
[----:B------:R-:W0:Y:S01]  /*5f30*/  MUFU.EX2 R49, R49 ;  /* 0x0000003100317308 */ /* 0x000e220000000800 */
[----:B---3--:R-:W-:-:S07]  /*5f40*/  FADD.FTZ R6, R48, R11 ;  /* 0x0000000b30067221 */ /* 0x008fce0000010000 */
[----:B------:R-:W3:Y:S01]  /*5f50*/  MUFU.EX2 R51, R51 ;  /* 0x0000003300337308 */ /* 0x000ee20000000800 */
[----:B--2---:R-:W-:-:S07]  /*5f60*/  FADD.FTZ R8, R50, R13 ;  /* 0x0000000d32087221 */ /* 0x004fce0000010000 */
[----:B------:R-:W2:Y:S01]  /*5f70*/  MUFU.EX2 R52, R52 ;  /* 0x0000003400347308 */ /* 0x000ea20000000800 */
[C---:B0-----:R-:W-:Y:S01]  /*5f80*/  FADD.FTZ R11, R49.reuse, R6 ;  /* 0x00000006310b7221 */ /* 0x041fe20000010000 */
[----:B------:R-:W-:-:S06]  /*5f90*/  F2FP.F16.F32.PACK_AB R164, R49, R48 ;  /* 0x0000003031a4723e */ /* 0x000fcc00000000ff */
[----:B------:R-:W0:Y:S01]  /*5fa0*/  MUFU.EX2 R54, R54 ;  /* 0x0000003600367308 */ /* 0x000e220000000800 */
[C---:B---3--:R-:W-:Y:S01]  /*5fb0*/  FADD.FTZ R13, R51.reuse, R8 ;  /* 0x00000008330d7221 */ /* 0x048fe20000010000 */
[----:B------:R-:W-:-:S06]  /*5fc0*/  F2FP.F16.F32.PACK_AB R165, R51, R50 ;  /* 0x0000003233a5723e */ /* 0x000fcc00000000ff */
[----:B------:R3:W4:Y:S01]  /*5fd0*/  MUFU.EX2 R167, R3 ;  /* 0x0000000300a77308 */ /* 0x0007220000000800 */
[----:B--2---:R-:W-:Y:S01]  /*5fe0*/  FADD.FTZ R6, R52, R11 ;  /* 0x0000000b34067221 */ /* 0x004fe20000010000 */
[C---:B------:R-:W-:Y:S01]  /*5ff0*/  F2FP.F16.F32.PACK_AB R166, R9.reuse, R52 ;  /* 0x0000003409a6723e */ /* 0x040fe200000000ff */
[----:B0-----:R-:W-:Y:S02]  /*6000*/  FADD.FTZ R8, R54, R13 ;  /* 0x0000000d36087221 */ /* 0x001fe40000010000 */
[----:B---3--:R-:W-:Y:S02]  /*6010*/  FADD.FTZ R3, R9, R6 ;  /* 0x0000000609037221 */ /* 0x008fe40000010000 */
[C---:B----4-:R-:W-:Y:S01]  /*6020*/  FADD.FTZ R6, R167.reuse, R8 ;  /* 0x00000008a7067221 */ /* 0x050fe20000010000 */
[----:B------:R-:W-:-:S05]  /*6030*/  F2FP.F16.F32.PACK_AB R167, R167, R54 ;  /* 0x00000036a7a7723e */ /* 0x000fca00000000ff */
[----:B------:R1:W-:Y:S01]  /*6040*/  STSM.16.M88.4 [R186], R164 ;  /* 0x000000a4ba007844 */ /* 0x0003e20000000200 */
[----:B------:R-:W-:-:S06]  /*6050*/  WARPGROUP.ARRIVE ;  /* 0x00000000000079c5 */ /* 0x000fcc0000000000 */
[----:B------:R-:W-:Y:S01]  /*6060*/  HGMMA.64x256x16.F32 R24, R152, gdesc[UR8].tnspB, RZ, !UPT, gsb0 ;  /* 0x43e0000898187df0 */ /* 0x000fe2000c0008ff */
[----:B------:R-:W-:Y:S02]  /*6070*/  UMOV UR11, 0x40000040 ;  /* 0x40000040000b7882 */ /* 0x000fe40000000000 */
        /* <DEDUP_REMOVED lines=10> */
[----:B------:R-:W-:Y:S03]  /*6120*/  HGMMA.64x256x16.F32 R24, R160, gdesc[UR12].tnspB, R24, gsb0 ;  /* 0x43e0000ca0187df0 */ /* 0x000fe60008000818 */
        /* <DEDUP_REMOVED lines=9> */
[----:B-1----:R-:W-:Y:S05]  /*61c0*/  @!P0 BRA `(.L_x_1018) ;  /* 0x0000000000048947 */ /* 0x002fea0003800000 */
[----:B------:R-:W-:Y:S01]  /*61d0*/  BPT.TRAP 0x1 ;  /* 0x000000040000795c */ /* 0x000fe20000300000 */
.L_x_1018:
[----:B------:R-:W-:Y:S01]  /*61e0*/  R2UR UR5, R7 ;  /* 0x00000000070572ca */ /* 0x000fe200000e0000 */
[----:B------:R-:W-:-:S05]  /*61f0*/  VIADD R7, R23, 0xfffffffe ;  /* 0xfffffffe17077836 */ /* 0x000fca0000000000 */
[----:B------:R-:W-:-:S07]  /*6200*/  ISETP.GE.AND P1, PT, R7, R18, PT ;  /* 0x000000120700720c */ /* 0x000fce0003f26270 */
[----:B------:R-:W-:-:S04]  /*6210*/  UIADD3 UR5, UR5, 0x38860, URZ ;  /* 0x0003886005057890 */ /* 0x000fc8000fffe03f */
[----:B------:R-:W-:-:S09]  /*6220*/  UPRMT UR5, UR40, 0x654, UR5 ;  /* 0x0000065428057896 */ /* 0x000fd20008000005 */
[----:B------:R-:W-:Y:S01]  /*6230*/  SYNCS.ARRIVE.TRANS64.RED.A1T0 RZ, [UR5], RZ ;  /* 0x000000ffffff79a7 */ /* 0x000fe20008100405 */
[----:B------:R-:W-:Y:S05]  /*6240*/  @!P1 BRA `(.L_x_1019) ;  /* 0x0000002800809947 */ /* 0x000fea0003800000 */
[----:B------:R-:W-:Y:S01]  /*6250*/  IMAD.MOV.U32 R8, RZ, RZ, R5 ;  /* 0x000000ffff087224 */ /* 0x000fe200078e0005 */
[----:B------:R-:W-:Y:S01]  /*6260*/  UMOV UR7, UR36 ;  /* 0x0000002400077c82 */ /* 0x000fe20008000000 */
[----:B------:R-:W-:-:S07]  /*6270*/  IMAD.MOV.U32 R9, RZ, RZ, R4 ;  /* 0x000000ffff097224 */ /* 0x000fce00078e0004 */
.L_x_1030:
[----:B------:R-:W-:Y:S01]  /*6280*/  UIADD3 UR36, UR7, 0x1, URZ ;  /* 0x0000000107247890 */ /* 0x000fe2000fffe03f */
[C---:B------:R-:W-:Y:S01]  /*6290*/  ISETP.GT.AND P1, PT, R7.reuse, R18, PT ;  /* 0x000000120700720c */ /* 0x040fe20003f24270 */
[----:B------:R-:W-:Y:S02]  /*62a0*/  VIADD R7, R7, 0xffffffff ;  /* 0xffffffff07077836 */ /* 0x000fe40000000000 */
[----:B------:R-:W-:-:S04]  /*62b0*/  UISETP.NE.AND UP0, UPT, UR36, 0x2, UPT ;  /* 0x000000022400788c */ /* 0x000fc8000bf05270 */
[----:B------:R-:W-:Y:S02]  /*62c0*/  USEL UR5, URZ, 0x1, UP0 ;  /* 0x000000013f057887 */ /* 0x000fe40008000000 */
[----:B------:R-:W-:-:S04]  /*62d0*/  USEL UR36, UR36, URZ, UP0 ;  /* 0x0000003f24247287 */ /* 0x000fc80008000000 */
[----:B------:R-:W-:Y:S01]  /*62e0*/  LOP3.LUT R2, R2, UR5, RZ, 0x3c, !PT ;  /* 0x0000000502027c12 */ /* 0x000fe2000f8e3cff */
[----:B------:R-:W-:Y:S07]  /*62f0*/  @!P0 BRA `(.L_x_1020) ;  /* 0x0000000000048947 */ /* 0x000fee0003800000 */
[----:B------:R-:W-:Y:S01]  /*6300*/  BPT.TRAP 0x1 ;  /* 0x000000040000795c */ /* 0x000fe20000300000 */
.L_x_1020:
[----:B------:R-:W-:Y:S01]  /*6310*/  ULEA UR5, UR36, UR41, 0x3 ;  /* 0x0000002924057291 */ /* 0x000fe2000f8e183f */
[----:B------:R-:W-:-:S08]  /*6320*/  SHF.L.U32 R4, R2, 0x1f, RZ ;  /* 0x0000001f02047819 */ /* 0x000fd000000006ff */
[----:B------:R0:W1:Y:S01]  /*6330*/  SYNCS.PHASECHK.TRANS64.TRYWAIT P2, [UR5+0x38830], R4 ;  /* 0x03883004ff0075a7 */ /* 0x0000620008040145 */
[----:B------:R-:W-:Y:S05]  /*6340*/  @!P0 BRA `(.L_x_1021) ;  /* 0x0000000000048947 */ /* 0x000fea0003800000 */
[----:B------:R-:W-:Y:S01]  /*6350*/  BPT.TRAP 0x1 ;  /* 0x000000040000795c */ /* 0x000fe20000300000 */
.L_x_1021:
[----:B-1----:R-:W-:Y:S05]  /*6360*/  @P2 BRA `(.L_x_1022) ;  /* 0x0000000000082947 */ /* 0x002fea0003800000 */
[----:B------:R-:W1:Y:S02]  /*6370*/  SYNCS.PHASECHK.TRANS64.TRYWAIT P2, [UR5+0x38830], R4 ;  /* 0x03883004ff0075a7 */ /* 0x000e640008040145 */
[----:B-1----:R-:W-:Y:S05]  /*6380*/  @!P2 BRA `(.L_x_1023) ;  /* 0x000000e400d4a947 */ /* 0x002fea0003800000 */
.L_x_1022:
        /* <DEDUP_REMOVED lines=28> */
.L_x_1024:
[----:B------:R2:W3:Y:S01]  /*6550*/  SYNCS.PHASECHK.TRANS64.TRYWAIT P2, [UR5+0x38850], R4 ;  /* 0x03885004ff0075a7 */ /* 0x0004e20008040145 */
[----:B------:R-:W-:Y:S05]  /*6560*/  @!P0 BRA `(.L_x_1025) ;  /* 0x0000000000048947 */ /* 0x000fea0003800000 */
[----:B------:R-:W-:Y:S01]  /*6570*/  BPT.TRAP 0x1 ;  /* 0x000000040000795c */ /* 0x000fe20000300000 */
.L_x_1025:
[----:B---3--:R-:W-:Y:S05]  /*6580*/  @P2 BRA `(.L_x_1026) ;  /* 0x0000000000082947 */ /* 0x008fea0003800000 */
[----:B------:R-:W3:Y:S02]  /*6590*/  SYNCS.PHASECHK.TRANS64.TRYWAIT P2, [UR5+0x38850], R4 ;  /* 0x03885004ff0075a7 */ /* 0x000ee40008040145 */
[----:B---3--:R-:W-:Y:S05]  /*65a0*/  @!P2 BRA `(.L_x_1027) ;  /* 0x000000e40064a947 */ /* 0x008fea0003800000 */
.L_x_1026:
[----:B------:R-:W-:Y:S01]  /*65b0*/  UIADD3 UR10, UR41, 0x26400, URZ ;  /* 0x00026400290a7890 */ /* 0x000fe2000fffe03f */
[----:B------:R-:W-:Y:S01]  /*65c0*/  WARPGROUP.ARRIVE ;  /* 0x00000000000079c5 */ /* 0x000fe20000000000 */
[----:B------:R-:W-:-:S05]  /*65d0*/  UIADD3 UR15, UR6, 0x2, URZ ;  /* 0x00000002060f7890 */ /* 0x000fca000fffe03f */
[----:B-1----:R-:W1:Y:S01]  /*65e0*/  S2R R5, SR_TID.X ;  /* 0x0000000000057919 */ /* 0x002e620000002100 */
[----:B------:R-:W-:Y:S02]  /*65f0*/  USHF.R.U32.HI UR10, URZ, 0x4, UR10 ;  /* 0x000000043f0a7899 */ /* 0x000fe4000801160a */
[----:B------:R-:W-:Y:S02]  /*6600*/  UIADD3 UR11, UR6, 0x6, URZ ;  /* 0x00000006060b7890 */ /* 0x000fe4000fffe03f */
[----:B------:R-:W-:Y:S02]  /*6610*/  ULOP3.LUT UR18, UR10, 0x3fff, URZ, 0xc0, !UPT ;  /* 0x00003fff0a127892 */ /* 0x000fe4000f8ec03f */
[----:B------:R-:W-:Y:S02]  /*6620*/  UIADD3 UR14, UR6, 0x4, URZ ;  /* 0x00000004060e7890 */ /* 0x000fe4000fffe03f */
[----:B------:R-:W-:Y:S02]  /*6630*/  ULEA UR10, UR36, UR4, 0xc ;  /* 0x00000004240a7291 */ /* 0x000fe4000f8e603f */
[----:B------:R-:W-:Y:S01]  /*6640*/  ULOP3.LUT UR6, UR18, 0x10000, URZ, 0xfc, !UPT ;  /* 0x0001000012067892 */ /* 0x000fe2000f8efc3f */
[----:B------:R-:W-:Y:S01]  /*6650*/  UMOV UR23, 0x40000040 ;  /* 0x4000004000177882 */ /* 0x000fe20000000000 */
[----:B------:R-:W-:Y:S01]  /*6660*/  UMOV UR21, 0x40000040 ;  /* 0x4000004000157882 */ /* 0x000fe20000000000 */
[----:B------:R-:W-:-:S02]  /*6670*/  UIADD3 UR18, UR10, 0x800, URZ ;  /* 0x000008000a127890 */ /* 0x000fc4000fffe03f */
[----:B------:R-:W-:Y:S02]  /*6680*/  UMOV UR22, UR10 ;  /* 0x0000000a00167c82 */ /* 0x000fe40008000000 */
[----:B------:R-:W-:Y:S01]  /*6690*/  UMOV UR20, UR6 ;  /* 0x0000000600147c82 */ /* 0x000fe20008000000 */
[----:B------:R-:W-:Y:S01]  /*66a0*/  UIADD3 UR19, UR6, 0x800, URZ ;  /* 0x0000080006137890 */ /* 0x000fe2000fffe03f */
[----:B------:R-:W-:Y:S01]  /*66b0*/  HGMMA.64x64x16.F32 R152, gdesc[UR20], R152, gsb0 ;  /* 0x00e00000149879f0 */ /* 0x000fe20008000898 */
[----:B------:R-:W-:Y:S01]  /*66c0*/  UIADD3 UR22, UR10, 0x2, URZ ;  /* 0x000000020a167890 */ /* 0x000fe2000fffe03f */
[----:B------:R-:W-:Y:S01]  /*66d0*/  UMOV UR20, UR15 ;  /* 0x0000000f00147c82 */ /* 0x000fe20008000000 */
[----:B------:R-:W-:Y:S01]  /*66e0*/  UMOV UR21, 0x40000040 ;  /* 0x4000004000157882 */ /* 0x000fe20000000000 */
[----:B------:R-:W-:Y:S01]  /*66f0*/  UMOV UR23, 0x40000040 ;  /* 0x4000004000177882 */ /* 0x000fe20000000000 */
[----:B-1----:R-:W-:-:S05]  /*6700*/  SHF.R.U32.HI R5, RZ, 0x7, R5 ;  /* 0x00000007ff057819 */ /* 0x002fca0000011605 */
[----:B0-2---:R-:W0:Y:S01]  /*6710*/  SHFL.IDX PT, R4, R5, RZ, 0x1f ;  /* 0x00001fff05047589 */ /* 0x005e2200000e0000 */
[----:B------:R-:W-:Y:S02]  /*6720*/  WARPGROUP.DEPBAR.LE gsb0, 0x0 ;  /* 0x00008000000079c5 */ /* 0x000fe40000010000 */
[----:B------:R-:W-:-:S06]  /*6730*/  WARPGROUP.ARRIVE ;  /* 0x00000000000079c5 */ /* 0x000fcc0000000000 */
[----:B------:R-:W-:Y:S01]  /*6740*/  HGMMA.64x64x16.F32 R152, gdesc[UR20], R152, gsb0 ;  /* 0x00e00000149879f0 */ /* 0x000fe20008000898 */
[----:B------:R-:W-:Y:S01]  /*6750*/  UIADD3 UR22, UR10, 0x4, URZ ;  /* 0x000000040a167890 */ /* 0x000fe2000fffe03f */
[----:B------:R-:W-:Y:S01]  /*6760*/  UMOV UR20, UR14 ;  /* 0x0000000e00147c82 */ /* 0x000fe20008000000 */
[----:B------:R-:W-:Y:S01]  /*6770*/  UMOV UR21, 0x40000040 ;  /* 0x4000004000157882 */ /* 0x000fe20000000000 */
[----:B------:R-:W-:Y:S01]  /*6780*/  UMOV UR23, 0x40000040 ;  /* 0x4000004000177882 */ /* 0x000fe20000000000 */
[----:B------:R-:W-:Y:S02]  /*6790*/  WARPGROUP.DEPBAR.LE gsb0, 0x0 ;  /* 0x00008000000079c5 */ /* 0x000fe40000010000 */
[----:B------:R-:W-:-:S06]  /*67a0*/  WARPGROUP.ARRIVE ;  /* 0x00000000000079c5 */ /* 0x000fcc0000000000 */
[----:B------:R-:W-:Y:S01]  /*67b0*/  HGMMA.64x64x16.F32 R152, gdesc[UR20], R152, gsb0 ;  /* 0x00e00000149879f0 */ /* 0x000fe20008000898 */
[----:B------:R-:W-:Y:S01]  /*67c0*/  UIADD3 UR22, UR10, 0x6, URZ ;  /* 0x000000060a167890 */ /* 0x000fe2000fffe03f */
[----:B------:R-:W-:Y:S01]  /*67d0*/  UMOV UR20, UR11 ;  /* 0x0000000b00147c82 */ /* 0x000fe20008000000 */
[----:B------:R-:W-:Y:S01]  /*67e0*/  UMOV UR21, 0x40000040 ;  /* 0x4000004000157882 */ /* 0x000fe20000000000 */
[----:B------:R-:W-:Y:S01]  /*67f0*/  UMOV UR23, 0x40000040 ;  /* 0x4000004000177882 */ /* 0x000fe20000000000 */
        /* <DEDUP_REMOVED lines=238> */
.L_x_1028:
[----:B------:R-:W-:Y:S01]  /*76e0*/  FMNMX.FTZ R4, R152, R9, !PT ;  /* 0x0000000998047209 */ /* 0x000fe20007810000 */
[----:B------:R-:W-:Y:S01]  /*76f0*/  ULDC UR18, c[0x0][0xa80] ;  /* 0x0002a00000127ab9 */ /* 0x000fe20000000800 */
[----:B------:R-:W-:Y:S01]  /*7700*/  ISETP.NE.AND P2, PT, R19, RZ, PT ;  /* 0x000000ff1300720c */ /* 0x000fe20003f45270 */
[----:B------:R-:W-:Y:S01]  /*7710*/  UIADD3 UR10, UR5, 0x38840, URZ ;  /* 0x00038840050a7890 */ /* 0x000fe2000fffe03f */
[----:B------:R-:W-:Y:S01]  /*7720*/  FMNMX.FTZ R4, R153, R4, !PT ;  /* 0x0000000499047209 */ /* 0x000fe20007810000 */
[----:B------:R-:W-:Y:S01]  /*7730*/  IMAD.U32 R13, RZ, RZ, UR7 ;  /* 0x00000007ff0d7e24 */ /* 0x000fe2000f8e00ff */
[----:B------:R-:W-:Y:S01]  /*7740*/  UMOV UR11, 0x40000040 ;  /* 0x40000040000b7882 */ /* 0x000fe20000000000 */
[----:B------:R-:W-:Y:S01]  /*7750*/  UPRMT UR10, UR40, 0x654, UR10 ;  /* 0x00000654280a7896 */ /* 0x000fe2000800000a */
[----:B------:R-:W-:Y:S01]  /*7760*/  FMNMX.FTZ R4, R156, R4, !PT ;  /* 0x000000049c047209 */ /* 0x000fe20007810000 */
[----:B------:R-:W-:-:S03]  /*7770*/  UMOV UR15, 0x40000040 ;  /* 0x40000040000f7882 */ /* 0x000fc60000000000 */
[----:B------:R-:W-:-:S03]  /*7780*/  FMNMX.FTZ R4, R157, R4, !PT ;  /* 0x000000049d047209 */ /* 0x000fc60007810000 */
[----:B------:R-:W-:Y:S01]  /*7790*/  @!P2 IMAD R13, R13, 0x40, R17 ;  /* 0x000000400d0da824 */ /* 0x000fe200078e0211 */
[----:B------:R-:W-:Y:S01]  /*77a0*/  FMNMX.FTZ R4, R160, R4, !PT ;  /* 0x00000004a0047209 */ /* 0x000fe20007810000 */
[----:B------:R-:W-:Y:S01]  /*77b0*/  SYNCS.ARRIVE.TRANS64.RED.A1T0 RZ, [UR10], RZ ;  /* 0x000000ffffff79a7 */ /* 0x000fe2000810040a */
[----:B------:R-:W-:Y:S02]  /*77c0*/  ULEA UR10, UR36, UR43, 0xc ;  /* 0x0000002b240a7291 */ /* 0x000fe4000f8e603f */
[----:B------:R-:W-:Y:S02]  /*77d0*/  FMNMX.FTZ R4, R161, R4, !PT ;  /* 0x00000004a1047209 */ /* 0x000fe40007810000 */
[----:B------:R-:W-:Y:S01]  /*77e0*/  @!P2 LEA R13, R13, UR41, 0x2 ;  /* 0x000000290d0dac11 */ /* 0x000fe2000f8e10ff */
[----:B------:R-:W-:Y:S01]  /*77f0*/  UIADD3 UR14, UR10, 0x80, URZ ;  /* 0x000000800a0e7890 */ /* 0x000fe2000fffe03f */
        /* <DEDUP_REMOVED lines=32> */
[----:B------:R-:W-:Y:S01]  /*7a00*/  FMNMX.FTZ R5, R154, R8, !PT ;  /* 0x000000089a057209 */ /* 0x000fe20007810000 */
[----:B------:R-:W-:Y:S01]  /*7a10*/  FMUL.FTZ R9, R9, UR18 ;  /* 0x0000001209097c20 */ /* 0x000fe20008410000 */
[----:B------:R-:W-:Y:S02]  /*7a20*/  MUFU.EX2 R152, R152 ;  /* 0x0000009800987308 */ /* 0x000fe40000000800 */
[----:B------:R-:W-:-:S04]  /*7a30*/  FMNMX.FTZ R5, R155, R5, !PT ;  /* 0x000000059b057209 */ /* 0x000fc80007810000 */
[----:B------:R-:W-:Y:S02]  /*7a40*/  FMNMX.FTZ R5, R158, R5, !PT ;  /* 0x000000059e057209 */ /* 0x000fe40007810000 */
[----:B------:R-:W0:Y:S02]  /*7a50*/  MUFU.EX2 R9, R9 ;  /* 0x0000000900097308 */ /* 0x000e240000000800 */
[----:B------:R-:W-:-:S04]  /*7a60*/  FMNMX.FTZ R5, R159, R5, !PT ;  /* 0x000000059f057209 */ /* 0x000fc80007810000 */
[----:B------:R-:W-:Y:S02]  /*7a70*/  FMNMX.FTZ R5, R162, R5, !PT ;  /* 0x00000005a2057209 */ /* 0x000fe40007810000 */
[----:B------:R-:W1:Y:S02]  /*7a80*/  MUFU.EX2 R153, R153 ;  /* 0x0000009900997308 */ /* 0x000e640000000800 */
[----:B------:R-:W-:-:S04]  /*7a90*/  FMNMX.FTZ R5, R163, R5, !PT ;  /* 0x00000005a3057209 */ /* 0x000fc80007810000 */
[----:B------:R-:W-:Y:S02]  /*7aa0*/  FMNMX.FTZ R5, R166, R5, !PT ;  /* 0x00000005a6057209 */ /* 0x000fe40007810000 */
[----:B------:R-:W2:Y:S01]  /*7ab0*/  MUFU.EX2 R156, R156 ;  /* 0x0000009c009c7308 */ /* 0x000ea20000000800 */
[----:B0-----:R-:W-:Y:S01]  /*7ac0*/  FFMA.FTZ R3, R9, R3, R152 ;  /* 0x0000000309037223 */ /* 0x001fe20000010098 */
[----:B------:R-:W-:Y:S01]  /*7ad0*/  FMNMX.FTZ R5, R167, R5, !PT ;  /* 0x00000005a7057209 */ /* 0x000fe20007810000 */
[----:B------:R-:W-:Y:S01]  /*7ae0*/  @!P2 STS [R13+0x38400], R9 ;  /* 0x038400090d00a388 */ /* 0x000fe20000000800 */
[-C--:B------:R-:W-:Y:S01]  /*7af0*/  FMUL.FTZ R24, R24, R9.reuse ;  /* 0x0000000918187220 */ /* 0x080fe20000410000 */
[----:B------:R-:W-:Y:S01]  /*7b00*/  FMUL.FTZ R25, R25, R9 ;  /* 0x0000000919197220 */ /* 0x000fe20000410000 */
[----:B------:R-:W-:Y:S01]  /*7b10*/  FMNMX.FTZ R5, R170, R5, !PT ;  /* 0x00000005aa057209 */ /* 0x000fe20007810000 */
[----:B------:R-:W-:Y:S01]  /*7b20*/  FMUL.FTZ R28, R28, R9 ;  /* 0x000000091c1c7220 */ /* 0x000fe20000410000 */
[----:B------:R-:W0:Y:S01]  /*7b30*/  MUFU.EX2 R157, R157 ;  /* 0x0000009d009d7308 */ /* 0x000e220000000800 */
[C---:B-1----:R-:W-:Y:S01]  /*7b40*/  F2FP.F16.F32.PACK_AB R188, R153.reuse, R152 ;  /* 0x0000009899bc723e */ /* 0x042fe200000000ff */
[----:B------:R-:W-:Y:S01]  /*7b50*/  FADD.FTZ R3, R153, R3 ;  /* 0x0000000399037221 */ /* 0x000fe20000010000 */
[----:B------:R-:W-:Y:S01]  /*7b60*/  FMNMX.FTZ R5, R171, R5, !PT ;  /* 0x00000005ab057209 */ /* 0x000fe20007810000 */
[-C--:B------:R-:W-:Y:S01]  /*7b70*/  FMUL.FTZ R29, R29, R9.reuse ;  /* 0x000000091d1d7220 */ /* 0x080fe20000410000 */
[-C--:B------:R-:W-:Y:S01]  /*7b80*/  FMUL.FTZ R32, R32, R9.reuse ;  /* 0x0000000920207220 */ /* 0x080fe20000410000 */
[----:B------:R-:W-:Y:S01]  /*7b90*/  FMUL.FTZ R33, R33, R9 ;  /* 0x0000000921217220 */ /* 0x000fe20000410000 */
[----:B------:R-:W-:Y:S01]  /*7ba0*/  FMNMX.FTZ R5, R174, R5, !PT ;  /* 0x00000005ae057209 */ /* 0x000fe20007810000 */
[----:B------:R-:W1:Y:S01]  /*7bb0*/  MUFU.EX2 R152, R160 ;  /* 0x000000a000987308 */ /* 0x000e620000000800 */
[----:B--2---:R-:W-:Y:S01]  /*7bc0*/  FADD.FTZ R3, R156, R3 ;  /* 0x000000039c037221 */ /* 0x004fe20000010000 */
[----:B------:R-:W-:Y:S01]  /*7bd0*/  FMUL.FTZ R36, R36, R9 ;  /* 0x0000000924247220 */ /* 0x000fe20000410000 */
[----:B------:R-:W-:Y:S01]  /*7be0*/  FMNMX.FTZ R5, R175, R5, !PT ;  /* 0x00000005af057209 */ /* 0x000fe20007810000 */
[-C--:B------:R-:W-:Y:S01]  /*7bf0*/  FMUL.FTZ R37, R37, R9.reuse ;  /* 0x0000000925257220 */ /* 0x080fe20000410000 */
[-C--:B------:R-:W-:Y:S01]  /*7c00*/  FMUL.FTZ R40, R40, R9.reuse ;  /* 0x0000000928287220 */ /* 0x080fe20000410000 */
[----:B------:R-:W-:Y:S01]  /*7c10*/  FMUL.FTZ R41, R41, R9 ;  /* 0x0000000929297220 */ /* 0x000fe20000410000 */
[----:B------:R-:W-:Y:S01]  /*7c20*/  FMNMX.FTZ R5, R178, R5, !PT ;  /* 0x00000005b2057209 */ /* 0x000fe20007810000 */
[----:B------:R-:W2:Y:S01]  /*7c30*/  MUFU.EX2 R161, R161 ;  /* 0x000000a100a17308 */ /* 0x000ea20000000800 */
[C---:B0-----:R-:W-:Y:S01]  /*7c40*/  FADD.FTZ R3, R157.reuse, R3 ;  /* 0x000000039d037221 */ /* 0x041fe20000010000 */
[----:B------:R-:W-:Y:S01]  /*7c50*/  F2FP.F16.F32.PACK_AB R190, R157, R156 ;  /* 0x0000009c9dbe723e */ /* 0x000fe200000000ff */
[----:B------:R-:W-:Y:S01]  /*7c60*/  FMUL.FTZ R44, R44, R9 ;  /* 0x000000092c2c7220 */ /* 0x000fe20000410000 */
[----:B------:R-:W-:Y:S01]  /*7c70*/  FMNMX.FTZ R5, R179, R5, !PT ;  /* 0x00000005b3057209 */ /* 0x000fe20007810000 */
[-C--:B------:R-:W-:Y:S01]  /*7c80*/  FMUL.FTZ R45, R45, R9.reuse ;  /* 0x000000092d2d7220 */ /* 0x080fe20000410000 */
[-C--:B------:R-:W-:Y:S01]  /*7c90*/  FMUL.FTZ R48, R48, R9.reuse ;  /* 0x0000000930307220 */ /* 0x080fe20000410000 */
[----:B------:R-:W-:Y:S01]  /*7ca0*/  FMUL.FTZ R49, R49, R9 ;  /* 0x0000000931317220 */ /* 0x000fe20000410000 */
[----:B------:R-:W-:Y:S01]  /*7cb0*/  FMNMX.FTZ R5, R182, R5, !PT ;  /* 0x00000005b6057209 */ /* 0x000fe20007810000 */
[----:B------:R-:W0:Y:S01]  /*7cc0*/  MUFU.EX2 R164, R164 ;  /* 0x000000a400a47308 */ /* 0x000e220000000800 */
[----:B-1----:R-:W-:Y:S01]  /*7cd0*/  FADD.FTZ R3, R152, R3 ;  /* 0x0000000398037221 */ /* 0x002fe20000010000 */
[----:B------:R-:W-:Y:S01]  /*7ce0*/  FMUL.FTZ R52, R52, R9 ;  /* 0x0000000934347220 */ /* 0x000fe20000410000 */
[----:B------:R-:W-:Y:S01]  /*7cf0*/  FMNMX.FTZ R5, R183, R5, !PT ;  /* 0x00000005b7057209 */ /* 0x000fe20007810000 */
[-C--:B------:R-:W-:Y:S01]  /*7d00*/  FMUL.FTZ R53, R53, R9.reuse ;  /* 0x0000000935357220 */ /* 0x080fe20000410000 */
[-C--:B------:R-:W-:Y:S01]  /*7d10*/  FMUL.FTZ R56, R56, R9.reuse ;  /* 0x0000000938387220 */ /* 0x080fe20000410000 */
[-C--:B------:R-:W-:Y:S01]  /*7d20*/  FMUL.FTZ R57, R57, R9.reuse ;  /* 0x0000000939397220 */ /* 0x080fe20000410000 */
[-C--:B------:R-:W-:Y:S01]  /*7d30*/  FMUL.FTZ R60, R60, R9.reuse ;  /* 0x000000093c3c7220 */ /* 0x080fe20000410000 */
[----:B------:R-:W1:Y:S01]  /*7d40*/  SHFL.BFLY PT, R10, R5, 0x2, 0x1f ;  /* 0x0c401f00050a7f89 */ /* 0x000e6200000e0000 */
        /* <DEDUP_REMOVED lines=9> */
[----:B0-----:R-:W-:Y:S01]  /*7de0*/  FADD.FTZ R3, R164, R3 ;  /* 0x00000003a4037221 */ /* 0x001fe20000010000 */
[-C--:B------:R-:W-:Y:S01]  /*7df0*/  FMUL.FTZ R72, R72, R9.reuse ;  /* 0x0000000948487220 */ /* 0x080fe20000410000 */
[-C--:B------:R-:W-:Y:S01]  /*7e00*/  FMUL.FTZ R73, R73, R9.reuse ;  /* 0x0000000949497220 */ /* 0x080fe20000410000 */
[-C--:B------:R-:W-:Y:S01]  /*7e10*/  FMUL.FTZ R76, R76, R9.reuse ;  /* 0x000000094c4c7220 */ /* 0x080fe20000410000 */
[-C--:B------:R-:W-:Y:S01]  /*7e20*/  FMUL.FTZ R77, R77, R9.reuse ;  /* 0x000000094d4d7220 */ /* 0x080fe20000410000 */
[-C--:B------:R-:W-:Y:S01]  /*7e30*/  FMUL.FTZ R80, R80, R9.reuse ;  /* 0x0000000950507220 */ /* 0x080fe20000410000 */
[-C--:B------:R-:W-:Y:S01]  /*7e40*/  FMUL.FTZ R81, R81, R9.reuse ;  /* 0x0000000951517220 */ /* 0x080fe20000410000 */
[----:B------:R-:W0:Y:S01]  /*7e50*/  MUFU.EX2 R169, R169 ;  /* 0x000000a900a97308 */ /* 0x000e220000000800 */
[----:B---3--:R-:W-:Y:S01]  /*7e60*/  FADD.FTZ R3, R165, R3 ;  /* 0x00000003a5037221 */ /* 0x008fe20000010000 */
[-C--:B------:R-:W-:Y:S01]  /*7e70*/  FMUL.FTZ R84, R84, R9.reuse ;  /* 0x0000000954547220 */ /* 0x080fe20000410000 */
[-C--:B------:R-:W-:Y:S01]  /*7e80*/  FMUL.FTZ R85, R85, R9.reuse ;  /* 0x0000000955557220 */ /* 0x080fe20000410000 */
[-C--:B------:R-:W-:Y:S01]  /*7e90*/  FMUL.FTZ R88, R88, R9.reuse ;  /* 0x0000000958587220 */ /* 0x080fe20000410000 */
[-C--:B------:R-:W-:Y:S01]  /*7ea0*/  FMUL.FTZ R89, R89, R9.reuse ;  /* 0x0000000959597220 */ /* 0x080fe20000410000 */
[-C--:B------:R-:W-:Y:S01]  /*7eb0*/  FMUL.FTZ R92, R92, R9.reuse ;  /* 0x000000095c5c7220 */ /* 0x080fe20000410000 */
[----:B-1----:R-:W-:Y:S01]  /*7ec0*/  FMNMX.FTZ R5, R5, R10, !PT ;  /* 0x0000000a05057209 */ /* 0x002fe20007810000 */
[----:B------:R-:W-:Y:S01]  /*7ed0*/  MUFU.EX2 R173, R173 ;  /* 0x000000ad00ad7308 */ /* 0x000fe20000000800 */
[----:B--2---:R-:W-:Y:S01]  /*7ee0*/  FADD.FTZ R3, R156, R3 ;  /* 0x000000039c037221 */ /* 0x004fe20000010000 */
[-C--:B------:R-:W-:Y:S01]  /*7ef0*/  FMUL.FTZ R93, R93, R9.reuse ;  /* 0x000000095d5d7220 */ /* 0x080fe20000410000 */
[-C--:B------:R-:W-:Y:S01]  /*7f00*/  FMUL.FTZ R96, R96, R9.reuse ;  /* 0x0000000960607220 */ /* 0x080fe20000410000 */
[----:B------:R-:W1:Y:S01]  /*7f10*/  SHFL.BFLY PT, R10, R5, 0x1, 0x1f ;  /* 0x0c201f00050a7f89 */ /* 0x000e6200000e0000 */
[-C--:B------:R-:W-:Y:S01]  /*7f20*/  FMUL.FTZ R97, R97, R9.reuse ;  /* 0x0000000961617220 */ /* 0x080fe20000410000 */
[-C--:B------:R-:W-:Y:S01]  /*7f30*/  FMUL.FTZ R100, R100, R9.reuse ;  /* 0x0000000964647220 */ /* 0x080fe20000410000 */
[-C--:B------:R-:W-:Y:S01]  /*7f40*/  FMUL.FTZ R101, R101, R9.reuse ;  /* 0x0000000965657220 */ /* 0x080fe20000410000 */
[----:B------:R-:W-:Y:S01]  /*7f50*/  MUFU.EX2 R160, R176 ;  /* 0x000000b000a07308 */ /* 0x000fe20000000800 */
[C---:B0-----:R-:W-:Y:S01]  /*7f60*/  FADD.FTZ R3, R169.reuse, R3 ;  /* 0x00000003a9037221 */ /* 0x041fe20000010000 */
[----:B------:R-:W-:Y:S01]  /*7f70*/  F2FP.F16.F32.PACK_AB R156, R169, R156 ;  /* 0x0000009ca99c723e */ /* 0x000fe200000000ff */
        /* <DEDUP_REMOVED lines=17> */
[----:B-1----:R-:W-:Y:S01]  /*8090*/  FMNMX.FTZ R5, R5, R10, !PT ;  /* 0x0000000a05057209 */ /* 0x002fe20007810000 */
[-C--:B------:R-:W-:Y:S01]  /*80a0*/  FMUL.FTZ R133, R133, R9.reuse ;  /* 0x0000000985857220 */ /* 0x080fe20000410000 */
[-C--:B------:R-:W-:Y:S01]  /*80b0*/  FMUL.FTZ R136, R136, R9.reuse ;  /* 0x0000000988887220 */ /* 0x080fe20000410000 */
[-C--:B------:R-:W-:Y:S01]  /*80c0*/  FMUL.FTZ R137, R137, R9.reuse ;  /* 0x0000000989897220 */ /* 0x080fe20000410000 */
[----:B------:R-:W-:Y:S01]  /*80d0*/  MUFU.EX2 R181, R181 ;  /* 0x000000b500b57308 */ /* 0x000fe20000000800 */
[C---:B------:R-:W-:Y:S01]  /*80e0*/  FADD.FTZ R8, -R5.reuse, R8 ;  /* 0x0000000805087221 */ /* 0x040fe20000010100 */
[----:B------:R-:W-:Y:S01]  /*80f0*/  FMUL.FTZ R10, R5, UR18 ;  /* 0x00000012050a7c20 */ /* 0x000fe20008410000 */
[-C--:B------:R-:W-:Y:S01]  /*8100*/  FMUL.FTZ R140, R140, R9.reuse ;  /* 0x000000098c8c7220 */ /* 0x080fe20000410000 */
[-C--:B------:R-:W-:Y:S01]  /*8110*/  FMUL.FTZ R141, R141, R9.reuse ;  /* 0x000000098d8d7220 */ /* 0x080fe20000410000 */
[----:B------:R-:W-:Y:S01]  /*8120*/  FMUL.FTZ R8, R8, UR18 ;  /* 0x0000001208087c20 */ /* 0x000fe20008410000 */
        /* <DEDUP_REMOVED lines=12> */
[----:B------:R-:W1:Y:S01]  /*81f0*/  MUFU.EX2 R8, R8 ;  /* 0x0000000800087308 */ /* 0x000e620000000800 */
[--C-:B------:R-:W-:Y:S01]  /*8200*/  FFMA.FTZ R175, R175, UR18, -R10.reuse ;  /* 0x00000012afaf7c23 */ /* 0x100fe2000801080a */
[--C-:B------:R-:W-:Y:S01]  /*8210*/  FFMA.FTZ R178, R178, UR18, -R10.reuse ;  /* 0x00000012b2b27c23 */ /* 0x100fe2000801080a */
[--C-:B------:R-:W-:Y:S01]  /*8220*/  FFMA.FTZ R179, R179, UR18, -R10.reuse ;  /* 0x00000012b3b37c23 */ /* 0x100fe2000801080a */
[--C-:B------:R-:W-:Y:S01]  /*8230*/  FFMA.FTZ R182, R182, UR18, -R10.reuse ;  /* 0x00000012b6b67c23 */ /* 0x100fe2000801080a */
[----:B------:R-:W-:Y:S01]  /*8240*/  FFMA.FTZ R10, R183, UR18, -R10 ;  /* 0x00000012b70a7c23 */ /* 0x000fe2000801080a */
[-C--:B------:R-:W-:Y:S01]  /*8250*/  FMUL.FTZ R144, R144, R9.reuse ;  /* 0x0000000990907220 */ /* 0x080fe20000410000 */
[-C--:B------:R-:W-:Y:S01]  /*8260*/  FMUL.FTZ R145, R145, R9.reuse ;  /* 0x0000000991917220 */ /* 0x080fe20000410000 */
[----:B------:R-:W2:Y:S01]  /*8270*/  MUFU.EX2 R154, R154 ;  /* 0x0000009a009a7308 */ /* 0x000ea20000000800 */
[----:B0-----:R-:W-:Y:S01]  /*8280*/  FADD.FTZ R3, R158, R3 ;  /* 0x000000039e037221 */ /* 0x001fe20000010000 */
[----:B------:R-:W-:Y:S01]  /*8290*/  F2FP.F16.F32.PACK_AB R158, R173, R158 ;  /* 0x0000009ead9e723e */ /* 0x000fe200000000ff */
[-C--:B------:R-:W-:Y:S01]  /*82a0*/  FMUL.FTZ R148, R148, R9.reuse ;  /* 0x0000000994947220 */ /* 0x080fe20000410000 */
[----:B------:R-:W-:Y:S01]  /*82b0*/  FMUL.FTZ R149, R149, R9 ;  /* 0x0000000995957220 */ /* 0x000fe20000410000 */
[----:B------:R-:W-:-:S03]  /*82c0*/  FADD.FTZ R3, R173, R3 ;  /* 0x00000003ad037221 */ /* 0x000fc60000010000 */
[----:B------:R-:W0:Y:S01]  /*82d0*/  MUFU.EX2 R155, R155 ;  /* 0x0000009b009b7308 */ /* 0x000e220000000800 */
[----:B-1----:R1:W-:Y:S01]  /*82e0*/  @!P2 STS [R13+0x38420], R8 ;  /* 0x038420080d00a388 */ /* 0x0023e20000000800 */
[----:B------:R-:W-:Y:S01]  /*82f0*/  FADD.FTZ R3, R160, R3 ;  /* 0x00000003a0037221 */ /* 0x000fe20000010000 */
[----:B------:R-:W-:Y:S01]  /*8300*/  F2FP.F16.F32.PACK_AB R160, R177, R160 ;  /* 0x000000a0b1a0723e */ /* 0x000fe200000000ff */
[-C--:B------:R-:W-:Y:S01]  /*8310*/  FMUL.FTZ R26, R26, R8.reuse ;  /* 0x000000081a1a7220 */ /* 0x080fe20000410000 */
[-C--:B------:R-:W-:Y:S01]  /*8320*/  FMUL.FTZ R27, R27, R8.reuse ;  /* 0x000000081b1b7220 */ /* 0x080fe20000410000 */
[-C--:B------:R-:W-:Y:S01]  /*8330*/  FMUL.FTZ R30, R30, R8.reuse ;  /* 0x000000081e1e7220 */ /* 0x080fe20000410000 */
[----:B------:R-:W-:Y:S01]  /*8340*/  FMUL.FTZ R31, R31, R8 ;  /* 0x000000081f1f7220 */ /* 0x000fe20000410000 */
[----:B------:R-:W3:Y:S01]  /*8350*/  MUFU.EX2 R191, R11 ;  /* 0x0000000b00bf7308 */ /* 0x000ee20000000800 */
[----:B--2---:R-:W-:Y:S01]  /*8360*/  FFMA.FTZ R12, R8, R6, R154 ;  /* 0x00000006080c7223 */ /* 0x004fe2000001009a */
[-C--:B------:R-:W-:Y:S01]  /*8370*/  FMUL.FTZ R34, R34, R8.reuse ;  /* 0x0000000822227220 */ /* 0x080fe20000410000 */
[-C--:B------:R-:W-:Y:S01]  /*8380*/  FMUL.FTZ R35, R35, R8.reuse ;  /* 0x0000000823237220 */ /* 0x080fe20000410000 */
[-C--:B------:R-:W-:Y:S01]  /*8390*/  FMUL.FTZ R38, R38, R8.reuse ;  /* 0x0000000826267220 */ /* 0x080fe20000410000 */
[-C--:B------:R-:W-:Y:S01]  /*83a0*/  FMUL.FTZ R39, R39, R8.reuse ;  /* 0x0000000827277220 */ /* 0x080fe20000410000 */
[-C--:B------:R-:W-:Y:S01]  /*83b0*/  FMUL.FTZ R42, R42, R8.reuse ;  /* 0x000000082a2a7220 */ /* 0x080fe20000410000 */
[----:B------:R-:W-:Y:S01]  /*83c0*/  FMUL.FTZ R43, R43, R8 ;  /* 0x000000082b2b7220 */ /* 0x000fe20000410000 */
[----:B------:R-:W2:Y:S01]  /*83d0*/  MUFU.EX2 R159, R159 ;  /* 0x0000009f009f7308 */ /* 0x000ea20000000800 */
[C---:B0-----:R-:W-:Y:S01]  /*83e0*/  FADD.FTZ R12, R155.reuse, R12 ;  /* 0x0000000c9b0c7221 */ /* 0x041fe20000010000 */
[----:B------:R-:W-:Y:S01]  /*83f0*/  F2FP.F16.F32.PACK_AB R189, R155, R154 ;  /* 0x0000009a9bbd723e */ /* 0x000fe200000000ff */
[----:B------:R-:W-:Y:S01]  /*8400*/  FMUL.FTZ R46, R46, R8 ;  /* 0x000000082e2e7220 */ /* 0x000fe20000410000 */
[----:B------:R-:W-:Y:S01]  /*8410*/  F2FP.F16.F32.PACK_AB R154, R165, R164 ;  /* 0x000000a4a59a723e */ /* 0x000fe200000000ff */
[-C--:B------:R-:W-:Y:S01]  /*8420*/  FMUL.FTZ R47, R47, R8.reuse ;  /* 0x000000082f2f7220 */ /* 0x080fe20000410000 */
[-C--:B------:R-:W-:Y:S01]  /*8430*/  FMUL.FTZ R50, R50, R8.reuse ;  /* 0x0000000832327220 */ /* 0x080fe20000410000 */
[-C--:B------:R-:W-:Y:S01]  /*8440*/  FMUL.FTZ R51, R51, R8.reuse ;  /* 0x0000000833337220 */ /* 0x080fe20000410000 */
[----:B------:R0:W-:Y:S01]  /*8450*/  MUFU.EX2 R6, R162 ;  /* 0x000000a200067308 */ /* 0x0001e20000000800 */
        /* <DEDUP_REMOVED lines=8> */
[C---:B--2---:R-:W-:Y:S01]  /*84e0*/  F2FP.F16.F32.PACK_AB R191, R159.reuse, R191 ;  /* 0x000000bf9fbf723e */ /* 0x044fe200000000ff */
[----:B------:R-:W-:Y:S01]  /*84f0*/  BAR.SYNC.DEFER_BLOCKING 0xf, 0x100 ;  /* 0x03c4000000007b1d */ /* 0x000fe20000010000 */
[----:B------:R-:W-:Y:S01]  /*8500*/  FADD.FTZ R12, R159, R12 ;  /* 0x0000000c9f0c7221 */ /* 0x000fe20000010000 */
[----:B0-----:R-:W-:Y:S01]  /*8510*/  F2FP.F16.F32.PACK_AB R162, R181, R180 ;  /* 0x000000b4b5a2723e */ /* 0x001fe200000000ff */
        /* <DEDUP_REMOVED lines=12> */
[----:B---3--:R-:W-:Y:S01]  /*85e0*/  F2FP.F16.F32.PACK_AB R153, R11, R6 ;  /* 0x000000060b99723e */ /* 0x008fe200000000ff */
        /* <DEDUP_REMOVED lines=14> */
[----:B------:R-:W2:Y:S01]  /*86d0*/  MUFU.EX2 R171, R171 ;  /* 0x000000ab00ab7308 */ /* 0x000ea20000000800 */
        /* <DEDUP_REMOVED lines=16> */
[----:B--2---:R-:W-:Y:S01]  /*87e0*/  F2FP.F16.F32.PACK_AB R157, R171, R170 ;  /* 0x000000aaab9d723e */ /* 0x004fe200000000ff */
        /* <DEDUP_REMOVED lines=9> */
[----:B------:R1:W-:Y:S01]  /*8880*/  STSM.16.M88.4 [R184+0x36400], R188 ;  /* 0x036400bcb8007844 */ /* 0x0003e20000000200 */
[----:B------:R-:W-:Y:S01]  /*8890*/  FADD.FTZ R12, R6, R12 ;  /* 0x0000000c060c7221 */ /* 0x000fe20000010000 */
[----:B------:R-:W-:-:S02]  /*88a0*/  FADD.FTZ R3, R177, R3 ;  /* 0x00000003b1037221 */ /* 0x000fc40000010000 */
[----:B------:R1:W-:Y:S01]  /*88b0*/  STSM.16.M88.4 [R185], R152 ;  /* 0x00000098b9007844 */ /* 0x0003e20000000200 */
        /* <DEDUP_REMOVED lines=8> */
[----:B------:R-:W-:-:S04]  /*8940*/  FADD.FTZ R12, R167, R12 ;  /* 0x0000000ca70c7221 */ /* 0x000fc80000010000 */
[----:B------:R-:W-:Y:S01]  /*8950*/  FADD.FTZ R12, R170, R12 ;  /* 0x0000000caa0c7221 */ /* 0x000fe20000010000 */
[----:B------:R-:W0:Y:S01]  /*8960*/  MUFU.EX2 R10, R10 ;  /* 0x0000000a000a7308 */ /* 0x000e220000000800 */
[----:B--2---:R-:W-:Y:S02]  /*8970*/  F2FP.F16.F32.PACK_AB R161, R179, R178 ;  /* 0x000000b2b3a1723e */ /* 0x004fe400000000ff */
[----:B------:R-:W-:-:S04]  /*8980*/  FADD.FTZ R12, R171, R12 ;  /* 0x0000000cab0c7221 */ /* 0x000fc80000010000 */
[----:B------:R-:W-:-:S04]  /*8990*/  FADD.FTZ R12, R174, R12 ;  /* 0x0000000cae0c7221 */ /* 0x000fc80000010000 */
[----:B------:R-:W-:-:S04]  /*89a0*/  FADD.FTZ R175, R175, R12 ;  /* 0x0000000cafaf7221 */ /* 0x000fc80000010000 */
[----:B------:R-:W-:Y:S01]  /*89b0*/  FADD.FTZ R178, R178, R175 ;  /* 0x000000afb2b27221 */ /* 0x000fe20000010000 */
[----:B0-----:R-:W-:-:S03]  /*89c0*/  F2FP.F16.F32.PACK_AB R163, R10, R182 ;  /* 0x000000b60aa3723e */ /* 0x001fc600000000ff */
[----:B------:R-:W-:Y:S02]  /*89d0*/  FADD.FTZ R179, R179, R178 ;  /* 0x000000b2b3b37221 */ /* 0x000fe40000010000 */
[----:B------:R1:W-:Y:S01]  /*89e0*/  STSM.16.M88.4 [R186], R160 ;  /* 0x000000a0ba007844 */ /* 0x0003e20000000200 */
[----:B------:R-:W-:Y:S01]  /*89f0*/  WARPGROUP.ARRIVE ;  /* 0x00000000000079c5 */ /* 0x000fe20000000000 */
[----:B------:R-:W-:-:S04]  /*8a00*/  FADD.FTZ R179, R182, R179 ;  /* 0x000000b3b6b37221 */ /* 0x000fc80000010000 */
[----:B------:R-:W-:Y:S01]  /*8a10*/  FADD.FTZ R6, R10, R179 ;  /* 0x000000b30a067221 */ /* 0x000fe20000010000 */
[----:B------:R-:W-:Y:S01]  /*8a20*/  HGMMA.64x256x16.F32 R24, R188, gdesc[UR8].tnspB, R24, gsb0 ;  /* 0x43e00008bc187df0 */ /* 0x000fe20008000818 */
        /* <DEDUP_REMOVED lines=27> */
.L_x_1029:
[----:B------:R-:W-:Y:S01]  /*8be0*/  UIADD3 UR5, UR5, 0x38860, URZ ;  /* 0x0003886005057890 */ /* 0x000fe2000fffe03f */
[----:B------:R-:W-:Y:S01]  /*8bf0*/  IMAD.MOV.U32 R8, RZ, RZ, R5 ;  /* 0x000000ffff087224 */ /* 0x000fe200078e0005 */
[----:B------:R-:W-:Y:S01]  /*8c00*/  UMOV UR7, UR36 ;  /* 0x0000002400077c82 */ /* 0x000fe20008000000 */
[----:B------:R-:W-:Y:S01]  /*8c10*/  IMAD.MOV.U32 R9, RZ, RZ, R4 ;  /* 0x000000ffff097224 */ /* 0x000fe200078e0004 */
[----:B------:R-:W-:-:S09]  /*8c20*/  UPRMT UR5, UR40, 0x654, UR5 ;  /* 0x0000065428057896 */ /* 0x000fd20008000005 */
[----:B------:R-:W-:Y:S01]  /*8c30*/  SYNCS.ARRIVE.TRANS64.RED.A1T0 RZ, [UR5], RZ ;  /* 0x000000ffffff79a7 */ /* 0x000fe20008100405 */
[----:B------:R-:W-:Y:S05]  /*8c40*/  @P1 BRA `(.L_x_1030) ;  /* 0xffffffd4008c1947 */ /* 0x000fea000383ffff */
.L_x_1019:
[----:B------:R-:W0:Y:S01]  /*8c50*/  SHFL.BFLY PT, R0, R3, 0x2, 0x1f ;  /* 0x0c401f0003007f89 */ /* 0x000e2200000e0000 */
[----:B------:R-:W-:Y:S01]  /*8c60*/  IMAD.MOV.U32 R152, RZ, RZ, -0x800000 ;  /* 0xff800000ff987424 */ /* 0x000fe200078e00ff */
[----:B------:R-:W-:Y:S02]  /*8c70*/  UIADD3 UR37, UR37, 0x1, URZ ;  /* 0x0000000125257890 */ /* 0x000fe4000fffe03f */
[----:B------:R-:W1:Y:S01]  /*8c80*/  SHFL.BFLY PT, R7, R6, 0x2, 0x1f ;  /* 0x0c401f0006077f89 */ /* 0x000e6200000e0000 */
[----:B------:R-:W-:Y:S08]  /*8c90*/  BAR.ARV 0x8, 0x100 ;  /* 0x0204000000007b1d */ /* 0x000ff00000002000 */
[----:B------:R-:W-:Y:S01]  /*8ca0*/  BAR.SYNC.DEFER_BLOCKING 0xf, 0x100 ;  /* 0x03c4000000007b1d */ /* 0x000fe20000010000 */
[----:B0-----:R-:W-:Y:S01]  /*8cb0*/  FADD.FTZ R9, R0, R3 ;  /* 0x0000000300097221 */ /* 0x001fe20000010000 */
[----:B------:R-:W-:-:S02]  /*8cc0*/  IMAD.MOV.U32 R3, RZ, RZ, -0x800000 ;  /* 0xff800000ff037424 */ /* 0x000fc400078e00ff */
[----:B-1----:R-:W-:Y:S02]  /*8cd0*/  FADD.FTZ R10, R7, R6 ;  /* 0x00000006070a7221 */ /* 0x002fe40000010000 */
[----:B------:R-:W0:Y:S01]  /*8ce0*/  SHFL.BFLY PT, R0, R9, 0x1, 0x1f ;  /* 0x0c201f0009007f89 */ /* 0x000e2200000e0000 */
[----:B------:R-:W-:Y:S01]  /*8cf0*/  IMAD.U32 R6, RZ, RZ, UR36 ;  /* 0x00000024ff067e24 */ /* 0x000fe2000f8e00ff */
[----:B------:R-:W-:Y:S02]  /*8d00*/  UIADD3 UR36, UR36, 0x1, URZ ;  /* 0x0000000124247890 */ /* 0x000fe4000fffe03f */
[----:B------:R-:W1:Y:S02]  /*8d10*/  SHFL.BFLY PT, R11, R10, 0x1, 0x1f ;  /* 0x0c201f000a0b7f89 */ /* 0x000e6400000e0000 */
[----:B------:R-:W-:-:S04]  /*8d20*/  UISETP.NE.AND UP0, UPT, UR36, 0x2, UPT ;  /* 0x000000022400788c */ /* 0x000fc8000bf05270 */
[----:B------:R-:W-:Y:S02]  /*8d30*/  USEL UR4, URZ, 0x1, UP0 ;  /* 0x000000013f047887 */ /* 0x000fe40008000000 */
[----:B------:R-:W-:-:S04]  /*8d40*/  USEL UR36, UR36, URZ, UP0 ;  /* 0x0000003f24247287 */ /* 0x000fc80008000000 */
[----:B------:R-:W-:Y:S01]  /*8d50*/  LOP3.LUT R2, R2, UR4, RZ, 0x3c, !PT ;  /* 0x0000000402027c12 */ /* 0x000fe2000f8e3cff */
[----:B0-----:R-:W-:Y:S01]  /*8d60*/  FADD.FTZ R7, R9, R0 ;  /* 0x0000000009077221 */ /* 0x001fe20000010000 */
[----:B------:R-:W-:Y:S02]  /*8d70*/  IMAD.U32 R9, RZ, RZ, UR18 ;  /* 0x00000012ff097e24 */ /* 0x000fe4000f8e00ff */
[----:B-1----:R-:W-:Y:S02]  /*8d80*/  FADD.FTZ R8, R10, R11 ;  /* 0x0000000b0a087221 */ /* 0x002fe40000010000 */
[----:B------:R-:W-:Y:S01]  /*8d90*/  FSETP.NE.FTZ.AND P0, PT, R7, RZ, PT ;  /* 0x000000ff0700720b */ /* 0x000fe20003f15000 */
[----:B------:R-:W-:Y:S02]  /*8da0*/  IMAD.U32 R11, RZ, RZ, UR18 ;  /* 0x00000012ff0b7e24 */ /* 0x000fe4000f8e00ff */
[----:B------:R-:W-:-:S10]  /*8db0*/  FSETP.NE.FTZ.AND P1, PT, R8, RZ, PT ;  /* 0x000000ff0800720b */ /* 0x000fd40003f35000 */
[----:B------:R-:W0:Y:S01]  /*8dc0*/  @P0 MUFU.LG2 R12, R7 ;  /* 0x00000007000c0308 */ /* 0x000e220000000c00 */
[----:B------:R-:W-:Y:S02]  /*8dd0*/  @P0 FMUL.FTZ R11, R11, 0.69314718246459960938 ;  /* 0x3f3172180b0b0820 */ /* 0x000fe40000410000 */
[----:B------:R-:W-:-:S05]  /*8de0*/  @P1 FMUL.FTZ R9, R9, 0.69314718246459960938 ;  /* 0x3f31721809091820 */ /* 0x000fca0000410000 */
[----:B------:R-:W1:Y:S01]  /*8df0*/  @P1 MUFU.LG2 R0, R8 ;  /* 0x0000000800001308 */ /* 0x000e620000000c00 */
[----:B0-----:R-:W-:-:S04]  /*8e00*/  @P0 FMUL.FTZ R12, R12, 0.69314718246459960938 ;  /* 0x3f3172180c0c0820 */ /* 0x001fc80000410000 */
[----:B------:R-:W-:Y:S01]  /*8e10*/  @P0 FFMA.FTZ R3, R11, R4, R12 ;  /* 0x000000040b030223 */ /* 0x000fe2000001000c */
[----:B------:R-:W-:Y:S02]  /*8e20*/  IMAD.MOV.U32 R4, RZ, RZ, RZ ;  /* 0x000000ffff047224 */ /* 0x000fe400078e00ff */
[----:B-1----:R-:W-:-:S04]  /*8e30*/  @P1 FMUL.FTZ R0, R0, 0.69314718246459960938 ;  /* 0x3f31721800001820 */ /* 0x002fc80000410000 */
[----:B------:R-:W0:Y:S01]  /*8e40*/  @P0 MUFU.RCP R4, R7 ;  /* 0x0000000700040308 */ /* 0x000e220000001000 */
[----:B------:R-:W-:Y:S01]  /*8e50*/  @P1 FFMA.FTZ R152, R9, R5, R0 ;  /* 0x0000000509981223 */ /* 0x000fe20000010000 */
[----:B------:R-:W-:Y:S01]  /*8e60*/  ISETP.NE.AND P0, PT, R19, RZ, PT ;  /* 0x000000ff1300720c */ /* 0x000fe20003f05270 */
[----:B------:R-:W-:-:S06]  /*8e70*/  IMAD.MOV.U32 R0, RZ, RZ, RZ ;  /* 0x000000ffff007224 */ /* 0x000fcc00078e00ff */
[----:B------:R-:W1:Y:S06]  /*8e80*/  @P1 MUFU.RCP R0, R8 ;  /* 0x0000000800001308 */ /* 0x000e6c0000001000 */
[----:B------:R-:W-:Y:S02]  /*8e90*/  @!P0 IMAD R5, R6, 0x40, R17 ;  /* 0x0000004006058824 */ /* 0x000fe400078e0211 */
[-C--:B0-----:R-:W-:Y:S01]  /*8ea0*/  FMUL.FTZ R24, R24, R4.reuse ;  /* 0x0000000418187220 */ /* 0x081fe20000410000 */
[-C--:B------:R-:W-:Y:S01]  /*8eb0*/  FMUL.FTZ R25, R25, R4.reuse ;  /* 0x0000000419197220 */ /* 0x080fe20000410000 */
[-C--:B------:R-:W-:Y:S01]  /*8ec0*/  FMUL.FTZ R28, R28, R4.reuse ;  /* 0x000000041c1c7220 */ /* 0x080fe20000410000 */
[----:B------:R-:W-:Y:S01]  /*8ed0*/  @!P0 LEA R5, R5, UR41, 0x2 ;  /* 0x0000002905058c11 */ /* 0x000fe2000f8e10ff */
[-C--:B------:R-:W-:Y:S01]  /*8ee0*/  FMUL.FTZ R29, R29, R4.reuse ;  /* 0x000000041d1d7220 */ /* 0x080fe20000410000 */
[-C--:B------:R-:W-:Y:S01]  /*8ef0*/  FMUL.FTZ R32, R32, R4.reuse ;  /* 0x0000000420207220 */ /* 0x080fe20000410000 */
[-C--:B------:R-:W-:Y:S01]  /*8f00*/  FMUL.FTZ R33, R33, R4.reuse ;  /* 0x0000000421217220 */ /* 0x080fe20000410000 */
[-C--:B------:R-:W-:Y:S01]  /*8f10*/  FMUL.FTZ R36, R36, R4.reuse ;  /* 0x0000000424247220 */ /* 0x080fe20000410000 */
[----:B------:R0:W-:Y:S01]  /*8f20*/  @!P0 STS [R5+0x38400], R4 ;  /* 0x0384000405008388 */ /* 0x0001e20000000800 */
        /* <DEDUP_REMOVED lines=123> */
[----:B0-----:R-:W-:Y:S06]  /*96e0*/  BAR.ARV 0xe, 0x100 ;  /* 0x0384000000007b1d */ /* 0x001fec0000002000 */
.L_x_1000:
[----:B------:R-:W0:Y:S08]  /*96f0*/  S2UR UR40, SR_CgaCtaId ;  /* 0x00000000002879c3 */ /* 0x000e300000008800 */
[----:B------:R-:W-:Y:S06]  /*9700*/  BAR.SYNC.DEFER_BLOCKING 0x5, 0x180 ;  /* 0x0146000000007b1d */ /* 0x000fec0000010000 */
[----:B------:R-:W-:Y:S01]  /*9710*/  UMOV UR41, 0x400 ;  /* 0x0000040000297882 */ /* 0x000fe20000000000 */
[----:B------:R-:W-:Y:S01]  /*9720*/  BSSY B0, `(.L_x_1031) ;  /* 0x0000491000007945 */ /* 0x000fe20003800000 */
[----:B0-----:R-:W-:-:S09]  /*9730*/  ULEA UR41, UR40, UR41, 0x18 ;  /* 0x0000002928297291 */ /* 0x001fd2000f8ec03f */
[----:B------:R-:W0:Y:S02]  /*9740*/  LDS.128 R4, [UR41+0x388d0] ;  /* 0x0388d029ff047984 */ /* 0x000e240008000c00 */
[----:B0-----:R-:W-:Y:S02]  /*9750*/  R2UR UR4, R5 ;  /* 0x00000000050472ca */ /* 0x001fe400000e0000 */
[----:B------:R-:W-:Y:S01]  /*9760*/  R2UR UR5, R7 ;  /* 0x00000000070572ca */ /* 0x000fe200000e0000 */
[----:B------:R-:W-:Y:S06]  /*9770*/  BAR.ARV 0x4, 0x180 ;  /* 0x0106000000007b1d */ /* 0x000fec0000002000 */
[----:B------:R-:W-:Y:S08]  /*9780*/  @P0 BRA `(.L_x_1032) ;  /* 0x00000038005c0947 */ /* 0x000ff00003800000 */
[----:B------:R-:W2:Y:S01]  /*9790*/  LDL R0, [R1+0x34] ;  /* 0x0000340001007983 */ /* 0x000ea20000100800 */
[----:B------:R-:W0:Y:S01]  /*97a0*/  S2UR UR8, SR_SWINHI ;  /* 0x00000000000879c3 */ /* 0x000e220000002f00 */
[----:B------:R-:W-:Y:S01]  /*97b0*/  F2FP.F16.F32.PACK_AB R23, R71, R70 ;  /* 0x000000464717723e */ /* 0x000fe200000000ff */
[----:B------:R-:W-:Y:S01]  /*97c0*/  UMOV UR6, UR41 ;  /* 0x0000002900067c82 */ /* 0x000fe20008000000 */
[----:B0-----:R-:W-:Y:S01]  /*97d0*/  UMOV UR7, UR8 ;  /* 0x0000000800077c82 */ /* 0x001fe20008000000 */
[----:B------:R-:W-:Y:S02]  /*97e0*/  IMAD.U32 R4, RZ, RZ, UR6 ;  /* 0x00000006ff047e24 */ /* 0x000fe4000f8e00ff */
[----:B------:R-:W-:Y:S01]  /*97f0*/  IMAD.U32 R5, RZ, RZ, UR7 ;  /* 0x00000007ff057e24 */ /* 0x000fe2000f8e00ff */
[----:B------:R-:W-:Y:S01]  /*9800*/  ULDC.64 UR6, c[0x0][0xd08] ;  /* 0x0003420000067ab9 */ /* 0x000fe20000000a00 */
[----:B------:R-:W-:Y:S01]  /*9810*/  BAR.SYNC.DEFER_BLOCKING 0x1, 0x100 ;  /* 0x0044000000007b1d */ /* 0x000fe20000010000 */
[----:B--2---:R-:W-:-:S03]  /*9820*/  IMAD.WIDE R20, R0, 0x2, R4 ;  /* 0x0000000200147825 */ /* 0x004fc600078e0204 */
[C---:B------:R-:W-:Y:S02]  /*9830*/  IADD3 R9, P6, R20.reuse, 0x6060, RZ ;  /* 0x0000606014097810 */ /* 0x040fe40007fde0ff */
[C---:B------:R-:W-:Y:S02]  /*9840*/  IADD3 R12, P1, R20.reuse, 0x6020, RZ ;  /* 0x00006020140c7810 */ /* 0x040fe40007f3e0ff */
[----:B------:R-:W-:Y:S02]  /*9850*/  LOP3.LUT R8, R9, 0x380, RZ, 0xc0, !PT ;  /* 0x0000038009087812 */ /* 0x000fe400078ec0ff */
[----:B------:R-:W-:Y:S02]  /*9860*/  IADD3 R10, P0, R20, 0x6040, RZ ;  /* 0x00006040140a7810 */ /* 0x000fe40007f1e0ff */
[----:B------:R-:W-:Y:S02]  /*9870*/  SHF.R.U64 R8, R8, 0x3, RZ ;  /* 0x0000000308087819 */ /* 0x000fe400000012ff */
[----:B------:R-:W-:-:S02]  /*9880*/  LOP3.LUT R13, R12, 0x380, RZ, 0xc0, !PT ;  /* 0x000003800c0d7812 */ /* 0x000fc400078ec0ff */
[----:B------:R-:W-:Y:S01]  /*9890*/  LOP3.LUT R8, R8, R9, RZ, 0x3c, !PT ;  /* 0x0000000908087212 */ /* 0x000fe200078e3cff */
[----:B------:R-:W-:Y:S01]  /*98a0*/  IMAD.X R9, RZ, RZ, R21, P6 ;  /* 0x000000ffff097224 */ /* 0x000fe200030e0615 */
[----:B------:R-:W-:Y:S02]  /*98b0*/  LOP3.LUT R11, R10, 0x380, RZ, 0xc0, !PT ;  /* 0x000003800a0b7812 */ /* 0x000fe400078ec0ff */
[----:B------:R-:W-:Y:S02]  /*98c0*/  LOP3.LUT R0, R20, 0x380, RZ, 0xc0, !PT ;  /* 0x0000038014007812 */ /* 0x000fe400078ec0ff */
[----:B------:R-:W-:Y:S02]  /*98d0*/  SHF.R.U64 R13, R13, 0x3, RZ ;  /* 0x000000030d0d7819 */ /* 0x000fe400000012ff */
[----:B------:R-:W-:Y:S02]  /*98e0*/  SHF.R.U64 R11, R11, 0x3, RZ ;  /* 0x000000030b0b7819 */ /* 0x000fe400000012ff */
[----:B------:R-:W-:-:S02]  /*98f0*/  SHF.R.U64 R0, R0, 0x3, RZ ;  /* 0x0000000300007819 */ /* 0x000fc400000012ff */
[----:B------:R-:W-:Y:S01]  /*9900*/  LOP3.LUT R12, R13, R12, RZ, 0x3c, !PT ;  /* 0x0000000c0d0c7212 */ /* 0x000fe200078e3cff */
[--C-:B------:R-:W-:Y:S01]  /*9910*/  IMAD.X R13, RZ, RZ, R21.reuse, P1 ;  /* 0x000000ffff0d7224 */ /* 0x100fe200008e0615 */
[----:B------:R-:W-:Y:S01]  /*9920*/  MOV R165, R8 ;  /* 0x0000000800a57202 */ /* 0x000fe20000000f00 */
[--C-:B------:R-:W-:Y:S01]  /*9930*/  IMAD.MOV.U32 R9, RZ, RZ, R21.reuse ;  /* 0x000000ffff097224 */ /* 0x100fe200078e0015 */
[----:B------:R-:W-:Y:S01]  /*9940*/  LOP3.LUT R10, R11, R10, RZ, 0x3c, !PT ;  /* 0x0000000a0b0a7212 */ /* 0x000fe200078e3cff */
[----:B------:R-:W-:Y:S01]  /*9950*/  IMAD.X R11, RZ, RZ, R21, P0 ;  /* 0x000000ffff0b7224 */ /* 0x000fe200000e0615 */
[----:B------:R-:W-:Y:S02]  /*9960*/  LOP3.LUT R8, R0, R20, RZ, 0x3c, !PT ;  /* 0x0000001400087212 */ /* 0x000fe400078e3cff */
[----:B------:R-:W-:Y:S02]  /*9970*/  IADD3 R162, P0, R20, 0x2060, RZ ;  /* 0x0000206014a27810 */ /* 0x000fe40007f1e0ff */
[----:B------:R-:W-:-:S02]  /*9980*/  MOV R153, R12 ;  /* 0x0000000c00997202 */ /* 0x000fc40000000f00 */
[----:B------:R-:W-:Y:S02]  /*9990*/  MOV R12, R8 ;  /* 0x00000008000c7202 */ /* 0x000fe40000000f00 */
[----:B------:R-:W0:Y:S01]  /*99a0*/  LDC R9, c[0x0][0xbd4] ;  /* 0x0002f500ff097b82 */ /* 0x000e220000000800 */
[----:B------:R-:W-:Y:S02]  /*99b0*/  LOP3.LUT R163, R162, 0x380, RZ, 0xc0, !PT ;  /* 0x00000380a2a37812 */ /* 0x000fe400078ec0ff */
[----:B------:R-:W-:Y:S02]  /*99c0*/  ISETP.NE.AND P1, PT, R22, RZ, PT ;  /* 0x000000ff1600720c */ /* 0x000fe40003f25270 */
[----:B------:R-:W-:Y:S02]  /*99d0*/  SHF.R.U64 R163, R163, 0x3, RZ ;  /* 0x00000003a3a37819 */ /* 0x000fe400000012ff */
[C---:B------:R-:W-:Y:S02]  /*99e0*/  IADD3 R154, P3, R20.reuse, 0x4060, RZ ;  /* 0x00004060149a7810 */ /* 0x040fe40007f7e0ff */
[----:B------:R-:W-:Y:S01]  /*99f0*/  LOP3.LUT R162, R163, R162, RZ, 0x3c, !PT ;  /* 0x000000a2a3a27212 */ /* 0x000fe200078e3cff */
[----:B------:R-:W-:Y:S01]  /*9a00*/  IMAD.X R163, RZ, RZ, R21, P0 ;  /* 0x000000ffffa37224 */ /* 0x000fe200000e0615 */
[----:B------:R-:W-:-:S02]  /*9a10*/  IADD3 R8, P0, R20, 0x2040, RZ ;  /* 0x0000204014087810 */ /* 0x000fc40007f1e0ff */
[----:B------:R-:W-:Y:S02]  /*9a20*/  LOP3.LUT R155, R154, 0x380, RZ, 0xc0, !PT ;  /* 0x000003809a9b7812 */ /* 0x000fe400078ec0ff */
[----:B------:R-:W-:Y:S02]  /*9a30*/  LOP3.LUT R0, R8, 0x380, RZ, 0xc0, !PT ;  /* 0x0000038008007812 */ /* 0x000fe400078ec0ff */
[----:B------:R-:W-:Y:S02]  /*9a40*/  SHF.R.U64 R155, R155, 0x3, RZ ;  /* 0x000000039b9b7819 */ /* 0x000fe400000012ff */
[----:B------:R-:W-:Y:S02]  /*9a50*/  SHF.R.U64 R0, R0, 0x3, RZ ;  /* 0x0000000300007819 */ /* 0x000fe400000012ff */
[----:B------:R-:W-:Y:S01]  /*9a60*/  LOP3.LUT R154, R155, R154, RZ, 0x3c, !PT ;  /* 0x0000009a9b9a7212 */ /* 0x000fe200078e3cff */
[----:B------:R-:W-:Y:S01]  /*9a70*/  IMAD.X R155, RZ, RZ, R21, P3 ;  /* 0x000000ffff9b7224 */ /* 0x000fe200018e0615 */
[----:B------:R-:W-:-:S02]  /*9a80*/  LOP3.LUT R8, R0, R8, RZ, 0x3c, !PT ;  /* 0x0000000800087212 */ /* 0x000fc400078e3cff */
[----:B0-----:R-:W-:Y:S01]  /*9a90*/  SEL R0, R22, R9, P1 ;  /* 0x0000000916007207 */ /* 0x001fe20000800000 */
[----:B------:R-:W-:Y:S01]  /*9aa0*/  IMAD.X R9, RZ, RZ, R21, P0 ;  /* 0x000000ffff097224 */ /* 0x000fe200000e0615 */
[----:B------:R-:W-:Y:S02]  /*9ab0*/  MOV R154, R154 ;  /* 0x0000009a009a7202 */ /* 0x000fe40000000f00 */
[----:B------:R-:W-:Y:S02]  /*9ac0*/  MOV R164, R10 ;  /* 0x0000000a00a47202 */ /* 0x000fe40000000f00 */
[----:B------:R-:W-:Y:S02]  /*9ad0*/  MOV R18, R8 ;  /* 0x0000000800127202 */ /* 0x000fe40000000f00 */
[----:B------:R-:W-:Y:S02]  /*9ae0*/  IADD3 R8, P0, R20, 0x2020, RZ ;  /* 0x0000202014087810 */ /* 0x000fe40007f1e0ff */
[----:B------:R-:W-:-:S02]  /*9af0*/  F2FP.F16.F32.PACK_AB R10, R29, R28 ;  /* 0x0000001c1d0a723e */ /* 0x000fc400000000ff */
[----:B------:R-:W-:Y:S02]  /*9b00*/  LOP3.LUT R9, R8, 0x380, RZ, 0xc0, !PT ;  /* 0x0000038008097812 */ /* 0x000fe400078ec0ff */
[----:B------:R-:W-:Y:S02]  /*9b10*/  F2FP.F16.F32.PACK_AB R11, R31, R30 ;  /* 0x0000001e1f0b723e */ /* 0x000fe400000000ff */
[----:B------:R-:W-:Y:S02]  /*9b20*/  SHF.R.U64 R9, R9, 0x3, RZ ;  /* 0x0000000309097819 */ /* 0x000fe400000012ff */
[----:B------:R-:W-:Y:S02]  /*9b30*/  IADD3 R14, P2, R20, 0x6000, RZ ;  /* 0x00006000140e7810 */ /* 0x000fe40007f5e0ff */
[----:B------:R-:W-:Y:S01]  /*9b40*/  LOP3.LUT R8, R9, R8, RZ, 0x3c, !PT ;  /* 0x0000000809087212 */ /* 0x000fe200078e3cff */
[----:B------:R-:W-:Y:S01]  /*9b50*/  IMAD.X R9, RZ, RZ, R21, P0 ;  /* 0x000000ffff097224 */ /* 0x000fe200000e0615 */
[----:B------:R-:W-:-:S02]  /*9b60*/  LOP3.LUT R15, R14, 0x380, RZ, 0xc0, !PT ;  /* 0x000003800e0f7812 */ /* 0x000fc400078ec0ff */
[----:B------:R-:W-:Y:S02]  /*9b70*/  F2FP.F16.F32.PACK_AB R13, R35, R34 ;  /* 0x00000022230d723e */ /* 0x000fe400000000ff */
[----:B------:R-:W-:Y:S02]  /*9b80*/  MOV R155, R8 ;  /* 0x00000008009b7202 */ /* 0x000fe40000000f00 */
[----:B------:R-:W-:Y:S02]  /*9b90*/  F2FP.F16.F32.PACK_AB R8, R25, R24 ;  /* 0x000000181908723e */ /* 0x000fe400000000ff */
[----:B------:R-:W-:Y:S02]  /*9ba0*/  F2FP.F16.F32.PACK_AB R9, R27, R26 ;  /* 0x0000001a1b09723e */ /* 0x000fe400000000ff */
[----:B------:R-:W-:Y:S02]  /*9bb0*/  SHF.R.U64 R15, R15, 0x3, RZ ;  /* 0x000000030f0f7819 */ /* 0x000fe400000012ff */
[C---:B------:R-:W-:Y:S01]  /*9bc0*/  IADD3 R156, P4, R20.reuse, 0x4040, RZ ;  /* 0x00004040149c7810 */ /* 0x040fe20007f9e0ff */
[----:B------:R0:W-:Y:S01]  /*9bd0*/  STSM.16.M88.4 [R12], R8 ;  /* 0x000000080c007844 */ /* 0x0001e20000000200 */
[----:B------:R-:W-:Y:S01]  /*9be0*/  LOP3.LUT R14, R15, R14, RZ, 0x3c, !PT ;  /* 0x0000000e0f0e7212 */ /* 0x000fe200078e3cff */
[----:B------:R-:W-:Y:S01]  /*9bf0*/  IMAD.X R15, RZ, RZ, R21, P2 ;  /* 0x000000ffff0f7224 */ /* 0x000fe200010e0615 */
[----:B------:R-:W-:-:S02]  /*9c00*/  IADD3 R158, P5, R20, 0x4020, RZ ;  /* 0x00004020149e7810 */ /* 0x000fc40007fbe0ff */
[----:B------:R-:W-:Y:S02]  /*9c10*/  IADD3 R160, P6, R20, 0x4000, RZ ;  /* 0x0000400014a07810 */ /* 0x000fe40007fde0ff */
[----:B------:R-:W-:Y:S02]  /*9c20*/  MOV R7, R14 ;  /* 0x0000000e00077202 */ /* 0x000fe40000000f00 */
[----:B------:R-:W-:Y:S02]  /*9c30*/  F2FP.F16.F32.PACK_AB R14, R37, R36 ;  /* 0x00000024250e723e */ /* 0x000fe400000000ff */
[----:B------:R-:W-:Y:S02]  /*9c40*/  F2FP.F16.F32.PACK_AB R15, R39, R38 ;  /* 0x00000026270f723e */ /* 0x000fe400000000ff */
[----:B------:R-:W-:Y:S02]  /*9c50*/  LOP3.LUT R157, R156, 0x380, RZ, 0xc0, !PT ;  /* 0x000003809c9d7812 */ /* 0x000fe400078ec0ff */
[----:B------:R-:W-:-:S02]  /*9c60*/  LOP3.LUT R159, R158, 0x380, RZ, 0xc0, !PT ;  /* 0x000003809e9f7812 */ /* 0x000fc400078ec0ff */
[----:B0-----:R-:W-:Y:S02]  /*9c70*/  IADD3 R8, P0, R20, 0x20, RZ ;  /* 0x0000002014087810 */ /* 0x001fe40007f1e0ff */
[----:B------:R-:W-:Y:S02]  /*9c80*/  F2FP.F16.F32.PACK_AB R12, R33, R32 ;  /* 0x00000020210c723e */ /* 0x000fe400000000ff */
[----:B------:R-:W-:Y:S02]  /*9c90*/  LOP3.LUT R9, R8, 0x380, RZ, 0xc0, !PT ;  /* 0x0000038008097812 */ /* 0x000fe400078ec0ff */
[----:B------:R-:W-:Y:S02]  /*9ca0*/  F2FP.F16.F32.PACK_AB R10, R45, R44 ;  /* 0x0000002c2d0a723e */ /* 0x000fe400000000ff */
[----:B------:R-:W-:Y:S02]  /*9cb0*/  SHF.R.U64 R9, R9, 0x3, RZ ;  /* 0x0000000309097819 */ /* 0x000fe400000012ff */
[----:B------:R-:W-:-:S02]  /*9cc0*/  F2FP.F16.F32.PACK_AB R11, R47, R46 ;  /* 0x0000002e2f0b723e */ /* 0x000fc400000000ff */
[----:B------:R-:W-:Y:S01]  /*9cd0*/  LOP3.LUT R8, R9, R8, RZ, 0x3c, !PT ;  /* 0x0000000809087212 */ /* 0x000fe200078e3cff */
[--C-:B------:R-:W-:Y:S01]  /*9ce0*/  IMAD.X R9, RZ, RZ, R21.reuse, P0 ;  /* 0x000000ffff097224 */ /* 0x100fe200000e0615 */
[----:B------:R-:W-:Y:S02]  /*9cf0*/  LOP3.LUT R161, R160, 0x380, RZ, 0xc0, !PT ;  /* 0x00000380a0a17812 */ /* 0x000fe400078ec0ff */
[----:B------:R-:W-:Y:S02]  /*9d00*/  SHF.R.U64 R157, R157, 0x3, RZ ;  /* 0x000000039d9d7819 */ /* 0x000fe400000012ff */
[----:B------:R-:W-:Y:S02]  /*9d10*/  MOV R8, R8 ;  /* 0x0000000800087202 */ /* 0x000fe40000000f00 */
[----:B------:R-:W-:Y:S02]  /*9d20*/  SHF.R.U64 R159, R159, 0x3, RZ ;  /* 0x000000039f9f7819 */ /* 0x000fe400000012ff */
[----:B------:R-:W-:Y:S01]  /*9d30*/  SHF.R.U64 R161, R161, 0x3, RZ ;  /* 0x00000003a1a17819 */ /* 0x000fe200000012ff */
[----:B------:R0:W-:Y:S01]  /*9d40*/  STSM.16.M88.4 [R8], R12 ;  /* 0x0000000c08007844 */ /* 0x0001e20000000200 */
[----:B------:R-:W-:Y:S01]  /*9d50*/  LOP3.LUT R156, R157, R156, RZ, 0x3c, !PT ;  /* 0x0000009c9d9c7212 */ /* 0x000fe200078e3cff */
[--C-:B------:R-:W-:Y:S01]  /*9d60*/  IMAD.X R157, RZ, RZ, R21.reuse, P4 ;  /* 0x000000ffff9d7224 */ /* 0x100fe200020e0615 */
[----:B------:R-:W-:Y:S01]  /*9d70*/  LOP3.LUT R158, R159, R158, RZ, 0x3c, !PT ;  /* 0x0000009e9f9e7212 */ /* 0x000fe200078e3cff */
[--C-:B------:R-:W-:Y:S01]  /*9d80*/  IMAD.X R159, RZ, RZ, R21.reuse, P5 ;  /* 0x000000ffff9f7224 */ /* 0x100fe200028e0615 */
[----:B------:R-:W-:Y:S01]  /*9d90*/  LOP3.LUT R160, R161, R160, RZ, 0x3c, !PT ;  /* 0x000000a0a1a07212 */ /* 0x000fe200078e3cff */
[----:B------:R-:W-:Y:S01]  /*9da0*/  IMAD.X R161, RZ, RZ, R21, P6 ;  /* 0x000000ffffa17224 */ /* 0x000fe200030e0615 */
[----:B------:R-:W-:-:S02]  /*9db0*/  MOV R162, R162 ;  /* 0x000000a200a27202 */ /* 0x000fc40000000f00 */
[----:B------:R-:W-:Y:S02]  /*9dc0*/  MOV R158, R158 ;  /* 0x0000009e009e7202 */ /* 0x000fe40000000f00 */
[----:B------:R-:W-:Y:S02]  /*9dd0*/  MOV R160, R160 ;  /* 0x000000a000a07202 */ /* 0x000fe40000000f00 */
[----:B------:R-:W-:Y:S02]  /*9de0*/  MOV R156, R156 ;  /* 0x0000009c009c7202 */ /* 0x000fe40000000f00 */
[----:B0-----:R-:W-:Y:S02]  /*9df0*/  IADD3 R8, P0, R20, 0x40, RZ ;  /* 0x0000004014087810 */ /* 0x001fe40007f1e0ff */
[----:B------:R-:W-:Y:S02]  /*9e00*/  F2FP.F16.F32.PACK_AB R13, R59, R58 ;  /* 0x0000003a3b0d723e */ /* 0x000fe400000000ff */
[----:B------:R-:W-:-:S02]  /*9e10*/  LOP3.LUT R9, R8, 0x380, RZ, 0xc0, !PT ;  /* 0x0000038008097812 */ /* 0x000fc400078ec0ff */
[----:B------:R-:W-:Y:S02]  /*9e20*/  F2FP.F16.F32.PACK_AB R14, R61, R60 ;  /* 0x0000003c3d0e723e */ /* 0x000fe400000000ff */
[----:B------:R-:W-:Y:S02]  /*9e30*/  SHF.R.U64 R9, R9, 0x3, RZ ;  /* 0x0000000309097819 */ /* 0x000fe400000012ff */
[----:B------:R-:W-:Y:S02]  /*9e40*/  F2FP.F16.F32.PACK_AB R15, R63, R62 ;  /* 0x0000003e3f0f723e */ /* 0x000fe400000000ff */
[----:B------:R-:W-:Y:S01]  /*9e50*/  LOP3.LUT R8, R9, R8, RZ, 0x3c, !PT ;  /* 0x0000000809087212 */ /* 0x000fe200078e3cff */
[----:B------:R-:W-:-:S05]  /*9e60*/  IMAD.X R9, RZ, RZ, R21, P0 ;  /* 0x000000ffff097224 */ /* 0x000fca00000e0615 */
[----:B------:R-:W-:Y:S02]  /*9e70*/  MOV R12, R8 ;  /* 0x00000008000c7202 */ /* 0x000fe40000000f00 */
[----:B------:R-:W-:Y:S02]  /*9e80*/  F2FP.F16.F32.PACK_AB R8, R41, R40 ;  /* 0x000000282908723e */ /* 0x000fe400000000ff */
[----:B------:R-:W-:-:S05]  /*9e90*/  F2FP.F16.F32.PACK_AB R9, R43, R42 ;  /* 0x0000002a2b09723e */ /* 0x000fca00000000ff */
[----:B------:R0:W-:Y:S02]  /*9ea0*/  STSM.16.M88.4 [R12], R8 ;  /* 0x000000080c007844 */ /* 0x0001e40000000200 */
[C---:B0-----:R-:W-:Y:S02]  /*9eb0*/  IADD3 R8, P0, R20.reuse, 0x2000, RZ ;  /* 0x0000200014087810 */ /* 0x041fe40007f1e0ff */
[----:B------:R-:W-:Y:S02]  /*9ec0*/  IADD3 R10, P1, R20, 0x60, RZ ;  /* 0x00000060140a7810 */ /* 0x000fe40007f3e0ff */
[----:B------:R-:W-:Y:S02]  /*9ed0*/  LOP3.LUT R9, R8, 0x380, RZ, 0xc0, !PT ;  /* 0x0000038008097812 */ /* 0x000fe400078ec0ff */
[----:B------:R-:W-:Y:S02]  /*9ee0*/  F2FP.F16.F32.PACK_AB R11, R55, R54 ;  /* 0x00000036370b723e */ /* 0x000fe400000000ff */
[----:B------:R-:W-:-:S02]  /*9ef0*/  SHF.R.U64 R9, R9, 0x3, RZ ;  /* 0x0000000309097819 */ /* 0x000fc400000012ff */
[----:B------:R-:W-:Y:S02]  /*9f00*/  F2FP.F16.F32.PACK_AB R12, R57, R56 ;  /* 0x00000038390c723e */ /* 0x000fe400000000ff */
[----:B------:R-:W-:Y:S01]  /*9f10*/  LOP3.LUT R8, R9, R8, RZ, 0x3c, !PT ;  /* 0x0000000809087212 */ /* 0x000fe200078e3cff */
[--C-:B------:R-:W-:Y:S01]  /*9f20*/  IMAD.X R9, RZ, RZ, R21.reuse, P0 ;  /* 0x000000ffff097224 */ /* 0x100fe200000e0615 */
[----:B------:R-:W-:Y:S01]  /*9f30*/  ISETP.NE.U32.AND P0, PT, RZ, UR6, PT ;  /* 0x00000006ff007c0c */ /* 0x000fe2000bf05070 */
[----:B------:R-:W-:-:S03]  /*9f40*/  IMAD.X R21, RZ, RZ, R21, P1 ;  /* 0x000000ffff157224 */ /* 0x000fc600008e0615 */
[----:B------:R-:W-:Y:S02]  /*9f50*/  MOV R22, R8 ;  /* 0x0000000800167202 */ /* 0x000fe40000000f00 */
[----:B------:R-:W-:Y:S02]  /*9f60*/  LOP3.LUT R8, R10, 0x380, RZ, 0xc0, !PT ;  /* 0x000003800a087812 */ /* 0x000fe400078ec0ff */
[----:B------:R-:W-:Y:S02]  /*9f70*/  F2FP.F16.F32.PACK_AB R9, R51, R50 ;  /* 0x000000323309723e */ /* 0x000fe400000000ff */
[----:B------:R-:W-:Y:S02]  /*9f80*/  SHF.R.U64 R8, R8, 0x3, RZ ;  /* 0x0000000308087819 */ /* 0x000fe400000012ff */
[----:B------:R-:W-:Y:S02]  /*9f90*/  ISETP.NE.AND.EX P0, PT, RZ, UR7, PT, P0 ;  /* 0x00000007ff007c0c */ /* 0x000fe4000bf05300 */
[----:B------:R-:W-:-:S02]  /*9fa0*/  LOP3.LUT R20, R8, R10, RZ, 0x3c, !PT ;  /* 0x0000000a08147212 */ /* 0x000fc400078e3cff */
[----:B------:R-:W-:Y:S02]  /*9fb0*/  F2FP.F16.F32.PACK_AB R8, R49, R48 ;  /* 0x000000303108723e */ /* 0x000fe400000000ff */
[----:B------:R-:W-:Y:S02]  /*9fc0*/  MOV R20, R20 ;  /* 0x0000001400147202 */ /* 0x000fe40000000f00 */
[----:B------:R-:W-:Y:S02]  /*9fd0*/  F2FP.F16.F32.PACK_AB R10, R53, R52 ;  /* 0x00000034350a723e */ /* 0x000fe400000000ff */
[----:B------:R-:W-:-:S03]  /*9fe0*/  F2FP.F16.F32.PACK_AB R21, R67, R66 ;  /* 0x000000424315723e */ /* 0x000fc600000000ff */
[----:B------:R0:W-:Y:S04]  /*9ff0*/  STSM.16.M88.4 [R20], R8 ;  /* 0x0000000814007844 */ /* 0x0001e80000000200 */
[----:B------:R1:W-:Y:S01]  /*a000*/  STSM.16.M88.4 [R22], R12 ;  /* 0x0000000c16007844 */ /* 0x0003e20000000200 */
[----:B0-----:R-:W-:Y:S02]  /*a010*/  F2FP.F16.F32.PACK_AB R20, R65, R64 ;  /* 0x000000404114723e */ /* 0x001fe400000000ff */
[----:B------:R-:W-:Y:S02]  /*a020*/  F2FP.F16.F32.PACK_AB R8, R73, R72 ;  /* 0x000000484908723e */ /* 0x000fe400000000ff */
[----:B-1----:R-:W-:Y:S02]  /*a030*/  F2FP.F16.F32.PACK_AB R22, R69, R68 ;  /* 0x000000444516723e */ /* 0x002fe400000000ff */
[----:B------:R-:W-:-:S02]  /*a040*/  F2FP.F16.F32.PACK_AB R9, R75, R74 ;  /* 0x0000004a4b09723e */ /* 0x000fc400000000ff */
[----:B------:R-:W-:Y:S01]  /*a050*/  F2FP.F16.F32.PACK_AB R10, R77, R76 ;  /* 0x0000004c4d0a723e */ /* 0x000fe200000000ff */
[----:B------:R0:W-:Y:S01]  /*a060*/  STSM.16.M88.4 [R155], R20 ;  /* 0x000000149b007844 */ /* 0x0001e20000000200 */
[----:B------:R-:W-:Y:S02]  /*a070*/  F2FP.F16.F32.PACK_AB R11, R79, R78 ;  /* 0x0000004e4f0b723e */ /* 0x000fe400000000ff */
[----:B------:R-:W-:Y:S02]  /*a080*/  F2FP.F16.F32.PACK_AB R12, R81, R80 ;  /* 0x00000050510c723e */ /* 0x000fe400000000ff */
[----:B------:R-:W-:Y:S01]  /*a090*/  F2FP.F16.F32.PACK_AB R13, R83, R82 ;  /* 0x00000052530d723e */ /* 0x000fe200000000ff */
[----:B------:R1:W-:Y:S01]  /*a0a0*/  STSM.16.M88.4 [R18], R8 ;  /* 0x0000000812007844 */ /* 0x0003e20000000200 */
[----:B------:R-:W-:Y:S02]  /*a0b0*/  F2FP.F16.F32.PACK_AB R14, R85, R84 ;  /* 0x00000054550e723e */ /* 0x000fe400000000ff */
[----:B------:R-:W-:-:S05]  /*a0c0*/  F2FP.F16.F32.PACK_AB R15, R87, R86 ;  /* 0x00000056570f723e */ /* 0x000fca00000000ff */
[----:B------:R2:W-:Y:S01]  /*a0d0*/  STSM.16.M88.4 [R162], R12 ;  /* 0x0000000ca2007844 */ /* 0x0005e20000000200 */
[----:B0-----:R-:W-:Y:S02]  /*a0e0*/  F2FP.F16.F32.PACK_AB R20, R89, R88 ;  /* 0x000000585914723e */ /* 0x001fe400000000ff */
[----:B------:R-:W-:Y:S02]  /*a0f0*/  F2FP.F16.F32.PACK_AB R21, R91, R90 ;  /* 0x0000005a5b15723e */ /* 0x000fe400000000ff */
[----:B------:R-:W-:Y:S02]  /*a100*/  F2FP.F16.F32.PACK_AB R22, R93, R92 ;  /* 0x0000005c5d16723e */ /* 0x000fe400000000ff */
[----:B------:R-:W-:Y:S02]  /*a110*/  F2FP.F16.F32.PACK_AB R23, R95, R94 ;  /* 0x0000005e5f17723e */ /* 0x000fe400000000ff */
[----:B-1----:R-:W-:Y:S02]  /*a120*/  F2FP.F16.F32.PACK_AB R8, R97, R96 ;  /* 0x000000606108723e */ /* 0x002fe400000000ff */
[----:B------:R-:W-:Y:S01]  /*a130*/  F2FP.F16.F32.PACK_AB R9, R99, R98 ;  /* 0x000000626309723e */ /* 0x000fe200000000ff */
[----:B------:R0:W-:Y:S01]  /*a140*/  STSM.16.M88.4 [R160], R20 ;  /* 0x00000014a0007844 */ /* 0x0001e20000000200 */
[----:B------:R-:W-:-:S02]  /*a150*/  F2FP.F16.F32.PACK_AB R10, R101, R100 ;  /* 0x00000064650a723e */ /* 0x000fc400000000ff */
[----:B------:R-:W-:Y:S02]  /*a160*/  F2FP.F16.F32.PACK_AB R11, R103, R102 ;  /* 0x00000066670b723e */ /* 0x000fe400000000ff */
[----:B--2---:R-:W-:Y:S02]  /*a170*/  F2FP.F16.F32.PACK_AB R12, R105, R104 ;  /* 0x00000068690c723e */ /* 0x004fe400000000ff */
[----:B------:R-:W-:Y:S01]  /*a180*/  F2FP.F16.F32.PACK_AB R13, R107, R106 ;  /* 0x0000006a6b0d723e */ /* 0x000fe200000000ff */
[----:B------:R1:W-:Y:S01]  /*a190*/  STSM.16.M88.4 [R158], R8 ;  /* 0x000000089e007844 */ /* 0x0003e20000000200 */
[----:B------:R-:W-:Y:S02]  /*a1a0*/  F2FP.F16.F32.PACK_AB R14, R109, R108 ;  /* 0x0000006c6d0e723e */ /* 0x000fe400000000ff */
[----:B------:R-:W-:Y:S02]  /*a1b0*/  F2FP.F16.F32.PACK_AB R15, R111, R110 ;  /* 0x0000006e6f0f723e */ /* 0x000fe400000000ff */
[----:B0-----:R-:W-:-:S03]  /*a1c0*/  F2FP.F16.F32.PACK_AB R20, R113, R112 ;  /* 0x000000707114723e */ /* 0x001fc600000000ff */
[----:B------:R0:W-:Y:S01]  /*a1d0*/  STSM.16.M88.4 [R156], R12 ;  /* 0x0000000c9c007844 */ /* 0x0001e20000000200 */
        /* <DEDUP_REMOVED lines=8> */
[----:B0-----:R-:W-:Y:S02]  /*a260*/  F2FP.F16.F32.PACK_AB R12, R129, R128 ;  /* 0x00000080810c723e */ /* 0x001fe400000000ff */
[----:B------:R-:W-:Y:S01]  /*a270*/  F2FP.F16.F32.PACK_AB R13, R131, R130 ;  /* 0x00000082830d723e */ /* 0x000fe200000000ff */
[----:B------:R0:W-:Y:S01]  /*a280*/  STSM.16.M88.4 [R7], R8 ;  /* 0x0000000807007844 */ /* 0x0001e20000000200 */
[----:B------:R-:W-:Y:S02]  /*a290*/  F2FP.F16.F32.PACK_AB R14, R133, R132 ;  /* 0x00000084850e723e */ /* 0x000fe400000000ff */
[----:B------:R-:W-:Y:S02]  /*a2a0*/  F2FP.F16.F32.PACK_AB R15, R135, R134 ;  /* 0x00000086870f723e */ /* 0x000fe400000000ff */
[----:B-1----:R-:W-:-:S03]  /*a2b0*/  F2FP.F16.F32.PACK_AB R20, R137, R136 ;  /* 0x000000888914723e */ /* 0x002fc600000000ff */
[----:B------:R1:W-:Y:S01]  /*a2c0*/  STSM.16.M88.4 [R153], R12 ;  /* 0x0000000c99007844 */ /* 0x0003e20000000200 */
[----:B------:R-:W-:Y:S02]  /*a2d0*/  F2FP.F16.F32.PACK_AB R21, R139, R138 ;  /* 0x0000008a8b15723e */ /* 0x000fe400000000ff */
[----:B------:R-:W-:Y:S02]  /*a2e0*/  F2FP.F16.F32.PACK_AB R22, R141, R140 ;  /* 0x0000008c8d16723e */ /* 0x000fe400000000ff */
[----:B------:R-:W-:Y:S02]  /*a2f0*/  F2FP.F16.F32.PACK_AB R23, R143, R142 ;  /* 0x0000008e8f17723e */ /* 0x000fe400000000ff */
[----:B0-----:R-:W-:Y:S02]  /*a300*/  F2FP.F16.F32.PACK_AB R8, R145, R144 ;  /* 0x000000909108723e */ /* 0x001fe400000000ff */
[----:B------:R-:W-:Y:S01]  /*a310*/  F2FP.F16.F32.PACK_AB R9, R147, R146 ;  /* 0x000000929309723e */ /* 0x000fe200000000ff */
[----:B------:R-:W-:Y:S01]  /*a320*/  STSM.16.M88.4 [R164], R20 ;  /* 0x00000014a4007844 */ /* 0x000fe20000000200 */
[----:B------:R-:W-:-:S02]  /*a330*/  F2FP.F16.F32.PACK_AB R10, R149, R148 ;  /* 0x00000094950a723e */ /* 0x000fc400000000ff */
[----:B------:R-:W-:Y:S01]  /*a340*/  F2FP.F16.F32.PACK_AB R11, R151, R150 ;  /* 0x00000096970b723e */ /* 0x000fe200000000ff */
[C---:B-1----:R-:W-:Y:S01]  /*a350*/  IMAD.SHL.U32 R13, R192.reuse, 0x4, RZ ;  /* 0x00000004c00d7824 */ /* 0x042fe200078e00ff */
[----:B------:R-:W-:-:S03]  /*a360*/  SHF.L.U64.HI R7, R192, 0x2, R222 ;  /* 0x00000002c0077819 */ /* 0x000fc600000102de */
[----:B------:R0:W-:Y:S02]  /*a370*/  STSM.16.M88.4 [R165], R8 ;  /* 0x00000008a5007844 */ /* 0x0001e40000000200 */
[----:B0-----:R-:W0:Y:S08]  /*a380*/  LDC.64 R10, c[0x0][0xd00] ;  /* 0x00034000ff0a7b82 */ /* 0x001e300000000a00 */
[----:B------:R-:W-:Y:S01]  /*a390*/  BAR.SYNC.DEFER_BLOCKING 0x1, 0x100 ;  /* 0x0044000000007b1d */ /* 0x000fe20000010000 */
[----:B------:R-:W-:-:S04]  /*a3a0*/  @P0 IADD3 R8, P2, R13, UR6, RZ ;  /* 0x000000060d080c10 */ /* 0x000fc8000ff5e0ff */
[----:B------:R-:W-:Y:S02]  /*a3b0*/  @P0 IADD3.X R9, R7, UR7, RZ, P2, !PT ;  /* 0x0000000707090c10 */ /* 0x000fe400097fe4ff */
[----:B0-----:R-:W-:-:S04]  /*a3c0*/  ISETP.NE.U32.AND P1, PT, R10, RZ, PT ;  /* 0x000000ff0a00720c */ /* 0x001fc80003f25070 */
[----:B------:R0:W2:Y:S01]  /*a3d0*/  @P0 LDG.E R9, desc[UR44][R8.64] ;  /* 0x0000002c08090981 */ /* 0x0000a2000c1e1900 */
[----:B------:R-:W-:Y:S02]  /*a3e0*/  IADD3 R12, P2, R13, R10, RZ ;  /* 0x0000000a0d0c7210 */ /* 0x000fe40007f5e0ff */
[----:B------:R-:W-:-:S03]  /*a3f0*/  ISETP.NE.AND.EX P1, PT, R11, RZ, PT, P1 ;  /* 0x000000ff0b00720c */ /* 0x000fc60003f25310 */
[----:B------:R-:W-:Y:S02]  /*a400*/  IMAD.X R13, R7, 0x1, R11, P2 ;  /* 0x00000001070d7824 */ /* 0x000fe400010e060b */
[----:B0-----:R-:W-:-:S08]  /*a410*/  IMAD.MOV.U32 R8, RZ, RZ, RZ ;  /* 0x000000ffff087224 */ /* 0x001fd000078e00ff */
[----:B------:R0:W5:Y:S01]  /*a420*/  @P1 LDG.E R8, desc[UR44][R12.64] ;  /* 0x0000002c0c081981 */ /* 0x000162000c1e1900 */
[----:B------:R-:W-:Y:S01]  /*a430*/  ULDC UR6, c[0x0][0xb88] ;  /* 0x0002e20000067ab9 */ /* 0x000fe20000000800 */
[----:B--2---:R-:W-:Y:S01]  /*a440*/  @P0 R2UR UR6, R9 ;  /* 0x00000000090602ca */ /* 0x004fe200000e0000 */
[----:B0-----:R-:W-:-:S14]  /*a450*/  @P0 BRA `(.L_x_1033) ;  /* 0x0000000000180947 */ /* 0x001fdc0003800000 */
[----:B------:R-:W-:Y:S05]  /*a460*/  @!P1 BRA `(.L_x_1033) ;  /* 0x0000000000149947 */ /* 0x000fea0003800000 */
[----:B------:R-:W2:Y:S04]  /*a470*/  LDG.E R7, desc[UR44][R12.64] ;  /* 0x0000002c0c077981 */ /* 0x000ea8000c1e1900 */
[----:B------:R-:W3:Y:S01]  /*a480*/  LDG.E R9, desc[UR44][R12.64+0x4] ;  /* 0x0000042c0c097981 */ /* 0x000ee2000c1e1900 */
[----:B--2---:R-:W-:Y:S02]  /*a490*/  R2UR UR7, R7 ;  /* 0x00000000070772ca */ /* 0x004fe400000e0000 */
[----:B---3--:R-:W-:-:S13]  /*a4a0*/  R2UR UR6, R9 ;  /* 0x00000000090672ca */ /* 0x008fda00000e0000 */
[----:B------:R-:W-:-:S12]  /*a4b0*/  UIADD3 UR6, -UR7, UR6, URZ ;  /* 0x0000000607067290 */ /* 0x000fd8000fffe13f */
.L_x_1033:
[----:B------:R-:W2:Y:S04]  /*a4c0*/  LDL R7, [R1+0x8] ;  /* 0x0000080001077983 */ /* 0x000ea80000100800 */
[----:B--2---:R-:W0:Y:S02]  /*a4d0*/  SHFL.IDX PT, R7, R7, RZ, 0x1f ;  /* 0x00001fff07077589 */ /* 0x004e2400000e0000 */
[----:B0-----:R-:W-:Y:S02]  /*a4e0*/  ISETP.NE.AND P0, PT, R7, RZ, PT ;  /* 0x000000ff0700720c */ /* 0x001fe40003f05270 */
[----:B-----5:R-:W-:-:S11]  /*a4f0*/  SHF.R.S32.HI R7, RZ, 0x1f, R8 ;  /* 0x0000001fff077819 */ /* 0x020fd60000011408 */
[----:B------:R-:W-:Y:S05]  /*a500*/  @P0 BRA `(.L_x_1034) ;  /* 0x0000000400040947 */ /* 0x000fea0003800000 */
[----:B------:R-:W2:Y:S04]  /*a510*/  LDL R23, [R1+0x2c] ;  /* 0x00002c0001177983 */ /* 0x000ea80000100800 */
[----:B------:R-:W3:Y:S04]  /*a520*/  LDL R155, [R1+0x30] ;  /* 0x00003000019b7983 */ /* 0x000ee80000100800 */
[----:B------:R-:W4:Y:S01]  /*a530*/  LDL R154, [R1+0x14] ;  /* 0x00001400019a7983 */ /* 0x000f220000100800 */
[----:B------:R-:W-:Y:S01]  /*a540*/  IMAD.MOV.U32 R9, RZ, RZ, 0xab8 ;  /* 0x00000ab8ff097424 */ /* 0x000fe200078e00ff */
[----:B------:R-:W-:Y:S01]  /*a550*/  ISETP.GT.AND P1, PT, R0, 0x1, PT ;  /* 0x000000010000780c */ /* 0x000fe20003f24270 */
[----:B------:R-:W0:Y:S01]  /*a560*/  LDC R153, c[0x0][0xce8] ;  /* 0x00033a00ff997b82 */ /* 0x000e220000000800 */
[----:B------:R-:W-:Y:S01]  /*a570*/  ISETP.NE.U32.AND P0, PT, R10, RZ, PT ;  /* 0x000000ff0a00720c */ /* 0x000fe20003f05070 */
[----:B------:R-:W-:Y:S01]  /*a580*/  IMAD.U32 R22, RZ, RZ, UR42 ;  /* 0x0000002aff167e24 */ /* 0x000fe2000f8e00ff */
[----:B------:R-:W-:-:S02]  /*a590*/  SEL R9, R9, 0xa78, P1 ;  /* 0x00000a7809097807 */ /* 0x000fc40000800000 */
[----:B------:R-:W-:-:S03]  /*a5a0*/  ISETP.NE.AND.EX P0, PT, R11, RZ, PT, P0 ;  /* 0x000000ff0b00720c */ /* 0x000fc60003f05300 */
[----:B------:R-:W1:Y:S01]  /*a5b0*/  LDC.64 R12, c[0x0][R9+0x220] ;  /* 0x00008800090c7b82 */ /* 0x000e620000000a00 */
[----:B------:R-:W-:Y:S02]  /*a5c0*/  SEL R20, R192, RZ, !P0 ;  /* 0x000000ffc0147207 */ /* 0x000fe40004000000 */
[----:B------:R-:W-:-:S05]  /*a5d0*/  SEL R18, R222, RZ, !P0 ;  /* 0x000000ffde127207 */ /* 0x000fca0004000000 */
[----:B------:R-:W5:Y:S01]  /*a5e0*/  LDC.64 R14, c[0x0][R9+0x218] ;  /* 0x00008600090e7b82 */ /* 0x000f620000000a00 */
[----:B0-----:R-:W-:Y:S01]  /*a5f0*/  ISETP.NE.AND P0, PT, R153, 0x1, PT ;  /* 0x000000019900780c */ /* 0x001fe20003f05270 */
[----:B-1----:R-:W-:-:S04]  /*a600*/  IMAD R13, R13, R20, RZ ;  /* 0x000000140d0d7224 */ /* 0x002fc800078e02ff */
[C---:B------:R-:W-:Y:S02]  /*a610*/  IMAD R18, R12.reuse, R18, R13 ;  /* 0x000000120c127224 */ /* 0x040fe400078e020d */
[----:B------:R-:W-:-:S04]  /*a620*/  IMAD.WIDE.U32 R12, R12, R20, RZ ;  /* 0x000000140c0c7225 */ /* 0x000fc800078e00ff */
[-C--:B-----5:R-:W-:Y:S02]  /*a630*/  IMAD R20, R15, R193.reuse, RZ ;  /* 0x000000c10f147224 */ /* 0x0a0fe400078e02ff */
[----:B------:R-:W-:-:S04]  /*a640*/  IMAD.WIDE.U32 R14, R14, R193, RZ ;  /* 0x000000c10e0e7225 */ /* 0x000fc800078e00ff */
[----:B------:R-:W-:Y:S01]  /*a650*/  IMAD.IADD R18, R13, 0x1, R18 ;  /* 0x000000010d127824 */ /* 0x000fe200078e0212 */
[----:B------:R-:W-:Y:S01]  /*a660*/  IADD3 R21, P2, P3, R12, R14, R8 ;  /* 0x0000000e0c157210 */ /* 0x000fe20007b5e008 */
[----:B------:R-:W0:Y:S01]  /*a670*/  @P0 LDC R13, c[0x0][0xcec] ;  /* 0x00033b00ff0d0b82 */ /* 0x000e220000000800 */
[----:B------:R-:W-:-:S05]  /*a680*/  IMAD.IADD R20, R15, 0x1, R20 ;  /* 0x000000010f147824 */ /* 0x000fca00078e0214 */
[----:B------:R-:W-:Y:S02]  /*a690*/  IADD3.X R18, R18, R20, R7, P2, P3 ;  /* 0x0000001412127210 */ /* 0x000fe400017e6407 */
[----:B------:R-:W1:Y:S01]  /*a6a0*/  @P0 LDC R12, c[0x0][0xcf0] ;  /* 0x00033c00ff0c0b82 */ /* 0x000e620000000800 */
[----:B--2---:R-:W-:Y:S01]  /*a6b0*/  IMAD R22, R22, 0x40, R23 ;  /* 0x0000004016167824 */ /* 0x004fe200078e0217 */
[----:B------:R-:W-:-:S03]  /*a6c0*/  SEL R23, R199, RZ, P1 ;  /* 0x000000ffc7177207 */ /* 0x000fc60000800000 */
[----:B0-----:R-:W-:-:S04]  /*a6d0*/  @P0 IMAD.HI.U32 R13, R22, R13, RZ ;  /* 0x0000000d160d0227 */ /* 0x001fc800078e00ff */
[----:B------:R-:W-:Y:S01]  /*a6e0*/  IMAD.MOV.U32 R20, RZ, RZ, R22 ;  /* 0x000000ffff147224 */ /* 0x000fe200078e0016 */
[----:B-1----:R-:W-:Y:S02]  /*a6f0*/  @P0 SHF.R.U32.HI R20, RZ, R12, R13 ;  /* 0x0000000cff140219 */ /* 0x002fe4000001160d */
[----:B------:R-:W0:Y:S02]  /*a700*/  LDC.64 R12, c[0x0][R9+0x228] ;  /* 0x00008a00090c7b82 */ /* 0x000e240000000a00 */
[----:B0-----:R-:W-:-:S04]  /*a710*/  IMAD.WIDE.U32 R14, R12, R23, RZ ;  /* 0x000000170c0e7225 */ /* 0x001fc800078e00ff */
[----:B------:R-:W-:Y:S01]  /*a720*/  IMAD R12, R13, R23, RZ ;  /* 0x000000170d0c7224 */ /* 0x000fe200078e02ff */
[----:B------:R-:W-:Y:S01]  /*a730*/  IADD3 R14, P0, P2, R20, R21, R14 ;  /* 0x00000015140e7210 */ /* 0x000fe20007a1e00e */
[--C-:B------:R-:W-:Y:S01]  /*a740*/  IMAD.MOV R21, RZ, RZ, -R20.reuse ;  /* 0x000000ffff157224 */ /* 0x100fe200078e0a14 */
[----:B------:R-:W-:Y:S01]  /*a750*/  SHF.R.S32.HI R20, RZ, 0x1f, R20 ;  /* 0x0000001fff147819 */ /* 0x000fe20000011414 */
[----:B------:R-:W-:Y:S02]  /*a760*/  IMAD.IADD R15, R15, 0x1, R12 ;  /* 0x000000010f0f7824 */ /* 0x000fe400078e020c */
[----:B------:R0:W1:Y:S01]  /*a770*/  LDC.64 R12, c[0x0][R9+0x210] ;  /* 0x00008400090c7b82 */ /* 0x0000620000000a00 */
[----:B------:R-:W-:Y:S02]  /*a780*/  IMAD R21, R153, R21, R22 ;  /* 0x0000001599157224 */ /* 0x000fe400078e0216 */
[----:B------:R-:W-:Y:S01]  /*a790*/  IADD3.X R15, R20, R18, R15, P0, P2 ;  /* 0x00000012140f7210 */ /* 0x000fe200007e440f */
[----:B------:R-:W-:-:S02]  /*a7a0*/  IMAD.U32 R18, RZ, RZ, UR42 ;  /* 0x0000002aff127e24 */ /* 0x000fc4000f8e00ff */
[----:B0-----:R-:W-:Y:S02]  /*a7b0*/  SHF.R.S32.HI R9, RZ, 0x1f, R21 ;  /* 0x0000001fff097819 */ /* 0x001fe40000011415 */
[----:B------:R-:W-:Y:S02]  /*a7c0*/  IMAD R18, R18, 0x40, R17 ;  /* 0x0000004012127824 */ /* 0x000fe400078e0211 */
[-C--:B-1----:R-:W-:Y:S02]  /*a7d0*/  IMAD R13, R13, R21.reuse, RZ ;  /* 0x000000150d0d7224 */ /* 0x082fe400078e02ff */
[----:B------:R-:W-:-:S04]  /*a7e0*/  IMAD.WIDE.U32 R14, R12, R21, R14 ;  /* 0x000000150c0e7225 */ /* 0x000fc800078e000e */
[----:B------:R-:W-:Y:S02]  /*a7f0*/  IMAD R9, R12, R9, R13 ;  /* 0x000000090c097224 */ /* 0x000fe400078e020d */
[----:B------:R-:W0:Y:S02]  /*a800*/  LDC.64 R12, c[0x0][0xca8] ;  /* 0x00032a00ff0c7b82 */ /* 0x000e240000000a00 */
[----:B------:R-:W-:-:S06]  /*a810*/  IMAD.IADD R9, R15, 0x1, R9 ;  /* 0x000000010f097824 */ /* 0x000fcc00078e0209 */
[----:B0-----:R-:W0:Y:S08]  /*a820*/  @!P1 LDC R12, c[0x0][0xc50] ;  /* 0x00031400ff0c9b82 */ /* 0x001e300000000800 */
[----:B------:R-:W1:Y:S01]  /*a830*/  @!P1 LDC R13, c[0x0][0xc54] ;  /* 0x00031500ff0d9b82 */ /* 0x000e620000000800 */
[----:B0-----:R-:W-:Y:S01]  /*a840*/  LEA R15, P0, R14, R12, 0x2 ;  /* 0x0000000c0e0f7211 */ /* 0x001fe200078010ff */
[----:B---3--:R-:W-:-:S03]  /*a850*/  IMAD.MOV R12, RZ, RZ, -R155 ;  /* 0x000000ffff0c7224 */ /* 0x008fc600078e0a9b */
[----:B-1----:R-:W-:Y:S02]  /*a860*/  LEA.HI.X R9, R14, R13, R9, 0x2, P0 ;  /* 0x0000000d0e097211 */ /* 0x002fe400000f1409 */
[----:B----4-:R-:W-:Y:S01]  /*a870*/  ISETP.NE.AND P0, PT, R154, R12, PT ;  /* 0x0000000c9a00720c */ /* 0x010fe20003f05270 */
[----:B------:R-:W-:Y:S04]  /*a880*/  SHFL.IDX PT, R14, R15, 0x1, 0x1c1f ;  /* 0x003c1f000f0e7f89 */ /* 0x000fe800000e0000 */
[----:B------:R-:W-:Y:S04]  /*a890*/  SHFL.IDX PT, R12, R15, RZ, 0x1c1f ;  /* 0x001c1fff0f0c7589 */ /* 0x000fe800000e0000 */
[----:B------:R-:W0:Y:S04]  /*a8a0*/  SHFL.IDX PT, R13, R9, RZ, 0x1c1f ;  /* 0x001c1fff090d7589 */ /* 0x000e2800000e0000 */
[----:B------:R1:W2:Y:S02]  /*a8b0*/  SHFL.IDX PT, R15, R9, 0x1, 0x1c1f ;  /* 0x003c1f00090f7f89 */ /* 0x0002a400000e0000 */
[----:B-1----:R-:W-:-:S05]  /*a8c0*/  IMAD R9, R153, UR6, RZ ;  /* 0x0000000699097c24 */ /* 0x002fca000f8e02ff */
[C---:B------:R-:W-:Y:S01]  /*a8d0*/  ISETP.GE.OR P1, PT, R18.reuse, R9, P0 ;  /* 0x000000091200720c */ /* 0x040fe20000726670 */
[----:B------:R-:W-:-:S05]  /*a8e0*/  VIADD R18, R18, 0x8 ;  /* 0x0000000812127836 */ /* 0x000fca0000000000 */
[----:B------:R-:W-:-:S07]  /*a8f0*/  ISETP.GE.OR P0, PT, R18, R9, P0 ;  /* 0x000000091200720c */ /* 0x000fce0000706670 */
[----:B0-----:R0:W-:Y:S06]  /*a900*/  @!P1 ST.E desc[UR44][R12.64], R3 ;  /* 0x000000030c009985 */ /* 0x0011ec000c10192c */
[----:B--2---:R0:W-:Y:S02]  /*a910*/  @!P0 ST.E desc[UR44][R14.64], R152 ;  /* 0x000000980e008985 */ /* 0x0041e4000c10192c */
.L_x_1034:
[----:B------:R-:W-:Y:S02]  /*a920*/  ISETP.GT.AND P1, PT, R0, 0x1, PT ;  /* 0x000000010000780c */ /* 0x000fe40003f24270 */
[----:B------:R-:W-:-:S04]  /*a930*/  ISETP.NE.U32.AND P0, PT, R10, RZ, PT ;  /* 0x000000ff0a00720c */ /* 0x000fc80003f05070 */
[----:B------:R-:W-:-:S04]  /*a940*/  ISETP.NE.AND.EX P0, PT, R11, RZ, PT, P0 ;  /* 0x000000ff0b00720c */ /* 0x000fc80003f05300 */
[----:B------:R-:W-:-:S03]  /*a950*/  SEL R192, R192, RZ, !P0 ;  /* 0x000000ffc0c07207 */ /* 0x000fc60004000000 */
[----:B------:R-:W-:Y:S06]  /*a960*/  @P1 BRA `(.L_x_1035) ;  /* 0x00000010004c1947 */ /* 0x000fec0003800000 */
[----:B------:R-:W1:Y:S01]  /*a970*/  S2R R0, SR_TID.X ;  /* 0x0000000000007919 */ /* 0x000e620000002100 */
[----:B------:R-:W2:Y:S01]  /*a980*/  LDC R18, c[0x0][0xce8] ;  /* 0x00033a00ff127b82 */ /* 0x000ea20000000800 */
[----:B------:R-:W-:Y:S01]  /*a990*/  ULDC.64 UR8, c[0x0][0xba0] ;  /* 0x0002e80000087ab9 */ /* 0x000fe20000000a00 */
[----:B------:R-:W-:Y:S01]  /*a9a0*/  ULDC UR10, c[0x0][0xbc8] ;  /* 0x0002f200000a7ab9 */ /* 0x000fe20000000800 */
[----:B-1----:R-:W-:-:S05]  /*a9b0*/  VIADD R0, R0, 0xffffff80 ;  /* 0xffffff8000007836 */ /* 0x002fca0000000000 */
[----:B0-----:R-:W-:-:S04]  /*a9c0*/  SHF.R.S32.HI R3, RZ, 0x1f, R0 ;  /* 0x0000001fff037819 */ /* 0x001fc80000011400 */
[----:B------:R-:W-:-:S04]  /*a9d0*/  LEA.HI R10, R3, R0, RZ, 0x3 ;  /* 0x00000000030a7211 */ /* 0x000fc800078f18ff */
[----:B------:R-:W-:-:S05]  /*a9e0*/  SHF.R.S32.HI R3, RZ, 0x3, R10 ;  /* 0x00000003ff037819 */ /* 0x000fca000001140a */
[----:B------:R-:W-:-:S04]  /*a9f0*/  IMAD R9, R3, 0x40, R16 ;  /* 0x0000004003097824 */ /* 0x000fc800078e0210 */
[----:B------:R-:W-:-:S03]  /*aa00*/  IMAD.WIDE R4, R9, 0x2, R4 ;  /* 0x0000000209047825 */ /* 0x000fc600078e0204 */
[C---:B------:R-:W-:Y:S02]  /*aa10*/  IADD3 R21, P3, R4.reuse, 0x1000, RZ ;  /* 0x0000100004157810 */ /* 0x040fe40007f7e0ff */
[----:B------:R-:W-:Y:S02]  /*aa20*/  IADD3 R45, P2, R4, 0x7000, RZ ;  /* 0x00007000042d7810 */ /* 0x000fe40007f5e0ff */
[----:B------:R-:W-:Y:S02]  /*aa30*/  LOP3.LUT R20, R21, 0x380, RZ, 0xc0, !PT ;  /* 0x0000038015147812 */ /* 0x000fe400078ec0ff */
[----:B------:R-:W-:Y:S02]  /*aa40*/  LOP3.LUT R44, R45, 0x380, RZ, 0xc0, !PT ;  /* 0x000003802d2c7812 */ /* 0x000fe400078ec0ff */
[----:B------:R-:W-:Y:S02]  /*aa50*/  SHF.R.U64 R20, R20, 0x3, RZ ;  /* 0x0000000314147819 */ /* 0x000fe400000012ff */
[----:B------:R-:W-:-:S02]  /*aa60*/  IADD3 R37, P0, R4, 0x5000, RZ ;  /* 0x0000500004257810 */ /* 0x000fc40007f1e0ff */
[----:B------:R-:W-:Y:S02]  /*aa70*/  SHF.R.U64 R44, R44, 0x3, RZ ;  /* 0x000000032c2c7819 */ /* 0x000fe400000012ff */
[----:B------:R-:W-:Y:S01]  /*aa80*/  LOP3.LUT R20, R20, R21, RZ, 0x3c, !PT ;  /* 0x0000001514147212 */ /* 0x000fe200078e3cff */
[----:B------:R-:W-:Y:S01]  /*aa90*/  IMAD.X R21, RZ, RZ, R5, P3 ;  /* 0x000000ffff157224 */ /* 0x000fe200018e0605 */
[C---:B------:R-:W-:Y:S02]  /*aaa0*/  IADD3 R25, P4, R4.reuse, 0x2000, RZ ;  /* 0x0000200004197810 */ /* 0x040fe40007f9e0ff */
[C---:B------:R-:W-:Y:S02]  /*aab0*/  IADD3 R29, P5, R4.reuse, 0x3000, RZ ;  /* 0x00003000041d7810 */ /* 0x040fe40007fbe0ff */
[C---:B------:R-:W-:Y:S01]  /*aac0*/  IADD3 R33, P6, R4.reuse, 0x4000, RZ ;  /* 0x0000400004217810 */ /* 0x040fe20007fde0ff */
[----:B------:R-:W-:Y:S01]  /*aad0*/  IMAD R7, R7, UR8, RZ ;  /* 0x0000000807077c24 */ /* 0x000fe2000f8e02ff */
[----:B------:R-:W-:Y:S01]  /*aae0*/  IADD3 R41, P1, R4, 0x6000, RZ ;  /* 0x0000600004297810 */ /* 0x000fe20007f3e0ff */
[----:B------:R-:W-:Y:S01]  /*aaf0*/  VIADD R153, R16, 0x180 ;  /* 0x0000018010997836 */ /* 0x000fe20000000000 */
[----:B------:R-:W-:Y:S01]  /*ab00*/  LOP3.LUT R36, R37, 0x380, RZ, 0xc0, !PT ;  /* 0x0000038025247812 */ /* 0x000fe200078ec0ff */
[----:B------:R-:W5:Y:S01]  /*ab10*/  LD.E.128 R20, desc[UR44][R20.64] ;  /* 0x0000002c14147980 */ /* 0x000f62000c101d00 */
[----:B------:R-:W-:-:S02]  /*ab20*/  IADD3 R49, P3, R4, 0x8000, RZ ;  /* 0x0000800004317810 */ /* 0x000fc40007f7e0ff */
[----:B------:R-:W-:Y:S01]  /*ab30*/  LOP3.LUT R44, R44, R45, RZ, 0x3c, !PT ;  /* 0x0000002d2c2c7212 */ /* 0x000fe200078e3cff */
[----:B------:R-:W-:Y:S01]  /*ab40*/  IMAD.X R45, RZ, RZ, R5, P2 ;  /* 0x000000ffff2d7224 */ /* 0x000fe200010e0605 */
[C---:B------:R-:W-:Y:S02]  /*ab50*/  IADD3 R73, P2, R4.reuse, 0xe000, RZ ;  /* 0x0000e00004497810 */ /* 0x040fe40007f5e0ff */
[----:B------:R-:W-:Y:S02]  /*ab60*/  LOP3.LUT R24, R25, 0x380, RZ, 0xc0, !PT ;  /* 0x0000038019187812 */ /* 0x000fe400078ec0ff */
[----:B------:R-:W-:Y:S02]  /*ab70*/  LOP3.LUT R28, R29, 0x380, RZ, 0xc0, !PT ;  /* 0x000003801d1c7812 */ /* 0x000fe400078ec0ff */
[----:B------:R-:W-:Y:S02]  /*ab80*/  LOP3.LUT R32, R33, 0x380, RZ, 0xc0, !PT ;  /* 0x0000038021207812 */ /* 0x000fe400078ec0ff */
[----:B------:R-:W-:Y:S01]  /*ab90*/  LOP3.LUT R11, R4, 0x380, RZ, 0xc0, !PT ;  /* 0x00000380040b7812 */ /* 0x000fe200078ec0ff */
[----:B------:R-:W-:Y:S01]  /*aba0*/  IMAD R7, R8, UR9, R7 ;  /* 0x0000000908077c24 */ /* 0x000fe2000f8e0207 */
[----:B------:R-:W-:Y:S01]  /*abb0*/  LOP3.LUT R40, R41, 0x380, RZ, 0xc0, !PT ;  /* 0x0000038029287812 */ /* 0x000fe200078ec0ff */
[----:B------:R-:W5:Y:S01]  /*abc0*/  LD.E.128 R44, desc[UR44][R44.64] ;  /* 0x0000002c2c2c7980 */ /* 0x000f62000c101d00 */
[----:B------:R-:W-:-:S02]  /*abd0*/  SHF.R.U64 R36, R36, 0x3, RZ ;  /* 0x0000000324247819 */ /* 0x000fc400000012ff */
[----:B------:R-:W-:Y:S02]  /*abe0*/  LOP3.LUT R48, R49, 0x380, RZ, 0xc0, !PT ;  /* 0x0000038031307812 */ /* 0x000fe400078ec0ff */
[----:B------:R-:W-:Y:S02]  /*abf0*/  LOP3.LUT R72, R73, 0x380, RZ, 0xc0, !PT ;  /* 0x0000038049487812 */ /* 0x000fe400078ec0ff */
[----:B------:R-:W-:Y:S02]  /*ac00*/  SHF.R.U64 R24, R24, 0x3, RZ ;  /* 0x0000000318187819 */ /* 0x000fe400000012ff */
[----:B------:R-:W-:Y:S02]  /*ac10*/  SHF.R.U64 R28, R28, 0x3, RZ ;  /* 0x000000031c1c7819 */ /* 0x000fe400000012ff */
[----:B------:R-:W-:Y:S02]  /*ac20*/  SHF.R.U64 R32, R32, 0x3, RZ ;  /* 0x0000000320207819 */ /* 0x000fe400000012ff */
[----:B------:R-:W-:-:S02]  /*ac30*/  SHF.R.U64 R40, R40, 0x3, RZ ;  /* 0x0000000328287819 */ /* 0x000fc400000012ff */
[----:B------:R-:W-:Y:S01]  /*ac40*/  LOP3.LUT R36, R36, R37, RZ, 0x3c, !PT ;  /* 0x0000002524247212 */ /* 0x000fe200078e3cff */
[--C-:B------:R-:W-:Y:S01]  /*ac50*/  IMAD.X R37, RZ, RZ, R5.reuse, P0 ;  /* 0x000000ffff257224 */ /* 0x100fe200000e0605 */
[----:B------:R-:W-:Y:S02]  /*ac60*/  SHF.R.U64 R48, R48, 0x3, RZ ;  /* 0x0000000330307819 */ /* 0x000fe400000012ff */
[----:B------:R-:W-:Y:S02]  /*ac70*/  IADD3 R65, P0, R4, 0xc000, RZ ;  /* 0x0000c00004417810 */ /* 0x000fe40007f1e0ff */
[----:B------:R-:W-:Y:S01]  /*ac80*/  SHF.R.U64 R72, R72, 0x3, RZ ;  /* 0x0000000348487819 */ /* 0x000fe200000012ff */
[----:B------:R-:W5:Y:S01]  /*ac90*/  LD.E.128 R36, desc[UR44][R36.64] ;  /* 0x0000002c24247980 */ /* 0x000f62000c101d00 */
        /* <DEDUP_REMOVED lines=10> */
[C---:B------:R-:W-:Y:S01]  /*ad40*/  IADD3 R53, P4, R4.reuse, 0x9000, RZ ;  /* 0x0000900004357810 */ /* 0x040fe20007f9e0ff */
[----:B------:R-:W5:Y:S01]  /*ad50*/  LD.E.128 R24, desc[UR44][R24.64] ;  /* 0x0000002c18187980 */ /* 0x000f62000c101d00 */
[----:B------:R-:W-:-:S02]  /*ad60*/  IADD3 R57, P5, R4, 0xa000, RZ ;  /* 0x0000a00004397810 */ /* 0x000fc40007fbe0ff */
[C---:B------:R-:W-:Y:S01]  /*ad70*/  IADD3 R61, P6, R4.reuse, 0xb000, RZ ;  /* 0x0000b000043d7810 */ /* 0x040fe20007fde0ff */
[----:B------:R-:W5:Y:S01]  /*ad80*/  LD.E.128 R28, desc[UR44][R28.64] ;  /* 0x0000002c1c1c7980 */ /* 0x000f62000c101d00 */
[----:B------:R-:W-:Y:S02]  /*ad90*/  IADD3 R69, P1, R4, 0xd000, RZ ;  /* 0x0000d00004457810 */ /* 0x000fe40007f3e0ff */
[----:B------:R-:W-:Y:S01]  /*ada0*/  LOP3.LUT R64, R65, 0x380, RZ, 0xc0, !PT ;  /* 0x0000038041407812 */ /* 0x000fe200078ec0ff */
[----:B------:R-:W5:Y:S01]  /*adb0*/  LD.E.128 R32, desc[UR44][R32.64] ;  /* 0x0000002c20207980 */ /* 0x000f62000c101d00 */
[----:B------:R-:W-:Y:S01]  /*adc0*/  LOP3.LUT R72, R72, R73, RZ, 0x3c, !PT ;  /* 0x0000004948487212 */ /* 0x000fe200078e3cff */
[----:B------:R-:W-:Y:S01]  /*add0*/  IMAD.X R73, RZ, RZ, R5, P2 ;  /* 0x000000ffff497224 */ /* 0x000fe200010e0605 */
[----:B------:R-:W-:Y:S01]  /*ade0*/  IADD3 R12, P3, R4, 0xf000, RZ ;  /* 0x0000f000040c7810 */ /* 0x000fe20007f7e0ff */
[----:B------:R-:W5:Y:S01]  /*adf0*/  LD.E.128 R40, desc[UR44][R40.64] ;  /* 0x0000002c28287980 */ /* 0x000f62000c101d00 */
[----:B--2---:R-:W-:-:S02]  /*ae00*/  ISETP.NE.AND P2, PT, R18, 0x1, PT ;  /* 0x000000011200780c */ /* 0x004fc40003f45270 */
[----:B------:R-:W-:Y:S01]  /*ae10*/  LOP3.LUT R52, R53, 0x380, RZ, 0xc0, !PT ;  /* 0x0000038035347812 */ /* 0x000fe200078ec0ff */
[----:B------:R-:W-:Y:S01]  /*ae20*/  IMAD.X R77, RZ, RZ, R5, P3 ;  /* 0x000000ffff4d7224 */ /* 0x000fe200018e0605 */
[----:B------:R-:W-:Y:S01]  /*ae30*/  LOP3.LUT R56, R57, 0x380, RZ, 0xc0, !PT ;  /* 0x0000038039387812 */ /* 0x000fe200078ec0ff */
[----:B------:R-:W5:Y:S01]  /*ae40*/  LD.E.128 R48, desc[UR44][R48.64] ;  /* 0x0000002c30307980 */ /* 0x000f62000c101d00 */
[----:B------:R-:W-:Y:S02]  /*ae50*/  LOP3.LUT R60, R61, 0x380, RZ, 0xc0, !PT ;  /* 0x000003803d3c7812 */ /* 0x000fe400078ec0ff */
[----:B------:R-:W-:Y:S01]  /*ae60*/  LOP3.LUT R68, R69, 0x380, RZ, 0xc0, !PT ;  /* 0x0000038045447812 */ /* 0x000fe200078ec0ff */
[----:B------:R-:W5:Y:S01]  /*ae70*/  LD.E.128 R72, desc[UR44][R72.64] ;  /* 0x0000002c48487980 */ /* 0x000f62000c101d00 */
[----:B------:R-:W-:Y:S02]  /*ae80*/  SHF.R.U64 R64, R64, 0x3, RZ ;  /* 0x0000000340407819 */ /* 0x000fe400000012ff */
[----:B------:R-:W-:Y:S01]  /*ae90*/  SHF.R.U64 R11, R11, 0x3, RZ ;  /* 0x000000030b0b7819 */ /* 0x000fe200000012ff */
[----:B------:R-:W0:Y:S01]  /*aea0*/  @P2 LDC R81, c[0x0][0xcec] ;  /* 0x00033b00ff512b82 */ /* 0x000e220000000800 */
[----:B------:R-:W-:-:S02]  /*aeb0*/  LOP3.LUT R9, R12, 0x380, RZ, 0xc0, !PT ;  /* 0x000003800c097812 */ /* 0x000fc400078ec0ff */
[----:B------:R-:W-:Y:S02]  /*aec0*/  SHF.R.U64 R52, R52, 0x3, RZ ;  /* 0x0000000334347819 */ /* 0x000fe400000012ff */
[----:B------:R-:W-:Y:S02]  /*aed0*/  SHF.R.U64 R56, R56, 0x3, RZ ;  /* 0x0000000338387819 */ /* 0x000fe400000012ff */
[----:B------:R-:W-:Y:S01]  /*aee0*/  SHF.R.U64 R60, R60, 0x3, RZ ;  /* 0x000000033c3c7819 */ /* 0x000fe200000012ff */
[----:B------:R-:W1:Y:S01]  /*aef0*/  @P2 LDC R83, c[0x0][0xcf0] ;  /* 0x00033c00ff532b82 */ /* 0x000e620000000800 */
[----:B------:R-:W-:Y:S02]  /*af00*/  SHF.R.U64 R68, R68, 0x3, RZ ;  /* 0x0000000344447819 */ /* 0x000fe400000012ff */
[----:B------:R-:W-:Y:S01]  /*af10*/  LOP3.LUT R64, R64, R65, RZ, 0x3c, !PT ;  /* 0x0000004140407212 */ /* 0x000fe200078e3cff */
[----:B------:R-:W-:Y:S01]  /*af20*/  IMAD.X R65, RZ, RZ, R5, P0 ;  /* 0x000000ffff417224 */ /* 0x000fe200000e0605 */
[----:B------:R-:W-:-:S02]  /*af30*/  LOP3.LUT R4, R11, R4, RZ, 0x3c, !PT ;  /* 0x000000040b047212 */ /* 0x000fc400078e3cff */
[----:B------:R-:W-:Y:S02]  /*af40*/  SHF.R.U64 R9, R9, 0x3, RZ ;  /* 0x0000000309097819 */ /* 0x000fe400000012ff */
[----:B------:R-:W-:Y:S01]  /*af50*/  ISETP.GE.AND P0, PT, R198, UR10, PT ;  /* 0x0000000ac6007c0c */ /* 0x000fe2000bf06270 */
        /* <DEDUP_REMOVED lines=9> */
[----:B------:R-:W-:Y:S01]  /*aff0*/  LOP3.LUT R76, R9, R12, RZ, 0x3c, !PT ;  /* 0x0000000c094c7212 */ /* 0x000fe200078e3cff */
[----:B------:R-:W-:Y:S01]  /*b000*/  IMAD.WIDE.U32 R8, R8, UR8, RZ ;  /* 0x0000000808087c25 */ /* 0x000fe2000f8e00ff */
[----:B------:R2:W5:Y:S01]  /*b010*/  LD.E.128 R12, desc[UR44][R4.64] ;  /* 0x0000002c040c7980 */ /* 0x000562000c101d00 */
[----:B------:R-:W-:Y:S01]  /*b020*/  ISETP.GE.AND P1, PT, R16, UR10, PT ;  /* 0x0000000a10007c0c */ /* 0x000fe2000bf26270 */
[----:B------:R-:W-:Y:S01]  /*b030*/  ULDC.64 UR8, c[0x0][0xbe8] ;  /* 0x0002fa0000087ab9 */ /* 0x000fe20000000a00 */
[----:B------:R-:W-:Y:S01]  /*b040*/  IMAD.IADD R9, R9, 0x1, R7 ;  /* 0x0000000109097824 */ /* 0x000fe200078e0207 */
[----:B------:R-:W-:Y:S01]  /*b050*/  LOP3.LUT R7, R10, 0xfffffff8, RZ, 0xc0, !PT ;  /* 0xfffffff80a077812 */ /* 0x000fe200078ec0ff */
[----:B------:R-:W5:Y:S01]  /*b060*/  LD.E.128 R52, desc[UR44][R52.64] ;  /* 0x0000002c34347980 */ /* 0x000f62000c101d00 */
[----:B------:R-:W-:-:S03]  /*b070*/  VIADD R152, R16, 0x1c0 ;  /* 0x000001c010987836 */ /* 0x000fc60000000000 */
[----:B------:R-:W5:Y:S01]  /*b080*/  LD.E.128 R56, desc[UR44][R56.64] ;  /* 0x0000002c38387980 */ /* 0x000f62000c101d00 */
[----:B--2---:R-:W-:Y:S02]  /*b090*/  SEL R5, RZ, 0xffffffff, P0 ;  /* 0xffffffffff057807 */ /* 0x004fe40000000000 */
[----:B------:R-:W-:Y:S01]  /*b0a0*/  ISETP.GE.AND P0, PT, R197, UR10, PT ;  /* 0x0000000ac5007c0c */ /* 0x000fe2000bf06270 */
[----:B------:R-:W5:Y:S02]  /*b0b0*/  LD.E.128 R60, desc[UR44][R60.64] ;  /* 0x0000002c3c3c7980 */ /* 0x000f64000c101d00 */
[----:B------:R-:W-:Y:S01]  /*b0c0*/  IMAD.SHL.U32 R11, R5, 0x2, RZ ;  /* 0x00000002050b7824 */ /* 0x000fe200078e00ff */
[----:B------:R-:W-:Y:S01]  /*b0d0*/  SEL R5, RZ, 0xffffffff, P0 ;  /* 0xffffffffff057807 */ /* 0x000fe20000000000 */
[----:B------:R-:W5:Y:S01]  /*b0e0*/  LD.E.128 R68, desc[UR44][R68.64] ;  /* 0x0000002c44447980 */ /* 0x000f62000c101d00 */
[----:B------:R-:W-:Y:S01]  /*b0f0*/  ISETP.GE.AND P0, PT, R196, UR10, PT ;  /* 0x0000000ac4007c0c */ /* 0x000fe2000bf06270 */
[----:B------:R-:W-:Y:S01]  /*b100*/  IMAD.IADD R10, R0, 0x1, -R7 ;  /* 0x00000001000a7824 */ /* 0x000fe200078e0a07 */
[----:B------:R-:W-:Y:S01]  /*b110*/  SEL R4, RZ, 0x1, P1 ;  /* 0x00000001ff047807 */ /* 0x000fe20000800000 */
[----:B------:R-:W5:Y:S01]  /*b120*/  LD.E.128 R76, desc[UR44][R76.64] ;  /* 0x0000002c4c4c7980 */ /* 0x000f62000c101d00 */
[----:B------:R-:W-:Y:S01]  /*b130*/  SEL R0, RZ, 0xffffffff, P0 ;  /* 0xffffffffff007807 */ /* 0x000fe20000000000 */
[----:B------:R-:W-:Y:S01]  /*b140*/  IMAD.SHL.U32 R5, R5, 0x4, RZ ;  /* 0x0000000405057824 */ /* 0x000fe200078e00ff */
[----:B------:R-:W-:Y:S01]  /*b150*/  LOP3.LUT R4, R11, 0x2, R4, 0xe2, !PT ;  /* 0x000000020b047812 */ /* 0x000fe200078ee204 */
[----:B------:R-:W-:Y:S01]  /*b160*/  IMAD.WIDE.U32 R8, R193, UR8, R8 ;  /* 0x00000008c1087c25 */ /* 0x000fe2000f8e0008 */
[----:B------:R-:W-:Y:S01]  /*b170*/  ISETP.GE.AND P1, PT, R195, UR10, PT ;  /* 0x0000000ac3007c0c */ /* 0x000fe2000bf26270 */
[----:B------:R-:W-:Y:S01]  /*b180*/  @!PT LDS RZ, [RZ] ;  /* 0x00000000fffff984 */ /* 0x000fe20000000800 */
[----:B------:R-:W-:Y:S01]  /*b190*/  @!PT LDS RZ, [RZ] ;  /* 0x00000000fffff984 */ /* 0x000fe20000000800 */
[----:B------:R-:W-:Y:S01]  /*b1a0*/  @!PT LDS RZ, [RZ] ;  /* 0x00000000fffff984 */ /* 0x000fe20000000800 */
[----:B------:R-:W-:Y:S01]  /*b1b0*/  @!PT LDS RZ, [RZ] ;  /* 0x00000000fffff984 */ /* 0x000fe20000000800 */
[----:B------:R2:W-:Y:S06]  /*b1c0*/  MEMBAR.ALL.CTA ;  /* 0x0000000000007992 */ /* 0x0005ec0000008000 */
[----:B--2---:R-:W2:Y:S01]  /*b1d0*/  FENCE.VIEW.ASYNC.S ;  /* 0x00000000000073c6 */ /* 0x004ea20000000000 */
[----:B------:R-:W-:Y:S01]  /*b1e0*/  IMAD.SHL.U32 R7, R0, 0x8, RZ ;  /* 0x0000000800077824 */ /* 0x000fe200078e00ff */
[----:B------:R-:W-:Y:S01]  /*b1f0*/  LOP3.LUT R4, R5, 0x4, R4, 0xe2, !PT ;  /* 0x0000000405047812 */ /* 0x000fe200078ee204 */
[----:B------:R-:W-:-:S02]  /*b200*/  IMAD.U32 R11, RZ, RZ, UR42 ;  /* 0x0000002aff0b7e24 */ /* 0x000fc4000f8e00ff */
[----:B------:R-:W-:Y:S01]  /*b210*/  IMAD R0, R10, 0x20, R3 ;  /* 0x000000200a007824 */ /* 0x000fe200078e0203 */
[----:B------:R-:W-:Y:S01]  /*b220*/  SHF.R.S32.HI R5, RZ, 0x1f, R192 ;  /* 0x0000001fff057819 */ /* 0x000fe200000114c0 */
[----:B------:R-:W-:Y:S01]  /*b230*/  IMAD R9, R193, UR9, R9 ;  /* 0x00000009c1097c24 */ /* 0x000fe2000f8e0209 */
[----:B------:R-:W-:Y:S01]  /*b240*/  LOP3.LUT R4, R7, 0x8, R4, 0xe2, !PT ;  /* 0x0000000807047812 */ /* 0x000fe200078ee204 */
[----:B------:R-:W-:Y:S01]  /*b250*/  IMAD R10, R11, 0x40, R0 ;  /* 0x000000400b0a7824 */ /* 0x000fe200078e0200 */
[----:B------:R-:W-:Y:S01]  /*b260*/  ULDC.64 UR8, c[0x0][0xbf0] ;  /* 0x0002fc0000087ab9 */ /* 0x000fe20000000a00 */
[----:B------:R-:W-:Y:S01]  /*b270*/  SEL R7, RZ, 0xffffffff, P1 ;  /* 0xffffffffff077807 */ /* 0x000fe20000800000 */
[----:B------:R-:W-:Y:S01]  /*b280*/  IMAD R5, R5, UR8, RZ ;  /* 0x0000000805057c24 */ /* 0x000fe2000f8e02ff */
[----:B------:R-:W-:Y:S01]  /*b290*/  ISETP.GE.AND P0, PT, R194, UR10, PT ;  /* 0x0000000ac2007c0c */ /* 0x000fe2000bf06270 */
[----:B0-----:R-:W-:-:S04]  /*b2a0*/  @P2 IMAD.HI.U32 R0, R10, R81, RZ ;  /* 0x000000510a002227 */ /* 0x001fc800078e00ff */
[----:B------:R-:W-:Y:S02]  /*b2b0*/  IMAD R11, R192, UR9, R5 ;  /* 0x00000009c00b7c24 */ /* 0x000fe4000f8e0205 */
[----:B------:R-:W-:Y:S01]  /*b2c0*/  IMAD.SHL.U32 R81, R7, 0x10, RZ ;  /* 0x0000001007517824 */ /* 0x000fe200078e00ff */
[----:B------:R-:W-:Y:S01]  /*b2d0*/  SEL R7, RZ, 0xffffffff, P0 ;  /* 0xffffffffff077807 */ /* 0x000fe20000000000 */
[----:B------:R-:W-:Y:S01]  /*b2e0*/  IMAD.MOV.U32 R5, RZ, RZ, R10 ;  /* 0x000000ffff057224 */ /* 0x000fe200078e000a */
[----:B-1----:R-:W-:Y:S02]  /*b2f0*/  @P2 SHF.R.U32.HI R5, RZ, R83, R0 ;  /* 0x00000053ff052219 */ /* 0x002fe40000011600 */
[----:B------:R-:W-:Y:S01]  /*b300*/  LOP3.LUT R4, R81, 0x10, R4, 0xe2, !PT ;  /* 0x0000001051047812 */ /* 0x000fe200078ee204 */
[----:B------:R-:W-:Y:S01]  /*b310*/  IMAD.SHL.U32 R81, R7, 0x20, RZ ;  /* 0x0000002007517824 */ /* 0x000fe200078e00ff */
[--C-:B------:R-:W-:Y:S01]  /*b320*/  SHF.R.S32.HI R0, RZ, 0x1f, R5.reuse ;  /* 0x0000001fff007819 */ /* 0x100fe20000011405 */
[----:B------:R-:W-:-:S02]  /*b330*/  IMAD.MOV R7, RZ, RZ, -R5 ;  /* 0x000000ffff077224 */ /* 0x000fc400078e0a05 */
[----:B------:R-:W-:Y:S01]  /*b340*/  IMAD.WIDE.U32 R8, R192, UR8, R8 ;  /* 0x00000008c0087c25 */ /* 0x000fe2000f8e0008 */
[----:B------:R-:W-:-:S03]  /*b350*/  ULDC.64 UR8, c[0x0][0xbe0] ;  /* 0x0002f80000087ab9 */ /* 0x000fc60000000a00 */
[----:B------:R-:W-:Y:S02]  /*b360*/  IMAD R0, R0, UR8, RZ ;  /* 0x0000000800007c24 */ /* 0x000fe4000f8e02ff */
[----:B------:R-:W-:Y:S02]  /*b370*/  IMAD R7, R18, R7, R10 ;  /* 0x0000000712077224 */ /* 0x000fe400078e020a */
[----:B------:R-:W-:Y:S01]  /*b380*/  IMAD.IADD R9, R9, 0x1, R11 ;  /* 0x0000000109097824 */ /* 0x000fe200078e020b */
[----:B------:R-:W-:Y:S01]  /*b390*/  ISETP.GE.AND P0, PT, R153, UR10, PT ;  /* 0x0000000a99007c0c */ /* 0x000fe2000bf06270 */
[C---:B------:R-:W-:Y:S01]  /*b3a0*/  IMAD R11, R5.reuse, UR9, R0 ;  /* 0x00000009050b7c24 */ /* 0x040fe2000f8e0200 */
[----:B------:R-:W-:Y:S01]  /*b3b0*/  SHF.R.S32.HI R0, RZ, 0x1f, R7 ;  /* 0x0000001fff007819 */ /* 0x000fe20000011407 */
[----:B------:R-:W-:Y:S01]  /*b3c0*/  IMAD.WIDE.U32 R8, R5, UR8, R8 ;  /* 0x0000000805087c25 */ /* 0x000fe2000f8e0008 */
[----:B------:R-:W-:Y:S01]  /*b3d0*/  ULDC.64 UR8, c[0x0][0xbd8] ;  /* 0x0002f60000087ab9 */ /* 0x000fe20000000a00 */
[----:B------:R-:W-:-:S02]  /*b3e0*/  LOP3.LUT R4, R81, 0x20, R4, 0xe2, !PT ;  /* 0x0000002051047812 */ /* 0x000fc400078ee204 */
[----:B------:R-:W-:Y:S01]  /*b3f0*/  IMAD.U32 R80, RZ, RZ, UR42 ;  /* 0x0000002aff507e24 */ /* 0x000fe2000f8e00ff */
[----:B------:R-:W-:Y:S01]  /*b400*/  SEL R5, RZ, 0x40, P0 ;  /* 0x00000040ff057807 */ /* 0x000fe20000000000 */
[----:B------:R-:W-:Y:S01]  /*b410*/  IMAD.IADD R9, R9, 0x1, R11 ;  /* 0x0000000109097824 */ /* 0x000fe200078e020b */
[----:B------:R-:W-:Y:S01]  /*b420*/  ISETP.GE.AND P0, PT, R152, UR10, PT ;  /* 0x0000000a98007c0c */ /* 0x000fe2000bf06270 */
[----:B------:R-:W-:Y:S02]  /*b430*/  IMAD R10, R0, UR8, RZ ;  /* 0x00000008000a7c24 */ /* 0x000fe4000f8e02ff */
[----:B------:R-:W-:Y:S02]  /*b440*/  IMAD R81, R80, 0x40, R3 ;  /* 0x0000004050517824 */ /* 0x000fe400078e0203 */
        /* <DEDUP_REMOVED lines=12> */
[----:B--2---:R0:W1:Y:S01]  /*b510*/  SHFL.IDX PT, R4, R18, RZ, 0x181f ;  /* 0x00181fff12047589 */ /* 0x00406200000e0000 */
[----:B------:R-:W-:Y:S02]  /*b520*/  BSSY B1, `(.L_x_1036) ;  /* 0x000002b000017945 */ /* 0x000fe40003800000 */
[----:B------:R-:W-:Y:S01]  /*b530*/  SYNCS.ARRIVE.TRANS64.RED.A1T0 RZ, [UR7], RZ ;  /* 0x000000ffffff79a7 */ /* 0x000fe20008100407 */
[----:B------:R0:W2:Y:S01]  /*b540*/  SHFL.IDX PT, R5, R80, RZ, 0x181f ;  /* 0x00181fff50057589 */ /* 0x0000a200000e0000 */
[----:B------:R-:W-:Y:S02]  /*b550*/  LOP3.LUT R3, R0, R3, RZ, 0xfc, !PT ;  /* 0x0000000300037212 */ /* 0x000fe400078efcff */
[----:B------:R-:W-:Y:S01]  /*b560*/  SHF.R.S32.HI R154, RZ, 0x1f, R198 ;  /* 0x0000001fff9a7819 */ /* 0x000fe200000114c6 */
        /* <DEDUP_REMOVED lines=8> */
[----:B-1----:R-:W-:Y:S01]  /*b5f0*/  @!P1 LEA R8, P2, R198, R4, 0x1 ;  /* 0x00000004c6089211 */ /* 0x002fe200078408ff */
[----:B--2---:R-:W-:-:S03]  /*b600*/  @!P0 IMAD.WIDE R10, R16, 0x2, R4 ;  /* 0x00000002100a8825 */ /* 0x004fc600078e0204 */
[----:B------:R-:W-:Y:S02]  /*b610*/  @!P1 LEA.HI.X R9, R198, R5, R154, 0x1, P2 ;  /* 0x00000005c6099211 */ /* 0x000fe400010f0c9a */
[----:B------:R-:W-:Y:S01]  /*b620*/  ISETP.GE.AND P2, PT, R195, UR10, PT ;  /* 0x0000000ac3007c0c */ /* 0x000fe2000bf46270 */
[----:B-----5:R1:W-:Y:S01]  /*b630*/  @!P0 ST.E.128 desc[UR44][R10.64], R12 ;  /* 0x0000000c0a008985 */ /* 0x0203e2000c101d2c */
[----:B------:R-:W-:-:S03]  /*b640*/  LOP3.LUT P0, RZ, R0, 0x40, RZ, 0xc0, !PT ;  /* 0x0000004000ff7812 */ /* 0x000fc6000780c0ff */
[----:B------:R2:W-:Y:S01]  /*b650*/  @!P1 ST.E.128 desc[UR44][R8.64], R24 ;  /* 0x0000001808009985 */ /* 0x0005e2000c101d2c */
[----:B------:R-:W-:Y:S02]  /*b660*/  ISETP.GE.AND P1, PT, R194, UR10, PT ;  /* 0x0000000ac2007c0c */ /* 0x000fe4000bf26270 */
[CC--:B-1----:R-:W-:Y:S02]  /*b670*/  @!P3 LEA R14, P6, R196.reuse, R4.reuse, 0x1 ;  /* 0x00000004c40eb211 */ /* 0x0c2fe400078c08ff */
[CC--:B--2---:R-:W-:Y:S02]  /*b680*/  @!P4 LEA R24, P5, R197.reuse, R4.reuse, 0x1 ;  /* 0x00000004c518c211 */ /* 0x0c4fe400078a08ff */
[-C--:B------:R-:W-:Y:S02]  /*b690*/  @!P3 LEA.HI.X R15, R196, R5.reuse, R85, 0x1, P6 ;  /* 0x00000005c40fb211 */ /* 0x080fe400030f0c55 */
[----:B------:R-:W-:Y:S02]  /*b6a0*/  @!P4 LEA.HI.X R25, R197, R5, R7, 0x1, P5 ;  /* 0x00000005c519c211 */ /* 0x000fe400028f0c07 */
[----:B------:R-:W-:-:S02]  /*b6b0*/  @!P2 LEA R12, P5, R195, R4, 0x1 ;  /* 0x00000004c30ca211 */ /* 0x000fc400078a08ff */
[----:B------:R-:W-:Y:S01]  /*b6c0*/  LOP3.LUT P6, RZ, R3, 0x80, RZ, 0xc0, !PT ;  /* 0x0000008003ff7812 */ /* 0x000fe200078cc0ff */
[----:B------:R3:W-:Y:S01]  /*b6d0*/  @!P4 ST.E.128 desc[UR44][R24.64], R32 ;  /* 0x000000201800c985 */ /* 0x0007e2000c101d2c */
[-C--:B------:R-:W-:Y:S02]  /*b6e0*/  @!P2 LEA.HI.X R13, R195, R5.reuse, R83, 0x1, P5 ;  /* 0x00000005c30da211 */ /* 0x080fe400028f0c53 */
[----:B------:R-:W-:Y:S01]  /*b6f0*/  SHF.R.S32.HI R7, RZ, 0x1f, R194 ;  /* 0x0000001fff077819 */ /* 0x000fe200000114c2 */
[----:B------:R3:W-:Y:S01]  /*b700*/  @!P3 ST.E.128 desc[UR44][R14.64], R40 ;  /* 0x000000280e00b985 */ /* 0x0007e2000c101d2c */
[C---:B------:R-:W-:Y:S02]  /*b710*/  @!P1 LEA R10, P5, R194.reuse, R4, 0x1 ;  /* 0x00000004c20a9211 */ /* 0x040fe400078a08ff */
[----:B------:R-:W-:Y:S01]  /*b720*/  SHF.R.S32.HI R9, RZ, 0x1f, R153 ;  /* 0x0000001fff097819 */ /* 0x000fe20000011499 */
[----:B------:R3:W-:Y:S01]  /*b730*/  @!P2 ST.E.128 desc[UR44][R12.64], R48 ;  /* 0x000000300c00a985 */ /* 0x0007e2000c101d2c */
[----:B------:R-:W-:-:S02]  /*b740*/  @!P1 LEA.HI.X R11, R194, R5, R7, 0x1, P5 ;  /* 0x00000005c20b9211 */ /* 0x000fc400028f0c07 */
[CC--:B------:R-:W-:Y:S02]  /*b750*/  @P0 LEA R8, P5, R153.reuse, R4.reuse, 0x1 ;  /* 0x0000000499080211 */ /* 0x0c0fe400078a08ff */
[----:B------:R-:W-:Y:S01]  /*b760*/  SHF.R.S32.HI R7, RZ, 0x1f, R152 ;  /* 0x0000001fff077819 */ /* 0x000fe20000011498 */
[----:B------:R3:W-:Y:S01]  /*b770*/  @!P1 ST.E.128 desc[UR44][R10.64], R56 ;  /* 0x000000380a009985 */ /* 0x0007e2000c101d2c */
[----:B------:R-:W-:Y:S02]  /*b780*/  @P0 LEA.HI.X R9, R153, R5, R9, 0x1, P5 ;  /* 0x0000000599090211 */ /* 0x000fe400028f0c09 */
[----:B------:R-:W-:-:S03]  /*b790*/  @P6 LEA R4, P5, R152, R4, 0x1 ;  /* 0x0000000498046211 */ /* 0x000fc600078a08ff */
[----:B------:R3:W-:Y:S01]  /*b7a0*/  @P0 ST.E.128 desc[UR44][R8.64], R64 ;  /* 0x0000004008000985 */ /* 0x0007e2000c101d2c */
[----:B------:R-:W-:-:S05]  /*b7b0*/  @P6 LEA.HI.X R5, R152, R5, R7, 0x1, P5 ;  /* 0x0000000598056211 */ /* 0x000fca00028f0c07 */
[----:B------:R3:W-:Y:S04]  /*b7c0*/  @P6 ST.E.128 desc[UR44][R4.64], R72 ;  /* 0x0000004804006985 */ /* 0x0007e8000c101d2c */
.L_x_1037:
[----:B------:R-:W-:Y:S05]  /*b7d0*/  BSYNC B1 ;  /* 0x0000000000017941 */ /* 0x000fea0003800000 */
.L_x_1036:
[----:B------:R-:W-:Y:S01]  /*b7e0*/  VIADD R7, R81, 0x20 ;  /* 0x0000002051077836 */ /* 0x000fe20000000000 */
[----:B--23--:R2:W3:Y:S04]  /*b7f0*/  SHFL.IDX PT, R5, R80, 0x1, 0x181f ;  /* 0x00381f0050057f89 */ /* 0x00c4e800000e0000 */
[----:B------:R-:W-:Y:S01]  /*b800*/  ISETP.GE.AND P0, PT, R7, R82, PT ;  /* 0x000000520700720c */ /* 0x000fe20003f06270 */
[----:B-1----:R2:W1:-:S12]  /*b810*/  SHFL.IDX PT, R4, R18, 0x1, 0x181f ;  /* 0x00381f0012047f89 */ /* 0x00245800000e0000 */
[----:B--2---:R-:W-:Y:S05]  /*b820*/  @P0 BRA `(.L_x_1038) ;  /* 0x0000002800000947 */ /* 0x004fea0003800000 */
[----:B------:R-:W-:Y:S02]  /*b830*/  ISETP.GE.AND P0, PT, R198, UR10, PT ;  /* 0x0000000ac6007c0c */ /* 0x000fe4000bf06270 */
[----:B------:R-:W-:Y:S02]  /*b840*/  ISETP.GE.AND P5, PT, R16, UR10, PT ;  /* 0x0000000a10007c0c */ /* 0x000fe4000bfa6270 */
[----:B------:R-:W-:Y:S02]  /*b850*/  ISETP.GE.AND P2, PT, R197, UR10, PT ;  /* 0x0000000ac5007c0c */ /* 0x000fe4000bf46270 */
[----:B------:R-:W-:Y:S02]  /*b860*/  ISETP.GE.AND P1, PT, R196, UR10, PT ;  /* 0x0000000ac4007c0c */ /* 0x000fe4000bf26270 */
[----:B------:R-:W-:Y:S02]  /*b870*/  ISETP.GE.AND P3, PT, R195, UR10, PT ;  /* 0x0000000ac3007c0c */ /* 0x000fe4000bf66270 */
[----:B------:R-:W-:-:S02]  /*b880*/  SHF.R.S32.HI R7, RZ, 0x1f, R197 ;  /* 0x0000001fff077819 */ /* 0x000fc400000114c5 */
[----:B-----5:R-:W-:Y:S02]  /*b890*/  SHF.R.S32.HI R27, RZ, 0x1f, R194 ;  /* 0x0000001fff1b7819 */ /* 0x020fe400000114c2 */
[----:B-1----:R-:W-:Y:S01]  /*b8a0*/  @!P0 LEA R10, P4, R198, R4, 0x1 ;  /* 0x00000004c60a8211 */ /* 0x002fe200078808ff */
[----:B---3--:R-:W-:Y:S01]  /*b8b0*/  @!P5 IMAD.WIDE R8, R16, 0x2, R4 ;  /* 0x000000021008d825 */ /* 0x008fe200078e0204 */
[----:B------:R-:W-:Y:S02]  /*b8c0*/  SHF.R.S32.HI R33, RZ, 0x1f, R153 ;  /* 0x0000001fff217819 */ /* 0x000fe40000011499 */
[----:B------:R-:W-:Y:S02]  /*b8d0*/  @!P0 LEA.HI.X R11, R198, R5, R154, 0x1, P4 ;  /* 0x00000005c60b8211 */ /* 0x000fe400020f0c9a */
[----:B------:R-:W-:Y:S01]  /*b8e0*/  ISETP.GE.AND P4, PT, R194, UR10, PT ;  /* 0x0000000ac2007c0c */ /* 0x000fe2000bf86270 */
[----:B------:R1:W-:Y:S01]  /*b8f0*/  @!P5 ST.E.128 desc[UR44][R8.64], R20 ;  /* 0x000000140800d985 */ /* 0x0003e2000c101d2c */
[----:B------:R-:W-:-:S02]  /*b900*/  LOP3.LUT P5, RZ, R0, 0x40, RZ, 0xc0, !PT ;  /* 0x0000004000ff7812 */ /* 0x000fc400078ac0ff */
[CC--:B------:R-:W-:Y:S01]  /*b910*/  @!P2 LEA R12, P6, R197.reuse, R4.reuse, 0x1 ;  /* 0x00000004c50ca211 */ /* 0x0c0fe200078c08ff */
[----:B------:R2:W-:Y:S01]  /*b920*/  @!P0 ST.E.128 desc[UR44][R10.64], R28 ;  /* 0x0000001c0a008985 */ /* 0x0005e2000c101d2c */
[----:B------:R-:W-:Y:S02]  /*b930*/  SHF.R.S32.HI R0, RZ, 0x1f, R195 ;  /* 0x0000001fff007819 */ /* 0x000fe400000114c3 */
[----:B------:R-:W-:Y:S02]  /*b940*/  @!P2 LEA.HI.X R13, R197, R5, R7, 0x1, P6 ;  /* 0x00000005c50da211 */ /* 0x000fe400030f0c07 */
[----:B------:R-:W-:Y:S02]  /*b950*/  SHF.R.S32.HI R7, RZ, 0x1f, R196 ;  /* 0x0000001fff077819 */ /* 0x000fe400000114c4 */
[-C--:B------:R-:W-:Y:S01]  /*b960*/  @!P1 LEA R14, P6, R196, R4.reuse, 0x1 ;  /* 0x00000004c40e9211 */ /* 0x080fe200078c08ff */
[----:B------:R2:W-:Y:S01]  /*b970*/  @!P2 ST.E.128 desc[UR44][R12.64], R36 ;  /* 0x000000240c00a985 */ /* 0x0005e2000c101d2c */
[----:B------:R-:W-:-:S02]  /*b980*/  @!P3 LEA R24, P2, R195, R4, 0x1 ;  /* 0x00000004c318b211 */ /* 0x000fc400078408ff */
[-C--:B------:R-:W-:Y:S02]  /*b990*/  @!P4 LEA R26, P0, R194, R4.reuse, 0x1 ;  /* 0x00000004c21ac211 */ /* 0x080fe400078008ff */
[-C--:B------:R-:W-:Y:S02]  /*b9a0*/  @!P1 LEA.HI.X R15, R196, R5.reuse, R7, 0x1, P6 ;  /* 0x00000005c40f9211 */ /* 0x080fe400030f0c07 */
[----:B-1----:R-:W-:Y:S02]  /*b9b0*/  @P5 LEA R8, P6, R153, R4, 0x1 ;  /* 0x0000000499085211 */ /* 0x002fe400078c08ff */
[-C--:B------:R-:W-:Y:S01]  /*b9c0*/  @!P3 LEA.HI.X R25, R195, R5.reuse, R0, 0x1, P2 ;  /* 0x00000005c319b211 */ /* 0x080fe200010f0c00 */
[----:B------:R2:W-:Y:S01]  /*b9d0*/  @!P1 ST.E.128 desc[UR44][R14.64], R44 ;  /* 0x0000002c0e009985 */ /* 0x0005e2000c101d2c */
[-C--:B------:R-:W-:Y:S02]  /*b9e0*/  @!P4 LEA.HI.X R27, R194, R5.reuse, R27, 0x1, P0 ;  /* 0x00000005c21bc211 */ /* 0x080fe400000f0c1b */
[----:B------:R-:W-:Y:S01]  /*b9f0*/  @P5 LEA.HI.X R9, R153, R5, R33, 0x1, P6 ;  /* 0x0000000599095211 */ /* 0x000fe200030f0c21 */
[----:B------:R2:W-:Y:S01]  /*ba00*/  @!P3 ST.E.128 desc[UR44][R24.64], R52 ;  /* 0x000000341800b985 */ /* 0x0005e2000c101d2c */
[----:B------:R-:W-:-:S03]  /*ba10*/  LOP3.LUT P0, RZ, R3, 0x80, RZ, 0xc0, !PT ;  /* 0x0000008003ff7812 */ /* 0x000fc6000780c0ff */
[----:B------:R2:W-:Y:S04]  /*ba20*/  @!P4 ST.E.128 desc[UR44][R26.64], R60 ;  /* 0x0000003c1a00c985 */ /* 0x0005e8000c101d2c */
[----:B------:R2:W-:Y:S06]  /*ba30*/  @P5 ST.E.128 desc[UR44][R8.64], R68 ;  /* 0x0000004408005985 */ /* 0x0005ec000c101d2c */
[----:B------:R-:W-:Y:S05]  /*ba40*/  @!P0 BRA `(.L_x_1038) ;  /* 0x0000002400788947 */ /* 0x000fea0003800000 */
[----:B------:R-:W-:Y:S02]  /*ba50*/  LEA R4, P0, R152, R4, 0x1 ;  /* 0x0000000498047211 */ /* 0x000fe400078008ff */
[----:B------:R-:W-:-:S04]  /*ba60*/  SHF.R.S32.HI R3, RZ, 0x1f, R152 ;  /* 0x0000001fff037819 */ /* 0x000fc80000011498 */
[----:B------:R-:W-:-:S05]  /*ba70*/  LEA.HI.X R5, R152, R5, R3, 0x1, P0 ;  /* 0x0000000598057211 */ /* 0x000fca00000f0c03 */
[----:B------:R4:W-:Y:S01]  /*ba80*/  ST.E.128 desc[UR44][R4.64], R76 ;  /* 0x0000004c04007985 */ /* 0x0009e2000c101d2c */
[----:B------:R-:W-:Y:S05]  /*ba90*/  BRA `(.L_x_1038) ;  /* 0x0000002400647947 */ /* 0x000fea0003800000 */
.L_x_1035:
[----:B------:R-:W2:Y:S01]  /*baa0*/  LDL R0, [R1+0x2c] ;  /* 0x00002c0001007983 */ /* 0x000ea20000100800 */
[----:B------:R-:W-:Y:S01]  /*bab0*/  ULDC.64 UR8, c[0x0][0xc08] ;  /* 0x0003020000087ab9 */ /* 0x000fe20000000a00 */
[----:B0-----:R-:W-:Y:S01]  /*bac0*/  SHF.R.S32.HI R3, RZ, 0x1f, R192 ;  /* 0x0000001fff037819 */ /* 0x001fe200000114c0 */
[----:B------:R-:W-:Y:S01]  /*bad0*/  IMAD R7, R7, UR8, RZ ;  /* 0x0000000807077c24 */ /* 0x000fe2000f8e02ff */
[----:B------:R-:W-:Y:S01]  /*bae0*/  ULDC.64 UR10, c[0x0][0xc40] ;  /* 0x00031000000a7ab9 */ /* 0x000fe20000000a00 */
[----:B------:R-:W-:Y:S01]  /*baf0*/  IMAD.U32 R4, RZ, RZ, UR42 ;  /* 0x0000002aff047e24 */ /* 0x000fe2000f8e00ff */
[----:B------:R-:W-:Y:S01]  /*bb00*/  ULDC.64 UR12, c[0x0][0xc30] ;  /* 0x00030c00000c7ab9 */ /* 0x000fe20000000a00 */
[C---:B------:R-:W-:Y:S01]  /*bb10*/  IMAD R7, R8.reuse, UR9, R7 ;  /* 0x0000000908077c24 */ /* 0x040fe2000f8e0207 */
[----:B------:R-:W-:Y:S01]  /*bb20*/  BSSY B1, `(.L_x_1039) ;  /* 0x00000d5000017945 */ /* 0x000fe20003800000 */
[----:B------:R-:W-:Y:S01]  /*bb30*/  IMAD.WIDE.U32 R8, R8, UR8, RZ ;  /* 0x0000000808087c25 */ /* 0x000fe2000f8e00ff */
[----:B------:R-:W-:Y:S01]  /*bb40*/  ULDC.64 UR8, c[0x0][0xc38] ;  /* 0x00030e0000087ab9 */ /* 0x000fe20000000a00 */
[----:B------:R-:W-:-:S02]  /*bb50*/  SHF.R.S32.HI R22, RZ, 0x1f, R200 ;  /* 0x0000001fff167819 */ /* 0x000fc400000114c8 */
[----:B------:R-:W-:Y:S01]  /*bb60*/  IMAD.IADD R9, R9, 0x1, R7 ;  /* 0x0000000109097824 */ /* 0x000fe200078e0207 */
[----:B------:R-:W-:Y:S01]  /*bb70*/  SHF.R.S32.HI R23, RZ, 0x1f, R201 ;  /* 0x0000001fff177819 */ /* 0x000fe200000114c9 */
[----:B------:R-:W-:Y:S01]  /*bb80*/  IMAD R3, R3, UR10, RZ ;  /* 0x0000000a03037c24 */ /* 0x000fe2000f8e02ff */
[----:B------:R-:W-:Y:S01]  /*bb90*/  SHF.R.S32.HI R152, RZ, 0x1f, R202 ;  /* 0x0000001fff987819 */ /* 0x000fe200000114ca */
[C---:B------:R-:W-:Y:S01]  /*bba0*/  IMAD.WIDE.U32 R8, R193.reuse, UR8, R8 ;  /* 0x00000008c1087c25 */ /* 0x040fe2000f8e0008 */
[----:B------:R-:W-:Y:S01]  /*bbb0*/  ULDC UR8, c[0x0][0xce8] ;  /* 0x00033a0000087ab9 */ /* 0x000fe20000000800 */
[----:B------:R-:W-:Y:S01]  /*bbc0*/  SHF.R.S32.HI R153, RZ, 0x1f, R203 ;  /* 0x0000001fff997819 */ /* 0x000fe200000114cb */
[----:B------:R-:W-:Y:S01]  /*bbd0*/  UISETP.NE.AND UP0, UPT, UR8, 0x1, UPT ;  /* 0x000000010800788c */ /* 0x000fe2000bf05270 */
[----:B------:R-:W-:Y:S01]  /*bbe0*/  IMAD R9, R193, UR9, R9 ;  /* 0x00000009c1097c24 */ /* 0x000fe2000f8e0209 */
[----:B------:R-:W-:Y:S01]  /*bbf0*/  UIMAD UR6, UR6, UR8, URZ ;  /* 0x00000008060672a4 */ /* 0x000fe2000f8e023f */
[C---:B------:R-:W-:Y:S01]  /*bc00*/  IMAD R3, R192.reuse, UR11, R3 ;  /* 0x0000000bc0037c24 */ /* 0x040fe2000f8e0203 */
[----:B------:R-:W-:Y:S01]  /*bc10*/  SHF.R.S32.HI R154, RZ, 0x1f, R204 ;  /* 0x0000001fff9a7819 */ /* 0x000fe200000114cc */
[----:B------:R-:W-:Y:S01]  /*bc20*/  IMAD.WIDE.U32 R8, R192, UR10, R8 ;  /* 0x0000000ac0087c25 */ /* 0x000fe2000f8e0008 */
[----:B------:R-:W-:Y:S01]  /*bc30*/  PLOP3.LUT P0, PT, PT, PT, UP0, 0x80, 0x0 ;  /* 0x000000000000781c */ /* 0x000fe20003f0f008 */
[----:B------:R-:W-:Y:S01]  /*bc40*/  ULDC.64 UR10, c[0x0][0xc48] ;  /* 0x00031200000a7ab9 */ /* 0x000fe20000000a00 */
[----:B------:R-:W-:Y:S01]  /*bc50*/  SHF.R.S32.HI R155, RZ, 0x1f, R205 ;  /* 0x0000001fff9b7819 */ /* 0x000fe200000114cd */
[----:B------:R-:W-:Y:S01]  /*bc60*/  IMAD.IADD R9, R9, 0x1, R3 ;  /* 0x0000000109097824 */ /* 0x000fe200078e0203 */
[----:B------:R-:W-:Y:S01]  /*bc70*/  SHF.R.S32.HI R156, RZ, 0x1f, R206 ;  /* 0x0000001fff9c7819 */ /* 0x000fe200000114ce */
[----:B------:R-:W-:Y:S01]  /*bc80*/  @UP0 ULDC UR7, c[0x0][0xcec] ;  /* 0x00033b0000070ab9 */ /* 0x000fe20000000800 */
[----:B------:R-:W-:Y:S01]  /*bc90*/  VIADD R178, R19, 0x10 ;  /* 0x0000001013b27836 */ /* 0x000fe20000000000 */
[----:B------:R-:W-:Y:S01]  /*bca0*/  SHF.R.S32.HI R157, RZ, 0x1f, R207 ;  /* 0x0000001fff9d7819 */ /* 0x000fe200000114cf */
[----:B------:R-:W-:Y:S01]  /*bcb0*/  IMAD.WIDE.U32 R8, R199, UR10, R8 ;  /* 0x0000000ac7087c25 */ /* 0x000fe2000f8e0008 */
[----:B------:R-:W-:-:S02]  /*bcc0*/  SHF.R.S32.HI R158, RZ, 0x1f, R208 ;  /* 0x0000001fff9e7819 */ /* 0x000fc400000114d0 */
[----:B------:R-:W-:Y:S01]  /*bcd0*/  SHF.R.S32.HI R159, RZ, 0x1f, R209 ;  /* 0x0000001fff9f7819 */ /* 0x000fe200000114d1 */
[----:B------:R-:W-:Y:S01]  /*bce0*/  IMAD R9, R199, UR11, R9 ;  /* 0x0000000bc7097c24 */ /* 0x000fe2000f8e0209 */
[----:B------:R-:W-:Y:S01]  /*bcf0*/  ULDC.64 UR10, c[0x0][0xc28] ;  /* 0x00030a00000a7ab9 */ /* 0x000fe20000000a00 */
[C---:B------:R-:W-:Y:S01]  /*bd00*/  VIADD R180, R19.reuse, 0x8 ;  /* 0x0000000813b47836 */ /* 0x040fe20000000000 */
[----:B------:R-:W-:Y:S01]  /*bd10*/  SHF.R.S32.HI R160, RZ, 0x1f, R210 ;  /* 0x0000001fffa07819 */ /* 0x000fe200000114d2 */
[C---:B------:R-:W-:Y:S01]  /*bd20*/  VIADD R177, R19.reuse, 0x10 ;  /* 0x0000001013b17836 */ /* 0x040fe20000000000 */
[----:B------:R-:W-:Y:S01]  /*bd30*/  SHF.R.S32.HI R161, RZ, 0x1f, R211 ;  /* 0x0000001fffa17819 */ /* 0x000fe200000114d3 */
[----:B------:R-:W-:Y:S01]  /*bd40*/  VIADD R179, R19, 0x8 ;  /* 0x0000000813b37836 */ /* 0x000fe20000000000 */
        /* <DEDUP_REMOVED lines=19> */
[----:B------:R-:W-:Y:S01]  /*be80*/  SHF.R.S32.HI R181, RZ, 0x1f, R19 ;  /* 0x0000001fffb57819 */ /* 0x000fe20000011413 */
[----:B--2---:R-:W-:-:S04]  /*be90*/  IMAD R4, R4, 0x40, R0 ;  /* 0x0000004004047824 */ /* 0x004fc800078e0200 */
[----:B------:R-:W-:Y:S01]  /*bea0*/  @P0 IMAD.HI.U32 R0, R4, UR7, RZ ;  /* 0x0000000704000c27 */ /* 0x000fe2000f8e00ff */
[----:B------:R-:W-:-:S03]  /*beb0*/  @UP0 ULDC UR7, c[0x0][0xcf0] ;  /* 0x00033c0000070ab9 */ /* 0x000fc60000000800 */
[----:B------:R-:W-:Y:S01]  /*bec0*/  IMAD.MOV.U32 R3, RZ, RZ, R4 ;  /* 0x000000ffff037224 */ /* 0x000fe200078e0004 */
[----:B------:R-:W-:Y:S01]  /*bed0*/  @P0 SHF.R.U32.HI R3, RZ, UR7, R0 ;  /* 0x00000007ff030c19 */ /* 0x000fe20008011600 */
[----:B------:R-:W-:-:S03]  /*bee0*/  UIADD3 UR7, UR41, 0x38820, URZ ;  /* 0x0003882029077890 */ /* 0x000fc6000fffe03f */
[--C-:B------:R-:W-:Y:S01]  /*bef0*/  SHF.R.S32.HI R0, RZ, 0x1f, R3.reuse ;  /* 0x0000001fff007819 */ /* 0x100fe20000011403 */
[----:B------:R-:W-:Y:S01]  /*bf00*/  IMAD.MOV R5, RZ, RZ, -R3 ;  /* 0x000000ffff057224 */ /* 0x000fe200078e0a03 */
[----:B------:R-:W-:Y:S01]  /*bf10*/  UPRMT UR7, URZ, 0x654, UR7 ;  /* 0x000006543f077896 */ /* 0x000fe20008000007 */
[----:B------:R-:W-:-:S04]  /*bf20*/  IMAD.WIDE.U32 R8, R3, UR12, R8 ;  /* 0x0000000c03087c25 */ /* 0x000fc8000f8e0008 */
[----:B------:R-:W-:Y:S02]  /*bf30*/  IMAD R0, R0, UR12, RZ ;  /* 0x0000000c00007c24 */ /* 0x000fe4000f8e02ff */
[----:B------:R-:W-:Y:S02]  /*bf40*/  IMAD R5, R5, UR8, R4 ;  /* 0x0000000805057c24 */ /* 0x000fe4000f8e0204 */
[----:B------:R-:W-:Y:S01]  /*bf50*/  IMAD R7, R3, UR13, R0 ;  /* 0x0000000d03077c24 */ /* 0x000fe2000f8e0200 */
[----:B------:R-:W-:Y:S01]  /*bf60*/  SYNCS.ARRIVE.TRANS64.RED.A1T0 RZ, [UR7], RZ ;  /* 0x000000ffffff79a7 */ /* 0x000fe20008100407 */
[----:B------:R-:W-:Y:S01]  /*bf70*/  IMAD.U32 R4, RZ, RZ, UR42 ;  /* 0x0000002aff047e24 */ /* 0x000fe2000f8e00ff */
[----:B------:R-:W-:Y:S01]  /*bf80*/  SHF.R.S32.HI R0, RZ, 0x1f, R5 ;  /* 0x0000001fff007819 */ /* 0x000fe20000011405 */
[----:B------:R-:W-:Y:S02]  /*bf90*/  IMAD.IADD R9, R9, 0x1, R7 ;  /* 0x0000000109097824 */ /* 0x000fe400078e0207 */
[----:B------:R-:W-:-:S02]  /*bfa0*/  IMAD R7, R4, 0x40, R17 ;  /* 0x0000004004077824 */ /* 0x000fc400078e0211 */
[----:B------:R-:W-:Y:S02]  /*bfb0*/  IMAD R0, R0, UR10, RZ ;  /* 0x0000000a00007c24 */ /* 0x000fe4000f8e02ff */
[----:B------:R-:W-:-:S04]  /*bfc0*/  IMAD.WIDE.U32 R8, R5, UR10, R8 ;  /* 0x0000000a05087c25 */ /* 0x000fc8000f8e0008 */
[----:B------:R-:W-:Y:S01]  /*bfd0*/  IMAD R3, R5, UR11, R0 ;  /* 0x0000000b05037c24 */ /* 0x000fe2000f8e0200 */
[----:B------:R-:W-:Y:S02]  /*bfe0*/  ULDC.64 UR10, c[0x0][0xc00] ;  /* 0x00030000000a7ab9 */ /* 0x000fe40000000a00 */
[----:B------:R-:W-:Y:S01]  /*bff0*/  LEA R0, P0, R8, UR10, 0x2 ;  /* 0x0000000a08007c11 */ /* 0x000fe2000f8010ff */
[----:B------:R-:W-:-:S04]  /*c000*/  IMAD.IADD R3, R9, 0x1, R3 ;  /* 0x0000000109037824 */ /* 0x000fc800078e0203 */
[----:B------:R0:W1:Y:S01]  /*c010*/  SHFL.IDX PT, R13, R0, RZ, 0x1c1f ;  /* 0x001c1fff000d7589 */ /* 0x00006200000e0000 */
[----:B------:R-:W-:Y:S02]  /*c020*/  LEA.HI.X R3, R8, UR11, R3, 0x2, P0 ;  /* 0x0000000b08037c11 */ /* 0x000fe400080f1403 */
[----:B------:R-:W-:-:S03]  /*c030*/  ISETP.GE.AND P0, PT, R7, UR6, PT ;  /* 0x0000000607007c0c */ /* 0x000fc6000bf06270 */
[----:B------:R0:W2:Y:S10]  /*c040*/  SHFL.IDX PT, R12, R3, RZ, 0x1c1f ;  /* 0x001c1fff030c7589 */ /* 0x0000b400000e0000 */
[----:B0-----:R-:W-:Y:S05]  /*c050*/  @P0 BRA `(.L_x_1040) ;  /* 0x0000000800040947 */ /* 0x001fea0003800000 */
[----:B------:R-:W-:Y:S02]  /*c060*/  ULDC UR7, c[0x0][0xbc8] ;  /* 0x0002f20000077ab9 */ /* 0x000fe40000000800 */
[----:B------:R-:W-:Y:S02]  /*c070*/  ISETP.GE.AND P0, PT, R19, UR7, PT ;  /* 0x0000000713007c0c */ /* 0x000fe4000bf06270 */
[----:B------:R-:W-:Y:S02]  /*c080*/  ISETP.GE.AND P1, PT, R179, UR7, PT ;  /* 0x00000007b3007c0c */ /* 0x000fe4000bf26270 */
[----:B------:R-:W-:Y:S02]  /*c090*/  ISETP.GE.AND P4, PT, R223, UR7, PT ;  /* 0x00000007df007c0c */ /* 0x000fe4000bf86270 */
[----:B------:R-:W-:-:S07]  /*c0a0*/  ISETP.GE.AND P5, PT, R221, UR7, PT ;  /* 0x00000007dd007c0c */ /* 0x000fce000bfa6270 */
[----:B-1----:R-:W-:-:S04]  /*c0b0*/  @!P0 LEA R4, P2, R19, R13, 0x2 ;  /* 0x0000000d13048211 */ /* 0x002fc800078410ff */
[----:B--2---:R-:W-:-:S05]  /*c0c0*/  @!P0 LEA.HI.X R5, R19, R12, R181, 0x2, P2 ;  /* 0x0000000c13058211 */ /* 0x004fca00010f14b5 */
[----:B------:R0:W-:Y:S01]  /*c0d0*/  @!P0 ST.E.64 desc[UR44][R4.64], R24 ;  /* 0x0000001804008985 */ /* 0x0001e2000c101b2c */
[----:B------:R-:W-:Y:S02]  /*c0e0*/  ISETP.GE.AND P0, PT, R177, UR7, PT ;  /* 0x00000007b1007c0c */ /* 0x000fe4000bf06270 */
[----:B0-----:R-:W-:-:S04]  /*c0f0*/  @!P1 LEA R4, P2, R179, R13, 0x2 ;  /* 0x0000000db3049211 */ /* 0x001fc800078410ff */
[----:B------:R-:W-:-:S05]  /*c100*/  @!P1 LEA.HI.X R5, R179, R12, R180, 0x2, P2 ;  /* 0x0000000cb3059211 */ /* 0x000fca00010f14b4 */
[----:B------:R0:W-:Y:S01]  /*c110*/  @!P1 ST.E.64 desc[UR44][R4.64], R28 ;  /* 0x0000001c04009985 */ /* 0x0001e2000c101b2c */
[----:B------:R-:W-:Y:S02]  /*c120*/  ISETP.GE.AND P1, PT, R229, UR7, PT ;  /* 0x00000007e5007c0c */ /* 0x000fe4000bf26270 */
[----:B0-----:R-:W-:-:S04]  /*c130*/  @!P0 LEA R4, P2, R177, R13, 0x2 ;  /* 0x0000000db1048211 */ /* 0x001fc800078410ff */
[----:B------:R-:W-:-:S05]  /*c140*/  @!P0 LEA.HI.X R5, R177, R12, R178, 0x2, P2 ;  /* 0x0000000cb1058211 */ /* 0x000fca00010f14b2 */
[----:B------:R0:W-:Y:S01]  /*c150*/  @!P0 ST.E.64 desc[UR44][R4.64], R32 ;  /* 0x0000002004008985 */ /* 0x0001e2000c101b2c */
[----:B------:R-:W-:Y:S02]  /*c160*/  ISETP.GE.AND P0, PT, R228, UR7, PT ;  /* 0x00000007e4007c0c */ /* 0x000fe4000bf06270 */
[----:B0-----:R-:W-:-:S04]  /*c170*/  @!P1 LEA R4, P2, R229, R13, 0x2 ;  /* 0x0000000de5049211 */ /* 0x001fc800078410ff */
[----:B------:R-:W-:Y:S02]  /*c180*/  @!P1 LEA.HI.X R5, R229, R12, R176, 0x2, P2 ;  /* 0x0000000ce5059211 */ /* 0x000fe400010f14b0 */
[----:B------:R-:W-:-:S03]  /*c190*/  ISETP.GE.AND P2, PT, R227, UR7, PT ;  /* 0x00000007e3007c0c */ /* 0x000fc6000bf46270 */
[----:B------:R0:W-:Y:S02]  /*c1a0*/  @!P1 ST.E.64 desc[UR44][R4.64], R36 ;  /* 0x0000002404009985 */ /* 0x0001e4000c101b2c */
[----:B0-----:R-:W-:-:S04]  /*c1b0*/  @!P0 LEA R4, P1, R228, R13, 0x2 ;  /* 0x0000000de4048211 */ /* 0x001fc800078210ff */
[----:B------:R-:W-:Y:S02]  /*c1c0*/  @!P0 LEA.HI.X R5, R228, R12, R175, 0x2, P1 ;  /* 0x0000000ce4058211 */ /* 0x000fe400008f14af */
[----:B------:R-:W-:-:S03]  /*c1d0*/  ISETP.GE.AND P1, PT, R225, UR7, PT ;  /* 0x00000007e1007c0c */ /* 0x000fc6000bf26270 */
[----:B------:R0:W-:Y:S01]  /*c1e0*/  @!P0 ST.E.64 desc[UR44][R4.64], R40 ;  /* 0x0000002804008985 */ /* 0x0001e2000c101b2c */
[----:B------:R-:W-:-:S09]  /*c1f0*/  ISETP.GE.AND P0, PT, R226, UR7, PT ;  /* 0x00000007e2007c0c */ /* 0x000fd2000bf06270 */
[-C--:B------:R-:W-:Y:S02]  /*c200*/  @!P1 LEA R8, P6, R225, R13.reuse, 0x2 ;  /* 0x0000000de1089211 */ /* 0x080fe400078c10ff */
[----:B0-----:R-:W-:Y:S02]  /*c210*/  @!P2 LEA R4, P3, R227, R13, 0x2 ;  /* 0x0000000de304a211 */ /* 0x001fe400078610ff */
[-C--:B------:R-:W-:Y:S02]  /*c220*/  @!P1 LEA.HI.X R9, R225, R12.reuse, R20, 0x2, P6 ;  /* 0x0000000ce1099211 */ /* 0x080fe400030f1414 */
[----:B------:R-:W-:Y:S02]  /*c230*/  @!P2 LEA.HI.X R5, R227, R12, R174, 0x2, P3 ;  /* 0x0000000ce305a211 */ /* 0x000fe400018f14ae */
[----:B------:R-:W-:-:S03]  /*c240*/  ISETP.GE.AND P3, PT, R224, UR7, PT ;  /* 0x00000007e0007c0c */ /* 0x000fc6000bf66270 */
[----:B------:R0:W-:Y:S02]  /*c250*/  @!P2 ST.E.64 desc[UR44][R4.64], R44 ;  /* 0x0000002c0400a985 */ /* 0x0001e4000c101b2c */
[----:B0-----:R-:W-:-:S04]  /*c260*/  @!P0 LEA R4, P2, R226, R13, 0x2 ;  /* 0x0000000de2048211 */ /* 0x001fc800078410ff */
[----:B------:R-:W-:-:S05]  /*c270*/  @!P0 LEA.HI.X R5, R226, R12, R21, 0x2, P2 ;  /* 0x0000000ce2058211 */ /* 0x000fca00010f1415 */
[----:B------:R0:W-:Y:S01]  /*c280*/  @!P0 ST.E.64 desc[UR44][R4.64], R48 ;  /* 0x0000003004008985 */ /* 0x0001e2000c101b2c */
[----:B------:R-:W-:-:S03]  /*c290*/  ISETP.GE.AND P0, PT, R220, UR7, PT ;  /* 0x00000007dc007c0c */ /* 0x000fc6000bf06270 */
[----:B------:R1:W-:Y:S01]  /*c2a0*/  @!P1 ST.E.64 desc[UR44][R8.64], R52 ;  /* 0x0000003408009985 */ /* 0x0003e2000c101b2c */
[----:B------:R-:W-:Y:S02]  /*c2b0*/  ISETP.GE.AND P1, PT, R219, UR7, PT ;  /* 0x00000007db007c0c */ /* 0x000fe4000bf26270 */
[CC--:B0-----:R-:W-:Y:S02]  /*c2c0*/  @!P3 LEA R4, P6, R224.reuse, R13.reuse, 0x2 ;  /* 0x0000000de004b211 */ /* 0x0c1fe400078c10ff */
[-C--:B-1----:R-:W-:Y:S02]  /*c2d0*/  @!P4 LEA R8, P2, R223, R13.reuse, 0x2 ;  /* 0x0000000ddf08c211 */ /* 0x082fe400078410ff */
[-C--:B------:R-:W-:Y:S02]  /*c2e0*/  @!P3 LEA.HI.X R5, R224, R12.reuse, R173, 0x2, P6 ;  /* 0x0000000ce005b211 */ /* 0x080fe400030f14ad */
[----:B------:R-:W-:Y:S02]  /*c2f0*/  @!P5 LEA R10, P6, R221, R13, 0x2 ;  /* 0x0000000ddd0ad211 */ /* 0x000fe400078c10ff */
        /* <DEDUP_REMOVED lines=8> */
[CC--:B0-----:R-:W-:Y:S02]  /*c380*/  @!P0 LEA R4, P6, R220.reuse, R13.reuse, 0x2 ;  /* 0x0000000ddc048211 */ /* 0x0c1fe400078c10ff */
[----:B-1----:R-:W-:Y:S02]  /*c390*/  @!P1 LEA R8, P5, R219, R13, 0x2 ;  /* 0x0000000ddb089211 */ /* 0x002fe400078a10ff */
[----:B------:R-:W-:-:S02]  /*c3a0*/  @!P0 LEA.HI.X R5, R220, R12, R170, 0x2, P6 ;  /* 0x0000000cdc058211 */ /* 0x000fc400030f14aa */
[-C--:B------:R-:W-:Y:S02]  /*c3b0*/  @!P1 LEA.HI.X R9, R219, R12.reuse, R169, 0x2, P5 ;  /* 0x0000000cdb099211 */ /* 0x080fe400028f14a9 */
[----:B------:R-:W-:Y:S01]  /*c3c0*/  ISETP.GE.AND P5, PT, R215, UR7, PT ;  /* 0x00000007d7007c0c */ /* 0x000fe2000bfa6270 */
[----:B------:R0:W-:Y:S01]  /*c3d0*/  @!P0 ST.E.64 desc[UR44][R4.64], R68 ;  /* 0x0000004404008985 */ /* 0x0001e2000c101b2c */
[----:B--2---:R-:W-:Y:S02]  /*c3e0*/  @!P2 LEA R10, P6, R218, R13, 0x2 ;  /* 0x0000000dda0aa211 */ /* 0x004fe400078c10ff */
[----:B------:R-:W-:Y:S01]  /*c3f0*/  ISETP.GE.AND P0, PT, R214, UR7, PT ;  /* 0x00000007d6007c0c */ /* 0x000fe2000bf06270 */
[----:B------:R1:W-:Y:S01]  /*c400*/  @!P1 ST.E.64 desc[UR44][R8.64], R72 ;  /* 0x0000004808009985 */ /* 0x0003e2000c101b2c */
[----:B------:R-:W-:-:S05]  /*c410*/  @!P2 LEA.HI.X R11, R218, R12, R168, 0x2, P6 ;  /* 0x0000000cda0ba211 */ /* 0x000fca00030f14a8 */
[----:B------:R2:W-:Y:S01]  /*c420*/  @!P2 ST.E.64 desc[UR44][R10.64], R76 ;  /* 0x0000004c0a00a985 */ /* 0x0005e2000c101b2c */
[----:B0-----:R-:W-:-:S04]  /*c430*/  @!P3 LEA R4, P1, R217, R13, 0x2 ;  /* 0x0000000dd904b211 */ /* 0x001fc800078210ff */
[-C--:B------:R-:W-:Y:S02]  /*c440*/  @!P3 LEA.HI.X R5, R217, R12.reuse, R167, 0x2, P1 ;  /* 0x0000000cd905b211 */ /* 0x080fe400008f14a7 */
[----:B------:R-:W-:Y:S02]  /*c450*/  ISETP.GE.AND P1, PT, R213, UR7, PT ;  /* 0x00000007d5007c0c */ /* 0x000fe4000bf26270 */
[CC--:B-1----:R-:W-:Y:S01]  /*c460*/  @!P4 LEA R8, P2, R216.reuse, R13.reuse, 0x2 ;  /* 0x0000000dd808c211 */ /* 0x0c2fe200078410ff */
[----:B------:R0:W-:Y:S01]  /*c470*/  @!P3 ST.E.64 desc[UR44][R4.64], R80 ;  /* 0x000000500400b985 */ /* 0x0001e2000c101b2c */
[----:B--2---:R-:W-:Y:S02]  /*c480*/  @!P5 LEA R10, P6, R215, R13, 0x2 ;  /* 0x0000000dd70ad211 */ /* 0x004fe400078c10ff */
[----:B------:R-:W-:Y:S02]  /*c490*/  @!P4 LEA.HI.X R9, R216, R12, R166, 0x2, P2 ;  /* 0x0000000cd809c211 */ /* 0x000fe400010f14a6 */
[----:B------:R-:W-:-:S02]  /*c4a0*/  ISETP.GE.AND P2, PT, R212, UR7, PT ;  /* 0x00000007d4007c0c */ /* 0x000fc4000bf46270 */
[----:B------:R-:W-:Y:S01]  /*c4b0*/  @!P5 LEA.HI.X R11, R215, R12, R165, 0x2, P6 ;  /* 0x0000000cd70bd211 */ /* 0x000fe200030f14a5 */
[----:B------:R1:W-:Y:S01]  /*c4c0*/  @!P4 ST.E.64 desc[UR44][R8.64], R84 ;  /* 0x000000540800c985 */ /* 0x0003e2000c101b2c */
[----:B------:R-:W-:-:S03]  /*c4d0*/  ISETP.GE.AND P4, PT, R210, UR7, PT ;  /* 0x00000007d2007c0c */ /* 0x000fc6000bf86270 */
[----:B------:R2:W-:Y:S01]  /*c4e0*/  @!P5 ST.E.64 desc[UR44][R10.64], R88 ;  /* 0x000000580a00d985 */ /* 0x0005e2000c101b2c */
[----:B------:R-:W-:Y:S02]  /*c4f0*/  ISETP.GE.AND P5, PT, R211, UR7, PT ;  /* 0x00000007d3007c0c */ /* 0x000fe4000bfa6270 */
[----:B0-----:R-:W-:-:S04]  /*c500*/  @!P0 LEA R4, P6, R214, R13, 0x2 ;  /* 0x0000000dd6048211 */ /* 0x001fc800078c10ff */
[----:B------:R-:W-:Y:S02]  /*c510*/  @!P0 LEA.HI.X R5, R214, R12, R164, 0x2, P6 ;  /* 0x0000000cd6058211 */ /* 0x000fe400030f14a4 */
[----:B-1----:R-:W-:-:S03]  /*c520*/  @!P1 LEA R8, P3, R213, R13, 0x2 ;  /* 0x0000000dd5089211 */ /* 0x002fc600078610ff */
[----:B------:R0:W-:Y:S01]  /*c530*/  @!P0 ST.E.64 desc[UR44][R4.64], R92 ;  /* 0x0000005c04008985 */ /* 0x0001e2000c101b2c */
[-C--:B------:R-:W-:Y:S02]  /*c540*/  @!P1 LEA.HI.X R9, R213, R12.reuse, R163, 0x2, P3 ;  /* 0x0000000cd5099211 */ /* 0x080fe400018f14a3 */
[----:B------:R-:W-:Y:S02]  /*c550*/  ISETP.GE.AND P3, PT, R209, UR7, PT ;  /* 0x00000007d1007c0c */ /* 0x000fe4000bf66270 */
[CC--:B--2---:R-:W-:Y:S01]  /*c560*/  @!P2 LEA R10, P6, R212.reuse, R13.reuse, 0x2 ;  /* 0x0000000dd40aa211 */ /* 0x0c4fe200078c10ff */
[----:B------:R1:W-:Y:S01]  /*c570*/  @!P1 ST.E.64 desc[UR44][R8.64], R96 ;  /* 0x0000006008009985 */ /* 0x0003e2000c101b2c */
[----:B------:R-:W-:Y:S02]  /*c580*/  ISETP.GE.AND P1, PT, R207, UR7, PT ;  /* 0x00000007cf007c0c */ /* 0x000fe4000bf26270 */
[----:B------:R-:W-:Y:S02]  /*c590*/  @!P2 LEA.HI.X R11, R212, R12, R162, 0x2, P6 ;  /* 0x0000000cd40ba211 */ /* 0x000fe400030f14a2 */
[----:B0-----:R-:W-:-:S03]  /*c5a0*/  @!P5 LEA R4, P6, R211, R13, 0x2 ;  /* 0x0000000dd304d211 */ /* 0x001fc600078c10ff */
[----:B------:R0:W-:Y:S01]  /*c5b0*/  @!P2 ST.E.64 desc[UR44][R10.64], R100 ;  /* 0x000000640a00a985 */ /* 0x0001e2000c101b2c */
[----:B------:R-:W-:Y:S02]  /*c5c0*/  ISETP.GE.AND P2, PT, R208, UR7, PT ;  /* 0x00000007d0007c0c */ /* 0x000fe4000bf46270 */
[----:B------:R-:W-:Y:S02]  /*c5d0*/  @!P5 LEA.HI.X R5, R211, R12, R161, 0x2, P6 ;  /* 0x0000000cd305d211 */ /* 0x000fe400030f14a1 */
[----:B-1----:R-:W-:-:S03]  /*c5e0*/  @!P4 LEA R8, P0, R210, R13, 0x2 ;  /* 0x0000000dd208c211 */ /* 0x002fc600078010ff */
[----:B------:R1:W-:Y:S01]  /*c5f0*/  @!P5 ST.E.64 desc[UR44][R4.64], R104 ;  /* 0x000000680400d985 */ /* 0x0003e2000c101b2c */
[-C--:B------:R-:W-:Y:S02]  /*c600*/  @!P4 LEA.HI.X R9, R210, R12.reuse, R160, 0x2, P0 ;  /* 0x0000000cd209c211 */ /* 0x080fe400000f14a0 */
[----:B------:R-:W-:Y:S02]  /*c610*/  ISETP.GE.AND P0, PT, R206, UR7, PT ;  /* 0x00000007ce007c0c */ /* 0x000fe4000bf06270 */
[CC--:B0-----:R-:W-:Y:S01]  /*c620*/  @!P3 LEA R10, P6, R209.reuse, R13.reuse, 0x2 ;  /* 0x0000000dd10ab211 */ /* 0x0c1fe200078c10ff */
[----:B------:R0:W-:Y:S03]  /*c630*/  @!P4 ST.E.64 desc[UR44][R8.64], R108 ;  /* 0x0000006c0800c985 */ /* 0x0001e6000c101b2c */
[----:B------:R-:W-:Y:S02]  /*c640*/  @!P3 LEA.HI.X R11, R209, R12, R159, 0x2, P6 ;  /* 0x0000000cd10bb211 */ /* 0x000fe400030f149f */
[----:B-1----:R-:W-:-:S03]  /*c650*/  @!P2 LEA R4, P4, R208, R13, 0x2 ;  /* 0x0000000dd004a211 */ /* 0x002fc600078810ff */
[----:B------:R1:W-:Y:S01]  /*c660*/  @!P3 ST.E.64 desc[UR44][R10.64], R112 ;  /* 0x000000700a00b985 */ /* 0x0003e2000c101b2c */
[----:B------:R-:W-:Y:S02]  /*c670*/  ISETP.GE.AND P3, PT, R205, UR7, PT ;  /* 0x00000007cd007c0c */ /* 0x000fe4000bf66270 */
[-C--:B------:R-:W-:Y:S02]  /*c680*/  @!P2 LEA.HI.X R5, R208, R12.reuse, R158, 0x2, P4 ;  /* 0x0000000cd005a211 */ /* 0x080fe400020f149e */
[----:B------:R-:W-:Y:S02]  /*c690*/  ISETP.GE.AND P4, PT, R204, UR7, PT ;  /* 0x00000007cc007c0c */ /* 0x000fe4000bf86270 */
[----:B0-----:R-:W-:Y:S01]  /*c6a0*/  @!P1 LEA R8, P5, R207, R13, 0x2 ;  /* 0x0000000dcf089211 */ /* 0x001fe200078a10ff */
[----:B------:R0:W-:Y:S01]  /*c6b0*/  @!P2 ST.E.64 desc[UR44][R4.64], R116 ;  /* 0x000000740400a985 */ /* 0x0001e2000c101b2c */
[----:B------:R-:W-:Y:S02]  /*c6c0*/  ISETP.GE.AND P2, PT, R203, UR7, PT ;  /* 0x00000007cb007c0c */ /* 0x000fe4000bf46270 */
[----:B------:R-:W-:-:S02]  /*c6d0*/  @!P1 LEA.HI.X R9, R207, R12, R157, 0x2, P5 ;  /* 0x0000000ccf099211 */ /* 0x000fc400028f149d */
[----:B-1----:R-:W-:-:S03]  /*c6e0*/  @!P0 LEA R10, P6, R206, R13, 0x2 ;  /* 0x0000000dce0a8211 */ /* 0x002fc600078c10ff */
[----:B------:R1:W-:Y:S01]  /*c6f0*/  @!P1 ST.E.64 desc[UR44][R8.64], R120 ;  /* 0x0000007808009985 */ /* 0x0003e2000c101b2c */
[----:B------:R-:W-:Y:S02]  /*c700*/  ISETP.GE.AND P1, PT, R202, UR7, PT ;  /* 0x00000007ca007c0c */ /* 0x000fe4000bf26270 */
[----:B------:R-:W-:Y:S02]  /*c710*/  @!P0 LEA.HI.X R11, R206, R12, R156, 0x2, P6 ;  /* 0x0000000cce0b8211 */ /* 0x000fe400030f149c */
[----:B0-----:R-:W-:-:S03]  /*c720*/  @!P3 LEA R4, P5, R205, R13, 0x2 ;  /* 0x0000000dcd04b211 */ /* 0x001fc600078a10ff */
[----:B------:R0:W-:Y:S01]  /*c730*/  @!P0 ST.E.64 desc[UR44][R10.64], R124 ;  /* 0x0000007c0a008985 */ /* 0x0001e2000c101b2c */
[----:B------:R-:W-:Y:S02]  /*c740*/  ISETP.GE.AND P0, PT, R201, UR7, PT ;  /* 0x00000007c9007c0c */ /* 0x000fe4000bf06270 */
[-C--:B------:R-:W-:Y:S02]  /*c750*/  @!P3 LEA.HI.X R5, R205, R12.reuse, R155, 0x2, P5 ;  /* 0x0000000ccd05b211 */ /* 0x080fe400028f149b */
[----:B------:R-:W-:Y:S02]  /*c760*/  ISETP.GE.AND P5, PT, R200, UR7, PT ;  /* 0x00000007c8007c0c */ /* 0x000fe4000bfa6270 */
[C---:B-1----:R-:W-:Y:S01]  /*c770*/  @!P4 LEA R8, P6, R204.reuse, R13, 0x2 ;  /* 0x0000000dcc08c211 */ /* 0x042fe200078c10ff */
[----:B------:R1:W-:Y:S03]  /*c780*/  @!P3 ST.E.64 desc[UR44][R4.64], R128 ;  /* 0x000000800400b985 */ /* 0x0003e6000c101b2c */
[----:B------:R-:W-:-:S02]  /*c790*/  @!P4 LEA.HI.X R9, R204, R12, R154, 0x2, P6 ;  /* 0x0000000ccc09c211 */ /* 0x000fc400030f149a */
[----:B0-----:R-:W-:-:S03]  /*c7a0*/  @!P1 LEA R10, P6, R202, R13, 0x2 ;  /* 0x0000000dca0a9211 */ /* 0x001fc600078c10ff */
[----:B------:R0:W-:Y:S01]  /*c7b0*/  @!P4 ST.E.64 desc[UR44][R8.64], R132 ;  /* 0x000000840800c985 */ /* 0x0001e2000c101b2c */
[----:B------:R-:W-:Y:S02]  /*c7c0*/  @!P1 LEA.HI.X R11, R202, R12, R152, 0x2, P6 ;  /* 0x0000000cca0b9211 */ /* 0x000fe400030f1498 */
[----:B-1----:R-:W-:-:S04]  /*c7d0*/  @!P2 LEA R4, P3, R203, R13, 0x2 ;  /* 0x0000000dcb04a211 */ /* 0x002fc800078610ff */
[-C--:B------:R-:W-:Y:S02]  /*c7e0*/  @!P2 LEA.HI.X R5, R203, R12.reuse, R153, 0x2, P3 ;  /* 0x0000000ccb05a211 */ /* 0x080fe400018f1499 */
[CC--:B------:R-:W-:Y:S02]  /*c7f0*/  @!P5 LEA R14, P3, R200.reuse, R13.reuse, 0x2 ;  /* 0x0000000dc80ed211 */ /* 0x0c0fe400078610ff */
[C---:B0-----:R-:W-:Y:S01]  /*c800*/  @!P0 LEA R8, P4, R201.reuse, R13, 0x2 ;  /* 0x0000000dc9088211 */ /* 0x041fe200078810ff */
[----:B------:R0:W-:Y:S01]  /*c810*/  @!P2 ST.E.64 desc[UR44][R4.64], R136 ;  /* 0x000000880400a985 */ /* 0x0001e2000c101b2c */
[-C--:B------:R-:W-:Y:S02]  /*c820*/  @!P5 LEA.HI.X R15, R200, R12.reuse, R22, 0x2, P3 ;  /* 0x0000000cc80fd211 */ /* 0x080fe400018f1416 */
[----:B------:R-:W-:Y:S01]  /*c830*/  @!P0 LEA.HI.X R9, R201, R12, R23, 0x2, P4 ;  /* 0x0000000cc9098211 */ /* 0x000fe200020f1417 */
[----:B------:R0:W-:Y:S04]  /*c840*/  @!P1 ST.E.64 desc[UR44][R10.64], R140 ;  /* 0x0000008c0a009985 */ /* 0x0001e8000c101b2c */
[----:B------:R0:W-:Y:S04]  /*c850*/  @!P0 ST.E.64 desc[UR44][R8.64], R144 ;  /* 0x0000009008008985 */ /* 0x0001e8000c101b2c */
[----:B------:R0:W-:Y:S02]  /*c860*/  @!P5 ST.E.64 desc[UR44][R14.64], R148 ;  /* 0x000000940e00d985 */ /* 0x0001e4000c101b2c */
.L_x_1040:
[----:B------:R-:W-:Y:S05]  /*c870*/  BSYNC B1 ;  /* 0x0000000000017941 */ /* 0x000fea0003800000 */
.L_x_1039:
[----:B------:R-:W-:Y:S01]  /*c880*/  VIADD R7, R7, 0x8 ;  /* 0x0000000807077836 */ /* 0x000fe20000000000 */
[----:B------:R3:W4:Y:S04]  /*c890*/  SHFL.IDX PT, R18, R3, 0x1, 0x1c1f ;  /* 0x003c1f0003127f89 */ /* 0x00072800000e0000 */
[----:B------:R-:W-:Y:S01]  /*c8a0*/  ISETP.GE.AND P0, PT, R7, UR6, PT ;  /* 0x0000000607007c0c */ /* 0x000fe2000bf06270 */
[----:B------:R-:W0:-:S12]  /*c8b0*/  SHFL.IDX PT, R0, R0, 0x1, 0x1c1f ;  /* 0x003c1f0000007f89 */ /* 0x000e1800000e0000 */
[----:B---3--:R-:W-:Y:S05]  /*c8c0*/  @P0 BRA `(.L_x_1038) ;  /* 0x0000001400d80947 */ /* 0x008fea0003800000 */
[----:B------:R-:W-:Y:S02]  /*c8d0*/  ULDC UR6, c[0x0][0xbc8] ;  /* 0x0002f20000067ab9 */ /* 0x000fe40000000800 */
[----:B------:R-:W-:Y:S02]  /*c8e0*/  ISETP.GE.AND P4, PT, R19, UR6, PT ;  /* 0x0000000613007c0c */ /* 0x000fe4000bf86270 */
[----:B------:R-:W-:Y:S02]  /*c8f0*/  ISETP.GE.AND P2, PT, R179, UR6, PT ;  /* 0x00000006b3007c0c */ /* 0x000fe4000bf46270 */
[----:B------:R-:W-:Y:S02]  /*c900*/  ISETP.GE.AND P1, PT, R177, UR6, PT ;  /* 0x00000006b1007c0c */ /* 0x000fe4000bf26270 */
[----:B------:R-:W-:-:S07]  /*c910*/  ISETP.GE.AND P0, PT, R229, UR6, PT ;  /* 0x00000006e5007c0c */ /* 0x000fce000bf06270 */
[----:B0-----:R-:W-:-:S04]  /*c920*/  @!P4 LEA R4, P3, R19, R0, 0x2 ;  /* 0x000000001304c211 */ /* 0x001fc800078610ff */
[----:B----4-:R-:W-:Y:S02]  /*c930*/  @!P4 LEA.HI.X R5, R19, R18, R181, 0x2, P3 ;  /* 0x000000121305c211 */ /* 0x010fe400018f14b5 */
[----:B------:R-:W-:Y:S02]  /*c940*/  ISETP.GE.AND P3, PT, R228, UR6, PT ;  /* 0x00000006e4007c0c */ /* 0x000fe4000bf66270 */
[----:B------:R-:W-:Y:S01]  /*c950*/  @!P1 LEA R8, P5, R177, R0, 0x2 ;  /* 0x00000000b1089211 */ /* 0x000fe200078a10ff */
[----:B------:R0:W-:Y:S01]  /*c960*/  @!P4 ST.E.64 desc[UR44][R4.64], R26 ;  /* 0x0000001a0400c985 */ /* 0x0001e2000c101b2c */
[----:B------:R-:W-:Y:S02]  /*c970*/  ISETP.GE.AND P4, PT, R227, UR6, PT ;  /* 0x00000006e3007c0c */ /* 0x000fe4000bf86270 */
[----:B------:R-:W-:Y:S02]  /*c980*/  @!P1 LEA.HI.X R9, R177, R18, R178, 0x2, P5 ;  /* 0x00000012b1099211 */ /* 0x000fe400028f14b2 */
[----:B------:R-:W-:-:S02]  /*c990*/  ISETP.GE.AND P5, PT, R226, UR6, PT ;  /* 0x00000006e2007c0c */ /* 0x000fc4000bfa6270 */
[----:B0-----:R-:W-:-:S04]  /*c9a0*/  @!P2 LEA R4, P6, R179, R0, 0x2 ;  /* 0x00000000b304a211 */ /* 0x001fc800078c10ff */
[----:B------:R-:W-:Y:S02]  /*c9b0*/  @!P2 LEA.HI.X R5, R179, R18, R180, 0x2, P6 ;  /* 0x00000012b305a211 */ /* 0x000fe400030f14b4 */
[----:B------:R-:W-:-:S03]  /*c9c0*/  @!P0 LEA R10, P6, R229, R0, 0x2 ;  /* 0x00000000e50a8211 */ /* 0x000fc600078c10ff */
[----:B------:R0:W-:Y:S01]  /*c9d0*/  @!P2 ST.E.64 desc[UR44][R4.64], R30 ;  /* 0x0000001e0400a985 */ /* 0x0001e2000c101b2c */
[----:B------:R-:W-:-:S03]  /*c9e0*/  @!P0 LEA.HI.X R11, R229, R18, R176, 0x2, P6 ;  /* 0x00000012e50b8211 */ /* 0x000fc600030f14b0 */
[----:B------:R3:W-:Y:S04]  /*c9f0*/  @!P1 ST.E.64 desc[UR44][R8.64], R34 ;  /* 0x0000002208009985 */ /* 0x0007e8000c101b2c */
[----:B------:R4:W-:Y:S01]  /*ca00*/  @!P0 ST.E.64 desc[UR44][R10.64], R38 ;  /* 0x000000260a008985 */ /* 0x0009e2000c101b2c */
[----:B------:R-:W-:Y:S02]  /*ca10*/  ISETP.GE.AND P0, PT, R225, UR6, PT ;  /* 0x00000006e1007c0c */ /* 0x000fe4000bf06270 */
[CC--:B0-----:R-:W-:Y:S02]  /*ca20*/  @!P3 LEA R4, P1, R228.reuse, R0.reuse, 0x2 ;  /* 0x00000000e404b211 */ /* 0x0c1fe400078210ff */
[----:B---3--:R-:W-:Y:S02]  /*ca30*/  @!P4 LEA R8, P2, R227, R0, 0x2 ;  /* 0x00000000e308c211 */ /* 0x008fe400078410ff */
[----:B------:R-:W-:-:S02]  /*ca40*/  @!P3 LEA.HI.X R5, R228, R18, R175, 0x2, P1 ;  /* 0x00000012e405b211 */ /* 0x000fc400008f14af */
[----:B------:R-:W-:Y:S02]  /*ca50*/  ISETP.GE.AND P1, PT, R224, UR6, PT ;  /* 0x00000006e0007c0c */ /* 0x000fe4000bf26270 */
[----:B------:R-:W-:Y:S01]  /*ca60*/  @!P4 LEA.HI.X R9, R227, R18, R174, 0x2, P2 ;  /* 0x00000012e309c211 */ /* 0x000fe200010f14ae */
[----:B------:R0:W-:Y:S01]  /*ca70*/  @!P3 ST.E.64 desc[UR44][R4.64], R42 ;  /* 0x0000002a0400b985 */ /* 0x0001e2000c101b2c */
[----:B------:R-:W-:Y:S02]  /*ca80*/  ISETP.GE.AND P2, PT, R223, UR6, PT ;  /* 0x00000006df007c0c */ /* 0x000fe4000bf46270 */
[C---:B----4-:R-:W-:Y:S01]  /*ca90*/  @!P5 LEA R10, P6, R226.reuse, R0, 0x2 ;  /* 0x00000000e20ad211 */ /* 0x050fe200078c10ff */
[----:B------:R3:W-:Y:S01]  /*caa0*/  @!P4 ST.E.64 desc[UR44][R8.64], R46 ;  /* 0x0000002e0800c985 */ /* 0x0007e2000c101b2c */
[----:B------:R-:W-:Y:S02]  /*cab0*/  ISETP.GE.AND P3, PT, R221, UR6, PT ;  /* 0x00000006dd007c0c */ /* 0x000fe4000bf66270 */
[----:B------:R-:W-:-:S02]  /*cac0*/  @!P5 LEA.HI.X R11, R226, R18, R21, 0x2, P6 ;  /* 0x00000012e20bd211 */ /* 0x000fc400030f1415 */
[CC--:B--2---:R-:W-:Y:S02]  /*cad0*/  @!P0 LEA R12, P6, R225.reuse, R0.reuse, 0x2 ;  /* 0x00000000e10c8211 */ /* 0x0c4fe400078c10ff */
[----:B------:R-:W-:Y:S01]  /*cae0*/  ISETP.GE.AND P4, PT, R220, UR6, PT ;  /* 0x00000006dc007c0c */ /* 0x000fe2000bf86270 */
[----:B------:R2:W-:Y:S01]  /*caf0*/  @!P5 ST.E.64 desc[UR44][R10.64], R50 ;  /* 0x000000320a00d985 */ /* 0x0005e2000c101b2c */
[C---:B------:R-:W-:Y:S02]  /*cb00*/  @!P1 LEA R14, P5, R224.reuse, R0, 0x2 ;  /* 0x00000000e00e9211 */ /* 0x040fe400078a10ff */
[----:B-1----:R-:W-:Y:S02]  /*cb10*/  @!P0 LEA.HI.X R13, R225, R18, R20, 0x2, P6 ;  /* 0x00000012e10d8211 */ /* 0x002fe400030f1414 */
[----:B------:R-:W-:Y:S02]  /*cb20*/  @!P2 LEA R20, P6, R223, R0, 0x2 ;  /* 0x00000000df14a211 */ /* 0x000fe400078c10ff */
[----:B------:R-:W-:Y:S01]  /*cb30*/  @!P1 LEA.HI.X R15, R224, R18, R173, 0x2, P5 ;  /* 0x00000012e00f9211 */ /* 0x000fe200028f14ad */
[----:B------:R1:W-:Y:S01]  /*cb40*/  @!P0 ST.E.64 desc[UR44][R12.64], R54 ;  /* 0x000000360c008985 */ /* 0x0003e2000c101b2c */
[----:B------:R-:W-:-:S02]  /*cb50*/  ISETP.GE.AND P5, PT, R219, UR6, PT ;  /* 0x00000006db007c0c */ /* 0x000fc4000bfa6270 */
[----:B------:R-:W-:Y:S01]  /*cb60*/  @!P2 LEA.HI.X R21, R223, R18, R172, 0x2, P6 ;  /* 0x00000012df15a211 */ /* 0x000fe200030f14ac */
[----:B------:R4:W-:Y:S01]  /*cb70*/  @!P1 ST.E.64 desc[UR44][R14.64], R58 ;  /* 0x0000003a0e009985 */ /* 0x0009e2000c101b2c */
[----:B------:R-:W-:Y:S02]  /*cb80*/  ISETP.GE.AND P0, PT, R218, UR6, PT ;  /* 0x00000006da007c0c */ /* 0x000fe4000bf06270 */
[-C--:B0-----:R-:W-:Y:S01]  /*cb90*/  @!P3 LEA R4, P6, R221, R0.reuse, 0x2 ;  /* 0x00000000dd04b211 */ /* 0x081fe200078c10ff */
[----:B------:R0:W-:Y:S01]  /*cba0*/  @!P2 ST.E.64 desc[UR44][R20.64], R62 ;  /* 0x0000003e1400a985 */ /* 0x0001e2000c101b2c */
[----:B---3--:R-:W-:Y:S02]  /*cbb0*/  @!P4 LEA R8, P2, R220, R0, 0x2 ;  /* 0x00000000dc08c211 */ /* 0x008fe400078410ff */
[----:B------:R-:W-:Y:S02]  /*cbc0*/  ISETP.GE.AND P1, PT, R217, UR6, PT ;  /* 0x00000006d9007c0c */ /* 0x000fe4000bf26270 */
[----:B------:R-:W-:-:S02]  /*cbd0*/  @!P3 LEA.HI.X R5, R221, R18, R171, 0x2, P6 ;  /* 0x00000012dd05b211 */ /* 0x000fc400030f14ab */
[----:B------:R-:W-:Y:S02]  /*cbe0*/  @!P4 LEA.HI.X R9, R220, R18, R170, 0x2, P2 ;  /* 0x00000012dc09c211 */ /* 0x000fe400010f14aa */
[----:B------:R-:W-:Y:S01]  /*cbf0*/  ISETP.GE.AND P2, PT, R216, UR6, PT ;  /* 0x00000006d8007c0c */ /* 0x000fe2000bf46270 */
[----:B------:R-:W-:Y:S01]  /*cc00*/  @!P3 ST.E.64 desc[UR44][R4.64], R66 ;  /* 0x000000420400b985 */ /* 0x000fe2000c101b2c */
[----:B--2---:R-:W-:-:S03]  /*cc10*/  @!P5 LEA R10, P6, R219, R0, 0x2 ;  /* 0x00000000db0ad211 */ /* 0x004fc600078c10ff */
[----:B------:R2:W-:Y:S01]  /*cc20*/  @!P4 ST.E.64 desc[UR44][R8.64], R70 ;  /* 0x000000460800c985 */ /* 0x0005e2000c101b2c */
[----:B------:R-:W-:Y:S02]  /*cc30*/  @!P5 LEA.HI.X R11, R219, R18, R169, 0x2, P6 ;  /* 0x00000012db0bd211 */ /* 0x000fe400030f14a9 */
[CC--:B-1----:R-:W-:Y:S02]  /*cc40*/  @!P0 LEA R12, P4, R218.reuse, R0.reuse, 0x2 ;  /* 0x00000000da0c8211 */ /* 0x0c2fe400078810ff */
[----:B----4-:R-:W-:Y:S01]  /*cc50*/  @!P1 LEA R14, P3, R217, R0, 0x2 ;  /* 0x00000000d90e9211 */ /* 0x010fe200078610ff */
[----:B------:R1:W-:Y:S01]  /*cc60*/  @!P5 ST.E.64 desc[UR44][R10.64], R74 ;  /* 0x0000004a0a00d985 */ /* 0x0003e2000c101b2c */
[----:B------:R-:W-:Y:S02]  /*cc70*/  @!P0 LEA.HI.X R13, R218, R18, R168, 0x2, P4 ;  /* 0x00000012da0d8211 */ /* 0x000fe400020f14a8 */
[----:B------:R-:W-:Y:S02]  /*cc80*/  ISETP.GE.AND P4, PT, R214, UR6, PT ;  /* 0x00000006d6007c0c */ /* 0x000fe4000bf86270 */
[----:B------:R-:W-:Y:S01]  /*cc90*/  ISETP.GE.AND P5, PT, R215, UR6, PT ;  /* 0x00000006d7007c0c */ /* 0x000fe2000bfa6270 */
[----:B------:R3:W-:Y:S01]  /*cca0*/  @!P0 ST.E.64 desc[UR44][R12.64], R78 ;  /* 0x0000004e0c008985 */ /* 0x0007e2000c101b2c */
[----:B0-----:R-:W-:-:S02]  /*ccb0*/  @!P2 LEA R20, P6, R216, R0, 0x2 ;  /* 0x00000000d814a211 */ /* 0x001fc400078c10ff */
[-C--:B------:R-:W-:Y:S02]  /*ccc0*/  @!P1 LEA.HI.X R15, R217, R18.reuse, R167, 0x2, P3 ;  /* 0x00000012d90f9211 */ /* 0x080fe400018f14a7 */
[----:B------:R-:W-:Y:S02]  /*ccd0*/  ISETP.GE.AND P3, PT, R213, UR6, PT ;  /* 0x00000006d5007c0c */ /* 0x000fe4000bf66270 */
[----:B------:R-:W-:Y:S01]  /*cce0*/  @!P2 LEA.HI.X R21, R216, R18, R166, 0x2, P6 ;  /* 0x00000012d815a211 */ /* 0x000fe200030f14a6 */
[----:B------:R0:W-:Y:S01]  /*ccf0*/  @!P1 ST.E.64 desc[UR44][R14.64], R82 ;  /* 0x000000520e009985 */ /* 0x0001e2000c101b2c */
[----:B------:R-:W-:Y:S02]  /*cd00*/  ISETP.GE.AND P1, PT, R211, UR6, PT ;  /* 0x00000006d3007c0c */ /* 0x000fe4000bf26270 */
[----:B--2---:R-:W-:Y:S01]  /*cd10*/  @!P4 LEA R8, P0, R214, R0, 0x2 ;  /* 0x00000000d608c211 */ /* 0x004fe200078010ff */
[----:B------:R2:W-:Y:S01]  /*cd20*/  @!P2 ST.E.64 desc[UR44][R20.64], R86 ;  /* 0x000000561400a985 */ /* 0x0005e2000c101b2c */
[----:B------:R-:W-:-:S02]  /*cd30*/  ISETP.GE.AND P2, PT, R212, UR6, PT ;  /* 0x00000006d4007c0c */ /* 0x000fc4000bf46270 */
[C---:B------:R-:W-:Y:S02]  /*cd40*/  @!P5 LEA R4, P6, R215.reuse, R0, 0x2 ;  /* 0x00000000d704d211 */ /* 0x040fe400078c10ff */
[-C--:B------:R-:W-:Y:S02]  /*cd50*/  @!P4 LEA.HI.X R9, R214, R18.reuse, R164, 0x2, P0 ;  /* 0x00000012d609c211 */ /* 0x080fe400000f14a4 */
[----:B------:R-:W-:Y:S02]  /*cd60*/  @!P5 LEA.HI.X R5, R215, R18, R165, 0x2, P6 ;  /* 0x00000012d705d211 */ /* 0x000fe400030f14a5 */
[----:B------:R-:W-:Y:S02]  /*cd70*/  ISETP.GE.AND P0, PT, R210, UR6, PT ;  /* 0x00000006d2007c0c */ /* 0x000fe4000bf06270 */
[----:B-1----:R-:W-:Y:S01]  /*cd80*/  @!P3 LEA R10, P6, R213, R0, 0x2 ;  /* 0x00000000d50ab211 */ /* 0x002fe200078c10ff */
[----:B------:R1:W-:Y:S01]  /*cd90*/  @!P5 ST.E.64 desc[UR44][R4.64], R90 ;  /* 0x0000005a0400d985 */ /* 0x0003e2000c101b2c */
[----:B------:R-:W-:-:S02]  /*cda0*/  ISETP.GE.AND P5, PT, R209, UR6, PT ;  /* 0x00000006d1007c0c */ /* 0x000fc4000bfa6270 */
[----:B------:R-:W-:Y:S01]  /*cdb0*/  @!P3 LEA.HI.X R11, R213, R18, R163, 0x2, P6 ;  /* 0x00000012d50bb211 */ /* 0x000fe200030f14a3 */
[----:B------:R4:W-:Y:S01]  /*cdc0*/  @!P4 ST.E.64 desc[UR44][R8.64], R94 ;  /* 0x0000005e0800c985 */ /* 0x0009e2000c101b2c */
[-C--:B---3--:R-:W-:Y:S02]  /*cdd0*/  @!P2 LEA R12, P6, R212, R0.reuse, 0x2 ;  /* 0x00000000d40ca211 */ /* 0x088fe400078c10ff */
[----:B------:R-:W-:Y:S01]  /*cde0*/  ISETP.GE.AND P4, PT, R208, UR6, PT ;  /* 0x00000006d0007c0c */ /* 0x000fe2000bf86270 */
[----:B------:R3:W-:Y:S01]  /*cdf0*/  @!P3 ST.E.64 desc[UR44][R10.64], R98 ;  /* 0x000000620a00b985 */ /* 0x0007e2000c101b2c */
[----:B0-----:R-:W-:Y:S02]  /*ce00*/  @!P1 LEA R14, P3, R211, R0, 0x2 ;  /* 0x00000000d30e9211 */ /* 0x001fe400078610ff */
[----:B------:R-:W-:Y:S02]  /*ce10*/  @!P2 LEA.HI.X R13, R212, R18, R162, 0x2, P6 ;  /* 0x00000012d40da211 */ /* 0x000fe400030f14a2 */
[----:B--2---:R-:W-:-:S02]  /*ce20*/  @!P0 LEA R20, P6, R210, R0, 0x2 ;  /* 0x00000000d2148211 */ /* 0x004fc400078c10ff */
[-C--:B------:R-:W-:Y:S01]  /*ce30*/  @!P1 LEA.HI.X R15, R211, R18.reuse, R161, 0x2, P3 ;  /* 0x00000012d30f9211 */ /* 0x080fe200018f14a1 */
[----:B------:R0:W-:Y:S01]  /*ce40*/  @!P2 ST.E.64 desc[UR44][R12.64], R102 ;  /* 0x000000660c00a985 */ /* 0x0001e2000c101b2c */
[----:B------:R-:W-:Y:S02]  /*ce50*/  ISETP.GE.AND P3, PT, R207, UR6, PT ;  /* 0x00000006cf007c0c */ /* 0x000fe4000bf66270 */
[----:B------:R-:W-:Y:S01]  /*ce60*/  @!P0 LEA.HI.X R21, R210, R18, R160, 0x2, P6 ;  /* 0x00000012d2158211 */ /* 0x000fe200030f14a0 */
[----:B------:R2:W-:Y:S01]  /*ce70*/  @!P1 ST.E.64 desc[UR44][R14.64], R106 ;  /* 0x0000006a0e009985 */ /* 0x0005e2000c101b2c */
[-C--:B-1----:R-:W-:Y:S02]  /*ce80*/  @!P5 LEA R4, P1, R209, R0.reuse, 0x2 ;  /* 0x00000000d104d211 */ /* 0x082fe400078210ff */
[----:B----4-:R-:W-:Y:S01]  /*ce90*/  @!P4 LEA R8, P2, R208, R0, 0x2 ;  /* 0x00000000d008c211 */ /* 0x010fe200078410ff */
[----:B------:R-:W-:Y:S01]  /*cea0*/  @!P0 ST.E.64 desc[UR44][R20.64], R110 ;  /* 0x0000006e14008985 */ /* 0x000fe2000c101b2c */
[----:B------:R-:W-:-:S02]  /*ceb0*/  ISETP.GE.AND P0, PT, R206, UR6, PT ;  /* 0x00000006ce007c0c */ /* 0x000fc4000bf06270 */
[----:B------:R-:W-:Y:S02]  /*cec0*/  @!P5 LEA.HI.X R5, R209, R18, R159, 0x2, P1 ;  /* 0x00000012d105d211 */ /* 0x000fe400008f149f */
[----:B------:R-:W-:Y:S02]  /*ced0*/  ISETP.GE.AND P1, PT, R205, UR6, PT ;  /* 0x00000006cd007c0c */ /* 0x000fe4000bf26270 */
[C---:B---3--:R-:W-:Y:S01]  /*cee0*/  @!P3 LEA R10, P6, R207.reuse, R0, 0x2 ;  /* 0x00000000cf0ab211 */ /* 0x048fe200078c10ff */
[----:B------:R1:W-:Y:S01]  /*cef0*/  @!P5 ST.E.64 desc[UR44][R4.64], R114 ;  /* 0x000000720400d985 */ /* 0x0003e2000c101b2c */
[-C--:B------:R-:W-:Y:S02]  /*cf00*/  @!P4 LEA.HI.X R9, R208, R18.reuse, R158, 0x2, P2 ;  /* 0x00000012d009c211 */ /* 0x080fe400010f149e */
[----:B------:R-:W-:Y:S02]  /*cf10*/  @!P3 LEA.HI.X R11, R207, R18, R157, 0x2, P6 ;  /* 0x00000012cf0bb211 */ /* 0x000fe400030f149d */
[----:B------:R-:W-:Y:S01]  /*cf20*/  ISETP.GE.AND P2, PT, R202, UR6, PT ;  /* 0x00000006ca007c0c */ /* 0x000fe2000bf46270 */
[----:B------:R3:W-:Y:S01]  /*cf30*/  @!P4 ST.E.64 desc[UR44][R8.64], R118 ;  /* 0x000000760800c985 */ /* 0x0007e2000c101b2c */
[----:B------:R-:W-:-:S02]  /*cf40*/  ISETP.GE.AND P4, PT, R204, UR6, PT ;  /* 0x00000006cc007c0c */ /* 0x000fc4000bf86270 */
[C---:B0-----:R-:W-:Y:S01]  /*cf50*/  @!P0 LEA R12, P5, R206.reuse, R0, 0x2 ;  /* 0x00000000ce0c8211 */ /* 0x041fe200078a10ff */
[----:B------:R0:W-:Y:S01]  /*cf60*/  @!P3 ST.E.64 desc[UR44][R10.64], R122 ;  /* 0x0000007a0a00b985 */ /* 0x0001e2000c101b2c */
[----:B------:R-:W-:Y:S02]  /*cf70*/  ISETP.GE.AND P3, PT, R203, UR6, PT ;  /* 0x00000006cb007c0c */ /* 0x000fe4000bf66270 */
[----:B------:R-:W-:Y:S02]  /*cf80*/  @!P0 LEA.HI.X R13, R206, R18, R156, 0x2, P5 ;  /* 0x00000012ce0d8211 */ /* 0x000fe400028f149c */
[----:B------:R-:W-:Y:S02]  /*cf90*/  ISETP.GE.AND P5, PT, R201, UR6, PT ;  /* 0x00000006c9007c0c */ /* 0x000fe4000bfa6270 */
[-C--:B--2---:R-:W-:Y:S01]  /*cfa0*/  @!P1 LEA R14, P6, R205, R0.reuse, 0x2 ;  /* 0x00000000cd0e9211 */ /* 0x084fe200078c10ff */
[----:B------:R2:W-:Y:S02]  /*cfb0*/  @!P0 ST.E.64 desc[UR44][R12.64], R126 ;  /* 0x0000007e0c008985 */ /* 0x0005e4000c101b2c */
[----:B-1----:R-:W-:-:S02]  /*cfc0*/  @!P4 LEA R4, P0, R204, R0, 0x2 ;  /* 0x00000000cc04c211 */ /* 0x002fc400078010ff */
[----:B------:R-:W-:Y:S02]  /*cfd0*/  @!P1 LEA.HI.X R15, R205, R18, R155, 0x2, P6 ;  /* 0x00000012cd0f9211 */ /* 0x000fe400030f149b */
[----:B---3--:R-:W-:Y:S02]  /*cfe0*/  @!P3 LEA R8, P6, R203, R0, 0x2 ;  /* 0x00000000cb08b211 */ /* 0x008fe400078c10ff */
[----:B------:R-:W-:Y:S01]  /*cff0*/  @!P4 LEA.HI.X R5, R204, R18, R154, 0x2, P0 ;  /* 0x00000012cc05c211 */ /* 0x000fe200000f149a */
[----:B------:R2:W-:Y:S01]  /*d000*/  @!P1 ST.E.64 desc[UR44][R14.64], R130 ;  /* 0x000000820e009985 */ /* 0x0005e2000c101b2c */
[-C--:B0-----:R-:W-:Y:S02]  /*d010*/  @!P2 LEA R10, P1, R202, R0.reuse, 0x2 ;  /* 0x00000000ca0aa211 */ /* 0x081fe400078210ff */
[----:B------:R-:W-:Y:S01]  /*d020*/  @!P5 LEA R20, P0, R201, R0, 0x2 ;  /* 0x00000000c914d211 */ /* 0x000fe200078010ff */
        /* <DEDUP_REMOVED lines=9> */
[----:B--2---:R-:W-:-:S04]  /*d0c0*/  LEA R4, P0, R200, R0, 0x2 ;  /* 0x00000000c8047211 */ /* 0x004fc800078010ff */
[----:B------:R-:W-:-:S05]  /*d0d0*/  LEA.HI.X R5, R200, R18, R22, 0x2, P0 ;  /* 0x00000012c8057211 */ /* 0x000fca00000f1416 */
[----:B------:R0:W-:Y:S01]  /*d0e0*/  ST.E.64 desc[UR44][R4.64], R150 ;  /* 0x0000009604007985 */ /* 0x0001e2000c101b2c */
[----:B------:R-:W-:Y:S05]  /*d0f0*/  BRA `(.L_x_1038) ;  /* 0x0000000c00cc7947 */ /* 0x000fea0003800000 */
.L_x_1032:
[----:B------:R-:W0:Y:S01]  /*d100*/  LDC.64 R8, c[0x0][0xd00] ;  /* 0x00034000ff087b82 */ /* 0x000e220000000a00 */
[----:B------:R-:W-:Y:S01]  /*d110*/  ULDC.64 UR6, c[0x0][0xd08] ;  /* 0x0003420000067ab9 */ /* 0x000fe20000000a00 */
[----:B------:R-:W-:Y:S01]  /*d120*/  IMAD.MOV.U32 R3, RZ, RZ, RZ ;  /* 0x000000ffff037224 */ /* 0x000fe200078e00ff */
[----:B------:R-:W-:-:S04]  /*d130*/  ISETP.NE.U32.AND P0, PT, RZ, UR6, PT ;  /* 0x00000006ff007c0c */ /* 0x000fc8000bf05070 */
[----:B------:R-:W-:Y:S01]  /*d140*/  ISETP.NE.AND.EX P1, PT, RZ, UR7, PT, P0 ;  /* 0x00000007ff007c0c */ /* 0x000fe2000bf25300 */
[----:B------:R-:W1:Y:S01]  /*d150*/  LDC.64 R4, c[0x0][0xd00] ;  /* 0x00034000ff047b82 */ /* 0x000e620000000a00 */
[----:B0-----:R-:W-:-:S04]  /*d160*/  ISETP.NE.U32.AND P0, PT, R8, RZ, PT ;  /* 0x000000ff0800720c */ /* 0x001fc80003f05070 */
[----:B------:R-:W-:-:S07]  /*d170*/  ISETP.NE.AND.EX P0, PT, R9, RZ, PT, P0 ;  /* 0x000000ff0900720c */ /* 0x000fce0003f05300 */
[----:B------:R-:W0:Y:S01]  /*d180*/  @P1 LDC.64 R8, c[0x0][0xd08] ;  /* 0x00034200ff081b82 */ /* 0x000e220000000a00 */
[----:B------:R-:W-:Y:S01]  /*d190*/  ULDC UR6, c[0x0][0xb88] ;  /* 0x0002e20000067ab9 */ /* 0x000fe20000000800 */
[----:B-1----:R-:W-:-:S04]  /*d1a0*/  IMAD.WIDE R10, R192, 0x4, R4 ;  /* 0x00000004c00a7825 */ /* 0x002fc800078e0204 */
[----:B------:R-:W-:Y:S01]  /*d1b0*/  IMAD.U32 R0, RZ, RZ, UR6 ;  /* 0x00000006ff007e24 */ /* 0x000fe2000f8e00ff */
[----:B------:R1:W5:Y:S01]  /*d1c0*/  @P0 LDG.E R3, desc[UR44][R10.64] ;  /* 0x0000002c0a030981 */ /* 0x000362000c1e1900 */
[----:B0-----:R-:W-:-:S05]  /*d1d0*/  @P1 IMAD.WIDE R4, R192, 0x4, R8 ;  /* 0x00000004c0041825 */ /* 0x001fca00078e0208 */
[----:B------:R1:W5:Y:S01]  /*d1e0*/  @P1 LDG.E R0, desc[UR44][R4.64] ;  /* 0x0000002c04001981 */ /* 0x000362000c1e1900 */
[----:B------:R-:W-:Y:S01]  /*d1f0*/  ISETP.NE.AND P2, PT, R22, RZ, PT ;  /* 0x000000ff1600720c */ /* 0x000fe20003f45270 */
[----:B------:R-:W0:-:S12]  /*d200*/  S2R R7, SR_TID.X ;  /* 0x0000000000077919 */ /* 0x000e180000002100 */
[----:B------:R-:W2:Y:S01]  /*d210*/  @!P2 LDC R22, c[0x0][0xbd4] ;  /* 0x0002f500ff16ab82 */ /* 0x000ea20000000800 */
[----:B0-----:R-:W-:Y:S01]  /*d220*/  VIADD R28, R7, 0xffffff80 ;  /* 0xffffff80071c7836 */ /* 0x001fe20000000000 */
[----:B--2---:R-:W-:-:S04]  /*d230*/  ISETP.GT.AND P2, PT, R22, 0x1, PT ;  /* 0x000000011600780c */ /* 0x004fc80003f44270 */
[----:B------:R-:W-:Y:S01]  /*d240*/  ISETP.GT.AND P3, PT, R28, 0x3f, PT ;  /* 0x0000003f1c00780c */ /* 0x000fe20003f64270 */
[----:B-1----:R-:W-:-:S12]  /*d250*/  @P1 BRA `(.L_x_1041) ;  /* 0x0000000000101947 */ /* 0x002fd80003800000 */
[----:B------:R-:W-:Y:S05]  /*d260*/  @!P0 BRA `(.L_x_1041) ;  /* 0x00000000000c8947 */ /* 0x000fea0003800000 */
[----:B------:R-:W2:Y:S04]  /*d270*/  LDG.E R5, desc[UR44][R10.64] ;  /* 0x0000002c0a057981 */ /* 0x000ea8000c1e1900 */
[----:B-----5:R-:W2:Y:S02]  /*d280*/  LDG.E R0, desc[UR44][R10.64+0x4] ;  /* 0x0000042c0a007981 */ /* 0x020ea4000c1e1900 */
[----:B--2---:R-:W-:-:S07]  /*d290*/  IMAD.IADD R0, R0, 0x1, -R5 ;  /* 0x0000000100007824 */ /* 0x004fce00078e0a05 */
.L_x_1041:
[----:B------:R-:W-:Y:S01]  /*d2a0*/  BSSY B1, `(.L_x_1042) ;  /* 0x0000038000017945 */ /* 0x000fe20003800000 */
[----:B------:R-:W-:Y:S02]  /*d2b0*/  SEL R25, R192, RZ, !P0 ;  /* 0x000000ffc0197207 */ /* 0x000fe40004000000 */
[----:B------:R-:W-:Y:S02]  /*d2c0*/  SEL R222, R222, RZ, !P0 ;  /* 0x000000ffdede7207 */ /* 0x000fe40004000000 */
[----:B-----5:R-:W-:Y:S01]  /*d2d0*/  SHF.R.S32.HI R24, RZ, 0x1f, R3 ;  /* 0x0000001fff187819 */ /* 0x020fe20000011403 */
[----:B------:R-:W-:Y:S06]  /*d2e0*/  @P3 BRA `(.L_x_1043) ;  /* 0x0000000000cc3947 */ /* 0x000fec0003800000 */
[----:B------:R-:W0:Y:S01]  /*d2f0*/  S2R R4, SR_TID.X ;  /* 0x0000000000047919 */ /* 0x000e220000002100 */
[----:B------:R-:W1:Y:S01]  /*d300*/  LDC R27, c[0x0][0xce8] ;  /* 0x00033a00ff1b7b82 */ /* 0x000e620000000800 */
[----:B------:R-:W-:-:S04]  /*d310*/  IMAD.U32 R5, RZ, RZ, UR42 ;  /* 0x0000002aff057e24 */ /* 0x000fc8000f8e00ff */
[----:B0-----:R-:W-:Y:S02]  /*d320*/  IMAD R4, R5, 0x40, R4 ;  /* 0x0000004005047824 */ /* 0x001fe400078e0204 */
[----:B-1----:R-:W-:Y:S02]  /*d330*/  IMAD R5, R0, R27, RZ ;  /* 0x0000001b00057224 */ /* 0x002fe400078e02ff */
[----:B------:R-:W-:-:S05]  /*d340*/  VIADD R26, R4, 0xffffff80 ;  /* 0xffffff80041a7836 */ /* 0x000fca0000000000 */
[----:B------:R-:W-:-:S13]  /*d350*/  ISETP.GE.AND P0, PT, R26, R5, PT ;  /* 0x000000051a00720c */ /* 0x000fda0003f06270 */
[----:B------:R-:W-:Y:S05]  /*d360*/  @P0 BRA `(.L_x_1043) ;  /* 0x0000000000ac0947 */ /* 0x000fea0003800000 */
[----:B------:R-:W-:Y:S01]  /*d370*/  ISETP.NE.AND P1, PT, R27, 0x1, PT ;  /* 0x000000011b00780c */ /* 0x000fe20003f25270 */
[----:B------:R-:W0:Y:S01]  /*d380*/  LDC.64 R4, c[0x0][0xca8] ;  /* 0x00032a00ff047b82 */ /* 0x000e220000000a00 */
[----:B------:R-:W-:Y:S01]  /*d390*/  ISETP.GT.AND P0, PT, R22, 0x1, PT ;  /* 0x000000011600780c */ /* 0x000fe20003f04270 */
[----:B------:R-:W-:Y:S02]  /*d3a0*/  IMAD.MOV.U32 R22, RZ, RZ, 0xab8 ;  /* 0x00000ab8ff167424 */ /* 0x000fe400078e00ff */
[----:B------:R-:W-:Y:S01]  /*d3b0*/  IMAD.MOV.U32 R7, RZ, RZ, R26 ;  /* 0x000000ffff077224 */ /* 0x000fe200078e001a */
[----:B------:R-:W-:Y:S02]  /*d3c0*/  SEL R199, R199, RZ, P0 ;  /* 0x000000ffc7c77207 */ /* 0x000fe40000000000 */
[----:B------:R-:W-:-:S04]  /*d3d0*/  SEL R22, R22, 0xa78, P0 ;  /* 0x00000a7816167807 */ /* 0x000fc80000000000 */
[----:B------:R-:W1:Y:S08]  /*d3e0*/  LDC.64 R14, c[0x0][R22+0x220] ;  /* 0x00008800160e7b82 */ /* 0x000e700000000a00 */
[----:B------:R-:W2:Y:S08]  /*d3f0*/  @P1 LDC R21, c[0x0][0xcec] ;  /* 0x00033b00ff151b82 */ /* 0x000eb00000000800 */
[----:B------:R-:W3:Y:S08]  /*d400*/  LDC.64 R12, c[0x0][R22+0x218] ;  /* 0x00008600160c7b82 */ /* 0x000ef00000000a00 */
[----:B------:R-:W4:Y:S01]  /*d410*/  @P1 LDC R29, c[0x0][0xcf0] ;  /* 0x00033c00ff1d1b82 */ /* 0x000f220000000800 */
[----:B-1----:R-:W-:-:S04]  /*d420*/  IMAD R15, R15, R25, RZ ;  /* 0x000000190f0f7224 */ /* 0x002fc800078e02ff */
[----:B------:R-:W-:-:S03]  /*d430*/  IMAD R15, R14, R222, R15 ;  /* 0x000000de0e0f7224 */ /* 0x000fc600078e020f */
[----:B------:R-:W1:Y:S01]  /*d440*/  LDC.64 R10, c[0x0][R22+0x228] ;  /* 0x00008a00160a7b82 */ /* 0x000e620000000a00 */
[----:B--2---:R-:W-:-:S04]  /*d450*/  @P1 IMAD.HI.U32 R18, R26, R21, RZ ;  /* 0x000000151a121227 */ /* 0x004fc800078e00ff */
[----:B------:R-:W-:-:S03]  /*d460*/  IMAD.WIDE.U32 R20, R14, R25, RZ ;  /* 0x000000190e147225 */ /* 0x000fc600078e00ff */
[----:B------:R-:W2:Y:S01]  /*d470*/  LDC.64 R8, c[0x0][R22+0x210] ;  /* 0x0000840016087b82 */ /* 0x000ea20000000a00 */
[-C--:B---3--:R-:W-:Y:S02]  /*d480*/  IMAD R23, R13, R193.reuse, RZ ;  /* 0x000000c10d177224 */ /* 0x088fe400078e02ff */
[----:B------:R-:W-:-:S04]  /*d490*/  IMAD.WIDE.U32 R12, R12, R193, RZ ;  /* 0x000000c10c0c7225 */ /* 0x000fc800078e00ff */
[----:B------:R-:W-:Y:S01]  /*d4a0*/  IMAD.IADD R14, R21, 0x1, R15 ;  /* 0x00000001150e7824 */ /* 0x000fe200078e020f */
[----:B----4-:R-:W-:Y:S01]  /*d4b0*/  @P1 SHF.R.U32.HI R7, RZ, R29, R18 ;  /* 0x0000001dff071219 */ /* 0x010fe20000011612 */
[----:B0-----:R-:W0:Y:S01]  /*d4c0*/  @!P0 LDC R4, c[0x0][0xc50] ;  /* 0x00031400ff048b82 */ /* 0x001e220000000800 */
[----:B------:R-:W-:Y:S01]  /*d4d0*/  IMAD.IADD R23, R13, 0x1, R23 ;  /* 0x000000010d177824 */ /* 0x000fe200078e0217 */
[----:B------:R-:W-:Y:S02]  /*d4e0*/  IADD3 R12, P1, P3, R20, R12, R3 ;  /* 0x0000000c140c7210 */ /* 0x000fe40007b3e003 */
[----:B------:R-:W-:Y:S02]  /*d4f0*/  IMAD.MOV R13, RZ, RZ, -R7 ;  /* 0x000000ffff0d7224 */ /* 0x000fe400078e0a07 */
[----:B------:R-:W-:Y:S01]  /*d500*/  IADD3.X R14, R14, R23, R24, P1, P3 ;  /* 0x000000170e0e7210 */ /* 0x000fe20000fe6418 */
[-C--:B-1----:R-:W-:Y:S01]  /*d510*/  IMAD R15, R11, R199.reuse, RZ ;  /* 0x000000c70b0f7224 */ /* 0x082fe200078e02ff */
[----:B------:R-:W1:Y:S01]  /*d520*/  @!P0 LDC R5, c[0x0][0xc54] ;  /* 0x00031500ff058b82 */ /* 0x000e620000000800 */
[----:B------:R-:W-:-:S04]  /*d530*/  IMAD.WIDE.U32 R10, R10, R199, RZ ;  /* 0x000000c70a0a7225 */ /* 0x000fc800078e00ff */
[----:B------:R-:W-:Y:S01]  /*d540*/  IMAD.IADD R15, R11, 0x1, R15 ;  /* 0x000000010b0f7824 */ /* 0x000fe200078e020f */
[----:B------:R-:W-:Y:S01]  /*d550*/  IADD3 R10, P0, P1, R7, R12, R10 ;  /* 0x0000000c070a7210 */ /* 0x000fe2000791e00a */
[----:B------:R-:W-:Y:S01]  /*d560*/  IMAD R13, R27, R13, R26 ;  /* 0x0000000d1b0d7224 */ /* 0x000fe200078e021a */
[----:B------:R-:W-:-:S03]  /*d570*/  SHF.R.S32.HI R7, RZ, 0x1f, R7 ;  /* 0x0000001fff077819 */ /* 0x000fc60000011407 */
[----:B--2---:R-:W-:Y:S01]  /*d580*/  IMAD R9, R9, R13, RZ ;  /* 0x0000000d09097224 */ /* 0x004fe200078e02ff */
[----:B------:R-:W-:Y:S02]  /*d590*/  IADD3.X R11, R7, R14, R15, P0, P1 ;  /* 0x0000000e070b7210 */ /* 0x000fe400007e240f */
[----:B------:R-:W-:-:S05]  /*d5a0*/  SHF.R.S32.HI R7, RZ, 0x1f, R13 ;  /* 0x0000001fff077819 */ /* 0x000fca000001140d */
[C---:B------:R-:W-:Y:S02]  /*d5b0*/  IMAD R7, R8.reuse, R7, R9 ;  /* 0x0000000708077224 */ /* 0x040fe400078e0209 */
[----:B------:R-:W-:-:S04]  /*d5c0*/  IMAD.WIDE.U32 R8, R8, R13, R10 ;  /* 0x0000000d08087225 */ /* 0x000fc800078e000a */
[----:B------:R-:W-:Y:S01]  /*d5d0*/  IMAD.IADD R7, R9, 0x1, R7 ;  /* 0x0000000109077824 */ /* 0x000fe200078e0207 */
[----:B0-----:R-:W-:-:S04]  /*d5e0*/  LEA R4, P0, R8, R4, 0x2 ;  /* 0x0000000408047211 */ /* 0x001fc800078010ff */
[----:B-1----:R-:W-:Y:S01]  /*d5f0*/  LEA.HI.X R5, R8, R5, R7, 0x2, P0 ;  /* 0x0000000508057211 */ /* 0x002fe200000f1407 */
[----:B------:R-:W-:-:S05]  /*d600*/  IMAD.MOV.U32 R7, RZ, RZ, -0x800000 ;  /* 0xff800000ff077424 */ /* 0x000fca00078e00ff */
[----:B------:R0:W-:Y:S03]  /*d610*/  STG.E desc[UR44][R4.64], R7 ;  /* 0x0000000704007986 */ /* 0x0001e6000c10192c */
.L_x_1043:
[----:B------:R-:W-:Y:S05]  /*d620*/  BSYNC B1 ;  /* 0x0000000000017941 */ /* 0x000fea0003800000 */
.L_x_1042:
[----:B------:R-:W-:Y:S05]  /*d630*/  @P2 BRA `(.L_x_1038) ;  /* 0x00000008007c2947 */ /* 0x000fea0003800000 */
[----:B------:R-:W1:Y:S01]  /*d640*/  LDC R11, c[0x0][0xce8] ;  /* 0x00033a00ff0b7b82 */ /* 0x000e620000000800 */
[----:B------:R-:W-:Y:S01]  /*d650*/  ULDC.64 UR6, c[0x0][0xba0] ;  /* 0x0002e80000067ab9 */ /* 0x000fe20000000a00 */
[----:B0-----:R-:W-:Y:S01]  /*d660*/  SHF.R.S32.HI R7, RZ, 0x1f, R28 ;  /* 0x0000001fff077819 */ /* 0x001fe2000001141c */
[----:B------:R-:W-:Y:S01]  /*d670*/  IMAD R8, R24, UR6, RZ ;  /* 0x0000000618087c24 */ /* 0x000fe2000f8e02ff */
[----:B------:R-:W-:Y:S01]  /*d680*/  ULDC UR8, c[0x0][0xbc8] ;  /* 0x0002f20000087ab9 */ /* 0x000fe20000000800 */
[----:B------:R-:W-:Y:S01]  /*d690*/  IMAD.WIDE.U32 R4, R3, UR6, RZ ;  /* 0x0000000603047c25 */ /* 0x000fe2000f8e00ff */
[----:B------:R-:W-:Y:S01]  /*d6a0*/  ISETP.GE.AND P2, PT, R198, UR8, PT ;  /* 0x00000008c6007c0c */ /* 0x000fe2000bf46270 */
[----:B------:R-:W-:Y:S01]  /*d6b0*/  BSSY B1, `(.L_x_1044) ;  /* 0x0000073000017945 */ /* 0x000fe20003800000 */
[----:B------:R-:W-:Y:S01]  /*d6c0*/  ISETP.GE.AND P1, PT, R197, UR8, PT ;  /* 0x00000008c5007c0c */ /* 0x000fe2000bf26270 */
[----:B------:R-:W-:Y:S01]  /*d6d0*/  IMAD R3, R3, UR7, R8 ;  /* 0x0000000703037c24 */ /* 0x000fe2000f8e0208 */
[----:B------:R-:W-:Y:S01]  /*d6e0*/  LEA.HI R8, R7, R28, RZ, 0x3 ;  /* 0x0000001c07087211 */ /* 0x000fe200078f18ff */
[----:B------:R-:W-:Y:S01]  /*d6f0*/  ULDC.64 UR6, c[0x0][0xbe8] ;  /* 0x0002fa0000067ab9 */ /* 0x000fe20000000a00 */
[----:B------:R-:W-:Y:S01]  /*d700*/  IMAD.U32 R10, RZ, RZ, UR42 ;  /* 0x0000002aff0a7e24 */ /* 0x000fe2000f8e00ff */
[----:B------:R-:W-:Y:S01]  /*d710*/  SEL R13, RZ, 0xffffffff, P2 ;  /* 0xffffffffff0d7807 */ /* 0x000fe20001000000 */
[----:B------:R-:W-:Y:S01]  /*d720*/  IMAD.IADD R5, R5, 0x1, R3 ;  /* 0x0000000105057824 */ /* 0x000fe200078e0203 */
[----:B------:R-:W-:Y:S01]  /*d730*/  LOP3.LUT R3, R8, 0xfffffff8, RZ, 0xc0, !PT ;  /* 0xfffffff808037812 */ /* 0x000fe200078ec0ff */
[C---:B------:R-:W-:Y:S01]  /*d740*/  VIADD R32, R16.reuse, 0x180 ;  /* 0x0000018010207836 */ /* 0x040fe20000000000 */
[----:B------:R-:W-:Y:S01]  /*d750*/  SHF.R.S32.HI R24, RZ, 0x3, R8 ;  /* 0x00000003ff187819 */ /* 0x000fe20000011408 */
[----:B------:R-:W-:Y:S01]  /*d760*/  IMAD.WIDE.U32 R4, R193, UR6, R4 ;  /* 0x00000006c1047c25 */ /* 0x000fe2000f8e0004 */
[----:B------:R-:W-:-:S02]  /*d770*/  ISETP.GE.AND P3, PT, R16, UR8, PT ;  /* 0x0000000810007c0c */ /* 0x000fc4000bf66270 */
[----:B------:R-:W-:Y:S01]  /*d780*/  SHF.R.S32.HI R26, RZ, 0x1f, R197 ;  /* 0x0000001fff1a7819 */ /* 0x000fe200000114c5 */
[----:B------:R-:W-:Y:S01]  /*d790*/  IMAD.IADD R3, R28, 0x1, -R3 ;  /* 0x000000011c037824 */ /* 0x000fe200078e0a03 */
[----:B------:R-:W-:Y:S01]  /*d7a0*/  SEL R12, RZ, 0x1, P3 ;  /* 0x00000001ff0c7807 */ /* 0x000fe20001800000 */
[----:B------:R-:W-:Y:S01]  /*d7b0*/  IMAD R5, R193, UR7, R5 ;  /* 0x00000007c1057c24 */ /* 0x000fe2000f8e0205 */
[----:B-1----:R-:W-:Y:S01]  /*d7c0*/  ISETP.NE.AND P0, PT, R11, 0x1, PT ;  /* 0x000000010b00780c */ /* 0x002fe20003f05270 */
[----:B------:R-:W-:Y:S01]  /*d7d0*/  IMAD R3, R3, 0x20, R24 ;  /* 0x0000002003037824 */ /* 0x000fe200078e0218 */
[----:B------:R-:W-:Y:S01]  /*d7e0*/  ULDC.64 UR6, c[0x0][0xbf0] ;  /* 0x0002fc0000067ab9 */ /* 0x000fe20000000a00 */
[----:B------:R-:W-:Y:S01]  /*d7f0*/  IMAD.SHL.U32 R15, R13, 0x2, RZ ;  /* 0x000000020d0f7824 */ /* 0x000fe200078e00ff */
[----:B------:R-:W-:Y:S01]  /*d800*/  SEL R13, RZ, 0xffffffff, P1 ;  /* 0xffffffffff0d7807 */ /* 0x000fe20000800000 */
[----:B------:R-:W-:Y:S01]  /*d810*/  IMAD R10, R10, 0x40, R3 ;  /* 0x000000400a0a7824 */ /* 0x000fe200078e0203 */
[----:B------:R-:W-:Y:S01]  /*d820*/  SHF.R.S32.HI R27, RZ, 0x1f, R32 ;  /* 0x0000001fff1b7819 */ /* 0x000fe20000011420 */
[----:B------:R-:W-:Y:S01]  /*d830*/  IMAD R3, R222, UR6, RZ ;  /* 0x00000006de037c24 */ /* 0x000fe2000f8e02ff */
[----:B------:R-:W-:Y:S01]  /*d840*/  LOP3.LUT R12, R15, 0x2, R12, 0xe2, !PT ;  /* 0x000000020f0c7812 */ /* 0x000fe200078ee20c */
[----:B------:R-:W-:Y:S01]  /*d850*/  IMAD.WIDE.U32 R4, R25, UR6, R4 ;  /* 0x0000000619047c25 */ /* 0x000fe2000f8e0004 */
[----:B------:R-:W-:-:S02]  /*d860*/  SHF.R.S32.HI R29, RZ, 0x1f, R194 ;  /* 0x0000001fff1d7819 */ /* 0x000fc400000114c2 */
[----:B------:R-:W-:Y:S01]  /*d870*/  SHF.R.S32.HI R31, RZ, 0x1f, R196 ;  /* 0x0000001fff1f7819 */ /* 0x000fe200000114c4 */
[----:B------:R-:W0:Y:S01]  /*d880*/  @P0 LDC R7, c[0x0][0xcec] ;  /* 0x00033b00ff070b82 */ /* 0x000e220000000800 */
[----:B------:R-:W-:Y:S01]  /*d890*/  IMAD R9, R25, UR7, R3 ;  /* 0x0000000719097c24 */ /* 0x000fe2000f8e0203 */
[----:B------:R-:W-:Y:S01]  /*d8a0*/  ULDC.64 UR6, c[0x0][0xbe0] ;  /* 0x0002f80000067ab9 */ /* 0x000fe20000000a00 */
[----:B------:R-:W-:Y:S01]  /*d8b0*/  IMAD.MOV.U32 R3, RZ, RZ, R10 ;  /* 0x000000ffff037224 */ /* 0x000fe200078e000a */
[----:B------:R-:W-:Y:S01]  /*d8c0*/  SHF.R.S32.HI R25, RZ, 0x1f, R195 ;  /* 0x0000001fff197819 */ /* 0x000fe200000114c3 */
[----:B------:R-:W-:Y:S01]  /*d8d0*/  IMAD.SHL.U32 R13, R13, 0x4, RZ ;  /* 0x000000040d0d7824 */ /* 0x000fe200078e00ff */
[----:B------:R-:W-:Y:S01]  /*d8e0*/  SHF.R.S32.HI R34, RZ, 0x1f, R198 ;  /* 0x0000001fff227819 */ /* 0x000fe200000114c6 */
[----:B------:R-:W-:Y:S01]  /*d8f0*/  IMAD.IADD R5, R5, 0x1, R9 ;  /* 0x0000000105057824 */ /* 0x000fe200078e0209 */
[----:B------:R-:W1:Y:S01]  /*d900*/  @P0 LDC R8, c[0x0][0xcf0] ;  /* 0x00033c00ff080b82 */ /* 0x000e620000000800 */
[----:B------:R-:W-:Y:S01]  /*d910*/  IMAD R23, R0, R11, RZ ;  /* 0x0000000b00177224 */ /* 0x000fe200078e02ff */
[----:B------:R-:W-:Y:S01]  /*d920*/  LOP3.LUT R12, R13, 0x4, R12, 0xe2, !PT ;  /* 0x000000040d0c7812 */ /* 0x000fe200078ee20c */
[----:B------:R-:W-:-:S05]  /*d930*/  VIADD R30, R16, 0x1c0 ;  /* 0x000001c0101e7836 */ /* 0x000fca0000000000 */
[----:B------:R-:W-:Y:S02]  /*d940*/  ISETP.GE.AND P1, PT, R30, UR8, PT ;  /* 0x000000081e007c0c */ /* 0x000fe4000bf26270 */
[----:B------:R-:W-:Y:S01]  /*d950*/  SHF.R.S32.HI R33, RZ, 0x1f, R30 ;  /* 0x0000001fff217819 */ /* 0x000fe2000001141e */
[----:B0-----:R-:W-:-:S05]  /*d960*/  @P0 IMAD.HI.U32 R7, R10, R7, RZ ;  /* 0x000000070a070227 */ /* 0x001fca00078e00ff */
[----:B-1----:R-:W-:Y:S02]  /*d970*/  @P0 SHF.R.U32.HI R3, RZ, R8, R7 ;  /* 0x00000008ff030219 */ /* 0x002fe40000011607 */
[----:B------:R-:W-:Y:S02]  /*d980*/  ISETP.GE.AND P0, PT, R196, UR8, PT ;  /* 0x00000008c4007c0c */ /* 0x000fe4000bf06270 */
[--C-:B------:R-:W-:Y:S01]  /*d990*/  SHF.R.S32.HI R7, RZ, 0x1f, R3.reuse ;  /* 0x0000001fff077819 */ /* 0x100fe20000011403 */
[----:B------:R-:W-:Y:S01]  /*d9a0*/  IMAD.MOV R9, RZ, RZ, -R3 ;  /* 0x000000ffff097224 */ /* 0x000fe200078e0a03 */
[----:B------:R-:W-:Y:S01]  /*d9b0*/  SEL R13, RZ, 0xffffffff, P0 ;  /* 0xffffffffff0d7807 */ /* 0x000fe20000000000 */
[----:B------:R-:W-:Y:S01]  /*d9c0*/  IMAD.WIDE.U32 R4, R3, UR6, R4 ;  /* 0x0000000603047c25 */ /* 0x000fe2000f8e0004 */
[----:B------:R-:W-:-:S03]  /*d9d0*/  ISETP.GE.AND P0, PT, R195, UR8, PT ;  /* 0x00000008c3007c0c */ /* 0x000fc6000bf06270 */
[----:B------:R-:W-:Y:S02]  /*d9e0*/  IMAD R8, R7, UR6, RZ ;  /* 0x0000000607087c24 */ /* 0x000fe4000f8e02ff */
[----:B------:R-:W-:Y:S02]  /*d9f0*/  IMAD R7, R11, R9, R10 ;  /* 0x000000090b077224 */ /* 0x000fe400078e020a */
[----:B------:R-:W-:Y:S01]  /*da00*/  IMAD R9, R3, UR7, R8 ;  /* 0x0000000703097c24 */ /* 0x000fe2000f8e0208 */
[----:B------:R-:W-:Y:S01]  /*da10*/  SEL R8, RZ, 0xffffffff, P0 ;  /* 0xffffffffff087807 */ /* 0x000fe20000000000 */
[----:B------:R-:W-:Y:S01]  /*da20*/  IMAD.SHL.U32 R13, R13, 0x8, RZ ;  /* 0x000000080d0d7824 */ /* 0x000fe200078e00ff */
[----:B------:R-:W-:Y:S01]  /*da30*/  ISETP.GE.AND P0, PT, R194, UR8, PT ;  /* 0x00000008c2007c0c */ /* 0x000fe2000bf06270 */
[----:B------:R-:W-:Y:S01]  /*da40*/  IMAD.IADD R5, R5, 0x1, R9 ;  /* 0x0000000105057824 */ /* 0x000fe200078e0209 */
[----:B------:R-:W-:Y:S01]  /*da50*/  SHF.R.S32.HI R3, RZ, 0x1f, R7 ;  /* 0x0000001fff037819 */ /* 0x000fe20000011407 */
[----:B------:R-:W-:Y:S01]  /*da60*/  ULDC.64 UR6, c[0x0][0xbd8] ;  /* 0x0002f60000067ab9 */ /* 0x000fe20000000a00 */
[----:B------:R-:W-:Y:S01]  /*da70*/  LOP3.LUT R12, R13, 0x8, R12, 0xe2, !PT ;  /* 0x000000080d0c7812 */ /* 0x000fe200078ee20c */
[----:B------:R-:W-:Y:S01]  /*da80*/  IMAD.SHL.U32 R13, R8, 0x10, RZ ;  /* 0x00000010080d7824 */ /* 0x000fe200078e00ff */
[----:B------:R-:W-:Y:S01]  /*da90*/  SEL R9, RZ, 0xffffffff, P0 ;  /* 0xffffffffff097807 */ /* 0x000fe20000000000 */
[----:B------:R-:W-:Y:S01]  /*daa0*/  IMAD R8, R3, UR6, RZ ;  /* 0x0000000603087c24 */ /* 0x000fe2000f8e02ff */
[----:B------:R-:W-:Y:S01]  /*dab0*/  ISETP.GE.AND P0, PT, R32, UR8, PT ;  /* 0x0000000820007c0c */ /* 0x000fe2000bf06270 */
[----:B------:R-:W-:Y:S01]  /*dac0*/  IMAD.WIDE.U32 R4, R7, UR6, R4 ;  /* 0x0000000607047c25 */ /* 0x000fe2000f8e0004 */
[----:B------:R-:W-:-:S03]  /*dad0*/  LOP3.LUT R12, R13, 0x10, R12, 0xe2, !PT ;  /* 0x000000100d0c7812 */ /* 0x000fc600078ee20c */
[----:B------:R-:W-:Y:S02]  /*dae0*/  IMAD.SHL.U32 R9, R9, 0x20, RZ ;  /* 0x0000002009097824 */ /* 0x000fe400078e00ff */
[----:B------:R-:W-:Y:S01]  /*daf0*/  IMAD R3, R7, UR7, R8 ;  /* 0x0000000707037c24 */ /* 0x000fe2000f8e0208 */
[----:B------:R-:W-:Y:S01]  /*db00*/  ULDC.64 UR6, c[0x0][0xb80] ;  /* 0x0002e00000067ab9 */ /* 0x000fe20000000a00 */
[----:B------:R-:W-:Y:S01]  /*db10*/  IMAD.U32 R13, RZ, RZ, UR42 ;  /* 0x0000002aff0d7e24 */ /* 0x000fe2000f8e00ff */
[----:B------:R-:W-:Y:S01]  /*db20*/  LOP3.LUT R12, R9, 0x20, R12, 0xe2, !PT ;  /* 0x00000020090c7812 */ /* 0x000fe200078ee20c */
[----:B------:R-:W-:Y:S01]  /*db30*/  IMAD.IADD R3, R5, 0x1, R3 ;  /* 0x0000000105037824 */ /* 0x000fe200078e0203 */
[----:B------:R-:W-:Y:S01]  /*db40*/  SEL R9, RZ, 0x40, P0 ;  /* 0x00000040ff097807 */ /* 0x000fe20000000000 */
[----:B------:R-:W-:Y:S01]  /*db50*/  IMAD R24, R13, 0x40, R24 ;  /* 0x000000400d187824 */ /* 0x000fe200078e0218 */
[----:B------:R-:W-:Y:S02]  /*db60*/  LEA R7, P0, R4, UR6, 0x1 ;  /* 0x0000000604077c11 */ /* 0x000fe4000f8008ff */
[----:B------:R-:W-:-:S02]  /*db70*/  LOP3.LUT R18, R12, R9, RZ, 0xfc, !PT ;  /* 0x000000090c127212 */ /* 0x000fc400078efcff */
[----:B------:R-:W-:Y:S01]  /*db80*/  LEA.HI.X R3, R4, UR7, R3, 0x1, P0 ;  /* 0x0000000704037c11 */ /* 0x000fe200080f0c03 */
[----:B------:R0:W1:Y:S01]  /*db90*/  SHFL.IDX PT, R8, R7, RZ, 0x181f ;  /* 0x00181fff07087589 */ /* 0x00006200000e0000 */
[----:B------:R-:W-:Y:S02]  /*dba0*/  ISETP.GE.AND P0, PT, R24, R23, PT ;  /* 0x000000171800720c */ /* 0x000fe40003f06270 */
[----:B------:R-:W-:Y:S01]  /*dbb0*/  SEL R5, RZ, 0x80, P1 ;  /* 0x00000080ff057807 */ /* 0x000fe20000800000 */
[----:B------:R0:W2:Y:S03]  /*dbc0*/  SHFL.IDX PT, R9, R3, RZ, 0x181f ;  /* 0x00181fff03097589 */ /* 0x0000a600000e0000 */
[----:B------:R-:W-:-:S07]  /*dbd0*/  LOP3.LUT R22, R18, R5, RZ, 0xfc, !PT ;  /* 0x0000000512167212 */ /* 0x000fce00078efcff */
[----:B0-----:R-:W-:Y:S05]  /*dbe0*/  @P0 BRA `(.L_x_1045) ;  /* 0x00000000007c0947 */ /* 0x001fea0003800000 */
[----:B------:R-:W-:Y:S02]  /*dbf0*/  ISETP.GE.AND P2, PT, R198, UR8, PT ;  /* 0x00000008c6007c0c */ /* 0x000fe4000bf46270 */
[----:B------:R-:W-:Y:S02]  /*dc00*/  ISETP.GE.AND P1, PT, R16, UR8, PT ;  /* 0x0000000810007c0c */ /* 0x000fe4000bf26270 */
[----:B------:R-:W-:Y:S02]  /*dc10*/  ISETP.GE.AND P5, PT, R197, UR8, PT ;  /* 0x00000008c5007c0c */ /* 0x000fe4000bfa6270 */
[----:B------:R-:W-:-:S07]  /*dc20*/  ISETP.GE.AND P3, PT, R196, UR8, PT ;  /* 0x00000008c4007c0c */ /* 0x000fce000bf66270 */
[-C--:B-1----:R-:W-:Y:S02]  /*dc30*/  @!P2 LEA R10, P0, R198, R8.reuse, 0x1 ;  /* 0x00000008c60aa211 */ /* 0x082fe400078008ff */
[----:B--2---:R-:W-:Y:S02]  /*dc40*/  @!P1 IMAD.WIDE R4, R16, 0x2, R8 ;  /* 0x0000000210049825 */ /* 0x004fe400078e0208 */
        /* <DEDUP_REMOVED lines=12> */
[----:B0-----:R-:W-:-:S02]  /*dd10*/  @!P1 LEA R10, P6, R194, R8, 0x1 ;  /* 0x00000008c20a9211 */ /* 0x001fc400078c08ff */
[CC--:B------:R-:W-:Y:S01]  /*dd20*/  @!P2 LEA R4, P5, R195.reuse, R8.reuse, 0x1 ;  /* 0x00000008c304a211 */ /* 0x0c0fe200078a08ff */
        /* <DEDUP_REMOVED lines=11> */
.L_x_1045:
[----:B------:R-:W-:Y:S05]  /*dde0*/  BSYNC B1 ;  /* 0x0000000000017941 */ /* 0x000fea0003800000 */
.L_x_1044:
[----:B------:R-:W-:Y:S01]  /*ddf0*/  VIADD R0, R24, 0x20 ;  /* 0x0000002018007836 */ /* 0x000fe20000000000 */
[----:B--23--:R0:W2:Y:S04]  /*de00*/  SHFL.IDX PT, R9, R3, 0x1, 0x181f ;  /* 0x00381f0003097f89 */ /* 0x00c0a800000e0000 */
[----:B------:R-:W-:Y:S01]  /*de10*/  ISETP.GE.AND P0, PT, R0, R23, PT ;  /* 0x000000170000720c */ /* 0x000fe20003f06270 */
[----:B-1----:R0:W1:-:S12]  /*de20*/  SHFL.IDX PT, R8, R7, 0x1, 0x181f ;  /* 0x00381f0007087f89 */ /* 0x00205800000e0000 */
[----:B0-----:R-:W-:Y:S05]  /*de30*/  @P0 BRA `(.L_x_1038) ;  /* 0x00000000007c0947 */ /* 0x001fea0003800000 */
[----:B------:R-:W-:Y:S02]  /*de40*/  ISETP.GE.AND P1, PT, R16, UR8, PT ;  /* 0x0000000810007c0c */ /* 0x000fe4000bf26270 */
[----:B------:R-:W-:Y:S02]  /*de50*/  ISETP.GE.AND P5, PT, R198, UR8, PT ;  /* 0x00000008c6007c0c */ /* 0x000fe4000bfa6270 */
[----:B------:R-:W-:Y:S02]  /*de60*/  ISETP.GE.AND P4, PT, R197, UR8, PT ;  /* 0x00000008c5007c0c */ /* 0x000fe4000bf86270 */
[----:B------:R-:W-:Y:S02]  /*de70*/  ISETP.GE.AND P3, PT, R196, UR8, PT ;  /* 0x00000008c4007c0c */ /* 0x000fe4000bf66270 */
[----:B------:R-:W-:-:S05]  /*de80*/  ISETP.GE.AND P2, PT, R195, UR8, PT ;  /* 0x00000008c3007c0c */ /* 0x000fca000bf46270 */
[----:B-12---:R-:W-:Y:S02]  /*de90*/  @!P1 IMAD.WIDE R4, R16, 0x2, R8 ;  /* 0x0000000210049825 */ /* 0x006fe400078e0208 */
        /* <DEDUP_REMOVED lines=9> */
[CC--:B------:R-:W-:Y:S02]  /*df30*/  @!P2 LEA R20, P6, R195.reuse, R8.reuse, 0x1 ;  /* 0x00000008c314a211 */ /* 0x0c0fe400078c08ff */
[-C--:B------:R-:W-:Y:S01]  /*df40*/  @!P3 LEA.HI.X R15, R196, R9.reuse, R31, 0x1, P5 ;  /* 0x00000009c40fb211 */ /* 0x080fe200028f0c1f */
[----:B------:R1:W-:Y:S01]  /*df50*/  @!P4 ST.E.128 desc[UR44][R12.64], RZ ;  /* 0x000000ff0c00c985 */ /* 0x0003e2000c101d2c */
[----:B------:R-:W-:Y:S02]  /*df60*/  LOP3.LUT P5, RZ, R22, 0x80, RZ, 0xc0, !PT ;  /* 0x0000008016ff7812 */ /* 0x000fe400078ac0ff */
[----:B------:R-:W-:Y:S01]  /*df70*/  @!P2 LEA.HI.X R21, R195, R9, R25, 0x1, P6 ;  /* 0x00000009c315a211 */ /* 0x000fe200030f0c19 */
[----:B------:R1:W-:Y:S01]  /*df80*/  @!P3 ST.E.128 desc[UR44][R14.64], RZ ;  /* 0x000000ff0e00b985 */ /* 0x0003e2000c101d2c */
[----:B0-----:R-:W-:-:S03]  /*df90*/  @!P1 LEA R4, P6, R194, R8, 0x1 ;  /* 0x00000008c2049211 */ /* 0x001fc600078c08ff */
        /* <DEDUP_REMOVED lines=9> */
.L_x_1038:
[----:B------:R-:W-:Y:S05]  /*e030*/  BSYNC B0 ;  /* 0x0000000000007941 */ /* 0x000fea0003800000 */
.L_x_1031:
[----:B------:R-:W-:Y:S02]  /*e040*/  ULDC UR6, c[0x0][0xd3c] ;  /* 0x00034f0000067ab9 */ /* 0x000fe40000000800 */
[----:B------:R-:W-:-:S06]  /*e050*/  UISETP.GE.AND UP0, UPT, UR5, UR6, UPT ;  /* 0x000000060500728c */ /* 0x000fcc000bf06270 */
[----:B------:R-:W-:-:S13]  /*e060*/  PLOP3.LUT P0, PT, PT, PT, UP0, 0x80, 0x0 ;  /* 0x000000000000781c */ /* 0x000fda0003f0f008 */
[----:B------:R-:W-:Y:S05]  /*e070*/  @!P0 BRA `(.L_x_1046) ;  /* 0xffffff3000b88947 */ /* 0x000fea000383ffff */
[----:B------:R-:W-:Y:S05]  /*e080*/  EXIT ;  /* 0x000000000000794d */ /* 0x000fea0003800000 */
.L_x_995:
        /* <DEDUP_REMOVED lines=16> */
.L_x_1047:
        /* <DEDUP_REMOVED lines=43> */
.L_x_1051:
        /* <DEDUP_REMOVED lines=35> */
.L_x_1049:
        /* <DEDUP_REMOVED lines=18> */
.L_x_1052:
        /* <DEDUP_REMOVED lines=57> */
.L_x_1050:
[----:B------:R-:W-:Y:S01]  /*eb20*/  ULDC UR4, c[0x0][0xd3c] ;  /* 0x00034f0000047ab9 */ /* 0x000fe20000000800 */
[----:B------:R-:W-:Y:S02]  /*eb30*/  IMAD.MOV.U32 R25, RZ, RZ, RZ ;  /* 0x000000ffff197224 */ /* 0x000fe400078e00ff */
[----:B------:R-:W-:Y:S02]  /*eb40*/  IMAD.U32 R24, RZ, RZ, UR6 ;  /* 0x00000006ff187e24 */ /* 0x000fe4000f8e00ff */
[----:B------:R-:W-:Y:S02]  /*eb50*/  IMAD.MOV.U32 R26, RZ, RZ, RZ ;  /* 0x000000ffff1a7224 */ /* 0x000fe400078e00ff */
[----:B------:R-:W-:-:S07]  /*eb60*/  IMAD.U32 R27, RZ, RZ, UR4 ;  /* 0x00000004ff1b7e24 */ /* 0x000fce000f8e00ff */
.L_x_1053:
[----:B------:R-:W-:-:S13]  /*eb70*/  ISETP.NE.AND P0, PT, R7, RZ, PT ;  /* 0x000000ff0700720c */ /* 0x000fda0003f05270 */
[----:B------:R-:W0:Y:S01]  /*eb80*/  @!P0 S2R R3, SR_CgaCtaId ;  /* 0x0000000000038919 */ /* 0x000e220000008800 */
[----:B------:R-:W-:-:S04]  /*eb90*/  @!P0 MOV R2, 0x400 ;  /* 0x0000040000028802 */ /* 0x000fc80000000f00 */
[----:B0-----:R-:W-:-:S05]  /*eba0*/  @!P0 LEA R2, R3, R2, 0x18 ;  /* 0x0000000203028211 */ /* 0x001fca00078ec0ff */
[----:B------:R1:W-:Y:S01]  /*ebb0*/  @!P0 STS.128 [R2+0x388d0], R24 ;  /* 0x0388d01802008388 */ /* 0x0003e20000000c00 */
[----:B------:R-:W-:Y:S06]  /*ebc0*/  BAR.ARV 0x5, 0x180 ;  /* 0x0146000000007b1d */ /* 0x000fec0000002000 */
.L_x_1048:
[----:B------:R2:W-:Y:S01]  /*ebd0*/  STL [R1+0x24], RZ ;  /* 0x000024ff01007387 */ /* 0x0005e20000100800 */
[----:B------:R-:W-:Y:S01]  /*ebe0*/  ULDC UR4, c[0x0][0xd3c] ;  /* 0x00034f0000047ab9 */ /* 0x000fe20000000800 */
[----:B------:R-:W-:Y:S01]  /*ebf0*/  IMAD.MOV.U32 R23, RZ, RZ, 0x1 ;  /* 0x00000001ff177424 */ /* 0x000fe200078e00ff */
[----:B0-----:R-:W-:Y:S01]  /*ec00*/  ISETP.GE.AND P0, PT, R27, UR4, PT ;  /* 0x000000041b007c0c */ /* 0x001fe2000bf06270 */
[----:B------:R-:W-:-:S12]  /*ec10*/  IMAD.MOV.U32 R18, RZ, RZ, RZ ;  /* 0x000000ffff127224 */ /* 0x000fd800078e00ff */
[----:B--2---:R-:W-:Y:S05]  /*ec20*/  @P0 BRA `(.L_x_1054) ;  /* 0x00000058006c0947 */ /* 0x004fea0003800000 */
[----:B------:R-:W0:Y:S01]  /*ec30*/  S2UR UR5, SR_CgaCtaId ;  /* 0x00000000000579c3 */ /* 0x000e220000008800 */
[----:B------:R2:W-:Y:S01]  /*ec40*/  STL [R1+0x24], RZ ;  /* 0x000024ff01007387 */ /* 0x0005e20000100800 */
[C---:B-1----:R-:W-:Y:S01]  /*ec50*/  IMAD.SHL.U32 R2, R0.reuse, 0x8, RZ ;  /* 0x0000000800027824 */ /* 0x042fe200078e00ff */
[----:B------:R-:W-:Y:S01]  /*ec60*/  UMOV UR4, 0x400 ;  /* 0x0000040000047882 */ /* 0x000fe20000000000 */
[----:B------:R-:W-:Y:S01]  /*ec70*/  LOP3.LUT R4, R0, 0x7f, RZ, 0xc0, !PT ;  /* 0x0000007f00047812 */ /* 0x000fe200078ec0ff */
[----:B------:R-:W-:Y:S01]  /*ec80*/  BSSY B8, `(.L_x_1054) ;  /* 0x0000595000087945 */ /* 0x000fe20003800000 */
[----:B------:R-:W-:Y:S01]  /*ec90*/  IMAD.MOV.U32 R23, RZ, RZ, 0x1 ;  /* 0x00000001ff177424 */ /* 0x000fe200078e00ff */
[----:B------:R-:W-:Y:S01]  /*eca0*/  LOP3.LUT R3, R2, 0x1f8, RZ, 0xc0, !PT ;  /* 0x000001f802037812 */ /* 0x000fe200078ec0ff */
[----:B------:R-:W-:Y:S01]  /*ecb0*/  IMAD.MOV.U32 R18, RZ, RZ, RZ ;  /* 0x000000ffff127224 */ /* 0x000fe200078e00ff */
[----:B------:R-:W-:Y:S01]  /*ecc0*/  SHF.R.U32.HI R5, RZ, 0x3, R4 ;  /* 0x00000003ff057819 */ /* 0x000fe20000011604 */
[----:B------:R-:W-:Y:S01]  /*ecd0*/  ULOP3.LUT UR36, UR39, 0x2, URZ, 0xfc, !UPT ;  /* 0x0000000227247892 */ /* 0x000fe2000f8efc3f */
[----:B------:R-:W-:Y:S01]  /*ece0*/  LOP3.LUT R3, R3, 0x38, R0, 0x78, !PT ;  /* 0x0000003803037812 */ /* 0x000fe200078e7800 */
[----:B------:R-:W-:Y:S01]  /*ecf0*/  IMAD.SHL.U32 R0, R0, 0x10, RZ ;  /* 0x0000001000007824 */ /* 0x000fe200078e00ff */
[----:B------:R-:W-:Y:S01]  /*ed00*/  LOP3.LUT R4, R2, 0x38, RZ, 0xc0, !PT ;  /* 0x0000003802047812 */ /* 0x000fe200078ec0ff */
[----:B------:R-:W-:Y:S01]  /*ed10*/  ULDC UR37, c[0x0][0xc] ;  /* 0x0000030000257ab9 */ /* 0x000fe20000000800 */
[----:B------:R-:W-:-:S02]  /*ed20*/  LOP3.LUT R34, R3, 0x200, R2, 0xf8, !PT ;  /* 0x0000020003227812 */ /* 0x000fc400078ef802 */
[----:B------:R-:W-:Y:S02]  /*ed30*/  LOP3.LUT R2, R5, 0x70, R0, 0xf8, !PT ;  /* 0x0000007005027812 */ /* 0x000fe400078ef800 */
[C---:B------:R-:W-:Y:S02]  /*ed40*/  LOP3.LUT R0, R4.reuse, 0x40, RZ, 0xfc, !PT ;  /* 0x0000004004007812 */ /* 0x040fe400078efcff */
[C---:B------:R-:W-:Y:S02]  /*ed50*/  LOP3.LUT R3, R4.reuse, 0x80, RZ, 0xfc, !PT ;  /* 0x0000008004037812 */ /* 0x040fe400078efcff */
[C---:B------:R-:W-:Y:S01]  /*ed60*/  LOP3.LUT R2, R4.reuse, 0xc0, RZ, 0xfc, !PT ;  /* 0x000000c004027812 */ /* 0x040fe200078efcff */
[----:B0-----:R-:W-:Y:S01]  /*ed70*/  ULEA UR4, UR5, UR4, 0x18 ;  /* 0x0000000405047291 */ /* 0x001fe2000f8ec03f */
[C---:B------:R-:W-:Y:S02]  /*ed80*/  LOP3.LUT R0, R4.reuse, 0x100, RZ, 0xfc, !PT ;  /* 0x0000010004007812 */ /* 0x040fe400078efcff */
[----:B------:R-:W-:-:S02]  /*ed90*/  LOP3.LUT R3, R4, 0x140, RZ, 0xfc, !PT ;  /* 0x0000014004037812 */ /* 0x000fc400078efcff */
[C---:B------:R-:W-:Y:S01]  /*eda0*/  LOP3.LUT R2, R4.reuse, 0x180, RZ, 0xfc, !PT ;  /* 0x0000018004027812 */ /* 0x040fe200078efcff */
[----:B------:R-:W-:Y:S01]  /*edb0*/  IMAD.U32 R17, RZ, RZ, UR4 ;  /* 0x00000004ff117e24 */ /* 0x000fe2000f8e00ff */
[----:B------:R-:W-:-:S03]  /*edc0*/  LOP3.LUT R0, R4, 0x1c0, RZ, 0xfc, !PT ;  /* 0x000001c004007812 */ /* 0x000fc600078efcff */
[----:B--2---:R-:W-:-:S07]  /*edd0*/  IMAD R19, R34, 0x2, R17 ;  /* 0x0000000222137824 */ /* 0x004fce00078e0211 */
.L_x_1121:
[----:B------:R-:W0:Y:S02]  /*ede0*/  LDC.64 R2, c[0x0][0xd88] ;  /* 0x00036200ff027b82 */ /* 0x000e240000000a00 */
[----:B0-----:R-:W-:-:S05]  /*edf0*/  IMAD.WIDE R2, R27, 0x4, R2 ;  /* 0x000000041b027825 */ /* 0x001fca00078e0202 */
[----:B--2---:R-:W2:Y:S01]  /*ee00*/  LDG.E R35, desc[UR44][R2.64] ;  /* 0x0000002c02237981 */ /* 0x004ea2000c1e1900 */
[----:B------:R-:W-:Y:S05]  /*ee10*/  YIELD ;  /* 0x0000000000007946 */ /* 0x000fea0003800000 */
[----:B------:R-:W-:Y:S01]  /*ee20*/  ULDC.64 UR4, c[0x0][0xb20] ;  /* 0x0002c80000047ab9 */ /* 0x000fe20000000a00 */
[----:B------:R-:W-:Y:S01]  /*ee30*/  IMAD.MOV.U32 R32, RZ, RZ, RZ ;  /* 0x000000ffff207224 */ /* 0x000fe200078e00ff */
[----:B------:R-:W-:Y:S01]  /*ee40*/  ISETP.NE.U32.AND P0, PT, RZ, UR4, PT ;  /* 0x00000004ff007c0c */ /* 0x000fe2000bf05070 */
[----:B------:R-:W-:-:S03]  /*ee50*/  ULDC.64 UR6, c[0x0][0xb10] ;  /* 0x0002c40000067ab9 */ /* 0x000fc60000000a00 */
[----:B------:R-:W-:Y:S01]  /*ee60*/  ISETP.NE.AND.EX P0, PT, RZ, UR5, PT, P0 ;  /* 0x00000005ff007c0c */ /* 0x000fe2000bf05300 */
[----:B------:R-:W-:Y:S01]  /*ee70*/  IMAD.MOV.U32 R36, RZ, RZ, RZ ;  /* 0x000000ffff247224 */ /* 0x000fe200078e00ff */
[----:B--2---:R-:W-:-:S11]  /*ee80*/  SHF.R.S32.HI R0, RZ, 0x1f, R35 ;  /* 0x0000001fff007819 */ /* 0x004fd60000011423 */
[C---:B------:R-:W-:Y:S01]  /*ee90*/  @P0 LEA R2, P1, R35.reuse, UR4, 0x2 ;  /* 0x0000000423020c11 */ /* 0x040fe2000f8210ff */
[C---:B------:R-:W-:Y:S01]  /*eea0*/  IMAD.SHL.U32 R22, R35.reuse, 0x4, RZ ;  /* 0x0000000423167824 */ /* 0x040fe200078e00ff */
[C-C-:B------:R-:W-:Y:S01]  /*eeb0*/  SHF.L.U64.HI R30, R35.reuse, 0x2, R0.reuse ;  /* 0x00000002231e7819 */ /* 0x140fe20000010200 */
[----:B------:R0:W-:Y:S01]  /*eec0*/  STL [R1+0xc], R0 ;  /* 0x00000c0001007387 */ /* 0x0001e20000100800 */
[----:B------:R-:W-:Y:S01]  /*eed0*/  @P0 LEA.HI.X R3, R35, UR5, R0, 0x2, P1 ;  /* 0x0000000523030c11 */ /* 0x000fe200088f1400 */
[----:B------:R-:W-:-:S04]  /*eee0*/  ULDC.64 UR4, c[0x0][0xaf8] ;  /* 0x0002be0000047ab9 */ /* 0x000fc80000000a00 */
[----:B-1----:R1:W5:Y:S01]  /*eef0*/  @P0 LDG.E R32, desc[UR44][R2.64] ;  /* 0x0000002c02200981 */ /* 0x002362000c1e1900 */
        /* <DEDUP_REMOVED lines=12> */
[----:B0-----:R-:W2:Y:S01]  /*efc0*/  @P0 LDG.E R0, desc[UR44][R4.64] ;  /* 0x0000002c04000981 */ /* 0x001ea2000c1e1900 */
        /* <DEDUP_REMOVED lines=17> */
.L_x_1055:
        /* <DEDUP_REMOVED lines=9> */
.L_x_1056:
[----:B------:R-:W-:Y:S02]  /*f170*/  ULDC.64 UR4, c[0x0][0xb00] ;  /* 0x0002c00000047ab9 */ /* 0x000fe40000000a00 */
[----:B------:R-:W-:-:S04]  /*f180*/  ISETP.NE.U32.AND P0, PT, RZ, UR4, PT ;  /* 0x00000004ff007c0c */ /* 0x000fc8000bf05070 */
[----:B------:R-:W-:-:S13]  /*f190*/  ISETP.NE.AND.EX P0, PT, RZ, UR5, PT, P0 ;  /* 0x00000005ff007c0c */ /* 0x000fda000bf05300 */
[----:B------:R-:W-:Y:S05]  /*f1a0*/  @!P0 BRA `(.L_x_1057) ;  /* 0x0000000000148947 */ /* 0x000fea0003800000 */
[----:B-1----:R-:W1:Y:S02]  /*f1b0*/  LDC.64 R2, c[0x0][0xb00] ;  /* 0x0002c000ff027b82 */ /* 0x002e640000000a00 */
[----:B-1----:R-:W-:-:S05]  /*f1c0*/  IMAD.WIDE R2, R28, 0x4, R2 ;  /* 0x000000041c027825 */ /* 0x002fca00078e0202 */
[----:B------:R-:W3:Y:S04]  /*f1d0*/  LDG.E R29, desc[UR44][R2.64] ;  /* 0x0000002c021d7981 */ /* 0x000ee8000c1e1900 */
[----:B0-2---:R-:W3:Y:S02]  /*f1e0*/  LDG.E R0, desc[UR44][R2.64+0x4] ;  /* 0x0000042c02007981 */ /* 0x005ee4000c1e1900 */
[----:B---3--:R-:W-:-:S07]  /*f1f0*/  IMAD.IADD R29, R0, 0x1, -R29 ;  /* 0x00000001001d7824 */ /* 0x008fce00078e0a1d */
.L_x_1057:
[----:B-----5:R-:W-:Y:S01]  /*f200*/  IMAD.IADD R29, R29, 0x1, -R32 ;  /* 0x000000011d1d7824 */ /* 0x020fe200078e0a20 */
[C---:B012---:R-:W-:Y:S01]  /*f210*/  LOP3.LUT R0, R26.reuse, 0xff000000, RZ, 0xc0, !PT ;  /* 0xff0000001a007812 */ /* 0x047fe200078ec0ff */
[----:B------:R-:W-:Y:S01]  /*f220*/  BSSY B0, `(.L_x_1058) ;  /* 0x0000028000007945 */ /* 0x000fe20003800000 */
[----:B------:R-:W-:Y:S01]  /*f230*/  LOP3.LUT R4, R26, 0xff0000, RZ, 0xc0, !PT ;  /* 0x00ff00001a047812 */ /* 0x000fe200078ec0ff */
[----:B------:R-:W-:Y:S01]  /*f240*/  IMAD.MOV.U32 R2, RZ, RZ, RZ ;  /* 0x000000ffff027224 */ /* 0x000fe200078e00ff */
[C---:B------:R-:W-:Y:S02]  /*f250*/  ISETP.GE.AND P0, PT, R29.reuse, 0x1, PT ;  /* 0x000000011d00780c */ /* 0x040fe40003f06270 */
[----:B------:R-:W-:Y:S01]  /*f260*/  SHF.R.U32.HI R3, RZ, 0x8, R0 ;  /* 0x00000008ff037819 */ /* 0x000fe20000011600 */
[----:B------:R-:W-:-:S03]  /*f270*/  VIADD R0, R29, 0x3f ;  /* 0x0000003f1d007836 */ /* 0x000fc60000000000 */
[----:B------:R-:W-:Y:S02]  /*f280*/  LEA.HI R4, R4, R3, RZ, 0x10 ;  /* 0x0000000304047211 */ /* 0x000fe400078f80ff */
[----:B------:R-:W-:-:S04]  /*f290*/  SHF.R.S32.HI R3, RZ, 0x1f, R0 ;  /* 0x0000001fff037819 */ /* 0x000fc80000011400 */
[----:B------:R-:W-:-:S04]  /*f2a0*/  LEA.HI R0, R3, R0, RZ, 0x6 ;  /* 0x0000000003007211 */ /* 0x000fc800078f30ff */
        /* <DEDUP_REMOVED lines=31> */
.L_x_1059:
[----:B------:R-:W-:Y:S05]  /*f4a0*/  BSYNC B0 ;  /* 0x0000000000007941 */ /* 0x000fea0003800000 */
.L_x_1058:
        /* <DEDUP_REMOVED lines=24> */
.L_x_1061:
        /* <DEDUP_REMOVED lines=20> */
.L_x_1064:
[----:B------:R-:W-:Y:S05]  /*f770*/  BSYNC B6 ;  /* 0x0000000000067941 */ /* 0x000fea0003800000 */
.L_x_1063:
        /* <DEDUP_REMOVED lines=20> */
.L_x_1067:
        /* <DEDUP_REMOVED lines=15> */
.L_x_1066:
[----:B------:R-:W-:Y:S05]  /*f9b0*/  BSYNC B6 ;  /* 0x0000000000067941 */ /* 0x000fea0003800000 */
.L_x_1065:
[----:B------:R-:W2:Y:S01]  /*f9c0*/  LDL R33, [R1+0x18] ;  /* 0x0000180001217983 */ /* 0x000ea20000100800 */
[----:B------:R-:W-:Y:S01]  /*f9d0*/  ULDC.64 UR4, c[0x0][0xaf0] ;  /* 0x0002bc0000047ab9 */ /* 0x000fe20000000a00 */
[----:B------:R-:W0:Y:S01]  /*f9e0*/  LDC R20, c[0x0][0x430] ;  /* 0x00010c00ff147b82 */ /* 0x000e220000000800 */
[----:B------:R-:W-:Y:S01]  /*f9f0*/  ISETP.NE.U32.AND P0, PT, RZ, UR4, PT ;  /* 0x00000004ff007c0c */ /* 0x000fe2000bf05070 */
[----:B------:R-:W1:Y:S03]  /*fa00*/  S2R R4, SR_TID.X ;  /* 0x0000000000047919 */ /* 0x000e660000002100 */
[----:B------:R-:W-:Y:S01]  /*fa10*/  ISETP.NE.AND.EX P0, PT, RZ, UR5, PT, P0 ;  /* 0x00000005ff007c0c */ /* 0x000fe2000bf05300 */
[----:B------:R-:W3:-:S12]  /*fa20*/  S2R R0, SR_TID.X ;  /* 0x0000000000007919 */ /* 0x000ed80000002100 */
[----:B------:R-:W-:Y:S01]  /*fa30*/  @P0 IADD3 R2, P1, R22, UR4, RZ ;  /* 0x0000000416020c10 */ /* 0x000fe2000ff3e0ff */
[----:B------:R-:W-:-:S03]  /*fa40*/  ULDC UR4, c[0x0][0x320] ;  /* 0x0000c80000047ab9 */ /* 0x000fc60000000800 */
[----:B------:R-:W-:Y:S01]  /*fa50*/  @P0 IADD3.X R3, R30, UR5, RZ, P1, !PT ;  /* 0x000000051e030c10 */ /* 0x000fe20008ffe4ff */
[----:B------:R-:W4:Y:S04]  /*fa60*/  S2R R21, SR_TID.X ;  /* 0x0000000000157919 */ /* 0x000f280000002100 */
[----:B------:R0:W5:Y:S01]  /*fa70*/  @P0 LDG.E R28, desc[UR44][R2.64] ;  /* 0x0000002c021c0981 */ /* 0x000162000c1e1900 */
[----:B------:R-:W-:Y:S01]  /*fa80*/  LOP3.LUT R16, R16, 0xfffffdff, RZ, 0xc0, !PT ;  /* 0xfffffdff10107812 */ /* 0x000fe200078ec0ff */
[----:B------:R-:W-:Y:S01]  /*fa90*/  UMOV UR5, 0xffffffff ;  /* 0xffffffff00057882 */ /* 0x000fe20000000000 */
[----:B-1----:R-:W-:Y:S02]  /*faa0*/  IMAD.SHL.U32 R4, R4, 0x8, RZ ;  /* 0x0000000804047824 */ /* 0x002fe400078e00ff */
[----:B---3--:R-:W-:-:S03]  /*fab0*/  IMAD.SHL.U32 R0, R0, 0x8, RZ ;  /* 0x0000000800007824 */ /* 0x008fc600078e00ff */
[----:B------:R-:W-:-:S04]  /*fac0*/  LOP3.LUT R4, R4, 0x38, RZ, 0xc0, !PT ;  /* 0x0000003804047812 */ /* 0x000fc800078ec0ff */
[C---:B------:R-:W-:Y:S02]  /*fad0*/  LOP3.LUT R5, R4.reuse, 0x40, RZ, 0xfc, !PT ;  /* 0x0000004004057812 */ /* 0x040fe400078efcff */
[----:B------:R-:W-:Y:S02]  /*fae0*/  LOP3.LUT R4, R4, 0x180, RZ, 0xfc, !PT ;  /* 0x0000018004047812 */ /* 0x000fe400078efcff */
[----:B------:R-:W-:Y:S02]  /*faf0*/  ISETP.GE.AND P0, PT, R5, UR4, PT ;  /* 0x0000000405007c0c */ /* 0x000fe4000bf06270 */
[----:B------:R-:W-:Y:S02]  /*fb00*/  LOP3.LUT R0, R0, 0x38, RZ, 0xc0, !PT ;  /* 0x0000003800007812 */ /* 0x000fe400078ec0ff */
[----:B------:R-:W-:Y:S02]  /*fb10*/  ISETP.GE.AND P1, PT, R4, UR4, PT ;  /* 0x0000000404007c0c */ /* 0x000fe4000bf26270 */
[----:B------:R-:W-:-:S02]  /*fb20*/  LOP3.LUT R4, R0, 0x1c0, RZ, 0xfc, !PT ;  /* 0x000001c000047812 */ /* 0x000fc400078efcff */
[----:B------:R-:W-:Y:S01]  /*fb30*/  LOP3.LUT R0, R0, 0x80, RZ, 0xfc, !PT ;  /* 0x0000008000007812 */ /* 0x000fe200078efcff */
[----:B----4-:R-:W-:Y:S01]  /*fb40*/  IMAD.SHL.U32 R21, R21, 0x8, RZ ;  /* 0x0000000815157824 */ /* 0x010fe200078e00ff */
[----:B------:R-:W-:Y:S02]  /*fb50*/  SEL R8, RZ, 0x40, P1 ;  /* 0x00000040ff087807 */ /* 0x000fe40000800000 */
[----:B------:R-:W-:Y:S02]  /*fb60*/  ISETP.GE.AND P5, PT, R0, UR4, PT ;  /* 0x0000000400007c0c */ /* 0x000fe4000bfa6270 */
[----:B------:R-:W-:Y:S01]  /*fb70*/  @P0 LOP3.LUT R16, R16, 0x200, RZ, 0xfc, !PT ;  /* 0x0000020010100812 */ /* 0x000fe200078efcff */
[----:B------:R-:W1:Y:S01]  /*fb80*/  S2R R0, SR_TID.X ;  /* 0x0000000000007919 */ /* 0x000e620000002100 */
[----:B------:R-:W-:Y:S02]  /*fb90*/  ISETP.GE.AND P0, PT, R4, UR4, PT ;  /* 0x0000000404007c0c */ /* 0x000fe4000bf06270 */
[----:B------:R-:W-:Y:S01]  /*fba0*/  LOP3.LUT R21, R21, 0x38, RZ, 0xc0, !PT ;  /* 0x0000003815157812 */ /* 0x000fe200078ec0ff */
[----:B------:R-:W3:Y:S01]  /*fbb0*/  S2R R4, SR_TID.X ;  /* 0x0000000000047919 */ /* 0x000ee20000002100 */
        /* <DEDUP_REMOVED lines=8> */
[----:B-1----:R-:W-:-:S03]  /*fc40*/  IMAD.SHL.U32 R0, R0, 0x8, RZ ;  /* 0x0000000800007824 */ /* 0x002fc600078e00ff */
[----:B------:R-:W-:Y:S01]  /*fc50*/  LOP3.LUT R16, R16, 0xffffffef, RZ, 0xc0, !PT ;  /* 0xffffffef10107812 */ /* 0x000fe200078ec0ff */
[----:B---3--:R-:W-:Y:S01]  /*fc60*/  IMAD.SHL.U32 R4, R4, 0x8, RZ ;  /* 0x0000000804047824 */ /* 0x008fe200078e00ff */
[----:B------:R-:W-:-:S04]  /*fc70*/  LOP3.LUT R0, R0, 0x38, RZ, 0xc0, !PT ;  /* 0x0000003800007812 */ /* 0x000fc800078ec0ff */
[----:B------:R-:W-:Y:S02]  /*fc80*/  LOP3.LUT R4, R4, 0x38, RZ, 0xc0, !PT ;  /* 0x0000003804047812 */ /* 0x000fe400078ec0ff */
[----:B------:R-:W-:Y:S02]  /*fc90*/  LOP3.LUT R0, R0, 0x100, RZ, 0xfc, !PT ;  /* 0x0000010000007812 */ /* 0x000fe400078efcff */
[----:B------:R-:W-:Y:S02]  /*fca0*/  LOP3.LUT R4, R4, 0xc0, RZ, 0xfc, !PT ;  /* 0x000000c004047812 */ /* 0x000fe400078efcff */
[----:B------:R-:W-:Y:S02]  /*fcb0*/  ISETP.GE.AND P3, PT, R0, UR4, PT ;  /* 0x0000000400007c0c */ /* 0x000fe4000bf66270 */
[----:B------:R-:W-:-:S13]  /*fcc0*/  ISETP.GE.AND P4, PT, R4, UR4, PT ;  /* 0x0000000404007c0c */ /* 0x000fda000bf86270 */
[----:B------:R-:W-:-:S04]  /*fcd0*/  @P4 LOP3.LUT R16, R16, 0x10, RZ, 0xfc, !PT ;  /* 0x0000001010104812 */ /* 0x000fc800078efcff */
[----:B------:R-:W-:-:S04]  /*fce0*/  LOP3.LUT R16, R16, 0xfffffffb, RZ, 0xc0, !PT ;  /* 0xfffffffb10107812 */ /* 0x000fc800078ec0ff */
[----:B------:R-:W-:-:S04]  /*fcf0*/  LOP3.LUT R16, R16, 0xfffffff7, RZ, 0xc0, !PT ;  /* 0xfffffff710107812 */ /* 0x000fc800078ec0ff */
[----:B------:R-:W-:-:S04]  /*fd00*/  @P3 LOP3.LUT R16, R16, 0x8, RZ, 0xfc, !PT ;  /* 0x0000000810103812 */ /* 0x000fc800078efcff */
[----:B------:R-:W-:Y:S02]  /*fd10*/  @P2 LOP3.LUT R16, R16, 0x4, RZ, 0xfc, !PT ;  /* 0x0000000410102812 */ /* 0x000fe400078efcff */
[----:B--2---:R-:W-:Y:S01]  /*fd20*/  LEA R0, R33, 0xffffffc0, 0x6 ;  /* 0xffffffc021007811 */ /* 0x004fe200078e30ff */
[----:B0-----:R-:W-:Y:S06]  /*fd30*/  BRA.DIV UR5, `(.L_x_1068) ;  /* 0x0000004e05987947 */ /* 0x001fec000b800000 */
.L_x_1139:
[----:B------:R-:W0:Y:S01]  /*fd40*/  S2R R2, SR_TID.X ;  /* 0x0000000000027919 */ /* 0x000e220000002100 */
[----:B------:R-:W-:Y:S01]  /*fd50*/  ISETP.NE.AND P1, PT, R20, 0x1, PT ;  /* 0x000000011400780c */ /* 0x000fe20003f25270 */
[----:B------:R-:W-:Y:S01]  /*fd60*/  IMAD.MOV.U32 R37, RZ, RZ, RZ ;  /* 0x000000ffff257224 */ /* 0x000fe200078e00ff */
[----:B-----5:R-:W-:Y:S01]  /*fd70*/  SHF.R.S32.HI R33, RZ, 0x1f, R28 ;  /* 0x0000001fff217819 */ /* 0x020fe2000001141c */
[----:B------:R-:W1:Y:S01]  /*fd80*/  S2R R10, SR_TID.X ;  /* 0x00000000000a7919 */ /* 0x000e620000002100 */
[C---:B------:R-:W-:Y:S02]  /*fd90*/  LOP3.LUT P6, RZ, R16.reuse, 0x400, RZ, 0xc0, !PT ;  /* 0x0000040010ff7812 */ /* 0x040fe400078cc0ff */
[----:B------:R-:W-:-:S07]  /*fda0*/  LOP3.LUT R16, R16, 0xffffdfff, RZ, 0xc0, !PT ;  /* 0xffffdfff10107812 */ /* 0x000fce00078ec0ff */
[----:B------:R-:W2:Y:S01]  /*fdb0*/  @P1 LDC R3, c[0x0][0x434] ;  /* 0x00010d00ff031b82 */ /* 0x000ea20000000800 */
[----:B------:R-:W-:Y:S02]  /*fdc0*/  @P1 LOP3.LUT R16, R16, 0x2000, RZ, 0xfc, !PT ;  /* 0x0000200010101812 */ /* 0x000fe400078efcff */
[----:B0-----:R-:W-:Y:S01]  /*fdd0*/  LOP3.LUT R2, R2, 0x7f, RZ, 0xc0, !PT ;  /* 0x0000007f02027812 */ /* 0x001fe200078ec0ff */
[----:B-1----:R-:W-:-:S03]  /*fde0*/  IMAD.SHL.U32 R10, R10, 0x10, RZ ;  /* 0x000000100a0a7824 */ /* 0x002fc600078e00ff */
[----:B------:R-:W-:-:S04]  /*fdf0*/  SHF.R.U32.HI R2, RZ, 0x3, R2 ;  /* 0x00000003ff027819 */ /* 0x000fc80000011602 */
[----:B------:R-:W-:Y:S02]  /*fe00*/  LOP3.LUT R10, R2, 0x70, R10, 0xf8, !PT ;  /* 0x00000070020a7812 */ /* 0x000fe400078ef80a */
[----:B------:R-:W0:Y:S03]  /*fe10*/  @P1 LDC R2, c[0x0][0x438] ;  /* 0x00010e00ff021b82 */ /* 0x000e260000000800 */
[----:B------:R-:W-:-:S05]  /*fe20*/  IMAD.IADD R6, R10, 0x1, R0 ;  /* 0x000000010a067824 */ /* 0x000fca00078e0200 */
[C---:B------:R-:W-:Y:S01]  /*fe30*/  ISETP.GE.AND P0, PT, R6.reuse, R29, PT ;  /* 0x0000001d0600720c */ /* 0x040fe20003f06270 */
[----:B------:R-:W-:-:S03]  /*fe40*/  IMAD.IADD R6, R6, 0x1, R32 ;  /* 0x0000000106067824 */ /* 0x000fc600078e0220 */
[----:B------:R-:W-:Y:S01]  /*fe50*/  ISETP.GT.U32.OR P0, PT, R10, 0x3f, P0 ;  /* 0x0000003f0a00780c */ /* 0x000fe20000704470 */
[----:B--2---:R-:W-:-:S04]  /*fe60*/  @P1 IMAD.HI.U32 R3, R6, R3, RZ ;  /* 0x0000000306031227 */ /* 0x004fc800078e00ff */
[----:B------:R-:W-:Y:S01]  /*fe70*/  IMAD.MOV.U32 R7, RZ, RZ, R6 ;  /* 0x000000ffff077224 */ /* 0x000fe200078e0006 */
[----:B0-----:R-:W-:-:S07]  /*fe80*/  @P1 SHF.R.U32.HI R7, RZ, R2, R3 ;  /* 0x00000002ff071219 */ /* 0x001fce0000011603 */
        /* <DEDUP_REMOVED lines=28> */
[----:B------:R-:W-:Y:S02]  /*10050*/  ISETP.NE.AND P0, PT, R3, 0x3, PT ;  /* 0x000000030300780c */ /* 0x000fe40003f05270 */
[----:B------:R-:W-:Y:S01]  /*10060*/  LOP3.LUT R30, R8, R30, RZ, 0xfc, !PT ;  /* 0x0000001e081e7212 */ /* 0x000fe200078efcff */
[----:B------:R-:W-:Y:S01]  /*10070*/  IMAD R2, R20, R2, R6 ;  /* 0x0000000214027224 */ /* 0x000fe200078e0206 */
[----:B------:R0:W-:Y:S04]  /*10080*/  STL [R1+0x28], R8 ;  /* 0x0000280801007387 */ /* 0x0001e80000100800 */
[----:B------:R0:W-:Y:S05]  /*10090*/  STL [R1], R2 ;  /* 0x0000000201007387 */ /* 0x0001ea0000100800 */
[----:B------:R-:W-:-:S04]  /*100a0*/  @P0 LOP3.LUT R16, R16, 0x1000, RZ, 0xfc, !PT ;  /* 0x0000100010100812 */ /* 0x000fc800078efcff */
[----:B------:R-:W-:-:S04]  /*100b0*/  LOP3.LUT R16, R16, 0xfffffffe, RZ, 0xc0, !PT ;  /* 0xfffffffe10107812 */ /* 0x000fc800078ec0ff */
[----:B------:R-:W-:Y:S01]  /*100c0*/  @P1 LOP3.LUT R16, R16, 0x1, RZ, 0xfc, !PT ;  /* 0x0000000110101812 */ /* 0x000fe200078efcff */
[----:B0-----:R-:W-:Y:S06]  /*100d0*/  @!P0 BRA `(.L_x_1069) ;  /* 0x0000000000048947 */ /* 0x001fec0003800000 */
[----:B------:R-:W-:Y:S01]  /*100e0*/  BPT.TRAP 0x1 ;  /* 0x000000040000795c */ /* 0x000fe20000300000 */
.L_x_1069:
        /* <DEDUP_REMOVED lines=9> */
.L_x_1140:
[----:B------:R-:W-:Y:S05]  /*10180*/  BSYNC B0 ;  /* 0x0000000000007941 */ /* 0x000fea0003800000 */
.L_x_1070:
[----:B------:R-:W0:Y:S01]  /*10190*/  LDL R2, [R1] ;  /* 0x0000000001027983 */ /* 0x000e220000100800 */
[----:B------:R-:W-:Y:S01]  /*101a0*/  ULDC.64 UR4, c[0x0][0x300] ;  /* 0x0000c00000047ab9 */ /* 0x000fe20000000a00 */
[----:B-----5:R-:W-:Y:S01]  /*101b0*/  SHF.R.S32.HI R4, RZ, 0x1f, R37 ;  /* 0x0000001fff047819 */ /* 0x020fe20000011425 */
[----:B------:R-:W-:Y:S01]  /*101c0*/  ULDC.64 UR6, c[0x0][0x2e8] ;  /* 0x0000ba0000067ab9 */ /* 0x000fe20000000a00 */
[----:B------:R-:W1:Y:S01]  /*101d0*/  S2R R7, SR_TID.X ;  /* 0x0000000000077919 */ /* 0x000e620000002100 */
[----:B------:R-:W-:Y:S01]  /*101e0*/  LOP3.LUT R16, R16, 0xfffffffd, RZ, 0xc0, !PT ;  /* 0xfffffffd10107812 */ /* 0x000fe200078ec0ff */
[----:B-1----:R-:W-:-:S05]  /*101f0*/  IMAD.SHL.U32 R7, R7, 0x8, RZ ;  /* 0x0000000807077824 */ /* 0x002fca00078e00ff */
[----:B------:R-:W-:Y:S02]  /*10200*/  LOP3.LUT R7, R7, 0x38, RZ, 0xc0, !PT ;  /* 0x0000003807077812 */ /* 0x000fe400078ec0ff */
[----:B0-----:R-:W-:-:S05]  /*10210*/  SHF.R.S32.HI R0, RZ, 0x1f, R2 ;  /* 0x0000001fff007819 */ /* 0x001fca0000011402 */
[----:B------:R0:W-:Y:S04]  /*10220*/  STL [R1+0x1c], R0 ;  /* 0x00001c0001007387 */ /* 0x0001e80000100800 */
[----:B------:R1:W-:Y:S01]  /*10230*/  STL [R1+0x20], R4 ;  /* 0x0000200401007387 */ /* 0x0003e20000100800 */
[----:B0-----:R-:W-:-:S04]  /*10240*/  IMAD R0, R0, UR4, RZ ;  /* 0x0000000400007c24 */ /* 0x001fc8000f8e02ff */
[C---:B------:R-:W-:Y:S02]  /*10250*/  IMAD R0, R2.reuse, UR5, R0 ;  /* 0x0000000502007c24 */ /* 0x040fe4000f8e0200 */
[----:B------:R-:W-:Y:S01]  /*10260*/  IMAD.WIDE.U32 R2, R2, UR4, RZ ;  /* 0x0000000402027c25 */ /* 0x000fe2000f8e00ff */
[----:B------:R-:W-:-:S03]  /*10270*/  ULDC.64 UR4, c[0x0][0x310] ;  /* 0x0000c40000047ab9 */ /* 0x000fc60000000a00 */
[----:B------:R-:W-:Y:S02]  /*10280*/  IMAD.IADD R3, R3, 0x1, R0 ;  /* 0x0000000103037824 */ /* 0x000fe400078e0200 */
[----:B------:R-:W-:Y:S02]  /*10290*/  IMAD R0, R4, UR4, RZ ;  /* 0x0000000404007c24 */ /* 0x000fe4000f8e02ff */
[----:B------:R-:W-:-:S04]  /*102a0*/  IMAD.WIDE.U32 R2, R37, UR4, R2 ;  /* 0x0000000425027c25 */ /* 0x000fc8000f8e0002 */
[----:B------:R-:W-:Y:S01]  /*102b0*/  IMAD R0, R37, UR5, R0 ;  /* 0x0000000525007c24 */ /* 0x000fe2000f8e0200 */
[----:B------:R-:W-:Y:S01]  /*102c0*/  ULDC.64 UR4, c[0x0][0x308] ;  /* 0x0000c20000047ab9 */ /* 0x000fe20000000a00 */
[----:B-1----:R-:W-:Y:S02]  /*102d0*/  IMAD R4, R18, 0x1000, R34 ;  /* 0x0000100012047824 */ /* 0x002fe400078e0222 */
[----:B------:R-:W-:Y:S02]  /*102e0*/  IMAD.IADD R3, R3, 0x1, R0 ;  /* 0x0000000103037824 */ /* 0x000fe400078e0200 */
        /* <DEDUP_REMOVED lines=42> */
.L_x_1150:
        /* <DEDUP_REMOVED lines=10> */
.L_x_1073:
        /* <DEDUP_REMOVED lines=11> */
.L_x_1074:
[----:B------:R1:W5:Y:S01]  /*106e0*/  LDL.LU R0, [R1+0xc] ;  /* 0x00000c0001007983 */ /* 0x0003620000300800 */
[----:B------:R-:W-:Y:S01]  /*106f0*/  LOP3.LUT P0, RZ, R16, 0x40, RZ, 0xc0, !PT ;  /* 0x0000004010ff7812 */ /* 0x000fe2000780c0ff */
[----:B------:R1:W-:-:S12]  /*10700*/  SYNCS.ARRIVE.TRANS64.A1T0 RZ, [R22+URZ+0x38830], RZ ;  /* 0x038830ff16ff79a7 */ /* 0x0003d8000810003f */
[----:B------:R-:W-:Y:S05]  /*10710*/  WARPSYNC.ALL ;  /* 0x0000000000007948 */ /* 0x000fea0003800000 */
[----:B0-----:R-:W-:Y:S01]  /*10720*/  SEL R2, R35, RZ, !P0 ;  /* 0x000000ff23027207 */ /* 0x001fe20004000000 */
[----:B------:R-:W-:Y:S04]  /*10730*/  BSSY B6, `(.L_x_1075) ;  /* 0x000001a000067945 */ /* 0x000fe80003800000 */
[----:B------:R0:W-:Y:S01]  /*10740*/  STL [R1+0x4], R2 ;  /* 0x0000040201007387 */ /* 0x0001e20000100800 */
[----:B------:R-:W-:Y:S01]  /*10750*/  BAR.SYNC.DEFER_BLOCKING 0x8, 0x100 ;  /* 0x0204000000007b1d */ /* 0x000fe20000010000 */
[----:B-----5:R-:W-:Y:S01]  /*10760*/  SEL R35, R0, RZ, !P0 ;  /* 0x000000ff00237207 */ /* 0x020fe20004000000 */
[----:B------:R-:W-:-:S04]  /*10770*/  VIADD R0, R17, 0x20400 ;  /* 0x0002040011007836 */ /* 0x000fc80000000000 */
[----:B------:R0:W-:Y:S01]  /*10780*/  STL [R1+0x14], R35 ;  /* 0x0000142301007387 */ /* 0x0001e20000100800 */
[----:B------:R-:W-:Y:S02]  /*10790*/  LOP3.LUT P0, RZ, R0, 0x3ff, RZ, 0xc0, !PT ;  /* 0x000003ff00ff7812 */ /* 0x000fe4000780c0ff */
[----:B------:R-:W-:-:S05]  /*107a0*/  SHF.R.S32.HI R0, RZ, 0x1f, R36 ;  /* 0x0000001fff007819 */ /* 0x000fca0000011424 */
[----:B------:R0:W-:Y:S06]  /*107b0*/  STL [R1+0xc], R0 ;  /* 0x00000c0001007387 */ /* 0x0001ec0000100800 */
[----:B------:R-:W-:Y:S05]  /*107c0*/  @!P0 BRA `(.L_x_1076) ;  /* 0x0000000000408947 */ /* 0x000fea0003800000 */
[----:B0-----:R-:W-:Y:S01]  /*107d0*/  MOV R2, 0x0 ;  /* 0x0000000000027802 */ /* 0x001fe20000000f00 */
        /* <DEDUP_REMOVED lines=15> */
.L_x_1076:
[----:B------:R-:W-:Y:S05]  /*108d0*/  BSYNC B6 ;  /* 0x0000000000067941 */ /* 0x000fea0003800000 */
.L_x_1075:
[----:B------:R-:W2:Y:S01]  /*108e0*/  LDL R4, [R1+0xc] ;  /* 0x00000c0001047983 */ /* 0x000ea20000100800 */
[----:B------:R-:W3:Y:S01]  /*108f0*/  LDC R10, c[0x0][0x448] ;  /* 0x00011200ff0a7b82 */ /* 0x000ee20000000800 */
[----:B------:R-:W-:Y:S01]  /*10900*/  IMAD.MOV.U32 R21, RZ, RZ, R35 ;  /* 0x000000ffff157224 */ /* 0x000fe200078e0023 */
[----:B------:R-:W-:Y:S01]  /*10910*/  ULDC.64 UR4, c[0x0][0x298] ;  /* 0x0000a60000047ab9 */ /* 0x000fe20000000a00 */
[----:B------:R-:W4:Y:S04]  /*10920*/  LDL R20, [R1+0x4] ;  /* 0x0000040001147983 */ /* 0x000f280000100800 */
[----:B------:R1:W5:Y:S01]  /*10930*/  LDL R9, [R1+0x10] ;  /* 0x0000100001097983 */ /* 0x0003620000100800 */
[----:B0-----:R-:W0:Y:S01]  /*10940*/  S2R R2, SR_TID.X ;  /* 0x0000000000027919 */ /* 0x001e220000002100 */
[----:B------:R-:W1:Y:S01]  /*10950*/  S2R R35, SR_TID.X ;  /* 0x0000000000237919 */ /* 0x000e620000002100 */
[----:B---3--:R-:W-:-:S13]  /*10960*/  ISETP.NE.AND P0, PT, R10, 0x1, PT ;  /* 0x000000010a00780c */ /* 0x008fda0003f05270 */
[----:B------:R-:W3:Y:S01]  /*10970*/  @P0 LDC R3, c[0x0][0x44c] ;  /* 0x00011300ff030b82 */ /* 0x000ee20000000800 */
[----:B0-----:R-:W-:-:S04]  /*10980*/  LOP3.LUT R2, R2, 0x7f, RZ, 0xc0, !PT ;  /* 0x0000007f02027812 */ /* 0x001fc800078ec0ff */
[----:B------:R-:W-:Y:S01]  /*10990*/  SHF.R.U32.HI R2, RZ, 0x3, R2 ;  /* 0x00000003ff027819 */ /* 0x000fe20000011602 */
[----:B-1----:R-:W-:-:S05]  /*109a0*/  IMAD.SHL.U32 R35, R35, 0x10, RZ ;  /* 0x0000001023237824 */ /* 0x002fca00078e00ff */
[----:B------:R-:W-:Y:S02]  /*109b0*/  LOP3.LUT R35, R2, 0x70, R35, 0xf8, !PT ;  /* 0x0000007002237812 */ /* 0x000fe400078ef823 */
[----:B------:R-:W0:Y:S03]  /*109c0*/  @P0 LDC R2, c[0x0][0x450] ;  /* 0x00011400ff020b82 */ /* 0x000e260000000800 */
[----:B------:R-:W-:-:S04]  /*109d0*/  IMAD R35, R25, 0x40, R35 ;  /* 0x0000004019237824 */ /* 0x000fc800078e0223 */
[----:B---3--:R-:W-:-:S04]  /*109e0*/  @P0 IMAD.HI.U32 R3, R35, R3, RZ ;  /* 0x0000000323030227 */ /* 0x008fc800078e00ff */
[----:B------:R-:W-:Y:S01]  /*109f0*/  IMAD.MOV.U32 R0, RZ, RZ, R35 ;  /* 0x000000ffff007224 */ /* 0x000fe200078e0023 */
[----:B0-----:R-:W-:Y:S01]  /*10a00*/  @P0 SHF.R.U32.HI R0, RZ, R2, R3 ;  /* 0x00000002ff000219 */ /* 0x001fe20000011603 */
[----:B------:R-:W-:Y:S01]  /*10a10*/  IMAD.WIDE.U32 R2, R36, UR4, RZ ;  /* 0x0000000424027c25 */ /* 0x000fe2000f8e00ff */
[----:B------:R-:W0:Y:S01]  /*10a20*/  S2R R7, SR_TID.X ;  /* 0x0000000000077919 */ /* 0x000e220000002100 */
[----:B------:R-:W-:-:S04]  /*10a30*/  LOP3.LUT R16, R16, 0xfffff7ff, RZ, 0xc0, !PT ;  /* 0xfffff7ff10107812 */ /* 0x000fc800078ec0ff */
[----:B------:R-:W-:Y:S01]  /*10a40*/  @P0 LOP3.LUT R16, R16, 0x800, RZ, 0xfc, !PT ;  /* 0x0000080010100812 */ /* 0x000fe200078efcff */
[----:B0-----:R-:W-:-:S05]  /*10a50*/  IMAD.SHL.U32 R7, R7, 0x8, RZ ;  /* 0x0000000807077824 */ /* 0x001fca00078e00ff */
[----:B------:R-:W-:Y:S01]  /*10a60*/  LOP3.LUT R7, R7, 0x38, RZ, 0xc0, !PT ;  /* 0x0000003807077812 */ /* 0x000fe200078ec0ff */
[----:B--2---:R-:W-:-:S04]  /*10a70*/  IMAD R4, R4, UR4, RZ ;  /* 0x0000000404047c24 */ /* 0x004fc8000f8e02ff */
[----:B------:R-:W-:Y:S01]  /*10a80*/  IMAD R4, R36, UR5, R4 ;  /* 0x0000000524047c24 */ /* 0x000fe2000f8e0204 */
[----:B------:R-:W-:-:S03]  /*10a90*/  ULDC.64 UR4, c[0x0][0x2d8] ;  /* 0x0000b60000047ab9 */ /* 0x000fc60000000a00 */
[----:B------:R-:W-:Y:S02]  /*10aa0*/  IMAD.IADD R3, R3, 0x1, R4 ;  /* 0x0000000103037824 */ /* 0x000fe400078e0204 */
[----:B------:R-:W-:-:S04]  /*10ab0*/  IMAD.WIDE.U32 R2, R26, UR4, R2 ;  /* 0x000000041a027c25 */ /* 0x000fc8000f8e0002 */
[----:B------:R-:W-:Y:S01]  /*10ac0*/  IMAD R3, R26, UR5, R3 ;  /* 0x000000051a037c24 */ /* 0x000fe2000f8e0203 */
[----:B------:R-:W-:Y:S02]  /*10ad0*/  ULDC.64 UR4, c[0x0][0x2e0] ;  /* 0x0000b80000047ab9 */ /* 0x000fe40000000a00 */
[----:B------:R-:W-:Y:S02]  /*10ae0*/  IMAD R4, R21, UR4, RZ ;  /* 0x0000000415047c24 */ /* 0x000fe4000f8e02ff */
[----:B----4-:R-:W-:-:S04]  /*10af0*/  IMAD.WIDE.U32 R2, R20, UR4, R2 ;  /* 0x0000000414027c25 */ /* 0x010fc8000f8e0002 */
[----:B------:R-:W-:Y:S01]  /*10b00*/  IMAD R4, R20, UR5, R4 ;  /* 0x0000000514047c24 */ /* 0x000fe2000f8e0204 */
[----:B------:R-:W-:-:S03]  /*10b10*/  ULDC.64 UR4, c[0x0][0x2d0] ;  /* 0x0000b40000047ab9 */ /* 0x000fc60000000a00 */
[----:B------:R-:W-:Y:S01]  /*10b20*/  IMAD.IADD R3, R3, 0x1, R4 ;  /* 0x0000000103037824 */ /* 0x000fe200078e0204 */
[----:B------:R-:W-:Y:S01]  /*10b30*/  SHF.R.S32.HI R4, RZ, 0x1f, R0 ;  /* 0x0000001fff047819 */ /* 0x000fe20000011400 */
[----:B------:R-:W0:Y:S04]  /*10b40*/  S2R R20, SR_TID.X ;  /* 0x0000000000147919 */ /* 0x000e280000002100 */
[----:B------:R-:W-:Y:S02]  /*10b50*/  IMAD R4, R4, UR4, RZ ;  /* 0x0000000404047c24 */ /* 0x000fe4000f8e02ff */
[----:B------:R-:W-:-:S04]  /*10b60*/  IMAD.WIDE.U32 R2, R0, UR4, R2 ;  /* 0x0000000400027c25 */ /* 0x000fc8000f8e0002 */
[----:B------:R-:W-:Y:S01]  /*10b70*/  IMAD R4, R0, UR5, R4 ;  /* 0x0000000500047c24 */ /* 0x000fe2000f8e0204 */
[----:B------:R-:W-:Y:S01]  /*10b80*/  ULDC.64 UR4, c[0x0][0x2c8] ;  /* 0x0000b20000047ab9 */ /* 0x000fe20000000a00 */
[----:B------:R-:W-:-:S04]  /*10b90*/  IMAD.MOV R0, RZ, RZ, -R0 ;  /* 0x000000ffff007224 */ /* 0x000fc800078e0a00 */
[----:B------:R-:W-:Y:S02]  /*10ba0*/  IMAD R0, R10, R0, R35 ;  /* 0x000000000a007224 */ /* 0x000fe400078e0223 */
[----:B------:R-:W-:-:S03]  /*10bb0*/  IMAD.IADD R3, R3, 0x1, R4 ;  /* 0x0000000103037824 */ /* 0x000fc600078e0204 */
[----:B------:R-:W-:Y:S01]  /*10bc0*/  SHF.R.S32.HI R4, RZ, 0x1f, R0 ;  /* 0x0000001fff047819 */ /* 0x000fe20000011400 */
[----:B------:R-:W-:-:S04]  /*10bd0*/  IMAD.WIDE.U32 R2, R0, UR4, R2 ;  /* 0x0000000400027c25 */ /* 0x000fc8000f8e0002 */
[----:B------:R-:W-:-:S04]  /*10be0*/  IMAD R4, R4, UR4, RZ ;  /* 0x0000000404047c24 */ /* 0x000fc8000f8e02ff */
[----:B------:R-:W-:Y:S01]  /*10bf0*/  IMAD R4, R0, UR5, R4 ;  /* 0x0000000500047c24 */ /* 0x000fe2000f8e0204 */
[----:B------:R-:W-:Y:S02]  /*10c00*/  ULDC.64 UR4, c[0x0][0x280] ;  /* 0x0000a00000047ab9 */ /* 0x000fe40000000a00 */
[----:B------:R-:W-:Y:S01]  /*10c10*/  LEA R0, P0, R2, UR4, 0x1 ;  /* 0x0000000402007c11 */ /* 0x000fe2000f8008ff */
[----:B------:R-:W-:Y:S01]  /*10c20*/  IMAD.IADD R3, R3, 0x1, R4 ;  /* 0x0000000103037824 */ /* 0x000fe200078e0204 */
[----:B------:R-:W-:Y:S01]  /*10c30*/  ULDC UR4, c[0x0][0x2b8] ;  /* 0x0000ae0000047ab9 */ /* 0x000fe20000000800 */
[----:B0-----:R-:W-:-:S03]  /*10c40*/  LOP3.LUT R20, R20, 0x7f, RZ, 0xc0, !PT ;  /* 0x0000007f14147812 */ /* 0x001fc600078ec0ff */
[----:B------:R-:W-:Y:S01]  /*10c50*/  LEA.HI.X R2, R2, UR5, R3, 0x1, P0 ;  /* 0x0000000502027c11 */ /* 0x000fe200080f0c03 */
[----:B------:R-:W-:Y:S01]  /*10c60*/  UMOV UR5, 0xffffffff ;  /* 0xffffffff00057882 */ /* 0x000fe20000000000 */
[----:B------:R-:W-:Y:S02]  /*10c70*/  ISETP.GE.AND P0, PT, R7, UR4, PT ;  /* 0x0000000407007c0c */ /* 0x000fe4000bf06270 */
[----:B------:R-:W-:Y:S01]  /*10c80*/  SHF.R.U32.HI R8, RZ, 0x3, R20 ;  /* 0x00000003ff087819 */ /* 0x000fe20000011614 */
[----:B------:R-:W-:Y:S10]  /*10c90*/  BRA.DIV UR5, `(.L_x_1077) ;  /* 0x0000004605587947 */ /* 0x000ff4000b800000 */
[----:B------:R-:W0:Y:S01]  /*10ca0*/  SHFL.IDX PT, R5, R0, RZ, 0x181f ;  /* 0x00181fff00057589 */ /* 0x000e2200000e0000 */
[----:B-----5:R-:W-:Y:S01]  /*10cb0*/  IMAD R3, R9, R10, RZ ;  /* 0x0000000a09037224 */ /* 0x020fe200078e02ff */
[----:B------:R-:W-:Y:S01]  /*10cc0*/  LOP3.LUT R16, R16, 0xfffffeff, RZ, 0xc0, !PT ;  /* 0xfffffeff10107812 */ /* 0x000fe200078ec0ff */
[----:B------:R-:W-:Y:S01]  /*10cd0*/  IMAD R25, R25, 0x40, R8 ;  /* 0x0000004019197824 */ /* 0x000fe200078e0208 */
[----:B------:R-:W1:Y:S04]  /*10ce0*/  SHFL.IDX PT, R4, R2, RZ, 0x181f ;  /* 0x00181fff02047589 */ /* 0x000e6800000e0000 */
[----:B------:R-:W-:-:S13]  /*10cf0*/  ISETP.GE.AND P2, PT, R25, R3, PT ;  /* 0x000000031900720c */ /* 0x000fda0003f46270 */
[----:B------:R-:W-:Y:S02]  /*10d00*/  @P2 LOP3.LUT R16, R16, 0x100, RZ, 0xfc, !PT ;  /* 0x0000010010102812 */ /* 0x000fe400078efcff */
[----:B0-----:R-:W-:Y:S02]  /*10d10*/  @!P2 LEA R5, P1, R7, R5, 0x1 ;  /* 0x000000050705a211 */ /* 0x001fe400078208ff */
[----:B------:R-:W-:-:S03]  /*10d20*/  LOP3.LUT R16, R16, 0xffffff7f, RZ, 0xc0, !PT ;  /* 0xffffff7f10107812 */ /* 0x000fc600078ec0ff */
        /* <DEDUP_REMOVED lines=10> */
[----:B------:R-:W-:-:S04]  /*10dd0*/  @P2 LOP3.LUT R16, R16, 0x80, RZ, 0xfc, !PT ;  /* 0x0000008010102812 */ /* 0x000fc800078efcff */
[----:B------:R-:W-:Y:S02]  /*10de0*/  LOP3.LUT R16, R16, 0xffffffbf, RZ, 0xc0, !PT ;  /* 0xffffffbf10107812 */ /* 0x000fe400078ec0ff */
        /* <DEDUP_REMOVED lines=11> */
[----:B------:R-:W-:-:S02]  /*10ea0*/  @P2 LOP3.LUT R16, R16, 0x40, RZ, 0xfc, !PT ;  /* 0x0000004010102812 */ /* 0x000fc400078efcff */
[----:B0-----:R-:W-:-:S05]  /*10eb0*/  @!P2 LEA R5, P1, R7, R5, 0x1 ;  /* 0x000000050705a211 */ /* 0x001fca00078208ff */
[----:B-1----:R-:W-:-:S05]  /*10ec0*/  @!P2 IMAD.X R4, RZ, RZ, R4, P1 ;  /* 0x000000ffff04a224 */ /* 0x002fca00008e0604 */
[----:B------:R-:W-:-:S04]  /*10ed0*/  @!P2 LOP3.LUT R5, R5, R4, RZ, 0x3c, !PT ;  /* 0x000000040505a212 */ /* 0x000fc800078e3cff */
[----:B------:R-:W-:-:S04]  /*10ee0*/  @!P2 LOP3.LUT R4, R5, R4, RZ, 0x3c, !PT ;  /* 0x000000040504a212 */ /* 0x000fc800078e3cff */
[----:B------:R-:W-:-:S05]  /*10ef0*/  @!P2 LOP3.LUT R5, R5, R4, RZ, 0x3c, !PT ;  /* 0x000000040505a212 */ /* 0x000fca00078e3cff */
[----:B------:R0:W-:Y:S04]  /*10f00*/  @!P2 LDGSTS.E.BYPASS.LTC128B.128 [R19+0x21400], desc[UR44][R4.64], !P0 ;  /* 0x214000000413afae */ /* 0x0001e8000c101d6c */
[----:B0-----:R0:W1:Y:S02]  /*10f10*/  SHFL.IDX PT, R4, R2, 0x3, 0x181f ;  /* 0x00781f0002047f89 */ /* 0x00106400000e0000 */
.L_x_1159:
[----:B------:R-:W-:Y:S01]  /*10f20*/  VIADD R25, R25, 0x30 ;  /* 0x0000003019197836 */ /* 0x000fe20000000000 */
[----:B------:R-:W-:-:S04]  /*10f30*/  LOP3.LUT R16, R16, 0xfffeffff, RZ, 0xc0, !PT ;  /* 0xfffeffff10107812 */ /* 0x000fc800078ec0ff */
[----:B------:R-:W-:-:S13]  /*10f40*/  ISETP.GE.AND P2, PT, R25, R3, PT ;  /* 0x000000031900720c */ /* 0x000fda0003f46270 */
[----:B0-----:R-:W-:Y:S02]  /*10f50*/  @!P2 LEA R2, P1, R7, R0, 0x1 ;  /* 0x000000000702a211 */ /* 0x001fe400078208ff */
[----:B------:R-:W-:-:S03]  /*10f60*/  @P2 LOP3.LUT R16, R16, 0x10000, RZ, 0xfc, !PT ;  /* 0x0001000010102812 */ /* 0x000fc600078efcff */
[----:B-1----:R-:W-:-:S05]  /*10f70*/  @!P2 IMAD.X R3, RZ, RZ, R4, P1 ;  /* 0x000000ffff03a224 */ /* 0x002fca00008e0604 */
[----:B------:R-:W-:Y:S01]  /*10f80*/  @!PT LDS RZ, [RZ] ;  /* 0x00000000fffff984 */ /* 0x000fe20000000800 */
[----:B------:R-:W-:Y:S01]  /*10f90*/  @!PT LDS RZ, [RZ] ;  /* 0x00000000fffff984 */ /* 0x000fe20000000800 */
[----:B------:R-:W-:Y:S01]  /*10fa0*/  @!PT LDS RZ, [RZ] ;  /* 0x00000000fffff984 */ /* 0x000fe20000000800 */
[----:B------:R0:W-:Y:S01]  /*10fb0*/  @!P2 LDGSTS.E.BYPASS.LTC128B.128 [R19+0x21c00], desc[UR44][R2.64], !P0 ;  /* 0x21c000000213afae */ /* 0x0001e2000c101d6c */
[----:B------:R-:W-:Y:S01]  /*10fc0*/  PLOP3.LUT P0, PT, PT, PT, PT, 0x80, 0x0 ;  /* 0x000000000000781c */ /* 0x000fe20003f0f070 */
[----:B------:R-:W-:-:S12]  /*10fd0*/  NOP ;  /* 0x0000000000007918 */ /* 0x000fd80000000000 */
.L_x_1078:
[----:B------:R-:W-:Y:S02]  /*10fe0*/  PLOP3.LUT P1, PT, P1, P0, PT, 0xa2, 0x0 ;  /* 0x000000000000781c */ /* 0x000fe40000f21472 */
[----:B------:R-:W-:-:S08]  /*10ff0*/  @P0 R2UR P1, UR4, R17 ;  /* 0x00000000110402ca */ /* 0x000fd00000020000 */
[----:B------:R-:W-:-:S05]  /*11000*/  @P0 PLOP3.LUT P0, PT, P1, PT, PT, 0x80, 0x0 ;  /* 0x000000000000081c */ /* 0x000fca0000f0f070 */
[----:B------:R-:W-:Y:S01]  /*11010*/  @!P1 SYNCS.ARRIVE.TRANS64.RED.A0T1 RZ, [UR4+0x38800], RZ ;  /* 0x038800ffffff99a7 */ /* 0x000fe20008200404 */
[----:B------:R-:W-:Y:S07]  /*11020*/  @!P1 ARRIVES.LDGSTSBAR.64.TRANSCNT [UR4+0x38800] ;  /* 0x03880000ff0099b0 */ /* 0x000fee0008000a84 */
[----:B------:R-:W-:Y:S05]  /*11030*/  @P0 BRA.U.ANY `(.L_x_1078) ;  /* 0xfffffffd00e80947 */ /* 0x000fea000393ffff */
[----:B------:R-:W-:Y:S01]  /*11040*/  NOP ;  /* 0x0000000000007918 */ /* 0x000fe20000000000 */
[----:B------:R-:W-:Y:S01]  /*11050*/  VIADD R0, R17, 0x26400 ;  /* 0x0002640011007836 */ /* 0x000fe20000000000 */
[----:B------:R1:W-:Y:S01]  /*11060*/  SYNCS.ARRIVE.TRANS64.A1T0 RZ, [R17+URZ+0x38800], RZ ;  /* 0x038800ff11ff79a7 */ /* 0x0003e2000810003f */
[----:B------:R-:W-:Y:S03]  /*11070*/  BSSY B6, `(.L_x_1079) ;  /* 0x0000013000067945 */ /* 0x000fe60003800000 */
[----:B------:R-:W-:-:S13]  /*11080*/  LOP3.LUT P0, RZ, R0, 0x3ff, RZ, 0xc0, !PT ;  /* 0x000003ff00ff7812 */ /* 0x000fda000780c0ff */
[----:B-1----:R-:W-:Y:S05]  /*11090*/  @!P0 BRA `(.L_x_1080) ;  /* 0x0000000000408947 */ /* 0x002fea0003800000 */
        /* <DEDUP_REMOVED lines=16> */
.L_x_1080:
[----:B------:R-:W-:Y:S05]  /*111a0*/  BSYNC B6 ;  /* 0x0000000000067941 */ /* 0x000fea0003800000 */
.L_x_1079:
[----:B------:R-:W2:Y:S01]  /*111b0*/  LDL.LU R25, [R1+0xc] ;  /* 0x00000c0001197983 */ /* 0x000ea20000300800 */
[----:B0-----:R-:W0:Y:S01]  /*111c0*/  LDC R2, c[0x0][0x448] ;  /* 0x00011200ff027b82 */ /* 0x001e220000000800 */
[----:B------:R-:W-:Y:S02]  /*111d0*/  ULDC.64 UR4, c[0x0][0x398] ;  /* 0x0000e60000047ab9 */ /* 0x000fe40000000a00 */
[----:B------:R-:W3:Y:S04]  /*111e0*/  LDL.LU R21, [R1+0x14] ;  /* 0x0000140001157983 */ /* 0x000ee80000300800 */
[----:B------:R-:W4:Y:S01]  /*111f0*/  LDL.LU R20, [R1+0x4] ;  /* 0x0000040001147983 */ /* 0x000f220000300800 */
[----:B0-----:R-:W-:-:S13]  /*11200*/  ISETP.NE.AND P6, PT, R2, 0x1, PT ;  /* 0x000000010200780c */ /* 0x001fda0003fc5270 */
[----:B------:R-:W0:Y:S08]  /*11210*/  @P6 LDC R3, c[0x0][0x44c] ;  /* 0x00011300ff036b82 */ /* 0x000e300000000800 */
[----:B------:R-:W1:Y:S01]  /*11220*/  @P6 LDC R2, c[0x0][0x450] ;  /* 0x00011400ff026b82 */ /* 0x000e620000000800 */
[----:B------:R-:W-:Y:S02]  /*11230*/  IMAD.MOV.U32 R0, RZ, RZ, R35 ;  /* 0x000000ffff007224 */ /* 0x000fe400078e0023 */
[----:B0-----:R-:W-:-:S05]  /*11240*/  @P6 IMAD.HI.U32 R3, R35, R3, RZ ;  /* 0x0000000323036227 */ /* 0x001fca00078e00ff */
[----:B-1----:R-:W-:Y:S01]  /*11250*/  @P6 SHF.R.U32.HI R0, RZ, R2, R3 ;  /* 0x00000002ff006219 */ /* 0x002fe20000011603 */
[----:B------:R-:W-:-:S03]  /*11260*/  IMAD.WIDE.U32 R2, R36, UR4, RZ ;  /* 0x0000000424027c25 */ /* 0x000fc6000f8e00ff */
[----:B------:R-:W-:Y:S01]  /*11270*/  SHF.R.S32.HI R5, RZ, 0x1f, R0 ;  /* 0x0000001fff057819 */ /* 0x000fe20000011400 */
[----:B------:R-:W0:Y:S01]  /*11280*/  S2R R8, SR_TID.X ;  /* 0x0000000000087919 */ /* 0x000e220000002100 */
[----:B------:R-:W-:Y:S01]  /*11290*/  LOP3.LUT R16, R16, 0xfffff7ff, RZ, 0xc0, !PT ;  /* 0xfffff7ff10107812 */ /* 0x000fe200078ec0ff */
        /* <DEDUP_REMOVED lines=9> */
[----:B---3--:R-:W-:Y:S02]  /*11330*/  IMAD R4, R21, UR4, RZ ;  /* 0x0000000415047c24 */ /* 0x008fe4000f8e02ff */
[----:B------:R-:W0:Y:S01]  /*11340*/  S2R R21, SR_TID.X ;  /* 0x0000000000157919 */ /* 0x000e220000002100 */
[----:B----4-:R-:W-:Y:S01]  /*11350*/  IMAD.WIDE.U32 R2, R20, UR4, R2 ;  /* 0x0000000414027c25 */ /* 0x010fe2000f8e0002 */
[----:B------:R-:W-:-:S03]  /*11360*/  ULDC UR4, c[0x0][0x448] ;  /* 0x0001120000047ab9 */ /* 0x000fc60000000800 */
[----:B------:R-:W-:Y:S02]  /*11370*/  IMAD R4, R20, UR5, R4 ;  /* 0x0000000514047c24 */ /* 0x000fe4000f8e0204 */
[----:B------:R-:W1:Y:S02]  /*11380*/  S2R R20, SR_TID.X ;  /* 0x0000000000147919 */ /* 0x000e640000002100 */
[----:B------:R-:W-:Y:S02]  /*11390*/  IMAD.IADD R3, R3, 0x1, R4 ;  /* 0x0000000103037824 */ /* 0x000fe400078e0204 */
[----:B------:R-:W-:-:S04]  /*113a0*/  IMAD.MOV R4, RZ, RZ, -R0 ;  /* 0x000000ffff047224 */ /* 0x000fc800078e0a00 */
[----:B------:R-:W-:Y:S01]  /*113b0*/  IMAD R4, R4, UR4, R35 ;  /* 0x0000000404047c24 */ /* 0x000fe2000f8e0223 */
[----:B------:R-:W-:Y:S02]  /*113c0*/  ULDC.64 UR4, c[0x0][0x3d0] ;  /* 0x0000f40000047ab9 */ /* 0x000fe40000000a00 */
[----:B------:R-:W-:Y:S02]  /*113d0*/  IMAD R5, R5, UR4, RZ ;  /* 0x0000000405057c24 */ /* 0x000fe4000f8e02ff */
[----:B------:R-:W-:-:S04]  /*113e0*/  IMAD.WIDE.U32 R2, R0, UR4, R2 ;  /* 0x0000000400027c25 */ /* 0x000fc8000f8e0002 */
[----:B------:R-:W-:Y:S01]  /*113f0*/  IMAD R5, R0, UR5, R5 ;  /* 0x0000000500057c24 */ /* 0x000fe2000f8e0205 */
[----:B------:R-:W-:Y:S01]  /*11400*/  SHF.R.S32.HI R0, RZ, 0x1f, R4 ;  /* 0x0000001fff007819 */ /* 0x000fe20000011404 */
[----:B------:R-:W-:Y:S02]  /*11410*/  ULDC.64 UR4, c[0x0][0x3c8] ;  /* 0x0000f20000047ab9 */ /* 0x000fe40000000a00 */
[----:B------:R-:W-:Y:S02]  /*11420*/  IMAD.IADD R3, R3, 0x1, R5 ;  /* 0x0000000103037824 */ /* 0x000fe400078e0205 */
[----:B------:R-:W-:Y:S02]  /*11430*/  IMAD R0, R0, UR4, RZ ;  /* 0x0000000400007c24 */ /* 0x000fe4000f8e02ff */
[----:B0-----:R-:W-:Y:S02]  /*11440*/  IMAD.SHL.U32 R21, R21, 0x8, RZ ;  /* 0x0000000815157824 */ /* 0x001fe400078e00ff */
[----:B------:R-:W-:-:S02]  /*11450*/  IMAD R0, R4, UR5, R0 ;  /* 0x0000000504007c24 */ /* 0x000fc4000f8e0200 */
[----:B------:R-:W-:Y:S01]  /*11460*/  IMAD.WIDE.U32 R2, R4, UR4, R2 ;  /* 0x0000000404027c25 */ /* 0x000fe2000f8e0002 */
[----:B------:R-:W-:Y:S01]  /*11470*/  LOP3.LUT R21, R21, 0x38, RZ, 0xc0, !PT ;  /* 0x0000003815157812 */ /* 0x000fe200078ec0ff */
[----:B------:R-:W-:Y:S02]  /*11480*/  ULDC.64 UR4, c[0x0][0x390] ;  /* 0x0000e40000047ab9 */ /* 0x000fe40000000a00 */
[----:B-1----:R-:W-:Y:S01]  /*11490*/  IMAD.SHL.U32 R20, R20, 0x8, RZ ;  /* 0x0000000814147824 */ /* 0x002fe200078e00ff */
[----:B------:R-:W-:Y:S01]  /*114a0*/  LOP3.LUT R7, R21, 0x80, RZ, 0xfc, !PT ;  /* 0x0000008015077812 */ /* 0x000fe200078efcff */
[----:B------:R-:W-:Y:S01]  /*114b0*/  IMAD.IADD R6, R3, 0x1, R0 ;  /* 0x0000000103067824 */ /* 0x000fe200078e0200 */
[----:B------:R-:W0:Y:S01]  /*114c0*/  S2R R25, SR_TID.X ;  /* 0x0000000000197919 */ /* 0x000e220000002100 */
[----:B------:R-:W-:Y:S01]  /*114d0*/  LEA R0, P0, R2, UR4, 0x1 ;  /* 0x0000000402007c11 */ /* 0x000fe2000f8008ff */
[----:B------:R-:W-:Y:S01]  /*114e0*/  ULDC UR4, c[0x0][0x3b8] ;  /* 0x0000ee0000047ab9 */ /* 0x000fe20000000800 */
[----:B------:R-:W-:Y:S01]  /*114f0*/  LOP3.LUT R20, R20, 0x38, RZ, 0xc0, !PT ;  /* 0x0000003814147812 */ /* 0x000fe200078ec0ff */
[----:B------:R-:W1:Y:S01]  /*11500*/  S2R R21, SR_TID.X ;  /* 0x0000000000157919 */ /* 0x000e620000002100 */
[----:B------:R-:W-:-:S02]  /*11510*/  ISETP.GE.AND P4, PT, R7, UR4, PT ;  /* 0x0000000407007c0c */ /* 0x000fc4000bf86270 */
[C---:B------:R-:W-:Y:S02]  /*11520*/  LOP3.LUT R9, R20.reuse, 0x40, RZ, 0xfc, !PT ;  /* 0x0000004014097812 */ /* 0x040fe400078efcff */
[----:B------:R-:W-:Y:S02]  /*11530*/  LOP3.LUT R7, R20, 0x100, RZ, 0xfc, !PT ;  /* 0x0000010014077812 */ /* 0x000fe400078efcff */
[----:B------:R-:W2:Y:S01]  /*11540*/  S2R R20, SR_TID.X ;  /* 0x0000000000147919 */ /* 0x000ea20000002100 */
[----:B------:R-:W-:Y:S02]  /*11550*/  ISETP.GE.AND P1, PT, R8, UR4, PT ;  /* 0x0000000408007c0c */ /* 0x000fe4000bf26270 */
[----:B------:R-:W-:Y:S02]  /*11560*/  ISETP.GE.AND P5, PT, R9, UR4, PT ;  /* 0x0000000409007c0c */ /* 0x000fe4000bfa6270 */
[----:B------:R-:W-:Y:S02]  /*11570*/  ISETP.GE.AND P2, PT, R7, UR4, PT ;  /* 0x0000000407007c0c */ /* 0x000fe4000bf46270 */
[----:B------:R-:W-:-:S02]  /*11580*/  LEA.HI.X R6, R2, UR5, R6, 0x1, P0 ;  /* 0x0000000502067c11 */ /* 0x000fc400080f0c06 */
[----:B------:R-:W-:Y:S01]  /*11590*/  SEL R2, RZ, 0x1, P1 ;  /* 0x00000001ff027807 */ /* 0x000fe20000800000 */
[----:B0-----:R-:W-:Y:S02]  /*115a0*/  IMAD.SHL.U32 R25, R25, 0x8, RZ ;  /* 0x0000000819197824 */ /* 0x001fe400078e00ff */
[----:B-1----:R-:W-:-:S03]  /*115b0*/  IMAD.SHL.U32 R21, R21, 0x8, RZ ;  /* 0x0000000815157824 */ /* 0x002fc600078e00ff */
[----:B------:R-:W-:Y:S01]  /*115c0*/  LOP3.LUT R25, R25, 0x38, RZ, 0xc0, !PT ;  /* 0x0000003819197812 */ /* 0x000fe200078ec0ff */
[----:B--2---:R-:W-:-:S03]  /*115d0*/  IMAD.SHL.U32 R20, R20, 0x8, RZ ;  /* 0x0000000814147824 */ /* 0x004fc600078e00ff */
[----:B------:R-:W-:Y:S02]  /*115e0*/  LOP3.LUT R7, R25, 0xc0, RZ, 0xfc, !PT ;  /* 0x000000c019077812 */ /* 0x000fe400078efcff */
[----:B------:R-:W-:Y:S02]  /*115f0*/  LOP3.LUT R21, R21, 0x38, RZ, 0xc0, !PT ;  /* 0x0000003815157812 */ /* 0x000fe400078ec0ff */
[----:B------:R-:W-:Y:S02]  /*11600*/  LOP3.LUT R20, R20, 0x38, RZ, 0xc0, !PT ;  /* 0x0000003814147812 */ /* 0x000fe400078ec0ff */
[----:B------:R-:W-:Y:S02]  /*11610*/  SEL R3, RZ, 0x4, P4 ;  /* 0x00000004ff037807 */ /* 0x000fe40002000000 */
[----:B------:R-:W-:Y:S02]  /*11620*/  SEL R4, RZ, 0x2, P5 ;  /* 0x00000002ff047807 */ /* 0x000fe40002800000 */
[----:B------:R-:W-:-:S02]  /*11630*/  ISETP.GE.AND P3, PT, R7, UR4, PT ;  /* 0x0000000407007c0c */ /* 0x000fc4000bf66270 */
[----:B------:R-:W-:Y:S02]  /*11640*/  LOP3.LUT R7, R21, 0x180, RZ, 0xfc, !PT ;  /* 0x0000018015077812 */ /* 0x000fe400078efcff */
[----:B------:R-:W-:Y:S02]  /*11650*/  LOP3.LUT R9, R20, 0x140, RZ, 0xfc, !PT ;  /* 0x0000014014097812 */ /* 0x000fe400078efcff */
[----:B------:R-:W-:Y:S02]  /*11660*/  IADD3 R2, R3, R4, R2 ;  /* 0x0000000403027210 */ /* 0x000fe40007ffe002 */
[----:B------:R-:W-:Y:S02]  /*11670*/  SEL R3, RZ, 0x10, P2 ;  /* 0x00000010ff037807 */ /* 0x000fe40001000000 */
[----:B------:R-:W-:Y:S02]  /*11680*/  SEL R4, RZ, 0x8, P3 ;  /* 0x00000008ff047807 */ /* 0x000fe40001800000 */
[----:B------:R-:W-:-:S02]  /*11690*/  @P1 LOP3.LUT R16, R16, 0x800, RZ, 0xfc, !PT ;  /* 0x0000080010101812 */ /* 0x000fc400078efcff */
[----:B------:R-:W-:Y:S02]  /*116a0*/  ISETP.GE.AND P0, PT, R7, UR4, PT ;  /* 0x0000000407007c0c */ /* 0x000fe4000bf06270 */
[----:B------:R-:W-:Y:S02]  /*116b0*/  LOP3.LUT R7, R20, 0x1c0, RZ, 0xfc, !PT ;  /* 0x000001c014077812 */ /* 0x000fe400078efcff */
[----:B------:R-:W-:Y:S02]  /*116c0*/  ISETP.GE.AND P1, PT, R9, UR4, PT ;  /* 0x0000000409007c0c */ /* 0x000fe4000bf26270 */
[----:B------:R-:W-:Y:S02]  /*116d0*/  IADD3 R4, R3, R2, R4 ;  /* 0x0000000203047210 */ /* 0x000fe40007ffe004 */
[----:B------:R-:W-:Y:S02]  /*116e0*/  SEL R2, RZ, 0x40, P0 ;  /* 0x00000040ff027807 */ /* 0x000fe40000000000 */
[----:B------:R-:W-:-:S02]  /*116f0*/  SEL R3, RZ, 0x20, P1 ;  /* 0x00000020ff037807 */ /* 0x000fc40000800000 */
[----:B------:R-:W-:Y:S01]  /*11700*/  ISETP.GE.AND P0, PT, R7, UR4, PT ;  /* 0x0000000407007c0c */ /* 0x000fe2000bf06270 */
[----:B------:R-:W-:Y:S01]  /*11710*/  UMOV UR4, 0xffffffff ;  /* 0xffffffff00047882 */ /* 0x000fe20000000000 */
[----:B------:R-:W-:Y:S02]  /*11720*/  IADD3 R4, R2, R4, R3 ;  /* 0x0000000402047210 */ /* 0x000fe40007ffe003 */
[----:B------:R-:W-:-:S05]  /*11730*/  SEL R5, RZ, 0x80, P0 ;  /* 0x00000080ff057807 */ /* 0x000fca0000000000 */
[----:B------:R-:W-:Y:S01]  /*11740*/  IMAD.IADD R5, R4, 0x1, R5 ;  /* 0x0000000104057824 */ /* 0x000fe200078e0205 */
[----:B------:R-:W-:Y:S06]  /*11750*/  BRA.DIV UR4, `(.L_x_1081) ;  /* 0x0000004204047947 */ /* 0x000fec000b800000 */
[C---:B------:R-:W-:Y:S01]  /*11760*/  LOP3.LUT P6, RZ, R16.reuse, 0x40, RZ, 0xc0, !PT ;  /* 0x0000004010ff7812 */ /* 0x040fe200078cc0ff */
[----:B------:R-:W0:Y:S01]  /*11770*/  SHFL.IDX PT, R3, R0, RZ, 0x181f ;  /* 0x00181fff00037589 */ /* 0x000e2200000e0000 */
[----:B------:R-:W-:-:S03]  /*11780*/  LOP3.LUT R16, R16, 0xffbfffff, RZ, 0xc0, !PT ;  /* 0xffbfffff10107812 */ /* 0x000fc600078ec0ff */
[----:B------:R-:W1:Y:S08]  /*11790*/  SHFL.IDX PT, R2, R6, RZ, 0x181f ;  /* 0x00181fff06027589 */ /* 0x000e7000000e0000 */
[----:B------:R-:W-:-:S04]  /*117a0*/  @P6 LOP3.LUT R16, R16, 0x400000, RZ, 0xfc, !PT ;  /* 0x0040000010106812 */ /* 0x000fc800078efcff */
[C---:B------:R-:W-:Y:S02]  /*117b0*/  LOP3.LUT P6, RZ, R16.reuse, 0x80, RZ, 0xc0, !PT ;  /* 0x0000008010ff7812 */ /* 0x040fe400078cc0ff */
[----:B------:R-:W-:-:S11]  /*117c0*/  LOP3.LUT R16, R16, 0xff7fffff, RZ, 0xc0, !PT ;  /* 0xff7fffff10107812 */ /* 0x000fd600078ec0ff */
[----:B------:R-:W-:-:S04]  /*117d0*/  @P6 LOP3.LUT R16, R16, 0x800000, RZ, 0xfc, !PT ;  /* 0x0080000010106812 */ /* 0x000fc800078efcff */
[----:B------:R-:W-:-:S13]  /*117e0*/  LOP3.LUT P6, RZ, R16, 0x100, RZ, 0xc0, !PT ;  /* 0x0000010010ff7812 */ /* 0x000fda00078cc0ff */
[----:B0-----:R-:W-:Y:S02]  /*117f0*/  @!P6 LEA R3, P0, R8, R3, 0x1 ;  /* 0x000000030803e211 */ /* 0x001fe400078008ff */
[----:B------:R-:W-:-:S03]  /*11800*/  @!P6 LOP3.LUT R7, R4, 0x40, RZ, 0xc0, !PT ;  /* 0x000000400407e812 */ /* 0x000fc600078ec0ff */
[----:B-1----:R-:W-:Y:S01]  /*11810*/  @!P6 IMAD.X R2, RZ, RZ, R2, P0 ;  /* 0x000000ffff02e224 */ /* 0x002fe200000e0602 */
[----:B------:R-:W-:Y:S02]  /*11820*/  LOP3.LUT P0, RZ, R16, 0x800, RZ, 0xc0, !PT ;  /* 0x0000080010ff7812 */ /* 0x000fe4000780c0ff */
[----:B------:R-:W-:Y:S02]  /*11830*/  @!P6 SHF.R.U32.HI R7, RZ, 0x2, R7 ;  /* 0x00000002ff07e819 */ /* 0x000fe40000011607 */
[----:B------:R-:W-:-:S04]  /*11840*/  @!P6 LOP3.LUT R3, R3, R2, RZ, 0x3c, !PT ;  /* 0x000000020303e212 */ /* 0x000fc800078e3cff */
[----:B------:R-:W-:-:S04]  /*11850*/  @!P6 LOP3.LUT R2, R3, R2, RZ, 0x3c, !PT ;  /* 0x000000020302e212 */ /* 0x000fc800078e3cff */
[----:B------:R-:W-:-:S05]  /*11860*/  @!P6 LOP3.LUT R3, R3, R2, RZ, 0x3c, !PT ;  /* 0x000000020303e212 */ /* 0x000fca00078e3cff */
[----:B------:R-:W-:Y:S01]  /*11870*/  @!PT LDS RZ, [RZ] ;  /* 0x00000000fffff984 */ /* 0x000fe20000000800 */
[----:B------:R-:W-:Y:S01]  /*11880*/  @!P6 LDGSTS.E.BYPASS.LTC128B.128 [R19+0x26400], desc[UR44][R2.64], !P0 ;  /* 0x264000000213efae */ /* 0x000fe2000c101d6c */
[----:B------:R-:W-:Y:S02]  /*11890*/  @!P6 ISETP.NE.U32.AND P0, PT, R7, RZ, PT ;  /* 0x000000ff0700e20c */ /* 0x000fe40003f05070 */
[----:B------:R-:W-:Y:S01]  /*118a0*/  @!P6 LOP3.LUT R7, R5, 0x80, RZ, 0xc0, !PT ;  /* 0x000000800507e812 */ /* 0x000fe200078ec0ff */
[----:B------:R-:W-:Y:S03]  /*118b0*/  @!P6 LDGSTS.E.BYPASS.LTC128B.128 [R19+0x28400], desc[UR44][R2.64+0x80], !P5 ;  /* 0x284000800213efae */ /* 0x000fe6000e901d6c */
[----:B------:R-:W-:Y:S01]  /*118c0*/  @!P6 SHF.R.U32.HI R7, RZ, 0x3, R7 ;  /* 0x00000003ff07e819 */ /* 0x000fe20000011607 */
[----:B------:R-:W-:Y:S04]  /*118d0*/  @!P6 LDGSTS.E.BYPASS.LTC128B.128 [R19+0x2a400], desc[UR44][R2.64+0x100], !P4 ;  /* 0x2a4001000213efae */ /* 0x000fe8000e101d6c */
[----:B------:R-:W-:Y:S04]  /*118e0*/  @!P6 LDGSTS.E.BYPASS.LTC128B.128 [R19+0x2c400], desc[UR44][R2.64+0x180], !P3 ;  /* 0x2c4001800213efae */ /* 0x000fe8000d901d6c */
[----:B------:R-:W-:Y:S04]  /*118f0*/  @!P6 LDGSTS.E.BYPASS.LTC128B.128 [R19+0x2e400], desc[UR44][R2.64+0x200], !P2 ;  /* 0x2e4002000213efae */ /* 0x000fe8000d101d6c */
[----:B------:R-:W-:Y:S04]  /*11900*/  @!P6 LDGSTS.E.BYPASS.LTC128B.128 [R19+0x30400], desc[UR44][R2.64+0x280], !P1 ;  /* 0x304002800213efae */ /* 0x000fe8000c901d6c */
[----:B------:R-:W-:Y:S01]  /*11910*/  @!P6 LDGSTS.E.BYPASS.LTC128B.128 [R19+0x32400], desc[UR44][R2.64+0x300], P0 ;  /* 0x324003000213efae */ /* 0x000fe20008101d6c */
[----:B------:R-:W-:-:S03]  /*11920*/  @!P6 ISETP.NE.U32.AND P0, PT, R7, RZ, PT ;  /* 0x000000ff0700e20c */ /* 0x000fc60003f05070 */
[----:B------:R-:W-:Y:S10]  /*11930*/  SHFL.IDX PT, R7, R6, 0x1, 0x181f ;  /* 0x00381f0006077f89 */ /* 0x000ff400000e0000 */
[----:B------:R0:W-:Y:S01]  /*11940*/  @!P6 LDGSTS.E.BYPASS.LTC128B.128 [R19+0x34400], desc[UR44][R2.64+0x380], P0 ;  /* 0x344003800213efae */ /* 0x0001e20008101d6c */
[----:B------:R-:W-:-:S03]  /*11950*/  LOP3.LUT P6, RZ, R16, 0x800000, RZ, 0xc0, !PT ;  /* 0x0080000010ff7812 */ /* 0x000fc600078cc0ff */
[----:B0-----:R-:W0:Y:S10]  /*11960*/  SHFL.IDX PT, R2, R0, 0x1, 0x181f ;  /* 0x00381f0000027f89 */ /* 0x001e3400000e0000 */
[----:B0-----:R-:W-:-:S05]  /*11970*/  @!P6 LEA R2, P0, R8, R2, 0x1 ;  /* 0x000000020802e211 */ /* 0x001fca00078008ff */
[----:B------:R-:W-:Y:S01]  /*11980*/  @!P6 IMAD.X R3, RZ, RZ, R7, P0 ;  /* 0x000000ffff03e224 */ /* 0x000fe200000e0607 */
[----:B------:R-:W-:Y:S02]  /*11990*/  LOP3.LUT P0, RZ, R16, 0x800, RZ, 0xc0, !PT ;  /* 0x0000080010ff7812 */ /* 0x000fe4000780c0ff */
[----:B------:R-:W-:-:S04]  /*119a0*/  @!P6 LOP3.LUT R7, R4, 0x40, RZ, 0xc0, !PT ;  /* 0x000000400407e812 */ /* 0x000fc800078ec0ff */
[----:B------:R-:W-:-:S07]  /*119b0*/  @!P6 SHF.R.U32.HI R7, RZ, 0x2, R7 ;  /* 0x00000002ff07e819 */ /* 0x000fce0000011607 */
        /* <DEDUP_REMOVED lines=11> */
[----:B------:R-:W-:Y:S04]  /*11a70*/  SHFL.IDX PT, R7, R6, 0x2, 0x181f ;  /* 0x00581f0006077f89 */ /* 0x000fe800000e0000 */
[----:B------:R-:W-:Y:S06]  /*11a80*/  SHFL.IDX PT, R6, R6, 0x3, 0x181f ;  /* 0x00781f0006067f89 */ /* 0x000fec00000e0000 */
[----:B------:R0:W-:Y:S01]  /*11a90*/  @!P6 LDGSTS.E.BYPASS.LTC128B.128 [R19+0x34c00], desc[UR44][R2.64+0x380], P0 ;  /* 0x34c003800213efae */ /* 0x0001e20008101d6c */
[----:B------:R-:W-:-:S03]  /*11aa0*/  LOP3.LUT P6, RZ, R16, 0x400000, RZ, 0xc0, !PT ;  /* 0x0040000010ff7812 */ /* 0x000fc600078cc0ff */
[----:B0-----:R-:W0:Y:S04]  /*11ab0*/  SHFL.IDX PT, R2, R0, 0x2, 0x181f ;  /* 0x00581f0000027f89 */ /* 0x001e2800000e0000 */
[----:B------:R-:W1:Y:S06]  /*11ac0*/  SHFL.IDX PT, R0, R0, 0x3, 0x181f ;  /* 0x00781f0000007f89 */ /* 0x000e6c00000e0000 */
[----:B0-----:R-:W-:-:S05]  /*11ad0*/  @!P6 LEA R2, P0, R8, R2, 0x1 ;  /* 0x000000020802e211 */ /* 0x001fca00078008ff */
[----:B------:R-:W-:Y:S01]  /*11ae0*/  @!P6 IMAD.X R3, RZ, RZ, R7, P0 ;  /* 0x000000ffff03e224 */ /* 0x000fe200000e0607 */
[----:B------:R-:W-:Y:S02]  /*11af0*/  LOP3.LUT P0, RZ, R16, 0x800, RZ, 0xc0, !PT ;  /* 0x0000080010ff7812 */ /* 0x000fe4000780c0ff */
[----:B------:R-:W-:-:S04]  /*11b00*/  @!P6 LOP3.LUT R7, R4, 0x40, RZ, 0xc0, !PT ;  /* 0x000000400407e812 */ /* 0x000fc800078ec0ff */
[----:B------:R-:W-:-:S07]  /*11b10*/  @!P6 SHF.R.U32.HI R7, RZ, 0x2, R7 ;  /* 0x00000002ff07e819 */ /* 0x000fce0000011607 */
[----:B------:R0:W-:Y:S01]  /*11b20*/  @!P6 LDGSTS.E.BYPASS.LTC128B.128 [R19+0x27400], desc[UR44][R2.64], !P0 ;  /* 0x274000000213efae */ /* 0x0001e2000c101d6c */
[----:B------:R-:W-:Y:S02]  /*11b30*/  @!P6 ISETP.NE.U32.AND P0, PT, R7, RZ, PT ;  /* 0x000000ff0700e20c */ /* 0x000fe40003f05070 */
[----:B------:R-:W-:Y:S01]  /*11b40*/  @!P6 LOP3.LUT R7, R5, 0x80, RZ, 0xc0, !PT ;  /* 0x000000800507e812 */ /* 0x000fe200078ec0ff */
[----:B------:R0:W-:Y:S03]  /*11b50*/  @!P6 LDGSTS.E.BYPASS.LTC128B.128 [R19+0x29400], desc[UR44][R2.64+0x80], !P5 ;  /* 0x294000800213efae */ /* 0x0001e6000e901d6c */
[----:B------:R-:W-:Y:S01]  /*11b60*/  @!P6 SHF.R.U32.HI R7, RZ, 0x3, R7 ;  /* 0x00000003ff07e819 */ /* 0x000fe20000011607 */
[----:B------:R0:W-:Y:S04]  /*11b70*/  @!P6 LDGSTS.E.BYPASS.LTC128B.128 [R19+0x2b400], desc[UR44][R2.64+0x100], !P4 ;  /* 0x2b4001000213efae */ /* 0x0001e8000e101d6c */
[----:B------:R0:W-:Y:S04]  /*11b80*/  @!P6 LDGSTS.E.BYPASS.LTC128B.128 [R19+0x2d400], desc[UR44][R2.64+0x180], !P3 ;  /* 0x2d4001800213efae */ /* 0x0001e8000d901d6c */
[----:B------:R0:W-:Y:S04]  /*11b90*/  @!P6 LDGSTS.E.BYPASS.LTC128B.128 [R19+0x2f400], desc[UR44][R2.64+0x200], !P2 ;  /* 0x2f4002000213efae */ /* 0x0001e8000d101d6c */
[----:B------:R0:W-:Y:S04]  /*11ba0*/  @!P6 LDGSTS.E.BYPASS.LTC128B.128 [R19+0x31400], desc[UR44][R2.64+0x280], !P1 ;  /* 0x314002800213efae */ /* 0x0001e8000c901d6c */
[----:B------:R0:W-:Y:S01]  /*11bb0*/  @!P6 LDGSTS.E.BYPASS.LTC128B.128 [R19+0x33400], desc[UR44][R2.64+0x300], P0 ;  /* 0x334003000213efae */ /* 0x0001e20008101d6c */
[----:B------:R-:W-:-:S13]  /*11bc0*/  @!P6 ISETP.NE.U32.AND P0, PT, R7, RZ, PT ;  /* 0x000000ff0700e20c */ /* 0x000fda0003f05070 */
[----:B-1----:R0:W-:Y:S02]  /*11bd0*/  @!P6 LDGSTS.E.BYPASS.LTC128B.128 [R19+0x35400], desc[UR44][R2.64+0x380], P0 ;  /* 0x354003800213efae */ /* 0x0021e40008101d6c */
.L_x_1169:
[----:B------:R-:W-:Y:S01]  /*11be0*/  LOP3.LUT P0, RZ, R16, 0x10000, RZ, 0xc0, !PT ;  /* 0x0001000010ff7812 */ /* 0x000fe2000780c0ff */
[----:B------:R-:W-:-:S12]  /*11bf0*/  BSSY B0, `(.L_x_1082) ;  /* 0x0000016000007945 */ /* 0x000fd80003800000 */
[----:B------:R-:W-:Y:S05]  /*11c00*/  @P0 BRA `(.L_x_1083) ;  /* 0x0000000000500947 */ /* 0x000fea0003800000 */
[----:B------:R-:W-:Y:S02]  /*11c10*/  LOP3.LUT R4, R4, 0x40, RZ, 0xc0, !PT ;  /* 0x0000004004047812 */ /* 0x000fe400078ec0ff */
[----:B------:R-:W-:Y:S02]  /*11c20*/  LOP3.LUT P6, RZ, R16, 0x800, RZ, 0xc0, !PT ;  /* 0x0000080010ff7812 */ /* 0x000fe400078cc0ff */
[----:B0-----:R-:W-:Y:S02]  /*11c30*/  LEA R2, P0, R8, R0, 0x1 ;  /* 0x0000000008027211 */ /* 0x001fe400078008ff */
[----:B------:R-:W-:Y:S02]  /*11c40*/  SHF.R.U32.HI R4, RZ, 0x2, R4 ;  /* 0x00000002ff047819 */ /* 0x000fe40000011604 */
[----:B------:R-:W-:Y:S01]  /*11c50*/  LOP3.LUT R5, R5, 0x80, RZ, 0xc0, !PT ;  /* 0x0000008005057812 */ /* 0x000fe200078ec0ff */
[----:B------:R-:W-:Y:S01]  /*11c60*/  IMAD.X R3, RZ, RZ, R6, P0 ;  /* 0x000000ffff037224 */ /* 0x000fe200000e0606 */
[----:B------:R-:W-:-:S02]  /*11c70*/  ISETP.NE.U32.AND P0, PT, R4, RZ, PT ;  /* 0x000000ff0400720c */ /* 0x000fc40003f05070 */
[----:B------:R-:W-:-:S03]  /*11c80*/  SHF.R.U32.HI R5, RZ, 0x3, R5 ;  /* 0x00000003ff057819 */ /* 0x000fc60000011605 */
[----:B------:R-:W-:Y:S01]  /*11c90*/  @!PT LDS RZ, [RZ] ;  /* 0x00000000fffff984 */ /* 0x000fe20000000800 */
[----:B------:R-:W-:Y:S01]  /*11ca0*/  @!PT LDS RZ, [RZ] ;  /* 0x00000000fffff984 */ /* 0x000fe20000000800 */
[----:B------:R-:W-:Y:S01]  /*11cb0*/  @!PT LDS RZ, [RZ] ;  /* 0x00000000fffff984 */ /* 0x000fe20000000800 */
[----:B------:R1:W-:Y:S04]  /*11cc0*/  LDGSTS.E.BYPASS.LTC128B.128 [R19+0x27c00], desc[UR44][R2.64], !P6 ;  /* 0x27c0000002137fae */ /* 0x0003e8000f101d6c */
        /* <DEDUP_REMOVED lines=8> */
.L_x_1083:
[----:B------:R-:W-:Y:S05]  /*11d50*/  BSYNC B0 ;  /* 0x0000000000007941 */ /* 0x000fea0003800000 */
.L_x_1082:
[----:B------:R-:W-:Y:S01]  /*11d60*/  NOP ;  /* 0x0000000000007918 */ /* 0x000fe20000000000 */
[----:B------:R-:W-:-:S13]  /*11d70*/  PLOP3.LUT P0, PT, PT, PT, PT, 0x80, 0x0 ;  /* 0x000000000000781c */ /* 0x000fda0003f0f070 */
.L_x_1084:
[----:B------:R-:W-:Y:S02]  /*11d80*/  PLOP3.LUT P1, PT, P1, P0, PT, 0xa2, 0x0 ;  /* 0x000000000000781c */ /* 0x000fe40000f21472 */
[----:B------:R-:W-:-:S08]  /*11d90*/  @P0 R2UR P1, UR4, R17 ;  /* 0x00000000110402ca */ /* 0x000fd00000020000 */
[----:B------:R-:W-:-:S05]  /*11da0*/  @P0 PLOP3.LUT P0, PT, P1, PT, PT, 0x80, 0x0 ;  /* 0x000000000000081c */ /* 0x000fca0000f0f070 */
[----:B------:R-:W-:Y:S01]  /*11db0*/  @!P1 SYNCS.ARRIVE.TRANS64.RED.A0T1 RZ, [UR4+0x38810], RZ ;  /* 0x038810ffffff99a7 */ /* 0x000fe20008200404 */
[----:B------:R-:W-:Y:S07]  /*11dc0*/  @!P1 ARRIVES.LDGSTSBAR.64.TRANSCNT [UR4+0x38810] ;  /* 0x03881000ff0099b0 */ /* 0x000fee0008000a84 */
[----:B------:R-:W-:Y:S05]  /*11dd0*/  @P0 BRA.U.ANY `(.L_x_1084) ;  /* 0xfffffffd00e80947 */ /* 0x000fea000393ffff */
[----:B01----:R-:W2:Y:S02]  /*11de0*/  LDL.LU R2, [R1+0x24] ;  /* 0x0000240001027983 */ /* 0x003ea40000300800 */
        /* <DEDUP_REMOVED lines=11> */
.L_x_1170:
[----:B------:R-:W-:Y:S05]  /*11ea0*/  BSYNC B0 ;  /* 0x0000000000007941 */ /* 0x000fea0003800000 */
.L_x_1085:
[----:B------:R-:W-:-:S05]  /*11eb0*/  IMAD.U32 R2, RZ, RZ, UR36 ;  /* 0x00000024ff027e24 */ /* 0x000fca000f8e00ff */
[----:B------:R-:W-:-:S13]  /*11ec0*/  ISETP.NE.AND P0, PT, R2, 0x3, PT ;  /* 0x000000030200780c */ /* 0x000fda0003f05270 */
[----:B------:R-:W-:Y:S05]  /*11ed0*/  @!P0 BRA `(.L_x_1087) ;  /* 0x0000000000048947 */ /* 0x000fea0003800000 */
[----:B------:R-:W-:Y:S01]  /*11ee0*/  BPT.TRAP 0x1 ;  /* 0x000000040000795c */ /* 0x000fe20000300000 */
.L_x_1087:
[----:B0-----:R-:W-:Y:S01]  /*11ef0*/  SHF.L.U32 R0, R23, 0x1f, RZ ;  /* 0x0000001f17007819 */ /* 0x001fe200000006ff */
[----:B------:R-:W-:Y:S03]  /*11f00*/  BSSY B0, `(.L_x_1088) ;  /* 0x0000003000007945 */ /* 0x000fe60003800000 */
[----:B------:R-:W0:Y:S02]  /*11f10*/  SYNCS.PHASECHK.TRANS64.TRYWAIT P0, [R22+URZ+0x38860], R0 ;  /* 0x03886000160075a7 */ /* 0x000e24000800017f */
[----:B0-----:R-:W-:Y:S05]  /*11f20*/  @!P0 BRA `(.L_x_1089) ;  /* 0x0000004000e08947 */ /* 0x001fea0003800000 */
.L_x_1171:
[----:B------:R-:W-:Y:S05]  /*11f30*/  BSYNC B0 ;  /* 0x0000000000007941 */ /* 0x000fea0003800000 */
.L_x_1088:
[----:B------:R-:W0:Y:S01]  /*11f40*/  LDL.LU R3, [R1+0x1c] ;  /* 0x00001c0001037983 */ /* 0x000e220000300800 */
[----:B------:R-:W-:Y:S01]  /*11f50*/  ULDC.64 UR4, c[0x0][0x328] ;  /* 0x0000ca0000047ab9 */ /* 0x000fe20000000a00 */
[----:B------:R-:W-:Y:S02]  /*11f60*/  ULDC.64 UR6, c[0x0][0x318] ;  /* 0x0000c60000067ab9 */ /* 0x000fe40000000a00 */
[----:B------:R-:W2:Y:S04]  /*11f70*/  LDL.LU R2, [R1] ;  /* 0x0000000001027983 */ /* 0x000ea80000300800 */
[----:B------:R-:W3:Y:S01]  /*11f80*/  LDL.LU R4, [R1+0x20] ;  /* 0x0000200001047983 */ /* 0x000ee20000300800 */
[----:B------:R-:W-:Y:S02]  /*11f90*/  IMAD R5, R18, 0x8000, R34 ;  /* 0x0000800012057824 */ /* 0x000fe400078e0222 */
[----:B0-----:R-:W-:-:S04]  /*11fa0*/  IMAD R0, R3, UR4, RZ ;  /* 0x0000000403007c24 */ /* 0x001fc8000f8e02ff */
[C---:B--2---:R-:W-:Y:S02]  /*11fb0*/  IMAD R0, R2.reuse, UR5, R0 ;  /* 0x0000000502007c24 */ /* 0x044fe4000f8e0200 */
[----:B------:R-:W-:Y:S01]  /*11fc0*/  IMAD.WIDE.U32 R2, R2, UR4, RZ ;  /* 0x0000000402027c25 */ /* 0x000fe2000f8e00ff */
[----:B------:R-:W-:-:S03]  /*11fd0*/  ULDC.64 UR4, c[0x0][0x338] ;  /* 0x0000ce0000047ab9 */ /* 0x000fc60000000a00 */
[----:B------:R-:W-:Y:S02]  /*11fe0*/  IMAD.IADD R3, R3, 0x1, R0 ;  /* 0x0000000103037824 */ /* 0x000fe400078e0200 */
[----:B---3--:R-:W-:Y:S02]  /*11ff0*/  IMAD R0, R4, UR4, RZ ;  /* 0x0000000404007c24 */ /* 0x008fe4000f8e02ff */
        /* <DEDUP_REMOVED lines=10> */
[----:B------:R-:W0:Y:S01]  /*120a0*/  S2R R7, SR_TID.X ;  /* 0x0000000000077919 */ /* 0x000e220000002100 */
[----:B------:R-:W-:Y:S01]  /*120b0*/  IMAD R5, R5, 0x2, R17 ;  /* 0x0000000205057824 */ /* 0x000fe200078e0211 */
[C---:B------:R-:W-:Y:S01]  /*120c0*/  LOP3.LUT P5, RZ, R30.reuse, 0x2, RZ, 0xc0, !PT ;  /* 0x000000021eff7812 */ /* 0x040fe200078ac0ff */
[----:B------:R-:W1:Y:S01]  /*120d0*/  SHFL.IDX PT, R2, R4, RZ, 0x181f ;  /* 0x00181fff04027589 */ /* 0x000e6200000e0000 */
[C---:B------:R-:W-:Y:S02]  /*120e0*/  LOP3.LUT P4, RZ, R30.reuse, 0x4, RZ, 0xc0, !PT ;  /* 0x000000041eff7812 */ /* 0x040fe4000788c0ff */
[C---:B------:R-:W-:Y:S01]  /*120f0*/  LOP3.LUT P3, RZ, R30.reuse, 0x8, RZ, 0xc0, !PT ;  /* 0x000000081eff7812 */ /* 0x040fe2000786c0ff */
[----:B------:R-:W2:Y:S01]  /*12100*/  SHFL.IDX PT, R3, R6, RZ, 0x181f ;  /* 0x00181fff06037589 */ /* 0x000ea200000e0000 */
[----:B------:R-:W-:Y:S02]  /*12110*/  LOP3.LUT P2, RZ, R30, 0x10, RZ, 0xc0, !PT ;  /* 0x000000101eff7812 */ /* 0x000fe4000784c0ff */
[----:B------:R-:W-:Y:S01]  /*12120*/  LOP3.LUT R16, R16, 0xffffffbf, RZ, 0xc0, !PT ;  /* 0xffffffbf10107812 */ /* 0x000fe200078ec0ff */
[----:B0-----:R-:W-:-:S05]  /*12130*/  IMAD.SHL.U32 R7, R7, 0x8, RZ ;  /* 0x0000000807077824 */ /* 0x001fca00078e00ff */
[----:B------:R-:W-:-:S05]  /*12140*/  LOP3.LUT R7, R7, 0x38, RZ, 0xc0, !PT ;  /* 0x0000003807077812 */ /* 0x000fca00078ec0ff */
[----:B------:R-:W-:Y:S01]  /*12150*/  IMAD.SHL.U32 R0, R7, 0x2, RZ ;  /* 0x0000000207007824 */ /* 0x000fe200078e00ff */
[----:B------:R-:W-:-:S04]  /*12160*/  LOP3.LUT R7, R30, 0x1, RZ, 0xc0, !PT ;  /* 0x000000011e077812 */ /* 0x000fc800078ec0ff */
[----:B-1----:R-:W-:Y:S02]  /*12170*/  IADD3 R2, P0, R2, R0, RZ ;  /* 0x0000000002027210 */ /* 0x002fe40007f1e0ff */
[----:B------:R-:W-:Y:S02]  /*12180*/  ISETP.NE.U32.AND P1, PT, R7, 0x1, PT ;  /* 0x000000010700780c */ /* 0x000fe40003f25070 */
[----:B------:R-:W-:Y:S01]  /*12190*/  PRMT R7, R30, 0x8880, RZ ;  /* 0x000088801e077816 */ /* 0x000fe200000000ff */
[----:B--2---:R-:W-:Y:S01]  /*121a0*/  IMAD.X R3, RZ, RZ, R3, P0 ;  /* 0x000000ffff037224 */ /* 0x004fe200000e0603 */
[----:B------:R-:W-:-:S09]  /*121b0*/  ISETP.LT.OR P0, PT, R29, 0x1, P1 ;  /* 0x000000011d00780c */ /* 0x000fd20000f01670 */
[----:B------:R-:W-:Y:S02]  /*121c0*/  @P1 LOP3.LUT R16, R16, 0x40, RZ, 0xfc, !PT ;  /* 0x0000004010101812 */ /* 0x000fe400078efcff */
[----:B------:R-:W-:Y:S02]  /*121d0*/  LOP3.LUT P1, RZ, R30, 0x20, RZ, 0xc0, !PT ;  /* 0x000000201eff7812 */ /* 0x000fe4000782c0ff */
[----:B------:R-:W-:Y:S01]  /*121e0*/  @!PT LDS RZ, [RZ] ;  /* 0x00000000fffff984 */ /* 0x000fe20000000800 */
[----:B------:R-:W-:Y:S01]  /*121f0*/  LDGSTS.E.BYPASS.LTC128B.128 [R5+0x400], desc[UR44][R2.64], !P0 ;  /* 0x0040000002057fae */ /* 0x000fe2000c101d6c */
[----:B------:R-:W-:Y:S02]  /*12200*/  ISETP.LT.OR P0, PT, R29, 0x1, !P5 ;  /* 0x000000011d00780c */ /* 0x000fe40006f01670 */
[----:B------:R-:W-:-:S11]  /*12210*/  LOP3.LUT R16, R16, 0xffffff7f, RZ, 0xc0, !PT ;  /* 0xffffff7f10107812 */ /* 0x000fd600078ec0ff */
        /* <DEDUP_REMOVED lines=62> */
.L_x_1181:
        /* <DEDUP_REMOVED lines=34> */
.L_x_1091:
        /* <DEDUP_REMOVED lines=11> */
.L_x_1092:
[----:B------:R-:W2:Y:S01]  /*128d0*/  LDL.LU R2, [R1+0x18] ;  /* 0x0000180001027983 */ /* 0x000ea20000300800 */
[----:B------:R1:W-:Y:S01]  /*128e0*/  SYNCS.ARRIVE.TRANS64.A1T0 RZ, [R22+URZ+0x38850], RZ ;  /* 0x038850ff16ff79a7 */ /* 0x0003e2000810003f */
[----:B------:R-:W-:Y:S01]  /*128f0*/  BSSY B0, `(.L_x_1093) ;  /* 0x00000f3000007945 */ /* 0x000fe20003800000 */
[----:B--2---:R-:W-:-:S05]  /*12900*/  VIADD R7, R2, 0xfffffffe ;  /* 0xfffffffe02077836 */ /* 0x004fca0000000000 */
[----:B------:R-:W-:-:S13]  /*12910*/  ISETP.GE.AND P0, PT, R7, R31, PT ;  /* 0x0000001f0700720c */ /* 0x000fda0003f06270 */
[----:B-1----:R-:W-:Y:S05]  /*12920*/  @!P0 BRA `(.L_x_1094) ;  /* 0x0000000c00bc8947 */ /* 0x002fea0003800000 */
[----:B------:R-:W2:Y:S01]  /*12930*/  LDL.LU R2, [R1+0x28] ;  /* 0x0000280001027983 */ /* 0x000ea20000300800 */
[----:B------:R-:W-:-:S04]  /*12940*/  LOP3.LUT R29, R30, 0x80, RZ, 0xc0, !PT ;  /* 0x000000801e1d7812 */ /* 0x000fc800078ec0ff */
[----:B------:R-:W-:Y:S02]  /*12950*/  SHF.R.U32.HI R29, RZ, 0x3, R29 ;  /* 0x00000003ff1d7819 */ /* 0x000fe4000001161d */
[----:B--2---:R-:W-:-:S04]  /*12960*/  LOP3.LUT R2, R2, 0x40, RZ, 0xc0, !PT ;  /* 0x0000004002027812 */ /* 0x004fc800078ec0ff */
[----:B------:R-:W-:-:S07]  /*12970*/  SHF.R.U32.HI R30, RZ, 0x2, R2 ;  /* 0x00000002ff1e7819 */ /* 0x000fce0000011602 */
.L_x_1107:
[----:B-1----:R-:W1:Y:S01]  /*12980*/  S2R R2, SR_TID.X ;  /* 0x0000000000027919 */ /* 0x002e620000002100 */
[----:B--2---:R-:W2:Y:S01]  /*12990*/  LDC R3, c[0x0][0x430] ;  /* 0x00010c00ff037b82 */ /* 0x004ea20000000800 */
[----:B---3--:R-:W-:Y:S01]  /*129a0*/  IMAD R6, R7, 0x40, R32 ;  /* 0x0000004007067824 */ /* 0x008fe200078e0220 */
[----:B------:R-:W-:Y:S05]  /*129b0*/  YIELD ;  /* 0x0000000000007946 */ /* 0x000fea0003800000 */
[----:B0-----:R-:W0:Y:S01]  /*129c0*/  S2R R4, SR_TID.X ;  /* 0x0000000000047919 */ /* 0x001e220000002100 */
[----:B------:R-:W-:Y:S01]  /*129d0*/  IMAD.U32 R11, RZ, RZ, UR36 ;  /* 0x00000024ff0b7e24 */ /* 0x000fe2000f8e00ff */
[----:B------:R-:W-:Y:S01]  /*129e0*/  ULDC UR4, c[0x0][0x430] ;  /* 0x00010c0000047ab9 */ /* 0x000fe20000000800 */
[----:B------:R-:W-:Y:S01]  /*129f0*/  VIADD R18, R18, 0x1 ;  /* 0x0000000112127836 */ /* 0x000fe20000000000 */
[----:B--2---:R-:W-:-:S02]  /*12a00*/  ISETP.NE.AND P0, PT, R3, 0x1, PT ;  /* 0x000000010300780c */ /* 0x004fc40003f05270 */
[----:B-1----:R-:W-:-:S04]  /*12a10*/  LOP3.LUT R2, R2, 0x7f, RZ, 0xc0, !PT ;  /* 0x0000007f02027812 */ /* 0x002fc800078ec0ff */
[----:B------:R-:W-:-:S07]  /*12a20*/  SHF.R.U32.HI R2, RZ, 0x3, R2 ;  /* 0x00000003ff027819 */ /* 0x000fce0000011602 */
[----:B------:R-:W1:Y:S01]  /*12a30*/  @P0 LDC R3, c[0x0][0x434] ;  /* 0x00010d00ff030b82 */ /* 0x000e620000000800 */
[----:B0-----:R-:W-:-:S05]  /*12a40*/  IMAD.SHL.U32 R4, R4, 0x10, RZ ;  /* 0x0000001004047824 */ /* 0x001fca00078e00ff */
[----:B------:R-:W-:Y:S02]  /*12a50*/  LOP3.LUT R4, R2, 0x70, R4, 0xf8, !PT ;  /* 0x0000007002047812 */ /* 0x000fe400078ef804 */
[----:B------:R-:W0:Y:S02]  /*12a60*/  @P0 LDC R2, c[0x0][0x438] ;  /* 0x00010e00ff020b82 */ /* 0x000e240000000800 */
[C---:B------:R-:W-:Y:S01]  /*12a70*/  ISETP.GT.U32.AND P1, PT, R4.reuse, 0x3f, PT ;  /* 0x0000003f0400780c */ /* 0x040fe20003f24070 */
[----:B------:R-:W-:-:S04]  /*12a80*/  IMAD.IADD R6, R4, 0x1, R6 ;  /* 0x0000000104067824 */ /* 0x000fc800078e0206 */
[----:B------:R-:W-:-:S08]  /*12a90*/  IMAD.MOV.U32 R10, RZ, RZ, R6 ;  /* 0x000000ffff0a7224 */ /* 0x000fd000078e0006 */
[----:B------:R-:W2:Y:S01]  /*12aa0*/  @!P1 LDC.64 R4, c[0x0][0x428] ;  /* 0x00010a00ff049b82 */ /* 0x000ea20000000a00 */
[----:B-1----:R-:W-:-:S07]  /*12ab0*/  @P0 IMAD.HI.U32 R3, R6, R3, RZ ;  /* 0x0000000306030227 */ /* 0x002fce00078e00ff */
[----:B------:R-:W1:Y:S01]  /*12ac0*/  @!P1 LDC.64 R8, c[0x0][0x418] ;  /* 0x00010600ff089b82 */ /* 0x000e620000000a00 */
[----:B0-----:R-:W-:-:S04]  /*12ad0*/  @P0 SHF.R.U32.HI R10, RZ, R2, R3 ;  /* 0x00000002ff0a0219 */ /* 0x001fc80000011603 */
[--C-:B------:R-:W-:Y:S01]  /*12ae0*/  @!P1 SHF.R.S32.HI R3, RZ, 0x1f, R10.reuse ;  /* 0x0000001fff039819 */ /* 0x100fe2000001140a */
[----:B------:R-:W-:-:S04]  /*12af0*/  @!P1 IMAD.MOV.U32 R2, RZ, RZ, R10 ;  /* 0x000000ffff029224 */ /* 0x000fc800078e000a */
[----:B--2---:R-:W-:-:S04]  /*12b00*/  @!P1 IMAD.WIDE.U32 R2, R28, R4, R2 ;  /* 0x000000041c029225 */ /* 0x004fc800078e0002 */
[----:B------:R-:W-:-:S04]  /*12b10*/  @!P1 IMAD R4, R33, R4, RZ ;  /* 0x0000000421049224 */ /* 0x000fc800078e02ff */
[----:B------:R-:W-:Y:S01]  /*12b20*/  @!P1 IMAD R5, R28, R5, R4 ;  /* 0x000000051c059224 */ /* 0x000fe200078e0204 */
[----:B-1----:R-:W-:Y:S01]  /*12b30*/  @!P1 LEA R8, P0, R2, R8, 0x2 ;  /* 0x0000000802089211 */ /* 0x002fe200078010ff */
[----:B------:R-:W-:Y:S02]  /*12b40*/  IMAD.MOV.U32 R4, RZ, RZ, RZ ;  /* 0x000000ffff047224 */ /* 0x000fe400078e00ff */
[----:B------:R-:W-:Y:S02]  /*12b50*/  @!P1 IMAD.IADD R3, R5, 0x1, R3 ;  /* 0x0000000105039824 */ /* 0x000fe400078e0203 */
[----:B------:R-:W-:-:S03]  /*12b60*/  IMAD.MOV R5, RZ, RZ, -R10 ;  /* 0x000000ffff057224 */ /* 0x000fc600078e0a0a */
[----:B------:R-:W-:Y:S01]  /*12b70*/  @!P1 LEA.HI.X R9, R2, R9, R3, 0x2, P0 ;  /* 0x0000000902099211 */ /* 0x000fe200000f1403 */
[----:B------:R-:W-:Y:S01]  /*12b80*/  IMAD R5, R5, UR4, R6 ;  /* 0x0000000405057c24 */ /* 0x000fe2000f8e0206 */
[----:B------:R-:W-:-:S03]  /*12b90*/  ISETP.NE.AND P0, PT, R18, 0x2, PT ;  /* 0x000000021200780c */ /* 0x000fc60003f05270 */
[----:B------:R0:W5:Y:S01]  /*12ba0*/  @!P1 LDG.E R4, desc[UR44][R8.64] ;  /* 0x0000002c08049981 */ /* 0x000162000c1e1900 */
[----:B------:R-:W-:Y:S02]  /*12bb0*/  ISETP.NE.AND P1, PT, R11, 0x3, PT ;  /* 0x000000030b00780c */ /* 0x000fe40003f25270 */
[----:B------:R-:W-:Y:S02]  /*12bc0*/  SEL R2, RZ, 0x1, P0 ;  /* 0x00000001ff027807 */ /* 0x000fe40000000000 */
[----:B------:R-:W-:Y:S02]  /*12bd0*/  SEL R18, R18, RZ, P0 ;  /* 0x000000ff12127207 */ /* 0x000fe40000000000 */
[----:B------:R-:W-:Y:S01]  /*12be0*/  LOP3.LUT R23, R23, R2, RZ, 0x3c, !PT ;  /* 0x0000000217177212 */ /* 0x000fe200078e3cff */
[----:B------:R-:W-:Y:S02]  /*12bf0*/  IMAD.MOV.U32 R2, RZ, RZ, R7 ;  /* 0x000000ffff027224 */ /* 0x000fe400078e0007 */
[----:B------:R-:W-:-:S03]  /*12c00*/  VIADD R7, R7, 0xffffffff ;  /* 0xffffffff07077836 */ /* 0x000fc60000000000 */
[----:B------:R-:W-:Y:S01]  /*12c10*/  ISETP.GT.AND P3, PT, R2, R31, PT ;  /* 0x0000001f0200720c */ /* 0x000fe20003f64270 */
[----:B0-----:R-:W-:-:S12]  /*12c20*/  @!P1 BRA `(.L_x_1095) ;  /* 0x0000000000049947 */ /* 0x001fd80003800000 */
[----:B------:R-:W-:Y:S01]  /*12c30*/  BPT.TRAP 0x1 ;  /* 0x000000040000795c */ /* 0x000fe20000300000 */
.L_x_1095:
[----:B------:R-:W-:Y:S01]  /*12c40*/  IMAD R6, R18, 0x8, R17 ;  /* 0x0000000812067824 */ /* 0x000fe200078e0211 */
[----:B------:R-:W-:Y:S01]  /*12c50*/  SHF.L.U32 R20, R23, 0x1f, RZ ;  /* 0x0000001f17147819 */ /* 0x000fe200000006ff */
[----:B------:R-:W-:Y:S01]  /*12c60*/  BSSY B1, `(.L_x_1096) ;  /* 0x0000004000017945 */ /* 0x000fe20003800000 */
[----:B------:R-:W-:Y:S02]  /*12c70*/  SHF.R.S32.HI R9, RZ, 0x1f, R5 ;  /* 0x0000001fff097819 */ /* 0x000fe40000011405 */
[----:B------:R-:W0:Y:S02]  /*12c80*/  SYNCS.PHASECHK.TRANS64.TRYWAIT P0, [R6+URZ+0x38840], R20 ;  /* 0x03884014060075a7 */ /* 0x000e24000800017f */
[----:B0-----:R-:W-:Y:S05]  /*12c90*/  @!P0 BRA `(.L_x_1097) ;  /* 0x0000003c00c08947 */ /* 0x001fea0003800000 */
.L_x_1182:
[----:B------:R-:W-:Y:S05]  /*12ca0*/  BSYNC B1 ;  /* 0x0000000000017941 */ /* 0x000fea0003800000 */
.L_x_1096:
        /* <DEDUP_REMOVED lines=40> */
.L_x_1192:
        /* <DEDUP_REMOVED lines=8> */
.L_x_1099:
        /* <DEDUP_REMOVED lines=11> */
.L_x_1100:
[----:B------:R2:W-:Y:S01]  /*13060*/  SYNCS.ARRIVE.TRANS64.A1T0 RZ, [R6+URZ+0x38830], RZ ;  /* 0x038830ff06ff79a7 */ /* 0x0005e2000810003f */
[----:B------:R-:W-:Y:S05]  /*13070*/  @!P2 BRA `(.L_x_1101) ;  /* 0x000000000004a947 */ /* 0x000fea0003800000 */
[----:B------:R-:W-:Y:S01]  /*13080*/  BPT.TRAP 0x1 ;  /* 0x000000040000795c */ /* 0x000fe20000300000 */
.L_x_1101:
[----:B------:R-:W3:Y:S01]  /*13090*/  SYNCS.PHASECHK.TRANS64.TRYWAIT P0, [R6+URZ+0x38860], R20 ;  /* 0x03886014060075a7 */ /* 0x000ee2000800017f */
[----:B------:R-:W-:Y:S04]  /*130a0*/  BSSY B1, `(.L_x_1102) ;  /* 0x0000002000017945 */ /* 0x000fe80003800000 */
[----:B---3--:R-:W-:Y:S05]  /*130b0*/  @!P0 BRA `(.L_x_1103) ;  /* 0x0000003c00e88947 */ /* 0x008fea0003800000 */
.L_x_1193:
[----:B------:R-:W-:Y:S05]  /*130c0*/  BSYNC B1 ;  /* 0x0000000000017941 */ /* 0x000fea0003800000 */
.L_x_1102:
        /* <DEDUP_REMOVED lines=79> */
.L_x_1203:
        /* <DEDUP_REMOVED lines=25> */
.L_x_1105:
        /* <DEDUP_REMOVED lines=11> */
.L_x_1106:
[----:B------:R1:W-:Y:S01]  /*13800*/  SYNCS.ARRIVE.TRANS64.A1T0 RZ, [R6+URZ+0x38850], RZ ;  /* 0x038850ff06ff79a7 */ /* 0x0003e2000810003f */
[----:B------:R-:W-:Y:S05]  /*13810*/  @P3 BRA `(.L_x_1107) ;  /* 0xfffffff000583947 */ /* 0x000fea000383ffff */
.L_x_1094:
[----:B------:R-:W-:Y:S05]  /*13820*/  BSYNC B0 ;  /* 0x0000000000007941 */ /* 0x000fea0003800000 */
.L_x_1093:
        /* <DEDUP_REMOVED lines=21> */
.L_x_1109:
[----:B------:R-:W-:Y:S05]  /*13980*/  BSYNC B0 ;  /* 0x0000000000007941 */ /* 0x000fea0003800000 */
.L_x_1108:
[----:B------:R-:W-:-:S07]  /*13990*/  SEL R18, R18, RZ, P0 ;  /* 0x000000ff12127207 */ /* 0x000fce0000000000 */
.L_x_1062:
[----:B------:R-:W-:Y:S05]  /*139a0*/  BSYNC B7 ;  /* 0x0000000000077941 */ /* 0x000fea0003800000 */
.L_x_1060:
        /* <DEDUP_REMOVED lines=11> */
.L_x_1110:
        /* <DEDUP_REMOVED lines=43> */
.L_x_1213:
[----:B------:R-:W-:Y:S02]  /*13d10*/  ULDC UR4, c[0x0][0xd38] ;  /* 0x00034e0000047ab9 */ /* 0x000fe40000000800 */
[----:B------:R-:W-:-:S04]  /*13d20*/  IMAD.U32 R5, RZ, RZ, UR4 ;  /* 0x00000004ff057e24 */ /* 0x000fc8000f8e00ff */
[----:B-1----:R-:W-:-:S04]  /*13d30*/  IMAD R9, R14, R5, RZ ;  /* 0x000000050e097224 */ /* 0x002fc800078e02ff */
[----:B------:R-:W-:-:S05]  /*13d40*/  IMAD.IADD R6, R6, 0x1, R9 ;  /* 0x0000000106067824 */ /* 0x000fca00078e0209 */
[----:B------:R-:W-:-:S13]  /*13d50*/  ISETP.GT.AND P6, PT, R6, R0, PT ;  /* 0x000000000600720c */ /* 0x000fda0003fc4270 */
[----:B------:R-:W-:Y:S05]  /*13d60*/  @P6 BRA `(.L_x_1113) ;  /* 0x0000000000a46947 */ /* 0x000fea0003800000 */
.L_x_1116:
        /* <DEDUP_REMOVED lines=35> */
.L_x_1221:
[----:B------:R-:W-:Y:S02]  /*13fa0*/  ULDC UR4, c[0x0][0xd38] ;  /* 0x00034e0000047ab9 */ /* 0x000fe40000000800 */
[----:B------:R-:W-:-:S04]  /*13fb0*/  IMAD.U32 R5, RZ, RZ, UR4 ;  /* 0x00000004ff057e24 */ /* 0x000fc8000f8e00ff */
[----:B-1----:R-:W-:-:S04]  /*13fc0*/  IMAD R9, R14, R5, RZ ;  /* 0x000000050e097224 */ /* 0x002fc800078e02ff */
[----:B------:R-:W-:-:S05]  /*13fd0*/  IMAD.IADD R6, R9, 0x1, R6 ;  /* 0x0000000109067824 */ /* 0x000fca00078e0206 */
[----:B------:R-:W-:-:S13]  /*13fe0*/  ISETP.GT.AND P6, PT, R6, R0, PT ;  /* 0x000000000600720c */ /* 0x000fda0003fc4270 */
[----:B------:R-:W-:Y:S05]  /*13ff0*/  @!P6 BRA `(.L_x_1116) ;  /* 0xfffffffc005ce947 */ /* 0x000fea000383ffff */
.L_x_1113:
        /* <DEDUP_REMOVED lines=9> */
.L_x_1226:
[----:B------:R-:W-:-:S13]  /*14090*/  ISETP.NE.AND P0, PT, R8, RZ, PT ;  /* 0x000000ff0800720c */ /* 0x000fda0003f05270 */
[----:B------:R-:W-:Y:S05]  /*140a0*/  @!P0 BRA `(.L_x_1118) ;  /* 0x0000000000108947 */ /* 0x000fea0003800000 */
[----:B------:R-:W-:Y:S01]  /*140b0*/  UMOV UR4, 0xffffffff ;  /* 0xffffffff00047882 */ /* 0x000fe20000000000 */
[----:B------:R-:W-:Y:S02]  /*140c0*/  VIADD R12, R6, 0xffffffff ;  /* 0xffffffff060c7836 */ /* 0x000fe40000000000 */
[----:B------:R-:W-:Y:S05]  /*140d0*/  BRA.DIV UR4, `(.L_x_1119) ;  /* 0x0000004204207947 */ /* 0x000fea000b800000 */
[----:B------:R4:W0:Y:S02]  /*140e0*/  SHFL.IDX PT, R24, R3, R12, 0x1f ;  /* 0x00001f0c03187589 */ /* 0x00082400000e0000 */
.L_x_1118:
        /* <DEDUP_REMOVED lines=58> */
.L_x_1114:
[----:B------:R-:W-:Y:S01]  /*14490*/  UMOV UR4, URZ ;  /* 0x0000003f00047c82 */ /* 0x000fe20008000000 */
[----:B------:R-:W-:Y:S01]  /*144a0*/  UMOV UR5, URZ ;  /* 0x0000003f00057c82 */ /* 0x000fe20008000000 */
[----:B------:R-:W-:Y:S01]  /*144b0*/  ULDC UR6, c[0x0][0xd3c] ;  /* 0x00034f0000067ab9 */ /* 0x000fe20000000800 */
[----:B------:R-:W-:Y:S02]  /*144c0*/  IMAD.MOV.U32 R24, RZ, RZ, R0 ;  /* 0x000000ffff187224 */ /* 0x000fe400078e0000 */
[----:B------:R-:W-:Y:S02]  /*144d0*/  IMAD.U32 R25, RZ, RZ, UR4 ;  /* 0x00000004ff197e24 */ /* 0x000fe4000f8e00ff */
[----:B------:R-:W-:Y:S02]  /*144e0*/  IMAD.U32 R26, RZ, RZ, UR5 ;  /* 0x00000005ff1a7e24 */ /* 0x000fe4000f8e00ff */
[----:B------:R-:W-:-:S07]  /*144f0*/  IMAD.U32 R27, RZ, RZ, UR6 ;  /* 0x00000006ff1b7e24 */ /* 0x000fce000f8e00ff */
.L_x_1120:
        /* <DEDUP_REMOVED lines=10> */
.L_x_1111:
[----:B------:R-:W-:Y:S02]  /*145a0*/  ULDC UR4, c[0x0][0xd3c] ;  /* 0x00034f0000047ab9 */ /* 0x000fe40000000800 */
[----:B0-----:R-:W-:-:S13]  /*145b0*/  ISETP.GE.AND P0, PT, R27, UR4, PT ;  /* 0x000000041b007c0c */ /* 0x001fda000bf06270 */
[----:B------:R-:W-:Y:S05]  /*145c0*/  @!P0 BRA `(.L_x_1121) ;  /* 0xffffffa800048947 */ /* 0x000fea000383ffff */
[----:B------:R-:W-:Y:S05]  /*145d0*/  BSYNC B8 ;  /* 0x0000000000087941 */ /* 0x000fea0003800000 */
.L_x_1054:
        /* <DEDUP_REMOVED lines=12> */
.L_x_1229:
[----:B------:R-:W-:Y:S05]  /*146a0*/  BSYNC B0 ;  /* 0x0000000000007941 */ /* 0x000fea0003800000 */
.L_x_1122:
[----:B------:R-:W-:-:S03]  /*146b0*/  UMOV UR4, 0xffffffff ;  /* 0xffffffff00047882 */ /* 0x000fc60000000000 */
[----:B------:R-:W-:Y:S05]  /*146c0*/  BRA.DIV UR4, `(.L_x_1124) ;  /* 0x0000003a04e07947 */ /* 0x000fea000b800000 */
[----:B0-----:R-:W0:Y:S02]  /*146d0*/  S2R R0, SR_TID.X ;  /* 0x0000000000007919 */ /* 0x001e240000002100 */
[----:B0-----:R-:W-:-:S04]  /*146e0*/  SHF.R.U32.HI R0, RZ, 0x5, R0 ;  /* 0x00000005ff007819 */ /* 0x001fc80000011600 */
[----:B------:R-:W-:-:S05]  /*146f0*/  LOP3.LUT R0, R0, 0x3, RZ, 0xc0, !PT ;  /* 0x0000000300007812 */ /* 0x000fca00078ec0ff */
[----:B------:R0:W1:Y:S02]  /*14700*/  SHFL.IDX PT, R14, R0, RZ, 0x1f ;  /* 0x00001fff000e7589 */ /* 0x00006400000e0000 */
.L_x_1232:
[----:B-1----:R-:W-:Y:S01]  /*14710*/  ISETP.NE.AND P0, PT, R14, RZ, PT ;  /* 0x000000ff0e00720c */ /* 0x002fe20003f05270 */
[----:B------:R-:W-:-:S12]  /*14720*/  BSSY B0, `(.L_x_1125) ;  /* 0x0000024000007945 */ /* 0x000fd80003800000 */
[----:B------:R-:W-:Y:S05]  /*14730*/  @P0 BRA `(.L_x_1126) ;  /* 0x0000000000880947 */ /* 0x000fea0003800000 */
[----:B------:R-:W-:-:S03]  /*14740*/  UMOV UR4, 0xffffffff ;  /* 0xffffffff00047882 */ /* 0x000fc60000000000 */
[----:B------:R-:W-:Y:S05]  /*14750*/  BRA.DIV UR4, `(.L_x_1127) ;  /* 0x0000003a04f07947 */ /* 0x000fea000b800000 */
[----:B------:R-:W-:-:S13]  /*14760*/  ELECT P6, URZ, PT ;  /* 0x00000000003f782f */ /* 0x000fda00038c0000 */
.L_x_1235:
[----:B------:R-:W-:Y:S05]  /*14770*/  @!P6 BRA `(.L_x_1126) ;  /* 0x000000000078e947 */ /* 0x000fea0003800000 */
[----:B------:R-:W-:-:S06]  /*14780*/  ULOP3.LUT UR4, UR39, 0x2, URZ, 0xfc, !UPT ;  /* 0x0000000227047892 */ /* 0x000fcc000f8efc3f */
[----:B0-----:R-:W-:-:S05]  /*14790*/  IMAD.U32 R0, RZ, RZ, UR4 ;  /* 0x00000004ff007e24 */ /* 0x001fca000f8e00ff */
[----:B------:R-:W-:-:S13]  /*147a0*/  ISETP.NE.AND P0, PT, R0, 0x3, PT ;  /* 0x000000030000780c */ /* 0x000fda0003f05270 */
[----:B------:R-:W-:Y:S05]  /*147b0*/  @!P0 BRA `(.L_x_1128) ;  /* 0x0000000000048947 */ /* 0x000fea0003800000 */
[----:B------:R-:W-:Y:S01]  /*147c0*/  BPT.TRAP 0x1 ;  /* 0x000000040000795c */ /* 0x000fe20000300000 */
.L_x_1128:
[C---:B------:R-:W-:Y:S01]  /*147d0*/  IMAD R3, R18.reuse, 0x8, R5 ;  /* 0x0000000812037824 */ /* 0x040fe200078e0205 */
[----:B------:R-:W-:Y:S01]  /*147e0*/  SHF.L.U32 R2, R23, 0x1f, RZ ;  /* 0x0000001f17027819 */ /* 0x000fe200000006ff */
[----:B------:R-:W-:-:S03]  /*147f0*/  VIADD R18, R18, 0x1 ;  /* 0x0000000112127836 */ /* 0x000fc60000000000 */
[----:B------:R-:W0:Y:S02]  /*14800*/  SYNCS.PHASECHK.TRANS64.TRYWAIT P1, [R3+URZ+0x38840], R2 ;  /* 0x03884002030075a7 */ /* 0x000e24000802017f */
[----:B------:R-:W-:-:S04]  /*14810*/  ISETP.NE.AND P2, PT, R18, 0x2, PT ;  /* 0x000000021200780c */ /* 0x000fc80003f45270 */
[----:B------:R-:W-:Y:S01]  /*14820*/  SEL R0, RZ, 0x1, P2 ;  /* 0x00000001ff007807 */ /* 0x000fe20001000000 */
[----:B0-----:R-:W-:Y:S08]  /*14830*/  @!P1 BRA `(.L_x_1129) ;  /* 0x0000003800d89947 */ /* 0x001ff00003800000 */
.L_x_1236:
[----:B------:R-:W-:Y:S02]  /*14840*/  SEL R18, R18, RZ, P2 ;  /* 0x000000ff12127207 */ /* 0x000fe40001000000 */
[----:B------:R-:W-:Y:S01]  /*14850*/  LOP3.LUT R0, R23, R0, RZ, 0x3c, !PT ;  /* 0x0000000017007212 */ /* 0x000fe200078e3cff */
[----:B------:R-:W-:Y:S06]  /*14860*/  @!P0 BRA `(.L_x_1130) ;  /* 0x0000000000048947 */ /* 0x000fec0003800000 */
[----:B------:R-:W-:Y:S01]  /*14870*/  BPT.TRAP 0x1 ;  /* 0x000000040000795c */ /* 0x000fe20000300000 */
.L_x_1130:
[----:B------:R-:W-:Y:S01]  /*14880*/  IMAD R5, R18, 0x8, R5 ;  /* 0x0000000812057824 */ /* 0x000fe200078e0205 */
[----:B------:R-:W-:-:S04]  /*14890*/  SHF.L.U32 R0, R0, 0x1f, RZ ;  /* 0x0000001f00007819 */ /* 0x000fc800000006ff */
[----:B------:R-:W1:Y:S02]  /*148a0*/  SYNCS.PHASECHK.TRANS64.TRYWAIT P1, [R5+URZ+0x38840], R0 ;  /* 0x03884000050075a7 */ /* 0x000e64000802017f */
[----:B-1----:R-:W-:Y:S05]  /*148b0*/  @!P1 BRA `(.L_x_1131) ;  /* 0x0000003800cc9947 */ /* 0x002fea0003800000 */
.L_x_1237:
[----:B------:R-:W-:Y:S05]  /*148c0*/  @!P0 BRA `(.L_x_1132) ;  /* 0x0000000000048947 */ /* 0x000fea0003800000 */
[----:B------:R-:W-:Y:S01]  /*148d0*/  BPT.TRAP 0x1 ;  /* 0x000000040000795c */ /* 0x000fe20000300000 */
.L_x_1132:
[----:B------:R-:W5:Y:S02]  /*148e0*/  SYNCS.PHASECHK.TRANS64.TRYWAIT P1, [R3+URZ+0x38860], R2 ;  /* 0x03886002030075a7 */ /* 0x000f64000802017f */
[----:B-----5:R-:W-:Y:S05]  /*148f0*/  @!P1 BRA `(.L_x_1133) ;  /* 0x0000003800d09947 */ /* 0x020fea0003800000 */
.L_x_1238:
[----:B------:R-:W-:Y:S05]  /*14900*/  @!P0 BRA `(.L_x_1134) ;  /* 0x0000000000048947 */ /* 0x000fea0003800000 */
[----:B------:R-:W-:Y:S01]  /*14910*/  BPT.TRAP 0x1 ;  /* 0x000000040000795c */ /* 0x000fe20000300000 */
.L_x_1134:
[----:B------:R0:W0:Y:S02]  /*14920*/  SYNCS.PHASECHK.TRANS64.TRYWAIT P0, [R5+URZ+0x38860], R0 ;  /* 0x03886000050075a7 */ /* 0x000024000800017f */
[----:B0-----:R-:W-:Y:S05]  /*14930*/  @!P0 NANOSLEEP.SYNCS 0x989680 ;  /* 0x009896800000895d */ /* 0x001fea0003900000 */
[----:B------:R-:W0:Y:S02]  /*14940*/  @!P0 SYNCS.PHASECHK.TRANS64 P0, [R5+URZ+0x38860], R0 ;  /* 0x03886000050085a7 */ /* 0x000e24000800007f */
[----:B0-----:R-:W-:Y:S05]  /*14950*/  @!P0 BRA `(.L_x_1134) ;  /* 0xfffffffc00f08947 */ /* 0x001fea000383ffff */
.L_x_1126:
[----:B------:R-:W-:Y:S05]  /*14960*/  BSYNC B0 ;  /* 0x0000000000007941 */ /* 0x000fea0003800000 */
.L_x_1125:
[----:B------:R-:W-:Y:S05]  /*14970*/  EXIT ;  /* 0x000000000000794d */ /* 0x000fea0003800000 */
.L_x_1007:
[----:B0-----:R-:W-:-:S04]  /*14980*/  IMAD.U32 R0, RZ, RZ, UR41 ;  /* 0x00000029ff007e24 */ /* 0x001fc8000f8e00ff */
[----:B------:R0:W1:Y:S03]  /*14990*/  SYNCS.PHASECHK.TRANS64.TRYWAIT P1, [R0+URZ+0x38800], R3 ;  /* 0x03880003000075a7 */ /* 0x000066000802017f */
[----:B-1----:R-:W-:Y:S05]  /*149a0*/  @!P1 NANOSLEEP.SYNCS 0x989680 ;  /* 0x009896800000995d */ /* 0x002fea0003900000 */
[----:B------:R-:W1:Y:S02]  /*149b0*/  @!P1 SYNCS.PHASECHK.TRANS64 P1, [R0+URZ+0x38800], R3 ;  /* 0x03880003000095a7 */ /* 0x000e64000802007f */
[----:B-1----:R-:W-:Y:S05]  /*149c0*/  @!P1 BRA `(.L_x_1007) ;  /* 0xfffffffc00ec9947 */ /* 0x002fea000383ffff */
[----:B------:R-:W-:Y:S05]  /*149d0*/  BRA `(.L_x_1135) ;  /* 0xfffffef000f07947 */ /* 0x000fea000383ffff */
.L_x_1011:
[----:B--2---:R2:W3:Y:S02]  /*149e0*/  SYNCS.PHASECHK.TRANS64.TRYWAIT P1, [R7+URZ+0x38830], R4 ;  /* 0x03883004070075a7 */ /* 0x0044e4000802017f */
[----:B---3--:R-:W-:Y:S05]  /*149f0*/  @!P1 NANOSLEEP.SYNCS 0x989680 ;  /* 0x009896800000995d */ /* 0x008fea0003900000 */
[----:B------:R-:W3:Y:S02]  /*14a00*/  @!P1 SYNCS.PHASECHK.TRANS64 P1, [R7+URZ+0x38830], R4 ;  /* 0x03883004070095a7 */ /* 0x000ee4000802007f */
[----:B---3--:R-:W-:Y:S05]  /*14a10*/  @!P1 BRA `(.L_x_1011) ;  /* 0xfffffffc00f09947 */ /* 0x008fea000383ffff */
[----:B------:R-:W-:Y:S05]  /*14a20*/  BRA `(.L_x_1010) ;  /* 0xfffffef400087947 */ /* 0x000fea000383ffff */
.L_x_1012:
[----:B0-----:R-:W-:-:S04]  /*14a30*/  IMAD.U32 R6, RZ, RZ, UR41 ;  /* 0x00000029ff067e24 */ /* 0x001fc8000f8e00ff */
[----:B------:R0:W3:Y:S03]  /*14a40*/  SYNCS.PHASECHK.TRANS64.TRYWAIT P1, [R6+URZ+0x38810], R3 ;  /* 0x03881003060075a7 */ /* 0x0000e6000802017f */
[----:B---3--:R-:W-:Y:S05]  /*14a50*/  @!P1 NANOSLEEP.SYNCS 0x989680 ;  /* 0x009896800000995d */ /* 0x008fea0003900000 */
[----:B------:R-:W3:Y:S02]  /*14a60*/  @!P1 SYNCS.PHASECHK.TRANS64 P1, [R6+URZ+0x38810], R3 ;  /* 0x03881003060095a7 */ /* 0x000ee4000802007f */
[----:B---3--:R-:W-:Y:S05]  /*14a70*/  @!P1 BRA `(.L_x_1012) ;  /* 0xfffffffc00ec9947 */ /* 0x008fea000383ffff */
[----:B------:R-:W-:Y:S05]  /*14a80*/  BRA `(.L_x_1136) ;  /* 0xfffffef400907947 */ /* 0x000fea000383ffff */
.L_x_1016:
[----:B----4-:R4:W0:Y:S02]  /*14a90*/  SYNCS.PHASECHK.TRANS64.TRYWAIT P1, [R7+URZ+0x38850], R4 ;  /* 0x03885004070075a7 */ /* 0x010824000802017f */
[----:B0-----:R-:W-:Y:S05]  /*14aa0*/  @!P1 NANOSLEEP.SYNCS 0x989680 ;  /* 0x009896800000995d */ /* 0x001fea0003900000 */
[----:B------:R-:W0:Y:S02]  /*14ab0*/  @!P1 SYNCS.PHASECHK.TRANS64 P1, [R7+URZ+0x38850], R4 ;  /* 0x03885004070095a7 */ /* 0x000e24000802007f */
[----:B0-----:R-:W-:Y:S05]  /*14ac0*/  @!P1 BRA `(.L_x_1016) ;  /* 0xfffffffc00f09947 */ /* 0x001fea000383ffff */
[----:B------:R-:W-:Y:S05]  /*14ad0*/  BRA `(.L_x_1015) ;  /* 0xfffffef4009c7947 */ /* 0x000fea000383ffff */
.L_x_1023:
[----:B-1----:R-:W-:-:S04]  /*14ae0*/  IMAD.U32 R5, RZ, RZ, UR5 ;  /* 0x00000005ff057e24 */ /* 0x002fc8000f8e00ff */
[----:B------:R1:W2:Y:S03]  /*14af0*/  SYNCS.PHASECHK.TRANS64.TRYWAIT P2, [R5+URZ+0x38830], R4 ;  /* 0x03883004050075a7 */ /* 0x0002a6000804017f */
[----:B--2---:R-:W-:Y:S05]  /*14b00*/  @!P2 NANOSLEEP.SYNCS 0x989680 ;  /* 0x009896800000a95d */ /* 0x004fea0003900000 */
[----:B------:R-:W2:Y:S02]  /*14b10*/  @!P2 SYNCS.PHASECHK.TRANS64 P2, [R5+URZ+0x38830], R4 ;  /* 0x038830040500a5a7 */ /* 0x000ea4000804007f */
[----:B--2---:R-:W-:Y:S05]  /*14b20*/  @!P2 BRA `(.L_x_1023) ;  /* 0xfffffffc00eca947 */ /* 0x004fea000383ffff */
[----:B------:R-:W-:Y:S05]  /*14b30*/  BRA `(.L_x_1022) ;  /* 0xffffff1800147947 */ /* 0x000fea000383ffff */
.L_x_1027:
[----:B-1----:R-:W-:-:S04]  /*14b40*/  IMAD.U32 R5, RZ, RZ, UR5 ;  /* 0x00000005ff057e24 */ /* 0x002fc8000f8e00ff */
[----:B------:R1:W3:Y:S03]  /*14b50*/  SYNCS.PHASECHK.TRANS64.TRYWAIT P2, [R5+URZ+0x38850], R4 ;  /* 0x03885004050075a7 */ /* 0x0002e6000804017f */
[----:B---3--:R-:W-:Y:S05]  /*14b60*/  @!P2 NANOSLEEP.SYNCS 0x989680 ;  /* 0x009896800000a95d */ /* 0x008fea0003900000 */
[----:B------:R-:W3:Y:S02]  /*14b70*/  @!P2 SYNCS.PHASECHK.TRANS64 P2, [R5+URZ+0x38850], R4 ;  /* 0x038850040500a5a7 */ /* 0x000ee4000804007f */
[----:B---3--:R-:W-:Y:S05]  /*14b80*/  @!P2 BRA `(.L_x_1027) ;  /* 0xfffffffc00eca947 */ /* 0x008fea000383ffff */
[----:B------:R-:W-:Y:S05]  /*14b90*/  BRA `(.L_x_1026) ;  /* 0xffffff1800847947 */ /* 0x000fea000383ffff */
.L_x_1068:
        /* <DEDUP_REMOVED lines=11> */
.L_x_1138:
[----:B------:R-:W-:Y:S05]  /*14c50*/  BSYNC B0 ;  /* 0x0000000000007941 */ /* 0x000fea0003800000 */
.L_x_1137:
[----:B------:R-:W-:Y:S05]  /*14c60*/  BRA `(.L_x_1139) ;  /* 0xffffffb000347947 */ /* 0x000fea000383ffff */
.L_x_1071:
[----:B0-----:R0:W1:Y:S02]  /*14c70*/  SYNCS.PHASECHK.TRANS64.TRYWAIT P0, [R22+URZ+0x38840], R0 ;  /* 0x03884000160075a7 */ /* 0x001064000800017f */
[----:B-1----:R-:W-:Y:S05]  /*14c80*/  @!P0 NANOSLEEP.SYNCS 0x989680 ;  /* 0x009896800000895d */ /* 0x002fea0003900000 */
[----:B------:R-:W1:Y:S02]  /*14c90*/  @!P0 SYNCS.PHASECHK.TRANS64 P0, [R22+URZ+0x38840], R0 ;  /* 0x03884000160085a7 */ /* 0x000e64000800007f */
[----:B-1----:R-:W-:Y:S05]  /*14ca0*/  @!P0 BRA `(.L_x_1071) ;  /* 0xfffffffc00f08947 */ /* 0x002fea000383ffff */
[----:B------:R-:W-:Y:S05]  /*14cb0*/  BRA `(.L_x_1140) ;  /* 0xffffffb400307947 */ /* 0x000fea000383ffff */
.L_x_1072:
        /* <DEDUP_REMOVED lines=8> */
.L_x_1142:
[----:B------:R-:W-:Y:S05]  /*14d40*/  BSYNC B0 ;  /* 0x0000000000007941 */ /* 0x000fea0003800000 */
.L_x_1141:
        /* <DEDUP_REMOVED lines=9> */
.L_x_1143:
[----:B------:R-:W-:Y:S02]  /*14de0*/  IMAD.MOV.U32 R13, RZ, RZ, R5 ;  /* 0x000000ffff0d7224 */ /* 0x000fe400078e0005 */
[----:B------:R-:W-:Y:S02]  /*14df0*/  IMAD.MOV.U32 R12, RZ, RZ, 0x1 ;  /* 0x00000001ff0c7424 */ /* 0x000fe400078e00ff */
[----:B------:R-:W-:-:S07]  /*14e00*/  IMAD.MOV.U32 R3, RZ, RZ, R14 ;  /* 0x000000ffff037224 */ /* 0x000fce00078e000e */
[----:B------:R-:W-:Y:S05]  /*14e10*/  WARPSYNC.COLLECTIVE R15, `(.L_x_1144) ;  /* 0x000000000f087348 */ /* 0x000fea0003c00000 */
[----:B------:R0:W1:Y:S02]  /*14e20*/  SHFL.IDX P6, R14, R13, R12, R11 ;  /* 0x0000000c0d0e7389 */ /* 0x00006400000c000b */
[----:B01----:R-:W-:Y:S01]  /*14e30*/  ENDCOLLECTIVE ;  /* 0x000000000000791b */ /* 0x003fe20003800000 */
.L_x_1144:
        /* <DEDUP_REMOVED lines=15> */
.L_x_1145:
[----:B------:R-:W-:Y:S02]  /*14f30*/  @P0 IMAD R6, R4, 0x2, R17 ;  /* 0x0000000204060824 */ /* 0x000fe400078e0211 */
[----:B------:R-:W-:Y:S02]  /*14f40*/  IMAD.MOV.U32 R13, RZ, RZ, R5 ;  /* 0x000000ffff0d7224 */ /* 0x000fe400078e0005 */
[----:B------:R-:W-:Y:S02]  /*14f50*/  IMAD.MOV.U32 R12, RZ, RZ, 0x2 ;  /* 0x00000002ff0c7424 */ /* 0x000fe400078e00ff */
[----:B------:R-:W-:-:S07]  /*14f60*/  IMAD.MOV.U32 R3, RZ, RZ, R14 ;  /* 0x000000ffff037224 */ /* 0x000fce00078e000e */
[----:B------:R-:W-:Y:S05]  /*14f70*/  WARPSYNC.COLLECTIVE R15, `(.L_x_1146) ;  /* 0x000000000f087348 */ /* 0x000fea0003c00000 */
[----:B------:R0:W1:Y:S02]  /*14f80*/  SHFL.IDX P6, R14, R13, R12, R11 ;  /* 0x0000000c0d0e7389 */ /* 0x00006400000c000b */
[----:B01----:R-:W-:Y:S01]  /*14f90*/  ENDCOLLECTIVE ;  /* 0x000000000000791b */ /* 0x003fe20003800000 */
.L_x_1146:
        /* <DEDUP_REMOVED lines=15> */
.L_x_1147:
[----:B------:R-:W-:Y:S02]  /*15090*/  @P0 IMAD R6, R4, 0x2, R17 ;  /* 0x0000000204060824 */ /* 0x000fe400078e0211 */
[----:B------:R-:W-:Y:S02]  /*150a0*/  IMAD.MOV.U32 R13, RZ, RZ, R5 ;  /* 0x000000ffff0d7224 */ /* 0x000fe400078e0005 */
[----:B------:R-:W-:Y:S02]  /*150b0*/  IMAD.MOV.U32 R12, RZ, RZ, 0x3 ;  /* 0x00000003ff0c7424 */ /* 0x000fe400078e00ff */
[----:B------:R-:W-:-:S07]  /*150c0*/  IMAD.MOV.U32 R3, RZ, RZ, R14 ;  /* 0x000000ffff037224 */ /* 0x000fce00078e000e */
[----:B------:R-:W-:Y:S05]  /*150d0*/  WARPSYNC.COLLECTIVE R15, `(.L_x_1148) ;  /* 0x000000000f087348 */ /* 0x000fea0003c00000 */
[----:B------:R0:W1:Y:S02]  /*150e0*/  SHFL.IDX P6, R14, R13, R12, R11 ;  /* 0x0000000c0d0e7389 */ /* 0x00006400000c000b */
[----:B01----:R-:W-:Y:S01]  /*150f0*/  ENDCOLLECTIVE ;  /* 0x000000000000791b */ /* 0x003fe20003800000 */
.L_x_1148:
        /* <DEDUP_REMOVED lines=10> */
.L_x_1149:
[----:B------:R-:W-:Y:S01]  /*151a0*/  @!PT LDS RZ, [RZ] ;  /* 0x00000000fffff984 */ /* 0x000fe20000000800 */
[----:B------:R-:W-:Y:S01]  /*151b0*/  @!PT LDS RZ, [RZ] ;  /* 0x00000000fffff984 */ /* 0x000fe20000000800 */
[----:B------:R-:W-:Y:S01]  /*151c0*/  @!PT LDS RZ, [RZ] ;  /* 0x00000000fffff984 */ /* 0x000fe20000000800 */
[----:B------:R0:W-:Y:S01]  /*151d0*/  @P0 LDGSTS.E.BYPASS.LTC128B.128 [R6+0x23400], desc[UR44][R2.64], !P2 ;  /* 0x2340000002060fae */ /* 0x0001e2000d101d6c */
[----:B------:R-:W-:Y:S01]  /*151e0*/  IMAD.MOV.U32 R0, RZ, RZ, R14 ;  /* 0x000000ffff007224 */ /* 0x000fe200078e000e */
[----:B------:R-:W-:Y:S06]  /*151f0*/  BRA `(.L_x_1150) ;  /* 0xffffffb000e47947 */ /* 0x000fec000383ffff */
.L_x_1077:
[----:B------:R-:W-:Y:S01]  /*15200*/  IMAD.MOV.U32 R13, RZ, RZ, R2 ;  /* 0x000000ffff0d7224 */ /* 0x000fe200078e0002 */
[----:B------:R-:W-:Y:S01]  /*15210*/  LOP3.LUT R16, R16, 0xfffffeff, RZ, 0xc0, !PT ;  /* 0xfffffeff10107812 */ /* 0x000fe200078ec0ff */
        /* <DEDUP_REMOVED lines=8> */
.L_x_1151:
[C---:B------:R-:W-:Y:S01]  /*152a0*/  VIADD R6, R25.reuse, 0x10 ;  /* 0x0000001019067836 */ /* 0x040fe20000000000 */
[----:B------:R-:W-:Y:S01]  /*152b0*/  ISETP.GE.AND P2, PT, R25, R3, PT ;  /* 0x000000031900720c */ /* 0x000fe20003f46270 */
[----:B------:R-:W-:-:S12]  /*152c0*/  IMAD.MOV.U32 R13, RZ, RZ, R0 ;  /* 0x000000ffff0d7224 */ /* 0x000fd800078e0000 */
[----:B------:R-:W-:-:S04]  /*152d0*/  @P2 LOP3.LUT R16, R16, 0x100, RZ, 0xfc, !PT ;  /* 0x0000010010102812 */ /* 0x000fc800078efcff */
[----:B------:R-:W-:Y:S01]  /*152e0*/  LOP3.LUT R16, R16, 0xffffff7f, RZ, 0xc0, !PT ;  /* 0xffffff7f10107812 */ /* 0x000fe200078ec0ff */
[----:B------:R-:W-:-:S07]  /*152f0*/  IMAD.MOV.U32 R4, RZ, RZ, R14 ;  /* 0x000000ffff047224 */ /* 0x000fce00078e000e */
[----:B------:R-:W-:Y:S05]  /*15300*/  WARPSYNC.COLLECTIVE R15, `(.L_x_1152) ;  /* 0x000000000f087348 */ /* 0x000fea0003c00000 */
[----:B------:R0:W1:Y:S02]  /*15310*/  SHFL.IDX P6, R14, R13, R12, R11 ;  /* 0x0000000c0d0e7389 */ /* 0x00006400000c000b */
[----:B01----:R-:W-:Y:S01]  /*15320*/  ENDCOLLECTIVE ;  /* 0x000000000000791b */ /* 0x003fe20003800000 */
.L_x_1152:
[----:B------:R-:W-:Y:S02]  /*15330*/  IMAD.MOV.U32 R13, RZ, RZ, R2 ;  /* 0x000000ffff0d7224 */ /* 0x000fe400078e0002 */
[----:B------:R-:W-:Y:S02]  /*15340*/  IMAD.MOV.U32 R12, RZ, RZ, 0x1 ;  /* 0x00000001ff0c7424 */ /* 0x000fe400078e00ff */
[----:B------:R-:W-:-:S07]  /*15350*/  IMAD.MOV.U32 R5, RZ, RZ, R14 ;  /* 0x000000ffff057224 */ /* 0x000fce00078e000e */
[----:B------:R-:W-:Y:S05]  /*15360*/  WARPSYNC.COLLECTIVE R15, `(.L_x_1153) ;  /* 0x000000000f087348 */ /* 0x000fea0003c00000 */
[----:B------:R0:W1:Y:S02]  /*15370*/  SHFL.IDX P6, R14, R13, R12, R11 ;  /* 0x0000000c0d0e7389 */ /* 0x00006400000c000b */
[----:B01----:R-:W-:Y:S01]  /*15380*/  ENDCOLLECTIVE ;  /* 0x000000000000791b */ /* 0x003fe20003800000 */
.L_x_1153:
        /* <DEDUP_REMOVED lines=15> */
.L_x_1154:
[----:B------:R-:W-:-:S04]  /*15480*/  @P2 LOP3.LUT R16, R16, 0x80, RZ, 0xfc, !PT ;  /* 0x0000008010102812 */ /* 0x000fc800078efcff */
[----:B------:R-:W-:Y:S01]  /*15490*/  LOP3.LUT R16, R16, 0xffffffbf, RZ, 0xc0, !PT ;  /* 0xffffffbf10107812 */ /* 0x000fe200078ec0ff */
[----:B------:R-:W-:Y:S02]  /*154a0*/  IMAD.MOV.U32 R13, RZ, RZ, R2 ;  /* 0x000000ffff0d7224 */ /* 0x000fe400078e0002 */
[----:B------:R-:W-:Y:S02]  /*154b0*/  IMAD.MOV.U32 R12, RZ, RZ, 0x2 ;  /* 0x00000002ff0c7424 */ /* 0x000fe400078e00ff */
[----:B------:R-:W-:-:S07]  /*154c0*/  IMAD.MOV.U32 R5, RZ, RZ, R14 ;  /* 0x000000ffff057224 */ /* 0x000fce00078e000e */
[----:B------:R-:W-:Y:S05]  /*154d0*/  WARPSYNC.COLLECTIVE R15, `(.L_x_1155) ;  /* 0x000000000f087348 */ /* 0x000fea0003c00000 */
[----:B------:R0:W1:Y:S02]  /*154e0*/  SHFL.IDX P6, R14, R13, R12, R11 ;  /* 0x0000000c0d0e7389 */ /* 0x00006400000c000b */
[----:B01----:R-:W-:Y:S01]  /*154f0*/  ENDCOLLECTIVE ;  /* 0x000000000000791b */ /* 0x003fe20003800000 */
.L_x_1155:
        /* <DEDUP_REMOVED lines=16> */
.L_x_1156:
[----:B------:R-:W-:Y:S01]  /*15600*/  @P2 LOP3.LUT R16, R16, 0x40, RZ, 0xfc, !PT ;  /* 0x0000004010102812 */ /* 0x000fe200078efcff */
[----:B------:R-:W-:Y:S02]  /*15610*/  IMAD.MOV.U32 R13, RZ, RZ, R2 ;  /* 0x000000ffff0d7224 */ /* 0x000fe400078e0002 */
[----:B------:R-:W-:Y:S02]  /*15620*/  IMAD.MOV.U32 R12, RZ, RZ, 0x3 ;  /* 0x00000003ff0c7424 */ /* 0x000fe400078e00ff */
[----:B------:R-:W-:-:S07]  /*15630*/  IMAD.MOV.U32 R5, RZ, RZ, R14 ;  /* 0x000000ffff057224 */ /* 0x000fce00078e000e */
[----:B------:R-:W-:Y:S05]  /*15640*/  WARPSYNC.COLLECTIVE R15, `(.L_x_1157) ;  /* 0x000000000f087348 */ /* 0x000fea0003c00000 */
[----:B------:R0:W1:Y:S02]  /*15650*/  SHFL.IDX P6, R14, R13, R12, R11 ;  /* 0x0000000c0d0e7389 */ /* 0x00006400000c000b */
[----:B01----:R-:W-:Y:S01]  /*15660*/  ENDCOLLECTIVE ;  /* 0x000000000000791b */ /* 0x003fe20003800000 */
.L_x_1157:
        /* <DEDUP_REMOVED lines=14> */
.L_x_1158:
[----:B------:R-:W-:Y:S01]  /*15750*/  IMAD.MOV.U32 R0, RZ, RZ, R14 ;  /* 0x000000ffff007224 */ /* 0x000fe200078e000e */
[----:B------:R-:W-:Y:S06]  /*15760*/  BRA `(.L_x_1159) ;  /* 0xffffffb400ec7947 */ /* 0x000fec000383ffff */
.L_x_1081:
[----:B------:R-:W-:Y:S01]  /*15770*/  LOP3.LUT R16, R16, 0xff7fffff, RZ, 0xc0, !PT ;  /* 0xff7fffff10107812 */ /* 0x000fe200078ec0ff */
[----:B------:R-:W-:Y:S01]  /*15780*/  BSSY B0, `(.L_x_1160) ;  /* 0x000002e000007945 */ /* 0x000fe20003800000 */
[----:B------:R-:W-:Y:S02]  /*15790*/  IMAD.MOV.U32 R13, RZ, RZ, R6 ;  /* 0x000000ffff0d7224 */ /* 0x000fe400078e0006 */
[----:B------:R-:W-:Y:S01]  /*157a0*/  @P2 LOP3.LUT R16, R16, 0x800000, RZ, 0xfc, !PT ;  /* 0x0080000010102812 */ /* 0x000fe200078efcff */
[----:B------:R-:W-:Y:S02]  /*157b0*/  IMAD.MOV.U32 R12, RZ, RZ, RZ ;  /* 0x000000ffff0c7224 */ /* 0x000fe400078e00ff */
[----:B------:R-:W-:Y:S01]  /*157c0*/  IMAD.MOV.U32 R11, RZ, RZ, 0x181f ;  /* 0x0000181fff0b7424 */ /* 0x000fe200078e00ff */
[----:B------:R-:W-:Y:S01]  /*157d0*/  LOP3.LUT R16, R16, 0xffbfffff, RZ, 0xc0, !PT ;  /* 0xffbfffff10107812 */ /* 0x000fe200078ec0ff */
[----:B------:R-:W-:-:S03]  /*157e0*/  IMAD.MOV.U32 R15, RZ, RZ, -0x1 ;  /* 0xffffffffff0f7424 */ /* 0x000fc600078e00ff */
[----:B------:R-:W-:-:S04]  /*157f0*/  @P1 LOP3.LUT R16, R16, 0x400000, RZ, 0xfc, !PT ;  /* 0x0040000010101812 */ /* 0x000fc800078efcff */
[C---:B------:R-:W-:Y:S02]  /*15800*/  LOP3.LUT P1, RZ, R16.reuse, 0x100, RZ, 0xc0, !PT ;  /* 0x0000010010ff7812 */ /* 0x040fe4000782c0ff */
[C---:B------:R-:W-:Y:S02]  /*15810*/  LOP3.LUT P0, RZ, R16.reuse, 0x80, RZ, 0xc0, !PT ;  /* 0x0000008010ff7812 */ /* 0x040fe4000780c0ff */
[C---:B------:R-:W-:Y:S02]  /*15820*/  LOP3.LUT P6, RZ, R16.reuse, 0x40, RZ, 0xc0, !PT ;  /* 0x0000004010ff7812 */ /* 0x040fe400078cc0ff */
[----:B------:R-:W-:-:S07]  /*15830*/  LOP3.LUT R16, R16, 0xffff7fff, RZ, 0xc0, !PT ;  /* 0xffff7fff10107812 */ /* 0x000fce00078ec0ff */
[----:B------:R-:W-:-:S04]  /*15840*/  @!P1 LOP3.LUT R7, R4, 0x40, RZ, 0xc0, !PT ;  /* 0x0000004004079812 */ /* 0x000fc800078ec0ff */
[----:B------:R-:W-:-:S04]  /*15850*/  @!P1 SHF.R.U32.HI R7, RZ, 0x2, R7 ;  /* 0x00000002ff079819 */ /* 0x000fc80000011607 */
[----:B------:R-:W-:Y:S02]  /*15860*/  @!P1 ISETP.NE.U32.AND P2, PT, R7, RZ, PT ;  /* 0x000000ff0700920c */ /* 0x000fe40003f45070 */
[----:B------:R-:W-:-:S04]  /*15870*/  @!P1 LOP3.LUT R7, R5, 0x80, RZ, 0xc0, !PT ;  /* 0x0000008005079812 */ /* 0x000fc800078ec0ff */
[----:B------:R-:W-:-:S04]  /*15880*/  @!P1 SHF.R.U32.HI R7, RZ, 0x3, R7 ;  /* 0x00000003ff079819 */ /* 0x000fc80000011607 */
[----:B------:R-:W-:Y:S02]  /*15890*/  @!P1 ISETP.NE.U32.AND P1, PT, R7, RZ, PT ;  /* 0x000000ff0700920c */ /* 0x000fe40003f25070 */
[----:B------:R-:W-:Y:S02]  /*158a0*/  @!P0 LOP3.LUT R7, R4, 0x40, RZ, 0xc0, !PT ;  /* 0x0000004004078812 */ /* 0x000fe400078ec0ff */
[----:B------:R-:W-:Y:S02]  /*158b0*/  @P2 LOP3.LUT R16, R16, 0x8000, RZ, 0xfc, !PT ;  /* 0x0000800010102812 */ /* 0x000fe400078efcff */
[----:B------:R-:W-:Y:S02]  /*158c0*/  @!P0 SHF.R.U32.HI R7, RZ, 0x2, R7 ;  /* 0x00000002ff078819 */ /* 0x000fe40000011607 */
[C---:B------:R-:W-:Y:S02]  /*158d0*/  LOP3.LUT P2, RZ, R16.reuse, 0x800000, RZ, 0xc0, !PT ;  /* 0x0080000010ff7812 */ /* 0x040fe4000784c0ff */
[----:B------:R-:W-:-:S04]  /*158e0*/  LOP3.LUT R16, R16, 0xffffbfff, RZ, 0xc0, !PT ;  /* 0xffffbfff10107812 */ /* 0x000fc800078ec0ff */
[----:B------:R-:W-:Y:S02]  /*158f0*/  @P1 LOP3.LUT R16, R16, 0x4000, RZ, 0xfc, !PT ;  /* 0x0000400010101812 */ /* 0x000fe400078efcff */
[----:B------:R-:W-:Y:S02]  /*15900*/  @!P0 ISETP.NE.U32.AND P1, PT, R7, RZ, PT ;  /* 0x000000ff0700820c */ /* 0x000fe40003f25070 */
[----:B------:R-:W-:Y:S02]  /*15910*/  @!P0 LOP3.LUT R7, R5, 0x80, RZ, 0xc0, !PT ;  /* 0x0000008005078812 */ /* 0x000fe400078ec0ff */
[----:B------:R-:W-:Y:S02]  /*15920*/  LOP3.LUT R16, R16, 0xfffbffff, RZ, 0xc0, !PT ;  /* 0xfffbffff10107812 */ /* 0x000fe400078ec0ff */
        /* <DEDUP_REMOVED lines=11> */
[----:B------:R-:W-:-:S07]  /*159e0*/  @!P6 SHF.R.U32.HI R7, RZ, 0x3, R7 ;  /* 0x00000003ff07e819 */ /* 0x000fce0000011607 */
[----:B------:R-:W-:Y:S02]  /*159f0*/  @P0 LOP3.LUT R16, R16, 0x100000, RZ, 0xfc, !PT ;  /* 0x0010000010100812 */ /* 0x000fe400078efcff */
[----:B------:R-:W-:Y:S02]  /*15a00*/  @!P6 ISETP.NE.U32.AND P0, PT, R7, RZ, PT ;  /* 0x000000ff0700e20c */ /* 0x000fe40003f05070 */
[----:B------:R-:W-:-:S11]  /*15a10*/  LOP3.LUT R16, R16, 0xfff7ffff, RZ, 0xc0, !PT ;  /* 0xfff7ffff10107812 */ /* 0x000fd600078ec0ff */
[----:B------:R-:W-:-:S07]  /*15a20*/  @P0 LOP3.LUT R16, R16, 0x80000, RZ, 0xfc, !PT ;  /* 0x0008000010100812 */ /* 0x000fce00078efcff */
[----:B------:R-:W-:Y:S05]  /*15a30*/  WARPSYNC.COLLECTIVE R15, `(.L_x_1161) ;  /* 0x000000000f087348 */ /* 0x000fea0003c00000 */
[----:B------:R0:W1:Y:S02]  /*15a40*/  SHFL.IDX P6, R14, R13, R12, R11 ;  /* 0x0000000c0d0e7389 */ /* 0x00006400000c000b */
[----:B01----:R-:W-:Y:S01]  /*15a50*/  ENDCOLLECTIVE ;  /* 0x000000000000791b */ /* 0x003fe20003800000 */
.L_x_1161:
[----:B------:R-:W-:Y:S05]  /*15a60*/  BSYNC B0 ;  /* 0x0000000000007941 */ /* 0x000fea0003800000 */
.L_x_1160:
[----:B------:R-:W-:Y:S01]  /*15a70*/  IMAD.MOV.U32 R13, RZ, RZ, R0 ;  /* 0x000000ffff0d7224 */ /* 0x000fe200078e0000 */
[----:B------:R-:W-:Y:S01]  /*15a80*/  LOP3.LUT R16, R16, 0xbfffffff, RZ, 0xc0, !PT ;  /* 0xbfffffff10107812 */ /* 0x000fe200078ec0ff */
[----:B------:R-:W-:Y:S02]  /*15a90*/  IMAD.MOV.U32 R12, RZ, RZ, RZ ;  /* 0x000000ffff0c7224 */ /* 0x000fe400078e00ff */
[----:B------:R-:W-:Y:S01]  /*15aa0*/  IMAD.MOV.U32 R11, RZ, RZ, 0x181f ;  /* 0x0000181fff0b7424 */ /* 0x000fe200078e00ff */
[----:B------:R-:W-:Y:S01]  /*15ab0*/  @P2 LOP3.LUT R16, R16, 0x40000000, RZ, 0xfc, !PT ;  /* 0x4000000010102812 */ /* 0x000fe200078efcff */
[----:B------:R-:W-:Y:S02]  /*15ac0*/  IMAD.MOV.U32 R15, RZ, RZ, -0x1 ;  /* 0xffffffffff0f7424 */ /* 0x000fe400078e00ff */
[----:B------:R-:W-:Y:S01]  /*15ad0*/  IMAD.MOV.U32 R2, RZ, RZ, R14 ;  /* 0x000000ffff027224 */ /* 0x000fe200078e000e */
[----:B------:R-:W-:-:S13]  /*15ae0*/  LOP3.LUT P2, RZ, R16, 0x100, RZ, 0xc0, !PT ;  /* 0x0000010010ff7812 */ /* 0x000fda000784c0ff */
[----:B------:R-:W-:Y:S05]  /*15af0*/  WARPSYNC.COLLECTIVE R15, `(.L_x_1162) ;  /* 0x000000000f087348 */ /* 0x000fea0003c00000 */
[----:B------:R0:W1:Y:S02]  /*15b00*/  SHFL.IDX P6, R14, R13, R12, R11 ;  /* 0x0000000c0d0e7389 */ /* 0x00006400000c000b */
[----:B01----:R-:W-:Y:S01]  /*15b10*/  ENDCOLLECTIVE ;  /* 0x000000000000791b */ /* 0x003fe20003800000 */
.L_x_1162:
[----:B------:R-:W-:-:S04]  /*15b20*/  LOP3.LUT R16, R16, 0xdfffffff, RZ, 0xc0, !PT ;  /* 0xdfffffff10107812 */ /* 0x000fc800078ec0ff */
[----:B------:R-:W-:-:S04]  /*15b30*/  @P1 LOP3.LUT R16, R16, 0x20000000, RZ, 0xfc, !PT ;  /* 0x2000000010101812 */ /* 0x000fc800078efcff */
[C---:B------:R-:W-:Y:S01]  /*15b40*/  LOP3.LUT P1, RZ, R16.reuse, 0x800, RZ, 0xc0, !PT ;  /* 0x0000080010ff7812 */ /* 0x040fe2000782c0ff */
[----:B------:R-:W-:Y:S02]  /*15b50*/  IMAD.MOV.U32 R13, RZ, RZ, R6 ;  /* 0x000000ffff0d7224 */ /* 0x000fe400078e0006 */
[----:B------:R-:W-:Y:S01]  /*15b60*/  IMAD.MOV.U32 R12, RZ, RZ, 0x1 ;  /* 0x00000001ff0c7424 */ /* 0x000fe200078e00ff */
[C---:B------:R-:W-:Y:S01]  /*15b70*/  LOP3.LUT P6, RZ, R16.reuse, 0x4000, RZ, 0xc0, !PT ;  /* 0x0000400010ff7812 */ /* 0x040fe200078cc0ff */
[----:B------:R-:W-:Y:S01]  /*15b80*/  IMAD.MOV.U32 R3, RZ, RZ, R14 ;  /* 0x000000ffff037224 */ /* 0x000fe200078e000e */
[----:B------:R-:W-:-:S04]  /*15b90*/  LOP3.LUT R16, R16, 0xefffffff, RZ, 0xc0, !PT ;  /* 0xefffffff10107812 */ /* 0x000fc800078ec0ff */
[----:B------:R-:W-:-:S05]  /*15ba0*/  @!P2 LEA R3, P0, R8, R3, 0x1 ;  /* 0x000000030803a211 */ /* 0x000fca00078008ff */
[----:B------:R-:W-:Y:S02]  /*15bb0*/  @!P2 IMAD.X R2, RZ, RZ, R2, P0 ;  /* 0x000000ffff02a224 */ /* 0x000fe400000e0602 */
[----:B------:R-:W-:-:S04]  /*15bc0*/  @P6 LOP3.LUT R16, R16, 0x10000000, RZ, 0xfc, !PT ;  /* 0x1000000010106812 */ /* 0x000fc800078efcff */
[C---:B------:R-:W-:Y:S02]  /*15bd0*/  LOP3.LUT P0, RZ, R16.reuse, 0x100, RZ, 0xc0, !PT ;  /* 0x0000010010ff7812 */ /* 0x040fe4000780c0ff */
[C---:B------:R-:W-:Y:S02]  /*15be0*/  LOP3.LUT P6, RZ, R16.reuse, 0x8000, RZ, 0xc0, !PT ;  /* 0x0000800010ff7812 */ /* 0x040fe400078cc0ff */
[----:B------:R-:W-:-:S09]  /*15bf0*/  LOP3.LUT P2, RZ, R16, 0x40000000, RZ, 0xc0, !PT ;  /* 0x4000000010ff7812 */ /* 0x000fd2000784c0ff */
[----:B------:R-:W-:-:S04]  /*15c00*/  @!P0 LOP3.LUT R3, R3, R2, RZ, 0x3c, !PT ;  /* 0x0000000203038212 */ /* 0x000fc800078e3cff */
[----:B------:R-:W-:-:S04]  /*15c10*/  @!P0 LOP3.LUT R2, R3, R2, RZ, 0x3c, !PT ;  /* 0x0000000203028212 */ /* 0x000fc800078e3cff */
[----:B------:R-:W-:-:S05]  /*15c20*/  @!P0 LOP3.LUT R3, R3, R2, RZ, 0x3c, !PT ;  /* 0x0000000203038212 */ /* 0x000fca00078e3cff */
[----:B------:R-:W-:Y:S01]  /*15c30*/  @!PT LDS RZ, [RZ] ;  /* 0x00000000fffff984 */ /* 0x000fe20000000800 */
[----:B------:R-:W-:Y:S01]  /*15c40*/  @!PT LDS RZ, [RZ] ;  /* 0x00000000fffff984 */ /* 0x000fe20000000800 */
[----:B------:R-:W-:Y:S01]  /*15c50*/  @!PT LDS RZ, [RZ] ;  /* 0x00000000fffff984 */ /* 0x000fe20000000800 */
[----:B------:R0:W-:Y:S01]  /*15c60*/  @!P0 LDGSTS.E.BYPASS.LTC128B.128 [R19+0x26400], desc[UR44][R2.64], !P1 ;  /* 0x2640000002138fae */ /* 0x0001e2000c901d6c */
[C---:B------:R-:W-:Y:S02]  /*15c70*/  LOP3.LUT P1, RZ, R16.reuse, 0x20000000, RZ, 0xc0, !PT ;  /* 0x2000000010ff7812 */ /* 0x040fe4000782c0ff */
[----:B------:R-:W-:Y:S01]  /*15c80*/  LOP3.LUT R16, R16, 0xfbffffff, RZ, 0xc0, !PT ;  /* 0xfbffffff10107812 */ /* 0x000fe200078ec0ff */
[----:B------:R0:W-:Y:S03]  /*15c90*/  @!P0 LDGSTS.E.BYPASS.LTC128B.128 [R19+0x28400], desc[UR44][R2.64+0x80], !P5 ;  /* 0x2840008002138fae */ /* 0x0001e6000e901d6c */
[----:B------:R-:W-:Y:S01]  /*15ca0*/  @P5 LOP3.LUT R16, R16, 0x4000000, RZ, 0xfc, !PT ;  /* 0x0400000010105812 */ /* 0x000fe200078efcff */
[----:B------:R0:W-:Y:S03]  /*15cb0*/  @!P0 LDGSTS.E.BYPASS.LTC128B.128 [R19+0x2a400], desc[UR44][R2.64+0x100], !P4 ;  /* 0x2a40010002138fae */ /* 0x0001e6000e101d6c */
[C---:B------:R-:W-:Y:S01]  /*15cc0*/  LOP3.LUT P5, RZ, R16.reuse, 0x800, RZ, 0xc0, !PT ;  /* 0x0000080010ff7812 */ /* 0x040fe200078ac0ff */
[----:B------:R0:W-:Y:S01]  /*15cd0*/  @!P0 LDGSTS.E.BYPASS.LTC128B.128 [R19+0x2c400], desc[UR44][R2.64+0x180], !P3 ;  /* 0x2c40018002138fae */ /* 0x0001e2000d901d6c */
[----:B------:R-:W-:-:S03]  /*15ce0*/  LOP3.LUT R16, R16, 0xf7ffffff, RZ, 0xc0, !PT ;  /* 0xf7ffffff10107812 */ /* 0x000fc600078ec0ff */
[----:B------:R0:W-:Y:S04]  /*15cf0*/  @!P0 LDGSTS.E.BYPASS.LTC128B.128 [R19+0x2e400], desc[UR44][R2.64+0x200], !P2 ;  /* 0x2e40020002138fae */ /* 0x0001e8000d101d6c */
[----:B------:R0:W-:Y:S04]  /*15d00*/  @!P0 LDGSTS.E.BYPASS.LTC128B.128 [R19+0x30400], desc[UR44][R2.64+0x280], !P1 ;  /* 0x3040028002138fae */ /* 0x0001e8000c901d6c */
[----:B------:R-:W-:Y:S01]  /*15d10*/  @P5 LOP3.LUT R16, R16, 0x8000000, RZ, 0xfc, !PT ;  /* 0x0800000010105812 */ /* 0x000fe200078efcff */
[----:B------:R0:W-:Y:S03]  /*15d20*/  @!P0 LDGSTS.E.BYPASS.LTC128B.128 [R19+0x32400], desc[UR44][R2.64+0x300], P6 ;  /* 0x3240030002138fae */ /* 0x0001e6000b101d6c */
[----:B------:R-:W-:-:S02]  /*15d30*/  LOP3.LUT P6, RZ, R16, 0x10000000, RZ, 0xc0, !PT ;  /* 0x1000000010ff7812 */ /* 0x000fc400078cc0ff */
[----:B------:R-:W-:-:S11]  /*15d40*/  LOP3.LUT P5, RZ, R16, 0x80, RZ, 0xc0, !PT ;  /* 0x0000008010ff7812 */ /* 0x000fd600078ac0ff */
[----:B------:R0:W-:Y:S02]  /*15d50*/  @!P0 LDGSTS.E.BYPASS.LTC128B.128 [R19+0x34400], desc[UR44][R2.64+0x380], P6 ;  /* 0x3440038002138fae */ /* 0x0001e4000b101d6c */
[----:B0-----:R-:W-:Y:S05]  /*15d60*/  WARPSYNC.COLLECTIVE R15, `(.L_x_1163) ;  /* 0x000000000f087348 */ /* 0x001fea0003c00000 */
[----:B------:R1:W2:Y:S02]  /*15d70*/  SHFL.IDX P6, R14, R13, R12, R11 ;  /* 0x0000000c0d0e7389 */ /* 0x0002a400000c000b */
[----:B012---:R-:W-:Y:S01]  /*15d80*/  ENDCOLLECTIVE ;  /* 0x000000000000791b */ /* 0x007fe20003800000 */
.L_x_1163:
[----:B------:R-:W-:Y:S02]  /*15d90*/  IMAD.MOV.U32 R13, RZ, RZ, R0 ;  /* 0x000000ffff0d7224 */ /* 0x000fe400078e0000 */
[----:B------:R-:W-:-:S07]  /*15da0*/  IMAD.MOV.U32 R7, RZ, RZ, R14 ;  /* 0x000000ffff077224 */ /* 0x000fce00078e000e */
[----:B------:R-:W-:Y:S05]  /*15db0*/  WARPSYNC.COLLECTIVE R15, `(.L_x_1164) ;  /* 0x000000000f087348 */ /* 0x000fea0003c00000 */
[----:B------:R0:W1:Y:S02]  /*15dc0*/  SHFL.IDX P6, R14, R13, R12, R11 ;  /* 0x0000000c0d0e7389 */ /* 0x00006400000c000b */
[----:B01----:R-:W-:Y:S01]  /*15dd0*/  ENDCOLLECTIVE ;  /* 0x000000000000791b */ /* 0x003fe20003800000 */
.L_x_1164:
        /* <DEDUP_REMOVED lines=10> */
[----:B------:R-:W-:-:S11]  /*15e80*/  LOP3.LUT P6, RZ, R16, 0x40000, RZ, 0xc0, !PT ;  /* 0x0004000010ff7812 */ /* 0x000fd600078cc0ff */
[----:B------:R-:W-:Y:S01]  /*15e90*/  @!PT LDS RZ, [RZ] ;  /* 0x00000000fffff984 */ /* 0x000fe20000000800 */
[----:B------:R-:W-:Y:S01]  /*15ea0*/  @!PT LDS RZ, [RZ] ;  /* 0x00000000fffff984 */ /* 0x000fe20000000800 */
[----:B------:R-:W-:Y:S01]  /*15eb0*/  @!PT LDS RZ, [RZ] ;  /* 0x00000000fffff984 */ /* 0x000fe20000000800 */
[----:B------:R0:W-:Y:S01]  /*15ec0*/  @!P0 LDGSTS.E.BYPASS.LTC128B.128 [R19+0x26c00], desc[UR44][R2.64], !P5 ;  /* 0x26c0000002138fae */ /* 0x0001e2000e901d6c */
[C---:B------:R-:W-:Y:S02]  /*15ed0*/  LOP3.LUT P5, RZ, R16.reuse, 0x4000000, RZ, 0xc0, !PT ;  /* 0x0400000010ff7812 */ /* 0x040fe400078ac0ff */
[----:B------:R-:W-:-:S11]  /*15ee0*/  LOP3.LUT R16, R16, 0xff7fffff, RZ, 0xc0, !PT ;  /* 0xff7fffff10107812 */ /* 0x000fd600078ec0ff */
        /* <DEDUP_REMOVED lines=8> */
[----:B------:R0:W-:Y:S03]  /*15f70*/  @!P0 LDGSTS.E.BYPASS.LTC128B.128 [R19+0x30c00], desc[UR44][R2.64+0x280], !P1 ;  /* 0x30c0028002138fae */ /* 0x0001e6000c901d6c */
[C---:B------:R-:W-:Y:S01]  /*15f80*/  LOP3.LUT P5, RZ, R16.reuse, 0x40, RZ, 0xc0, !PT ;  /* 0x0000004010ff7812 */ /* 0x040fe200078ac0ff */
[----:B------:R0:W-:Y:S01]  /*15f90*/  @!P0 LDGSTS.E.BYPASS.LTC128B.128 [R19+0x32c00], desc[UR44][R2.64+0x300], P6 ;  /* 0x32c0030002138fae */ /* 0x0001e2000b101d6c */
[----:B------:R-:W-:-:S13]  /*15fa0*/  LOP3.LUT P6, RZ, R16, 0x2000000, RZ, 0xc0, !PT ;  /* 0x0200000010ff7812 */ /* 0x000fda00078cc0ff */
[----:B------:R0:W-:Y:S02]  /*15fb0*/  @!P0 LDGSTS.E.BYPASS.LTC128B.128 [R19+0x34c00], desc[UR44][R2.64+0x380], P6 ;  /* 0x34c0038002138fae */ /* 0x0001e4000b101d6c */
[----:B0-----:R-:W-:Y:S05]  /*15fc0*/  WARPSYNC.COLLECTIVE R15, `(.L_x_1165) ;  /* 0x000000000f087348 */ /* 0x001fea0003c00000 */
[----:B------:R1:W2:Y:S02]  /*15fd0*/  SHFL.IDX P6, R14, R13, R12, R11 ;  /* 0x0000000c0d0e7389 */ /* 0x0002a400000c000b */
[----:B012---:R-:W-:Y:S01]  /*15fe0*/  ENDCOLLECTIVE ;  /* 0x000000000000791b */ /* 0x007fe20003800000 */
.L_x_1165:
[----:B------:R-:W-:Y:S02]  /*15ff0*/  IMAD.MOV.U32 R13, RZ, RZ, R0 ;  /* 0x000000ffff0d7224 */ /* 0x000fe400078e0000 */
[----:B------:R-:W-:-:S07]  /*16000*/  IMAD.MOV.U32 R7, RZ, RZ, R14 ;  /* 0x000000ffff077224 */ /* 0x000fce00078e000e */
[----:B------:R-:W-:Y:S05]  /*16010*/  WARPSYNC.COLLECTIVE R15, `(.L_x_1166) ;  /* 0x000000000f087348 */ /* 0x000fea0003c00000 */
[----:B------:R0:W1:Y:S02]  /*16020*/  SHFL.IDX P6, R14, R13, R12, R11 ;  /* 0x0000000c0d0e7389 */ /* 0x00006400000c000b */
[----:B01----:R-:W-:Y:S01]  /*16030*/  ENDCOLLECTIVE ;  /* 0x000000000000791b */ /* 0x003fe20003800000 */
.L_x_1166:
        /* <DEDUP_REMOVED lines=15> */
[----:B------:R-:W-:-:S13]  /*16130*/  LOP3.LUT P5, RZ, R16, 0x800000, RZ, 0xc0, !PT ;  /* 0x0080000010ff7812 */ /* 0x000fda00078ac0ff */
[----:B------:R0:W-:Y:S04]  /*16140*/  @!P0 LDGSTS.E.BYPASS.LTC128B.128 [R19+0x29400], desc[UR44][R2.64+0x80], !P5 ;  /* 0x2940008002138fae */ /* 0x0001e8000e901d6c */
[----:B------:R0:W-:Y:S04]  /*16150*/  @!P0 LDGSTS.E.BYPASS.LTC128B.128 [R19+0x2b400], desc[UR44][R2.64+0x100], !P4 ;  /* 0x2b40010002138fae */ /* 0x0001e8000e101d6c */
[----:B------:R0:W-:Y:S04]  /*16160*/  @!P0 LDGSTS.E.BYPASS.LTC128B.128 [R19+0x2d400], desc[UR44][R2.64+0x180], !P3 ;  /* 0x2d40018002138fae */ /* 0x0001e8000d901d6c */
[----:B------:R0:W-:Y:S04]  /*16170*/  @!P0 LDGSTS.E.BYPASS.LTC128B.128 [R19+0x2f400], desc[UR44][R2.64+0x200], !P2 ;  /* 0x2f40020002138fae */ /* 0x0001e8000d101d6c */
[----:B------:R0:W-:Y:S04]  /*16180*/  @!P0 LDGSTS.E.BYPASS.LTC128B.128 [R19+0x31400], desc[UR44][R2.64+0x280], !P1 ;  /* 0x3140028002138fae */ /* 0x0001e8000c901d6c */
[----:B------:R0:W-:Y:S01]  /*16190*/  @!P0 LDGSTS.E.BYPASS.LTC128B.128 [R19+0x33400], desc[UR44][R2.64+0x300], P6 ;  /* 0x3340030002138fae */ /* 0x0001e2000b101d6c */
[----:B------:R-:W-:-:S13]  /*161a0*/  LOP3.LUT P6, RZ, R16, 0x400000, RZ, 0xc0, !PT ;  /* 0x0040000010ff7812 */ /* 0x000fda00078cc0ff */
[----:B------:R0:W-:Y:S02]  /*161b0*/  @!P0 LDGSTS.E.BYPASS.LTC128B.128 [R19+0x35400], desc[UR44][R2.64+0x380], P6 ;  /* 0x3540038002138fae */ /* 0x0001e4000b101d6c */
[----:B0-----:R-:W-:Y:S05]  /*161c0*/  WARPSYNC.COLLECTIVE R15, `(.L_x_1167) ;  /* 0x000000000f087348 */ /* 0x001fea0003c00000 */
[----:B------:R1:W2:Y:S02]  /*161d0*/  SHFL.IDX P6, R14, R13, R12, R11 ;  /* 0x0000000c0d0e7389 */ /* 0x0002a400000c000b */
[----:B012---:R-:W-:Y:S01]  /*161e0*/  ENDCOLLECTIVE ;  /* 0x000000000000791b */ /* 0x007fe20003800000 */
.L_x_1167:
[----:B------:R-:W-:Y:S02]  /*161f0*/  IMAD.MOV.U32 R13, RZ, RZ, R0 ;  /* 0x000000ffff0d7224 */ /* 0x000fe400078e0000 */
[----:B------:R-:W-:-:S07]  /*16200*/  IMAD.MOV.U32 R6, RZ, RZ, R14 ;  /* 0x000000ffff067224 */ /* 0x000fce00078e000e */
[----:B------:R-:W-:Y:S05]  /*16210*/  WARPSYNC.COLLECTIVE R15, `(.L_x_1168) ;  /* 0x000000000f087348 */ /* 0x000fea0003c00000 */
[----:B------:R0:W1:Y:S02]  /*16220*/  SHFL.IDX P6, R14, R13, R12, R11 ;  /* 0x0000000c0d0e7389 */ /* 0x00006400000c000b */
[----:B01----:R-:W-:Y:S01]  /*16230*/  ENDCOLLECTIVE ;  /* 0x000000000000791b */ /* 0x003fe20003800000 */
.L_x_1168:
[----:B------:R-:W-:Y:S01]  /*16240*/  IMAD.MOV.U32 R0, RZ, RZ, R14 ;  /* 0x000000ffff007224 */ /* 0x000fe200078e000e */
[----:B------:R-:W-:Y:S06]  /*16250*/  BRA `(.L_x_1169) ;  /* 0xffffffb800607947 */ /* 0x000fec000383ffff */
.L_x_1086:
[----:B0-----:R0:W1:Y:S02]  /*16260*/  SYNCS.PHASECHK.TRANS64.TRYWAIT P0, [R17+URZ+0x38820], R0 ;  /* 0x03882000110075a7 */ /* 0x001064000800017f */
[----:B-1----:R-:W-:Y:S05]  /*16270*/  @!P0 NANOSLEEP.SYNCS 0x989680 ;  /* 0x009896800000895d */ /* 0x002fea0003900000 */
[----:B------:R-:W1:Y:S02]  /*16280*/  @!P0 SYNCS.PHASECHK.TRANS64 P0, [R17+URZ+0x38820], R0 ;  /* 0x03882000110085a7 */ /* 0x000e64000800007f */
[----:B-1----:R-:W-:Y:S05]  /*16290*/  @!P0 BRA `(.L_x_1086) ;  /* 0xfffffffc00f08947 */ /* 0x002fea000383ffff */
[----:B------:R-:W-:Y:S05]  /*162a0*/  BRA `(.L_x_1170) ;  /* 0xffffffb800fc7947 */ /* 0x000fea000383ffff */
.L_x_1089:
[----:B0-----:R0:W1:Y:S02]  /*162b0*/  SYNCS.PHASECHK.TRANS64.TRYWAIT P0, [R22+URZ+0x38860], R0 ;  /* 0x03886000160075a7 */ /* 0x001064000800017f */
[----:B-1----:R-:W-:Y:S05]  /*162c0*/  @!P0 NANOSLEEP.SYNCS 0x989680 ;  /* 0x009896800000895d */ /* 0x002fea0003900000 */
[----:B------:R-:W1:Y:S02]  /*162d0*/  @!P0 SYNCS.PHASECHK.TRANS64 P0, [R22+URZ+0x38860], R0 ;  /* 0x03886000160085a7 */ /* 0x000e64000800007f */
[----:B-1----:R-:W-:Y:S05]  /*162e0*/  @!P0 BRA `(.L_x_1089) ;  /* 0xfffffffc00f08947 */ /* 0x002fea000383ffff */
[----:B------:R-:W-:Y:S05]  /*162f0*/  BRA `(.L_x_1171) ;  /* 0xffffffbc000c7947 */ /* 0x000fea000383ffff */
.L_x_1090:
        /* <DEDUP_REMOVED lines=8> */
.L_x_1173:
[----:B------:R-:W-:Y:S05]  /*16380*/  BSYNC B0 ;  /* 0x0000000000007941 */ /* 0x000fea0003800000 */
.L_x_1172:
[----:B------:R-:W0:Y:S01]  /*16390*/  S2R R7, SR_TID.X ;  /* 0x0000000000077919 */ /* 0x000e220000002100 */
[----:B------:R-:W-:Y:S01]  /*163a0*/  IMAD.MOV.U32 R13, RZ, RZ, R4 ;  /* 0x000000ffff0d7224 */ /* 0x000fe200078e0004 */
[C---:B------:R-:W-:Y:S01]  /*163b0*/  LOP3.LUT P5, RZ, R30.reuse, 0x2, RZ, 0xc0, !PT ;  /* 0x000000021eff7812 */ /* 0x040fe200078ac0ff */
[----:B------:R-:W-:Y:S01]  /*163c0*/  IMAD.MOV.U32 R12, RZ, RZ, RZ ;  /* 0x000000ffff0c7224 */ /* 0x000fe200078e00ff */
[C---:B------:R-:W-:Y:S01]  /*163d0*/  LOP3.LUT P4, RZ, R30.reuse, 0x4, RZ, 0xc0, !PT ;  /* 0x000000041eff7812 */ /* 0x040fe2000788c0ff */
[----:B------:R-:W-:Y:S01]  /*163e0*/  IMAD.MOV.U32 R11, RZ, RZ, 0x181f ;  /* 0x0000181fff0b7424 */ /* 0x000fe200078e00ff */
[C---:B------:R-:W-:Y:S01]  /*163f0*/  LOP3.LUT P3, RZ, R30.reuse, 0x8, RZ, 0xc0, !PT ;  /* 0x000000081eff7812 */ /* 0x040fe2000786c0ff */
[----:B------:R-:W-:Y:S01]  /*16400*/  IMAD.MOV.U32 R15, RZ, RZ, -0x1 ;  /* 0xffffffffff0f7424 */ /* 0x000fe200078e00ff */
[----:B------:R-:W-:Y:S01]  /*16410*/  LOP3.LUT P2, RZ, R30, 0x10, RZ, 0xc0, !PT ;  /* 0x000000101eff7812 */ /* 0x000fe2000784c0ff */
[----:B------:R-:W-:Y:S01]  /*16420*/  IMAD.MOV.U32 R3, RZ, RZ, R14 ;  /* 0x000000ffff037224 */ /* 0x000fe200078e000e */
[----:B------:R-:W-:Y:S01]  /*16430*/  LOP3.LUT R16, R16, 0xffffffbf, RZ, 0xc0, !PT ;  /* 0xffffffbf10107812 */ /* 0x000fe200078ec0ff */
[----:B------:R-:W-:-:S10]  /*16440*/  IMAD R5, R5, 0x2, R17 ;  /* 0x0000000205057824 */ /* 0x000fd400078e0211 */
[----:B0-----:R-:W-:Y:S05]  /*16450*/  WARPSYNC.COLLECTIVE R15, `(.L_x_1174) ;  /* 0x000000000f087348 */ /* 0x001fea0003c00000 */
[----:B------:R1:W2:Y:S02]  /*16460*/  SHFL.IDX P6, R14, R13, R12, R11 ;  /* 0x0000000c0d0e7389 */ /* 0x0002a400000c000b */
[----:B012---:R-:W-:Y:S01]  /*16470*/  ENDCOLLECTIVE ;  /* 0x000000000000791b */ /* 0x007fe20003800000 */
.L_x_1174:
        /* <DEDUP_REMOVED lines=8> */
[----:B------:R-:W-:Y:S02]  /*16500*/  ISETP.NE.U32.AND P1, PT, R7, 0x1, PT ;  /* 0x000000010700780c */ /* 0x000fe40003f25070 */
[----:B------:R-:W-:Y:S01]  /*16510*/  PRMT R7, R30, 0x8880, RZ ;  /* 0x000088801e077816 */ /* 0x000fe200000000ff */
        /* <DEDUP_REMOVED lines=8> */
[----:B------:R-:W-:Y:S02]  /*165a0*/  ISETP.LT.OR P0, PT, R29, 0x1, !P5 ;  /* 0x000000011d00780c */ /* 0x000fe40006f01670 */
[----:B------:R-:W-:-:S11]  /*165b0*/  LOP3.LUT R16, R16, 0xffffff7f, RZ, 0xc0, !PT ;  /* 0xffffff7f10107812 */ /* 0x000fd600078ec0ff */
        /* <DEDUP_REMOVED lines=12> */
[----:B------:R-:W-:-:S13]  /*16680*/  ISETP.GT.AND P6, PT, R7, -0x1, PT ;  /* 0xffffffff0700780c */ /* 0x000fda0003fc4270 */
[----:B------:R-:W-:Y:S02]  /*16690*/  @P6 LOP3.LUT R16, R16, 0x80, RZ, 0xfc, !PT ;  /* 0x0000008010106812 */ /* 0x000fe400078efcff */
[----:B------:R-:W-:-:S13]  /*166a0*/  ISETP.LT.OR P6, PT, R29, 0x1, P6 ;  /* 0x000000011d00780c */ /* 0x000fda00037c1670 */
[----:B------:R0:W-:Y:S02]  /*166b0*/  LDGSTS.E.BYPASS.LTC128B.128 [R5+0xe400], desc[UR44][R2.64+0x380], !P6 ;  /* 0x0e40038002057fae */ /* 0x0001e4000f101d6c */
[----:B0-----:R-:W-:Y:S05]  /*166c0*/  WARPSYNC.COLLECTIVE R15, `(.L_x_1175) ;  /* 0x000000000f087348 */ /* 0x001fea0003c00000 */
[----:B------:R1:W2:Y:S02]  /*166d0*/  SHFL.IDX P6, R14, R13, R12, R11 ;  /* 0x0000000c0d0e7389 */ /* 0x0002a400000c000b */
[----:B012---:R-:W-:Y:S01]  /*166e0*/  ENDCOLLECTIVE ;  /* 0x000000000000791b */ /* 0x007fe20003800000 */
.L_x_1175:
[----:B------:R-:W-:Y:S02]  /*166f0*/  IMAD.MOV.U32 R13, RZ, RZ, R4 ;  /* 0x000000ffff0d7224 */ /* 0x000fe400078e0004 */
[----:B------:R-:W-:-:S07]  /*16700*/  IMAD.MOV.U32 R3, RZ, RZ, R14 ;  /* 0x000000ffff037224 */ /* 0x000fce00078e000e */
[----:B------:R-:W-:Y:S05]  /*16710*/  WARPSYNC.COLLECTIVE R15, `(.L_x_1176) ;  /* 0x000000000f087348 */ /* 0x000fea0003c00000 */
[----:B------:R0:W1:Y:S02]  /*16720*/  SHFL.IDX P6, R14, R13, R12, R11 ;  /* 0x0000000c0d0e7389 */ /* 0x00006400000c000b */
[----:B01----:R-:W-:Y:S01]  /*16730*/  ENDCOLLECTIVE ;  /* 0x000000000000791b */ /* 0x003fe20003800000 */
.L_x_1176:
        /* <DEDUP_REMOVED lines=29> */
.L_x_1177:
[----:B------:R-:W-:Y:S02]  /*16910*/  IMAD.MOV.U32 R13, RZ, RZ, R4 ;  /* 0x000000ffff0d7224 */ /* 0x000fe400078e0004 */
[----:B------:R-:W-:-:S07]  /*16920*/  IMAD.MOV.U32 R7, RZ, RZ, R14 ;  /* 0x000000ffff077224 */ /* 0x000fce00078e000e */
[----:B------:R-:W-:Y:S05]  /*16930*/  WARPSYNC.COLLECTIVE R15, `(.L_x_1178) ;  /* 0x000000000f087348 */ /* 0x000fea0003c00000 */
[----:B------:R0:W1:Y:S02]  /*16940*/  SHFL.IDX P6, R14, R13, R12, R11 ;  /* 0x0000000c0d0e7389 */ /* 0x00006400000c000b */
[----:B01----:R-:W-:Y:S01]  /*16950*/  ENDCOLLECTIVE ;  /* 0x000000000000791b */ /* 0x003fe20003800000 */
.L_x_1178:
        /* <DEDUP_REMOVED lines=29> */
.L_x_1179:
[----:B------:R-:W-:Y:S02]  /*16b30*/  IMAD.MOV.U32 R13, RZ, RZ, R4 ;  /* 0x000000ffff0d7224 */ /* 0x000fe400078e0004 */
[----:B------:R-:W-:-:S07]  /*16b40*/  IMAD.MOV.U32 R6, RZ, RZ, R14 ;  /* 0x000000ffff067224 */ /* 0x000fce00078e000e */
[----:B------:R-:W-:Y:S05]  /*16b50*/  WARPSYNC.COLLECTIVE R15, `(.L_x_1180) ;  /* 0x000000000f087348 */ /* 0x000fea0003c00000 */
[----:B------:R0:W1:Y:S02]  /*16b60*/  SHFL.IDX P6, R14, R13, R12, R11 ;  /* 0x0000000c0d0e7389 */ /* 0x00006400000c000b */
[----:B01----:R-:W-:Y:S01]  /*16b70*/  ENDCOLLECTIVE ;  /* 0x000000000000791b */ /* 0x003fe20003800000 */
.L_x_1180:
[----:B------:R-:W-:Y:S01]  /*16b80*/  IMAD.MOV.U32 R2, RZ, RZ, R14 ;  /* 0x000000ffff027224 */ /* 0x000fe200078e000e */
[----:B------:R-:W-:Y:S06]  /*16b90*/  BRA `(.L_x_1181) ;  /* 0xffffffb800987947 */ /* 0x000fec000383ffff */
.L_x_1097:
[----:B0-----:R0:W1:Y:S02]  /*16ba0*/  SYNCS.PHASECHK.TRANS64.TRYWAIT P0, [R6+URZ+0x38840], R20 ;  /* 0x03884014060075a7 */ /* 0x001064000800017f */
[----:B-1----:R-:W-:Y:S05]  /*16bb0*/  @!P0 NANOSLEEP.SYNCS 0x989680 ;  /* 0x009896800000895d */ /* 0x002fea0003900000 */
[----:B------:R-:W1:Y:S02]  /*16bc0*/  @!P0 SYNCS.PHASECHK.TRANS64 P0, [R6+URZ+0x38840], R20 ;  /* 0x03884014060085a7 */ /* 0x000e64000800007f */
[----:B-1----:R-:W-:Y:S05]  /*16bd0*/  @!P0 BRA `(.L_x_1097) ;  /* 0xfffffffc00f08947 */ /* 0x002fea000383ffff */
[----:B------:R-:W-:Y:S05]  /*16be0*/  BRA `(.L_x_1182) ;  /* 0xffffffc0002c7947 */ /* 0x000fea000383ffff */
.L_x_1098:
        /* <DEDUP_REMOVED lines=8> */
.L_x_1184:
[----:B------:R-:W-:Y:S05]  /*16c70*/  BSYNC B1 ;  /* 0x0000000000017941 */ /* 0x000fea0003800000 */
.L_x_1183:
        /* <DEDUP_REMOVED lines=9> */
.L_x_1185:
[----:B------:R-:W-:Y:S02]  /*16d10*/  IMAD.MOV.U32 R13, RZ, RZ, R25 ;  /* 0x000000ffff0d7224 */ /* 0x000fe400078e0019 */
[----:B------:R-:W-:Y:S02]  /*16d20*/  IMAD.MOV.U32 R12, RZ, RZ, 0x1 ;  /* 0x00000001ff0c7424 */ /* 0x000fe400078e00ff */
[----:B------:R-:W-:-:S07]  /*16d30*/  IMAD.MOV.U32 R2, RZ, RZ, R14 ;  /* 0x000000ffff027224 */ /* 0x000fce00078e000e */
[----:B------:R-:W-:Y:S05]  /*16d40*/  WARPSYNC.COLLECTIVE R15, `(.L_x_1186) ;  /* 0x000000000f087348 */ /* 0x000fea0003c00000 */
[----:B------:R0:W1:Y:S02]  /*16d50*/  SHFL.IDX P6, R14, R13, R12, R11 ;  /* 0x0000000c0d0e7389 */ /* 0x00006400000c000b */
[----:B01----:R-:W-:Y:S01]  /*16d60*/  ENDCOLLECTIVE ;  /* 0x000000000000791b */ /* 0x003fe20003800000 */
.L_x_1186:
        /* <DEDUP_REMOVED lines=11> */
.L_x_1187:
[----:B------:R-:W-:Y:S02]  /*16e20*/  IMAD.MOV.U32 R13, RZ, RZ, R25 ;  /* 0x000000ffff0d7224 */ /* 0x000fe400078e0019 */
[----:B------:R-:W-:Y:S02]  /*16e30*/  IMAD.MOV.U32 R12, RZ, RZ, 0x2 ;  /* 0x00000002ff0c7424 */ /* 0x000fe400078e00ff */
[----:B------:R-:W-:-:S07]  /*16e40*/  IMAD.MOV.U32 R2, RZ, RZ, R14 ;  /* 0x000000ffff027224 */ /* 0x000fce00078e000e */
[----:B------:R-:W-:Y:S05]  /*16e50*/  WARPSYNC.COLLECTIVE R15, `(.L_x_1188) ;  /* 0x000000000f087348 */ /* 0x000fea0003c00000 */
[----:B------:R0:W1:Y:S02]  /*16e60*/  SHFL.IDX P6, R14, R13, R12, R11 ;  /* 0x0000000c0d0e7389 */ /* 0x00006400000c000b */
[----:B01----:R-:W-:Y:S01]  /*16e70*/  ENDCOLLECTIVE ;  /* 0x000000000000791b */ /* 0x003fe20003800000 */
.L_x_1188:
        /* <DEDUP_REMOVED lines=11> */
.L_x_1189:
[----:B------:R-:W-:Y:S02]  /*16f30*/  IMAD.MOV.U32 R13, RZ, RZ, R25 ;  /* 0x000000ffff0d7224 */ /* 0x000fe400078e0019 */
[----:B------:R-:W-:Y:S02]  /*16f40*/  IMAD.MOV.U32 R12, RZ, RZ, 0x3 ;  /* 0x00000003ff0c7424 */ /* 0x000fe400078e00ff */
[----:B------:R-:W-:-:S07]  /*16f50*/  IMAD.MOV.U32 R2, RZ, RZ, R14 ;  /* 0x000000ffff027224 */ /* 0x000fce00078e000e */
[----:B------:R-:W-:Y:S05]  /*16f60*/  WARPSYNC.COLLECTIVE R15, `(.L_x_1190) ;  /* 0x000000000f087348 */ /* 0x000fea0003c00000 */
[----:B------:R0:W1:Y:S02]  /*16f70*/  SHFL.IDX P6, R14, R13, R12, R11 ;  /* 0x0000000c0d0e7389 */ /* 0x00006400000c000b */
[----:B01----:R-:W-:Y:S01]  /*16f80*/  ENDCOLLECTIVE ;  /* 0x000000000000791b */ /* 0x003fe20003800000 */
.L_x_1190:
        /* <DEDUP_REMOVED lines=11> */
.L_x_1191:
[----:B------:R-:W-:Y:S01]  /*17040*/  IMAD.MOV.U32 R2, RZ, RZ, R14 ;  /* 0x000000ffff027224 */ /* 0x000fe200078e000e */
[----:B------:R-:W-:Y:S06]  /*17050*/  BRA `(.L_x_1192) ;  /* 0xffffffbc00b47947 */ /* 0x000fec000383ffff */
.L_x_1103:
[----:B---3--:R3:W4:Y:S02]  /*17060*/  SYNCS.PHASECHK.TRANS64.TRYWAIT P0, [R6+URZ+0x38860], R20 ;  /* 0x03886014060075a7 */ /* 0x008724000800017f */
[----:B----4-:R-:W-:Y:S05]  /*17070*/  @!P0 NANOSLEEP.SYNCS 0x989680 ;  /* 0x009896800000895d */ /* 0x010fea0003900000 */
[----:B------:R-:W4:Y:S02]  /*17080*/  @!P0 SYNCS.PHASECHK.TRANS64 P0, [R6+URZ+0x38860], R20 ;  /* 0x03886014060085a7 */ /* 0x000f24000800007f */
[----:B----4-:R-:W-:Y:S05]  /*17090*/  @!P0 BRA `(.L_x_1103) ;  /* 0xfffffffc00f08947 */ /* 0x010fea000383ffff */
[----:B------:R-:W-:Y:S05]  /*170a0*/  BRA `(.L_x_1193) ;  /* 0xffffffc000047947 */ /* 0x000fea000383ffff */
.L_x_1104:
        /* <DEDUP_REMOVED lines=8> */
.L_x_1195:
[----:B------:R-:W-:Y:S05]  /*17130*/  BSYNC B1 ;  /* 0x0000000000017941 */ /* 0x000fea0003800000 */
.L_x_1194:
        /* <DEDUP_REMOVED lines=13> */
.L_x_1196:
        /* <DEDUP_REMOVED lines=17> */
.L_x_1197:
        /* <DEDUP_REMOVED lines=16> */
.L_x_1198:
        /* <DEDUP_REMOVED lines=19> */
.L_x_1199:
        /* <DEDUP_REMOVED lines=14> */
.L_x_1200:
        /* <DEDUP_REMOVED lines=16> */
.L_x_1201:
        /* <DEDUP_REMOVED lines=14> */
.L_x_1202:
[----:B------:R-:W-:Y:S05]  /*17810*/  BRA `(.L_x_1203) ;  /* 0xffffffbc00687947 */ /* 0x000fea000383ffff */
.L_x_1112:
        /* <DEDUP_REMOVED lines=8> */
.L_x_1205:
[----:B------:R-:W-:Y:S05]  /*178a0*/  BSYNC B0 ;  /* 0x0000000000007941 */ /* 0x000fea0003800000 */
.L_x_1204:
        /* <DEDUP_REMOVED lines=9> */
.L_x_1206:
        /* <DEDUP_REMOVED lines=24> */
.L_x_1207:
[----:B------:R-:W-:Y:S01]  /*17ac0*/  IMAD.MOV.U32 R12, RZ, RZ, 0x2 ;  /* 0x00000002ff0c7424 */ /* 0x000fe200078e00ff */
[----:B------:R-:W-:-:S05]  /*17ad0*/  SEL R14, R14, RZ, P1 ;  /* 0x000000ff0e0e7207 */ /* 0x000fca0000800000 */
[----:B------:R-:W-:-:S04]  /*17ae0*/  IMAD.IADD R5, R13, 0x1, R14 ;  /* 0x000000010d057824 */ /* 0x000fc800078e020e */
[----:B------:R-:W-:-:S07]  /*17af0*/  IMAD.MOV.U32 R13, RZ, RZ, R5 ;  /* 0x000000ffff0d7224 */ /* 0x000fce00078e0005 */
[----:B------:R-:W-:Y:S05]  /*17b00*/  WARPSYNC.COLLECTIVE R15, `(.L_x_1208) ;  /* 0x000000000f087348 */ /* 0x000fea0003c00000 */
[----:B------:R0:W1:Y:S02]  /*17b10*/  SHFL.UP P6, R14, R13, R12, R11 ;  /* 0x0400000c0d0e7389 */ /* 0x00006400000c000b */
[----:B01----:R-:W-:Y:S01]  /*17b20*/  ENDCOLLECTIVE ;  /* 0x000000000000791b */ /* 0x003fe20003800000 */
.L_x_1208:
[----:B------:R-:W-:Y:S01]  /*17b30*/  IMAD.MOV.U32 R12, RZ, RZ, 0x4 ;  /* 0x00000004ff0c7424 */ /* 0x000fe200078e00ff */
[----:B------:R-:W-:-:S05]  /*17b40*/  SEL R2, R14, RZ, P2 ;  /* 0x000000ff0e027207 */ /* 0x000fca0001000000 */
[----:B------:R-:W-:-:S04]  /*17b50*/  IMAD.IADD R2, R5, 0x1, R2 ;  /* 0x0000000105027824 */ /* 0x000fc800078e0202 */
[----:B------:R-:W-:-:S07]  /*17b60*/  IMAD.MOV.U32 R13, RZ, RZ, R2 ;  /* 0x000000ffff0d7224 */ /* 0x000fce00078e0002 */
[----:B------:R-:W-:Y:S05]  /*17b70*/  WARPSYNC.COLLECTIVE R15, `(.L_x_1209) ;  /* 0x000000000f087348 */ /* 0x000fea0003c00000 */
[----:B------:R0:W1:Y:S02]  /*17b80*/  SHFL.UP P6, R14, R13, R12, R11 ;  /* 0x0400000c0d0e7389 */ /* 0x00006400000c000b */
[----:B01----:R-:W-:Y:S01]  /*17b90*/  ENDCOLLECTIVE ;  /* 0x000000000000791b */ /* 0x003fe20003800000 */
.L_x_1209:
[----:B------:R-:W-:Y:S01]  /*17ba0*/  IMAD.MOV.U32 R12, RZ, RZ, 0x8 ;  /* 0x00000008ff0c7424 */ /* 0x000fe200078e00ff */
[----:B------:R-:W-:-:S05]  /*17bb0*/  SEL R3, R14, RZ, P3 ;  /* 0x000000ff0e037207 */ /* 0x000fca0001800000 */
[----:B------:R-:W-:-:S04]  /*17bc0*/  IMAD.IADD R3, R2, 0x1, R3 ;  /* 0x0000000102037824 */ /* 0x000fc800078e0203 */
[----:B------:R-:W-:-:S07]  /*17bd0*/  IMAD.MOV.U32 R13, RZ, RZ, R3 ;  /* 0x000000ffff0d7224 */ /* 0x000fce00078e0003 */
[----:B------:R-:W-:Y:S05]  /*17be0*/  WARPSYNC.COLLECTIVE R15, `(.L_x_1210) ;  /* 0x000000000f087348 */ /* 0x000fea0003c00000 */
[----:B------:R0:W1:Y:S02]  /*17bf0*/  SHFL.UP P6, R14, R13, R12, R11 ;  /* 0x0400000c0d0e7389 */ /* 0x00006400000c000b */
[----:B01----:R-:W-:Y:S01]  /*17c00*/  ENDCOLLECTIVE ;  /* 0x000000000000791b */ /* 0x003fe20003800000 */
.L_x_1210:
[----:B------:R-:W-:Y:S01]  /*17c10*/  IMAD.MOV.U32 R12, RZ, RZ, 0x10 ;  /* 0x00000010ff0c7424 */ /* 0x000fe200078e00ff */
[----:B------:R-:W-:-:S05]  /*17c20*/  SEL R14, R14, RZ, P4 ;  /* 0x000000ff0e0e7207 */ /* 0x000fca0002000000 */
[----:B------:R-:W-:-:S04]  /*17c30*/  IMAD.IADD R5, R3, 0x1, R14 ;  /* 0x0000000103057824 */ /* 0x000fc800078e020e */
[----:B------:R-:W-:-:S07]  /*17c40*/  IMAD.MOV.U32 R13, RZ, RZ, R5 ;  /* 0x000000ffff0d7224 */ /* 0x000fce00078e0005 */
[----:B------:R-:W-:Y:S05]  /*17c50*/  WARPSYNC.COLLECTIVE R15, `(.L_x_1211) ;  /* 0x000000000f087348 */ /* 0x000fea0003c00000 */
[----:B------:R0:W1:Y:S02]  /*17c60*/  SHFL.UP P6, R14, R13, R12, R11 ;  /* 0x0400000c0d0e7389 */ /* 0x00006400000c000b */
[----:B01----:R-:W-:Y:S01]  /*17c70*/  ENDCOLLECTIVE ;  /* 0x000000000000791b */ /* 0x003fe20003800000 */
.L_x_1211:
        /* <DEDUP_REMOVED lines=8> */
.L_x_1212:
[----:B------:R-:W-:Y:S05]  /*17d00*/  BRA `(.L_x_1213) ;  /* 0xffffffc000007947 */ /* 0x000fea000383ffff */
.L_x_1115:
[----:B------:R-:W-:Y:S01]  /*17d10*/  BSSY B0, `(.L_x_1214) ;  /* 0x0000007000007945 */ /* 0x000fe20003800000 */
[----:B------:R-:W-:Y:S02]  /*17d20*/  IMAD.MOV.U32 R12, RZ, RZ, 0x1 ;  /* 0x00000001ff0c7424 */ /* 0x000fe400078e00ff */
[----:B------:R-:W-:Y:S02]  /*17d30*/  IMAD.MOV.U32 R11, RZ, RZ, RZ ;  /* 0x000000ffff0b7224 */ /* 0x000fe400078e00ff */
[----:B------:R-:W-:-:S07]  /*17d40*/  IMAD.MOV.U32 R15, RZ, RZ, -0x1 ;  /* 0xffffffffff0f7424 */ /* 0x000fce00078e00ff */
[----:B------:R-:W-:Y:S05]  /*17d50*/  WARPSYNC.COLLECTIVE R15, `(.L_x_1215) ;  /* 0x000000000f087348 */ /* 0x000fea0003c00000 */
[----:B------:R0:W1:Y:S02]  /*17d60*/  SHFL.UP P6, R14, R13, R12, R11 ;  /* 0x0400000c0d0e7389 */ /* 0x00006400000c000b */
[----:B01----:R-:W-:Y:S01]  /*17d70*/  ENDCOLLECTIVE ;  /* 0x000000000000791b */ /* 0x003fe20003800000 */
.L_x_1215:
[----:B------:R-:W-:Y:S05]  /*17d80*/  BSYNC B0 ;  /* 0x0000000000007941 */ /* 0x000fea0003800000 */
.L_x_1214:
        /* <DEDUP_REMOVED lines=8> */
.L_x_1216:
[----:B------:R-:W-:Y:S01]  /*17e10*/  IMAD.MOV.U32 R12, RZ, RZ, 0x4 ;  /* 0x00000004ff0c7424 */ /* 0x000fe200078e00ff */
[----:B------:R-:W-:-:S05]  /*17e20*/  SEL R2, R14, RZ, P2 ;  /* 0x000000ff0e027207 */ /* 0x000fca0001000000 */
[----:B------:R-:W-:-:S04]  /*17e30*/  IMAD.IADD R2, R13, 0x1, R2 ;  /* 0x000000010d027824 */ /* 0x000fc800078e0202 */
[----:B------:R-:W-:-:S07]  /*17e40*/  IMAD.MOV.U32 R13, RZ, RZ, R2 ;  /* 0x000000ffff0d7224 */ /* 0x000fce00078e0002 */
[----:B------:R-:W-:Y:S05]  /*17e50*/  WARPSYNC.COLLECTIVE R15, `(.L_x_1217) ;  /* 0x000000000f087348 */ /* 0x000fea0003c00000 */
[----:B------:R0:W1:Y:S02]  /*17e60*/  SHFL.UP P6, R14, R13, R12, R11 ;  /* 0x0400000c0d0e7389 */ /* 0x00006400000c000b */
[----:B01----:R-:W-:Y:S01]  /*17e70*/  ENDCOLLECTIVE ;  /* 0x000000000000791b */ /* 0x003fe20003800000 */
.L_x_1217:
[----:B------:R-:W-:Y:S01]  /*17e80*/  IMAD.MOV.U32 R12, RZ, RZ, 0x8 ;  /* 0x00000008ff0c7424 */ /* 0x000fe200078e00ff */
[----:B------:R-:W-:-:S05]  /*17e90*/  SEL R3, R14, RZ, P3 ;  /* 0x000000ff0e037207 */ /* 0x000fca0001800000 */
[----:B------:R-:W-:-:S04]  /*17ea0*/  IMAD.IADD R3, R2, 0x1, R3 ;  /* 0x0000000102037824 */ /* 0x000fc800078e0203 */
[----:B------:R-:W-:-:S07]  /*17eb0*/  IMAD.MOV.U32 R13, RZ, RZ, R3 ;  /* 0x000000ffff0d7224 */ /* 0x000fce00078e0003 */
[----:B------:R-:W-:Y:S05]  /*17ec0*/  WARPSYNC.COLLECTIVE R15, `(.L_x_1218) ;  /* 0x000000000f087348 */ /* 0x000fea0003c00000 */
[----:B------:R0:W1:Y:S02]  /*17ed0*/  SHFL.UP P6, R14, R13, R12, R11 ;  /* 0x0400000c0d0e7389 */ /* 0x00006400000c000b */
[----:B01----:R-:W-:Y:S01]  /*17ee0*/  ENDCOLLECTIVE ;  /* 0x000000000000791b */ /* 0x003fe20003800000 */
.L_x_1218:
[----:B------:R-:W-:Y:S01]  /*17ef0*/  IMAD.MOV.U32 R12, RZ, RZ, 0x10 ;  /* 0x00000010ff0c7424 */ /* 0x000fe200078e00ff */
[----:B------:R-:W-:-:S05]  /*17f00*/  SEL R14, R14, RZ, P4 ;  /* 0x000000ff0e0e7207 */ /* 0x000fca0002000000 */
[----:B------:R-:W-:-:S04]  /*17f10*/  IMAD.IADD R5, R3, 0x1, R14 ;  /* 0x0000000103057824 */ /* 0x000fc800078e020e */
[----:B------:R-:W-:-:S07]  /*17f20*/  IMAD.MOV.U32 R13, RZ, RZ, R5 ;  /* 0x000000ffff0d7224 */ /* 0x000fce00078e0005 */
[----:B------:R-:W-:Y:S05]  /*17f30*/  WARPSYNC.COLLECTIVE R15, `(.L_x_1219) ;  /* 0x000000000f087348 */ /* 0x000fea0003c00000 */
[----:B------:R0:W1:Y:S02]  /*17f40*/  SHFL.UP P6, R14, R13, R12, R11 ;  /* 0x0400000c0d0e7389 */ /* 0x00006400000c000b */
[----:B01----:R-:W-:Y:S01]  /*17f50*/  ENDCOLLECTIVE ;  /* 0x000000000000791b */ /* 0x003fe20003800000 */
.L_x_1219:
        /* <DEDUP_REMOVED lines=8> */
.L_x_1220:
[----:B------:R-:W-:Y:S05]  /*17fe0*/  BRA `(.L_x_1221) ;  /* 0xffffffbc00ec7947 */ /* 0x000fea000383ffff */
.L_x_1117:
[----:B------:R-:W-:Y:S01]  /*17ff0*/  BSSY B0, `(.L_x_1222) ;  /* 0x0000006000007945 */ /* 0x000fe20003800000 */
[----:B------:R-:W-:Y:S01]  /*18000*/  PLOP3.LUT P6, PT, P6, PT, PT, 0x8, 0x0 ;  /* 0x000000000000781c */ /* 0x000fe200037ce170 */
[----:B------:R-:W-:-:S12]  /*18010*/  IMAD.MOV.U32 R15, RZ, RZ, -0x1 ;  /* 0xffffffffff0f7424 */ /* 0x000fd800078e00ff */
[----:B0-----:R-:W-:Y:S05]  /*18020*/  WARPSYNC.COLLECTIVE R15, `(.L_x_1223) ;  /* 0x000000000f087348 */ /* 0x001fea0003c00000 */
[----:B------:R-:W-:Y:S01]  /*18030*/  VOTE.ANY R14, PT, P6 ;  /* 0x00000000000e7806 */ /* 0x000fe200030e0100 */
[----:B0-----:R-:W-:Y:S06]  /*18040*/  ENDCOLLECTIVE ;  /* 0x000000000000791b */ /* 0x001fec0003800000 */
.L_x_1223:
[----:B------:R-:W-:Y:S05]  /*18050*/  BSYNC B0 ;  /* 0x0000000000007941 */ /* 0x000fea0003800000 */
.L_x_1222:
        /* <DEDUP_REMOVED lines=9> */
.L_x_1224:
[----:B------:R-:W-:Y:S02]  /*180f0*/  IMAD.MOV.U32 R13, RZ, RZ, R4 ;  /* 0x000000ffff0d7224 */ /* 0x000fe400078e0004 */
[----:B------:R-:W-:-:S07]  /*18100*/  IMAD.MOV.U32 R7, RZ, RZ, R14 ;  /* 0x000000ffff077224 */ /* 0x000fce00078e000e */
[----:B------:R-:W-:Y:S05]  /*18110*/  WARPSYNC.COLLECTIVE R15, `(.L_x_1225) ;  /* 0x000000000f087348 */ /* 0x000fea0003c00000 */
[----:B------:R0:W1:Y:S02]  /*18120*/  SHFL.IDX P6, R14, R13, R12, R11 ;  /* 0x0000000c0d0e7389 */ /* 0x00006400000c000b */
[----:B01----:R-:W-:Y:S01]  /*18130*/  ENDCOLLECTIVE ;  /* 0x000000000000791b */ /* 0x003fe20003800000 */
.L_x_1225:
[----:B------:R-:W-:Y:S01]  /*18140*/  IMAD.MOV.U32 R4, RZ, RZ, R14 ;  /* 0x000000ffff047224 */ /* 0x000fe200078e000e */
[----:B------:R-:W-:Y:S06]  /*18150*/  BRA `(.L_x_1226) ;  /* 0xffffffbc00cc7947 */ /* 0x000fec000383ffff */
.L_x_1119:
[----:B------:R-:W-:Y:S01]  /*18160*/  BSSY B0, `(.L_x_1227) ;  /* 0x0000007000007945 */ /* 0x000fe20003800000 */
[----:B------:R-:W-:Y:S02]  /*18170*/  IMAD.MOV.U32 R13, RZ, RZ, R3 ;  /* 0x000000ffff0d7224 */ /* 0x000fe400078e0003 */
[----:B------:R-:W-:Y:S02]  /*18180*/  IMAD.MOV.U32 R11, RZ, RZ, 0x1f ;  /* 0x0000001fff0b7424 */ /* 0x000fe400078e00ff */
[----:B------:R-:W-:-:S07]  /*18190*/  IMAD.MOV.U32 R15, RZ, RZ, -0x1 ;  /* 0xffffffffff0f7424 */ /* 0x000fce00078e00ff */
[----:B0123--:R-:W-:Y:S05]  /*181a0*/  WARPSYNC.COLLECTIVE R15, `(.L_x_1228) ;  /* 0x000000000f087348 */ /* 0x00ffea0003c00000 */
[----:B------:R4:W0:Y:S02]  /*181b0*/  SHFL.IDX P6, R14, R13, R12, R11 ;  /* 0x0000000c0d0e7389 */ /* 0x00082400000c000b */
[----:B01234-:R-:W-:Y:S01]  /*181c0*/  ENDCOLLECTIVE ;  /* 0x000000000000791b */ /* 0x01ffe20003800000 */
.L_x_1228:
[----:B------:R-:W-:Y:S05]  /*181d0*/  BSYNC B0 ;  /* 0x0000000000007941 */ /* 0x000fea0003800000 */
.L_x_1227:
[----:B------:R-:W-:Y:S01]  /*181e0*/  IMAD.MOV.U32 R24, RZ, RZ, R14 ;  /* 0x000000ffff187224 */ /* 0x000fe200078e000e */
[----:B------:R-:W-:Y:S06]  /*181f0*/  BRA `(.L_x_1118) ;  /* 0xffffffbc00bc7947 */ /* 0x000fec000383ffff */
.L_x_1123:
[----:B0-----:R0:W1:Y:S02]  /*18200*/  SYNCS.PHASECHK.TRANS64.TRYWAIT P0, [R5+URZ+0x38820], R0 ;  /* 0x03882000050075a7 */ /* 0x001064000800017f */
[----:B-1----:R-:W-:Y:S05]  /*18210*/  @!P0 NANOSLEEP.SYNCS 0x989680 ;  /* 0x009896800000895d */ /* 0x002fea0003900000 */
[----:B------:R-:W1:Y:S02]  /*18220*/  @!P0 SYNCS.PHASECHK.TRANS64 P0, [R5+URZ+0x38820], R0 ;  /* 0x03882000050085a7 */ /* 0x000e64000800007f */
[----:B-1----:R-:W-:Y:S05]  /*18230*/  @!P0 BRA `(.L_x_1123) ;  /* 0xfffffffc00f08947 */ /* 0x002fea000383ffff */
[----:B------:R-:W-:Y:S05]  /*18240*/  BRA `(.L_x_1229) ;  /* 0xffffffc400147947 */ /* 0x000fea000383ffff */
.L_x_1124:
        /* <DEDUP_REMOVED lines=11> */
.L_x_1231:
[----:B------:R-:W-:Y:S05]  /*18300*/  BSYNC B0 ;  /* 0x0000000000007941 */ /* 0x000fea0003800000 */
.L_x_1230:
[----:B------:R-:W-:Y:S05]  /*18310*/  BRA `(.L_x_1232) ;  /* 0xffffffc000fc7947 */ /* 0x000fea000383ffff */
.L_x_1127:
[----:B------:R-:W-:Y:S01]  /*18320*/  BSSY B1, `(.L_x_1233) ;  /* 0x0000006000017945 */ /* 0x000fe20003800000 */
[----:B------:R-:W-:-:S07]  /*18330*/  IMAD.MOV.U32 R15, RZ, RZ, -0x1 ;  /* 0xffffffffff0f7424 */ /* 0x000fce00078e00ff */
[----:B0-234-:R-:W-:Y:S05]  /*18340*/  WARPSYNC.COLLECTIVE R15, `(.L_x_1234) ;  /* 0x000000000f0c7348 */ /* 0x01dfea0003c00000 */
[----:B------:R-:W-:Y:S02]  /*18350*/  ELECT P6, UR62, PT ;  /* 0x00000000003e782f */ /* 0x000fe400038c0000 */
[----:B------:R-:W-:Y:S01]  /*18360*/  MOV R14, UR62 ;  /* 0x0000003e000e7c02 */ /* 0x000fe20008000f00 */
[----:B0-234-:R-:W-:Y:S10]  /*18370*/  ENDCOLLECTIVE ;  /* 0x000000000000791b */ /* 0x01dff40003800000 */
.L_x_1234:
[----:B------:R-:W-:Y:S05]  /*18380*/  BSYNC B1 ;  /* 0x0000000000017941 */ /* 0x000fea0003800000 */
.L_x_1233:
[----:B------:R-:W-:Y:S05]  /*18390*/  BRA `(.L_x_1235) ;  /* 0xffffffc000f47947 */ /* 0x000fea000383ffff */
.L_x_1129:
[----:B0-----:R0:W1:Y:S02]  /*183a0*/  SYNCS.PHASECHK.TRANS64.TRYWAIT P1, [R3+URZ+0x38840], R2 ;  /* 0x03884002030075a7 */ /* 0x001064000802017f */
[----:B-1----:R-:W-:Y:S05]  /*183b0*/  @!P1 NANOSLEEP.SYNCS 0x989680 ;  /* 0x009896800000995d */ /* 0x002fea0003900000 */
[----:B------:R-:W1:Y:S02]  /*183c0*/  @!P1 SYNCS.PHASECHK.TRANS64 P1, [R3+URZ+0x38840], R2 ;  /* 0x03884002030095a7 */ /* 0x000e64000802007f */
[----:B-1----:R-:W-:Y:S05]  /*183d0*/  @!P1 BRA `(.L_x_1129) ;  /* 0xfffffffc00f09947 */ /* 0x002fea000383ffff */
[----:B------:R-:W-:Y:S05]  /*183e0*/  BRA `(.L_x_1236) ;  /* 0xffffffc400147947 */ /* 0x000fea000383ffff */
.L_x_1131:
[----:B-1----:R1:W0:Y:S02]  /*183f0*/  SYNCS.PHASECHK.TRANS64.TRYWAIT P1, [R5+URZ+0x38840], R0 ;  /* 0x03884000050075a7 */ /* 0x002224000802017f */
[----:B0-----:R-:W-:Y:S05]  /*18400*/  @!P1 NANOSLEEP.SYNCS 0x989680 ;  /* 0x009896800000995d */ /* 0x001fea0003900000 */
[----:B------:R-:W0:Y:S02]  /*18410*/  @!P1 SYNCS.PHASECHK.TRANS64 P1, [R5+URZ+0x38840], R0 ;  /* 0x03884000050095a7 */ /* 0x000e24000802007f */
[----:B0-----:R-:W-:Y:S05]  /*18420*/  @!P1 BRA `(.L_x_1131) ;  /* 0xfffffffc00f09947 */ /* 0x001fea000383ffff */
[----:B------:R-:W-:Y:S05]  /*18430*/  BRA `(.L_x_1237) ;  /* 0xffffffc400207947 */ /* 0x000fea000383ffff */
.L_x_1133:
[----:B------:R0:W0:Y:S02]  /*18440*/  SYNCS.PHASECHK.TRANS64.TRYWAIT P1, [R3+URZ+0x38860], R2 ;  /* 0x03886002030075a7 */ /* 0x000024000802017f */
[----:B0-----:R-:W-:Y:S05]  /*18450*/  @!P1 NANOSLEEP.SYNCS 0x989680 ;  /* 0x009896800000995d */ /* 0x001fea0003900000 */
[----:B------:R-:W0:Y:S02]  /*18460*/  @!P1 SYNCS.PHASECHK.TRANS64 P1, [R3+URZ+0x38860], R2 ;  /* 0x03886002030095a7 */ /* 0x000e24000802007f */
[----:B0-----:R-:W-:Y:S05]  /*18470*/  @!P1 BRA `(.L_x_1133) ;  /* 0xfffffffc00f09947 */ /* 0x001fea000383ffff */
[----:B------:R-:W-:Y:S05]  /*18480*/  BRA `(.L_x_1238) ;  /* 0xffffffc4001c7947 */ /* 0x000fea000383ffff */
.L_x_1239:
        /* <DEDUP_REMOVED lines=15> */
.L_x_5650:


//--------------------- .text._ZN7cutlass13device_kernelIN5flash11enable_sm90INS1_16FlashAttnFwdSm90INS1_25CollectiveMainloopFwdSm90ILi2EN4cute5tupleIJNS5_1CILi1EEES8_S8_EEENS6_IJNS7_ILi64EEESA_SA_EEELi512ENS_6half_tEfNS_4arch4Sm90ELb0ELb0ELb0ELb1ELb1ELb1ELb1ELb0ELb0ELb1ELb1ELb0EEENS1_21CollectiveEpilogueFwdINS6_IJSA_NS7_ILi512EEESA_EEES9_SC_SE_Li256ELb1ELb1ELb1ELb0EEENS1_36VarlenDynamicPersistentTileSchedulerILi64ELi64ELi256ELi128ELb1ELb1ELb1ELb0ELb1ELb1EEEEEEEEEvNT_6ParamsE --------------------------
	.section	.text._ZN7cutlass13device_kernelIN5flash11enable_sm90INS1_16FlashAttnFwdSm90INS1_25CollectiveMainloopFwdSm90ILi2EN4cute5tupleIJNS5_1CILi1EEES8_S8_EEENS6_IJNS7_ILi64EEESA_SA_EEELi512ENS_6half_tEfNS_4arch4Sm90ELb0ELb0ELb0ELb1ELb1ELb1ELb1ELb0ELb0ELb1ELb1ELb0EEENS1_21CollectiveEpilogueFwdINS6_IJSA_NS7_ILi512EEESA_EEES9_SC_SE_Li256ELb1ELb1ELb1ELb0EEENS1_36VarlenDynamicPersistentTileSchedulerILi64ELi64ELi256ELi128ELb1ELb1ELb1ELb0ELb1ELb1EEEEEEEEEvNT_6ParamsE,"ax",@progbits
	.align	128
.text._ZN7cutlass13device_kernelIN5flash11enable_sm90INS1_16FlashAttnFwdSm90INS1_25CollectiveMainloopFwdSm90ILi2EN4cute5tupleIJNS5_1CILi1EEES8_S8_EEENS6_IJNS7_ILi64EEESA_SA_EEELi512ENS_6half_tEfNS_4arch4Sm90ELb0ELb0ELb0ELb1ELb1ELb1ELb1ELb0ELb0ELb1ELb1ELb0EEENS1_21CollectiveEpilogueFwdINS6_IJSA_NS7_ILi512EEESA_EEES9_SC_SE_Li256ELb1ELb1ELb1ELb0EEENS1_36VarlenDynamicPersistentTileSchedulerILi64ELi64ELi256ELi128ELb1ELb1ELb1ELb0ELb1ELb1EEEEEEEEEvNT_6ParamsE:
        .type           _ZN7cutlass13device_kernelIN5flash11enable_sm90INS1_16FlashAttnFwdSm90INS1_25CollectiveMainloopFwdSm90ILi2EN4cute5tupleIJNS5_1CILi1EEES8_S8_EEENS6_IJNS7_ILi64EEESA_SA_EEELi512ENS_6half_tEfNS_4arch4Sm90ELb0ELb0ELb0ELb1ELb1ELb1ELb1ELb0ELb0ELb1ELb1ELb0EEENS1_21CollectiveEpilogueFwdINS6_IJSA_NS7_ILi512EEESA_EEES9_SC_SE_Li256ELb1ELb1ELb1ELb0EEENS1_36VarlenDynamicPersistentTileSchedulerILi64ELi64ELi256ELi128ELb1ELb1ELb1ELb0ELb1ELb1EEEEEEEEEvNT_6ParamsE,@function
        .size           _ZN7cutlass13device_kernelIN5flash11enable_sm90INS1_16FlashAttnFwdSm90INS1_25CollectiveMainloopFwdSm90ILi2EN4cute5tupleIJNS5_1CILi1EEES8_S8_EEENS6_IJNS7_ILi64EEESA_SA_EEELi512ENS_6half_tEfNS_4arch4Sm90ELb0ELb0ELb0ELb1ELb1ELb1ELb1ELb0ELb0ELb1ELb1ELb0EEENS1_21CollectiveEpilogueFwdINS6_IJSA_NS7_ILi512EEESA_EEES9_SC_SE_Li256ELb1ELb1ELb1ELb0EEENS1_36VarlenDynamicPersistentTileSchedulerILi64ELi64ELi256ELi128ELb1ELb1ELb1ELb0ELb1ELb1EEEEEEEEEvNT_6ParamsE,(.L_x_5651 - _ZN7cutlass13device_kernelIN5flash11enable_sm90INS1_16FlashAttnFwdSm90INS1_25CollectiveMainloopFwdSm90ILi2EN4cute5tupleIJNS5_1CILi1EEES8_S8_EEENS6_IJNS7_ILi64EEESA_SA_EEELi512ENS_6half_tEfNS_4arch4Sm90ELb0ELb0ELb0ELb1ELb1ELb1ELb1ELb0ELb0ELb1ELb1ELb0EEENS1_21CollectiveEpilogueFwdINS6_IJSA_NS7_ILi512EEESA_EEES9_SC_SE_Li256ELb1ELb1ELb1ELb0EEENS1_36VarlenDynamicPersistentTileSchedulerILi64ELi64ELi256ELi128ELb1ELb1ELb1ELb0ELb1ELb1EEEEEEEEEvNT_6ParamsE)
        .other          _ZN7cutlass13device_kernelIN5flash11enable_sm90INS1_16FlashAttnFwdSm90INS1_25CollectiveMainloopFwdSm90ILi2EN4cute5tupleIJNS5_1CILi1EEES8_S8_EEENS6_IJNS7_ILi64EEESA_SA_EEELi512ENS_6half_tEfNS_4arch4Sm90ELb0ELb0ELb0ELb1ELb1ELb1ELb1ELb0ELb0ELb1ELb1ELb0EEENS1_21CollectiveEpilogueFwdINS6_IJSA_NS7_ILi512EEESA_EEES9_SC_SE_Li256ELb1ELb1ELb1ELb0EEENS1_36VarlenDynamicPersistentTileSchedulerILi64ELi64ELi256ELi128ELb1ELb1ELb1ELb0ELb1ELb1EEEEEEEEEvNT_6ParamsE,@"STO_CUDA_ENTRY STV_DEFAULT"
_ZN7cutlass13device_kernelIN5flash11enable_sm90INS1_16FlashAttnFwdSm90INS1_25CollectiveMainloopFwdSm90ILi2EN4cute5tupleIJNS5_1CILi1EEES8_S8_EEENS6_IJNS7_ILi64EEESA_SA_EEELi512ENS_6half_tEfNS_4arch4Sm90ELb0ELb0ELb0ELb1ELb1ELb1ELb1ELb0ELb0ELb1ELb1ELb0EEENS1_21CollectiveEpilogueFwdINS6_IJSA_NS7_ILi512EEESA_EEES9_SC_SE_Li256ELb1ELb1ELb1ELb0EEENS1_36VarlenDynamicPersistentTileSchedulerILi64ELi64ELi256ELi128ELb1ELb1ELb1ELb0ELb1ELb1EEEEEEEEEvNT_6ParamsE:
[----:B------:R-:W0:Y:S02]  /*0000*/  LDC R1, c[0x0][0x28] ;  /* 0x00000a00ff017b82 */ /* 0x000e240000000800 */
[----:B0-----:R-:W-:Y:S01]  /*0010*/  VIADD R1, R1, 0xffffff90 ;  /* 0xffffff9001017836 */ /* 0x001fe20000000000 */
[----:B------:R-:W0:Y:S01]  /*0020*/  S2R R0, SR_TID.X ;  /* 0x0000000000007919 */ /* 0x000e220000002100 */
[----:B------:R-:W-:Y:S01]  /*0030*/  ELECT P0, URZ, PT ;  /* 0x00000000003f782f */ /* 0x000fe20003800000 */
[----:B------:R-:W-:Y:S01]  /*0040*/  BSSY B0, `(.L_x_1240) ;  /* 0x000000e000007945 */ /* 0x000fe20003800000 */
[--C-:B0-----:R-:W-:Y:S02]  /*0050*/  SHF.R.U32.HI R2, RZ, 0x5, R0.reuse ;  /* 0x00000005ff027819 */ /* 0x101fe40000011600 */
[----:B------:R-:W-:-:S03]  /*0060*/  SHF.R.U32.HI R4, RZ, 0x7, R0 ;  /* 0x00000007ff047819 */ /* 0x000fc60000011600 */
[----:B------:R-:W0:Y:S02]  /*0070*/  SHFL.IDX PT, R3, R2, RZ, 0x1f ;  /* 0x00001fff02037589 */ /* 0x000e2400000e0000 */
[----:B0-----:R-:W-:-:S13]  /*0080*/  ISETP.EQ.AND P0, PT, R3, RZ, P0 ;  /* 0x000000ff0300720c */ /* 0x001fda0000702270 */
        /* <DEDUP_REMOVED lines=9> */
.L_x_1241:
[----:B------:R-:W-:Y:S05]  /*0120*/  BSYNC B0 ;  /* 0x0000000000007941 */ /* 0x000fea0003800000 */
.L_x_1240:
        /* <DEDUP_REMOVED lines=21> */
[----:B0-----:R0:W1:Y:S01]  /*0280*/  @UP1 SYNCS.EXCH.64 URZ, [UR8+0x38800], UR4 ;  /* 0x03880004083f15b2 */ /* 0x0010620008000100 */
[----:B------:R0:W2:Y:S04]  /*0290*/  @UP2 SYNCS.EXCH.64 URZ, [UR8+0x38810], UR4 ;  /* 0x03881004083f25b2 */ /* 0x0000a80008000100 */
[----:B------:R0:W3:Y:S01]  /*02a0*/  @UP3 SYNCS.EXCH.64 URZ, [UR8+0x38820], UR6 ;  /* 0x03882006083f35b2 */ /* 0x0000e20008000100 */
        /* <DEDUP_REMOVED lines=14> */
[----:B----4-:R-:W-:Y:S01]  /*0390*/  NOP ;  /* 0x0000000000007918 */ /* 0x010fe20000000000 */
.L_x_1242:
[----:B------:R-:W4:Y:S01]  /*03a0*/  SHFL.IDX PT, R3, R2, RZ, 0x1f ;  /* 0x00001fff02037589 */ /* 0x000f2200000e0000 */
[----:B------:R-:W-:Y:S01]  /*03b0*/  NOP ;  /* 0x0000000000007918 */ /* 0x000fe20000000000 */
[----:B----4-:R-:W-:-:S13]  /*03c0*/  ISETP.NE.AND P0, PT, R3, RZ, PT ;  /* 0x000000ff0300720c */ /* 0x010fda0003f05270 */
        /* <DEDUP_REMOVED lines=18> */
[----:B----4-:R-:W-:Y:S01]  /*04f0*/  NOP ;  /* 0x0000000000007918 */ /* 0x010fe20000000000 */
.L_x_1243:
[----:B------:R-:W4:Y:S01]  /*0500*/  SHFL.IDX PT, R3, R2, RZ, 0x1f ;  /* 0x00001fff02037589 */ /* 0x000f2200000e0000 */
[----:B------:R-:W-:Y:S01]  /*0510*/  NOP ;  /* 0x0000000000007918 */ /* 0x000fe20000000000 */
[----:B----4-:R-:W-:-:S13]  /*0520*/  ISETP.NE.AND P0, PT, R3, RZ, PT ;  /* 0x000000ff0300720c */ /* 0x010fda0003f05270 */
        /* <DEDUP_REMOVED lines=15> */
.L_x_1244:
        /* <DEDUP_REMOVED lines=22> */
.L_x_1245:
        /* <DEDUP_REMOVED lines=22> */
.L_x_1246:
[----:B------:R-:W-:Y:S01]  /*08e0*/  PLOP3.LUT P0, PT, PT, PT, UP0, 0x80, 0x0 ;  /* 0x000000000000781c */ /* 0x000fe20003f0f008 */
[----:B------:R-:W-:Y:S01]  /*08f0*/  UMOV UR36, 0x1 ;  /* 0x0000000100247882 */ /* 0x000fe20000000000 */
[----:B------:R-:W-:Y:S01]  /*0900*/  NOP ;  /* 0x0000000000007918 */ /* 0x000fe20000000000 */
[----:B------:R-:W-:Y:S01]  /*0910*/  USEL UR36, UR36, 0x2, !UP0 ;  /* 0x0000000224247887 */ /* 0x000fe2000c000000 */
[----:B------:R-:W-:Y:S01]  /*0920*/  BSSY B9, `(.L_x_1247) ;  /* 0x0001d93000097945 */ /* 0x000fe20003800000 */
[----:B------:R-:W-:Y:S01]  /*0930*/  ULDC.64 UR42, c[0x0][0x208] ;  /* 0x00008200002a7ab9 */ /* 0x000fe20000000a00 */
[----:B0123--:R-:W-:Y:S07]  /*0940*/  BAR.SYNC.DEFER_BLOCKING 0x0 ;  /* 0x0000000000007b1d */ /* 0x00ffee0000010000 */
[----:B------:R-:W-:Y:S05]  /*0950*/  @!P0 BRA `(.L_x_1248) ;  /* 0x00000150003c8947 */ /* 0x000fea0003800000 */
.L_x_1249:
[----:B------:R-:W-:-:S08]  /*0960*/  NOP ;  /* 0x0000000000007918 */ /* 0x000fd00000000000 */
[----:B------:R-:W0:Y:S02]  /*0970*/  USETMAXREG.TRY_ALLOC.CTAPOOL UP0, 0xe8 ;  /* 0x000000e8000079c8 */ /* 0x000e240008000600 */
[----:B0-----:R-:W-:-:S13]  /*0980*/  PLOP3.LUT P0, PT, PT, PT, UP0, 0x80, 0x0 ;  /* 0x000000000000781c */ /* 0x001fda0003f0f008 */
[----:B------:R-:W-:Y:S05]  /*0990*/  @!P0 BRA `(.L_x_1249) ;  /* 0xfffffffc00f08947 */ /* 0x000fea000383ffff */
[----:B------:R-:W-:Y:S01]  /*09a0*/  SHF.R.U32.HI R2, RZ, 0x7, R0 ;  /* 0x00000007ff027819 */ /* 0x000fe20000011600 */
[----:B------:R-:W0:Y:S01]  /*09b0*/  S2UR UR4, SR_CgaCtaId ;  /* 0x00000000000479c3 */ /* 0x000e220000008800 */
[----:B------:R-:W-:Y:S02]  /*09c0*/  MOV R3, 0x400 ;  /* 0x0000040000037802 */ /* 0x000fe40000000f00 */
[----:B------:R-:W-:-:S13]  /*09d0*/  ISETP.NE.AND P0, PT, R2, 0x1, PT ;  /* 0x000000010200780c */ /* 0x000fda0003f05270 */
        /* <DEDUP_REMOVED lines=12> */
[----:B------:R-:W-:Y:S01]  /*0aa0*/  CS2R R186, SRZ ;  /* 0x0000000000ba7805 */ /* 0x000fe2000001ff00 */
[----:B------:R-:W-:Y:S01]  /*0ab0*/  IMAD.MOV.U32 R226, RZ, RZ, 0x40 ;  /* 0x00000040ffe27424 */ /* 0x000fe200078e00ff */
[----:B------:R-:W-:Y:S01]  /*0ac0*/  ULOP3.LUT UR37, UR36, 0x1, URZ, 0xfc, !UPT ;  /* 0x0000000124257892 */ /* 0x000fe2000f8efc3f */
[----:B------:R-:W-:Y:S01]  /*0ad0*/  IMAD.MOV.U32 R23, RZ, RZ, RZ ;  /* 0x000000ffff177224 */ /* 0x000fe200078e00ff */
[----:B------:R-:W-:Y:S01]  /*0ae0*/  SHF.R.S32.HI R3, RZ, 0x1f, R0 ;  /* 0x0000001fff037819 */ /* 0x000fe20000011400 */
[----:B------:R-:W-:-:S03]  /*0af0*/  IMAD.MOV.U32 R17, RZ, RZ, RZ ;  /* 0x000000ffff117224 */ /* 0x000fc600078e00ff */
[CC--:B------:R-:W-:Y:S02]  /*0b00*/  LEA.HI R4, R3.reuse, R0.reuse, RZ, 0x7 ;  /* 0x0000000003047211 */ /* 0x0c0fe400078f38ff */
[CC--:B------:R-:W-:Y:S02]  /*0b10*/  LEA.HI R5, R3.reuse, R0.reuse, RZ, 0x4 ;  /* 0x0000000003057211 */ /* 0x0c0fe400078f20ff */
[CC--:B------:R-:W-:Y:S02]  /*0b20*/  LEA.HI R6, R3.reuse, R0.reuse, RZ, 0x5 ;  /* 0x0000000003067211 */ /* 0x0c0fe400078f28ff */
[CC--:B------:R-:W-:Y:S02]  /*0b30*/  LEA.HI R14, R3.reuse, R0.reuse, RZ, 0x2 ;  /* 0x00000000030e7211 */ /* 0x0c0fe400078f10ff */
[----:B------:R-:W-:Y:S02]  /*0b40*/  LEA.HI R8, R3, R0, RZ, 0x3 ;  /* 0x0000000003087211 */ /* 0x000fe400078f18ff */
[----:B------:R-:W-:-:S02]  /*0b50*/  LOP3.LUT R3, R4, 0xffffff80, RZ, 0xc0, !PT ;  /* 0xffffff8004037812 */ /* 0x000fc400078ec0ff */
[C---:B------:R-:W-:Y:S02]  /*0b60*/  LOP3.LUT R7, R5.reuse, 0xfffffff0, RZ, 0xc0, !PT ;  /* 0xfffffff005077812 */ /* 0x040fe400078ec0ff */
[----:B------:R-:W-:Y:S01]  /*0b70*/  LOP3.LUT R9, R14, 0xfffffffc, RZ, 0xc0, !PT ;  /* 0xfffffffc0e097812 */ /* 0x000fe200078ec0ff */
[----:B------:R-:W-:Y:S01]  /*0b80*/  IMAD.IADD R3, R0, 0x1, -R3 ;  /* 0x0000000100037824 */ /* 0x000fe200078e0a03 */
[----:B------:R-:W-:Y:S01]  /*0b90*/  LOP3.LUT R11, R8, 0xfffffff8, RZ, 0xc0, !PT ;  /* 0xfffffff8080b7812 */ /* 0x000fe200078ec0ff */
[C---:B------:R-:W-:Y:S01]  /*0ba0*/  IMAD.IADD R8, R0.reuse, 0x1, -R7 ;  /* 0x0000000100087824 */ /* 0x040fe200078e0a07 */
[----:B------:R-:W-:Y:S01]  /*0bb0*/  SHF.R.S32.HI R10, RZ, 0x4, R5 ;  /* 0x00000004ff0a7819 */ /* 0x000fe20000011405 */
[C---:B------:R-:W-:Y:S01]  /*0bc0*/  IMAD.IADD R188, R0.reuse, 0x1, -R9 ;  /* 0x0000000100bc7824 */ /* 0x040fe200078e0a09 */
[--C-:B------:R-:W-:Y:S01]  /*0bd0*/  SHF.R.S32.HI R223, RZ, 0x5, R6.reuse ;  /* 0x00000005ffdf7819 */ /* 0x100fe20000011406 */
[----:B------:R-:W-:Y:S01]  /*0be0*/  IMAD.IADD R192, R0, 0x1, -R11 ;  /* 0x0000000100c07824 */ /* 0x000fe200078e0a0b */
[----:B------:R-:W-:Y:S01]  /*0bf0*/  SHF.R.S32.HI R0, RZ, 0x1f, R3 ;  /* 0x0000001fff007819 */ /* 0x000fe20000011403 */
[----:B------:R-:W-:Y:S01]  /*0c00*/  IMAD.SHL.U32 R18, R188, 0x8, RZ ;  /* 0x00000008bc127824 */ /* 0x000fe200078e00ff */
[----:B------:R-:W-:Y:S01]  /*0c10*/  SHF.R.S32.HI R12, RZ, 0x1f, R6 ;  /* 0x0000001fff0c7819 */ /* 0x000fe20000011406 */
[----:B------:R-:W-:Y:S01]  /*0c20*/  IMAD.SHL.U32 R192, R192, 0x8, RZ ;  /* 0x00000008c0c07824 */ /* 0x000fe200078e00ff */
[----:B------:R-:W-:Y:S01]  /*0c30*/  SHF.R.S32.HI R7, RZ, 0x1f, R8 ;  /* 0x0000001fff077819 */ /* 0x000fe20000011408 */
[C---:B------:R-:W-:Y:S01]  /*0c40*/  VIADD R213, R18.reuse, 0x60 ;  /* 0x0000006012d57836 */ /* 0x040fe20000000000 */
[----:B------:R-:W-:Y:S01]  /*0c50*/  LEA.HI R6, R5, R10, RZ, 0x1 ;  /* 0x0000000a05067211 */ /* 0x000fe200078f08ff */
[----:B------:R-:W-:Y:S01]  /*0c60*/  VIADD R214, R18, 0x40 ;  /* 0x0000004012d67836 */ /* 0x000fe20000000000 */
[----:B------:R-:W-:Y:S01]  /*0c70*/  LEA.HI R5, R0, R3, RZ, 0x2 ;  /* 0x0000000300057211 */ /* 0x000fe200078f10ff */
[C---:B------:R-:W-:Y:S01]  /*0c80*/  VIADD R212, R18.reuse, 0x80 ;  /* 0x0000008012d47836 */ /* 0x040fe20000000000 */
[----:B------:R-:W-:Y:S01]  /*0c90*/  LEA.HI R9, R7, R8, RZ, 0x3 ;  /* 0x0000000807097211 */ /* 0x000fe200078f18ff */
[----:B------:R-:W-:Y:S01]  /*0ca0*/  VIADD R211, R18, 0xa0 ;  /* 0x000000a012d37836 */ /* 0x000fe20000000000 */
[----:B------:R-:W-:Y:S01]  /*0cb0*/  LEA.HI R12, R12, R223, RZ, 0x2 ;  /* 0x000000df0c0c7211 */ /* 0x000fe200078f10ff */
[----:B------:R-:W-:Y:S01]  /*0cc0*/  VIADD R210, R18, 0xc0 ;  /* 0x000000c012d27836 */ /* 0x000fe20000000000 */
[----:B------:R-:W-:Y:S01]  /*0cd0*/  LOP3.LUT R13, R6, 0x1ffffffe, RZ, 0xc0, !PT ;  /* 0x1ffffffe060d7812 */ /* 0x000fe200078ec0ff */
[C---:B------:R-:W-:Y:S01]  /*0ce0*/  VIADD R209, R18.reuse, 0xe0 ;  /* 0x000000e012d17836 */ /* 0x040fe20000000000 */
[--C-:B------:R-:W-:Y:S01]  /*0cf0*/  SHF.R.S32.HI R6, RZ, 0x2, R5.reuse ;  /* 0x00000002ff067819 */ /* 0x100fe20000011405 */
[----:B------:R-:W-:Y:S01]  /*0d00*/  VIADD R208, R18, 0x100 ;  /* 0x0000010012d07836 */ /* 0x000fe20000000000 */
[----:B------:R-:W-:Y:S01]  /*0d10*/  SHF.R.S32.HI R7, RZ, 0x1f, R5 ;  /* 0x0000001fff077819 */ /* 0x000fe20000011405 */
[----:B------:R-:W-:Y:S01]  /*0d20*/  IMAD.IADD R13, R10, 0x1, -R13 ;  /* 0x000000010a0d7824 */ /* 0x000fe200078e0a0d */
[----:B------:R-:W-:Y:S01]  /*0d30*/  SHF.R.S32.HI R16, RZ, 0x7, R4 ;  /* 0x00000007ff107819 */ /* 0x000fe20000011404 */
[----:B------:R-:W-:Y:S01]  /*0d40*/  VIADD R207, R18, 0x120 ;  /* 0x0000012012cf7836 */ /* 0x000fe20000000000 */
[----:B------:R-:W-:Y:S01]  /*0d50*/  LOP3.LUT R11, R9, 0xfffffff8, RZ, 0xc0, !PT ;  /* 0xfffffff8090b7812 */ /* 0x000fe200078ec0ff */
[----:B------:R-:W-:Y:S01]  /*0d60*/  IMAD.SHL.U32 R13, R13, 0x8, RZ ;  /* 0x000000080d0d7824 */ /* 0x000fe200078e00ff */
[----:B------:R-:W-:Y:S01]  /*0d70*/  LOP3.LUT R12, R12, 0x3ffffc, RZ, 0xc0, !PT ;  /* 0x003ffffc0c0c7812 */ /* 0x000fe200078ec0ff */
[----:B------:R-:W-:Y:S01]  /*0d80*/  IMAD R15, R16, 0x100, R8 ;  /* 0x00000100100f7824 */ /* 0x000fe200078e0208 */
[----:B------:R-:W-:Y:S01]  /*0d90*/  LEA.HI R7, R7, R6, RZ, 0x3 ;  /* 0x0000000607077211 */ /* 0x000fe200078f18ff */
[----:B------:R-:W-:Y:S01]  /*0da0*/  IMAD.IADD R11, R8, 0x1, -R11 ;  /* 0x00000001080b7824 */ /* 0x000fe200078e0a0b */
[----:B------:R-:W-:Y:S01]  /*0db0*/  LEA.HI R0, R0, R3, RZ, 0x5 ;  /* 0x0000000300007211 */ /* 0x000fe200078f28ff */
[----:B------:R-:W-:Y:S01]  /*0dc0*/  IMAD.IADD R12, R223, 0x1, -R12 ;  /* 0x00000001df0c7824 */ /* 0x000fe200078e0a0c */
[----:B------:R-:W-:Y:S01]  /*0dd0*/  LOP3.LUT R7, R7, 0xfffffff8, RZ, 0xc0, !PT ;  /* 0xfffffff807077812 */ /* 0x000fe200078ec0ff */
[----:B------:R-:W-:Y:S01]  /*0de0*/  IMAD.SHL.U32 R8, R11, 0x40, RZ ;  /* 0x000000400b087824 */ /* 0x000fe200078e00ff */
[----:B------:R-:W-:Y:S01]  /*0df0*/  STL [R1+0x54], R16 ;  /* 0x0000541001007387 */ /* 0x000fe20000100800 */
[----:B------:R-:W-:Y:S01]  /*0e00*/  IMAD R12, R12, 0x10, R15 ;  /* 0x000000100c0c7824 */ /* 0x000fe200078e020f */
[----:B------:R-:W-:Y:S01]  /*0e10*/  SHF.R.S32.HI R0, RZ, 0x5, R0 ;  /* 0x00000005ff007819 */ /* 0x000fe20000011400 */
[----:B------:R-:W-:Y:S01]  /*0e20*/  IMAD.IADD R7, R6, 0x1, -R7 ;  /* 0x0000000106077824 */ /* 0x000fe200078e0a07 */
[----:B------:R-:W-:Y:S01]  /*0e30*/  LOP3.LUT R8, R8, 0x1c0, RZ, 0xc0, !PT ;  /* 0x000001c008087812 */ /* 0x000fe200078ec0ff */
[--C-:B------:R-:W-:Y:S01]  /*0e40*/  IMAD.U32 R6, R12, 0x40, R13.reuse ;  /* 0x000000400c067824 */ /* 0x100fe200078e000d */
[----:B------:R-:W-:Y:S01]  /*0e50*/  LOP3.LUT R10, R5, 0x7ffffffc, RZ, 0xc0, !PT ;  /* 0x7ffffffc050a7812 */ /* 0x000fe200078ec0ff */
[----:B------:R-:W-:Y:S01]  /*0e60*/  IMAD.SHL.U32 R9, R9, 0x40, RZ ;  /* 0x0000004009097824 */ /* 0x000fe200078e00ff */
[----:B------:R-:W-:Y:S01]  /*0e70*/  LOP3.LUT R13, R8, 0x8, R13, 0xf8, !PT ;  /* 0x00000008080d7812 */ /* 0x000fe200078ef80d */
[----:B------:R-:W-:Y:S01]  /*0e80*/  IMAD R195, R0, 0x10, R7 ;  /* 0x0000001000c37824 */ /* 0x000fe200078e0207 */
[----:B------:R0:W-:Y:S01]  /*0e90*/  STL [R1+0x6c], R6 ;  /* 0x00006c0601007387 */ /* 0x0001e20000100800 */
[----:B------:R-:W-:Y:S01]  /*0ea0*/  SHF.R.U32.HI R8, RZ, 0x3, R8 ;  /* 0x00000003ff087819 */ /* 0x000fe20000011608 */
[----:B------:R-:W-:Y:S01]  /*0eb0*/  IMAD.IADD R10, R3, 0x1, -R10 ;  /* 0x00000001030a7824 */ /* 0x000fe200078e0a0a */
[----:B------:R-:W-:Y:S01]  /*0ec0*/  SHF.R.S32.HI R185, RZ, 0x2, R14 ;  /* 0x00000002ffb97819 */ /* 0x000fe2000001140e */
[----:B------:R-:W-:Y:S01]  /*0ed0*/  STL [R1+0x4c], RZ ;  /* 0x00004cff01007387 */ /* 0x000fe20000100800 */
[----:B------:R-:W-:Y:S01]  /*0ee0*/  LOP3.LUT R13, R13, R8, RZ, 0x3c, !PT ;  /* 0x000000080d0d7212 */ /* 0x000fe200078e3cff */
[----:B------:R-:W-:Y:S01]  /*0ef0*/  VIADD R206, R18, 0x140 ;  /* 0x0000014012ce7836 */ /* 0x000fe20000000000 */
[----:B------:R-:W-:Y:S01]  /*0f00*/  LEA.HI R0, R188, R188, RZ, 0x1 ;  /* 0x000000bcbc007211 */ /* 0x000fe200078f08ff */
[----:B------:R-:W-:Y:S01]  /*0f10*/  VIADD R203, R18, 0x160 ;  /* 0x0000016012cb7836 */ /* 0x000fe20000000000 */
[----:B------:R-:W-:Y:S01]  /*0f20*/  LEA.HI R4, R4, R16, RZ, 0x1 ;  /* 0x0000001004047211 */ /* 0x000fe200078f08ff */
[C---:B------:R-:W-:Y:S01]  /*0f30*/  VIADD R202, R18.reuse, 0x180 ;  /* 0x0000018012ca7836 */ /* 0x040fe20000000000 */
[----:B0-----:R-:W-:Y:S01]  /*0f40*/  LOP3.LUT R6, R9, 0x7ffffe00, RZ, 0xc0, !PT ;  /* 0x7ffffe0009067812 */ /* 0x001fe200078ec0ff */
[----:B------:R-:W-:Y:S01]  /*0f50*/  VIADD R218, R18, 0x1a0 ;  /* 0x000001a012da7836 */ /* 0x000fe20000000000 */
[----:B------:R-:W-:Y:S01]  /*0f60*/  LOP3.LUT R3, R0, 0x1ffffffe, RZ, 0xc0, !PT ;  /* 0x1ffffffe00037812 */ /* 0x000fe200078ec0ff */
[----:B------:R-:W-:Y:S01]  /*0f70*/  VIADD R217, R18, 0x1c0 ;  /* 0x000001c012d97836 */ /* 0x000fe20000000000 */
[----:B------:R-:W-:Y:S01]  /*0f80*/  LOP3.LUT R4, R4, 0xfffffe, RZ, 0xc0, !PT ;  /* 0x00fffffe04047812 */ /* 0x000fe200078ec0ff */
[----:B------:R-:W-:Y:S01]  /*0f90*/  IMAD R6, R223, 0x400, R6 ;  /* 0x00000400df067824 */ /* 0x000fe200078e0206 */
[----:B------:R-:W-:Y:S01]  /*0fa0*/  SHF.R.S32.HI R14, RZ, 0x1f, R14 ;  /* 0x0000001fff0e7819 */ /* 0x000fe2000001140e */
[----:B------:R-:W-:Y:S01]  /*0fb0*/  IMAD.IADD R0, R188, 0x1, -R3 ;  /* 0x00000001bc007824 */ /* 0x000fe200078e0a03 */
[----:B------:R-:W-:Y:S01]  /*0fc0*/  SHF.R.S32.HI R7, RZ, 0x1f, R214 ;  /* 0x0000001fff077819 */ /* 0x000fe200000114d6 */
[----:B------:R-:W-:Y:S01]  /*0fd0*/  IMAD.IADD R13, R6, 0x1, R13 ;  /* 0x00000001060d7824 */ /* 0x000fe200078e020d */
[----:B------:R-:W-:Y:S01]  /*0fe0*/  SHF.R.S32.HI R9, RZ, 0x1f, R212 ;  /* 0x0000001fff097819 */ /* 0x000fe200000114d4 */
[----:B------:R-:W-:Y:S01]  /*0ff0*/  VIADD R6, R185, 0x20 ;  /* 0x00000020b9067836 */ /* 0x000fe20000000000 */
[----:B------:R-:W-:Y:S01]  /*1000*/  LEA.HI R14, R14, R185, RZ, 0x3 ;  /* 0x000000b90e0e7211 */ /* 0x000fe200078f18ff */
[----:B------:R-:W-:Y:S01]  /*1010*/  IMAD.IADD R4, R16, 0x1, -R4 ;  /* 0x0000000110047824 */ /* 0x000fe200078e0a04 */
[----:B------:R-:W-:Y:S01]  /*1020*/  R2P PR, R11, 0x6 ;  /* 0x000000060b007804 */ /* 0x000fe20000000000 */
[----:B------:R-:W-:Y:S01]  /*1030*/  IMAD.SHL.U32 R3, R6, 0x40, RZ ;  /* 0x0000004006037824 */ /* 0x000fe200078e00ff */
[----:B------:R-:W-:Y:S01]  /*1040*/  SHF.R.S32.HI R5, RZ, 0x1f, R6 ;  /* 0x0000001fff057819 */ /* 0x000fe20000011406 */
[----:B------:R-:W-:Y:S01]  /*1050*/  IMAD.SHL.U32 R20, R4, 0x100, RZ ;  /* 0x0000010004147824 */ /* 0x000fe200078e00ff */
[----:B------:R-:W-:Y:S01]  /*1060*/  SHF.R.S32.HI R4, RZ, 0x1f, R213 ;  /* 0x0000001fff047819 */ /* 0x000fe200000114d5 */
[----:B------:R-:W-:Y:S01]  /*1070*/  VIADD R216, R18, 0x1e0 ;  /* 0x000001e012d87836 */ /* 0x000fe20000000000 */
[----:B------:R-:W-:Y:S01]  /*1080*/  LEA.HI R5, R5, R6, RZ, 0x3 ;  /* 0x0000000605057211 */ /* 0x000fe200078f18ff */
[----:B------:R-:W-:Y:S01]  /*1090*/  VIADD R32, R192, 0xc0 ;  /* 0x000000c0c0207836 */ /* 0x000fe20000000000 */
[----:B------:R-:W-:Y:S01]  /*10a0*/  LOP3.LUT R6, R3, 0x1c0, RZ, 0xc0, !PT ;  /* 0x000001c003067812 */ /* 0x000fe200078ec0ff */
[----:B------:R-:W-:Y:S01]  /*10b0*/  STL [R1+0x68], R20 ;  /* 0x0000681401007387 */ /* 0x000fe20000100800 */
[----:B------:R-:W-:Y:S01]  /*10c0*/  SHF.L.U64.HI R229, R213, 0x1, R4 ;  /* 0x00000001d5e57819 */ /* 0x000fe20000010204 */
[----:B------:R-:W-:Y:S01]  /*10d0*/  IMAD.SHL.U32 R5, R5, 0x40, RZ ;  /* 0x0000004005057824 */ /* 0x000fe200078e00ff */
[----:B------:R-:W-:Y:S01]  /*10e0*/  LOP3.LUT R3, R6, 0x38, R18, 0xf8, !PT ;  /* 0x0000003806037812 */ /* 0x000fe200078ef812 */
[----:B------:R-:W-:Y:S01]  /*10f0*/  VIADD R26, R192, 0x1c0 ;  /* 0x000001c0c01a7836 */ /* 0x000fe20000000000 */
[----:B------:R-:W-:Y:S01]  /*1100*/  SHF.R.U32.HI R24, RZ, 0x3, R6 ;  /* 0x00000003ff187819 */ /* 0x000fe20000011606 */
[----:B------:R-:W-:Y:S01]  /*1110*/  IMAD R0, R0, 0x8, R195 ;  /* 0x0000000800007824 */ /* 0x000fe200078e02c3 */
[----:B------:R-:W-:Y:S01]  /*1120*/  SHF.R.S32.HI R6, RZ, 0x1f, R211 ;  /* 0x0000001fff067819 */ /* 0x000fe200000114d3 */
[----:B------:R-:W-:Y:S01]  /*1130*/  IMAD R224, R13, 0x2, R2 ;  /* 0x000000020de07824 */ /* 0x000fe200078e0202 */
[----:B------:R-:W-:Y:S01]  /*1140*/  LOP3.LUT R5, R5, 0xfffffe00, RZ, 0xc0, !PT ;  /* 0xfffffe0005057812 */ /* 0x000fe200078ec0ff */
[----:B------:R-:W-:Y:S01]  /*1150*/  VIADD R34, R192, 0x40 ;  /* 0x00000040c0227836 */ /* 0x000fe20000000000 */
[----:B------:R-:W-:Y:S01]  /*1160*/  SHF.L.U64.HI R228, R214, 0x1, R7 ;  /* 0x00000001d6e47819 */ /* 0x000fe20000010207 */
[----:B------:R-:W-:Y:S01]  /*1170*/  VIADD R33, R192, 0x80 ;  /* 0x00000080c0217836 */ /* 0x000fe20000000000 */
[----:B------:R-:W-:Y:S01]  /*1180*/  SHF.L.U64.HI R4, R212, 0x1, R9 ;  /* 0x00000001d4047819 */ /* 0x000fe20000010209 */
[----:B------:R-:W-:Y:S01]  /*1190*/  STL [R1+0x64], R5 ;  /* 0x0000640501007387 */ /* 0x000fe20000100800 */
[----:B------:R-:W-:Y:S01]  /*11a0*/  SHF.R.S32.HI R11, RZ, 0x1f, R210 ;  /* 0x0000001fff0b7819 */ /* 0x000fe200000114d2 */
[C---:B------:R-:W-:Y:S01]  /*11b0*/  VIADD R31, R192.reuse, 0x100 ;  /* 0x00000100c01f7836 */ /* 0x040fe20000000000 */
[----:B------:R-:W-:Y:S01]  /*11c0*/  SHF.L.U64.HI R7, R211, 0x1, R6 ;  /* 0x00000001d3077819 */ /* 0x000fe20000010206 */
[----:B------:R0:W-:Y:S01]  /*11d0*/  STL [R1], R4 ;  /* 0x0000000401007387 */ /* 0x0001e20000100800 */
[----:B------:R-:W-:Y:S01]  /*11e0*/  SHF.R.S32.HI R8, RZ, 0x1f, R209 ;  /* 0x0000001fff087819 */ /* 0x000fe200000114d1 */
[----:B------:R-:W-:Y:S01]  /*11f0*/  VIADD R30, R192, 0x140 ;  /* 0x00000140c01e7836 */ /* 0x000fe20000000000 */
[----:B------:R-:W-:Y:S01]  /*1200*/  LOP3.LUT R14, R14, 0xfffffff8, RZ, 0xc0, !PT ;  /* 0xfffffff80e0e7812 */ /* 0x000fe200078ec0ff */
[----:B------:R1:W-:Y:S01]  /*1210*/  STL [R1+0x4], R7 ;  /* 0x0000040701007387 */ /* 0x0003e20000100800 */
[----:B------:R-:W-:Y:S01]  /*1220*/  SHF.R.S32.HI R15, RZ, 0x1f, R208 ;  /* 0x0000001fff0f7819 */ /* 0x000fe200000114d0 */
[----:B------:R-:W-:Y:S01]  /*1230*/  VIADD R28, R192, 0x180 ;  /* 0x00000180c01c7836 */ /* 0x000fe20000000000 */
[----:B------:R-:W-:Y:S01]  /*1240*/  SHF.L.U64.HI R6, R210, 0x1, R11 ;  /* 0x00000001d2067819 */ /* 0x000fe2000001020b */
[----:B------:R-:W-:Y:S01]  /*1250*/  IMAD.IADD R191, R185, 0x1, -R14 ;  /* 0x00000001b9bf7824 */ /* 0x000fe200078e0a0e */
[----:B------:R-:W-:Y:S01]  /*1260*/  SHF.R.S32.HI R12, RZ, 0x1f, R207 ;  /* 0x0000001fff0c7819 */ /* 0x000fe200000114cf */
[----:B------:R-:W-:Y:S01]  /*1270*/  VIADD R227, R224, 0x36400 ;  /* 0x00036400e0e37836 */ /* 0x000fe20000000000 */
[----:B0-----:R-:W-:Y:S01]  /*1280*/  SHF.L.U64.HI R4, R209, 0x1, R8 ;  /* 0x00000001d1047819 */ /* 0x001fe20000010208 */
[----:B------:R0:W-:Y:S01]  /*1290*/  STL [R1+0x8], R6 ;  /* 0x0000080601007387 */ /* 0x0001e20000100800 */
[----:B------:R-:W-:Y:S01]  /*12a0*/  SHF.R.S32.HI R21, RZ, 0x1f, R206 ;  /* 0x0000001fff157819 */ /* 0x000fe200000114ce */
[----:B------:R-:W-:Y:S01]  /*12b0*/  VIADD R22, R18, 0x20 ;  /* 0x0000002012167836 */ /* 0x000fe20000000000 */
[----:B-1----:R-:W-:Y:S01]  /*12c0*/  SHF.L.U64.HI R7, R208, 0x1, R15 ;  /* 0x00000001d0077819 */ /* 0x002fe2000001020f */
[----:B------:R1:W-:Y:S01]  /*12d0*/  STL [R1+0xc], R4 ;  /* 0x00000c0401007387 */ /* 0x0003e20000100800 */
[----:B------:R-:W-:Y:S01]  /*12e0*/  SHF.R.S32.HI R14, RZ, 0x1f, R203 ;  /* 0x0000001fff0e7819 */ /* 0x000fe200000114cb */
[----:B------:R-:W-:Y:S01]  /*12f0*/  VIADD R225, R224, 0x36420 ;  /* 0x00036420e0e17836 */ /* 0x000fe20000000000 */
[----:B------:R-:W-:Y:S01]  /*1300*/  SHF.R.S32.HI R25, RZ, 0x1f, R202 ;  /* 0x0000001fff197819 */ /* 0x000fe200000114ca */
[----:B------:R2:W-:Y:S01]  /*1310*/  STL [R1+0x10], R7 ;  /* 0x0000100701007387 */ /* 0x0005e20000100800 */
[----:B------:R-:W-:Y:S01]  /*1320*/  SHF.R.S32.HI R27, RZ, 0x1f, R218 ;  /* 0x0000001fff1b7819 */ /* 0x000fe200000114da */
[----:B------:R-:W-:Y:S01]  /*1330*/  IMAD.SHL.U32 R188, R188, 0x4, RZ ;  /* 0x00000004bcbc7824 */ /* 0x000fe200078e00ff */
[----:B0-----:R-:W-:Y:S01]  /*1340*/  SHF.L.U64.HI R6, R207, 0x1, R12 ;  /* 0x00000001cf067819 */ /* 0x001fe2000001020c */
[----:B------:R-:W-:Y:S01]  /*1350*/  @P1 VIADD R225, R227, 0xffffffe0 ;  /* 0xffffffe0e3e11836 */ /* 0x000fe20000000000 */
[----:B------:R-:W-:Y:S01]  /*1360*/  SHF.R.S32.HI R16, RZ, 0x1f, R217 ;  /* 0x0000001fff107819 */ /* 0x000fe200000114d9 */
[----:B------:R-:W-:Y:S01]  /*1370*/  VIADD R194, R188, 0x10 ;  /* 0x00000010bcc27836 */ /* 0x000fe20000000000 */
[----:B-1----:R-:W-:Y:S01]  /*1380*/  SHF.L.U64.HI R4, R206, 0x1, R21 ;  /* 0x00000001ce047819 */ /* 0x002fe20000010215 */
[----:B------:R0:W-:Y:S01]  /*1390*/  STL [R1+0x14], R6 ;  /* 0x0000140601007387 */ /* 0x0001e20000100800 */
[----:B------:R-:W-:-:S02]  /*13a0*/  SHF.R.S32.HI R29, RZ, 0x1f, R216 ;  /* 0x0000001fff1d7819 */ /* 0x000fc400000114d8 */
[----:B--2---:R-:W-:Y:S01]  /*13b0*/  SHF.L.U64.HI R7, R203, 0x1, R14 ;  /* 0x00000001cb077819 */ /* 0x004fe2000001020e */
[----:B------:R1:W-:Y:S01]  /*13c0*/  STL [R1+0x18], R4 ;  /* 0x0000180401007387 */ /* 0x0003e20000100800 */
[----:B------:R-:W-:Y:S02]  /*13d0*/  LOP3.LUT R3, R5, R3, R24, 0xf6, !PT ;  /* 0x0000000305037212 */ /* 0x000fe400078ef618 */
[----:B------:R-:W-:Y:S01]  /*13e0*/  SHF.L.U64.HI R5, R216, 0x1, R29 ;  /* 0x00000001d8057819 */ /* 0x000fe2000001021d */
[----:B------:R2:W-:Y:S01]  /*13f0*/  STL [R1+0x1c], R7 ;  /* 0x00001c0701007387 */ /* 0x0005e20000100800 */
[----:B------:R-:W-:Y:S02]  /*1400*/  SHF.R.S32.HI R32, RZ, 0x1f, R32 ;  /* 0x0000001fff207819 */ /* 0x000fe40000011420 */
[----:B0-----:R-:W-:Y:S02]  /*1410*/  SHF.L.U64.HI R6, R202, 0x1, R25 ;  /* 0x00000001ca067819 */ /* 0x001fe40000010219 */
[----:B------:R-:W-:Y:S01]  /*1420*/  SHF.R.S32.HI R26, RZ, 0x1f, R26 ;  /* 0x0000001fff1a7819 */ /* 0x000fe2000001141a */
[----:B-1----:R-:W-:Y:S01]  /*1430*/  IMAD.SHL.U32 R4, R10, 0x2, RZ ;  /* 0x000000020a047824 */ /* 0x002fe200078e00ff */
[----:B------:R-:W-:Y:S01]  /*1440*/  SHF.R.S32.HI R34, RZ, 0x1f, R34 ;  /* 0x0000001fff227819 */ /* 0x000fe20000011422 */
[----:B------:R0:W-:Y:S01]  /*1450*/  STL [R1+0x20], R6 ;  /* 0x0000200601007387 */ /* 0x0001e20000100800 */
[----:B------:R-:W-:Y:S01]  /*1460*/  SHF.R.S32.HI R33, RZ, 0x1f, R33 ;  /* 0x0000001fff217819 */ /* 0x000fe20000011421 */
[----:B------:R-:W-:Y:S01]  /*1470*/  IMAD.IADD R222, R4, 0x1, R20 ;  /* 0x0000000104de7824 */ /* 0x000fe200078e0214 */
[----:B--2---:R-:W-:-:S02]  /*1480*/  SHF.L.U64.HI R7, R218, 0x1, R27 ;  /* 0x00000001da077819 */ /* 0x004fc4000001021b */
[----:B------:R-:W-:Y:S01]  /*1490*/  SHF.R.S32.HI R31, RZ, 0x1f, R31 ;  /* 0x0000001fff1f7819 */ /* 0x000fe2000001141f */
[C---:B------:R-:W-:Y:S01]  /*14a0*/  VIADD R38, R222.reuse, 0x10 ;  /* 0x00000010de267836 */ /* 0x040fe20000000000 */
[----:B------:R-:W-:Y:S01]  /*14b0*/  SHF.R.S32.HI R30, RZ, 0x1f, R30 ;  /* 0x0000001fff1e7819 */ /* 0x000fe2000001141e */
[----:B------:R-:W-:Y:S01]  /*14c0*/  STL [R1+0x24], R7 ;  /* 0x0000240701007387 */ /* 0x000fe20000100800 */
[C---:B------:R-:W-:Y:S01]  /*14d0*/  VIADD R35, R222.reuse, 0x28 ;  /* 0x00000028de237836 */ /* 0x040fe20000000000 */
[----:B0-----:R-:W-:Y:S01]  /*14e0*/  SHF.L.U64.HI R6, R217, 0x1, R16 ;  /* 0x00000001d9067819 */ /* 0x001fe20000010210 */
[C---:B------:R-:W-:Y:S01]  /*14f0*/  VIADD R32, R222.reuse, 0x40 ;  /* 0x00000040de207836 */ /* 0x040fe20000000000 */
[----:B------:R0:W-:Y:S01]  /*1500*/  STL [R1+0x58], R4 ;  /* 0x0000580401007387 */ /* 0x0001e20000100800 */
[C---:B------:R-:W-:Y:S01]  /*1510*/  VIADD R29, R222.reuse, 0x58 ;  /* 0x00000058de1d7836 */ /* 0x040fe20000000000 */
[----:B------:R-:W-:Y:S01]  /*1520*/  SHF.R.S32.HI R28, RZ, 0x1f, R28 ;  /* 0x0000001fff1c7819 */ /* 0x000fe2000001141c */
[C---:B------:R-:W-:Y:S01]  /*1530*/  VIADD R26, R222.reuse, 0x70 ;  /* 0x00000070de1a7836 */ /* 0x040fe20000000000 */
[----:B------:R-:W-:Y:S01]  /*1540*/  STL [R1+0x28], R6 ;  /* 0x0000280601007387 */ /* 0x000fe20000100800 */
[----:B------:R-:W-:Y:S01]  /*1550*/  VIADD R21, R222, 0x88 ;  /* 0x00000088de157836 */ /* 0x000fe20000000000 */
[----:B------:R-:W-:Y:S01]  /*1560*/  SEL R226, R226, 0xffffffc0, !P2 ;  /* 0xffffffc0e2e27807 */ /* 0x000fe20005000000 */
[C---:B------:R-:W-:Y:S01]  /*1570*/  VIADD R15, R222.reuse, 0xa0 ;  /* 0x000000a0de0f7836 */ /* 0x040fe20000000000 */
[----:B------:R1:W-:Y:S01]  /*1580*/  STL [R1+0x2c], R5 ;  /* 0x00002c0501007387 */ /* 0x0003e20000100800 */
[C---:B------:R-:W-:Y:S01]  /*1590*/  VIADD R11, R222.reuse, 0xb8 ;  /* 0x000000b8de0b7836 */ /* 0x040fe20000000000 */
[----:B------:R-:W-:Y:S01]  /*15a0*/  SHF.R.S32.HI R19, RZ, 0x1f, R18 ;  /* 0x0000001fff137819 */ /* 0x000fe20000011412 */
[----:B0-----:R-:W-:Y:S01]  /*15b0*/  IMAD R4, R3, 0x2, R2 ;  /* 0x0000000203047824 */ /* 0x001fe200078e0202 */
[----:B------:R-:W-:Y:S01]  /*15c0*/  SHF.R.S32.HI R3, RZ, 0x1f, R222 ;  /* 0x0000001fff037819 */ /* 0x000fe200000114de */
[C---:B------:R-:W-:Y:S01]  /*15d0*/  VIADD R8, R222.reuse, 0xd0 ;  /* 0x000000d0de087836 */ /* 0x040fe20000000000 */
[----:B------:R-:W-:Y:S01]  /*15e0*/  SHF.R.S32.HI R193, RZ, 0x1f, R22 ;  /* 0x0000001fffc17819 */ /* 0x000fe20000011416 */
[C---:B------:R-:W-:Y:S01]  /*15f0*/  VIADD R39, R222.reuse, 0x8 ;  /* 0x00000008de277836 */ /* 0x040fe20000000000 */
[----:B------:R-:W-:Y:S01]  /*1600*/  STL [R1+0x5c], R4 ;  /* 0x00005c0401007387 */ /* 0x000fe20000100800 */
[----:B------:R-:W-:-:S02]  /*1610*/  VIADD R37, R222, 0x18 ;  /* 0x00000018de257836 */ /* 0x000fc40000000000 */
[C---:B-1----:R-:W-:Y:S01]  /*1620*/  VIADD R5, R222.reuse, 0xe8 ;  /* 0x000000e8de057836 */ /* 0x042fe20000000000 */
[----:B------:R0:W-:Y:S01]  /*1630*/  STL [R1+0x60], R0 ;  /* 0x0000600001007387 */ /* 0x0001e20000100800 */
        /* <DEDUP_REMOVED lines=38> */
[----:B------:R-:W-:Y:S01]  /*18a0*/  IMAD.IADD R227, R227, 0x1, R226 ;  /* 0x00000001e3e37824 */ /* 0x000fe200078e02e2 */
        /* <DEDUP_REMOVED lines=12> */
[----:B------:R-:W-:-:S07]  /*1970*/  SHF.R.S32.HI R0, RZ, 0x1f, R3 ;  /* 0x0000001fff007819 */ /* 0x000fce0000011403 */
.L_x_1380:
[----:B01-34-:R-:W0:Y:S01]  /*1980*/  LDC.64 R4, c[0x0][0xd88] ;  /* 0x00036200ff047b82 */ /* 0x01be220000000a00 */
[----:B------:R-:W-:Y:S01]  /*1990*/  ULDC.64 UR4, c[0x0][0xb20] ;  /* 0x0002c80000047ab9 */ /* 0x000fe20000000a00 */
[----:B------:R-:W-:Y:S01]  /*19a0*/  ULDC.64 UR8, c[0x0][0xb10] ;  /* 0x0002c40000087ab9 */ /* 0x000fe20000000a00 */
[----:B------:R-:W-:Y:S01]  /*19b0*/  ULDC.64 UR6, c[0x0][0xb00] ;  /* 0x0002c00000067ab9 */ /* 0x000fe20000000a00 */
[----:B0-----:R-:W-:-:S05]  /*19c0*/  IMAD.WIDE R4, R87, 0x4, R4 ;  /* 0x0000000457047825 */ /* 0x001fca00078e0204 */
[----:B--2---:R-:W2:Y:S01]  /*19d0*/  LDG.E R26, desc[UR42][R4.64] ;  /* 0x0000002a041a7981 */ /* 0x004ea2000c1e1900 */
[----:B------:R-:W-:Y:S01]  /*19e0*/  ISETP.NE.U32.AND P2, PT, RZ, UR4, PT ;  /* 0x00000004ff007c0c */ /* 0x000fe2000bf45070 */
[----:B------:R-:W-:Y:S01]  /*19f0*/  IMAD.MOV.U32 R8, RZ, RZ, RZ ;  /* 0x000000ffff087224 */ /* 0x000fe200078e00ff */
        /* <DEDUP_REMOVED lines=51> */
.L_x_1251:
[----:B------:R-:W-:Y:S02]  /*1d30*/  IMAD.U32 R36, RZ, RZ, UR5 ;  /* 0x00000005ff247e24 */ /* 0x000fe4000f8e00ff */
[----:B------:R-:W-:Y:S01]  /*1d40*/  IMAD.U32 R25, RZ, RZ, UR4 ;  /* 0x00000004ff197e24 */ /* 0x000fe2000f8e00ff */
[----:B------:R-:W-:Y:S06]  /*1d50*/  @!P2 BRA `(.L_x_1252) ;  /* 0x000000000010a947 */ /* 0x000fec0003800000 */
[----:B------:R-:W-:-:S04]  /*1d60*/  IADD3 R4, P0, R28, UR8, RZ ;  /* 0x000000081c047c10 */ /* 0x000fc8000ff1e0ff */
[----:B------:R-:W-:-:S05]  /*1d70*/  IADD3.X R5, R27, UR9, RZ, P0, !PT ;  /* 0x000000091b057c10 */ /* 0x000fca00087fe4ff */
[----:B------:R0:W5:Y:S01]  /*1d80*/  LDG.E R25, desc[UR42][R4.64] ;  /* 0x0000002a04197981 */ /* 0x000162000c1e1900 */
[----:B------:R-:W-:Y:S05]  /*1d90*/  BRA `(.L_x_1253) ;  /* 0x0000000000107947 */ /* 0x000fea0003800000 */
.L_x_1252:
[----:B------:R-:W-:Y:S05]  /*1da0*/  @!P0 BRA `(.L_x_1253) ;  /* 0x00000000000c8947 */ /* 0x000fea0003800000 */
[----:B------:R-:W2:Y:S04]  /*1db0*/  LDG.E R0, desc[UR42][R4.64] ;  /* 0x0000002a04007981 */ /* 0x000ea8000c1e1900 */
[----:B------:R-:W2:Y:S02]  /*1dc0*/  LDG.E R25, desc[UR42][R4.64+0x4] ;  /* 0x0000042a04197981 */ /* 0x000ea4000c1e1900 */
[----:B--2---:R-:W-:-:S07]  /*1dd0*/  IMAD.IADD R25, R25, 0x1, -R0 ;  /* 0x0000000119197824 */ /* 0x004fce00078e0a00 */
.L_x_1253:
        /* <DEDUP_REMOVED lines=19> */
[----:B------:R0:W-:Y:S04]  /*1f10*/  STL [R1+0x48], R12 ;  /* 0x0000480c01007387 */ /* 0x0001e80000100800 */
[----:B------:R0:W-:Y:S01]  /*1f20*/  STL [R1+0x34], R6 ;  /* 0x0000340601007387 */ /* 0x0001e20000100800 */
[----:B--2---:R-:W-:-:S04]  /*1f30*/  @P0 IMAD.IADD R36, R3, 0x1, -R0 ;  /* 0x0000000103240824 */ /* 0x004fc800078e0a00 */
[----:B------:R-:W-:-:S04]  /*1f40*/  IMAD.IADD R84, R11, 0x1, R36 ;  /* 0x000000010b547824 */ /* 0x000fc800078e0224 */
[C---:B------:R-:W-:Y:S01]  /*1f50*/  VIADD R0, R84.reuse, 0x3f ;  /* 0x0000003f54007836 */ /* 0x040fe20000000000 */
[----:B------:R-:W-:-:S04]  /*1f60*/  ISETP.GE.AND P3, PT, R84, 0x1, PT ;  /* 0x000000015400780c */ /* 0x000fc80003f66270 */
[----:B------:R-:W-:-:S04]  /*1f70*/  SHF.R.S32.HI R3, RZ, 0x1f, R0 ;  /* 0x0000001fff037819 */ /* 0x000fc80000011400 */
[----:B------:R-:W-:Y:S01]  /*1f80*/  LEA.HI R3, R3, R0, RZ, 0x6 ;  /* 0x0000000003037211 */ /* 0x000fe200078f30ff */
[----:B------:R-:W-:-:S03]  /*1f90*/  IMAD.MOV.U32 R0, RZ, RZ, RZ ;  /* 0x000000ffff007224 */ /* 0x000fc600078e00ff */
        /* <DEDUP_REMOVED lines=32> */
.L_x_1255:
[----:B------:R-:W-:Y:S05]  /*21a0*/  BSYNC B0 ;  /* 0x0000000000007941 */ /* 0x000fea0003800000 */
.L_x_1254:
        /* <DEDUP_REMOVED lines=36> */
.L_x_1258:
[----:B------:R-:W-:Y:S05]  /*23f0*/  BSYNC B6 ;  /* 0x0000000000067941 */ /* 0x000fea0003800000 */
.L_x_1257:
        /* <DEDUP_REMOVED lines=20> */
.L_x_1260:
[----:B------:R-:W-:Y:S05]  /*2540*/  BSYNC B6 ;  /* 0x0000000000067941 */ /* 0x000fea0003800000 */
.L_x_1259:
        /* <DEDUP_REMOVED lines=8> */
[----:B------:R-:W-:Y:S01]  /*25d0*/  SHF.R.S32.HI R7, RZ, 0x1f, R185 ;  /* 0x0000001fff077819 */ /* 0x000fe200000114b9 */
[----:B------:R-:W3:Y:S01]  /*25e0*/  S2R R12, SR_TID.X ;  /* 0x00000000000c7919 */ /* 0x000ee20000002100 */
[----:B------:R-:W-:-:S02]  /*25f0*/  @P0 IADD3.X R5, R27, UR5, RZ, P1, !PT ;  /* 0x000000051b050c10 */ /* 0x000fc40008ffe4ff */
[--C-:B------:R-:W-:Y:S01]  /*2600*/  SHF.R.S32.HI R189, RZ, 0x1f, R188.reuse ;  /* 0x0000001fffbd7819 */ /* 0x100fe200000114bc */
[----:B------:R-:W-:Y:S01]  /*2610*/  IMAD.SHL.U32 R38, R191, 0x40, RZ ;  /* 0x00000040bf267824 */ /* 0x000fe200078e00ff */
[----:B------:R-:W-:Y:S01]  /*2620*/  ULDC UR4, c[0x0][0x2f4] ;  /* 0x0000bd0000047ab9 */ /* 0x000fe20000000800 */
[----:B------:R4:W3:Y:S01]  /*2630*/  @P0 LDG.E R0, desc[UR42][R4.64] ;  /* 0x0000002a04000981 */ /* 0x0008e2000c1e1900 */
[-C--:B-1----:R-:W-:Y:S01]  /*2640*/  IMAD R6, R7, R40.reuse, RZ ;  /* 0x0000002807067224 */ /* 0x082fe200078e02ff */
[----:B------:R-:W-:Y:S01]  /*2650*/  SHF.L.U64.HI R39, R40, 0x6, R41 ;  /* 0x0000000628277819 */ /* 0x000fe20000010229 */
[-C--:B------:R-:W-:Y:S01]  /*2660*/  IMAD.WIDE.U32 R20, R185, R40.reuse, R188 ;  /* 0x00000028b9147225 */ /* 0x080fe200078e00bc */
[----:B------:R-:W-:Y:S02]  /*2670*/  LOP3.LUT R38, R38, 0x1c0, RZ, 0xc0, !PT ;  /* 0x000001c026267812 */ /* 0x000fe400078ec0ff */
[----:B------:R-:W-:Y:S01]  /*2680*/  ISETP.GE.AND P1, PT, R22, UR4, PT ;  /* 0x0000000416007c0c */ /* 0x000fe2000bf26270 */
[----:B0-----:R-:W-:Y:S01]  /*2690*/  VIADD R8, R3, 0xffffff80 ;  /* 0xffffff8003087836 */ /* 0x001fe20000000000 */
[----:B--2---:R-:W-:Y:S01]  /*26a0*/  ISETP.GE.AND P2, PT, R18, R45, PT ;  /* 0x0000002d1200720c */ /* 0x004fe20003f46270 */
[----:B------:R-:W-:Y:S01]  /*26b0*/  IMAD.WIDE.U32 R28, R185, R40, R18 ;  /* 0x00000028b91c7225 */ /* 0x000fe200078e0012 */
[----:B----4-:R-:W0:Y:S01]  /*26c0*/  LDC.64 R4, c[0x0][0x408] ;  /* 0x00010200ff047b82 */ /* 0x010e220000000a00 */
[----:B------:R-:W-:-:S02]  /*26d0*/  SHF.R.U32.HI R42, RZ, 0x3, R38 ;  /* 0x00000003ff2a7819 */ /* 0x000fc40000011626 */
[----:B------:R-:W-:Y:S02]  /*26e0*/  SHF.R.S32.HI R3, RZ, 0x1f, R8 ;  /* 0x0000001fff037819 */ /* 0x000fe40000011408 */
[----:B------:R-:W-:Y:S02]  /*26f0*/  LOP3.LUT R16, R16, 0xfffffffe, RZ, 0xc0, !PT ;  /* 0xfffffffe10107812 */ /* 0x000fe400078ec0ff */
[----:B------:R-:W-:Y:S01]  /*2700*/  LEA.HI R9, R3, R8, RZ, 0x2 ;  /* 0x0000000803097211 */ /* 0x000fe200078f10ff */
[----:B------:R-:W-:Y:S01]  /*2710*/  IMAD.IADD R3, R24, 0x1, R25 ;  /* 0x0000000118037824 */ /* 0x000fe200078e0219 */
[----:B------:R-:W-:Y:S02]  /*2720*/  ISETP.GE.AND P0, PT, R18, UR4, PT ;  /* 0x0000000412007c0c */ /* 0x000fe4000bf06270 */
[----:B------:R-:W-:Y:S01]  /*2730*/  LOP3.LUT R11, R9, 0xfffffffc, RZ, 0xc0, !PT ;  /* 0xfffffffc090b7812 */ /* 0x000fe200078ec0ff */
[----:B------:R-:W-:Y:S01]  /*2740*/  IMAD R9, R185, R41, R6 ;  /* 0x00000029b9097224 */ /* 0x000fe200078e0206 */
[----:B------:R-:W-:-:S03]  /*2750*/  @P2 LOP3.LUT R16, R16, 0x1, RZ, 0xfc, !PT ;  /* 0x0000000110102812 */ /* 0x000fc600078efcff */
[----:B------:R-:W-:Y:S01]  /*2760*/  IMAD.IADD R21, R21, 0x1, R9 ;  /* 0x0000000115157824 */ /* 0x000fe200078e0209 */
[----:B---3--:R-:W-:Y:S01]  /*2770*/  SHF.R.U32.HI R12, RZ, 0x7, R12 ;  /* 0x00000007ff0c7819 */ /* 0x008fe2000001160c */
[----:B------:R-:W-:Y:S01]  /*2780*/  IMAD.IADD R29, R9, 0x1, R29 ;  /* 0x00000001091d7824 */ /* 0x000fe200078e021d */
[----:B-----5:R-:W-:Y:S01]  /*2790*/  SHF.R.S32.HI R9, RZ, 0x1f, R86 ;  /* 0x0000001fff097819 */ /* 0x020fe20000011456 */
[----:B------:R-:W-:Y:S01]  /*27a0*/  IMAD.IADD R10, R8, 0x1, -R11 ;  /* 0x00000001080a7824 */ /* 0x000fe200078e0a0b */
[----:B------:R-:W-:Y:S01]  /*27b0*/  LOP3.LUT R16, R16, 0xfffffffd, RZ, 0xc0, !PT ;  /* 0xfffffffd10107812 */ /* 0x000fe200078ec0ff */
[----:B------:R-:W-:-:S03]  /*27c0*/  IMAD.WIDE.U32 R20, R86, R40, R20 ;  /* 0x0000002856147225 */ /* 0x000fc600078e0014 */
[----:B------:R-:W-:Y:S01]  /*27d0*/  @P1 LOP3.LUT R16, R16, 0x2, RZ, 0xfc, !PT ;  /* 0x0000000210101812 */ /* 0x000fe200078efcff */
[----:B0-----:R-:W-:Y:S01]  /*27e0*/  IMAD R6, R7, R4, RZ ;  /* 0x0000000407067224 */ /* 0x001fe200078e02ff */
[----:B------:R-:W-:Y:S01]  /*27f0*/  SEL R7, R45, RZ, P2 ;  /* 0x000000ff2d077207 */ /* 0x000fe20001000000 */
[C---:B------:R-:W-:Y:S02]  /*2800*/  IMAD R8, R9.reuse, R40, RZ ;  /* 0x0000002809087224 */ /* 0x040fe400078e02ff */
[-C--:B------:R-:W-:Y:S02]  /*2810*/  IMAD R9, R9, R4.reuse, RZ ;  /* 0x0000000409097224 */ /* 0x080fe400078e02ff */
[----:B------:R-:W-:Y:S02]  /*2820*/  IMAD.IADD R7, R18, 0x1, R7 ;  /* 0x0000000112077824 */ /* 0x000fe400078e0207 */
[C---:B------:R-:W-:Y:S02]  /*2830*/  IMAD R11, R185.reuse, R5, R6 ;  /* 0x00000005b90b7224 */ /* 0x040fe400078e0206 */
[C---:B------:R-:W-:Y:S01]  /*2840*/  IMAD R49, R86.reuse, R41, R8 ;  /* 0x0000002956317224 */ /* 0x040fe200078e0208 */
[----:B------:R-:W-:Y:S01]  /*2850*/  SHF.R.S32.HI R6, RZ, 0x1f, R7 ;  /* 0x0000001fff067819 */ /* 0x000fe20000011407 */
[----:B------:R-:W-:Y:S01]  /*2860*/  IMAD R9, R86, R5, R9 ;  /* 0x0000000556097224 */ /* 0x000fe200078e0209 */
[----:B------:R-:W-:Y:S01]  /*2870*/  SHF.L.U64.HI R41, R4, 0x6, R5 ;  /* 0x0000000604297819 */ /* 0x000fe20000010205 */
[----:B------:R-:W-:Y:S01]  /*2880*/  IMAD.WIDE.U32 R30, R185, R4, R188 ;  /* 0x00000004b91e7225 */ /* 0x000fe200078e00bc */
[----:B------:R-:W-:-:S02]  /*2890*/  LOP3.LUT R5, R38, 0x18, R18, 0xf8, !PT ;  /* 0x0000001826057812 */ /* 0x000fc400078ef812 */
[----:B------:R-:W-:Y:S01]  /*28a0*/  LEA.HI R37, R6, R7, RZ, 0x3 ;  /* 0x0000000706257211 */ /* 0x000fe200078f18ff */
[----:B------:R-:W-:Y:S01]  /*28b0*/  IMAD.WIDE.U32 R32, R185, R4, R18 ;  /* 0x00000004b9207225 */ /* 0x000fe200078e0012 */
[----:B------:R-:W-:Y:S02]  /*28c0*/  LOP3.LUT R46, R5, R42, RZ, 0x3c, !PT ;  /* 0x0000002a052e7212 */ /* 0x000fe400078e3cff */
[----:B------:R-:W-:Y:S01]  /*28d0*/  LOP3.LUT R5, R38, 0x38, R37, 0xf8, !PT ;  /* 0x0000003826057812 */ /* 0x000fe200078ef825 */
[----:B------:R-:W-:Y:S01]  /*28e0*/  IMAD.IADD R31, R31, 0x1, R11 ;  /* 0x000000011f1f7824 */ /* 0x000fe200078e020b */
[----:B------:R-:W-:Y:S01]  /*28f0*/  LOP3.LUT R51, R37, 0xfffffff8, RZ, 0xc0, !PT ;  /* 0xfffffff825337812 */ /* 0x000fe200078ec0ff */
[----:B------:R-:W-:Y:S02]  /*2900*/  IMAD.IADD R33, R11, 0x1, R33 ;  /* 0x000000010b217824 */ /* 0x000fe400078e0221 */
[----:B------:R-:W-:Y:S01]  /*2910*/  IMAD.WIDE.U32 R30, R86, R4, R30 ;  /* 0x00000004561e7225 */ /* 0x000fe200078e001e */
[----:B------:R-:W-:-:S03]  /*2920*/  SHF.R.S32.HI R54, RZ, 0x1f, R51 ;  /* 0x0000001fff367819 */ /* 0x000fc60000011433 */
[----:B------:R-:W-:-:S04]  /*2930*/  IMAD.WIDE.U32 R32, R86, R4, R32 ;  /* 0x0000000456207225 */ /* 0x000fc800078e0020 */
[----:B------:R-:W-:Y:S01]  /*2940*/  IMAD.SHL.U32 R43, R4, 0x40, RZ ;  /* 0x00000040042b7824 */ /* 0x000fe200078e00ff */
[----:B------:R-:W-:Y:S01]  /*2950*/  LOP3.LUT R4, R5, R42, RZ, 0x3c, !PT ;  /* 0x0000002a05047212 */ /* 0x000fe200078e3cff */
[----:B------:R-:W-:-:S04]  /*2960*/  IMAD.WIDE.U32 R28, R86, R40, R28 ;  /* 0x00000028561c7225 */ /* 0x000fc800078e001c */
[----:B------:R-:W-:Y:S02]  /*2970*/  IMAD.IADD R48, R21, 0x1, R49 ;  /* 0x0000000115307824 */ /* 0x000fe400078e0231 */
[----:B------:R-:W-:Y:S02]  /*2980*/  IMAD.SHL.U32 R40, R40, 0x40, RZ ;  /* 0x0000004028287824 */ /* 0x000fe400078e00ff */
[----:B------:R-:W-:Y:S02]  /*2990*/  VIADD R44, R12, 0x8 ;  /* 0x000000080c2c7836 */ /* 0x000fe40000000000 */
[----:B------:R-:W-:Y:S02]  /*29a0*/  IMAD.SHL.U32 R45, R45, 0x2, RZ ;  /* 0x000000022d2d7824 */ /* 0x000fe400078e00ff */
[----:B------:R-:W-:Y:S02]  /*29b0*/  IMAD R46, R223, 0x200, R46 ;  /* 0x00000200df2e7824 */ /* 0x000fe400078e022e */
[----:B------:R-:W-:-:S02]  /*29c0*/  IMAD R47, R10, 0x40, R185 ;  /* 0x000000400a2f7824 */ /* 0x000fc400078e02b9 */
[----:B------:R-:W-:Y:S02]  /*29d0*/  IMAD.IADD R49, R49, 0x1, R29 ;  /* 0x0000000131317824 */ /* 0x000fe400078e021d */
[----:B------:R-:W-:Y:S02]  /*29e0*/  IMAD.IADD R50, R31, 0x1, R9 ;  /* 0x000000011f327824 */ /* 0x000fe400078e0209 */
[----:B------:R-:W-:Y:S02]  /*29f0*/  IMAD.IADD R52, R9, 0x1, R33 ;  /* 0x0000000109347824 */ /* 0x000fe400078e0221 */
[----:B------:R-:W-:Y:S01]  /*2a00*/  IMAD R55, R223, 0x200, R4 ;  /* 0x00000200df377824 */ /* 0x000fe200078e0204 */
[----:B------:R-:W-:-:S07]  /*2a10*/  SHF.R.S32.HI R53, RZ, 0x1f, R0 ;  /* 0x0000001fff357819 */ /* 0x000fce0000011400 */
.L_x_1293:
        /* <DEDUP_REMOVED lines=28> */
[----:B------:R-:W-:Y:S01]  /*2be0*/  BSSY B0, `(.L_x_1261) ;  /* 0x00001b1000007945 */ /* 0x000fe20003800000 */
[----:B------:R-:W-:Y:S01]  /*2bf0*/  IMAD.IADD R7, R46, 0x1, R64 ;  /* 0x000000012e077824 */ /* 0x000fe200078e0240 */
[----:B------:R0:W5:Y:S01]  /*2c00*/  @!P1 LDG.E R59, desc[UR42][R4.64] ;  /* 0x0000002a043b9981 */ /* 0x000162000c1e1900 */
[----:B------:R-:W-:Y:S01]  /*2c10*/  ISETP.GT.AND P1, PT, R11, R35, PT ;  /* 0x000000230b00720c */ /* 0x000fe20003f24270 */
[----:B------:R-:W-:-:S02]  /*2c20*/  IMAD.MOV.U32 R34, RZ, RZ, R11 ;  /* 0x000000ffff227224 */ /* 0x000fc400078e000b */
[----:B------:R-:W-:Y:S01]  /*2c30*/  IMAD R10, R7, 0x2, R2 ;  /* 0x00000002070a7824 */ /* 0x000fe200078e0202 */
[----:B------:R-:W-:Y:S09]  /*2c40*/  @!P2 BRA `(.L_x_1262) ;  /* 0x0000001400d4a947 */ /* 0x000ff20003800000 */
        /* <DEDUP_REMOVED lines=57> */
.L_x_1265:
[----:B------:R-:W-:Y:S05]  /*2fe0*/  BSYNC B1 ;  /* 0x0000000000017941 */ /* 0x000fea0003800000 */
.L_x_1264:
        /* <DEDUP_REMOVED lines=16> */
.L_x_1266:
[----:B------:R-:W-:Y:S01]  /*30f0*/  IMAD R58, R23, 0x8, R2 ;  /* 0x00000008173a7824 */ /* 0x000fe200078e0202 */
[----:B------:R-:W-:Y:S01]  /*3100*/  SHF.L.U32 R65, R187, 0x1f, RZ ;  /* 0x0000001fbb417819 */ /* 0x000fe200000006ff */
[----:B------:R-:W-:Y:S03]  /*3110*/  BSSY B1, `(.L_x_1267) ;  /* 0x0000003000017945 */ /* 0x000fe60003800000 */
[----:B------:R-:W0:Y:S02]  /*3120*/  SYNCS.PHASECHK.TRANS64.TRYWAIT P4, [R58+URZ+0x38890], R65 ;  /* 0x038890413a0075a7 */ /* 0x000e24000808017f */
[----:B0-----:R-:W-:Y:S05]  /*3130*/  @!P4 BRA `(.L_x_1268) ;  /* 0x000001b0004cc947 */ /* 0x001fea0003800000 */
.L_x_1515:
[----:B------:R-:W-:Y:S05]  /*3140*/  BSYNC B1 ;  /* 0x0000000000017941 */ /* 0x000fea0003800000 */
.L_x_1267:
[----:B------:R-:W-:-:S03]  /*3150*/  UMOV UR4, 0xffffffff ;  /* 0xffffffff00047882 */ /* 0x000fc60000000000 */
[----:B------:R-:W-:Y:S05]  /*3160*/  BRA.DIV UR4, `(.L_x_1269) ;  /* 0x000001b204547947 */ /* 0x000fea000b800000 */
[----:B------:R1:W2:Y:S04]  /*3170*/  SHFL.IDX PT, R69, R13, RZ, 0x1c1f ;  /* 0x001c1fff0d457589 */ /* 0x0002a800000e0000 */
[----:B------:R1:W3:Y:S02]  /*3180*/  SHFL.IDX PT, R14, R66, RZ, 0x1c1f ;  /* 0x001c1fff420e7589 */ /* 0x0002e400000e0000 */
.L_x_1519:
[----:B------:R-:W-:Y:S05]  /*3190*/  @P2 BRA `(.L_x_1270) ;  /* 0x0000001400542947 */ /* 0x000fea0003800000 */
[----:B------:R-:W-:Y:S04]  /*31a0*/  BSSY B1, `(.L_x_1271) ;  /* 0x0000034000017945 */ /* 0x000fe80003800000 */
[----:B------:R-:W-:Y:S05]  /*31b0*/  @P0 BRA `(.L_x_1272) ;  /* 0x0000000000c80947 */ /* 0x000fea0003800000 */
[----:B------:R4:W0:Y:S01]  /*31c0*/  LDS.128 R4, [R10+0x22400] ;  /* 0x022400000a047984 */ /* 0x0008220000000c00 */
[----:B------:R-:W-:Y:S01]  /*31d0*/  ISETP.GE.AND P2, PT, R188, R67, PT ;  /* 0x00000043bc00720c */ /* 0x000fe20003f46270 */
[----:B------:R-:W-:-:S12]  /*31e0*/  BSSY B2, `(.L_x_1273) ;  /* 0x000002c000027945 */ /* 0x000fd80003800000 */
[----:B----4-:R-:W-:Y:S05]  /*31f0*/  @P2 BRA `(.L_x_1274) ;  /* 0x0000000000a82947 */ /* 0x010fea0003800000 */
[----:B------:R-:W-:Y:S01]  /*3200*/  SHF.R.U64 R12, R56, 0x10, R57 ;  /* 0x00000010380c7819 */ /* 0x000fe20000001239 */
[--C-:B0-----:R-:W-:Y:S01]  /*3210*/  HADD2.F32 R10, -RZ, R5.reuse.H1_H1 ;  /* 0x30000005ff0a7230 */ /* 0x101fe20000004100 */
[----:B------:R-:W-:Y:S01]  /*3220*/  SHF.R.U64 R11, R26, 0x10, R27 ;  /* 0x000000101a0b7819 */ /* 0x000fe2000000121b */
[----:B------:R-:W-:Y:S02]  /*3230*/  HADD2.F32 R5, -RZ, R5.H0_H0 ;  /* 0x20000005ff057230 */ /* 0x000fe40000004100 */
[----:B------:R-:W-:Y:S02]  /*3240*/  HADD2.F32 R12, -RZ, R12.H0_H0 ;  /* 0x2000000cff0c7230 */ /* 0x000fe40000004100 */
[----:B------:R-:W-:-:S03]  /*3250*/  HADD2.F32 R11, -RZ, R11.H0_H0 ;  /* 0x2000000bff0b7230 */ /* 0x000fc60000004100 */
[CC--:B-1----:R-:W-:Y:S01]  /*3260*/  FMUL.FTZ R13, R5.reuse, R12.reuse ;  /* 0x0000000c050d7220 */ /* 0x0c2fe20000410000 */
[C---:B------:R-:W-:Y:S01]  /*3270*/  FMUL.FTZ R26, R10.reuse, R12 ;  /* 0x0000000c0a1a7220 */ /* 0x040fe20000410000 */
[----:B------:R-:W-:Y:S02]  /*3280*/  HADD2.F32 R12, -RZ, R7.H1_H1 ;  /* 0x30000007ff0c7230 */ /* 0x000fe40000004100 */
[-C--:B------:R-:W-:Y:S01]  /*3290*/  FFMA.FTZ R10, R10, R11.reuse, R13 ;  /* 0x0000000b0a0a7223 */ /* 0x080fe2000001000d */
[----:B------:R-:W-:Y:S01]  /*32a0*/  SHF.R.U32.HI R13, RZ, 0x10, R57 ;  /* 0x00000010ff0d7819 */ /* 0x000fe20000011639 */
[----:B------:R-:W-:Y:S01]  /*32b0*/  FFMA.FTZ R5, R5, R11, -R26 ;  /* 0x0000000b05057223 */ /* 0x000fe2000001081a */
[----:B------:R-:W-:Y:S01]  /*32c0*/  SHF.R.U32.HI R26, RZ, 0x10, R27 ;  /* 0x00000010ff1a7819 */ /* 0x000fe2000001161b */
[----:B------:R-:W-:Y:S02]  /*32d0*/  IMAD.MOV.U32 R11, RZ, RZ, R4 ;  /* 0x000000ffff0b7224 */ /* 0x000fe400078e0004 */
[----:B------:R-:W-:Y:S01]  /*32e0*/  HADD2.F32 R13, -RZ, R13.H0_H0 ;  /* 0x2000000dff0d7230 */ /* 0x000fe20000004100 */
[----:B------:R-:W-:Y:S01]  /*32f0*/  F2FP.F16.F32.PACK_AB R5, R10, R5 ;  /* 0x000000050a05723e */ /* 0x000fe200000000ff */
[----:B------:R-:W-:-:S02]  /*3300*/  HADD2.F32 R4, -RZ, R7.H0_H0 ;  /* 0x20000007ff047230 */ /* 0x000fc40000004100 */
[----:B------:R-:W-:Y:S02]  /*3310*/  HADD2.F32 R7, -RZ, R26.H0_H0 ;  /* 0x2000001aff077230 */ /* 0x000fe40000004100 */
[-C--:B------:R-:W-:Y:S01]  /*3320*/  FMUL.FTZ R15, R12, R13.reuse ;  /* 0x0000000d0c0f7220 */ /* 0x080fe20000410000 */
[----:B------:R-:W-:-:S03]  /*3330*/  FMUL.FTZ R13, R4, R13 ;  /* 0x0000000d040d7220 */ /* 0x000fc60000410000 */
[-C--:B------:R-:W-:Y:S01]  /*3340*/  FFMA.FTZ R4, R4, R7.reuse, -R15 ;  /* 0x0000000704047223 */ /* 0x080fe2000001080f */
[----:B------:R-:W-:Y:S02]  /*3350*/  HADD2.F32 R15, -RZ, R72.H0_H0 ;  /* 0x20000048ff0f7230 */ /* 0x000fe40000004100 */
[----:B------:R-:W-:Y:S01]  /*3360*/  FFMA.FTZ R7, R12, R7, R13 ;  /* 0x000000070c077223 */ /* 0x000fe2000001000d */
[----:B------:R-:W-:Y:S02]  /*3370*/  IMAD.MOV.U32 R12, RZ, RZ, R6 ;  /* 0x000000ffff0c7224 */ /* 0x000fe400078e0006 */
[--C-:B------:R-:W-:Y:S02]  /*3380*/  HADD2.F32 R6, -RZ, R11.reuse.H1_H1 ;  /* 0x3000000bff067230 */ /* 0x100fe40000004100 */
[----:B------:R-:W-:Y:S01]  /*3390*/  HADD2.F32 R11, -RZ, R11.H0_H0 ;  /* 0x2000000bff0b7230 */ /* 0x000fe20000004100 */
[----:B------:R-:W-:Y:S01]  /*33a0*/  F2FP.F16.F32.PACK_AB R7, R7, R4 ;  /* 0x000000040707723e */ /* 0x000fe200000000ff */
[----:B------:R-:W-:-:S02]  /*33b0*/  HADD2.F32 R13, -RZ, R70.H0_H0 ;  /* 0x20000046ff0d7230 */ /* 0x000fc40000004100 */
[-C--:B------:R-:W-:Y:S01]  /*33c0*/  FMUL.FTZ R26, R6, R15.reuse ;  /* 0x0000000f061a7220 */ /* 0x080fe20000410000 */
[----:B------:R-:W-:-:S03]  /*33d0*/  FMUL.FTZ R15, R11, R15 ;  /* 0x0000000f0b0f7220 */ /* 0x000fc60000410000 */
[-C--:B------:R-:W-:Y:S01]  /*33e0*/  FFMA.FTZ R26, R11, R13.reuse, -R26 ;  /* 0x0000000d0b1a7223 */ /* 0x080fe2000001081a */
[----:B------:R-:W-:Y:S02]  /*33f0*/  HADD2.F32 R11, -RZ, R70.H1_H1 ;  /* 0x30000046ff0b7230 */ /* 0x000fe40000004100 */
[----:B------:R-:W-:Y:S01]  /*3400*/  FFMA.FTZ R15, R6, R13, R15 ;  /* 0x0000000d060f7223 */ /* 0x000fe2000001000f */
[----:B------:R-:W-:Y:S02]  /*3410*/  HADD2.F32 R13, -RZ, R72.H1_H1 ;  /* 0x30000048ff0d7230 */ /* 0x000fe40000004100 */
[--C-:B------:R-:W-:Y:S02]  /*3420*/  HADD2.F32 R6, -RZ, R12.reuse.H1_H1 ;  /* 0x3000000cff067230 */ /* 0x100fe40000004100 */
[----:B------:R-:W-:Y:S01]  /*3430*/  HADD2.F32 R12, -RZ, R12.H0_H0 ;  /* 0x2000000cff0c7230 */ /* 0x000fe20000004100 */
[----:B------:R-:W-:Y:S02]  /*3440*/  F2FP.F16.F32.PACK_AB R4, R15, R26 ;  /* 0x0000001a0f04723e */ /* 0x000fe400000000ff */
[----:B------:R-:W-:-:S02]  /*3450*/  FMUL.FTZ R27, R6, R13 ;  /* 0x0000000d061b7220 */ /* 0x000fc40000410000 */
[C---:B------:R-:W-:Y:S02]  /*3460*/  FMUL.FTZ R13, R12.reuse, R13 ;  /* 0x0000000d0c0d7220 */ /* 0x040fe40000410000 */
[-C--:B------:R-:W-:Y:S02]  /*3470*/  FFMA.FTZ R27, R12, R11.reuse, -R27 ;  /* 0x0000000b0c1b7223 */ /* 0x080fe4000001081b */
[----:B------:R-:W-:-:S05]  /*3480*/  FFMA.FTZ R6, R6, R11, R13 ;  /* 0x0000000b06067223 */ /* 0x000fca000001000d */
[----:B------:R-:W-:-:S07]  /*3490*/  F2FP.F16.F32.PACK_AB R6, R6, R27 ;  /* 0x0000001b0606723e */ /* 0x000fce00000000ff */
.L_x_1274:
[----:B------:R-:W-:Y:S05]  /*34a0*/  BSYNC B2 ;  /* 0x0000000000027941 */ /* 0x000fea0003800000 */
.L_x_1273:
[----:B---3--:R-:W-:-:S04]  /*34b0*/  LEA R10, P2, R18, R14, 0x1 ;  /* 0x0000000e120a7211 */ /* 0x008fc800078408ff */
[----:B--2---:R-:W-:-:S05]  /*34c0*/  LEA.HI.X R11, R18, R69, R19, 0x1, P2 ;  /* 0x00000045120b7211 */ /* 0x004fca00010f0c13 */
[----:B0-----:R4:W-:Y:S04]  /*34d0*/  ST.E.128 desc[UR42][R10.64], R4 ;  /* 0x000000040a007985 */ /* 0x0019e8000c101d2a */
.L_x_1272:
[----:B------:R-:W-:Y:S05]  /*34e0*/  BSYNC B1 ;  /* 0x0000000000017941 */ /* 0x000fea0003800000 */
.L_x_1271:
        /* <DEDUP_REMOVED lines=13> */
[----:B------:R-:W-:Y:S01]  /*35c0*/  SHF.R.U64 R12, R8, 0x10, R9 ;  /* 0x00000010080c7819 */ /* 0x000fe20000001209 */
[----:B--2---:R-:W-:Y:S01]  /*35d0*/  IMAD.MOV.U32 R8, RZ, RZ, R7 ;  /* 0x000000ffff087224 */ /* 0x004fe200078e0007 */
[--C-:B------:R-:W-:Y:S01]  /*35e0*/  SHF.R.U64 R14, R24, 0x10, R25.reuse ;  /* 0x00000010180e7819 */ /* 0x100fe20000001219 */
[--C-:B------:R-:W-:Y:S01]  /*35f0*/  HADD2.F32 R7, -RZ, R5.reuse.H1_H1 ;  /* 0x30000005ff077230 */ /* 0x100fe20000004100 */
[----:B------:R-:W-:Y:S01]  /*3600*/  SHF.R.U32.HI R15, RZ, 0x10, R25 ;  /* 0x00000010ff0f7819 */ /* 0x000fe20000011619 */
[----:B------:R-:W-:Y:S01]  /*3610*/  HADD2.F32 R5, -RZ, R5.H0_H0 ;  /* 0x20000005ff057230 */ /* 0x000fe20000004100 */
[----:B-1----:R-:W-:Y:S01]  /*3620*/  SHF.R.U32.HI R13, RZ, 0x10, R9 ;  /* 0x00000010ff0d7819 */ /* 0x002fe20000011609 */
[----:B------:R-:W-:Y:S02]  /*3630*/  HADD2.F32 R14, -RZ, R14.H0_H0 ;  /* 0x2000000eff0e7230 */ /* 0x000fe40000004100 */
[----:B------:R-:W-:Y:S02]  /*3640*/  HADD2.F32 R15, -RZ, R15.H0_H0 ;  /* 0x2000000fff0f7230 */ /* 0x000fe40000004100 */
[----:B------:R-:W-:-:S02]  /*3650*/  HADD2.F32 R9, -RZ, R8.H1_H1 ;  /* 0x30000008ff097230 */ /* 0x000fc40000004100 */
[-C--:B------:R-:W-:Y:S01]  /*3660*/  FMUL.FTZ R24, R7, R14.reuse ;  /* 0x0000000e07187220 */ /* 0x080fe20000410000 */
[----:B------:R-:W-:Y:S02]  /*3670*/  HADD2.F32 R12, -RZ, R12.H0_H0 ;  /* 0x2000000cff0c7230 */ /* 0x000fe40000004100 */
[----:B------:R-:W-:Y:S01]  /*3680*/  FMUL.FTZ R14, R5, R14 ;  /* 0x0000000e050e7220 */ /* 0x000fe20000410000 */
[----:B------:R-:W-:Y:S02]  /*3690*/  HADD2.F32 R8, -RZ, R8.H0_H0 ;  /* 0x20000008ff087230 */ /* 0x000fe40000004100 */
[-C--:B------:R-:W-:Y:S01]  /*36a0*/  FMUL.FTZ R25, R9, R15.reuse ;  /* 0x0000000f09197220 */ /* 0x080fe20000410000 */
[----:B------:R-:W-:Y:S02]  /*36b0*/  HADD2.F32 R13, -RZ, R13.H0_H0 ;  /* 0x2000000dff0d7230 */ /* 0x000fe40000004100 */
[-C--:B------:R-:W-:Y:S01]  /*36c0*/  FFMA.FTZ R5, R5, R12.reuse, -R24 ;  /* 0x0000000c05057223 */ /* 0x080fe20000010818 */
[----:B------:R-:W-:Y:S01]  /*36d0*/  FFMA.FTZ R14, R7, R12, R14 ;  /* 0x0000000c070e7223 */ /* 0x000fe2000001000e */
[----:B------:R-:W-:Y:S01]  /*36e0*/  FMUL.FTZ R26, R8, R15 ;  /* 0x0000000f081a7220 */ /* 0x000fe20000410000 */
[----:B------:R-:W-:-:S02]  /*36f0*/  HADD2.F32 R12, -RZ, R71.H0_H0 ;  /* 0x20000047ff0c7230 */ /* 0x000fc40000004100 */
[-C--:B------:R-:W-:Y:S01]  /*3700*/  FFMA.FTZ R24, R8, R13.reuse, -R25 ;  /* 0x0000000d08187223 */ /* 0x080fe20000010819 */
[----:B------:R-:W-:Y:S02]  /*3710*/  HADD2.F32 R15, -RZ, R71.H1_H1 ;  /* 0x30000047ff0f7230 */ /* 0x000fe40000004100 */
[----:B------:R-:W-:Y:S01]  /*3720*/  FFMA.FTZ R57, R9, R13, R26 ;  /* 0x0000000d09397223 */ /* 0x000fe2000001001a */
[----:B------:R-:W-:Y:S01]  /*3730*/  HADD2.F32 R7, -RZ, R4.H1_H1 ;  /* 0x30000004ff077230 */ /* 0x000fe20000004100 */
[----:B------:R-:W-:Y:S01]  /*3740*/  F2FP.F16.F32.PACK_AB R5, R14, R5 ;  /* 0x000000050e05723e */ /* 0x000fe200000000ff */
[----:B------:R-:W-:Y:S02]  /*3750*/  HADD2.F32 R8, -RZ, R6.H1_H1 ;  /* 0x30000006ff087230 */ /* 0x000fe40000004100 */
[----:B------:R-:W-:Y:S02]  /*3760*/  HADD2.F32 R4, -RZ, R4.H0_H0 ;  /* 0x20000004ff047230 */ /* 0x000fe40000004100 */
[----:B------:R-:W-:Y:S01]  /*3770*/  FMUL.FTZ R25, R7, R12 ;  /* 0x0000000c07197220 */ /* 0x000fe20000410000 */
[----:B------:R-:W-:-:S02]  /*3780*/  HADD2.F32 R6, -RZ, R6.H0_H0 ;  /* 0x20000006ff067230 */ /* 0x000fc40000004100 */
        /* <DEDUP_REMOVED lines=11> */
[----:B------:R-:W-:-:S07]  /*3840*/  F2FP.F16.F32.PACK_AB R6, R8, R27 ;  /* 0x0000001b0806723e */ /* 0x000fce00000000ff */
.L_x_1276:
[----:B------:R-:W-:Y:S05]  /*3850*/  BSYNC B1 ;  /* 0x0000000000017941 */ /* 0x000fea0003800000 */
.L_x_1275:
[----:B--2---:R2:W-:Y:S01]  /*3860*/  ST.E.128 desc[UR42][R10.64], R4 ;  /* 0x000000040a007985 */ /* 0x0045e2000c101d2a */
[----:B------:R-:W-:Y:S05]  /*3870*/  BRA `(.L_x_1270) ;  /* 0x0000000c009c7947 */ /* 0x000fea0003800000 */
.L_x_1263:
[----:B------:R-:W-:Y:S01]  /*3880*/  IMAD R63, R11, -0x40, R36 ;  /* 0xffffffc00b3f7824 */ /* 0x000fe200078e0224 */
[----:B------:R-:W-:-:S04]  /*3890*/  ISETP.GE.AND P2, PT, R18, R67, PT ;  /* 0x000000431200720c */ /* 0x000fc80003f46270 */
[----:B------:R-:W-:-:S04]  /*38a0*/  VIMNMX R63, R63, 0x40, PT ;  /* 0x000000403f3f7848 */ /* 0x000fc80003fe0100 */
[----:B------:R-:W-:-:S13]  /*38b0*/  ISETP.GE.OR P3, PT, R185, R63, P2 ;  /* 0x0000003fb900720c */ /* 0x000fda0001766670 */
[----:B------:R-:W0:Y:S01]  /*38c0*/  @!P3 LDC.64 R10, c[0x0][0x3e8] ;  /* 0x0000fa00ff0abb82 */ /* 0x000e220000000a00 */
[----:B------:R-:W-:-:S05]  /*38d0*/  @!P3 IADD3 R4, P4, R28, R4, RZ ;  /* 0x000000041c04b210 */ /* 0x000fca0007f9e0ff */
[----:B------:R-:W-:Y:S02]  /*38e0*/  @!P3 IMAD.X R5, R14, 0x1, R49, P4 ;  /* 0x000000010e05b824 */ /* 0x000fe400020e0631 */
[----:B------:R-:W1:Y:S01]  /*38f0*/  @!P3 LDC.64 R8, c[0x0][0x400] ;  /* 0x00010000ff08bb82 */ /* 0x000e620000000a00 */
[----:B0-----:R-:W-:-:S04]  /*3900*/  @!P3 LEA R10, P4, R4, R10, 0x1 ;  /* 0x0000000a040ab211 */ /* 0x001fc800078808ff */
[----:B------:R-:W-:Y:S01]  /*3910*/  @!P3 LEA.HI.X R11, R4, R11, R5, 0x1, P4 ;  /* 0x0000000b040bb211 */ /* 0x000fe200020f0c05 */
[----:B------:R-:W-:Y:S02]  /*3920*/  @!P3 IMAD R4, R41, R34, RZ ;  /* 0x000000222904b224 */ /* 0x000fe400078e02ff */
[----:B------:R-:W-:Y:S02]  /*3930*/  @!P3 IMAD.MOV.U32 R5, RZ, RZ, R52 ;  /* 0x000000ffff05b224 */ /* 0x000fe400078e0034 */
[----:B------:R-:W-:Y:S02]  /*3940*/  @!P3 IMAD R7, R12, R43, R4 ;  /* 0x0000002b0c07b224 */ /* 0x000fe400078e0204 */
[----:B------:R-:W-:-:S04]  /*3950*/  @!P3 IMAD.MOV.U32 R4, RZ, RZ, R32 ;  /* 0x000000ffff04b224 */ /* 0x000fc800078e0020 */
[----:B------:R-:W-:-:S04]  /*3960*/  @!P3 IMAD.WIDE.U32 R4, R34, R43, R4 ;  /* 0x0000002b2204b225 */ /* 0x000fc800078e0004 */
[----:B------:R-:W-:Y:S01]  /*3970*/  @!P3 IMAD.IADD R5, R7, 0x1, R5 ;  /* 0x000000010705b824 */ /* 0x000fe200078e0205 */
[C---:B-1----:R-:W-:Y:S02]  /*3980*/  @!P3 LEA R8, P4, R4.reuse, R8, 0x1 ;  /* 0x000000080408b211 */ /* 0x042fe400078808ff */
        /* <DEDUP_REMOVED lines=13> */
[----:B------:R-:W-:Y:S02]  /*3a60*/  IMAD.MOV.U32 R56, RZ, RZ, R5 ;  /* 0x000000ffff387224 */ /* 0x000fe400078e0005 */
        /* <DEDUP_REMOVED lines=11> */
.L_x_1277:
[----:B------:R-:W-:Y:S01]  /*3b20*/  IMAD R58, R23, 0x8, R2 ;  /* 0x00000008173a7824 */ /* 0x000fe200078e0202 */
[----:B------:R-:W-:Y:S01]  /*3b30*/  SHF.L.U32 R65, R187, 0x1f, RZ ;  /* 0x0000001fbb417819 */ /* 0x000fe200000006ff */
[----:B------:R-:W-:Y:S03]  /*3b40*/  BSSY B1, `(.L_x_1278) ;  /* 0x0000003000017945 */ /* 0x000fe60003800000 */
[----:B------:R-:W0:Y:S02]  /*3b50*/  SYNCS.PHASECHK.TRANS64.TRYWAIT P4, [R58+URZ+0x38890], R65 ;  /* 0x038890413a0075a7 */ /* 0x000e24000808017f */
[----:B0-----:R-:W-:Y:S05]  /*3b60*/  @!P4 BRA `(.L_x_1279) ;  /* 0x000001a80018c947 */ /* 0x001fea0003800000 */
.L_x_1520:
[----:B------:R-:W-:Y:S05]  /*3b70*/  BSYNC B1 ;  /* 0x0000000000017941 */ /* 0x000fea0003800000 */
.L_x_1278:
[----:B------:R-:W-:-:S03]  /*3b80*/  UMOV UR4, 0xffffffff ;  /* 0xffffffff00047882 */ /* 0x000fc60000000000 */
[----:B------:R-:W-:Y:S05]  /*3b90*/  BRA.DIV UR4, `(.L_x_1280) ;  /* 0x000001aa04207947 */ /* 0x000fea000b800000 */
[----:B------:R1:W2:Y:S04]  /*3ba0*/  SHFL.IDX PT, R56, R13, RZ, 0x1c1f ;  /* 0x001c1fff0d387589 */ /* 0x0002a800000e0000 */
[----:B------:R-:W3:Y:S02]  /*3bb0*/  SHFL.IDX PT, R66, R66, RZ, 0x1c1f ;  /* 0x001c1fff42427589 */ /* 0x000ee400000e0000 */
.L_x_1524:
        /* <DEDUP_REMOVED lines=13> */
[----:B------:R-:W-:Y:S01]  /*3c90*/  LOP3.LUT R8, R9, R42, RZ, 0x3c, !PT ;  /* 0x0000002a09087212 */ /* 0x000fe200078e3cff */
[----:B------:R-:W-:-:S04]  /*3ca0*/  IMAD.IADD R9, R55, 0x1, R64 ;  /* 0x0000000137097824 */ /* 0x000fc800078e0240 */
[----:B------:R-:W-:Y:S02]  /*3cb0*/  IMAD R11, R223, 0x200, R8 ;  /* 0x00000200df0b7824 */ /* 0x000fe400078e0208 */
[----:B------:R-:W-:Y:S02]  /*3cc0*/  IMAD R9, R9, 0x2, R2 ;  /* 0x0000000209097824 */ /* 0x000fe400078e0202 */
[----:B------:R-:W-:-:S04]  /*3cd0*/  IMAD.IADD R11, R64, 0x1, R11 ;  /* 0x00000001400b7824 */ /* 0x000fc800078e020b */
[----:B------:R-:W-:Y:S02]  /*3ce0*/  IMAD R12, R11, 0x2, R2 ;  /* 0x000000020b0c7824 */ /* 0x000fe400078e0202 */
        /* <DEDUP_REMOVED lines=18> */
[----:B------:R-:W-:Y:S01]  /*3e10*/  SHF.R.U64 R4, R4, 0x10, R5 ;  /* 0x0000001004047819 */ /* 0x000fe20000001205 */
[----:B------:R-:W-:Y:S01]  /*3e20*/  HADD2.F32 R13, -RZ, R9.H1_H1 ;  /* 0x30000009ff0d7230 */ /* 0x000fe20000004100 */
[----:B------:R-:W-:Y:S01]  /*3e30*/  SHF.R.U64 R26, R26, 0x10, R27 ;  /* 0x000000101a1a7819 */ /* 0x000fe2000000121b */
[----:B------:R-:W-:Y:S02]  /*3e40*/  IMAD.MOV.U32 R69, RZ, RZ, R15 ;  /* 0x000000ffff457224 */ /* 0x000fe400078e000f */
[----:B------:R-:W-:Y:S01]  /*3e50*/  FMUL.FTZ R76, R67, R74 ;  /* 0x0000004a434c7220 */ /* 0x000fe20000410000 */
[----:B------:R-:W-:-:S02]  /*3e60*/  HADD2.F32 R25, -RZ, R77.H1_H1 ;  /* 0x3000004dff197230 */ /* 0x000fc40000004100 */
[C---:B------:R-:W-:Y:S01]  /*3e70*/  FMUL.FTZ R74, R13.reuse, R74 ;  /* 0x0000004a0d4a7220 */ /* 0x040fe20000410000 */
[----:B------:R-:W-:Y:S02]  /*3e80*/  HADD2.F32 R24, -RZ, R24.H0_H0 ;  /* 0x20000018ff187230 */ /* 0x000fe40000004100 */
[-C--:B------:R-:W-:Y:S01]  /*3e90*/  FFMA.FTZ R13, R13, R72.reuse, -R76 ;  /* 0x000000480d0d7223 */ /* 0x080fe2000001084c */
[----:B------:R-:W-:Y:S02]  /*3ea0*/  HADD2.F32 R4, -RZ, R4.H0_H0 ;  /* 0x20000004ff047230 */ /* 0x000fe40000004100 */
[----:B------:R-:W-:Y:S01]  /*3eb0*/  FFMA.FTZ R9, R67, R72, R74 ;  /* 0x0000004843097223 */ /* 0x000fe2000001004a */
[----:B------:R-:W-:Y:S02]  /*3ec0*/  IMAD.MOV.U32 R67, RZ, RZ, R11 ;  /* 0x000000ffff437224 */ /* 0x000fe400078e000b */
        /* <DEDUP_REMOVED lines=9> */
[----:B------:R-:W-:Y:S02]  /*3f60*/  IMAD.MOV.U32 R9, RZ, RZ, R13 ;  /* 0x000000ffff097224 */ /* 0x000fe400078e000d */
[-C--:B------:R-:W-:Y:S01]  /*3f70*/  FFMA.FTZ R15, R15, R72.reuse, -R76 ;  /* 0x000000480f0f7223 */ /* 0x080fe2000001084c */
[----:B------:R-:W-:Y:S02]  /*3f80*/  IMAD.MOV.U32 R13, RZ, RZ, R64 ;  /* 0x000000ffff0d7224 */ /* 0x000fe400078e0040 */
[----:B------:R-:W-:Y:S01]  /*3f90*/  FFMA.FTZ R11, R11, R72, R74 ;  /* 0x000000480b0b7223 */ /* 0x000fe2000001004a */
[----:B------:R-:W-:-:S02]  /*3fa0*/  HADD2.F32 R72, -RZ, R69.H1_H1 ;  /* 0x30000045ff487230 */ /* 0x000fc40000004100 */
[----:B------:R-:W-:Y:S01]  /*3fb0*/  HADD2.F32 R69, -RZ, R71.H0_H0 ;  /* 0x20000047ff457230 */ /* 0x000fe20000004100 */
[--C-:B------:R-:W-:Y:S01]  /*3fc0*/  SHF.R.U32.HI R71, RZ, 0x10, R7.reuse ;  /* 0x00000010ff477819 */ /* 0x100fe20000011607 */
[----:B------:R-:W-:Y:S01]  /*3fd0*/  HADD2.F32 R74, -RZ, R67.H1_H1 ;  /* 0x30000043ff4a7230 */ /* 0x000fe20000004100 */
[----:B------:R-:W-:-:S03]  /*3fe0*/  SHF.R.U64 R7, R6, 0x10, R7 ;  /* 0x0000001006077819 */ /* 0x000fc60000001207 */
[----:B------:R-:W-:Y:S02]  /*3ff0*/  HADD2.F32 R67, -RZ, R71.H0_H0 ;  /* 0x20000047ff437230 */ /* 0x000fe40000004100 */
[-C--:B------:R-:W-:Y:S01]  /*4000*/  FMUL.FTZ R71, R72, R69.reuse ;  /* 0x0000004548477220 */ /* 0x080fe20000410000 */
[C---:B------:R-:W-:Y:S01]  /*4010*/  FMUL.FTZ R69, R74.reuse, R69 ;  /* 0x000000454a457220 */ /* 0x040fe20000410000 */
[----:B------:R-:W-:Y:S02]  /*4020*/  HADD2.F32 R7, -RZ, R7.H0_H0 ;  /* 0x20000007ff077230 */ /* 0x000fe40000004100 */
[-C--:B------:R-:W-:Y:S01]  /*4030*/  FFMA.FTZ R74, R74, R67.reuse, -R71 ;  /* 0x000000434a4a7223 */ /* 0x080fe20000010847 */
[----:B------:R-:W-:Y:S01]  /*4040*/  FFMA.FTZ R72, R72, R67, R69 ;  /* 0x0000004348487223 */ /* 0x000fe20000010045 */
[----:B------:R-:W-:Y:S02]  /*4050*/  IMAD.MOV.U32 R67, RZ, RZ, R12 ;  /* 0x000000ffff437224 */ /* 0x000fe400078e000c */
[----:B------:R-:W-:Y:S01]  /*4060*/  IMAD.MOV.U32 R69, RZ, RZ, R8 ;  /* 0x000000ffff457224 */ /* 0x000fe200078e0008 */
[----:B------:R-:W-:Y:S01]  /*4070*/  F2FP.F16.F32.PACK_AB R15, R74, R15 ;  /* 0x0000000f4a0f723e */ /* 0x000fe200000000ff */
[----:B------:R-:W-:Y:S01]  /*4080*/  HADD2.F32 R71, -RZ, R73.H1_H1 ;  /* 0x30000049ff477230 */ /* 0x000fe20000004100 */
[----:B------:R-:W-:Y:S01]  /*4090*/  F2FP.F16.F32.PACK_AB R72, R72, R11 ;  /* 0x0000000b4848723e */ /* 0x000fe200000000ff */
[----:B------:R-:W-:-:S02]  /*40a0*/  HADD2.F32 R8, -RZ, R67.H0_H0 ;  /* 0x20000043ff087230 */ /* 0x000fc40000004100 */
[--C-:B------:R-:W-:Y:S02]  /*40b0*/  HADD2.F32 R12, -RZ, R69.reuse.H0_H0 ;  /* 0x20000045ff0c7230 */ /* 0x100fe40000004100 */
[----:B------:R-:W-:Y:S02]  /*40c0*/  HADD2.F32 R5, -RZ, R69.H1_H1 ;  /* 0x30000045ff057230 */ /* 0x000fe40000004100 */
[-C--:B------:R-:W-:Y:S01]  /*40d0*/  FMUL.FTZ R73, R8, R71.reuse ;  /* 0x0000004708497220 */ /* 0x080fe20000410000 */
[----:B------:R-:W-:Y:S02]  /*40e0*/  IMAD.MOV.U32 R11, RZ, RZ, R15 ;  /* 0x000000ffff0b7224 */ /* 0x000fe400078e000f */
[C---:B------:R-:W-:Y:S01]  /*40f0*/  FMUL.FTZ R71, R12.reuse, R71 ;  /* 0x000000470c477220 */ /* 0x040fe20000410000 */
[----:B------:R-:W-:Y:S02]  /*4100*/  IMAD.MOV.U32 R15, RZ, RZ, R72 ;  /* 0x000000ffff0f7224 */ /* 0x000fe400078e0048 */
[-C--:B------:R-:W-:Y:S01]  /*4110*/  FFMA.FTZ R12, R12, R25.reuse, -R73 ;  /* 0x000000190c0c7223 */ /* 0x080fe20000010849 */
[----:B------:R-:W-:Y:S01]  /*4120*/  FFMA.FTZ R8, R8, R25, R71 ;  /* 0x0000001908087223 */ /* 0x000fe20000010047 */
[----:B------:R-:W-:-:S02]  /*4130*/  HADD2.F32 R25, -RZ, R67.H1_H1 ;  /* 0x30000043ff197230 */ /* 0x000fc40000004100 */
        /* <DEDUP_REMOVED lines=13> */
[----:B------:R-:W-:Y:S02]  /*4210*/  IMAD.MOV.U32 R8, RZ, RZ, R12 ;  /* 0x000000ffff087224 */ /* 0x000fe400078e000c */
[C---:B------:R-:W-:Y:S01]  /*4220*/  FMUL.FTZ R67, R4.reuse, R67 ;  /* 0x0000004304437220 */ /* 0x040fe20000410000 */
[-C--:B------:R-:W-:Y:S01]  /*4230*/  FFMA.FTZ R4, R4, R27.reuse, -R69 ;  /* 0x0000001b04047223 */ /* 0x080fe20000010845 */
[----:B------:R-:W-:Y:S02]  /*4240*/  IMAD.MOV.U32 R12, RZ, RZ, R25 ;  /* 0x000000ffff0c7224 */ /* 0x000fe400078e0019 */
        /* <DEDUP_REMOVED lines=8> */
[----:B------:R-:W-:Y:S02]  /*42d0*/  IMAD.MOV.U32 R10, RZ, RZ, R14 ;  /* 0x000000ffff0a7224 */ /* 0x000fe400078e000e */
[----:B------:R-:W-:-:S07]  /*42e0*/  IMAD.MOV.U32 R14, RZ, RZ, R27 ;  /* 0x000000ffff0e7224 */ /* 0x000fce00078e001b */
.L_x_1282:
[----:B------:R-:W-:Y:S05]  /*42f0*/  BSYNC B1 ;  /* 0x0000000000017941 */ /* 0x000fea0003800000 */
.L_x_1281:
        /* <DEDUP_REMOVED lines=10> */
.L_x_1262:
[----:B------:R-:W-:-:S06]  /*43a0*/  UISETP.NE.AND UP0, UPT, UR37, 0x3, UPT ;  /* 0x000000032500788c */ /* 0x000fcc000bf05270 */
[----:B------:R-:W-:-:S13]  /*43b0*/  PLOP3.LUT P3, PT, PT, PT, UP0, 0x80, 0x0 ;  /* 0x000000000000781c */ /* 0x000fda0003f6f008 */
[----:B------:R-:W-:Y:S05]  /*43c0*/  @!P3 BRA `(.L_x_1283) ;  /* 0x000000000004b947 */ /* 0x000fea0003800000 */
[----:B------:R-:W-:Y:S01]  /*43d0*/  BPT.TRAP 0x1 ;  /* 0x000000040000795c */ /* 0x000fe20000300000 */
.L_x_1283:
[----:B------:R-:W-:Y:S01]  /*43e0*/  IMAD R58, R23, 0x8, R2 ;  /* 0x00000008173a7824 */ /* 0x000fe200078e0202 */
[----:B------:R-:W-:Y:S01]  /*43f0*/  SHF.L.U32 R65, R187, 0x1f, RZ ;  /* 0x0000001fbb417819 */ /* 0x000fe200000006ff */
[----:B------:R-:W-:Y:S01]  /*4400*/  BSSY B1, `(.L_x_1284) ;  /* 0x0000004000017945 */ /* 0x000fe20003800000 */
[----:B------:R-:W-:Y:S02]  /*4410*/  SHF.R.S32.HI R62, RZ, 0x1f, R60 ;  /* 0x0000001fff3e7819 */ /* 0x000fe4000001143c */
[----:B------:R-:W1:Y:S02]  /*4420*/  SYNCS.PHASECHK.TRANS64.TRYWAIT P2, [R58+URZ+0x38890], R65 ;  /* 0x038890413a0075a7 */ /* 0x000e64000804017f */
[----:B-1----:R-:W-:Y:S05]  /*4430*/  @!P2 BRA `(.L_x_1285) ;  /* 0x000001a00040a947 */ /* 0x002fea0003800000 */
.L_x_1525:
[----:B------:R-:W-:Y:S05]  /*4440*/  BSYNC B1 ;  /* 0x0000000000017941 */ /* 0x000fea0003800000 */
.L_x_1284:
        /* <DEDUP_REMOVED lines=24> */
.L_x_1529:
        /* <DEDUP_REMOVED lines=18> */
.L_x_1270:
[----:B------:R-:W-:Y:S05]  /*46f0*/  BSYNC B0 ;  /* 0x0000000000007941 */ /* 0x000fea0003800000 */
.L_x_1261:
        /* <DEDUP_REMOVED lines=17> */
.L_x_1288:
[----:B------:R-:W-:Y:S05]  /*4810*/  BSYNC B0 ;  /* 0x0000000000007941 */ /* 0x000fea0003800000 */
.L_x_1287:
[----:B------:R-:W1:Y:S01]  /*4820*/  SYNCS.PHASECHK.TRANS64.TRYWAIT P3, [R58+URZ+0x388b0], R65 ;  /* 0x0388b0413a0075a7 */ /* 0x000e62000806017f */
[----:B------:R-:W-:Y:S04]  /*4830*/  BSSY B0, `(.L_x_1289) ;  /* 0x0000002000007945 */ /* 0x000fe80003800000 */
[----:B-1----:R-:W-:Y:S05]  /*4840*/  @!P3 BRA `(.L_x_1290) ;  /* 0x0000019c0094b947 */ /* 0x002fea0003800000 */
.L_x_1530:
[----:B------:R-:W-:Y:S05]  /*4850*/  BSYNC B0 ;  /* 0x0000000000007941 */ /* 0x000fea0003800000 */
.L_x_1289:
        /* <DEDUP_REMOVED lines=21> */
[----:B------:R-:W4:Y:S04]  /*49b0*/  LDL R64, [R1] ;  /* 0x0000000001407983 */ /* 0x000f280000100800 */
[----:B------:R-:W5:Y:S04]  /*49c0*/  LDL R57, [R1+0x4] ;  /* 0x0000040001397983 */ /* 0x000f680000100800 */
[----:B------:R-:W5:Y:S01]  /*49d0*/  LDL R56, [R1+0x8] ;  /* 0x0000080001387983 */ /* 0x000f620000100800 */
[----:B------:R-:W-:Y:S01]  /*49e0*/  LOP3.LUT P3, RZ, R191, 0x4, RZ, 0xc0, !PT ;  /* 0x00000004bfff7812 */ /* 0x000fe2000786c0ff */
[----:B------:R-:W-:Y:S01]  /*49f0*/  IMAD R5, R23, 0x8000, R46 ;  /* 0x0000800017057824 */ /* 0x000fe200078e022e */
[----:B------:R-:W-:Y:S01]  /*4a00*/  ULDC UR4, c[0x0][0x320] ;  /* 0x0000c80000047ab9 */ /* 0x000fe20000000800 */
[----:B------:R-:W5:Y:S02]  /*4a10*/  LDL R27, [R1+0xc] ;  /* 0x00000c00011b7983 */ /* 0x000f640000100800 */
[----:B------:R-:W-:-:S02]  /*4a20*/  VIADD R15, R5, 0x20 ;  /* 0x00000020050f7836 */ /* 0x000fc40000000000 */
[----:B------:R-:W5:Y:S01]  /*4a30*/  LDL R26, [R1+0x10] ;  /* 0x00001000011a7983 */ /* 0x000f620000100800 */
[C-C-:B---3--:R-:W-:Y:S01]  /*4a40*/  IMAD R14, R5.reuse, 0x2, R2.reuse ;  /* 0x00000002050e7824 */ /* 0x148fe200078e0202 */
[----:B------:R-:W-:Y:S02]  /*4a50*/  ISETP.GE.AND P5, PT, R22, UR4, PT ;  /* 0x0000000416007c0c */ /* 0x000fe4000bfa6270 */
[----:B------:R-:W3:Y:S02]  /*4a60*/  LDL R61, [R1+0x14] ;  /* 0x00001400013d7983 */ /* 0x000ee40000100800 */
[----:B------:R-:W-:Y:S01]  /*4a70*/  @P3 VIADD R15, R5, 0xffffffe0 ;  /* 0xffffffe0050f3836 */ /* 0x000fe20000000000 */
[----:B------:R-:W-:Y:S01]  /*4a80*/  ISETP.GE.AND P3, PT, R18, UR4, PT ;  /* 0x0000000412007c0c */ /* 0x000fe2000bf66270 */
[----:B------:R-:W3:Y:S02]  /*4a90*/  LDL R60, [R1+0x18] ;  /* 0x00001800013c7983 */ /* 0x000ee40000100800 */
[----:B------:R-:W-:-:S02]  /*4aa0*/  IMAD R15, R15, 0x2, R2 ;  /* 0x000000020f0f7824 */ /* 0x000fc400078e0202 */
[----:B------:R-:W3:Y:S08]  /*4ab0*/  LDL R59, [R1+0x1c] ;  /* 0x00001c00013b7983 */ /* 0x000ef00000100800 */
[----:B------:R-:W1:Y:S01]  /*4ac0*/  @!P3 LDS.128 R4, [R14+0x400] ;  /* 0x000400000e04b984 */ /* 0x000e620000000c00 */
[----:B0-----:R-:W-:-:S04]  /*4ad0*/  @!P3 LEA R8, P4, R18, R25, 0x1 ;  /* 0x000000191208b211 */ /* 0x001fc800078808ff */
[----:B--2---:R-:W-:Y:S02]  /*4ae0*/  @!P3 LEA.HI.X R9, R18, R24, R19, 0x1, P4 ;  /* 0x000000181209b211 */ /* 0x004fe400020f0c13 */
[----:B------:R-:W-:-:S04]  /*4af0*/  @!P5 LEA R12, P4, R22, R25, 0x1 ;  /* 0x00000019160cd211 */ /* 0x000fc800078808ff */
[----:B------:R-:W-:Y:S02]  /*4b00*/  @!P5 LEA.HI.X R13, R22, R24, R193, 0x1, P4 ;  /* 0x00000018160dd211 */ /* 0x000fe400020f0cc1 */
[C---:B------:R-:W-:Y:S01]  /*4b10*/  ISETP.GE.AND P4, PT, R214.reuse, UR4, PT ;  /* 0x00000004d6007c0c */ /* 0x040fe2000bf86270 */
[----:B-1----:R0:W-:Y:S04]  /*4b20*/  @!P3 ST.E.128 desc[UR42][R8.64], R4 ;  /* 0x000000040800b985 */ /* 0x0021e8000c101d2a */
[----:B------:R-:W1:Y:S08]  /*4b30*/  @!P5 LDS.128 R4, [R15+0x400] ;  /* 0x000400000f04d984 */ /* 0x000e700000000c00 */
[----:B0-----:R-:W-:-:S05]  /*4b40*/  @!P4 LEA R8, P3, R214, R25, 0x1 ;  /* 0x00000019d608c211 */ /* 0x001fca00078608ff */
[----:B------:R-:W-:Y:S01]  /*4b50*/  @!P4 IMAD.X R9, R24, 0x1, R228, P3 ;  /* 0x000000011809c824 */ /* 0x000fe200018e06e4 */
[----:B------:R-:W-:-:S13]  /*4b60*/  ISETP.GE.AND P3, PT, R213, UR4, PT ;  /* 0x00000004d5007c0c */ /* 0x000fda000bf66270 */
[----:B------:R-:W-:-:S05]  /*4b70*/  @!P3 LEA R10, P6, R213, R25, 0x1 ;  /* 0x00000019d50ab211 */ /* 0x000fca00078c08ff */
[----:B------:R-:W-:Y:S01]  /*4b80*/  @!P3 IMAD.X R11, R24, 0x1, R229, P6 ;  /* 0x00000001180bb824 */ /* 0x000fe200030e06e5 */
[----:B-1----:R0:W-:Y:S01]  /*4b90*/  @!P5 ST.E.128 desc[UR42][R12.64], R4 ;  /* 0x000000040c00d985 */ /* 0x0021e2000c101d2a */
[----:B------:R-:W-:-:S03]  /*4ba0*/  ISETP.GE.AND P5, PT, R212, UR4, PT ;  /* 0x00000004d4007c0c */ /* 0x000fc6000bfa6270 */
[----:B------:R-:W1:Y:S10]  /*4bb0*/  @!P4 LDS.128 R4, [R14+0x2400] ;  /* 0x002400000e04c984 */ /* 0x000e740000000c00 */
[----:B0-----:R-:W-:Y:S01]  /*4bc0*/  @!P5 LEA R12, P6, R212, R25, 0x1 ;  /* 0x00000019d40cd211 */ /* 0x001fe200078c08ff */
[----:B-1----:R-:W-:Y:S04]  /*4bd0*/  @!P4 ST.E.128 desc[UR42][R8.64], R4 ;  /* 0x000000040800c985 */ /* 0x002fe8000c101d2a */
[----:B------:R-:W0:Y:S01]  /*4be0*/  @!P3 LDS.128 R4, [R15+0x2400] ;  /* 0x002400000f04b984 */ /* 0x000e220000000c00 */
[----:B------:R-:W-:-:S03]  /*4bf0*/  ISETP.GE.AND P4, PT, R211, UR4, PT ;  /* 0x00000004d3007c0c */ /* 0x000fc6000bf86270 */
[----:B0-----:R-:W-:Y:S04]  /*4c00*/  @!P3 ST.E.128 desc[UR42][R10.64], R4 ;  /* 0x000000040a00b985 */ /* 0x001fe8000c101d2a */
[----:B------:R-:W0:Y:S01]  /*4c10*/  @!P5 LDS.128 R4, [R14+0x4400] ;  /* 0x004400000e04d984 */ /* 0x000e220000000c00 */
[----:B------:R-:W-:Y:S01]  /*4c20*/  ISETP.GE.AND P3, PT, R210, UR4, PT ;  /* 0x00000004d2007c0c */ /* 0x000fe2000bf66270 */
[----:B----4-:R-:W-:-:S05]  /*4c30*/  @!P5 IMAD.X R13, R24, 0x1, R64, P6 ;  /* 0x00000001180dd824 */ /* 0x010fca00030e0640 */
[----:B0-----:R-:W-:Y:S04]  /*4c40*/  @!P5 ST.E.128 desc[UR42][R12.64], R4 ;  /* 0x000000040c00d985 */ /* 0x001fe8000c101d2a */
[----:B------:R-:W0:Y:S01]  /*4c50*/  @!P4 LDS.128 R4, [R15+0x4400] ;  /* 0x004400000f04c984 */ /* 0x000e220000000c00 */
[----:B------:R-:W-:-:S05]  /*4c60*/  @!P4 LEA R8, P6, R211, R25, 0x1 ;  /* 0x00000019d308c211 */ /* 0x000fca00078c08ff */
[----:B-----5:R-:W-:Y:S02]  /*4c70*/  @!P4 IMAD.X R9, R24, 0x1, R57, P6 ;  /* 0x000000011809c824 */ /* 0x020fe400030e0639 */
[----:B------:R-:W2:Y:S01]  /*4c80*/  LDL R57, [R1+0x20] ;  /* 0x0000200001397983 */ /* 0x000ea20000100800 */
[----:B------:R-:W-:-:S05]  /*4c90*/  @!P3 LEA R10, P6, R210, R25, 0x1 ;  /* 0x00000019d20ab211 */ /* 0x000fca00078c08ff */
[----:B------:R-:W-:Y:S02]  /*4ca0*/  @!P3 IMAD.X R11, R24, 0x1, R56, P6 ;  /* 0x00000001180bb824 */ /* 0x000fe400030e0638 */
[----:B------:R-:W4:Y:S04]  /*4cb0*/  LDL R56, [R1+0x24] ;  /* 0x0000240001387983 */ /* 0x000f280000100800 */
[----:B0-----:R-:W-:Y:S04]  /*4cc0*/  @!P4 ST.E.128 desc[UR42][R8.64], R4 ;  /* 0x000000040800c985 */ /* 0x001fe8000c101d2a */
[----:B------:R-:W0:Y:S01]  /*4cd0*/  @!P3 LDS.128 R4, [R14+0x6400] ;  /* 0x006400000e04b984 */ /* 0x000e220000000c00 */
[----:B------:R-:W-:-:S13]  /*4ce0*/  ISETP.GE.AND P5, PT, R209, UR4, PT ;  /* 0x00000004d1007c0c */ /* 0x000fda000bfa6270 */
[----:B------:R-:W-:Y:S01]  /*4cf0*/  @!P5 LEA R12, P6, R209, R25, 0x1 ;  /* 0x00000019d10cd211 */ /* 0x000fe200078c08ff */
[----:B0-----:R-:W-:Y:S04]  /*4d00*/  @!P3 ST.E.128 desc[UR42][R10.64], R4 ;  /* 0x000000040a00b985 */ /* 0x001fe8000c101d2a */
[----:B------:R-:W0:Y:S01]  /*4d10*/  @!P5 LDS.128 R4, [R15+0x6400] ;  /* 0x006400000f04d984 */ /* 0x000e220000000c00 */
[----:B------:R-:W-:-:S03]  /*4d20*/  @!P5 IMAD.X R13, R24, 0x1, R27, P6 ;  /* 0x00000001180dd824 */ /* 0x000fc600030e061b */
[----:B------:R-:W5:Y:S01]  /*4d30*/  LDL R27, [R1+0x28] ;  /* 0x00002800011b7983 */ /* 0x000f620000100800 */
[----:B------:R-:W-:-:S13]  /*4d40*/  ISETP.GE.AND P4, PT, R208, UR4, PT ;  /* 0x00000004d0007c0c */ /* 0x000fda000bf86270 */
[----:B------:R-:W-:Y:S01]  /*4d50*/  @!P4 LEA R8, P6, R208, R25, 0x1 ;  /* 0x00000019d008c211 */ /* 0x000fe200078c08ff */
[----:B0-----:R-:W-:Y:S04]  /*4d60*/  @!P5 ST.E.128 desc[UR42][R12.64], R4 ;  /* 0x000000040c00d985 */ /* 0x001fe8000c101d2a */
[----:B------:R-:W0:Y:S01]  /*4d70*/  @!P4 LDS.128 R4, [R14+0x8400] ;  /* 0x008400000e04c984 */ /* 0x000e220000000c00 */
[----:B------:R-:W-:-:S03]  /*4d80*/  @!P4 IMAD.X R9, R24, 0x1, R26, P6 ;  /* 0x000000011809c824 */ /* 0x000fc600030e061a */
[----:B------:R-:W5:Y:S01]  /*4d90*/  LDL R26, [R1+0x2c] ;  /* 0x00002c00011a7983 */ /* 0x000f620000100800 */
[C---:B------:R-:W-:Y:S02]  /*4da0*/  ISETP.GE.AND P3, PT, R207.reuse, UR4, PT ;  /* 0x00000004cf007c0c */ /* 0x040fe4000bf66270 */
[----:B------:R-:W-:Y:S01]  /*4db0*/  ISETP.GE.AND P5, PT, R206, UR4, PT ;  /* 0x00000004ce007c0c */ /* 0x000fe2000bfa6270 */
[----:B0-----:R-:W-:Y:S10]  /*4dc0*/  @!P4 ST.E.128 desc[UR42][R8.64], R4 ;  /* 0x000000040800c985 */ /* 0x001ff4000c101d2a */
[----:B------:R-:W0:Y:S01]  /*4dd0*/  @!P3 LDS.128 R4, [R15+0x8400] ;  /* 0x008400000f04b984 */ /* 0x000e220000000c00 */
[----:B------:R-:W-:-:S05]  /*4de0*/  @!P3 LEA R10, P6, R207, R25, 0x1 ;  /* 0x00000019cf0ab211 */ /* 0x000fca00078c08ff */
[----:B---3--:R-:W-:Y:S01]  /*4df0*/  @!P3 IMAD.X R11, R24, 0x1, R61, P6 ;  /* 0x00000001180bb824 */ /* 0x008fe200030e063d */
[----:B------:R-:W-:Y:S02]  /*4e00*/  ISETP.GE.AND P4, PT, R203, UR4, PT ;  /* 0x00000004cb007c0c */ /* 0x000fe4000bf86270 */
[----:B------:R-:W-:Y:S02]  /*4e10*/  @!P5 LEA R12, P6, R206, R25, 0x1 ;  /* 0x00000019ce0cd211 */ /* 0x000fe400078c08ff */
[----:B0-----:R-:W-:Y:S04]  /*4e20*/  @!P3 ST.E.128 desc[UR42][R10.64], R4 ;  /* 0x000000040a00b985 */ /* 0x001fe8000c101d2a */
[----:B------:R-:W0:Y:S01]  /*4e30*/  @!P5 LDS.128 R4, [R14+0xa400] ;  /* 0x00a400000e04d984 */ /* 0x000e220000000c00 */
[----:B------:R-:W-:Y:S01]  /*4e40*/  @!P5 IMAD.X R13, R24, 0x1, R60, P6 ;  /* 0x00000001180dd824 */ /* 0x000fe200030e063c */
[----:B------:R-:W-:-:S03]  /*4e50*/  ISETP.GE.AND P3, PT, R202, UR4, PT ;  /* 0x00000004ca007c0c */ /* 0x000fc6000bf66270 */
[----:B------:R-:W-:Y:S01]  /*4e60*/  @!P4 LEA R8, P6, R203, R25, 0x1 ;  /* 0x00000019cb08c211 */ /* 0x000fe200078c08ff */
[----:B0-----:R-:W-:Y:S04]  /*4e70*/  @!P5 ST.E.128 desc[UR42][R12.64], R4 ;  /* 0x000000040c00d985 */ /* 0x001fe8000c101d2a */
[----:B------:R-:W0:Y:S01]  /*4e80*/  @!P4 LDS.128 R4, [R15+0xa400] ;  /* 0x00a400000f04c984 */ /* 0x000e220000000c00 */
[----:B------:R-:W-:Y:S01]  /*4e90*/  @!P4 IMAD.X R9, R24, 0x1, R59, P6 ;  /* 0x000000011809c824 */ /* 0x000fe200030e063b */
[----:B------:R-:W-:-:S03]  /*4ea0*/  ISETP.GE.AND P5, PT, R218, UR4, PT ;  /* 0x00000004da007c0c */ /* 0x000fc6000bfa6270 */
[----:B------:R-:W-:Y:S01]  /*4eb0*/  @!P3 LEA R10, P6, R202, R25, 0x1 ;  /* 0x00000019ca0ab211 */ /* 0x000fe200078c08ff */
[----:B0-----:R-:W-:Y:S04]  /*4ec0*/  @!P4 ST.E.128 desc[UR42][R8.64], R4 ;  /* 0x000000040800c985 */ /* 0x001fe8000c101d2a */
[----:B------:R-:W0:Y:S01]  /*4ed0*/  @!P3 LDS.128 R4, [R14+0xc400] ;  /* 0x00c400000e04b984 */ /* 0x000e220000000c00 */
[----:B--2---:R-:W-:Y:S01]  /*4ee0*/  @!P3 IMAD.X R11, R24, 0x1, R57, P6 ;  /* 0x00000001180bb824 */ /* 0x004fe200030e0639 */
[----:B------:R-:W-:-:S03]  /*4ef0*/  ISETP.GE.AND P4, PT, R217, UR4, PT ;  /* 0x00000004d9007c0c */ /* 0x000fc6000bf86270 */
[----:B------:R-:W-:Y:S01]  /*4f00*/  @!P5 LEA R12, P6, R218, R25, 0x1 ;  /* 0x00000019da0cd211 */ /* 0x000fe200078c08ff */
[----:B0-----:R-:W-:Y:S04]  /*4f10*/  @!P3 ST.E.128 desc[UR42][R10.64], R4 ;  /* 0x000000040a00b985 */ /* 0x001fe8000c101d2a */
[----:B------:R-:W0:Y:S01]  /*4f20*/  @!P5 LDS.128 R4, [R15+0xc400] ;  /* 0x00c400000f04d984 */ /* 0x000e220000000c00 */
[----:B----4-:R-:W-:Y:S01]  /*4f30*/  @!P5 IMAD.X R13, R24, 0x1, R56, P6 ;  /* 0x00000001180dd824 */ /* 0x010fe200030e0638 */
[----:B------:R-:W-:-:S03]  /*4f40*/  ISETP.GE.AND P3, PT, R216, UR4, PT ;  /* 0x00000004d8007c0c */ /* 0x000fc6000bf66270 */
[----:B------:R-:W-:Y:S01]  /*4f50*/  @!P4 LEA R8, P6, R217, R25, 0x1 ;  /* 0x00000019d908c211 */ /* 0x000fe200078c08ff */
[----:B0-----:R-:W-:Y:S04]  /*4f60*/  @!P5 ST.E.128 desc[UR42][R12.64], R4 ;  /* 0x000000040c00d985 */ /* 0x001fe8000c101d2a */
[----:B------:R-:W0:Y:S01]  /*4f70*/  @!P4 LDS.128 R4, [R14+0xe400] ;  /* 0x00e400000e04c984 */ /* 0x000e220000000c00 */
[----:B-----5:R-:W-:-:S04]  /*4f80*/  @!P4 IMAD.X R9, R24, 0x1, R27, P6 ;  /* 0x000000011809c824 */ /* 0x020fc800030e061b */
[----:B------:R-:W-:Y:S01]  /*4f90*/  @!P3 LEA R10, P6, R216, R25, 0x1 ;  /* 0x00000019d80ab211 */ /* 0x000fe200078c08ff */
[----:B0-----:R-:W-:Y:S04]  /*4fa0*/  @!P4 ST.E.128 desc[UR42][R8.64], R4 ;  /* 0x000000040800c985 */ /* 0x001fe8000c101d2a */
[----:B------:R-:W0:Y:S01]  /*4fb0*/  @!P3 LDS.128 R4, [R15+0xe400] ;  /* 0x00e400000f04b984 */ /* 0x000e220000000c00 */
[----:B------:R-:W-:-:S05]  /*4fc0*/  @!P3 IMAD.X R11, R24, 0x1, R26, P6 ;  /* 0x00000001180bb824 */ /* 0x000fca00030e061a */
[----:B0-----:R4:W-:Y:S02]  /*4fd0*/  @!P3 ST.E.128 desc[UR42][R10.64], R4 ;  /* 0x000000040a00b985 */ /* 0x0019e4000c101d2a */
.L_x_1292:
[----:B------:R-:W-:Y:S05]  /*4fe0*/  BSYNC B0 ;  /* 0x0000000000007941 */ /* 0x000fea0003800000 */
.L_x_1291:
        /* <DEDUP_REMOVED lines=17> */
.L_x_1256:
[----:B------:R-:W-:Y:S04]  /*5100*/  BSSY B0, `(.L_x_1294) ;  /* 0x0000004000007945 */ /* 0x000fe80003800000 */
[----:B------:R-:W-:Y:S05]  /*5110*/  @P2 BRA `(.L_x_1295) ;  /* 0x0000000000082947 */ /* 0x000fea0003800000 */
[----:B------:R-:W4:Y:S02]  /*5120*/  FENCE.VIEW.ASYNC.G ;  /* 0x00000000000073c6 */ /* 0x000f240000000100 */
[----:B----4-:R-:W-:Y:S06]  /*5130*/  BAR.ARV 0xc, 0x180 ;  /* 0x0306000000007b1d */ /* 0x010fec0000002000 */
.L_x_1295:
[----:B------:R-:W-:Y:S05]  /*5140*/  BSYNC B0 ;  /* 0x0000000000007941 */ /* 0x000fea0003800000 */
.L_x_1294:
        /* <DEDUP_REMOVED lines=15> */
[----:B------:R-:W-:Y:S02]  /*5240*/  IABS R9, R10 ;  /* 0x0000000a00097213 */ /* 0x000fe40000000000 */
        /* <DEDUP_REMOVED lines=22> */
.L_x_1299:
[----:B------:R-:W-:Y:S05]  /*53b0*/  BSYNC B0 ;  /* 0x0000000000007941 */ /* 0x000fea0003800000 */
.L_x_1298:
[----:B------:R-:W4:Y:S01]  /*53c0*/  LDL R0, [R1+0x48] ;  /* 0x0000480001007983 */ /* 0x000f220000100800 */
[----:B------:R-:W-:Y:S02]  /*53d0*/  PLOP3.LUT P0, PT, PT, PT, PT, 0x80, 0x0 ;  /* 0x000000000000781c */ /* 0x000fe40003f0f070 */
        /* <DEDUP_REMOVED lines=43> */
[----:B---3--:R-:W-:Y:S02]  /*5690*/  CS2R R66, SRZ ;  /* 0x0000000000427805 */ /* 0x008fe4000001ff00 */
[----:B------:R-:W-:Y:S02]  /*56a0*/  CS2R R64, SRZ ;  /* 0x0000000000407805 */ /* 0x000fe4000001ff00 */
[----:B------:R-:W-:Y:S02]  /*56b0*/  CS2R R62, SRZ ;  /* 0x00000000003e7805 */ /* 0x000fe4000001ff00 */
[----:B------:R-:W-:-:S02]  /*56c0*/  CS2R R60, SRZ ;  /* 0x00000000003c7805 */ /* 0x000fc4000001ff00 */
[----:B-1----:R-:W-:Y:S02]  /*56d0*/  CS2R R58, SRZ ;  /* 0x00000000003a7805 */ /* 0x002fe4000001ff00 */
        /* <DEDUP_REMOVED lines=22> */
[----:B------:R-:W-:Y:S02]  /*5840*/  IMAD.MOV.U32 R7, RZ, RZ, 0x40000040 ;  /* 0x40000040ff077424 */ /* 0x000fe400078e00ff */
[----:B------:R-:W-:Y:S01]  /*5850*/  IMAD.MOV.U32 R11, RZ, RZ, 0x40000040 ;  /* 0x40000040ff0b7424 */ /* 0x000fe200078e00ff */
[----:B------:R-:W-:Y:S01]  /*5860*/  BAR.SYNC.DEFER_BLOCKING 0xe, 0x100 ;  /* 0x0384000000007b1d */ /* 0x000fe20000010000 */
[----:B------:R-:W-:Y:S01]  /*5870*/  IMAD.MOV.U32 R9, RZ, RZ, 0x40000040 ;  /* 0x40000040ff097424 */ /* 0x000fe200078e00ff */
[----:B------:R-:W-:Y:S01]  /*5880*/  R2UR UR7, R7 ;  /* 0x00000000070772ca */ /* 0x000fe200000e0000 */
[----:B------:R-:W-:Y:S01]  /*5890*/  IMAD.MOV.U32 R7, RZ, RZ, 0x40000040 ;  /* 0x40000040ff077424 */ /* 0x000fe200078e00ff */
[----:B------:R-:W-:Y:S01]  /*58a0*/  R2UR UR15, R11 ;  /* 0x000000000b0f72ca */ /* 0x000fe200000e0000 */
[----:B------:R-:W-:Y:S01]  /*58b0*/  IMAD.MOV.U32 R11, RZ, RZ, 0x40000040 ;  /* 0x40000040ff0b7424 */ /* 0x000fe200078e00ff */
[----:B------:R-:W-:Y:S01]  /*58c0*/  R2UR UR11, R9 ;  /* 0x00000000090b72ca */ /* 0x000fe200000e0000 */
[----:B------:R-:W-:-:S03]  /*58d0*/  IMAD.MOV.U32 R9, RZ, RZ, 0x40000040 ;  /* 0x40000040ff097424 */ /* 0x000fc600078e00ff */
[----:B------:R-:W-:Y:S02]  /*58e0*/  R2UR UR9, R11 ;  /* 0x000000000b0972ca */ /* 0x000fe400000e0000 */
[----:B------:R-:W-:Y:S01]  /*58f0*/  R2UR UR13, R9 ;  /* 0x00000000090d72ca */ /* 0x000fe200000e0000 */
[----:B-----5:R-:W-:Y:S01]  /*5900*/  WARPGROUP.ARRIVE ;  /* 0x00000000000079c5 */ /* 0x020fe20000000000 */
[----:B--2---:R-:W0:Y:S02]  /*5910*/  SHFL.IDX PT, R4, R8, RZ, 0x1f ;  /* 0x00001fff08047589 */ /* 0x004e2400000e0000 */
[----:B0-----:R-:W-:-:S04]  /*5920*/  LEA.HI R5, R4, R4, RZ, 0x1 ;  /* 0x0000000404057211 */ /* 0x001fc800078f08ff */
[----:B------:R-:W-:-:S05]  /*5930*/  LOP3.LUT R5, R5, 0x1fffe, RZ, 0xc0, !PT ;  /* 0x0001fffe05057812 */ /* 0x000fca00078ec0ff */
[----:B------:R-:W-:Y:S02]  /*5940*/  IMAD.IADD R5, R4, 0x1, -R5 ;  /* 0x0000000104057824 */ /* 0x000fe400078e0a05 */
[----:B------:R-:W-:Y:S02]  /*5950*/  VIADD R4, R2, 0x36400 ;  /* 0x0003640002047836 */ /* 0x000fe40000000000 */
[----:B------:R-:W-:-:S03]  /*5960*/  IMAD R5, R5, 0x8000, R2 ;  /* 0x0000800005057824 */ /* 0x000fc600078e0202 */
[----:B------:R-:W-:Y:S01]  /*5970*/  SHF.R.U32.HI R4, RZ, 0x4, R4 ;  /* 0x00000004ff047819 */ /* 0x000fe20000011604 */
[----:B------:R-:W-:-:S03]  /*5980*/  VIADD R5, R5, 0x400 ;  /* 0x0000040005057836 */ /* 0x000fc60000000000 */
[----:B------:R-:W-:Y:S02]  /*5990*/  LOP3.LUT R4, R4, 0x3fff, RZ, 0xc0, !PT ;  /* 0x00003fff04047812 */ /* 0x000fe400078ec0ff */
[----:B------:R-:W-:Y:S02]  /*59a0*/  SHF.R.U32.HI R5, RZ, 0x4, R5 ;  /* 0x00000004ff057819 */ /* 0x000fe40000011605 */
[----:B------:R-:W-:Y:S02]  /*59b0*/  LOP3.LUT R4, R4, 0x10000, RZ, 0xfc, !PT ;  /* 0x0001000004047812 */ /* 0x000fe400078efcff */
[----:B------:R-:W-:Y:S02]  /*59c0*/  LOP3.LUT R5, R5, 0x3fff, RZ, 0xc0, !PT ;  /* 0x00003fff05057812 */ /* 0x000fe400078ec0ff */
[----:B------:R-:W-:Y:S02]  /*59d0*/  R2UR UR4, R4 ;  /* 0x00000000040472ca */ /* 0x000fe400000e0000 */
[----:B------:R-:W-:Y:S01]  /*59e0*/  LOP3.LUT R20, R5, 0x2000000, RZ, 0xfc, !PT ;  /* 0x0200000005147812 */ /* 0x000fe200078efcff */
[----:B------:R-:W-:-:S04]  /*59f0*/  IMAD.MOV.U32 R5, RZ, RZ, 0x40000040 ;  /* 0x40000040ff057424 */ /* 0x000fc800078e00ff */
[----:B------:R-:W-:Y:S01]  /*5a00*/  IMAD R6, R17, 0x1000, R20 ;  /* 0x0000100011067824 */ /* 0x000fe200078e0214 */
[----:B------:R-:W-:-:S03]  /*5a10*/  R2UR UR5, R5 ;  /* 0x00000000050572ca */ /* 0x000fc600000e0000 */
[C---:B------:R-:W-:Y:S01]  /*5a20*/  VIADD R10, R6.reuse, 0x100 ;  /* 0x00000100060a7836 */ /* 0x040fe20000000000 */
[C---:B------:R-:W-:Y:S01]  /*5a30*/  R2UR UR6, R6.reuse ;  /* 0x00000000060672ca */ /* 0x040fe200000e0000 */
[C---:B------:R-:W-:Y:S02]  /*5a40*/  VIADD R8, R6.reuse, 0x80 ;  /* 0x0000008006087836 */ /* 0x040fe40000000000 */
[----:B------:R-:W-:Y:S01]  /*5a50*/  VIADD R6, R6, 0x180 ;  /* 0x0000018006067836 */ /* 0x000fe20000000000 */
[----:B------:R-:W-:Y:S01]  /*5a60*/  R2UR UR14, R10 ;  /* 0x000000000a0e72ca */ /* 0x000fe200000e0000 */
[----:B------:R-:W-:Y:S01]  /*5a70*/  VIADD R10, R4, 0x2 ;  /* 0x00000002040a7836 */ /* 0x000fe20000000000 */
[----:B------:R-:W-:Y:S01]  /*5a80*/  R2UR UR10, R8 ;  /* 0x00000000080a72ca */ /* 0x000fe200000e0000 */
[----:B------:R-:W-:-:S03]  /*5a90*/  VIADD R8, R4, 0x4 ;  /* 0x0000000404087836 */ /* 0x000fc60000000000 */
[----:B------:R-:W-:Y:S02]  /*5aa0*/  R2UR UR8, R10 ;  /* 0x000000000a0872ca */ /* 0x000fe400000e0000 */
[----:B------:R-:W-:Y:S01]  /*5ab0*/  R2UR UR12, R8 ;  /* 0x00000000080c72ca */ /* 0x000fe200000e0000 */
[----:B------:R-:W-:Y:S01]  /*5ac0*/  HGMMA.64x256x16.F32 R24, gdesc[UR4].tnspB, RZ, !UPT, gsb0 ;  /* 0x43e00000041879f0 */ /* 0x000fe2000c0008ff */
[----:B------:R-:W-:Y:S01]  /*5ad0*/  R2UR UR6, R6 ;  /* 0x00000000060672ca */ /* 0x000fe200000e0000 */
[----:B------:R-:W-:Y:S01]  /*5ae0*/  IMAD.U32 R6, RZ, RZ, UR37 ;  /* 0x00000025ff067e24 */ /* 0x000fe2000f8e00ff */
[----:B------:R-:W-:Y:S01]  /*5af0*/  R2UR UR7, R7 ;  /* 0x00000000070772ca */ /* 0x000fe200000e0000 */
[----:B------:R-:W-:-:S03]  /*5b00*/  IMAD.MOV.U32 R7, RZ, RZ, 0x40000040 ;  /* 0x40000040ff077424 */ /* 0x000fc600078e00ff */
[----:B------:R-:W-:Y:S01]  /*5b10*/  ISETP.NE.AND P2, PT, R6, 0x3, PT ;  /* 0x000000030600780c */ /* 0x000fe20003f45270 */
[----:B------:R-:W-:Y:S01]  /*5b20*/  VIADD R6, R4, 0x6 ;  /* 0x0000000604067836 */ /* 0x000fe20000000000 */
[----:B------:R-:W-:-:S04]  /*5b30*/  R2UR UR5, R7 ;  /* 0x00000000070572ca */ /* 0x000fc800000e0000 */
[----:B------:R-:W-:Y:S01]  /*5b40*/  R2UR UR4, R6 ;  /* 0x00000000060472ca */ /* 0x000fe200000e0000 */
[----:B------:R-:W-:Y:S02]  /*5b50*/  WARPGROUP.DEPBAR.LE gsb0, 0x0 ;  /* 0x00008000000079c5 */ /* 0x000fe40000010000 */
[----:B------:R-:W-:-:S12]  /*5b60*/  WARPGROUP.ARRIVE ;  /* 0x00000000000079c5 */ /* 0x000fd80000000000 */
        /* <DEDUP_REMOVED lines=13> */
.L_x_1301:
[----:B------:R-:W-:Y:S01]  /*5c40*/  VIADD R3, R3, 0xfffffffe ;  /* 0xfffffffe03037836 */ /* 0x000fe20000000000 */
[----:B------:R-:W-:Y:S01]  /*5c50*/  BSSY B0, `(.L_x_1302) ;  /* 0x00000c1000007945 */ /* 0x000fe20003800000 */
[----:B------:R-:W-:-:S03]  /*5c60*/  IMAD R12, R17, 0x8, R2 ;  /* 0x00000008110c7824 */ /* 0x000fc600078e0202 */
[----:B------:R-:W-:Y:S01]  /*5c70*/  ISETP.GE.AND P0, PT, R3, R0, PT ;  /* 0x000000000300720c */ /* 0x000fe20003f06270 */
[----:B------:R-:W-:-:S05]  /*5c80*/  VIADD R12, R12, 0x38860 ;  /* 0x000388600c0c7836 */ /* 0x000fca0000000000 */
[----:B------:R-:W-:-:S04]  /*5c90*/  PRMT R12, R190, 0x654, R12 ;  /* 0x00000654be0c7816 */ /* 0x000fc8000000000c */
[----:B------:R0:W-:Y:S03]  /*5ca0*/  SYNCS.ARRIVE.TRANS64.RED.A1T0 RZ, [R12+URZ], RZ ;  /* 0x000000ff0cff79a7 */ /* 0x0001e6000810043f */
[----:B------:R-:W-:Y:S05]  /*5cb0*/  @!P0 BRA `(.L_x_1303) ;  /* 0x0000000800e88947 */ /* 0x000fea0003800000 */
.L_x_1305:
[----:B------:R-:W-:Y:S01]  /*5cc0*/  BAR.SYNC.DEFER_BLOCKING 0xe, 0x100 ;  /* 0x0384000000007b1d */ /* 0x000fe20000010000 */
[C---:B01----:R-:W-:Y:S01]  /*5cd0*/  IMAD R12, R17.reuse, 0x40, R195 ;  /* 0x00000040110c7824 */ /* 0x043fe200078e02c3 */
[----:B------:R-:W-:Y:S01]  /*5ce0*/  R2UR UR4, R4 ;  /* 0x00000000040472ca */ /* 0x000fe200000e0000 */
[----:B------:R-:W-:Y:S01]  /*5cf0*/  VIADD R17, R17, 0x1 ;  /* 0x0000000111117836 */ /* 0x000fe20000000000 */
[----:B------:R-:W-:Y:S01]  /*5d00*/  R2UR UR5, R5 ;  /* 0x00000000050572ca */ /* 0x000fe200000e0000 */
[----:B------:R-:W-:Y:S01]  /*5d10*/  IMAD R12, R12, 0x4, R2 ;  /* 0x000000040c0c7824 */ /* 0x000fe200078e0202 */
[----:B------:R-:W-:Y:S01]  /*5d20*/  ISETP.GT.AND P1, PT, R3, R0, PT ;  /* 0x000000000300720c */ /* 0x000fe20003f24270 */
[----:B------:R-:W-:Y:S01]  /*5d30*/  IMAD.MOV.U32 R15, RZ, RZ, 0x40000040 ;  /* 0x40000040ff0f7424 */ /* 0x000fe200078e00ff */
[----:B------:R-:W-:Y:S01]  /*5d40*/  ISETP.NE.AND P0, PT, R17, 0x2, PT ;  /* 0x000000021100780c */ /* 0x000fe20003f05270 */
[----:B------:R-:W-:-:S03]  /*5d50*/  VIADD R3, R3, 0xffffffff ;  /* 0xffffffff03037836 */ /* 0x000fc60000000000 */
[----:B------:R-:W-:Y:S01]  /*5d60*/  SEL R17, R17, RZ, P0 ;  /* 0x000000ff11117207 */ /* 0x000fe20000000000 */
        /* <DEDUP_REMOVED lines=130> */
[----:B------:R-:W-:-:S02]  /*6590*/  IMAD R12, R17, 0x1000, R20 ;  /* 0x00001000110c7824 */ /* 0x000fc400078e0214 */
[----:B------:R-:W-:Y:S02]  /*65a0*/  IMAD.MOV.U32 R13, RZ, RZ, 0x40000040 ;  /* 0x40000040ff0d7424 */ /* 0x000fe400078e00ff */
[C---:B------:R-:W-:Y:S01]  /*65b0*/  VIADD R14, R12.reuse, 0x80 ;  /* 0x000000800c0e7836 */ /* 0x040fe20000000000 */
[----:B------:R-:W-:Y:S01]  /*65c0*/  R2UR UR6, R12 ;  /* 0x000000000c0672ca */ /* 0x000fe200000e0000 */
[----:B------:R-:W-:Y:S01]  /*65d0*/  WARPGROUP.ARRIVE ;  /* 0x00000000000079c5 */ /* 0x000fe20000000000 */
[----:B------:R-:W-:Y:S01]  /*65e0*/  R2UR UR7, R13 ;  /* 0x000000000d0772ca */ /* 0x000fe200000e0000 */
[----:B------:R-:W-:-:S12]  /*65f0*/  IMAD.MOV.U32 R13, RZ, RZ, 0x40000040 ;  /* 0x40000040ff0d7424 */ /* 0x000fd800078e00ff */
[----:B------:R-:W-:Y:S01]  /*6600*/  HGMMA.64x256x16.F32 R24, gdesc[UR4].tnspB, R24, gsb0 ;  /* 0x43e00000041879f0 */ /* 0x000fe20008000818 */
[----:B------:R-:W-:Y:S01]  /*6610*/  R2UR UR6, R14 ;  /* 0x000000000e0672ca */ /* 0x000fe200000e0000 */
[----:B------:R-:W-:Y:S01]  /*6620*/  VIADD R14, R12, 0x100 ;  /* 0x000001000c0e7836 */ /* 0x000fe20000000000 */
[----:B------:R-:W-:Y:S01]  /*6630*/  R2UR UR7, R15 ;  /* 0x000000000f0772ca */ /* 0x000fe200000e0000 */
[----:B------:R-:W-:Y:S01]  /*6640*/  IMAD.MOV.U32 R15, RZ, RZ, 0x40000040 ;  /* 0x40000040ff0f7424 */ /* 0x000fe200078e00ff */
[----:B------:R-:W-:Y:S01]  /*6650*/  R2UR UR4, R10 ;  /* 0x000000000a0472ca */ /* 0x000fe200000e0000 */
[----:B------:R-:W-:Y:S01]  /*6660*/  VIADD R12, R12, 0x180 ;  /* 0x000001800c0c7836 */ /* 0x000fe20000000000 */
[----:B------:R-:W-:Y:S01]  /*6670*/  R2UR UR5, R11 ;  /* 0x000000000b0572ca */ /* 0x000fe200000e0000 */
[----:B------:R-:W-:Y:S02]  /*6680*/  WARPGROUP.DEPBAR.LE gsb0, 0x0 ;  /* 0x00008000000079c5 */ /* 0x000fe40000010000 */
[----:B------:R-:W-:-:S15]  /*6690*/  WARPGROUP.ARRIVE ;  /* 0x00000000000079c5 */ /* 0x000fde0000000000 */
[----:B------:R-:W-:-:S03]  /*66a0*/  NOP ;  /* 0x0000000000007918 */ /* 0x000fc60000000000 */
[----:B------:R-:W-:Y:S01]  /*66b0*/  HGMMA.64x256x16.F32 R24, gdesc[UR4].tnspB, R24, gsb0 ;  /* 0x43e00000041879f0 */ /* 0x000fe20008000818 */
[----:B------:R-:W-:Y:S02]  /*66c0*/  R2UR UR6, R14 ;  /* 0x000000000e0672ca */ /* 0x000fe400000e0000 */
[----:B------:R-:W-:Y:S02]  /*66d0*/  R2UR UR7, R15 ;  /* 0x000000000f0772ca */ /* 0x000fe400000e0000 */
[----:B------:R-:W-:Y:S02]  /*66e0*/  R2UR UR4, R8 ;  /* 0x00000000080472ca */ /* 0x000fe400000e0000 */
        /* <DEDUP_REMOVED lines=8> */
[----:B------:R-:W-:Y:S02]  /*6770*/  R2UR UR5, R7 ;  /* 0x00000000070572ca */ /* 0x000fe400000e0000 */
[----:B------:R-:W-:-:S04]  /*6780*/  SEL R12, RZ, 0x1, P0 ;  /* 0x00000001ff0c7807 */ /* 0x000fc80000000000 */
[----:B------:R-:W-:Y:S01]  /*6790*/  LOP3.LUT R186, R186, R12, RZ, 0x3c, !PT ;  /* 0x0000000cbaba7212 */ /* 0x000fe200078e3cff */
[----:B------:R-:W-:Y:S02]  /*67a0*/  WARPGROUP.DEPBAR.LE gsb0, 0x0 ;  /* 0x00008000000079c5 */ /* 0x000fe40000010000 */
[----:B------:R-:W-:-:S12]  /*67b0*/  WARPGROUP.ARRIVE ;  /* 0x00000000000079c5 */ /* 0x000fd80000000000 */
[----:B------:R-:W-:Y:S03]  /*67c0*/  HGMMA.64x256x16.F32 R24, gdesc[UR4].tnspB, R24, gsb0 ;  /* 0x43e00000041879f0 */ /* 0x000fe60008000818 */
[----:B------:R-:W-:Y:S02]  /*67d0*/  WARPGROUP.DEPBAR.LE gsb0, 0x0 ;  /* 0x00008000000079c5 */ /* 0x000fe40000010000 */
[----:B------:R-:W-:Y:S06]  /*67e0*/  BAR.ARV 0xf, 0x100 ;  /* 0x03c4000000007b1d */ /* 0x000fec0000002000 */
[----:B------:R-:W-:Y:S05]  /*67f0*/  @!P2 BRA `(.L_x_1304) ;  /* 0x000000000004a947 */ /* 0x000fea0003800000 */
[----:B------:R-:W-:Y:S01]  /*6800*/  BPT.TRAP 0x1 ;  /* 0x000000040000795c */ /* 0x000fe20000300000 */
.L_x_1304:
[----:B------:R-:W-:-:S04]  /*6810*/  IMAD R12, R17, 0x8, R2 ;  /* 0x00000008110c7824 */ /* 0x000fc800078e0202 */
[----:B------:R-:W-:-:S05]  /*6820*/  VIADD R12, R12, 0x38860 ;  /* 0x000388600c0c7836 */ /* 0x000fca0000000000 */
[----:B------:R-:W-:-:S04]  /*6830*/  PRMT R12, R190, 0x654, R12 ;  /* 0x00000654be0c7816 */ /* 0x000fc8000000000c */
[----:B------:R1:W-:Y:S01]  /*6840*/  SYNCS.ARRIVE.TRANS64.RED.A1T0 RZ, [R12+URZ], RZ ;  /* 0x000000ff0cff79a7 */ /* 0x0003e2000810043f */
[----:B------:R-:W-:Y:S05]  /*6850*/  @P1 BRA `(.L_x_1305) ;  /* 0xfffffff400181947 */ /* 0x000fea000383ffff */
.L_x_1303:
[----:B------:R-:W-:Y:S05]  /*6860*/  BSYNC B0 ;  /* 0x0000000000007941 */ /* 0x000fea0003800000 */
.L_x_1302:
[----:B------:R-:W-:Y:S01]  /*6870*/  BAR.SYNC.DEFER_BLOCKING 0xe, 0x100 ;  /* 0x0384000000007b1d */ /* 0x000fe20000010000 */
[C---:B------:R-:W-:Y:S01]  /*6880*/  IMAD R0, R17.reuse, 0x40, R195 ;  /* 0x0000004011007824 */ /* 0x040fe200078e02c3 */
[----:B------:R-:W-:Y:S01]  /*6890*/  PLOP3.LUT P0, PT, PT, PT, PT, 0x8, 0x0 ;  /* 0x000000000000781c */ /* 0x000fe20003f0e170 */
[----:B------:R-:W-:Y:S01]  /*68a0*/  VIADD R17, R17, 0x1 ;  /* 0x0000000111117836 */ /* 0x000fe20000000000 */
[----:B------:R-:W-:Y:S01]  /*68b0*/  CS2R R154, SRZ ;  /* 0x00000000009a7805 */ /* 0x000fe2000001ff00 */
[----:B------:R-:W-:-:S03]  /*68c0*/  IMAD R2, R0, 0x4, R2 ;  /* 0x0000000400027824 */ /* 0x000fc600078e0202 */
[----:B------:R-:W-:-:S04]  /*68d0*/  ISETP.NE.AND P1, PT, R17, 0x2, PT ;  /* 0x000000021100780c */ /* 0x000fc80003f25270 */
        /* <DEDUP_REMOVED lines=135> */
.L_x_1297:
        /* <DEDUP_REMOVED lines=31> */
.L_x_1307:
[----:B------:R-:W-:Y:S05]  /*7340*/  BSYNC B0 ;  /* 0x0000000000007941 */ /* 0x000fea0003800000 */
.L_x_1306:
        /* <DEDUP_REMOVED lines=100> */
.L_x_1309:
[----:B------:R-:W-:Y:S05]  /*7990*/  BSYNC B6 ;  /* 0x0000000000067941 */ /* 0x000fea0003800000 */
.L_x_1308:
        /* <DEDUP_REMOVED lines=13> */
.L_x_1313:
[----:B-1----:R1:W2:Y:S02]  /*7a70*/  SYNCS.PHASECHK.TRANS64.TRYWAIT P0, [R2+URZ+0x38800], R3 ;  /* 0x03880003020075a7 */ /* 0x0022a4000800017f */
[----:B--2---:R-:W-:Y:S05]  /*7a80*/  @!P0 NANOSLEEP.SYNCS 0x989680 ;  /* 0x009896800000895d */ /* 0x004fea0003900000 */
[----:B------:R-:W2:Y:S02]  /*7a90*/  @!P0 SYNCS.PHASECHK.TRANS64 P0, [R2+URZ+0x38800], R3 ;  /* 0x03880003020085a7 */ /* 0x000ea4000800007f */
[----:B--2---:R-:W-:Y:S05]  /*7aa0*/  @!P0 BRA `(.L_x_1313) ;  /* 0xfffffffc00f08947 */ /* 0x004fea000383ffff */
.L_x_1312:
[----:B------:R-:W-:Y:S05]  /*7ab0*/  BSYNC B0 ;  /* 0x0000000000007941 */ /* 0x000fea0003800000 */
.L_x_1311:
[----:B------:R-:W-:Y:S05]  /*7ac0*/  BRA `(.L_x_1314) ;  /* 0x0000002000c07947 */ /* 0x000fea0003800000 */
.L_x_1310:
        /* <DEDUP_REMOVED lines=37> */
.L_x_1316:
[----:B------:R-:W-:Y:S05]  /*7d20*/  BSYNC B6 ;  /* 0x0000000000067941 */ /* 0x000fea0003800000 */
.L_x_1315:
        /* <DEDUP_REMOVED lines=11> */
.L_x_1536:
        /* <DEDUP_REMOVED lines=30> */
[----:B------:R-:W-:Y:S02]  /*7fc0*/  @!P2 IMAD.WIDE R4, R188, 0x2, R4 ;  /* 0x00000002bc04a825 */ /* 0x000fe400078e0204 */
        /* <DEDUP_REMOVED lines=12> */
.L_x_1321:
[----:B------:R-:W-:Y:S05]  /*8090*/  BSYNC B1 ;  /* 0x0000000000017941 */ /* 0x000fea0003800000 */
.L_x_1320:
[----:B0-----:R-:W-:Y:S01]  /*80a0*/  SHF.L.U32 R13, R0, 0x1f, RZ ;  /* 0x0000001f000d7819 */ /* 0x001fe200000006ff */
[----:B-1----:R-:W-:Y:S01]  /*80b0*/  IMAD R3, R223, 0x200, R26 ;  /* 0x00000200df037824 */ /* 0x002fe200078e021a */
[----:B------:R-:W-:Y:S01]  /*80c0*/  LOP3.LUT P1, RZ, R191, 0x4, RZ, 0xc0, !PT ;  /* 0x00000004bfff7812 */ /* 0x000fe2000782c0ff */
[----:B-----5:R-:W-:Y:S01]  /*80d0*/  IMAD.MOV.U32 R31, RZ, RZ, R8 ;  /* 0x000000ffff1f7224 */ /* 0x020fe200078e0008 */
[----:B------:R-:W0:Y:S01]  /*80e0*/  SYNCS.PHASECHK.TRANS64.TRYWAIT P0, [R2+URZ+0x38800], R13 ;  /* 0x0388000d020075a7 */ /* 0x000e22000800017f */
[--C-:B------:R-:W-:Y:S01]  /*80f0*/  SHF.R.U64 R33, R8, 0x10, R9.reuse ;  /* 0x0000001008217819 */ /* 0x100fe20000001209 */
[----:B------:R-:W-:Y:S01]  /*8100*/  IMAD R8, R3, 0x2, R2 ;  /* 0x0000000203087824 */ /* 0x000fe200078e0202 */
[--C-:B------:R-:W-:Y:S01]  /*8110*/  SHF.R.U32.HI R15, RZ, 0x10, R9.reuse ;  /* 0x00000010ff0f7819 */ /* 0x100fe20000011609 */
[----:B------:R-:W-:Y:S01]  /*8120*/  IMAD.MOV.U32 R12, RZ, RZ, R9 ;  /* 0x000000ffff0c7224 */ /* 0x000fe200078e0009 */
[--C-:B------:R-:W-:Y:S01]  /*8130*/  SHF.R.U64 R35, R4, 0x10, R5.reuse ;  /* 0x0000001004237819 */ /* 0x100fe20000001205 */
[----:B------:R-:W-:Y:S01]  /*8140*/  IMAD.MOV.U32 R27, RZ, RZ, R4 ;  /* 0x000000ffff1b7224 */ /* 0x000fe200078e0004 */
[--C-:B--2---:R-:W-:Y:S01]  /*8150*/  SHF.R.U32.HI R20, RZ, 0x10, R5.reuse ;  /* 0x00000010ff147819 */ /* 0x104fe20000011605 */
[----:B------:R-:W-:Y:S01]  /*8160*/  IMAD.MOV.U32 R9, RZ, RZ, R5 ;  /* 0x000000ffff097224 */ /* 0x000fe200078e0005 */
[--C-:B------:R-:W-:Y:S01]  /*8170*/  SHF.R.U64 R34, R10, 0x10, R11.reuse ;  /* 0x000000100a227819 */ /* 0x100fe2000000120b */
[----:B------:R-:W-:Y:S01]  /*8180*/  IMAD.MOV.U32 R32, RZ, RZ, R10 ;  /* 0x000000ffff207224 */ /* 0x000fe200078e000a */
[----:B------:R-:W-:Y:S01]  /*8190*/  VIMNMX R10, R25, 0x40, PT ;  /* 0x00000040190a7848 */ /* 0x000fe20003fe0100 */
[--C-:B------:R-:W-:Y:S01]  /*81a0*/  IMAD.MOV.U32 R14, RZ, RZ, R11.reuse ;  /* 0x000000ffff0e7224 */ /* 0x100fe200078e000b */
[----:B------:R-:W-:Y:S01]  /*81b0*/  SHF.R.U32.HI R11, RZ, 0x10, R11 ;  /* 0x00000010ff0b7819 */ /* 0x000fe2000001160b */
[----:B------:R-:W-:Y:S01]  /*81c0*/  IMAD.MOV.U32 R29, RZ, RZ, R6 ;  /* 0x000000ffff1d7224 */ /* 0x000fe200078e0006 */
[----:B------:R-:W-:Y:S01]  /*81d0*/  BSSY B1, `(.L_x_1322) ;  /* 0x0000010000017945 */ /* 0x000fe20003800000 */
[----:B------:R-:W-:Y:S01]  /*81e0*/  VIADD R4, R8, 0x20400 ;  /* 0x0002040008047836 */ /* 0x000fe20000000000 */
[--C-:B------:R-:W-:Y:S01]  /*81f0*/  SHF.R.U64 R36, R6, 0x10, R7.reuse ;  /* 0x0000001006247819 */ /* 0x100fe20000001207 */
[--C-:B------:R-:W-:Y:S01]  /*8200*/  IMAD.MOV.U32 R5, RZ, RZ, R7.reuse ;  /* 0x000000ffff057224 */ /* 0x100fe200078e0007 */
[----:B------:R-:W-:Y:S01]  /*8210*/  SHF.R.U32.HI R6, RZ, 0x10, R7 ;  /* 0x00000010ff067819 */ /* 0x000fe20000011607 */
[----:B------:R-:W-:Y:S01]  /*8220*/  VIADD R3, R8, 0x20440 ;  /* 0x0002044008037836 */ /* 0x000fe20000000000 */
[----:B------:R-:W-:Y:S01]  /*8230*/  PRMT R31, R31, 0x5410, R12 ;  /* 0x000054101f1f7816 */ /* 0x000fe2000000000c */
[----:B------:R-:W-:Y:S01]  /*8240*/  @P1 VIADD R3, R4, 0xffffffc0 ;  /* 0xffffffc004031836 */ /* 0x000fe20000000000 */
[----:B------:R-:W-:-:S02]  /*8250*/  PRMT R33, R33, 0x5410, R15 ;  /* 0x0000541021217816 */ /* 0x000fc4000000000f */
[----:B------:R-:W-:Y:S02]  /*8260*/  PRMT R32, R32, 0x5410, R14 ;  /* 0x0000541020207816 */ /* 0x000fe4000000000e */
[----:B------:R-:W-:Y:S02]  /*8270*/  PRMT R34, R34, 0x5410, R11 ;  /* 0x0000541022227816 */ /* 0x000fe4000000000b */
[----:B------:R-:W-:Y:S02]  /*8280*/  ISETP.GE.AND P1, PT, R185, R10, PT ;  /* 0x0000000ab900720c */ /* 0x000fe40003f26270 */
[----:B------:R-:W-:Y:S02]  /*8290*/  PRMT R27, R27, 0x5410, R9 ;  /* 0x000054101b1b7816 */ /* 0x000fe40000000009 */
[----:B------:R-:W-:Y:S02]  /*82a0*/  PRMT R35, R35, 0x5410, R20 ;  /* 0x0000541023237816 */ /* 0x000fe40000000014 */
[----:B------:R-:W-:Y:S01]  /*82b0*/  PRMT R29, R29, 0x5410, R5 ;  /* 0x000054101d1d7816 */ /* 0x000fe20000000005 */
[----:B0-----:R-:W-:Y:S06]  /*82c0*/  @!P0 BRA `(.L_x_1323) ;  /* 0x00000164007c8947 */ /* 0x001fec0003800000 */
.L_x_1537:
[----:B------:R-:W-:Y:S05]  /*82d0*/  BSYNC B1 ;  /* 0x0000000000017941 */ /* 0x000fea0003800000 */
.L_x_1322:
        /* <DEDUP_REMOVED lines=10> */
[----:B------:R-:W-:Y:S02]  /*8380*/  HADD2.F32 R14, -RZ, R31.H0_H0 ;  /* 0x2000001fff0e7230 */ /* 0x000fe40000004100 */
[----:B------:R-:W-:Y:S02]  /*8390*/  HADD2.F32 R20, -RZ, R33.H0_H0 ;  /* 0x20000021ff147230 */ /* 0x000fe40000004100 */
[----:B---3--:R-:W-:Y:S02]  /*83a0*/  HADD2.F32 R24, -RZ, R35.H0_H0 ;  /* 0x20000023ff187230 */ /* 0x008fe40000004100 */
[--C-:B-1----:R-:W-:Y:S02]  /*83b0*/  HADD2.F32 R9, -RZ, R4.reuse.H0_H0 ;  /* 0x20000004ff097230 */ /* 0x102fe40000004100 */
[----:B------:R-:W-:-:S02]  /*83c0*/  HADD2.F32 R4, -RZ, R4.H1_H1 ;  /* 0x30000004ff047230 */ /* 0x000fc40000004100 */
[--C-:B------:R-:W-:Y:S02]  /*83d0*/  HADD2.F32 R11, -RZ, R5.reuse.H0_H0 ;  /* 0x20000005ff0b7230 */ /* 0x100fe40000004100 */
[----:B------:R-:W-:Y:S02]  /*83e0*/  HADD2.F32 R5, -RZ, R5.H1_H1 ;  /* 0x30000005ff057230 */ /* 0x000fe40000004100 */
[CC--:B------:R-:W-:Y:S01]  /*83f0*/  FMUL.FTZ R26, R4.reuse, R15.reuse ;  /* 0x0000000f041a7220 */ /* 0x0c0fe20000410000 */
[----:B------:R-:W-:Y:S01]  /*8400*/  FMUL.FTZ R4, R4, R14 ;  /* 0x0000000e04047220 */ /* 0x000fe20000410000 */
[--C-:B------:R-:W-:Y:S02]  /*8410*/  HADD2.F32 R12, -RZ, R6.reuse.H0_H0 ;  /* 0x20000006ff0c7230 */ /* 0x100fe40000004100 */
[----:B0-----:R-:W-:Y:S02]  /*8420*/  HADD2.F32 R13, -RZ, R7.H0_H0 ;  /* 0x20000007ff0d7230 */ /* 0x001fe40000004100 */
[----:B------:R-:W-:Y:S01]  /*8430*/  FMUL.FTZ R28, R5, R24 ;  /* 0x00000018051c7220 */ /* 0x000fe20000410000 */
[C---:B------:R-:W-:Y:S01]  /*8440*/  FFMA.FTZ R26, R9.reuse, R14, -R26 ;  /* 0x0000000e091a7223 */ /* 0x040fe2000001081a */
[----:B------:R-:W-:Y:S01]  /*8450*/  FFMA.FTZ R15, R9, R15, R4 ;  /* 0x0000000f090f7223 */ /* 0x000fe20000010004 */
        /* <DEDUP_REMOVED lines=8> */
[----:B----4-:R-:W-:Y:S01]  /*84e0*/  FMUL.FTZ R21, R6, R9 ;  /* 0x0000000906157220 */ /* 0x010fe20000410000 */
[----:B------:R-:W-:-:S02]  /*84f0*/  HADD2.F32 R4, -RZ, R33.H1_H1 ;  /* 0x30000021ff047230 */ /* 0x000fc40000004100 */
[-C--:B------:R-:W-:Y:S01]  /*8500*/  FMUL.FTZ R20, R6, R5.reuse ;  /* 0x0000000506147220 */ /* 0x080fe20000410000 */
[C---:B------:R-:W-:Y:S01]  /*8510*/  FMUL.FTZ R24, R7.reuse, R14 ;  /* 0x0000000e07187220 */ /* 0x040fe20000410000 */
[C---:B------:R-:W-:Y:S01]  /*8520*/  FFMA.FTZ R6, R12.reuse, R5, -R21 ;  /* 0x000000050c067223 */ /* 0x040fe20000010815 */
        /* <DEDUP_REMOVED lines=9> */
.L_x_1327:
[----:B------:R-:W-:Y:S05]  /*85c0*/  BSYNC B2 ;  /* 0x0000000000027941 */ /* 0x000fea0003800000 */
.L_x_1326:
[----:B------:R-:W-:Y:S05]  /*85d0*/  @P1 BRA `(.L_x_1325) ;  /* 0x0000000000981947 */ /* 0x000fea0003800000 */
[----:B-1----:R-:W1:Y:S01]  /*85e0*/  LDS.128 R4, [R3] ;  /* 0x0000000003047984 */ /* 0x002e620000000c00 */
        /* <DEDUP_REMOVED lines=37> */
.L_x_1325:
[----:B------:R-:W-:Y:S05]  /*8840*/  BSYNC B1 ;  /* 0x0000000000017941 */ /* 0x000fea0003800000 */
.L_x_1324:
        /* <DEDUP_REMOVED lines=9> */
[----:B----4-:R-:W-:Y:S02]  /*88e0*/  HADD2.F32 R21, -RZ, R27.H0_H0 ;  /* 0x2000001bff157230 */ /* 0x010fe40000004100 */
[----:B------:R-:W-:Y:S02]  /*88f0*/  HADD2.F32 R15, -RZ, R31.H0_H0 ;  /* 0x2000001fff0f7230 */ /* 0x000fe40000004100 */
[----:B------:R-:W-:Y:S02]  /*8900*/  HADD2.F32 R26, -RZ, R35.H0_H0 ;  /* 0x20000023ff1a7230 */ /* 0x000fe40000004100 */
[----:B---3--:R-:W-:Y:S02]  /*8910*/  HADD2.F32 R24, -RZ, R33.H0_H0 ;  /* 0x20000021ff187230 */ /* 0x008fe40000004100 */
[----:B------:R-:W-:Y:S02]  /*8920*/  HADD2.F32 R25, -RZ, R27.H1_H1 ;  /* 0x3000001bff197230 */ /* 0x000fe40000004100 */
        /* <DEDUP_REMOVED lines=8> */
[----:B0-----:R-:W-:Y:S01]  /*89b0*/  FMUL.FTZ R13, R26, R5 ;  /* 0x000000051a0d7220 */ /* 0x001fe20000410000 */
        /* <DEDUP_REMOVED lines=22> */
[----:B------:R1:W-:Y:S02]  /*8b20*/  STS.128 [R8+0x21400], R4 ;  /* 0x0214000408007388 */ /* 0x0003e40000000c00 */
.L_x_1330:
[----:B------:R-:W-:Y:S05]  /*8b30*/  BSYNC B1 ;  /* 0x0000000000017941 */ /* 0x000fea0003800000 */
.L_x_1329:
[----:B------:R-:W-:Y:S05]  /*8b40*/  @P1 BRA `(.L_x_1328) ;  /* 0x00000010007c1947 */ /* 0x000fea0003800000 */
[----:B-1----:R-:W1:Y:S01]  /*8b50*/  LDS.128 R4, [R3+0x1000] ;  /* 0x0010000003047984 */ /* 0x002e620000000c00 */
        /* <DEDUP_REMOVED lines=36> */
[----:B------:R2:W-:Y:S01]  /*8da0*/  STS.128 [R3+0x1000], R4 ;  /* 0x0010000403007388 */ /* 0x0005e20000000c00 */
[----:B------:R-:W-:Y:S05]  /*8db0*/  BRA `(.L_x_1328) ;  /* 0x0000000c00e07947 */ /* 0x000fea0003800000 */
.L_x_1318:
[----:B------:R-:W-:-:S03]  /*8dc0*/  UMOV UR4, 0xffffffff ;  /* 0xffffffff00047882 */ /* 0x000fc60000000000 */
[----:B------:R-:W-:Y:S05]  /*8dd0*/  BRA.DIV UR4, `(.L_x_1331) ;  /* 0x0000015a04cc7947 */ /* 0x000fea000b800000 */
[----:B------:R0:W1:Y:S04]  /*8de0*/  SHFL.IDX PT, R3, R26, RZ, 0x1c1f ;  /* 0x001c1fff1a037589 */ /* 0x00006800000e0000 */
[----:B------:R0:W2:Y:S04]  /*8df0*/  SHFL.IDX PT, R20, R25, RZ, 0x1c1f ;  /* 0x001c1fff19147589 */ /* 0x0000a800000e0000 */
[----:B------:R0:W3:Y:S04]  /*8e00*/  SHFL.IDX PT, R21, R24, RZ, 0x1c1f ;  /* 0x001c1fff18157589 */ /* 0x0000e800000e0000 */
[----:B------:R0:W4:Y:S02]  /*8e10*/  SHFL.IDX PT, R14, R27, RZ, 0x1c1f ;  /* 0x001c1fff1b0e7589 */ /* 0x00012400000e0000 */
.L_x_1543:
[----:B------:R-:W5:Y:S01]  /*8e20*/  LDL R5, [R1+0x4c] ;  /* 0x00004c0001057983 */ /* 0x000f620000100800 */
[----:B------:R-:W-:Y:S01]  /*8e30*/  ULDC UR4, c[0x0][0x448] ;  /* 0x0001120000047ab9 */ /* 0x000fe20000000800 */
[----:B------:R-:W-:Y:S01]  /*8e40*/  BSSY B1, `(.L_x_1332) ;  /* 0x0000019000017945 */ /* 0x000fe20003800000 */
[----:B0-----:R-:W-:Y:S01]  /*8e50*/  IMAD R24, R87, UR4, RZ ;  /* 0x0000000457187c24 */ /* 0x001fe2000f8e02ff */
[----:B------:R-:W-:Y:S02]  /*8e60*/  CS2R R6, SRZ ;  /* 0x0000000000067805 */ /* 0x000fe4000001ff00 */
[----:B------:R-:W-:Y:S02]  /*8e70*/  CS2R R10, SRZ ;  /* 0x00000000000a7805 */ /* 0x000fe4000001ff00 */
[----:B------:R-:W-:Y:S02]  /*8e80*/  CS2R R8, SRZ ;  /* 0x0000000000087805 */ /* 0x000fe4000001ff00 */
[----:B------:R-:W-:Y:S01]  /*8e90*/  ISETP.GE.AND P0, PT, R0, R24, PT ;  /* 0x000000180000720c */ /* 0x000fe20003f06270 */
[----:B------:R-:W-:Y:S01]  /*8ea0*/  IMAD R24, R85, -0x40, R24 ;  /* 0xffffffc055187824 */ /* 0x000fe200078e0218 */
[----:B-----5:R-:W-:-:S04]  /*8eb0*/  LEA.HI R4, R5, R5, RZ, 0x1 ;  /* 0x0000000505047211 */ /* 0x020fc800078f08ff */
[----:B------:R-:W-:-:S05]  /*8ec0*/  LOP3.LUT R4, R4, 0xfffffffe, RZ, 0xc0, !PT ;  /* 0xfffffffe04047812 */ /* 0x000fca00078ec0ff */
[----:B------:R-:W-:Y:S01]  /*8ed0*/  IMAD.IADD R0, R5, 0x1, -R4 ;  /* 0x0000000105007824 */ /* 0x000fe200078e0a04 */
[----:B------:R-:W-:-:S04]  /*8ee0*/  CS2R R4, SRZ ;  /* 0x0000000000047805 */ /* 0x000fc8000001ff00 */
        /* <DEDUP_REMOVED lines=14> */
.L_x_1333:
[----:B------:R-:W-:Y:S05]  /*8fd0*/  BSYNC B1 ;  /* 0x0000000000017941 */ /* 0x000fea0003800000 */
.L_x_1332:
[----:B------:R-:W2:Y:S01]  /*8fe0*/  SYNCS.PHASECHK.TRANS64.TRYWAIT P1, [R2+URZ+0x38800], R25 ;  /* 0x03880019020075a7 */ /* 0x000ea2000802017f */
[----:B0----5:R-:W-:Y:S01]  /*8ff0*/  IMAD.MOV.U32 R12, RZ, RZ, R8 ;  /* 0x000000ffff0c7224 */ /* 0x021fe200078e0008 */
[--C-:B------:R-:W-:Y:S01]  /*9000*/  SHF.R.U64 R13, R8, 0x10, R9.reuse ;  /* 0x00000010080d7819 */ /* 0x100fe20000001209 */
[--C-:B------:R-:W-:Y:S01]  /*9010*/  IMAD.MOV.U32 R41, RZ, RZ, R9.reuse ;  /* 0x000000ffff297224 */ /* 0x100fe200078e0009 */
[----:B------:R-:W-:Y:S01]  /*9020*/  SHF.R.U32.HI R42, RZ, 0x10, R9 ;  /* 0x00000010ff2a7819 */ /* 0x000fe20000011609 */
[----:B------:R-:W-:Y:S01]  /*9030*/  IMAD.MOV.U32 R40, RZ, RZ, R10 ;  /* 0x000000ffff287224 */ /* 0x000fe200078e000a */
[----:B------:R-:W-:Y:S01]  /*9040*/  SHF.R.U64 R43, R4, 0x10, R5 ;  /* 0x00000010042b7819 */ /* 0x000fe20000001205 */
[----:B------:R-:W-:Y:S01]  /*9050*/  IMAD.MOV.U32 R8, RZ, RZ, R4 ;  /* 0x000000ffff087224 */ /* 0x000fe200078e0004 */
[--C-:B------:R-:W-:Y:S01]  /*9060*/  SHF.R.U64 R10, R10, 0x10, R11.reuse ;  /* 0x000000100a0a7819 */ /* 0x100fe2000000120b */
[----:B----4-:R-:W-:Y:S01]  /*9070*/  IMAD.MOV.U32 R14, RZ, RZ, R11 ;  /* 0x000000ffff0e7224 */ /* 0x010fe200078e000b */
[--C-:B------:R-:W-:Y:S01]  /*9080*/  SHF.R.U32.HI R4, RZ, 0x10, R5.reuse ;  /* 0x00000010ff047819 */ /* 0x100fe20000011605 */
[----:B------:R-:W-:Y:S01]  /*9090*/  IMAD.MOV.U32 R9, RZ, RZ, R5 ;  /* 0x000000ffff097224 */ /* 0x000fe200078e0005 */
[----:B------:R-:W-:Y:S01]  /*90a0*/  VIMNMX R24, R24, 0x40, PT ;  /* 0x0000004018187848 */ /* 0x000fe20003fe0100 */
[----:B------:R-:W-:Y:S01]  /*90b0*/  IMAD.MOV.U32 R38, RZ, RZ, R6 ;  /* 0x000000ffff267224 */ /* 0x000fe200078e0006 */
[----:B------:R-:W-:Y:S01]  /*90c0*/  SHF.R.U32.HI R11, RZ, 0x10, R11 ;  /* 0x00000010ff0b7819 */ /* 0x000fe2000001160b */
[--C-:B------:R-:W-:Y:S01]  /*90d0*/  IMAD.MOV.U32 R39, RZ, RZ, R7.reuse ;  /* 0x000000ffff277224 */ /* 0x100fe200078e0007 */
[----:B-1----:R-:W0:Y:S01]  /*90e0*/  LDC R3, c[0x0][0x3f4] ;  /* 0x0000fd00ff037b82 */ /* 0x002e220000000800 */
        /* <DEDUP_REMOVED lines=16> */
[----:B--2---:R-:W-:-:S12]  /*91f0*/  @!P1 BRA `(.L_x_1335) ;  /* 0x0000015800349947 */ /* 0x004fd80003800000 */
.L_x_1544:
[----:B------:R-:W-:Y:S05]  /*9200*/  BSYNC B1 ;  /* 0x0000000000017941 */ /* 0x000fea0003800000 */
.L_x_1334:
        /* <DEDUP_REMOVED lines=9> */
[----:B------:R-:W-:Y:S01]  /*92a0*/  LOP3.LUT R4, R8, 0x38, R18, 0xf8, !PT ;  /* 0x0000003808047812 */ /* 0x000fe200078ef812 */
[----:B------:R-:W-:Y:S01]  /*92b0*/  HADD2.F32 R34, -RZ, R39.H1_H1 ;  /* 0x30000027ff227230 */ /* 0x000fe20000004100 */
[----:B------:R-:W-:-:S04]  /*92c0*/  SHF.R.U32.HI R7, RZ, 0x3, R8 ;  /* 0x00000003ff077819 */ /* 0x000fc80000011608 */
[----:B------:R-:W-:Y:S02]  /*92d0*/  LOP3.LUT R4, R4, R7, RZ, 0x3c, !PT ;  /* 0x0000000704047212 */ /* 0x000fe400078e3cff */
[----:B------:R-:W-:-:S03]  /*92e0*/  LOP3.LUT R8, R7, R3, R8, 0x1e, !PT ;  /* 0x0000000307087212 */ /* 0x000fc600078e1e08 */
[C---:B------:R-:W-:Y:S02]  /*92f0*/  IMAD R5, R223.reuse, 0x200, R4 ;  /* 0x00000200df057824 */ /* 0x040fe400078e0204 */
[----:B------:R-:W-:Y:S02]  /*9300*/  IMAD R13, R223, 0x200, R8 ;  /* 0x00000200df0d7824 */ /* 0x000fe400078e0208 */
[--C-:B------:R-:W-:Y:S02]  /*9310*/  IMAD R12, R5, 0x2, R2.reuse ;  /* 0x00000002050c7824 */ /* 0x100fe400078e0202 */
[----:B------:R-:W-:-:S03]  /*9320*/  IMAD R13, R13, 0x2, R2 ;  /* 0x000000020d0d7824 */ /* 0x000fc600078e0202 */
[----:B------:R-:W3:Y:S04]  /*9330*/  LDS.128 R4, [R12+0x20400] ;  /* 0x020400000c047984 */ /* 0x000ee80000000c00 */
[----:B------:R-:W1:Y:S01]  /*9340*/  LDS.128 R8, [R13+0x20400] ;  /* 0x020400000d087984 */ /* 0x000e620000000c00 */
[--C-:B---3--:R-:W-:Y:S02]  /*9350*/  HADD2.F32 R21, -RZ, R5.reuse.H0_H0 ;  /* 0x20000005ff157230 */ /* 0x108fe40000004100 */
[----:B------:R-:W-:Y:S02]  /*9360*/  HADD2.F32 R24, -RZ, R5.H1_H1 ;  /* 0x30000005ff187230 */ /* 0x000fe40000004100 */
[----:B-1----:R-:W-:Y:S02]  /*9370*/  HADD2.F32 R5, -RZ, R8.H0_H0 ;  /* 0x20000008ff057230 */ /* 0x002fe40000004100 */
[----:B------:R-:W-:-:S02]  /*9380*/  HADD2.F32 R15, -RZ, R4.H0_H0 ;  /* 0x20000004ff0f7230 */ /* 0x000fc40000004100 */
[----:B------:R-:W-:Y:S02]  /*9390*/  HADD2.F32 R26, -RZ, R8.H1_H1 ;  /* 0x30000008ff1a7230 */ /* 0x000fe40000004100 */
[C---:B------:R-:W-:Y:S01]  /*93a0*/  FMUL.FTZ R8, R5.reuse, R32 ;  /* 0x0000002005087220 */ /* 0x040fe20000410000 */
[-C--:B------:R-:W-:Y:S01]  /*93b0*/  FMUL.FTZ R36, R5, R30.reuse ;  /* 0x0000001e05247220 */ /* 0x080fe20000410000 */
[----:B------:R-:W-:Y:S02]  /*93c0*/  HADD2.F32 R20, -RZ, R4.H1_H1 ;  /* 0x30000004ff147230 */ /* 0x000fe40000004100 */
[----:B------:R-:W-:Y:S02]  /*93d0*/  HADD2.F32 R27, -RZ, R9.H0_H0 ;  /* 0x20000009ff1b7230 */ /* 0x000fe40000004100 */
[----:B------:R-:W-:Y:S01]  /*93e0*/  FFMA.FTZ R5, R15, R30, -R8 ;  /* 0x0000001e0f057223 */ /* 0x000fe20000010808 */
[----:B------:R-:W-:Y:S01]  /*93f0*/  FMUL.FTZ R35, R26, R33 ;  /* 0x000000211a237220 */ /* 0x000fe20000410000 */
[----:B------:R-:W-:-:S02]  /*9400*/  HADD2.F32 R30, -RZ, R41.H0_H0 ;  /* 0x20000029ff1e7230 */ /* 0x000fc40000004100 */
[----:B------:R-:W-:Y:S01]  /*9410*/  FFMA.FTZ R8, R15, R32, R36 ;  /* 0x000000200f087223 */ /* 0x000fe20000010024 */
[-C--:B------:R-:W-:Y:S01]  /*9420*/  FMUL.FTZ R15, R26, R31.reuse ;  /* 0x0000001f1a0f7220 */ /* 0x080fe20000410000 */
[C---:B------:R-:W-:Y:S01]  /*9430*/  FFMA.FTZ R32, R20.reuse, R31, -R35 ;  /* 0x0000001f14207223 */ /* 0x040fe20000010823 */
[C---:B------:R-:W-:Y:S01]  /*9440*/  FMUL.FTZ R26, R27.reuse, R34 ;  /* 0x000000221b1a7220 */ /* 0x040fe20000410000 */
[----:B------:R-:W-:Y:S02]  /*9450*/  HADD2.F32 R28, -RZ, R9.H1_H1 ;  /* 0x30000009ff1c7230 */ /* 0x000fe40000004100 */
[-C--:B------:R-:W-:Y:S01]  /*9460*/  FMUL.FTZ R27, R27, R30.reuse ;  /* 0x0000001e1b1b7220 */ /* 0x080fe20000410000 */
[----:B------:R-:W-:Y:S02]  /*9470*/  HADD2.F32 R31, -RZ, R43.H1_H1 ;  /* 0x3000002bff1f7230 */ /* 0x000fe40000004100 */
[----:B------:R-:W-:Y:S01]  /*9480*/  FFMA.FTZ R33, R20, R33, R15 ;  /* 0x0000002114217223 */ /* 0x000fe2000001000f */
[----:B------:R-:W-:Y:S01]  /*9490*/  FFMA.FTZ R30, R21, R30, -R26 ;  /* 0x0000001e151e7223 */ /* 0x000fe2000001081a */
[----:B------:R-:W-:-:S02]  /*94a0*/  HADD2.F32 R15, -RZ, R42.H0_H0 ;  /* 0x2000002aff0f7230 */ /* 0x000fc40000004100 */
[----:B------:R-:W-:Y:S01]  /*94b0*/  FFMA.FTZ R27, R21, R34, R27 ;  /* 0x00000022151b7223 */ /* 0x000fe2000001001b */
[----:B------:R-:W-:Y:S01]  /*94c0*/  FMUL.FTZ R21, R28, R31 ;  /* 0x0000001f1c157220 */ /* 0x000fe20000410000 */
[----:B------:R-:W-:Y:S01]  /*94d0*/  HADD2.F32 R29, -RZ, R10.H0_H0 ;  /* 0x2000000aff1d7230 */ /* 0x000fe20000004100 */
[----:B------:R-:W-:Y:S01]  /*94e0*/  F2FP.F16.F32.PACK_AB R8, R33, R8 ;  /* 0x000000082108723e */ /* 0x000fe200000000ff */
[----:B------:R-:W-:Y:S02]  /*94f0*/  HADD2.F32 R26, -RZ, R38.H0_H0 ;  /* 0x20000026ff1a7230 */ /* 0x000fe40000004100 */
[-C--:B------:R-:W-:Y:S01]  /*9500*/  FFMA.FTZ R35, R24, R15.reuse, -R21 ;  /* 0x0000000f18237223 */ /* 0x080fe20000010815 */
[----:B------:R-:W-:Y:S02]  /*9510*/  HADD2.F32 R20, -RZ, R40.H0_H0 ;  /* 0x20000028ff147230 */ /* 0x000fe40000004100 */
[----:B------:R-:W-:Y:S01]  /*9520*/  FMUL.FTZ R37, R28, R15 ;  /* 0x0000000f1c257220 */ /* 0x000fe20000410000 */
[----:B------:R-:W-:-:S02]  /*9530*/  HADD2.F32 R10, -RZ, R10.H1_H1 ;  /* 0x3000000aff0a7230 */ /* 0x000fc40000004100 */
[C---:B------:R-:W-:Y:S01]  /*9540*/  FMUL.FTZ R34, R29.reuse, R26 ;  /* 0x0000001a1d227220 */ /* 0x040fe20000410000 */
[----:B------:R-:W-:Y:S02]  /*9550*/  HADD2.F32 R21, -RZ, R44.H0_H0 ;  /* 0x2000002cff157230 */ /* 0x000fe40000004100 */
[----:B------:R-:W-:Y:S01]  /*9560*/  FMUL.FTZ R29, R29, R20 ;  /* 0x000000141d1d7220 */ /* 0x000fe20000410000 */
[--C-:B0-----:R-:W-:Y:S02]  /*9570*/  HADD2.F32 R25, -RZ, R6.reuse.H0_H0 ;  /* 0x20000006ff197230 */ /* 0x101fe40000004100 */
[----:B------:R-:W-:Y:S01]  /*9580*/  FFMA.FTZ R28, R24, R31, R37 ;  /* 0x0000001f181c7223 */ /* 0x000fe20000010025 */
[----:B------:R-:W-:Y:S02]  /*9590*/  HADD2.F32 R6, -RZ, R6.H1_H1 ;  /* 0x30000006ff067230 */ /* 0x000fe40000004100 */
[----:B------:R-:W-:Y:S01]  /*95a0*/  FMUL.FTZ R31, R10, R21 ;  /* 0x000000150a1f7220 */ /* 0x000fe20000410000 */
[----:B------:R-:W-:-:S02]  /*95b0*/  HADD2.F32 R15, -RZ, R42.H1_H1 ;  /* 0x3000002aff0f7230 */ /* 0x000fc40000004100 */
[C---:B------:R-:W-:Y:S01]  /*95c0*/  FFMA.FTZ R34, R25.reuse, R20, -R34 ;  /* 0x0000001419227223 */ /* 0x040fe20000010822 */
[----:B------:R-:W-:Y:S01]  /*95d0*/  FFMA.FTZ R29, R25, R26, R29 ;  /* 0x0000001a191d7223 */ /* 0x000fe2000001001d */
[--C-:B------:R-:W-:Y:S02]  /*95e0*/  HADD2.F32 R9, -RZ, R11.reuse.H0_H0 ;  /* 0x2000000bff097230 */ /* 0x100fe40000004100 */
[-C--:B------:R-:W-:Y:S01]  /*95f0*/  FMUL.FTZ R25, R10, R15.reuse ;  /* 0x0000000f0a197220 */ /* 0x080fe20000410000 */
[C---:B------:R-:W-:Y:S01]  /*9600*/  FFMA.FTZ R31, R6.reuse, R15, -R31 ;  /* 0x0000000f061f7223 */ /* 0x040fe2000001081f */
[----:B------:R-:W-:Y:S02]  /*9610*/  HADD2.F32 R11, -RZ, R11.H1_H1 ;  /* 0x3000000bff0b7230 */ /* 0x000fe40000004100 */
[----:B------:R-:W-:Y:S02]  /*9620*/  HADD2.F32 R15, -RZ, R39.H0_H0 ;  /* 0x20000027ff0f7230 */ /* 0x000fe40000004100 */
[----:B------:R-:W-:Y:S01]  /*9630*/  FFMA.FTZ R26, R6, R21, R25 ;  /* 0x00000015061a7223 */ /* 0x000fe20000010019 */
[----:B------:R-:W-:-:S02]  /*9640*/  HADD2.F32 R10, -RZ, R14.H1_H1 ;  /* 0x3000000eff0a7230 */ /* 0x000fc40000004100 */
[----:B------:R-:W-:Y:S02]  /*9650*/  HADD2.F32 R24, -RZ, R44.H1_H1 ;  /* 0x3000002cff187230 */ /* 0x000fe40000004100 */
[CC--:B------:R-:W-:Y:S01]  /*9660*/  FMUL.FTZ R21, R9.reuse, R15.reuse ;  /* 0x0000000f09157220 */ /* 0x0c0fe20000410000 */
[----:B------:R-:W-:Y:S02]  /*9670*/  HADD2.F32 R20, -RZ, R14.H0_H0 ;  /* 0x2000000eff147230 */ /* 0x000fe40000004100 */
[----:B------:R-:W-:Y:S01]  /*9680*/  FMUL.FTZ R6, R9, R10 ;  /* 0x0000000a09067220 */ /* 0x000fe20000410000 */
[--C-:B------:R-:W-:Y:S02]  /*9690*/  HADD2.F32 R4, -RZ, R7.reuse.H0_H0 ;  /* 0x20000007ff047230 */ /* 0x100fe40000004100 */
[C---:B------:R-:W-:Y:S01]  /*96a0*/  FMUL.FTZ R36, R11.reuse, R24 ;  /* 0x000000180b247220 */ /* 0x040fe20000410000 */
[----:B------:R-:W-:Y:S02]  /*96b0*/  HADD2.F32 R7, -RZ, R7.H1_H1 ;  /* 0x30000007ff077230 */ /* 0x000fe40000004100 */
[----:B------:R-:W-:Y:S01]  /*96c0*/  FMUL.FTZ R9, R11, R20 ;  /* 0x000000140b097220 */ /* 0x000fe20000410000 */
[C---:B------:R-:W-:Y:S01]  /*96d0*/  FFMA.FTZ R21, R4.reuse, R10, -R21 ;  /* 0x0000000a04157223 */ /* 0x040fe20000010815 */
[----:B------:R-:W-:Y:S01]  /*96e0*/  FFMA.FTZ R11, R4, R15, R6 ;  /* 0x0000000f040b7223 */ /* 0x000fe20000010006 */
[C---:B------:R-:W-:Y:S01]  /*96f0*/  FFMA.FTZ R36, R7.reuse, R20, -R36 ;  /* 0x0000001407247223 */ /* 0x040fe20000010824 */
[----:B------:R-:W-:Y:S01]  /*9700*/  FFMA.FTZ R24, R7, R24, R9 ;  /* 0x0000001807187223 */ /* 0x000fe20000010009 */
[----:B------:R-:W-:-:S02]  /*9710*/  F2FP.F16.F32.PACK_AB R4, R32, R5 ;  /* 0x000000052004723e */ /* 0x000fc400000000ff */
[----:B------:R-:W-:Y:S02]  /*9720*/  F2FP.F16.F32.PACK_AB R5, R35, R30 ;  /* 0x0000001e2305723e */ /* 0x000fe400000000ff */
[----:B------:R-:W-:Y:S02]  /*9730*/  F2FP.F16.F32.PACK_AB R6, R31, R34 ;  /* 0x000000221f06723e */ /* 0x000fe400000000ff */
[----:B------:R-:W-:Y:S02]  /*9740*/  F2FP.F16.F32.PACK_AB R7, R36, R21 ;  /* 0x000000152407723e */ /* 0x000fe400000000ff */
[----:B------:R-:W-:Y:S02]  /*9750*/  F2FP.F16.F32.PACK_AB R9, R28, R27 ;  /* 0x0000001b1c09723e */ /* 0x000fe400000000ff */
[----:B------:R-:W-:Y:S01]  /*9760*/  F2FP.F16.F32.PACK_AB R10, R26, R29 ;  /* 0x0000001d1a0a723e */ /* 0x000fe200000000ff */
[----:B------:R1:W-:Y:S01]  /*9770*/  STS.128 [R12+0x20400], R4 ;  /* 0x020400040c007388 */ /* 0x0003e20000000c00 */
[----:B------:R-:W-:-:S05]  /*9780*/  F2FP.F16.F32.PACK_AB R11, R24, R11 ;  /* 0x0000000b180b723e */ /* 0x000fca00000000ff */
[----:B------:R1:W-:Y:S02]  /*9790*/  STS.128 [R13+0x20400], R8 ;  /* 0x020400080d007388 */ /* 0x0003e40000000c00 */
.L_x_1337:
[----:B------:R-:W-:Y:S05]  /*97a0*/  BSYNC B1 ;  /* 0x0000000000017941 */ /* 0x000fea0003800000 */
.L_x_1336:
[----:B------:R-:W-:Y:S05]  /*97b0*/  @P0 BRA `(.L_x_1328) ;  /* 0x0000000400600947 */ /* 0x000fea0003800000 */
[----:B-1----:R-:W2:Y:S01]  /*97c0*/  LDL R8, [R1+0x64] ;  /* 0x0000640001087983 */ /* 0x002ea20000100800 */
[C---:B------:R-:W-:Y:S02]  /*97d0*/  VIADD R4, R185.reuse, 0x20 ;  /* 0x00000020b9047836 */ /* 0x040fe40000000000 */
[----:B------:R-:W-:Y:S01]  /*97e0*/  VIADD R5, R185, 0x20 ;  /* 0x00000020b9057836 */ /* 0x000fe20000000000 */
[----:B------:R-:W4:Y:S01]  /*97f0*/  LDL R37, [R1+0x5c] ;  /* 0x00005c0001257983 */ /* 0x000f220000100800 */
        /* <DEDUP_REMOVED lines=10> */
[----:B------:R-:W-:Y:S02]  /*98a0*/  HADD2.F32 R31, -RZ, R41.H0_H0 ;  /* 0x20000029ff1f7230 */ /* 0x000fe40000004100 */
[----:B------:R-:W-:-:S02]  /*98b0*/  HADD2.F32 R36, -RZ, R43.H1_H1 ;  /* 0x3000002bff247230 */ /* 0x000fc40000004100 */
[----:B------:R-:W-:Y:S02]  /*98c0*/  HADD2.F32 R34, -RZ, R42.H1_H1 ;  /* 0x3000002aff227230 */ /* 0x000fe40000004100 */
[----:B--2---:R-:W-:-:S04]  /*98d0*/  IMAD.IADD R3, R8, 0x1, R3 ;  /* 0x0000000108037824 */ /* 0x004fc800078e0203 */
[----:B------:R-:W-:Y:S01]  /*98e0*/  IMAD R3, R3, 0x2, R2 ;  /* 0x0000000203037824 */ /* 0x000fe200078e0202 */
[----:B----4-:R-:W1:Y:S04]  /*98f0*/  LDS.128 R4, [R37+0x20400] ;  /* 0x0204000025047984 */ /* 0x010e680000000c00 */
[----:B------:R-:W2:Y:S01]  /*9900*/  LDS.128 R8, [R3+0x20400] ;  /* 0x0204000003087984 */ /* 0x000ea20000000c00 */
[--C-:B-1----:R-:W-:Y:S02]  /*9910*/  HADD2.F32 R15, -RZ, R5.reuse.H0_H0 ;  /* 0x20000005ff0f7230 */ /* 0x102fe40000004100 */
[----:B------:R-:W-:Y:S02]  /*9920*/  HADD2.F32 R20, -RZ, R5.H1_H1 ;  /* 0x30000005ff147230 */ /* 0x000fe40000004100 */
[----:B--2---:R-:W-:-:S02]  /*9930*/  HADD2.F32 R5, -RZ, R8.H0_H0 ;  /* 0x20000008ff057230 */ /* 0x004fc40000004100 */
[----:B------:R-:W-:-:S03]  /*9940*/  HADD2.F32 R12, -RZ, R4.H0_H0 ;  /* 0x20000004ff0c7230 */ /* 0x000fc60000004100 */
[-C--:B------:R-:W-:Y:S01]  /*9950*/  FMUL.FTZ R27, R30, R5.reuse ;  /* 0x000000051e1b7220 */ /* 0x080fe20000410000 */
[C---:B------:R-:W-:Y:S01]  /*9960*/  FMUL.FTZ R29, R28.reuse, R5 ;  /* 0x000000051c1d7220 */ /* 0x040fe20000410000 */
[----:B------:R-:W-:Y:S02]  /*9970*/  HADD2.F32 R8, -RZ, R8.H1_H1 ;  /* 0x30000008ff087230 */ /* 0x000fe40000004100 */
[----:B------:R-:W-:Y:S01]  /*9980*/  FFMA.FTZ R5, R28, R12, -R27 ;  /* 0x0000000c1c057223 */ /* 0x000fe2000001081b */
[----:B------:R-:W-:Y:S02]  /*9990*/  HADD2.F32 R24, -RZ, R9.H0_H0 ;  /* 0x20000009ff187230 */ /* 0x000fe40000004100 */
[----:B------:R-:W-:Y:S02]  /*99a0*/  HADD2.F32 R27, -RZ, R41.H1_H1 ;  /* 0x30000029ff1b7230 */ /* 0x000fe40000004100 */
[----:B------:R-:W-:Y:S01]  /*99b0*/  FMUL.FTZ R28, R33, R8 ;  /* 0x00000008211c7220 */ /* 0x000fe20000410000 */
[----:B------:R-:W-:-:S02]  /*99c0*/  HADD2.F32 R13, -RZ, R4.H1_H1 ;  /* 0x30000004ff0d7230 */ /* 0x000fc40000004100 */
[----:B------:R-:W-:Y:S01]  /*99d0*/  FFMA.FTZ R29, R30, R12, R29 ;  /* 0x0000000c1e1d7223 */ /* 0x000fe2000001001d */
[----:B------:R-:W-:Y:S02]  /*99e0*/  HADD2.F32 R9, -RZ, R9.H1_H1 ;  /* 0x30000009ff097230 */ /* 0x000fe40000004100 */
[----:B------:R-:W-:Y:S01]  /*99f0*/  FMUL.FTZ R8, R27, R8 ;  /* 0x000000081b087220 */ /* 0x000fe20000410000 */
[-C--:B------:R-:W-:Y:S01]  /*9a00*/  FMUL.FTZ R12, R35, R24.reuse ;  /* 0x00000018230c7220 */ /* 0x080fe20000410000 */
[-C--:B------:R-:W-:Y:S01]  /*9a10*/  FFMA.FTZ R28, R27, R13.reuse, -R28 ;  /* 0x0000000d1b1c7223 */ /* 0x080fe2000001081c */
[----:B------:R-:W-:Y:S01]  /*9a20*/  FMUL.FTZ R24, R31, R24 ;  /* 0x000000181f187220 */ /* 0x000fe20000410000 */
[----:B------:R-:W-:Y:S01]  /*9a30*/  FFMA.FTZ R8, R33, R13, R8 ;  /* 0x0000000d21087223 */ /* 0x000fe20000010008 */
[----:B------:R-:W-:Y:S01]  /*9a40*/  FFMA.FTZ R12, R31, R15, -R12 ;  /* 0x0000000f1f0c7223 */ /* 0x000fe2000001080c */
[----:B------:R-:W-:Y:S02]  /*9a50*/  HADD2.F32 R30, -RZ, R42.H0_H0 ;  /* 0x2000002aff1e7230 */ /* 0x000fe40000004100 */
[----:B------:R-:W-:Y:S01]  /*9a60*/  FMUL.FTZ R13, R36, R9 ;  /* 0x00000009240d7220 */ /* 0x000fe20000410000 */
[----:B0-----:R-:W-:-:S02]  /*9a70*/  HADD2.F32 R25, -RZ, R10.H0_H0 ;  /* 0x2000000aff197230 */ /* 0x001fc40000004100 */
[----:B------:R-:W-:Y:S02]  /*9a80*/  HADD2.F32 R27, -RZ, R40.H0_H0 ;  /* 0x20000028ff1b7230 */ /* 0x000fe40000004100 */
[----:B------:R-:W-:Y:S02]  /*9a90*/  HADD2.F32 R31, -RZ, R38.H0_H0 ;  /* 0x20000026ff1f7230 */ /* 0x000fe40000004100 */
[----:B------:R-:W-:Y:S02]  /*9aa0*/  HADD2.F32 R10, -RZ, R10.H1_H1 ;  /* 0x3000000aff0a7230 */ /* 0x000fe40000004100 */
[----:B------:R-:W-:Y:S02]  /*9ab0*/  HADD2.F32 R38, -RZ, R44.H0_H0 ;  /* 0x2000002cff267230 */ /* 0x000fe40000004100 */
[C---:B------:R-:W-:Y:S01]  /*9ac0*/  FMUL.FTZ R9, R30.reuse, R9 ;  /* 0x000000091e097220 */ /* 0x040fe20000410000 */
[--C-:B---3--:R-:W-:Y:S02]  /*9ad0*/  HADD2.F32 R21, -RZ, R6.reuse.H0_H0 ;  /* 0x20000006ff157230 */ /* 0x108fe40000004100 */
[----:B------:R-:W-:Y:S01]  /*9ae0*/  FFMA.FTZ R13, R30, R20, -R13 ;  /* 0x000000141e0d7223 */ /* 0x000fe2000001080d */
[----:B------:R-:W-:-:S02]  /*9af0*/  HADD2.F32 R6, -RZ, R6.H1_H1 ;  /* 0x30000006ff067230 */ /* 0x000fc40000004100 */
[----:B------:R-:W-:Y:S01]  /*9b00*/  FFMA.FTZ R24, R35, R15, R24 ;  /* 0x0000000f23187223 */ /* 0x000fe20000010018 */
[-C--:B------:R-:W-:Y:S01]  /*9b10*/  FMUL.FTZ R30, R31, R25.reuse ;  /* 0x000000191f1e7220 */ /* 0x080fe20000410000 */
[C---:B------:R-:W-:Y:S01]  /*9b20*/  FMUL.FTZ R32, R27.reuse, R25 ;  /* 0x000000191b207220 */ /* 0x040fe20000410000 */
[-C--:B------:R-:W-:Y:S01]  /*9b30*/  FMUL.FTZ R15, R38, R10.reuse ;  /* 0x0000000a260f7220 */ /* 0x080fe20000410000 */
[--C-:B------:R-:W-:Y:S02]  /*9b40*/  HADD2.F32 R26, -RZ, R11.reuse.H0_H0 ;  /* 0x2000000bff1a7230 */ /* 0x100fe40000004100 */
[-C--:B------:R-:W-:Y:S01]  /*9b50*/  FFMA.FTZ R30, R27, R21.reuse, -R30 ;  /* 0x000000151b1e7223 */ /* 0x080fe2000001081e */
[----:B------:R-:W-:Y:S01]  /*9b60*/  FFMA.FTZ R32, R31, R21, R32 ;  /* 0x000000151f207223 */ /* 0x000fe20000010020 */
[C---:B------:R-:W-:Y:S01]  /*9b70*/  FMUL.FTZ R21, R34.reuse, R10 ;  /* 0x0000000a22157220 */ /* 0x040fe20000410000 */
[----:B------:R-:W-:Y:S01]  /*9b80*/  FFMA.FTZ R15, R34, R6, -R15 ;  /* 0x00000006220f7223 */ /* 0x000fe2000001080f */
[----:B------:R-:W-:-:S02]  /*9b90*/  HADD2.F32 R11, -RZ, R11.H1_H1 ;  /* 0x3000000bff0b7230 */ /* 0x000fc40000004100 */
[----:B------:R-:W-:Y:S01]  /*9ba0*/  FFMA.FTZ R9, R36, R20, R9 ;  /* 0x0000001424097223 */ /* 0x000fe20000010009 */
[----:B------:R-:W-:Y:S02]  /*9bb0*/  HADD2.F32 R34, -RZ, R39.H0_H0 ;  /* 0x20000027ff227230 */ /* 0x000fe40000004100 */
[----:B------:R-:W-:Y:S02]  /*9bc0*/  HADD2.F32 R33, -RZ, R44.H1_H1 ;  /* 0x3000002cff217230 */ /* 0x000fe40000004100 */
[--C-:B------:R-:W-:Y:S02]  /*9bd0*/  HADD2.F32 R20, -RZ, R14.reuse.H1_H1 ;  /* 0x3000000eff147230 */ /* 0x100fe40000004100 */
[----:B------:R-:W-:Y:S02]  /*9be0*/  HADD2.F32 R31, -RZ, R14.H0_H0 ;  /* 0x2000000eff1f7230 */ /* 0x000fe40000004100 */
[----:B------:R-:W-:Y:S01]  /*9bf0*/  FFMA.FTZ R21, R38, R6, R21 ;  /* 0x0000000626157223 */ /* 0x000fe20000010015 */
[----:B------:R-:W-:-:S02]  /*9c00*/  HADD2.F32 R4, -RZ, R7.H0_H0 ;  /* 0x20000007ff047230 */ /* 0x000fc40000004100 */
[-C--:B------:R-:W-:Y:S01]  /*9c10*/  FMUL.FTZ R25, R34, R26.reuse ;  /* 0x0000001a22197220 */ /* 0x080fe20000410000 */
[----:B------:R-:W-:Y:S02]  /*9c20*/  HADD2.F32 R7, -RZ, R7.H1_H1 ;  /* 0x30000007ff077230 */ /* 0x000fe40000004100 */
[-C--:B------:R-:W-:Y:S01]  /*9c30*/  FMUL.FTZ R6, R33, R11.reuse ;  /* 0x0000000b21067220 */ /* 0x080fe20000410000 */
[C---:B------:R-:W-:Y:S01]  /*9c40*/  FMUL.FTZ R27, R20.reuse, R26 ;  /* 0x0000001a141b7220 */ /* 0x040fe20000410000 */
[C---:B------:R-:W-:Y:S01]  /*9c50*/  FMUL.FTZ R10, R31.reuse, R11 ;  /* 0x0000000b1f0a7220 */ /* 0x040fe20000410000 */
[-C--:B------:R-:W-:Y:S01]  /*9c60*/  FFMA.FTZ R25, R20, R4.reuse, -R25 ;  /* 0x0000000414197223 */ /* 0x080fe20000010819 */
[-C--:B------:R-:W-:Y:S01]  /*9c70*/  FFMA.FTZ R14, R31, R7.reuse, -R6 ;  /* 0x000000071f0e7223 */ /* 0x080fe20000010806 */
        /* <DEDUP_REMOVED lines=12> */
.L_x_1328:
[----:B------:R-:W-:Y:S05]  /*9d40*/  BSYNC B0 ;  /* 0x0000000000007941 */ /* 0x000fea0003800000 */
.L_x_1317:
        /* <DEDUP_REMOVED lines=8> */
.L_x_1314:
[----:B012---:R-:W-:-:S05]  /*9dd0*/  IMAD.U32 R3, RZ, RZ, UR37 ;  /* 0x00000025ff037e24 */ /* 0x007fca000f8e00ff */
[----:B------:R-:W-:-:S13]  /*9de0*/  ISETP.NE.AND P0, PT, R3, 0x3, PT ;  /* 0x000000030300780c */ /* 0x000fda0003f05270 */
[----:B------:R-:W-:Y:S05]  /*9df0*/  @!P0 BRA `(.L_x_1338) ;  /* 0x0000000000048947 */ /* 0x000fea0003800000 */
[----:B------:R-:W-:Y:S01]  /*9e00*/  BPT.TRAP 0x1 ;  /* 0x000000040000795c */ /* 0x000fe20000300000 */
.L_x_1338:
[----:B------:R-:W-:Y:S01]  /*9e10*/  IMAD R13, R17, 0x8, R2 ;  /* 0x00000008110d7824 */ /* 0x000fe200078e0202 */
[----:B------:R-:W-:-:S04]  /*9e20*/  SHF.L.U32 R12, R186, 0x1f, RZ ;  /* 0x0000001fba0c7819 */ /* 0x000fc800000006ff */
[----:B------:R0:W1:Y:S01]  /*9e30*/  SYNCS.PHASECHK.TRANS64.TRYWAIT P1, [R13+URZ+0x38830], R12 ;  /* 0x0388300c0d0075a7 */ /* 0x000062000802017f */
[----:B------:R-:W-:Y:S05]  /*9e40*/  @!P0 BRA `(.L_x_1339) ;  /* 0x0000000000048947 */ /* 0x000fea0003800000 */
[----:B------:R-:W-:Y:S01]  /*9e50*/  BPT.TRAP 0x1 ;  /* 0x000000040000795c */ /* 0x000fe20000300000 */
.L_x_1339:
[C---:B------:R-:W-:Y:S02]  /*9e60*/  VIADD R3, R2.reuse, 0x22400 ;  /* 0x0002240002037836 */ /* 0x040fe40000000000 */
[----:B------:R-:W-:-:S03]  /*9e70*/  VIADD R4, R2, 0x20400 ;  /* 0x0002040002047836 */ /* 0x000fc60000000000 */
[----:B------:R-:W-:Y:S02]  /*9e80*/  SHF.R.U32.HI R3, RZ, 0x4, R3 ;  /* 0x00000004ff037819 */ /* 0x000fe40000011603 */
[----:B------:R-:W-:Y:S02]  /*9e90*/  SHF.R.U32.HI R4, RZ, 0x4, R4 ;  /* 0x00000004ff047819 */ /* 0x000fe40000011604 */
[----:B------:R-:W-:Y:S02]  /*9ea0*/  LOP3.LUT R3, R3, 0x3fff, RZ, 0xc0, !PT ;  /* 0x00003fff03037812 */ /* 0x000fe400078ec0ff */
[----:B------:R-:W-:Y:S02]  /*9eb0*/  LOP3.LUT R4, R4, 0x3fff, RZ, 0xc0, !PT ;  /* 0x00003fff04047812 */ /* 0x000fe400078ec0ff */
[----:B------:R-:W-:Y:S01]  /*9ec0*/  LOP3.LUT R219, R3, 0x10000, RZ, 0xfc, !PT ;  /* 0x0001000003db7812 */ /* 0x000fe200078efcff */
[----:B-1----:R-:W-:Y:S06]  /*9ed0*/  @P1 BRA `(.L_x_1340) ;  /* 0x0000000000081947 */ /* 0x002fec0003800000 */
[----:B------:R-:W1:Y:S02]  /*9ee0*/  SYNCS.PHASECHK.TRANS64.TRYWAIT P1, [R13+URZ+0x38830], R12 ;  /* 0x0388300c0d0075a7 */ /* 0x000e64000802017f */
[----:B-1----:R-:W-:Y:S05]  /*9ef0*/  @!P1 BRA `(.L_x_1341) ;  /* 0x0000014c00089947 */ /* 0x002fea0003800000 */
.L_x_1340:
[----:B------:R-:W-:Y:S01]  /*9f00*/  IMAD R10, R17, 0x200, R219 ;  /* 0x00000200110a7824 */ /* 0x000fe200078e02db */
[----:B------:R-:W-:Y:S01]  /*9f10*/  LOP3.LUT R8, R4, 0x10000, RZ, 0xfc, !PT ;  /* 0x0001000004087812 */ /* 0x000fe200078efcff */
[----:B------:R-:W-:Y:S01]  /*9f20*/  IMAD.MOV.U32 R9, RZ, RZ, 0x40000040 ;  /* 0x40000040ff097424 */ /* 0x000fe200078e00ff */
[----:B------:R-:W-:Y:S05]  /*9f30*/  WARPSYNC.ALL ;  /* 0x0000000000007948 */ /* 0x000fea0003800000 */
[----:B------:R-:W-:Y:S01]  /*9f40*/  IMAD.MOV.U32 R11, RZ, RZ, 0x40000040 ;  /* 0x40000040ff0b7424 */ /* 0x000fe200078e00ff */
[C---:B------:R-:W-:Y:S01]  /*9f50*/  R2UR UR4, R8.reuse ;  /* 0x00000000080472ca */ /* 0x040fe200000e0000 */
[----:B---3--:R-:W-:Y:S01]  /*9f60*/  WARPGROUP.ARRIVE ;  /* 0x00000000000079c5 */ /* 0x008fe20000000000 */
[----:B------:R-:W-:Y:S01]  /*9f70*/  R2UR UR5, R9 ;  /* 0x00000000090572ca */ /* 0x000fe200000e0000 */
[----:B------:R-:W-:Y:S01]  /*9f80*/  VIADD R4, R8, 0x2 ;  /* 0x0000000208047836 */ /* 0x000fe20000000000 */
[C---:B------:R-:W-:Y:S01]  /*9f90*/  R2UR UR6, R10.reuse ;  /* 0x000000000a0672ca */ /* 0x040fe200000e0000 */
[----:B------:R-:W-:Y:S01]  /*9fa0*/  VIADD R6, R10, 0x2 ;  /* 0x000000020a067836 */ /* 0x000fe20000000000 */
[----:B------:R-:W-:Y:S01]  /*9fb0*/  R2UR UR7, R11 ;  /* 0x000000000b0772ca */ /* 0x000fe200000e0000 */
[----:B------:R-:W-:Y:S01]  /*9fc0*/  IMAD.MOV.U32 R5, RZ, RZ, 0x40000040 ;  /* 0x40000040ff057424 */ /* 0x000fe200078e00ff */
[----:B------:R-:W-:Y:S01]  /*9fd0*/  SHF.L.U32 R3, R0, 0x1f, RZ ;  /* 0x0000001f00037819 */ /* 0x000fe200000006ff */
[----:B------:R-:W-:Y:S01]  /*9fe0*/  IMAD.MOV.U32 R7, RZ, RZ, 0x40000040 ;  /* 0x40000040ff077424 */ /* 0x000fe200078e00ff */
[----:B------:R-:W-:Y:S01]  /*9ff0*/  BSSY B0, `(.L_x_1342) ;  /* 0x0000022000007945 */ /* 0x000fe20003800000 */
[----:B------:R-:W-:-:S02]  /*a000*/  VIADD R14, R10, 0x4 ;  /* 0x000000040a0e7836 */ /* 0x000fc40000000000 */
[----:B------:R-:W-:Y:S02]  /*a010*/  IMAD.MOV.U32 R15, RZ, RZ, 0x40000040 ;  /* 0x40000040ff0f7424 */ /* 0x000fe400078e00ff */
[----:B------:R-:W-:Y:S02]  /*a020*/  VIADD R10, R10, 0x6 ;  /* 0x000000060a0a7836 */ /* 0x000fe40000000000 */
[----:B------:R-:W-:Y:S02]  /*a030*/  IMAD.MOV.U32 R9, RZ, RZ, 0x40000040 ;  /* 0x40000040ff097424 */ /* 0x000fe400078e00ff */
[----:B------:R-:W-:Y:S01]  /*a040*/  HGMMA.64x64x16.F32 R24, gdesc[UR4], RZ, !UPT, gsb0 ;  /* 0x00e00000041879f0 */ /* 0x000fe2000c0008ff */
[----:B------:R-:W-:Y:S01]  /*a050*/  R2UR UR4, R4 ;  /* 0x00000000040472ca */ /* 0x000fe200000e0000 */
[----:B------:R-:W-:Y:S01]  /*a060*/  IMAD.MOV.U32 R11, RZ, RZ, 0x40000040 ;  /* 0x40000040ff0b7424 */ /* 0x000fe200078e00ff */
[----:B------:R-:W-:Y:S02]  /*a070*/  R2UR UR5, R5 ;  /* 0x00000000050572ca */ /* 0x000fe400000e0000 */
[----:B------:R-:W-:Y:S01]  /*a080*/  R2UR UR6, R6 ;  /* 0x00000000060672ca */ /* 0x000fe200000e0000 */
[----:B------:R-:W-:Y:S01]  /*a090*/  VIADD R6, R8, 0x4 ;  /* 0x0000000408067836 */ /* 0x000fe20000000000 */
[----:B------:R-:W-:Y:S01]  /*a0a0*/  R2UR UR7, R7 ;  /* 0x00000000070772ca */ /* 0x000fe200000e0000 */
[----:B------:R-:W-:-:S02]  /*a0b0*/  IMAD.MOV.U32 R7, RZ, RZ, 0x40000040 ;  /* 0x40000040ff077424 */ /* 0x000fc400078e00ff */
        /* <DEDUP_REMOVED lines=19> */
[----:B------:R-:W2:Y:S02]  /*a1f0*/  SYNCS.PHASECHK.TRANS64.TRYWAIT P1, [R2+URZ+0x38810], R3 ;  /* 0x03881003020075a7 */ /* 0x000ea4000802017f */
[----:B--2---:R-:W-:Y:S05]  /*a200*/  @!P1 BRA `(.L_x_1343) ;  /* 0x0000014800589947 */ /* 0x004fea0003800000 */
.L_x_1545:
[----:B------:R-:W-:Y:S05]  /*a210*/  BSYNC B0 ;  /* 0x0000000000007941 */ /* 0x000fea0003800000 */
.L_x_1342:
[----:B------:R-:W-:Y:S05]  /*a220*/  @!P0 BRA `(.L_x_1344) ;  /* 0x0000000000048947 */ /* 0x000fea0003800000 */
[----:B------:R-:W-:Y:S01]  /*a230*/  BPT.TRAP 0x1 ;  /* 0x000000040000795c */ /* 0x000fe20000300000 */
.L_x_1344:
[----:B------:R3:W0:Y:S01]  /*a240*/  SYNCS.PHASECHK.TRANS64.TRYWAIT P1, [R13+URZ+0x38850], R12 ;  /* 0x0388500c0d0075a7 */ /* 0x000622000802017f */
[----:B------:R-:W-:Y:S05]  /*a250*/  @!P0 BRA `(.L_x_1345) ;  /* 0x0000000000048947 */ /* 0x000fea0003800000 */
[----:B------:R-:W-:Y:S01]  /*a260*/  BPT.TRAP 0x1 ;  /* 0x000000040000795c */ /* 0x000fe20000300000 */
.L_x_1345:
[C---:B------:R-:W-:Y:S02]  /*a270*/  VIADD R0, R2.reuse, 0x400 ;  /* 0x0000040002007836 */ /* 0x040fe40000000000 */
[----:B--2---:R-:W-:-:S03]  /*a280*/  VIADD R3, R2, 0x26400 ;  /* 0x0002640002037836 */ /* 0x004fc60000000000 */
[----:B------:R-:W-:Y:S02]  /*a290*/  SHF.R.U32.HI R0, RZ, 0x4, R0 ;  /* 0x00000004ff007819 */ /* 0x000fe40000011600 */
[----:B------:R-:W-:Y:S02]  /*a2a0*/  SHF.R.U32.HI R3, RZ, 0x4, R3 ;  /* 0x00000004ff037819 */ /* 0x000fe40000011603 */
[----:B------:R-:W-:Y:S02]  /*a2b0*/  LOP3.LUT R0, R0, 0x3fff, RZ, 0xc0, !PT ;  /* 0x00003fff00007812 */ /* 0x000fe400078ec0ff */
[----:B------:R-:W-:Y:S02]  /*a2c0*/  LOP3.LUT R3, R3, 0x3fff, RZ, 0xc0, !PT ;  /* 0x00003fff03037812 */ /* 0x000fe400078ec0ff */
[----:B------:R-:W-:Y:S01]  /*a2d0*/  LOP3.LUT R220, R0, 0x10000, RZ, 0xfc, !PT ;  /* 0x0001000000dc7812 */ /* 0x000fe200078efcff */
[----:B0-----:R-:W-:Y:S06]  /*a2e0*/  @P1 BRA `(.L_x_1346) ;  /* 0x0000000000081947 */ /* 0x001fec0003800000 */
[----:B------:R-:W0:Y:S02]  /*a2f0*/  SYNCS.PHASECHK.TRANS64.TRYWAIT P1, [R13+URZ+0x38850], R12 ;  /* 0x0388500c0d0075a7 */ /* 0x000e24000802017f */
[----:B0-----:R-:W-:Y:S05]  /*a300*/  @!P1 BRA `(.L_x_1347) ;  /* 0x00000148002c9947 */ /* 0x001fea0003800000 */
.L_x_1346:
[----:B------:R-:W-:Y:S01]  /*a310*/  LOP3.LUT R0, R3, 0x10000, RZ, 0xfc, !PT ;  /* 0x0001000003007812 */ /* 0x000fe200078efcff */
[----:B------:R-:W-:Y:S01]  /*a320*/  IMAD R10, R17, 0x1000, R220 ;  /* 0x00001000110a7824 */ /* 0x000fe200078e02dc */
[----:B------:R-:W-:Y:S05]  /*a330*/  WARPSYNC.ALL ;  /* 0x0000000000007948 */ /* 0x000fea0003800000 */
[----:B------:R-:W-:Y:S01]  /*a340*/  IMAD.MOV.U32 R14, RZ, RZ, R0 ;  /* 0x000000ffff0e7224 */ /* 0x000fe200078e0000 */
[----:B------:R-:W-:Y:S01]  /*a350*/  R2UR UR6, R10 ;  /* 0x000000000a0672ca */ /* 0x000fe200000e0000 */
[----:B------:R-:W-:Y:S01]  /*a360*/  IMAD.MOV.U32 R15, RZ, RZ, 0x40000040 ;  /* 0x40000040ff0f7424 */ /* 0x000fe200078e00ff */
[----:B------:R-:W-:Y:S01]  /*a370*/  WARPGROUP.ARRIVE ;  /* 0x00000000000079c5 */ /* 0x000fe20000000000 */
[----:B------:R-:W-:Y:S01]  /*a380*/  IMAD.MOV.U32 R11, RZ, RZ, 0x40000040 ;  /* 0x40000040ff0b7424 */ /* 0x000fe200078e00ff */
[----:B------:R-:W-:Y:S01]  /*a390*/  R2UR UR4, R14 ;  /* 0x000000000e0472ca */ /* 0x000fe200000e0000 */
[----:B------:R-:W-:Y:S01]  /*a3a0*/  VIADD R14, R0, 0x2 ;  /* 0x00000002000e7836 */ /* 0x000fe20000000000 */
[----:B------:R-:W-:Y:S01]  /*a3b0*/  R2UR UR5, R15 ;  /* 0x000000000f0572ca */ /* 0x000fe200000e0000 */
[----:B------:R-:W-:Y:S01]  /*a3c0*/  VIADD R20, R10, 0x2 ;  /* 0x000000020a147836 */ /* 0x000fe20000000000 */
[----:B------:R-:W-:Y:S01]  /*a3d0*/  R2UR UR7, R11 ;  /* 0x000000000b0772ca */ /* 0x000fe200000e0000 */
[----:B------:R-:W-:Y:S01]  /*a3e0*/  IMAD.MOV.U32 R15, RZ, RZ, 0x40000040 ;  /* 0x40000040ff0f7424 */ /* 0x000fe200078e00ff */
[----:B------:R-:W2:Y:S01]  /*a3f0*/  S2R R56, SR_TID.X ;  /* 0x0000000000387919 */ /* 0x000ea20000002100 */
[----:B----4-:R-:W-:-:S02]  /*a400*/  IMAD.MOV.U32 R21, RZ, RZ, 0x40000040 ;  /* 0x40000040ff157424 */ /* 0x010fc400078e00ff */
[----:B------:R-:W-:Y:S02]  /*a410*/  VIADD R58, R10, 0x800 ;  /* 0x000008000a3a7836 */ /* 0x000fe40000000000 */
[----:B01-3--:R-:W-:-:S06]  /*a420*/  IMAD.MOV.U32 R12, RZ, RZ, 0x4 ;  /* 0x00000004ff0c7424 */ /* 0x00bfcc00078e00ff */
[----:B------:R-:W-:Y:S01]  /*a430*/  HGMMA.64x64x16.F32 R24, gdesc[UR4], R24, gsb0 ;  /* 0x00e00000041879f0 */ /* 0x000fe20008000818 */
        /* <DEDUP_REMOVED lines=8> */
[----:B--2---:R-:W-:-:S05]  /*a4c0*/  SHF.R.U32.HI R56, RZ, 0x7, R56 ;  /* 0x00000007ff387819 */ /* 0x004fca0000011638 */
[----:B------:R0:W1:Y:S02]  /*a4d0*/  SHFL.IDX PT, R3, R56, RZ, 0x1f ;  /* 0x00001fff38037589 */ /* 0x00006400000e0000 */
[----:B0-----:R-:W-:Y:S01]  /*a4e0*/  VIADD R56, R0, 0x800 ;  /* 0x0000080000387836 */ /* 0x001fe20000000000 */
[----:B-1----:R-:W-:-:S04]  /*a4f0*/  ISETP.GT.AND P1, PT, R3, 0x7f, PT ;  /* 0x0000007f0300780c */ /* 0x002fc80003f24270 */
[----:B------:R-:W-:Y:S02]  /*a500*/  SEL R3, RZ, 0x2, !P1 ;  /* 0x00000002ff037807 */ /* 0x000fe40004800000 */
[C---:B------:R-:W-:Y:S02]  /*a510*/  SEL R11, R12.reuse, 0x2, P1 ;  /* 0x000000020c0b7807 */ /* 0x040fe40000800000 */
[----:B------:R-:W-:Y:S01]  /*a520*/  SEL R12, R12, 0x6, !P1 ;  /* 0x000000060c0c7807 */ /* 0x000fe20004800000 */
[----:B------:R-:W-:Y:S02]  /*a530*/  WARPGROUP.DEPBAR.LE gsb0, 0x0 ;  /* 0x00008000000079c5 */ /* 0x000fe40000010000 */
[----:B------:R-:W-:-:S06]  /*a540*/  WARPGROUP.ARRIVE ;  /* 0x00000000000079c5 */ /* 0x000fcc0000000000 */
        /* <DEDUP_REMOVED lines=9> */
[----:B------:R-:W-:Y:S02]  /*a5e0*/  WARPGROUP.DEPBAR.LE gsb0, 0x0 ;  /* 0x00008000000079c5 */ /* 0x000fe40000010000 */
[----:B------:R-:W-:-:S09]  /*a5f0*/  WARPGROUP.ARRIVE ;  /* 0x00000000000079c5 */ /* 0x000fd20000000000 */
        /* <DEDUP_REMOVED lines=134> */
[----:B------:R-:W-:Y:S01]  /*ae60*/  IMAD.IADD R14, R3, 0x1, R58 ;  /* 0x00000001030e7824 */ /* 0x000fe200078e023a */
[----:B------:R-:W-:Y:S01]  /*ae70*/  R2UR UR5, R15 ;  /* 0x000000000f0572ca */ /* 0x000fe200000e0000 */
[----:B------:R-:W-:Y:S01]  /*ae80*/  IMAD.MOV.U32 R15, RZ, RZ, 0x40000040 ;  /* 0x40000040ff0f7424 */ /* 0x000fe200078e00ff */
[----:B------:R-:W-:Y:S01]  /*ae90*/  R2UR UR6, R20 ;  /* 0x00000000140672ca */ /* 0x000fe200000e0000 */
[----:B------:R-:W-:Y:S01]  /*aea0*/  IMAD.IADD R20, R3, 0x1, R56 ;  /* 0x0000000103147824 */ /* 0x000fe200078e0238 */
[----:B------:R-:W-:Y:S01]  /*aeb0*/  R2UR UR7, R21 ;  /* 0x00000000150772ca */ /* 0x000fe200000e0000 */
[----:B------:R-:W-:Y:S01]  /*aec0*/  IMAD.MOV.U32 R21, RZ, RZ, 0x40000040 ;  /* 0x40000040ff157424 */ /* 0x000fe200078e00ff */
[----:B------:R-:W-:Y:S02]  /*aed0*/  WARPGROUP.DEPBAR.LE gsb0, 0x0 ;  /* 0x00008000000079c5 */ /* 0x000fe40000010000 */
[----:B------:R-:W-:-:S09]  /*aee0*/  WARPGROUP.ARRIVE ;  /* 0x00000000000079c5 */ /* 0x000fd20000000000 */
[----:B------:R-:W-:Y:S01]  /*aef0*/  HGMMA.64x64x16.F32 R24, gdesc[UR4], R24, gsb0 ;  /* 0x00e00000041879f0 */ /* 0x000fe20008000818 */
[----:B------:R-:W-:Y:S01]  /*af00*/  R2UR UR6, R14 ;  /* 0x000000000e0672ca */ /* 0x000fe200000e0000 */
[--C-:B------:R-:W-:Y:S01]  /*af10*/  IMAD.IADD R14, R58, 0x1, R11.reuse ;  /* 0x000000013a0e7824 */ /* 0x100fe200078e020b */
        /* <DEDUP_REMOVED lines=16> */
[----:B------:R-:W-:Y:S02]  /*b020*/  IMAD.MOV.U32 R21, RZ, RZ, 0x40000040 ;  /* 0x40000040ff157424 */ /* 0x000fe400078e00ff */
[----:B------:R-:W-:-:S02]  /*b030*/  VIADD R56, R0, 0xa00 ;  /* 0x00000a0000387836 */ /* 0x000fc40000000000 */
[----:B------:R-:W-:Y:S01]  /*b040*/  VIADD R58, R10, 0xa00 ;  /* 0x00000a000a3a7836 */ /* 0x000fe20000000000 */
[----:B------:R-:W-:Y:S02]  /*b050*/  WARPGROUP.DEPBAR.LE gsb0, 0x0 ;  /* 0x00008000000079c5 */ /* 0x000fe40000010000 */
[----:B------:R-:W-:-:S06]  /*b060*/  WARPGROUP.ARRIVE ;  /* 0x00000000000079c5 */ /* 0x000fcc0000000000 */
[----:B------:R-:W-:Y:S01]  /*b070*/  HGMMA.64x64x16.F32 R24, gdesc[UR4], R24, gsb0 ;  /* 0x00e00000041879f0 */ /* 0x000fe20008000818 */
[----:B------:R-:W-:Y:S01]  /*b080*/  R2UR UR4, R14 ;  /* 0x000000000e0472ca */ /* 0x000fe200000e0000 */
[----:B------:R-:W-:Y:S01]  /*b090*/  IMAD.MOV.U32 R14, RZ, RZ, 0x28 ;  /* 0x00000028ff0e7424 */ /* 0x000fe200078e00ff */
[----:B------:R-:W-:Y:S01]  /*b0a0*/  R2UR UR5, R15 ;  /* 0x000000000f0572ca */ /* 0x000fe200000e0000 */
[----:B------:R-:W-:Y:S01]  /*b0b0*/  IMAD.MOV.U32 R15, RZ, RZ, 0xa00 ;  /* 0x00000a00ff0f7424 */ /* 0x000fe200078e00ff */
[----:B------:R-:W-:Y:S02]  /*b0c0*/  R2UR UR6, R20 ;  /* 0x00000000140672ca */ /* 0x000fe400000e0000 */
[----:B------:R-:W-:Y:S02]  /*b0d0*/  R2UR UR7, R21 ;  /* 0x00000000150772ca */ /* 0x000fe400000e0000 */
[----:B------:R-:W-:Y:S02]  /*b0e0*/  SEL R14, R14, 0x26, P1 ;  /* 0x000000260e0e7807 */ /* 0x000fe40000800000 */
[----:B------:R-:W-:-:S02]  /*b0f0*/  SEL R15, R15, 0x980, P1 ;  /* 0x000009800f0f7807 */ /* 0x000fc40000800000 */
[----:B------:R-:W-:Y:S02]  /*b100*/  LOP3.LUT R21, R14, 0x6, RZ, 0xc0, !PT ;  /* 0x000000060e157812 */ /* 0x000fe400078ec0ff */
[----:B------:R-:W-:-:S04]  /*b110*/  LOP3.LUT R15, R15, 0xa00, RZ, 0xc0, !PT ;  /* 0x00000a000f0f7812 */ /* 0x000fc800078ec0ff */
[CC--:B------:R-:W-:Y:S02]  /*b120*/  IADD3 R14, R21.reuse, R15.reuse, R0 ;  /* 0x0000000f150e7210 */ /* 0x0c0fe40007ffe000 */
[----:B------:R-:W-:Y:S01]  /*b130*/  IADD3 R20, R21, R15, R10 ;  /* 0x0000000f15147210 */ /* 0x000fe20007ffe00a */
[----:B------:R-:W-:Y:S02]  /*b140*/  IMAD.MOV.U32 R15, RZ, RZ, 0x40000040 ;  /* 0x40000040ff0f7424 */ /* 0x000fe400078e00ff */
[----:B------:R-:W-:Y:S01]  /*b150*/  IMAD.MOV.U32 R21, RZ, RZ, 0x40000040 ;  /* 0x40000040ff157424 */ /* 0x000fe200078e00ff */
[----:B------:R-:W-:Y:S02]  /*b160*/  WARPGROUP.DEPBAR.LE gsb0, 0x0 ;  /* 0x00008000000079c5 */ /* 0x000fe40000010000 */
[----:B------:R-:W-:-:S06]  /*b170*/  WARPGROUP.ARRIVE ;  /* 0x00000000000079c5 */ /* 0x000fcc0000000000 */
        /* <DEDUP_REMOVED lines=113> */
[----:B------:R-:W-:-:S05]  /*b890*/  IMAD.MOV.U32 R3, RZ, RZ, 0x40 ;  /* 0x00000040ff037424 */ /* 0x000fca00078e00ff */
[----:B------:R-:W-:-:S04]  /*b8a0*/  SEL R3, R3, 0x3e, P1 ;  /* 0x0000003e03037807 */ /* 0x000fc80000800000 */
[----:B------:R-:W-:Y:S01]  /*b8b0*/  LOP3.LUT R3, R3, 0x6, RZ, 0xc0, !PT ;  /* 0x0000000603037812 */ /* 0x000fe200078ec0ff */
        /* <DEDUP_REMOVED lines=13> */
[----:B------:R-:W-:-:S04]  /*b990*/  LOP3.LUT R11, R11, 0x1e00, RZ, 0xc0, !PT ;  /* 0x00001e000b0b7812 */ /* 0x000fc800078ec0ff */
[----:B------:R-:W-:Y:S01]  /*b9a0*/  IADD3 R10, R3, R11, R10 ;  /* 0x0000000b030a7210 */ /* 0x000fe20007ffe00a */
        /* <DEDUP_REMOVED lines=14> */
[----:B------:R-:W-:Y:S02]  /*ba90*/  R2UR UR4, R14 ;  /* 0x000000000e0472ca */ /* 0x000fe400000e0000 */
[----:B------:R-:W-:Y:S01]  /*baa0*/  R2UR UR5, R15 ;  /* 0x000000000f0572ca */ /* 0x000fe200000e0000 */
[----:B------:R-:W-:Y:S01]  /*bab0*/  IMAD.MOV.U32 R15, RZ, RZ, 0x40000040 ;  /* 0x40000040ff0f7424 */ /* 0x000fe200078e00ff */
[----:B------:R-:W-:Y:S02]  /*bac0*/  R2UR UR6, R20 ;  /* 0x00000000140672ca */ /* 0x000fe400000e0000 */
[----:B------:R-:W-:Y:S02]  /*bad0*/  R2UR UR7, R21 ;  /* 0x00000000150772ca */ /* 0x000fe400000e0000 */
[----:B------:R-:W-:Y:S01]  /*bae0*/  IADD3 R14, R3, R11, R0 ;  /* 0x0000000b030e7210 */ /* 0x000fe20007ffe000 */
[----:B------:R-:W-:Y:S01]  /*baf0*/  IMAD.MOV.U32 R11, RZ, RZ, 0x40000040 ;  /* 0x40000040ff0b7424 */ /* 0x000fe200078e00ff */
[----:B------:R-:W-:-:S02]  /*bb00*/  WARPGROUP.DEPBAR.LE gsb0, 0x0 ;  /* 0x00008000000079c5 */ /* 0x000fc40000010000 */
        /* <DEDUP_REMOVED lines=12> */
.L_x_1348:
[----:B------:R-:W2:Y:S01]  /*bbd0*/  LDL R10, [R1+0x58] ;  /* 0x00005800010a7983 */ /* 0x000ea20000100800 */
[----:B------:R-:W-:Y:S01]  /*bbe0*/  IMAD R3, R169, -0x40, R84 ;  /* 0xffffffc0a9037824 */ /* 0x000fe200078e0254 */
[----:B------:R-:W-:Y:S01]  /*bbf0*/  ULDC UR4, c[0x0][0xa80] ;  /* 0x0002a00000047ab9 */ /* 0x000fe20000000800 */
[----:B------:R-:W-:-:S03]  /*bc00*/  LOP3.LUT R215, R215, 0x2000000, RZ, 0xfc, !PT ;  /* 0x02000000d7d77812 */ /* 0x000fc600078efcff */
        /* <DEDUP_REMOVED lines=59> */
[----:B------:R-:W-:Y:S02]  /*bfc0*/  FMNMX.FTZ R3, R30, R3, !PT ;  /* 0x000000031e037209 */ /* 0x000fe40007810000 */
[----:B------:R-:W-:Y:S01]  /*bfd0*/  FSEL R46, R46, -INF , P1 ;  /* 0xff8000002e2e7808 */ /* 0x000fe20000800000 */
[----:B------:R-:W0:Y:S01]  /*bfe0*/  SHFL.BFLY PT, R10, R21, 0x2, 0x1f ;  /* 0x0c401f00150a7f89 */ /* 0x000e2200000e0000 */
        /* <DEDUP_REMOVED lines=9> */
[----:B------:R-:W-:Y:S02]  /*c080*/  FMNMX.FTZ R15, R24, R15, !PT ;  /* 0x0000000f180f7209 */ /* 0x000fe40007810000 */
[----:B------:R-:W-:Y:S02]  /*c090*/  FSEL R48, R55, -INF , P2 ;  /* 0xff80000037307808 */ /* 0x000fe40001000000 */
[----:B------:R-:W-:Y:S02]  /*c0a0*/  FMNMX.FTZ R15, R42, R15, !PT ;  /* 0x0000000f2a0f7209 */ /* 0x000fe40007810000 */
        /* <DEDUP_REMOVED lines=9> */
[----:B0-----:R-:W-:-:S04]  /*c140*/  FMNMX.FTZ R10, R25, R10, !PT ;  /* 0x0000000a190a7209 */ /* 0x001fc80007810000 */
[C---:B------:R-:W-:Y:S01]  /*c150*/  FSETP.NEU.FTZ.AND P1, PT, R10.reuse, -INF , PT ;  /* 0xff8000000a00780b */ /* 0x040fe20003f3d000 */
[----:B------:R-:W-:-:S05]  /*c160*/  FMUL.FTZ R25, R10, R3 ;  /* 0x000000030a197220 */ /* 0x000fca0000410000 */
[----:B------:R-:W-:-:S05]  /*c170*/  FSEL R15, R25, RZ, P1 ;  /* 0x000000ff190f7208 */ /* 0x000fca0000800000 */
[-CC-:B------:R-:W-:Y:S01]  /*c180*/  FFMA.FTZ R37, R20, R3.reuse, -R15.reuse ;  /* 0x0000000314257223 */ /* 0x180fe2000001080f */
[-CC-:B------:R-:W-:Y:S01]  /*c190*/  FFMA.FTZ R164, R11, R3.reuse, -R15.reuse ;  /* 0x000000030ba47223 */ /* 0x180fe2000001080f */
[----:B------:R-:W0:Y:S01]  /*c1a0*/  SHFL.BFLY PT, R20, R21, 0x2, 0x1f ;  /* 0x0c401f0015147f89 */ /* 0x000e2200000e0000 */
        /* <DEDUP_REMOVED lines=14> */
[----:B------:R-:W-:Y:S08]  /*c290*/  MUFU.EX2 R164, R164 ;  /* 0x000000a400a47308 */ /* 0x000ff00000000800 */
[----:B------:R-:W1:Y:S01]  /*c2a0*/  MUFU.EX2 R29, R29 ;  /* 0x0000001d001d7308 */ /* 0x000e620000000800 */
[----:B0-----:R-:W-:-:S05]  /*c2b0*/  FMNMX.FTZ R20, R21, R20, !PT ;  /* 0x0000001415147209 */ /* 0x001fca0007810000 */
[----:B------:R-:W0:Y:S02]  /*c2c0*/  SHFL.BFLY PT, R21, R20, 0x1, 0x1f ;  /* 0x0c201f0014157f89 */ /* 0x000e2400000e0000 */
[----:B------:R-:W2:Y:S08]  /*c2d0*/  MUFU.EX2 R166, R166 ;  /* 0x000000a600a67308 */ /* 0x000eb00000000800 */
[----:B------:R-:W-:Y:S08]  /*c2e0*/  MUFU.EX2 R37, R37 ;  /* 0x0000002500257308 */ /* 0x000ff00000000800 */
[----:B------:R-:W-:Y:S01]  /*c2f0*/  MUFU.EX2 R152, R152 ;  /* 0x0000009800987308 */ /* 0x000fe20000000800 */
[----:B0-----:R-:W-:Y:S01]  /*c300*/  FMNMX.FTZ R168, R20, R21, !PT ;  /* 0x0000001514a87209 */ /* 0x001fe20007810000 */
[----:B------:R-:W-:-:S06]  /*c310*/  VIADD R21, R13, 0x38840 ;  /* 0x000388400d157836 */ /* 0x000fcc0000000000 */
[----:B------:R-:W-:Y:S01]  /*c320*/  MUFU.EX2 R39, R39 ;  /* 0x0000002700277308 */ /* 0x000fe20000000800 */
[C---:B------:R-:W-:Y:S01]  /*c330*/  FSETP.NEU.FTZ.AND P1, PT, R168.reuse, -INF , PT ;  /* 0xff800000a800780b */ /* 0x040fe20003f3d000 */
[----:B------:R-:W-:Y:S01]  /*c340*/  FMUL.FTZ R20, R168, R3 ;  /* 0x00000003a8147220 */ /* 0x000fe20000410000 */
[----:B------:R-:W-:-:S04]  /*c350*/  PRMT R21, R190, 0x654, R21 ;  /* 0x00000654be157816 */ /* 0x000fc80000000015 */
[----:B------:R-:W-:Y:S01]  /*c360*/  FSEL R15, R20, RZ, P1 ;  /* 0x000000ff140f7208 */ /* 0x000fe20000800000 */
[----:B------:R0:W-:Y:S01]  /*c370*/  SYNCS.ARRIVE.TRANS64.RED.A1T0 RZ, [R21+URZ], RZ ;  /* 0x000000ff15ff79a7 */ /* 0x0001e2000810043f */
[----:B------:R-:W-:Y:S03]  /*c380*/  MUFU.EX2 R154, R154 ;  /* 0x0000009a009a7308 */ /* 0x000fe60000000800 */
        /* <DEDUP_REMOVED lines=9> */
[-CC-:B------:R-:W-:Y:S01]  /*c420*/  FFMA.FTZ R157, R42, R3.reuse, -R15.reuse ;  /* 0x000000032a9d7223 */ /* 0x180fe2000001080f */
[-CC-:B------:R-:W-:Y:S01]  /*c430*/  FFMA.FTZ R30, R36, R3.reuse, -R15.reuse ;  /* 0x00000003241e7223 */ /* 0x180fe2000001080f */
[-CC-:B------:R-:W-:Y:S01]  /*c440*/  FFMA.FTZ R159, R46, R3.reuse, -R15.reuse ;  /* 0x000000032e9f7223 */ /* 0x180fe2000001080f */
[-CC-:B------:R-:W-:Y:S01]  /*c450*/  FFMA.FTZ R32, R40, R3.reuse, -R15.reuse ;  /* 0x0000000328207223 */ /* 0x180fe2000001080f */
[-CC-:B------:R-:W-:Y:S01]  /*c460*/  FFMA.FTZ R161, R50, R3.reuse, -R15.reuse ;  /* 0x0000000332a17223 */ /* 0x180fe2000001080f */
[----:B------:R-:W3:Y:S01]  /*c470*/  MUFU.EX2 R26, R26 ;  /* 0x0000001a001a7308 */ /* 0x000ee20000000800 */
[-CC-:B------:R-:W-:Y:S01]  /*c480*/  FFMA.FTZ R44, R44, R3.reuse, -R15.reuse ;  /* 0x000000032c2c7223 */ /* 0x180fe2000001080f */
[-CC-:B------:R-:W-:Y:S01]  /*c490*/  FFMA.FTZ R54, R54, R3.reuse, -R15.reuse ;  /* 0x0000000336367223 */ /* 0x180fe2000001080f */
[----:B------:R-:W-:Y:S01]  /*c4a0*/  FFMA.FTZ R48, R48, R3, -R15 ;  /* 0x0000000330307223 */ /* 0x000fe2000001080f */
[----:B------:R-:W-:-:S02]  /*c4b0*/  IMAD.MOV.U32 R15, RZ, RZ, 0x40000040 ;  /* 0x40000040ff0f7424 */ /* 0x000fc400078e00ff */
[----:B------:R-:W-:Y:S02]  /*c4c0*/  IMAD R14, R17, 0x1000, R215 ;  /* 0x00001000110e7824 */ /* 0x000fe400078e02d7 */
[----:B------:R-:W4:Y:S01]  /*c4d0*/  MUFU.EX2 R167, R167 ;  /* 0x000000a700a77308 */ /* 0x000f220000000800 */
[----:B------:R-:W-:Y:S01]  /*c4e0*/  R2UR UR7, R15 ;  /* 0x000000000f0772ca */ /* 0x000fe200000e0000 */
[----:B-1----:R-:W-:Y:S01]  /*c4f0*/  FADD.FTZ R15, R164, R29 ;  /* 0x0000001da40f7221 */ /* 0x002fe20000010000 */
[----:B0-----:R-:W-:Y:S01]  /*c500*/  IMAD.MOV.U32 R21, RZ, RZ, 0x40000040 ;  /* 0x40000040ff157424 */ /* 0x001fe200078e00ff */
[C---:B------:R-:W-:Y:S01]  /*c510*/  R2UR UR6, R14.reuse ;  /* 0x000000000e0672ca */ /* 0x040fe200000e0000 */
[----:B------:R-:W-:Y:S02]  /*c520*/  VIADD R20, R14, 0x80 ;  /* 0x000000800e147836 */ /* 0x000fe40000000000 */
[----:B--2---:R-:W-:Y:S01]  /*c530*/  FADD.FTZ R36, R166, R15 ;  /* 0x0000000fa6247221 */ /* 0x004fe20000010000 */
[----:B------:R-:W-:Y:S01]  /*c540*/  F2FP.F16.F32.PACK_AB R164, R29, R164 ;  /* 0x000000a41da4723e */ /* 0x000fe200000000ff */
[----:B------:R-:W0:Y:S01]  /*c550*/  MUFU.EX2 R12, R12 ;  /* 0x0000000c000c7308 */ /* 0x000e220000000800 */
[----:B---3--:R-:W-:Y:S01]  /*c560*/  FADD.FTZ R34, R165, R26 ;  /* 0x0000001aa5227221 */ /* 0x008fe20000010000 */
[----:B------:R-:W-:Y:S01]  /*c570*/  R2UR UR11, R21 ;  /* 0x00000000150b72ca */ /* 0x000fe200000e0000 */
[C---:B------:R-:W-:Y:S01]  /*c580*/  FADD.FTZ R21, R37.reuse, R36 ;  /* 0x0000002425157221 */ /* 0x040fe20000010000 */
[----:B------:R-:W-:Y:S01]  /*c590*/  R2UR UR10, R20 ;  /* 0x00000000140a72ca */ /* 0x000fe200000e0000 */
[----:B------:R-:W-:Y:S01]  /*c5a0*/  VIADD R20, R14, 0x100 ;  /* 0x000001000e147836 */ /* 0x000fe20000000000 */
[----:B------:R-:W-:Y:S01]  /*c5b0*/  F2FP.F16.F32.PACK_AB R166, R37, R166 ;  /* 0x000000a625a6723e */ /* 0x000fe200000000ff */
[----:B------:R-:W-:Y:S01]  /*c5c0*/  FADD.FTZ R36, R152, R21 ;  /* 0x0000001598247221 */ /* 0x000fe20000010000 */
[----:B------:R-:W1:Y:S01]  /*c5d0*/  MUFU.EX2 R153, R153 ;  /* 0x0000009900997308 */ /* 0x000e620000000800 */
[----:B----4-:R-:W-:Y:S01]  /*c5e0*/  FADD.FTZ R15, R167, R34 ;  /* 0x00000022a70f7221 */ /* 0x010fe20000010000 */
[----:B------:R-:W-:Y:S01]  /*c5f0*/  IMAD.MOV.U32 R21, RZ, RZ, 0x40000040 ;  /* 0x40000040ff157424 */ /* 0x000fe200078e00ff */
[----:B------:R-:W-:Y:S01]  /*c600*/  R2UR UR14, R20 ;  /* 0x00000000140e72ca */ /* 0x000fe200000e0000 */
[----:B------:R-:W-:Y:S01]  /*c610*/  VIADD R14, R14, 0x180 ;  /* 0x000001800e0e7836 */ /* 0x000fe20000000000 */
[----:B------:R-:W-:-:S02]  /*c620*/  F2FP.F16.F32.PACK_AB R165, R26, R165 ;  /* 0x000000a51aa5723e */ /* 0x000fc400000000ff */
[----:B------:R-:W-:Y:S01]  /*c630*/  R2UR UR15, R21 ;  /* 0x00000000150f72ca */ /* 0x000fe200000e0000 */
[----:B------:R-:W2:Y:S01]  /*c640*/  MUFU.EX2 R28, R28 ;  /* 0x0000001c001c7308 */ /* 0x000ea20000000800 */
[----:B0-----:R-:W-:Y:S01]  /*c650*/  FADD.FTZ R34, R12, R15 ;  /* 0x0000000f0c227221 */ /* 0x001fe20000010000 */
[C---:B------:R-:W-:Y:S01]  /*c660*/  FADD.FTZ R21, R39.reuse, R36 ;  /* 0x0000002427157221 */ /* 0x040fe20000010000 */
[----:B------:R-:W-:Y:S02]  /*c670*/  R2UR UR18, R14 ;  /* 0x000000000e1272ca */ /* 0x000fe400000e0000 */
[----:B------:R-:W-:Y:S01]  /*c680*/  F2FP.F16.F32.PACK_AB R167, R12, R167 ;  /* 0x000000a70ca7723e */ /* 0x000fe200000000ff */
[----:B------:R-:W-:Y:S01]  /*c690*/  BAR.SYNC.DEFER_BLOCKING 0xf, 0x100 ;  /* 0x03c4000000007b1d */ /* 0x000fe20000010000 */
[----:B------:R-:W-:Y:S01]  /*c6a0*/  F2FP.F16.F32.PACK_AB R152, R39, R152 ;  /* 0x000000982798723e */ /* 0x000fe200000000ff */
[----:B-1----:R-:W-:Y:S01]  /*c6b0*/  FADD.FTZ R15, R153, R34 ;  /* 0x00000022990f7221 */ /* 0x002fe20000010000 */
[----:B------:R-:W-:-:S03]  /*c6c0*/  FADD.FTZ R34, R154, R21 ;  /* 0x000000159a227221 */ /* 0x000fc60000010000 */
[----:B------:R-:W0:Y:S01]  /*c6d0*/  MUFU.EX2 R155, R155 ;  /* 0x0000009b009b7308 */ /* 0x000e220000000800 */
[C---:B--2---:R-:W-:Y:S01]  /*c6e0*/  FADD.FTZ R20, R28.reuse, R15 ;  /* 0x0000000f1c147221 */ /* 0x044fe20000010000 */
[----:B------:R-:W-:Y:S01]  /*c6f0*/  IMAD.MOV.U32 R15, RZ, RZ, 0x40000040 ;  /* 0x40000040ff0f7424 */ /* 0x000fe200078e00ff */
[----:B------:R-:W-:-:S05]  /*c700*/  F2FP.F16.F32.PACK_AB R153, R28, R153 ;  /* 0x000000991c99723e */ /* 0x000fca00000000ff */
[----:B------:R-:W1:Y:S01]  /*c710*/  MUFU.EX2 R11, R11 ;  /* 0x0000000b000b7308 */ /* 0x000e620000000800 */
[----:B------:R-:W-:-:S07]  /*c720*/  R2UR UR19, R15 ;  /* 0x000000000f1372ca */ /* 0x000fce00000e0000 */
[----:B------:R-:W2:Y:S01]  /*c730*/  MUFU.EX2 R24, R24 ;  /* 0x0000001800187308 */ /* 0x000ea20000000800 */
[----:B0-----:R-:W-:Y:S01]  /*c740*/  FADD.FTZ R15, R155, R20 ;  /* 0x000000149b0f7221 */ /* 0x001fe20000010000 */
[----:B------:R0:W-:Y:S06]  /*c750*/  STSM.16.M88.4 [R224+0x36400], R164 ;  /* 0x036400a4e0007844 */ /* 0x0001ec0000000200 */
[----:B------:R-:W3:Y:S01]  /*c760*/  MUFU.EX2 R156, R156 ;  /* 0x0000009c009c7308 */ /* 0x000ee20000000800 */
[C---:B-1----:R-:W-:Y:S01]  /*c770*/  FADD.FTZ R21, R11.reuse, R34 ;  /* 0x000000220b157221 */ /* 0x042fe20000010000 */
[----:B------:R-:W-:-:S06]  /*c780*/  F2FP.F16.F32.PACK_AB R154, R11, R154 ;  /* 0x0000009a0b9a723e */ /* 0x000fcc00000000ff */
[----:B------:R-:W1:Y:S01]  /*c790*/  MUFU.EX2 R157, R157 ;  /* 0x0000009d009d7308 */ /* 0x000e620000000800 */
[C---:B--2---:R-:W-:Y:S01]  /*c7a0*/  FADD.FTZ R14, R24.reuse, R15 ;  /* 0x0000000f180e7221 */ /* 0x044fe20000010000 */
[----:B------:R-:W-:-:S05]  /*c7b0*/  F2FP.F16.F32.PACK_AB R155, R24, R155 ;  /* 0x0000009b189b723e */ /* 0x000fca00000000ff */
[----:B------:R0:W-:Y:S01]  /*c7c0*/  STSM.16.M88.4 [R225], R152 ;  /* 0x00000098e1007844 */ /* 0x0001e20000000200 */
[----:B------:R-:W2:Y:S01]  /*c7d0*/  MUFU.EX2 R31, R31 ;  /* 0x0000001f001f7308 */ /* 0x000ea20000000800 */
[----:B---3--:R-:W-:-:S07]  /*c7e0*/  FADD.FTZ R20, R156, R21 ;  /* 0x000000159c147221 */ /* 0x008fce0000010000 */
[----:B------:R-:W3:Y:S01]  /*c7f0*/  MUFU.EX2 R30, R30 ;  /* 0x0000001e001e7308 */ /* 0x000ee20000000800 */
[----:B-1----:R-:W-:-:S07]  /*c800*/  FADD.FTZ R15, R157, R14 ;  /* 0x0000000e9d0f7221 */ /* 0x002fce0000010000 */
[----:B------:R-:W1:Y:S01]  /*c810*/  MUFU.EX2 R158, R158 ;  /* 0x0000009e009e7308 */ /* 0x000e620000000800 */
[C---:B--2---:R-:W-:Y:S01]  /*c820*/  FADD.FTZ R21, R31.reuse, R20 ;  /* 0x000000141f157221 */ /* 0x044fe20000010000 */
[----:B------:R-:W-:-:S06]  /*c830*/  F2FP.F16.F32.PACK_AB R156, R31, R156 ;  /* 0x0000009c1f9c723e */ /* 0x000fcc00000000ff */
[----:B------:R-:W2:Y:S01]  /*c840*/  MUFU.EX2 R159, R159 ;  /* 0x0000009f009f7308 */ /* 0x000ea20000000800 */
[C---:B---3--:R-:W-:Y:S01]  /*c850*/  FADD.FTZ R14, R30.reuse, R15 ;  /* 0x0000000f1e0e7221 */ /* 0x048fe20000010000 */
[----:B------:R-:W-:-:S06]  /*c860*/  F2FP.F16.F32.PACK_AB R157, R30, R157 ;  /* 0x0000009d1e9d723e */ /* 0x000fcc00000000ff */
[----:B------:R-:W3:Y:S01]  /*c870*/  MUFU.EX2 R33, R33 ;  /* 0x0000002100217308 */ /* 0x000ee20000000800 */
[----:B-1----:R-:W-:-:S07]  /*c880*/  FADD.FTZ R12, R158, R21 ;  /* 0x000000159e0c7221 */ /* 0x002fce0000010000 */
[----:B------:R-:W1:Y:S01]  /*c890*/  MUFU.EX2 R32, R32 ;  /* 0x0000002000207308 */ /* 0x000e620000000800 */
[----:B--2---:R-:W-:-:S07]  /*c8a0*/  FADD.FTZ R15, R159, R14 ;  /* 0x0000000e9f0f7221 */ /* 0x004fce0000010000 */
[----:B------:R-:W2:Y:S01]  /*c8b0*/  MUFU.EX2 R160, R160 ;  /* 0x000000a000a07308 */ /* 0x000ea20000000800 */
[C---:B---3--:R-:W-:Y:S01]  /*c8c0*/  FADD.FTZ R11, R33.reuse, R12 ;  /* 0x0000000c210b7221 */ /* 0x048fe20000010000 */
[----:B------:R-:W-:-:S06]  /*c8d0*/  F2FP.F16.F32.PACK_AB R158, R33, R158 ;  /* 0x0000009e219e723e */ /* 0x000fcc00000000ff */
[----:B------:R-:W3:Y:S01]  /*c8e0*/  MUFU.EX2 R161, R161 ;  /* 0x000000a100a17308 */ /* 0x000ee20000000800 */
[C---:B-1----:R-:W-:Y:S01]  /*c8f0*/  FADD.FTZ R12, R32.reuse, R15 ;  /* 0x0000000f200c7221 */ /* 0x042fe20000010000 */
[----:B------:R-:W-:-:S05]  /*c900*/  F2FP.F16.F32.PACK_AB R159, R32, R159 ;  /* 0x0000009f209f723e */ /* 0x000fca00000000ff */
[----:B------:R0:W-:Y:S01]  /*c910*/  STSM.16.M88.4 [R227], R156 ;  /* 0x0000009ce3007844 */ /* 0x0001e20000000200 */
[----:B------:R-:W1:Y:S01]  /*c920*/  MUFU.EX2 R25, R25 ;  /* 0x0000001900197308 */ /* 0x000e620000000800 */
[----:B--2---:R-:W-:-:S07]  /*c930*/  FADD.FTZ R14, R160, R11 ;  /* 0x0000000ba00e7221 */ /* 0x004fce0000010000 */
[----:B------:R-:W2:Y:S01]  /*c940*/  MUFU.EX2 R44, R44 ;  /* 0x0000002c002c7308 */ /* 0x000ea20000000800 */
[----:B---3--:R-:W-:-:S07]  /*c950*/  FADD.FTZ R11, R161, R12 ;  /* 0x0000000ca10b7221 */ /* 0x008fce0000010000 */
[----:B------:R-:W3:Y:S01]  /*c960*/  MUFU.EX2 R162, R162 ;  /* 0x000000a200a27308 */ /* 0x000ee20000000800 */
[C---:B-1----:R-:W-:Y:S01]  /*c970*/  FADD.FTZ R15, R25.reuse, R14 ;  /* 0x0000000e190f7221 */ /* 0x042fe20000010000 */
[----:B------:R-:W-:-:S06]  /*c980*/  F2FP.F16.F32.PACK_AB R160, R25, R160 ;  /* 0x000000a019a0723e */ /* 0x000fcc00000000ff */
[----:B------:R-:W1:Y:S01]  /*c990*/  MUFU.EX2 R54, R54 ;  /* 0x0000003600367308 */ /* 0x000e620000000800 */
[C---:B--2---:R-:W-:Y:S01]  /*c9a0*/  FADD.FTZ R11, R44.reuse, R11 ;  /* 0x0000000b2c0b7221 */ /* 0x044fe20000010000 */
[----:B------:R-:W-:-:S06]  /*c9b0*/  F2FP.F16.F32.PACK_AB R161, R44, R161 ;  /* 0x000000a12ca1723e */ /* 0x000fcc00000000ff */
[----:B------:R-:W2:Y:S01]  /*c9c0*/  MUFU.EX2 R35, R35 ;  /* 0x0000002300237308 */ /* 0x000ea20000000800 */
[----:B---3--:R-:W-:-:S07]  /*c9d0*/  FADD.FTZ R12, R162, R15 ;  /* 0x0000000fa20c7221 */ /* 0x008fce0000010000 */
[----:B------:R-:W3:Y:S01]  /*c9e0*/  MUFU.EX2 R163, R48 ;  /* 0x0000003000a37308 */ /* 0x000ee20000000800 */
[----:B-1----:R-:W-:Y:S01]  /*c9f0*/  FADD.FTZ R14, R54, R11 ;  /* 0x0000000b360e7221 */ /* 0x002fe20000010000 */
[C---:B--2---:R-:W-:Y:S01]  /*ca00*/  FADD.FTZ R11, R35.reuse, R12 ;  /* 0x0000000c230b7221 */ /* 0x044fe20000010000 */
[----:B------:R-:W-:Y:S02]  /*ca10*/  F2FP.F16.F32.PACK_AB R162, R35, R162 ;  /* 0x000000a223a2723e */ /* 0x000fe400000000ff */
[C---:B---3--:R-:W-:Y:S01]  /*ca20*/  FADD.FTZ R12, R163.reuse, R14 ;  /* 0x0000000ea30c7221 */ /* 0x048fe20000010000 */
[----:B------:R-:W-:-:S05]  /*ca30*/  F2FP.F16.F32.PACK_AB R163, R163, R54 ;  /* 0x00000036a3a3723e */ /* 0x000fca00000000ff */
[----:B------:R0:W-:Y:S01]  /*ca40*/  STSM.16.M88.4 [R226], R160 ;  /* 0x000000a0e2007844 */ /* 0x0001e20000000200 */
[----:B-----5:R-:W-:-:S06]  /*ca50*/  WARPGROUP.ARRIVE ;  /* 0x00000000000079c5 */ /* 0x020fcc0000000000 */
        /* <DEDUP_REMOVED lines=19> */
[----:B-1----:R-:W1:Y:S02]  /*cb90*/  FENCE.VIEW.ASYNC.S ;  /* 0x00000000000073c6 */ /* 0x002e640000000000 */
[----:B-1----:R-:W-:Y:S01]  /*cba0*/  NOP ;  /* 0x0000000000007918 */ /* 0x002fe20000000000 */
[----:B------:R-:W-:Y:S06]  /*cbb0*/  BAR.ARV 0xe, 0x100 ;  /* 0x0384000000007b1d */ /* 0x000fec0000002000 */
[----:B0-----:R-:W-:Y:S05]  /*cbc0*/  @!P0 BRA `(.L_x_1349) ;  /* 0x0000000000048947 */ /* 0x001fea0003800000 */
[----:B------:R-:W-:Y:S01]  /*cbd0*/  BPT.TRAP 0x1 ;  /* 0x000000040000795c */ /* 0x000fe20000300000 */
.L_x_1349:
[----:B------:R-:W-:Y:S01]  /*cbe0*/  VIADD R13, R13, 0x38860 ;  /* 0x000388600d0d7836 */ /* 0x000fe20000000000 */
[----:B------:R-:W-:Y:S01]  /*cbf0*/  ULDC UR38, c[0x0][0xa80] ;  /* 0x0002a00000267ab9 */ /* 0x000fe20000000800 */
[----:B------:R-:W-:Y:S03]  /*cc00*/  BSSY B0, `(.L_x_1350) ;  /* 0x000033a000007945 */ /* 0x000fe60003800000 */
[----:B------:R-:W-:-:S04]  /*cc10*/  PRMT R13, R190, 0x654, R13 ;  /* 0x00000654be0d7816 */ /* 0x000fc8000000000d */
[----:B------:R0:W-:Y:S02]  /*cc20*/  SYNCS.ARRIVE.TRANS64.RED.A1T0 RZ, [R13+URZ], RZ ;  /* 0x000000ff0dff79a7 */ /* 0x0001e4000810043f */
[----:B0-----:R-:W-:-:S05]  /*cc30*/  VIADD R13, R169, 0xfffffffe ;  /* 0xfffffffea90d7836 */ /* 0x001fca0000000000 */
[----:B------:R-:W-:-:S13]  /*cc40*/  ISETP.GE.AND P1, PT, R13, R221, PT ;  /* 0x000000dd0d00720c */ /* 0x000fda0003f26270 */
[----:B------:R-:W-:Y:S05]  /*cc50*/  @!P1 BRA `(.L_x_1351) ;  /* 0x0000003000d09947 */ /* 0x000fea0003800000 */
[----:B------:R-:W-:Y:S02]  /*cc60*/  IMAD.MOV.U32 R15, RZ, RZ, R168 ;  /* 0x000000ffff0f7224 */ /* 0x000fe400078e00a8 */
[----:B------:R-:W-:Y:S02]  /*cc70*/  IMAD.MOV.U32 R21, RZ, RZ, R10 ;  /* 0x000000ffff157224 */ /* 0x000fe400078e000a */
[----:B------:R-:W-:-:S07]  /*cc80*/  IMAD.MOV.U32 R20, RZ, RZ, R17 ;  /* 0x000000ffff147224 */ /* 0x000fce00078e0011 */
.L_x_1364:
        /* <DEDUP_REMOVED lines=8> */
[----:B0-----:R-:W-:Y:S06]  /*cd10*/  @!P0 BRA `(.L_x_1352) ;  /* 0x0000000000048947 */ /* 0x001fec0003800000 */
[----:B------:R-:W-:Y:S01]  /*cd20*/  BPT.TRAP 0x1 ;  /* 0x000000040000795c */ /* 0x000fe20000300000 */
.L_x_1352:
[----:B------:R-:W-:Y:S01]  /*cd30*/  IMAD R14, R17, 0x8, R2 ;  /* 0x00000008110e7824 */ /* 0x000fe200078e0202 */
[----:B------:R-:W-:-:S04]  /*cd40*/  SHF.L.U32 R3, R186, 0x1f, RZ ;  /* 0x0000001fba037819 */ /* 0x000fc800000006ff */
[----:B------:R0:W1:Y:S01]  /*cd50*/  SYNCS.PHASECHK.TRANS64.TRYWAIT P2, [R14+URZ+0x38830], R3 ;  /* 0x038830030e0075a7 */ /* 0x000062000804017f */
[----:B------:R-:W-:Y:S05]  /*cd60*/  @!P0 BRA `(.L_x_1353) ;  /* 0x0000000000048947 */ /* 0x000fea0003800000 */
[----:B------:R-:W-:Y:S01]  /*cd70*/  BPT.TRAP 0x1 ;  /* 0x000000040000795c */ /* 0x000fe20000300000 */
.L_x_1353:
[----:B------:R-:W-:Y:S01]  /*cd80*/  VIADD R10, R2, 0x20400 ;  /* 0x00020400020a7836 */ /* 0x000fe20000000000 */
[----:B------:R-:W-:Y:S01]  /*cd90*/  BSSY B1, `(.L_x_1354) ;  /* 0x0000009000017945 */ /* 0x000fe20003800000 */
[----:B------:R-:W-:Y:S02]  /*cda0*/  IMAD R156, R17, 0x200, R219 ;  /* 0x00000200119c7824 */ /* 0x000fe400078e02db */
[----:B------:R-:W-:Y:S01]  /*cdb0*/  IMAD.MOV.U32 R157, RZ, RZ, 0x40000040 ;  /* 0x40000040ff9d7424 */ /* 0x000fe200078e00ff */
[----:B------:R-:W-:-:S04]  /*cdc0*/  SHF.R.U32.HI R10, RZ, 0x4, R10 ;  /* 0x00000004ff0a7819 */ /* 0x000fc8000001160a */
[----:B------:R-:W-:-:S04]  /*cdd0*/  LOP3.LUT R10, R10, 0x3fff, RZ, 0xc0, !PT ;  /* 0x00003fff0a0a7812 */ /* 0x000fc800078ec0ff */
[----:B------:R-:W-:Y:S01]  /*cde0*/  LOP3.LUT R152, R10, 0x10000, RZ, 0xfc, !PT ;  /* 0x000100000a987812 */ /* 0x000fe200078efcff */
[----:B-1----:R-:W-:Y:S06]  /*cdf0*/  @P2 BRA `(.L_x_1355) ;  /* 0x0000000000082947 */ /* 0x002fec0003800000 */
[----:B------:R-:W1:Y:S02]  /*ce00*/  SYNCS.PHASECHK.TRANS64.TRYWAIT P2, [R14+URZ+0x38830], R3 ;  /* 0x038830030e0075a7 */ /* 0x000e64000804017f */
[----:B-1----:R-:W-:Y:S05]  /*ce10*/  @!P2 BRA `(.L_x_1356) ;  /* 0x0000011c007ca947 */ /* 0x002fea0003800000 */
.L_x_1355:
[----:B------:R-:W-:Y:S05]  /*ce20*/  BSYNC B1 ;  /* 0x0000000000017941 */ /* 0x000fea0003800000 */
.L_x_1354:
        /* <DEDUP_REMOVED lines=36> */
.L_x_1357:
[----:B------:R2:W3:Y:S01]  /*d070*/  SYNCS.PHASECHK.TRANS64.TRYWAIT P2, [R14+URZ+0x38850], R3 ;  /* 0x038850030e0075a7 */ /* 0x0004e2000804017f */
[----:B------:R-:W-:Y:S05]  /*d080*/  @!P0 BRA `(.L_x_1358) ;  /* 0x0000000000048947 */ /* 0x000fea0003800000 */
[----:B------:R-:W-:Y:S01]  /*d090*/  BPT.TRAP 0x1 ;  /* 0x000000040000795c */ /* 0x000fe20000300000 */
.L_x_1358:
[----:B------:R-:W-:Y:S01]  /*d0a0*/  VIADD R10, R2, 0x26400 ;  /* 0x00026400020a7836 */ /* 0x000fe20000000000 */
[----:B------:R-:W-:Y:S04]  /*d0b0*/  BSSY B1, `(.L_x_1359) ;  /* 0x0000005000017945 */ /* 0x000fe80003800000 */
[----:B------:R-:W-:Y:S01]  /*d0c0*/  SHF.R.U32.HI R10, RZ, 0x4, R10 ;  /* 0x00000004ff0a7819 */ /* 0x000fe2000001160a */
[----:B---3--:R-:W-:Y:S06]  /*d0d0*/  @P2 BRA `(.L_x_1360) ;  /* 0x0000000000082947 */ /* 0x008fec0003800000 */
[----:B------:R-:W3:Y:S02]  /*d0e0*/  SYNCS.PHASECHK.TRANS64.TRYWAIT P2, [R14+URZ+0x38850], R3 ;  /* 0x038850030e0075a7 */ /* 0x000ee4000804017f */
[----:B---3--:R-:W-:Y:S05]  /*d0f0*/  @!P2 BRA `(.L_x_1361) ;  /* 0x0000011800d8a947 */ /* 0x008fea0003800000 */
.L_x_1360:
[----:B------:R-:W-:Y:S05]  /*d100*/  BSYNC B1 ;  /* 0x0000000000017941 */ /* 0x000fea0003800000 */
.L_x_1359:
[----:B0123--:R-:W-:Y:S01]  /*d110*/  LOP3.LUT R3, R10, 0x3fff, RZ, 0xc0, !PT ;  /* 0x00003fff0a037812 */ /* 0x00ffe200078ec0ff */
[C---:B------:R-:W-:Y:S01]  /*d120*/  VIADD R200, R0.reuse, 0x4 ;  /* 0x0000000400c87836 */ /* 0x040fe20000000000 */
[----:B------:R-:W-:Y:S01]  /*d130*/  WARPGROUP.ARRIVE ;  /* 0x00000000000079c5 */ /* 0x000fe20000000000 */
[----:B------:R-:W-:Y:S01]  /*d140*/  VIADD R198, R0, 0x6 ;  /* 0x0000000600c67836 */ /* 0x000fe20000000000 */
[----:B------:R-:W-:Y:S01]  /*d150*/  LOP3.LUT R0, R3, 0x10000, RZ, 0xfc, !PT ;  /* 0x0001000003007812 */ /* 0x000fe200078efcff */
[----:B------:R-:W-:-:S03]  /*d160*/  IMAD R196, R17, 0x1000, R220 ;  /* 0x0000100011c47824 */ /* 0x000fc600078e02dc */
[----:B------:R-:W0:Y:S01]  /*d170*/  S2R R10, SR_TID.X ;  /* 0x00000000000a7919 */ /* 0x000e220000002100 */
[----:B------:R-:W-:Y:S02]  /*d180*/  IMAD.MOV.U32 R197, RZ, RZ, 0x40000040 ;  /* 0x40000040ffc57424 */ /* 0x000fe400078e00ff */
[----:B------:R-:W-:Y:S01]  /*d190*/  IMAD.MOV.U32 R204, RZ, RZ, R0 ;  /* 0x000000ffffcc7224 */ /* 0x000fe200078e0000 */
[----:B------:R-:W-:Y:S01]  /*d1a0*/  R2UR UR6, R196 ;  /* 0x00000000c40672ca */ /* 0x000fe200000e0000 */
[----:B------:R-:W-:Y:S01]  /*d1b0*/  IMAD.MOV.U32 R205, RZ, RZ, 0x40000040 ;  /* 0x40000040ffcd7424 */ /* 0x000fe200078e00ff */
[----:B------:R-:W-:Y:S01]  /*d1c0*/  R2UR UR7, R197 ;  /* 0x00000000c50772ca */ /* 0x000fe200000e0000 */
[----:B------:R-:W-:Y:S01]  /*d1d0*/  IMAD.MOV.U32 R201, RZ, RZ, 0x40000040 ;  /* 0x40000040ffc97424 */ /* 0x000fe200078e00ff */
[----:B------:R-:W-:Y:S01]  /*d1e0*/  R2UR UR4, R204 ;  /* 0x00000000cc0472ca */ /* 0x000fe200000e0000 */
[----:B------:R-:W-:Y:S01]  /*d1f0*/  VIADD R204, R196, 0x2 ;  /* 0x00000002c4cc7836 */ /* 0x000fe20000000000 */
[----:B------:R-:W-:Y:S01]  /*d200*/  R2UR UR5, R205 ;  /* 0x00000000cd0572ca */ /* 0x000fe200000e0000 */
[----:B------:R-:W-:-:S02]  /*d210*/  IMAD.MOV.U32 R205, RZ, RZ, 0x40000040 ;  /* 0x40000040ffcd7424 */ /* 0x000fc400078e00ff */
[----:B------:R-:W-:-:S10]  /*d220*/  IMAD.MOV.U32 R199, RZ, RZ, 0x40000040 ;  /* 0x40000040ffc77424 */ /* 0x000fd400078e00ff */
[----:B------:R-:W-:Y:S01]  /*d230*/  HGMMA.64x64x16.F32 R152, gdesc[UR4], R152, gsb0 ;  /* 0x00e00000049879f0 */ /* 0x000fe20008000898 */
[----:B------:R-:W-:Y:S01]  /*d240*/  R2UR UR6, R204 ;  /* 0x00000000cc0672ca */ /* 0x000fe200000e0000 */
[----:B------:R-:W-:Y:S01]  /*d250*/  VIADD R204, R0, 0x2 ;  /* 0x0000000200cc7836 */ /* 0x000fe20000000000 */
[----:B------:R-:W-:Y:S01]  /*d260*/  R2UR UR7, R205 ;  /* 0x00000000cd0772ca */ /* 0x000fe200000e0000 */
[----:B------:R-:W-:-:S03]  /*d270*/  IMAD.MOV.U32 R205, RZ, RZ, 0x40000040 ;  /* 0x40000040ffcd7424 */ /* 0x000fc600078e00ff */
[----:B------:R-:W-:Y:S02]  /*d280*/  R2UR UR4, R204 ;  /* 0x00000000cc0472ca */ /* 0x000fe400000e0000 */
[----:B------:R-:W-:Y:S02]  /*d290*/  R2UR UR5, R205 ;  /* 0x00000000cd0572ca */ /* 0x000fe400000e0000 */
[----:B0-----:R-:W-:-:S05]  /*d2a0*/  SHF.R.U32.HI R10, RZ, 0x7, R10 ;  /* 0x00000007ff0a7819 */ /* 0x001fca000001160a */
[----:B------:R0:W1:Y:S02]  /*d2b0*/  SHFL.IDX PT, R3, R10, RZ, 0x1f ;  /* 0x00001fff0a037589 */ /* 0x00006400000e0000 */
[----:B0-----:R-:W-:Y:S01]  /*d2c0*/  IMAD.MOV.U32 R10, RZ, RZ, 0x4 ;  /* 0x00000004ff0a7424 */ /* 0x001fe200078e00ff */
        /* <DEDUP_REMOVED lines=10> */
[----:B------:R-:W-:-:S03]  /*d370*/  IMAD.MOV.U32 R201, RZ, RZ, 0x40000040 ;  /* 0x40000040ffc97424 */ /* 0x000fc600078e00ff */
[----:B------:R-:W-:Y:S01]  /*d380*/  R2UR UR6, R200 ;  /* 0x00000000c80672ca */ /* 0x000fe200000e0000 */
[----:B------:R-:W-:Y:S01]  /*d390*/  VIADD R200, R196, 0x800 ;  /* 0x00000800c4c87836 */ /* 0x000fe20000000000 */
[----:B------:R-:W-:Y:S01]  /*d3a0*/  R2UR UR7, R201 ;  /* 0x00000000c90772ca */ /* 0x000fe200000e0000 */
[----:B------:R-:W-:Y:S01]  /*d3b0*/  VIADD R201, R0, 0x800 ;  /* 0x0000080000c97836 */ /* 0x000fe20000000000 */
[----:B------:R-:W-:Y:S02]  /*d3c0*/  WARPGROUP.DEPBAR.LE gsb0, 0x0 ;  /* 0x00008000000079c5 */ /* 0x000fe40000010000 */
[----:B------:R-:W-:-:S09]  /*d3d0*/  WARPGROUP.ARRIVE ;  /* 0x00000000000079c5 */ /* 0x000fd20000000000 */
        /* <DEDUP_REMOVED lines=172> */
[----:B------:R-:W-:Y:S02]  /*dea0*/  IMAD.MOV.U32 R199, RZ, RZ, 0x40000040 ;  /* 0x40000040ffc77424 */ /* 0x000fe400078e00ff */
[----:B------:R-:W-:Y:S01]  /*deb0*/  IMAD.MOV.U32 R200, RZ, RZ, 0x28 ;  /* 0x00000028ffc87424 */ /* 0x000fe200078e00ff */
[----:B------:R-:W-:Y:S02]  /*dec0*/  R2UR UR6, R198 ;  /* 0x00000000c60672ca */ /* 0x000fe400000e0000 */
[----:B------:R-:W-:Y:S01]  /*ded0*/  R2UR UR7, R199 ;  /* 0x00000000c70772ca */ /* 0x000fe200000e0000 */
[----:B------:R-:W-:Y:S01]  /*dee0*/  IMAD.MOV.U32 R199, RZ, RZ, 0x40000040 ;  /* 0x40000040ffc77424 */ /* 0x000fe200078e00ff */
[----:B------:R-:W-:-:S04]  /*def0*/  SEL R200, R200, 0x26, P2 ;  /* 0x00000026c8c87807 */ /* 0x000fc80001000000 */
[----:B------:R-:W-:-:S04]  /*df00*/  LOP3.LUT R200, R200, 0x6, RZ, 0xc0, !PT ;  /* 0x00000006c8c87812 */ /* 0x000fc800078ec0ff */
[CC--:B------:R-:W-:Y:S02]  /*df10*/  IADD3 R198, R200.reuse, R201.reuse, R0 ;  /* 0x000000c9c8c67210 */ /* 0x0c0fe40007ffe000 */
[----:B------:R-:W-:Y:S01]  /*df20*/  IADD3 R200, R200, R201, R196 ;  /* 0x000000c9c8c87210 */ /* 0x000fe20007ffe0c4 */
[----:B------:R-:W-:Y:S01]  /*df30*/  IMAD.MOV.U32 R201, RZ, RZ, 0x40000040 ;  /* 0x40000040ffc97424 */ /* 0x000fe200078e00ff */
[----:B------:R-:W-:Y:S02]  /*df40*/  WARPGROUP.DEPBAR.LE gsb0, 0x0 ;  /* 0x00008000000079c5 */ /* 0x000fe40000010000 */
[----:B------:R-:W-:-:S06]  /*df50*/  WARPGROUP.ARRIVE ;  /* 0x00000000000079c5 */ /* 0x000fcc0000000000 */
[----:B------:R-:W-:Y:S01]  /*df60*/  HGMMA.64x64x16.F32 R152, gdesc[UR4], R152, gsb0 ;  /* 0x00e00000049879f0 */ /* 0x000fe20008000898 */
[----:B------:R-:W-:Y:S02]  /*df70*/  R2UR UR4, R198 ;  /* 0x00000000c60472ca */ /* 0x000fe400000e0000 */
[----:B------:R-:W-:Y:S01]  /*df80*/  R2UR UR5, R199 ;  /* 0x00000000c70572ca */ /* 0x000fe200000e0000 */
[----:B------:R-:W-:Y:S01]  /*df90*/  IMAD.MOV.U32 R199, RZ, RZ, 0x40000040 ;  /* 0x40000040ffc77424 */ /* 0x000fe200078e00ff */
[----:B------:R-:W-:Y:S01]  /*dfa0*/  R2UR UR6, R200 ;  /* 0x00000000c80672ca */ /* 0x000fe200000e0000 */
[----:B------:R-:W-:Y:S01]  /*dfb0*/  VIADD R200, R0, 0xa00 ;  /* 0x00000a0000c87836 */ /* 0x000fe20000000000 */
[----:B------:R-:W-:Y:S01]  /*dfc0*/  R2UR UR7, R201 ;  /* 0x00000000c90772ca */ /* 0x000fe200000e0000 */
[----:B------:R-:W-:Y:S02]  /*dfd0*/  VIADD R201, R196, 0xa00 ;  /* 0x00000a00c4c97836 */ /* 0x000fe40000000000 */
[----:B------:R-:W-:Y:S01]  /*dfe0*/  IMAD.IADD R198, R200, 0x1, R3 ;  /* 0x00000001c8c67824 */ /* 0x000fe200078e0203 */
[----:B------:R-:W-:-:S02]  /*dff0*/  WARPGROUP.DEPBAR.LE gsb0, 0x0 ;  /* 0x00008000000079c5 */ /* 0x000fc40000010000 */
[----:B------:R-:W-:-:S07]  /*e000*/  WARPGROUP.ARRIVE ;  /* 0x00000000000079c5 */ /* 0x000fce0000000000 */
        /* <DEDUP_REMOVED lines=108> */
[----:B------:R-:W-:Y:S02]  /*e6d0*/  IMAD.MOV.U32 R199, RZ, RZ, 0x40000040 ;  /* 0x40000040ffc77424 */ /* 0x000fe400078e00ff */
[----:B------:R-:W-:Y:S01]  /*e6e0*/  IMAD.MOV.U32 R3, RZ, RZ, 0x1000 ;  /* 0x00001000ff037424 */ /* 0x000fe200078e00ff */
[----:B------:R-:W-:Y:S01]  /*e6f0*/  R2UR UR4, R198 ;  /* 0x00000000c60472ca */ /* 0x000fe200000e0000 */
[----:B------:R-:W-:Y:S01]  /*e700*/  IMAD.IADD R198, R201, 0x1, R197 ;  /* 0x00000001c9c67824 */ /* 0x000fe200078e02c5 */
[----:B------:R-:W-:Y:S01]  /*e710*/  R2UR UR5, R199 ;  /* 0x00000000c70572ca */ /* 0x000fe200000e0000 */
[----:B------:R-:W-:Y:S01]  /*e720*/  IMAD.MOV.U32 R199, RZ, RZ, 0x40000040 ;  /* 0x40000040ffc77424 */ /* 0x000fe200078e00ff */
[----:B------:R-:W-:-:S04]  /*e730*/  SEL R3, R3, 0xf80, P2 ;  /* 0x00000f8003037807 */ /* 0x000fc80001000000 */
[----:B------:R-:W-:Y:S01]  /*e740*/  LOP3.LUT R3, R3, 0x1e00, RZ, 0xc0, !PT ;  /* 0x00001e0003037812 */ /* 0x000fe200078ec0ff */
[----:B------:R-:W-:Y:S02]  /*e750*/  WARPGROUP.DEPBAR.LE gsb0, 0x0 ;  /* 0x00008000000079c5 */ /* 0x000fe40000010000 */
[----:B------:R-:W-:-:S06]  /*e760*/  WARPGROUP.ARRIVE ;  /* 0x00000000000079c5 */ /* 0x000fcc0000000000 */
[----:B------:R-:W-:Y:S01]  /*e770*/  HGMMA.64x64x16.F32 R152, gdesc[UR4], R152, gsb0 ;  /* 0x00e00000049879f0 */ /* 0x000fe20008000898 */
[----:B------:R-:W-:Y:S01]  /*e780*/  R2UR UR4, R198 ;  /* 0x00000000c60472ca */ /* 0x000fe200000e0000 */
[--C-:B------:R-:W-:Y:S01]  /*e790*/  IMAD.IADD R198, R197, 0x1, R200.reuse ;  /* 0x00000001c5c67824 */ /* 0x100fe200078e02c8 */
[----:B------:R-:W-:Y:S01]  /*e7a0*/  R2UR UR5, R199 ;  /* 0x00000000c70572ca */ /* 0x000fe200000e0000 */
[----:B------:R-:W-:Y:S02]  /*e7b0*/  IMAD.MOV.U32 R199, RZ, RZ, 0x40000040 ;  /* 0x40000040ffc77424 */ /* 0x000fe400078e00ff */
[----:B------:R-:W-:Y:S01]  /*e7c0*/  IMAD.IADD R200, R10, 0x1, R200 ;  /* 0x000000010ac87824 */ /* 0x000fe200078e02c8 */
[----:B------:R-:W-:Y:S01]  /*e7d0*/  R2UR UR6, R198 ;  /* 0x00000000c60672ca */ /* 0x000fe200000e0000 */
[----:B------:R-:W-:Y:S01]  /*e7e0*/  IMAD.IADD R198, R201, 0x1, R10 ;  /* 0x00000001c9c67824 */ /* 0x000fe200078e020a */
[----:B------:R-:W-:Y:S01]  /*e7f0*/  R2UR UR7, R199 ;  /* 0x00000000c70772ca */ /* 0x000fe200000e0000 */
[----:B------:R-:W-:-:S02]  /*e800*/  IMAD.MOV.U32 R199, RZ, RZ, 0x40000040 ;  /* 0x40000040ffc77424 */ /* 0x000fc400078e00ff */
        /* <DEDUP_REMOVED lines=28> */
.L_x_1362:
        /* <DEDUP_REMOVED lines=22> */
[----:B0-----:R-:W-:Y:S01]  /*eb30*/  FMNMX.FTZ R10, R10, R3, !PT ;  /* 0x000000030a0a7209 */ /* 0x001fe20007810000 */
[----:B------:R-:W-:-:S04]  /*eb40*/  IMAD.U32 R3, RZ, RZ, UR38 ;  /* 0x00000026ff037e24 */ /* 0x000fc8000f8e00ff */
[C---:B------:R-:W-:Y:S01]  /*eb50*/  FMUL.FTZ R204, R10.reuse, R3 ;  /* 0x000000030acc7220 */ /* 0x040fe20000410000 */
[----:B------:R-:W-:-:S03]  /*eb60*/  FADD.FTZ R199, -R10, R21 ;  /* 0x000000150ac77221 */ /* 0x000fc60000010100 */
[-CC-:B------:R-:W-:Y:S01]  /*eb70*/  FFMA.FTZ R198, R153, R3.reuse, -R204.reuse ;  /* 0x0000000399c67223 */ /* 0x180fe200000108cc */
[-CC-:B------:R-:W-:Y:S01]  /*eb80*/  FFMA.FTZ R152, R152, R3.reuse, -R204.reuse ;  /* 0x0000000398987223 */ /* 0x180fe200000108cc */
[-C--:B------:R-:W-:Y:S01]  /*eb90*/  FMUL.FTZ R153, R199, R3.reuse ;  /* 0x00000003c7997220 */ /* 0x080fe20000410000 */
        /* <DEDUP_REMOVED lines=12> */
[----:B------:R-:W0:Y:S01]  /*ec60*/  MUFU.EX2 R153, R153 ;  /* 0x0000009900997308 */ /* 0x000e220000000800 */
[-CC-:B------:R-:W-:Y:S01]  /*ec70*/  FFMA.FTZ R173, R173, R3.reuse, -R204.reuse ;  /* 0x00000003adad7223 */ /* 0x180fe200000108cc */
[-CC-:B------:R-:W-:Y:S01]  /*ec80*/  FFMA.FTZ R169, R169, R3.reuse, -R204.reuse ;  /* 0x00000003a9a97223 */ /* 0x180fe200000108cc */
[----:B------:R-:W-:-:S05]  /*ec90*/  FFMA.FTZ R204, R181, R3, -R204 ;  /* 0x00000003b5cc7223 */ /* 0x000fca00000108cc */
[----:B------:R-:W1:Y:S08]  /*eca0*/  MUFU.EX2 R198, R198 ;  /* 0x000000c600c67308 */ /* 0x000e700000000800 */
[----:B------:R-:W-:Y:S01]  /*ecb0*/  MUFU.EX2 R180, R165 ;  /* 0x000000a500b47308 */ /* 0x000fe20000000800 */
[----:B0-----:R-:W-:Y:S01]  /*ecc0*/  FFMA.FTZ R176, R153, R11, R152 ;  /* 0x0000000b99b07223 */ /* 0x001fe20000010098 */
[----:B------:R-:W-:-:S02]  /*ecd0*/  VIADD R11, R14, 0x38840 ;  /* 0x000388400e0b7836 */ /* 0x000fc40000000000 */
[-C--:B------:R-:W-:Y:S01]  /*ece0*/  FMUL.FTZ R24, R24, R153.reuse ;  /* 0x0000009918187220 */ /* 0x080fe20000410000 */
[-C--:B------:R-:W-:Y:S01]  /*ecf0*/  FMUL.FTZ R25, R25, R153.reuse ;  /* 0x0000009919197220 */ /* 0x080fe20000410000 */
[-C--:B------:R-:W-:Y:S01]  /*ed00*/  FMUL.FTZ R28, R28, R153.reuse ;  /* 0x000000991c1c7220 */ /* 0x080fe20000410000 */
[-C--:B------:R-:W-:Y:S01]  /*ed10*/  FMUL.FTZ R29, R29, R153.reuse ;  /* 0x000000991d1d7220 */ /* 0x080fe20000410000 */
[----:B------:R-:W-:Y:S01]  /*ed20*/  PRMT R11, R190, 0x654, R11 ;  /* 0x00000654be0b7816 */ /* 0x000fe2000000000b */
[----:B------:R0:W-:Y:S01]  /*ed30*/  MUFU.EX2 R165, R168 ;  /* 0x000000a800a57308 */ /* 0x0001e20000000800 */
[C---:B-1----:R-:W-:Y:S01]  /*ed40*/  FADD.FTZ R176, R198.reuse, R176 ;  /* 0x000000b0c6b07221 */ /* 0x042fe20000010000 */
[----:B------:R-:W-:Y:S01]  /*ed50*/  F2FP.F16.F32.PACK_AB R152, R198, R152 ;  /* 0x00000098c698723e */ /* 0x000fe200000000ff */
[----:B------:R1:W-:Y:S01]  /*ed60*/  SYNCS.ARRIVE.TRANS64.RED.A1T0 RZ, [R11+URZ], RZ ;  /* 0x000000ff0bff79a7 */ /* 0x0003e2000810043f */
[----:B------:R-:W-:Y:S01]  /*ed70*/  @!P2 STS [R20+0x38400], R153 ;  /* 0x038400991400a388 */ /* 0x000fe20000000800 */
        /* <DEDUP_REMOVED lines=67> */
[-C--:B------:R-:W-:Y:S01]  /*f1b0*/  FMUL.FTZ R117, R117, R153.reuse ;  /* 0x0000009975757220 */ /* 0x080fe20000410000 */
[-C--:B------:R-:W-:Y:S01]  /*f1c0*/  FMUL.FTZ R120, R120, R153.reuse ;  /* 0x0000009978787220 */ /* 0x080fe20000410000 */
[-C--:B------:R-:W-:Y:S01]  /*f1d0*/  FMUL.FTZ R121, R121, R153.reuse ;  /* 0x0000009979797220 */ /* 0x080fe20000410000 */
[-C--:B------:R-:W-:Y:S01]  /*f1e0*/  FMUL.FTZ R124, R124, R153.reuse ;  /* 0x000000997c7c7220 */ /* 0x080fe20000410000 */
[----:B------:R-:W1:Y:S01]  /*f1f0*/  SHFL.BFLY PT, R177, R11, 0x2, 0x1f ;  /* 0x0c401f000bb17f89 */ /* 0x000e6200000e0000 */
        /* <DEDUP_REMOVED lines=13> */
[----:B-1----:R-:W-:-:S02]  /*f2d0*/  FMNMX.FTZ R11, R11, R177, !PT ;  /* 0x000000b10b0b7209 */ /* 0x002fc40007810000 */
[----:B------:R-:W-:Y:S03]  /*f2e0*/  MUFU.EX2 R177, R21 ;  /* 0x0000001500b17308 */ /* 0x000fe60000000800 */
[----:B------:R-:W0:Y:S02]  /*f2f0*/  SHFL.BFLY PT, R198, R11, 0x1, 0x1f ;  /* 0x0c201f000bc67f89 */ /* 0x000e2400000e0000 */
[----:B0-----:R-:W-:-:S05]  /*f300*/  FMNMX.FTZ R168, R11, R198, !PT ;  /* 0x000000c60ba87209 */ /* 0x001fca0007810000 */
[----:B------:R-:W-:-:S04]  /*f310*/  FADD.FTZ R11, -R168, R15 ;  /* 0x0000000fa80b7221 */ /* 0x000fc80000010100 */
[----:B------:R-:W-:-:S04]  /*f320*/  FMUL.FTZ R11, R11, R3 ;  /* 0x000000030b0b7220 */ /* 0x000fc80000410000 */
[----:B------:R-:W0:Y:S08]  /*f330*/  MUFU.EX2 R15, R11 ;  /* 0x0000000b000f7308 */ /* 0x000e300000000800 */
[----:B------:R1:W-:Y:S01]  /*f340*/  MUFU.EX2 R11, R173 ;  /* 0x000000ad000b7308 */ /* 0x0003e20000000800 */
        /* <DEDUP_REMOVED lines=10> */
[----:B0-----:R-:W-:Y:S01]  /*f3f0*/  FMUL.FTZ R20, R168, R3 ;  /* 0x00000003a8147220 */ /* 0x001fe20000410000 */
[-C--:B------:R-:W-:Y:S01]  /*f400*/  FMUL.FTZ R43, R43, R15.reuse ;  /* 0x0000000f2b2b7220 */ /* 0x080fe20000410000 */
[-C--:B------:R-:W-:Y:S01]  /*f410*/  FMUL.FTZ R46, R46, R15.reuse ;  /* 0x0000000f2e2e7220 */ /* 0x080fe20000410000 */
[----:B------:R-:W-:Y:S01]  /*f420*/  FMUL.FTZ R47, R47, R15 ;  /* 0x0000000f2f2f7220 */ /* 0x000fe20000410000 */
[-CC-:B------:R-:W-:Y:S01]  /*f430*/  FFMA.FTZ R21, R154, R3.reuse, -R20.reuse ;  /* 0x000000039a157223 */ /* 0x180fe20000010814 */
[-CC-:B-1----:R-:W-:Y:S01]  /*f440*/  FFMA.FTZ R173, R159, R3.reuse, -R20.reuse ;  /* 0x000000039fad7223 */ /* 0x182fe20000010814 */
[-CC-:B------:R-:W-:Y:S01]  /*f450*/  FFMA.FTZ R169, R155, R3.reuse, -R20.reuse ;  /* 0x000000039ba97223 */ /* 0x180fe20000010814 */
[-CC-:B------:R-:W-:Y:S01]  /*f460*/  FFMA.FTZ R154, R167, R3.reuse, -R20.reuse ;  /* 0x00000003a79a7223 */ /* 0x180fe20000010814 */
[----:B------:R0:W1:Y:S01]  /*f470*/  MUFU.EX2 R159, R21 ;  /* 0x00000015009f7308 */ /* 0x0000620000000800 */
[-CC-:B------:R-:W-:Y:S01]  /*f480*/  FFMA.FTZ R199, R162, R3.reuse, -R20.reuse ;  /* 0x00000003a2c77223 */ /* 0x180fe20000010814 */
[-CC-:B------:R-:W-:Y:S01]  /*f490*/  FFMA.FTZ R200, R163, R3.reuse, -R20.reuse ;  /* 0x00000003a3c87223 */ /* 0x180fe20000010814 */
[-CC-:B------:R-:W-:Y:S01]  /*f4a0*/  FFMA.FTZ R201, R166, R3.reuse, -R20.reuse ;  /* 0x00000003a6c97223 */ /* 0x180fe20000010814 */
[-CC-:B------:R-:W-:Y:S01]  /*f4b0*/  FFMA.FTZ R179, R179, R3.reuse, -R20.reuse ;  /* 0x00000003b3b37223 */ /* 0x180fe20000010814 */
[-CC-:B------:R-:W-:Y:S01]  /*f4c0*/  FFMA.FTZ R182, R182, R3.reuse, -R20.reuse ;  /* 0x00000003b6b67223 */ /* 0x180fe20000010814 */
[-CC-:B------:R-:W-:Y:S01]  /*f4d0*/  FFMA.FTZ R183, R183, R3.reuse, -R20.reuse ;  /* 0x00000003b7b77223 */ /* 0x180fe20000010814 */
[----:B------:R-:W-:Y:S01]  /*f4e0*/  FFMA.FTZ R198, R170, R3, -R20 ;  /* 0x00000003aac67223 */ /* 0x000fe20000010814 */
[----:B------:R2:W-:Y:S01]  /*f4f0*/  MUFU.EX2 R155, R172 ;  /* 0x000000ac009b7308 */ /* 0x0005e20000000800 */
[----:B0-----:R-:W-:-:S02]  /*f500*/  IMAD.MOV.U32 R21, RZ, RZ, 0x40000040 ;  /* 0x40000040ff157424 */ /* 0x001fc400078e00ff */
[-CC-:B------:R-:W-:Y:S01]  /*f510*/  FFMA.FTZ R167, R171, R3.reuse, -R20.reuse ;  /* 0x00000003aba77223 */ /* 0x180fe20000010814 */
[-CC-:B------:R-:W-:Y:S01]  /*f520*/  FFMA.FTZ R162, R175, R3.reuse, -R20.reuse ;  /* 0x00000003afa27223 */ /* 0x180fe20000010814 */
[----:B------:R-:W-:Y:S01]  /*f530*/  FFMA.FTZ R163, R178, R3, -R20 ;  /* 0x00000003b2a37223 */ /* 0x000fe20000010814 */
[----:B------:R-:W-:Y:S01]  /*f540*/  FMUL.FTZ R50, R50, R15 ;  /* 0x0000000f32327220 */ /* 0x000fe20000410000 */
[----:B------:R-:W-:Y:S01]  /*f550*/  R2UR UR7, R21 ;  /* 0x00000000150772ca */ /* 0x000fe200000e0000 */
[----:B------:R-:W-:Y:S01]  /*f560*/  FADD.FTZ R21, R197, R176 ;  /* 0x000000b0c5157221 */ /* 0x000fe20000010000 */
[----:B------:R-:W-:Y:S01]  /*f570*/  MUFU.EX2 R166, R204 ;  /* 0x000000cc00a67308 */ /* 0x000fe20000000800 */
[-CC-:B--2---:R-:W-:Y:S01]  /*f580*/  FFMA.FTZ R172, R158, R3.reuse, -R20.reuse ;  /* 0x000000039eac7223 */ /* 0x184fe20000010814 */
[----:B------:R-:W-:Y:S01]  /*f590*/  FFMA.FTZ R158, R174, R3, -R20 ;  /* 0x00000003ae9e7223 */ /* 0x000fe20000010814 */
[----:B------:R-:W-:Y:S01]  /*f5a0*/  FADD.FTZ R21, R177, R21 ;  /* 0x00000015b1157221 */ /* 0x000fe20000010000 */
[----:B------:R-:W-:-:S02]  /*f5b0*/  IMAD R20, R17, 0x1000, R215 ;  /* 0x0000100011147824 */ /* 0x000fc400078e02d7 */
[----:B-1----:R-:W-:Y:S01]  /*f5c0*/  FFMA.FTZ R12, R15, R12, R159 ;  /* 0x0000000c0f0c7223 */ /* 0x002fe2000001009f */
[-C--:B------:R-:W-:Y:S01]  /*f5d0*/  FMUL.FTZ R51, R51, R15.reuse ;  /* 0x0000000f33337220 */ /* 0x080fe20000410000 */
[----:B------:R-:W-:Y:S01]  /*f5e0*/  FADD.FTZ R21, R196, R21 ;  /* 0x00000015c4157221 */ /* 0x000fe20000010000 */
[----:B------:R-:W0:Y:S01]  /*f5f0*/  MUFU.EX2 R169, R169 ;  /* 0x000000a900a97308 */ /* 0x000e220000000800 */
[----:B------:R-:W-:Y:S01]  /*f600*/  R2UR UR6, R20 ;  /* 0x00000000140672ca */ /* 0x000fe200000e0000 */
[-C--:B------:R-:W-:Y:S01]  /*f610*/  FMUL.FTZ R54, R54, R15.reuse ;  /* 0x0000000f36367220 */ /* 0x080fe20000410000 */
[C---:B------:R-:W-:Y:S01]  /*f620*/  FADD.FTZ R21, R156.reuse, R21 ;  /* 0x000000159c157221 */ /* 0x040fe20000010000 */
[----:B------:R-:W-:Y:S01]  /*f630*/  F2FP.F16.F32.PACK_AB R156, R156, R196 ;  /* 0x000000c49c9c723e */ /* 0x000fe200000000ff */
[-C--:B------:R-:W-:Y:S01]  /*f640*/  FMUL.FTZ R55, R55, R15.reuse ;  /* 0x0000000f37377220 */ /* 0x080fe20000410000 */
[-C--:B------:R-:W-:Y:S01]  /*f650*/  FMUL.FTZ R58, R58, R15.reuse ;  /* 0x0000000f3a3a7220 */ /* 0x080fe20000410000 */
[----:B------:R-:W-:Y:S01]  /*f660*/  FADD.FTZ R21, R181, R21 ;  /* 0x00000015b5157221 */ /* 0x000fe20000010000 */
[----:B------:R-:W-:Y:S01]  /*f670*/  MUFU.EX2 R170, R172 ;  /* 0x000000ac00aa7308 */ /* 0x000fe20000000800 */
[-C--:B------:R-:W-:Y:S01]  /*f680*/  FMUL.FTZ R59, R59, R15.reuse ;  /* 0x0000000f3b3b7220 */ /* 0x080fe20000410000 */
[-C--:B------:R-:W-:Y:S01]  /*f690*/  FMUL.FTZ R62, R62, R15.reuse ;  /* 0x0000000f3e3e7220 */ /* 0x080fe20000410000 */
[----:B------:R-:W-:Y:S01]  /*f6a0*/  FADD.FTZ R21, R180, R21 ;  /* 0x00000015b4157221 */ /* 0x000fe20000010000 */
[-C--:B------:R-:W-:Y:S01]  /*f6b0*/  FMUL.FTZ R63, R63, R15.reuse ;  /* 0x0000000f3f3f7220 */ /* 0x080fe20000410000 */
[-C--:B------:R-:W-:Y:S01]  /*f6c0*/  FMUL.FTZ R66, R66, R15.reuse ;  /* 0x0000000f42427220 */ /* 0x080fe20000410000 */
[----:B------:R-:W-:Y:S01]  /*f6d0*/  FMUL.FTZ R67, R67, R15 ;  /* 0x0000000f43437220 */ /* 0x000fe20000410000 */
[----:B------:R-:W-:Y:S01]  /*f6e0*/  FADD.FTZ R21, R165, R21 ;  /* 0x00000015a5157221 */ /* 0x000fe20000010000 */
[----:B------:R-:W-:Y:S01]  /*f6f0*/  MUFU.EX2 R171, R173 ;  /* 0x000000ad00ab7308 */ /* 0x000fe20000000800 */
[----:B0-----:R-:W-:Y:S01]  /*f700*/  F2FP.F16.F32.PACK_AB R153, R169, R159 ;  /* 0x0000009fa999723e */ /* 0x001fe200000000ff */
[----:B------:R-:W-:Y:S01]  /*f710*/  FMUL.FTZ R70, R70, R15 ;  /* 0x0000000f46467220 */ /* 0x000fe20000410000 */
[C---:B------:R-:W-:Y:S01]  /*f720*/  FADD.FTZ R21, R160.reuse, R21 ;  /* 0x00000015a0157221 */ /* 0x040fe20000010000 */
[----:B------:R-:W-:Y:S01]  /*f730*/  F2FP.F16.F32.PACK_AB R160, R160, R165 ;  /* 0x000000a5a0a0723e */ /* 0x000fe200000000ff */
[-C--:B------:R-:W-:Y:S01]  /*f740*/  FMUL.FTZ R71, R71, R15.reuse ;  /* 0x0000000f47477220 */ /* 0x080fe20000410000 */
[-C--:B------:R-:W-:Y:S01]  /*f750*/  FMUL.FTZ R74, R74, R15.reuse ;  /* 0x0000000f4a4a7220 */ /* 0x080fe20000410000 */
[----:B------:R-:W-:Y:S01]  /*f760*/  FADD.FTZ R21, R161, R21 ;  /* 0x00000015a1157221 */ /* 0x000fe20000010000 */
[----:B------:R0:W-:Y:S01]  /*f770*/  MUFU.EX2 R175, R154 ;  /* 0x0000009a00af7308 */ /* 0x0001e20000000800 */
[-C--:B------:R-:W-:Y:S01]  /*f780*/  FMUL.FTZ R75, R75, R15.reuse ;  /* 0x0000000f4b4b7220 */ /* 0x080fe20000410000 */
[-C--:B------:R-:W-:Y:S01]  /*f790*/  FMUL.FTZ R78, R78, R15.reuse ;  /* 0x0000000f4e4e7220 */ /* 0x080fe20000410000 */
[----:B------:R-:W-:Y:S01]  /*f7a0*/  FADD.FTZ R21, R11, R21 ;  /* 0x000000150b157221 */ /* 0x000fe20000010000 */
[-C--:B------:R-:W-:Y:S01]  /*f7b0*/  FMUL.FTZ R79, R79, R15.reuse ;  /* 0x0000000f4f4f7220 */ /* 0x080fe20000410000 */
[-C--:B------:R-:W-:Y:S01]  /*f7c0*/  FMUL.FTZ R82, R82, R15.reuse ;  /* 0x0000000f52527220 */ /* 0x080fe20000410000 */
[----:B------:R-:W-:Y:S01]  /*f7d0*/  FMUL.FTZ R83, R83, R15 ;  /* 0x0000000f53537220 */ /* 0x000fe20000410000 */
[----:B------:R-:W-:Y:S01]  /*f7e0*/  FADD.FTZ R21, R157, R21 ;  /* 0x000000159d157221 */ /* 0x000fe20000010000 */
[----:B------:R1:W-:Y:S01]  /*f7f0*/  MUFU.EX2 R178, R158 ;  /* 0x0000009e00b27308 */ /* 0x0003e20000000800 */
[----:B0-----:R-:W-:Y:S01]  /*f800*/  F2FP.F16.F32.PACK_AB R154, R177, R197 ;  /* 0x000000c5b19a723e */ /* 0x001fe200000000ff */
[----:B------:R-:W-:Y:S01]  /*f810*/  FMUL.FTZ R86, R86, R15 ;  /* 0x0000000f56567220 */ /* 0x000fe20000410000 */
[C---:B------:R-:W-:Y:S01]  /*f820*/  FADD.FTZ R21, R164.reuse, R21 ;  /* 0x00000015a4157221 */ /* 0x040fe20000010000 */
[----:B------:R-:W-:Y:S01]  /*f830*/  F2FP.F16.F32.PACK_AB R164, R164, R157 ;  /* 0x0000009da4a4723e */ /* 0x000fe200000000ff */
[-C--:B------:R-:W-:Y:S01]  /*f840*/  FMUL.FTZ R87, R87, R15.reuse ;  /* 0x0000000f57577220 */ /* 0x080fe20000410000 */
[----:B------:R-:W-:Y:S01]  /*f850*/  FMUL.FTZ R90, R90, R15 ;  /* 0x0000000f5a5a7220 */ /* 0x000fe20000410000 */
[----:B------:R-:W-:Y:S01]  /*f860*/  FADD.FTZ R21, R155, R21 ;  /* 0x000000159b157221 */ /* 0x000fe20000010000 */
[----:B------:R-:W-:Y:S01]  /*f870*/  MUFU.EX2 R172, R199 ;  /* 0x000000c700ac7308 */ /* 0x000fe20000000800 */
[----:B-1----:R-:W-:Y:S01]  /*f880*/  F2FP.F16.F32.PACK_AB R158, R180, R181 ;  /* 0x000000b5b49e723e */ /* 0x002fe200000000ff */
[-C--:B------:R-:W-:Y:S01]  /*f890*/  FMUL.FTZ R91, R91, R15.reuse ;  /* 0x0000000f5b5b7220 */ /* 0x080fe20000410000 */
[-C--:B------:R-:W-:Y:S01]  /*f8a0*/  FMUL.FTZ R94, R94, R15.reuse ;  /* 0x0000000f5e5e7220 */ /* 0x080fe20000410000 */
[-C--:B------:R-:W-:Y:S01]  /*f8b0*/  FMUL.FTZ R95, R95, R15.reuse ;  /* 0x0000000f5f5f7220 */ /* 0x080fe20000410000 */
[-C--:B------:R-:W-:Y:S01]  /*f8c0*/  FMUL.FTZ R98, R98, R15.reuse ;  /* 0x0000000f62627220 */ /* 0x080fe20000410000 */
[-C--:B------:R-:W-:Y:S01]  /*f8d0*/  FMUL.FTZ R99, R99, R15.reuse ;  /* 0x0000000f63637220 */ /* 0x080fe20000410000 */
[-C--:B------:R-:W-:Y:S01]  /*f8e0*/  FMUL.FTZ R102, R102, R15.reuse ;  /* 0x0000000f66667220 */ /* 0x080fe20000410000 */
[----:B------:R-:W0:Y:S01]  /*f8f0*/  MUFU.EX2 R173, R200 ;  /* 0x000000c800ad7308 */ /* 0x000e220000000800 */
        /* <DEDUP_REMOVED lines=23> */
[----:B------:R-:W0:Y:S01]  /*fa70*/  MUFU.EX2 R177, R167 ;  /* 0x000000a700b17308 */ /* 0x000e220000000800 */
[----:B-1----:R-:W-:Y:S01]  /*fa80*/  F2FP.F16.F32.PACK_AB R159, R175, R174 ;  /* 0x000000aeaf9f723e */ /* 0x002fe200000000ff */
[-C--:B------:R-:W-:Y:S01]  /*fa90*/  FMUL.FTZ R143, R143, R15.reuse ;  /* 0x0000000f8f8f7220 */ /* 0x080fe20000410000 */
[-C--:B------:R-:W-:Y:S01]  /*faa0*/  FMUL.FTZ R146, R146, R15.reuse ;  /* 0x0000000f92927220 */ /* 0x080fe20000410000 */
[-C--:B------:R-:W-:Y:S01]  /*fab0*/  FMUL.FTZ R147, R147, R15.reuse ;  /* 0x0000000f93937220 */ /* 0x080fe20000410000 */
[-C--:B------:R-:W-:Y:S01]  /*fac0*/  FMUL.FTZ R150, R150, R15.reuse ;  /* 0x0000000f96967220 */ /* 0x080fe20000410000 */
[----:B------:R-:W-:Y:S01]  /*fad0*/  FMUL.FTZ R151, R151, R15 ;  /* 0x0000000f97977220 */ /* 0x000fe20000410000 */
[----:B------:R-:W-:Y:S01]  /*fae0*/  FADD.FTZ R12, R169, R12 ;  /* 0x0000000ca90c7221 */ /* 0x000fe20000010000 */
[----:B------:R1:W2:Y:S03]  /*faf0*/  MUFU.EX2 R180, R162 ;  /* 0x000000a200b47308 */ /* 0x0002a60000000800 */
[----:B------:R-:W-:-:S04]  /*fb00*/  FADD.FTZ R12, R170, R12 ;  /* 0x0000000caa0c7221 */ /* 0x000fc80000010000 */
[----:B------:R-:W-:Y:S01]  /*fb10*/  FADD.FTZ R12, R171, R12 ;  /* 0x0000000cab0c7221 */ /* 0x000fe20000010000 */
[----:B------:R2:W-:Y:S01]  /*fb20*/  MUFU.EX2 R181, R163 ;  /* 0x000000a300b57308 */ /* 0x0005e20000000800 */
[----:B-1----:R-:W-:Y:S01]  /*fb30*/  F2FP.F16.F32.PACK_AB R162, R11, R161 ;  /* 0x000000a10ba2723e */ /* 0x002fe200000000ff */
[C---:B------:R-:W-:Y:S01]  /*fb40*/  FADD.FTZ R11, R166.reuse, R21 ;  /* 0x00000015a60b7221 */ /* 0x040fe20000010000 */
[----:B------:R-:W-:Y:S01]  /*fb50*/  F2FP.F16.F32.PACK_AB R166, R166, R155 ;  /* 0x0000009ba6a6723e */ /* 0x000fe200000000ff */
[----:B------:R-:W-:Y:S01]  /*fb60*/  IMAD.MOV.U32 R21, RZ, RZ, 0x40000040 ;  /* 0x40000040ff157424 */ /* 0x000fe200078e00ff */
[----:B------:R-:W-:Y:S01]  /*fb70*/  F2FP.F16.F32.PACK_AB R155, R171, R170 ;  /* 0x000000aaab9b723e */ /* 0x000fe200000000ff */
[----:B------:R-:W-:Y:S01]  /*fb80*/  BAR.SYNC.DEFER_BLOCKING 0xf, 0x100 ;  /* 0x03c4000000007b1d */ /* 0x000fe20000010000 */
[----:B0-----:R-:W-:Y:S01]  /*fb90*/  F2FP.F16.F32.PACK_AB R161, R177, R176 ;  /* 0x000000b0b1a1723e */ /* 0x001fe200000000ff */
[----:B------:R-:W-:Y:S01]  /*fba0*/  FADD.FTZ R12, R172, R12 ;  /* 0x0000000cac0c7221 */ /* 0x000fe20000010000 */
[----:B--2---:R-:W-:-:S03]  /*fbb0*/  F2FP.F16.F32.PACK_AB R163, R180, R178 ;  /* 0x000000b2b4a3723e */ /* 0x004fc600000000ff */
[----:B------:R-:W0:Y:S01]  /*fbc0*/  MUFU.EX2 R179, R179 ;  /* 0x000000b300b37308 */ /* 0x000e220000000800 */
[----:B------:R-:W-:-:S04]  /*fbd0*/  FADD.FTZ R12, R173, R12 ;  /* 0x0000000cad0c7221 */ /* 0x000fc80000010000 */
[----:B------:R-:W-:-:S03]  /*fbe0*/  FADD.FTZ R12, R174, R12 ;  /* 0x0000000cae0c7221 */ /* 0x000fc60000010000 */
[----:B------:R-:W-:Y:S01]  /*fbf0*/  MUFU.EX2 R182, R182 ;  /* 0x000000b600b67308 */ /* 0x000fe20000000800 */
[----:B------:R-:W-:-:S04]  /*fc00*/  FADD.FTZ R12, R175, R12 ;  /* 0x0000000caf0c7221 */ /* 0x000fc80000010000 */
[----:B------:R-:W-:-:S03]  /*fc10*/  FADD.FTZ R12, R176, R12 ;  /* 0x0000000cb00c7221 */ /* 0x000fc60000010000 */
[----:B------:R-:W1:Y:S01]  /*fc20*/  MUFU.EX2 R183, R183 ;  /* 0x000000b700b77308 */ /* 0x000e620000000800 */
[----:B0-----:R-:W-:Y:S01]  /*fc30*/  F2FP.F16.F32.PACK_AB R165, R179, R181 ;  /* 0x000000b5b3a5723e */ /* 0x001fe200000000ff */
[----:B------:R0:W-:Y:S01]  /*fc40*/  STSM.16.M88.4 [R224+0x36400], R152 ;  /* 0x03640098e0007844 */ /* 0x0001e20000000200 */
[----:B------:R-:W-:-:S03]  /*fc50*/  FADD.FTZ R12, R177, R12 ;  /* 0x0000000cb10c7221 */ /* 0x000fc60000010000 */
[----:B------:R2:W-:Y:S01]  /*fc60*/  STSM.16.M88.4 [R225], R156 ;  /* 0x0000009ce1007844 */ /* 0x0005e20000000200 */
[----:B------:R-:W-:-:S03]  /*fc70*/  FADD.FTZ R12, R178, R12 ;  /* 0x0000000cb20c7221 */ /* 0x000fc60000010000 */
[----:B------:R2:W-:Y:S01]  /*fc80*/  STSM.16.M88.4 [R227], R160 ;  /* 0x000000a0e3007844 */ /* 0x0005e20000000200 */
[----:B------:R-:W-:-:S04]  /*fc90*/  FADD.FTZ R12, R180, R12 ;  /* 0x0000000cb40c7221 */ /* 0x000fc80000010000 */
[----:B------:R-:W-:Y:S01]  /*fca0*/  FADD.FTZ R12, R181, R12 ;  /* 0x0000000cb50c7221 */ /* 0x000fe20000010000 */
[----:B-1----:R-:W-:-:S03]  /*fcb0*/  F2FP.F16.F32.PACK_AB R167, R183, R182 ;  /* 0x000000b6b7a7723e */ /* 0x002fc600000000ff */
[----:B------:R-:W-:Y:S02]  /*fcc0*/  FADD.FTZ R12, R179, R12 ;  /* 0x0000000cb30c7221 */ /* 0x000fe40000010000 */
[----:B------:R2:W-:Y:S01]  /*fcd0*/  STSM.16.M88.4 [R226], R164 ;  /* 0x000000a4e2007844 */ /* 0x0005e20000000200 */
[----:B------:R-:W-:Y:S01]  /*fce0*/  WARPGROUP.ARRIVE ;  /* 0x00000000000079c5 */ /* 0x000fe20000000000 */
[----:B------:R-:W-:-:S04]  /*fcf0*/  FADD.FTZ R12, R182, R12 ;  /* 0x0000000cb60c7221 */ /* 0x000fc80000010000 */
[----:B------:R-:W-:Y:S01]  /*fd00*/  FADD.FTZ R12, R183, R12 ;  /* 0x0000000cb70c7221 */ /* 0x000fe20000010000 */
[----:B------:R-:W-:Y:S03]  /*fd10*/  HGMMA.64x256x16.F32 R24, R152, gdesc[UR4].tnspB, R24, gsb0 ;  /* 0x43e0000498187df0 */ /* 0x000fe60008000818 */
[----:B------:R-:W-:Y:S02]  /*fd20*/  WARPGROUP.DEPBAR.LE gsb0, 0x0 ;  /* 0x00008000000079c5 */ /* 0x000fe40000010000 */
[----:B0-----:R-:W-:Y:S01]  /*fd30*/  VIADD R152, R20, 0x80 ;  /* 0x0000008014987836 */ /* 0x001fe20000000000 */
        /* <DEDUP_REMOVED lines=29> */
[----:B--2---:R-:W-:Y:S05]  /*ff10*/  @!P0 BRA `(.L_x_1363) ;  /* 0x0000000000048947 */ /* 0x004fea0003800000 */
[----:B------:R-:W-:Y:S01]  /*ff20*/  BPT.TRAP 0x1 ;  /* 0x000000040000795c */ /* 0x000fe20000300000 */
.L_x_1363:
[----:B------:R-:W-:Y:S02]  /*ff30*/  VIADD R14, R14, 0x38860 ;  /* 0x000388600e0e7836 */ /* 0x000fe40000000000 */
[----:B------:R-:W-:Y:S02]  /*ff40*/  IMAD.MOV.U32 R15, RZ, RZ, R168 ;  /* 0x000000ffff0f7224 */ /* 0x000fe400078e00a8 */
[----:B------:R-:W-:Y:S01]  /*ff50*/  IMAD.MOV.U32 R21, RZ, RZ, R10 ;  /* 0x000000ffff157224 */ /* 0x000fe200078e000a */
[----:B------:R-:W-:Y:S01]  /*ff60*/  PRMT R14, R190, 0x654, R14 ;  /* 0x00000654be0e7816 */ /* 0x000fe2000000000e */
[----:B------:R-:W-:-:S03]  /*ff70*/  IMAD.MOV.U32 R20, RZ, RZ, R17 ;  /* 0x000000ffff147224 */ /* 0x000fc600078e0011 */
[----:B------:R0:W-:Y:S01]  /*ff80*/  SYNCS.ARRIVE.TRANS64.RED.A1T0 RZ, [R14+URZ], RZ ;  /* 0x000000ff0eff79a7 */ /* 0x0001e2000810043f */
[----:B------:R-:W-:Y:S05]  /*ff90*/  @P1 BRA `(.L_x_1364) ;  /* 0xffffffcc003c1947 */ /* 0x000fea000383ffff */
.L_x_1351:
[----:B------:R-:W-:Y:S05]  /*ffa0*/  BSYNC B0 ;  /* 0x0000000000007941 */ /* 0x000fea0003800000 */
.L_x_1350:
[----:B0-----:R-:W2:Y:S01]  /*ffb0*/  LDL.LU R14, [R1+0x4c] ;  /* 0x00004c00010e7983 */ /* 0x001ea20000300800 */
[----:B------:R-:W-:Y:S02]  /*ffc0*/  IMAD.MOV.U32 R155, RZ, RZ, -0x800000 ;  /* 0xff800000ff9b7424 */ /* 0x000fe400078e00ff */
[----:B------:R-:W-:Y:S01]  /*ffd0*/  IMAD.MOV.U32 R154, RZ, RZ, -0x800000 ;  /* 0xff800000ff9a7424 */ /* 0x000fe200078e00ff */
        /* <DEDUP_REMOVED lines=121> */
[----:B------:R0:W-:Y:S01]  /*10770*/  @!P0 STS [R3+0x38400], R4 ;  /* 0x0384000403008388 */ /* 0x0001e20000000800 */
        /* <DEDUP_REMOVED lines=37> */
[----:B-1----:R-:W-:Y:S01]  /*109d0*/  SEL R0, RZ, 0x1, P1 ;  /* 0x00000001ff007807 */ /* 0x002fe20000800000 */
[----:B------:R-:W-:Y:S06]  /*109e0*/  BAR.ARV 0xe, 0x100 ;  /* 0x0384000000007b1d */ /* 0x000fec0000002000 */
[----:B------:R-:W-:-:S02]  /*109f0*/  PLOP3.LUT P0, PT, PT, PT, PT, 0x8, 0x0 ;  /* 0x000000000000781c */ /* 0x000fc40003f0e170 */
[----:B------:R-:W-:Y:S02]  /*10a00*/  LOP3.LUT R186, R186, R0, RZ, 0x3c, !PT ;  /* 0x00000000baba7212 */ /* 0x000fe400078e3cff */
[----:B------:R-:W-:Y:S01]  /*10a10*/  SEL R17, R17, RZ, P1 ;  /* 0x000000ff11117207 */ /* 0x000fe20000800000 */
[----:B--2---:R-:W-:-:S05]  /*10a20*/  VIADD R14, R14, 0x1 ;  /* 0x000000010e0e7836 */ /* 0x004fca0000000000 */
[----:B------:R2:W-:Y:S03]  /*10a30*/  STL [R1+0x4c], R14 ;  /* 0x00004c0e01007387 */ /* 0x0005e60000100800 */
.L_x_1300:
[----:B------:R-:W-:Y:S05]  /*10a40*/  BSYNC B7 ;  /* 0x0000000000077941 */ /* 0x000fea0003800000 */
.L_x_1296:
[----:B------:R-:W3:Y:S08]  /*10a50*/  S2UR UR4, SR_CgaCtaId ;  /* 0x00000000000479c3 */ /* 0x000ef00000008800 */
[----:B------:R-:W-:Y:S01]  /*10a60*/  BAR.SYNC.DEFER_BLOCKING 0x5, 0x180 ;  /* 0x0146000000007b1d */ /* 0x000fe20000010000 */
[----:B------:R-:W-:-:S05]  /*10a70*/  MOV R2, 0x400 ;  /* 0x0000040000027802 */ /* 0x000fca0000000f00 */
[----:B------:R-:W-:Y:S01]  /*10a80*/  BSSY B0, `(.L_x_1365) ;  /* 0x00004f8000007945 */ /* 0x000fe20003800000 */
[----:B---3--:R-:W-:-:S05]  /*10a90*/  IMAD.U32 R190, RZ, RZ, UR4 ;  /* 0x00000004ffbe7e24 */ /* 0x008fca000f8e00ff */
[----:B------:R-:W-:-:S05]  /*10aa0*/  LEA R2, R190, R2, 0x18 ;  /* 0x00000002be027211 */ /* 0x000fca00078ec0ff */
[----:B-----5:R3:W4:Y:S01]  /*10ab0*/  LDS.128 R84, [R2+0x388d0] ;  /* 0x0388d00002547984 */ /* 0x0207220000000c00 */
[----:B------:R-:W-:Y:S06]  /*10ac0*/  BAR.ARV 0x4, 0x180 ;  /* 0x0106000000007b1d */ /* 0x000fec0000002000 */
[----:B------:R-:W-:Y:S05]  /*10ad0*/  @P0 BRA `(.L_x_1366) ;  /* 0x0000003c00b40947 */ /* 0x000fea0003800000 */
[----:B------:R-:W3:Y:S01]  /*10ae0*/  LDL R3, [R1+0x6c] ;  /* 0x00006c0001037983 */ /* 0x000ee20000100800 */
[----:B------:R-:W2:Y:S01]  /*10af0*/  S2R R0, SR_SWINHI ;  /* 0x0000000000007919 */ /* 0x000ea20000002f00 */
[----:B------:R-:W-:Y:S01]  /*10b00*/  F2FP.F16.F32.PACK_AB R10, R29, R28 ;  /* 0x0000001c1d0a723e */ /* 0x000fe200000000ff */
[----:B------:R-:W-:Y:S01]  /*10b10*/  ULDC.64 UR6, c[0x0][0xd00] ;  /* 0x0003400000067ab9 */ /* 0x000fe20000000a00 */
[----:B------:R-:W-:Y:S01]  /*10b20*/  F2FP.F16.F32.PACK_AB R11, R31, R30 ;  /* 0x0000001e1f0b723e */ /* 0x000fe200000000ff */
[----:B------:R-:W3:Y:S01]  /*10b30*/  LDL.LU R156, [R1+0x38] ;  /* 0x00003800019c7983 */ /* 0x000ee20000300800 */
[----:B01----:R-:W-:Y:S01]  /*10b40*/  F2FP.F16.F32.PACK_AB R12, R33, R32 ;  /* 0x00000020210c723e */ /* 0x003fe200000000ff */
[----:B------:R-:W-:Y:S01]  /*10b50*/  ULDC.64 UR4, c[0x0][0xd08] ;  /* 0x0003420000047ab9 */ /* 0x000fe20000000a00 */
[----:B------:R-:W-:Y:S01]  /*10b60*/  F2FP.F16.F32.PACK_AB R13, R35, R34 ;  /* 0x00000022230d723e */ /* 0x000fe200000000ff */
[----:B----4-:R-:W4:Y:S01]  /*10b70*/  LDL.LU R84, [R1+0x3c] ;  /* 0x00003c0001547983 */ /* 0x010f220000300800 */
[----:B------:R-:W-:-:S02]  /*10b80*/  MOV R152, R2 ;  /* 0x0000000200987202 */ /* 0x000fc40000000f00 */
[----:B--2---:R-:W-:Y:S02]  /*10b90*/  MOV R153, R0 ;  /* 0x0000000000997202 */ /* 0x004fe40000000f00 */
[----:B------:R-:W-:Y:S02]  /*10ba0*/  F2FP.F16.F32.PACK_AB R14, R37, R36 ;  /* 0x00000024250e723e */ /* 0x000fe400000000ff */
[----:B------:R-:W-:Y:S01]  /*10bb0*/  F2FP.F16.F32.PACK_AB R15, R39, R38 ;  /* 0x00000026270f723e */ /* 0x000fe200000000ff */
[----:B------:R-:W-:Y:S01]  /*10bc0*/  BAR.SYNC.DEFER_BLOCKING 0x1, 0x100 ;  /* 0x0044000000007b1d */ /* 0x000fe20000010000 */
[----:B---3--:R-:W-:-:S03]  /*10bd0*/  IMAD.WIDE R20, R3, 0x2, R152 ;  /* 0x0000000203147825 */ /* 0x008fc600078e0298 */
        /* <DEDUP_REMOVED lines=164> */
[----:B------:R-:W-:Y:S02]  /*11620*/  IADD3 R10, P0, R156, UR6, RZ ;  /* 0x000000069c0a7c10 */ /* 0x000fe4000ff1e0ff */
[----:B------:R-:W-:Y:S02]  /*11630*/  MOV R20, R20 ;  /* 0x0000001400147202 */ /* 0x000fe40000000f00 */
[----:B------:R-:W-:Y:S02]  /*11640*/  F2FP.F16.F32.PACK_AB R13, R147, R146 ;  /* 0x00000092930d723e */ /* 0x000fe400000000ff */
[----:B------:R-:W-:Y:S02]  /*11650*/  F2FP.F16.F32.PACK_AB R14, R149, R148 ;  /* 0x00000094950e723e */ /* 0x000fe400000000ff */
[----:B------:R-:W-:-:S02]  /*11660*/  F2FP.F16.F32.PACK_AB R15, R151, R150 ;  /* 0x00000096970f723e */ /* 0x000fc400000000ff */
[----:B----4-:R-:W-:Y:S02]  /*11670*/  IADD3.X R11, R84, UR7, RZ, P0, !PT ;  /* 0x00000007540b7c10 */ /* 0x010fe400087fe4ff */
        /* <DEDUP_REMOVED lines=18> */
.L_x_1367:
        /* <DEDUP_REMOVED lines=11> */
[----:B------:R-:W2:Y:S01]  /*11850*/  LDL.LU R15, [R1+0x50] ;  /* 0x00005000010f7983 */ /* 0x000ea20000300800 */
[----:B------:R-:W-:Y:S01]  /*11860*/  IMAD.MOV.U32 R20, RZ, RZ, 0xab8 ;  /* 0x00000ab8ff147424 */ /* 0x000fe200078e00ff */
[----:B------:R-:W-:Y:S01]  /*11870*/  ISETP.GT.AND P1, PT, R0, 0x1, PT ;  /* 0x000000010000780c */ /* 0x000fe20003f24270 */
[----:B------:R-:W1:Y:S01]  /*11880*/  LDC R157, c[0x0][0xce8] ;  /* 0x00033a00ff9d7b82 */ /* 0x000e620000000800 */
[----:B------:R-:W3:Y:S04]  /*11890*/  LDL R162, [R1+0x60] ;  /* 0x0000600001a27983 */ /* 0x000ee80000100800 */
[----:B------:R-:W4:Y:S01]  /*118a0*/  LDL R156, [R1+0x48] ;  /* 0x00004800019c7983 */ /* 0x000f220000100800 */
[----:B------:R-:W-:Y:S02]  /*118b0*/  SEL R20, R20, 0xa78, P1 ;  /* 0x00000a7814147807 */ /* 0x000fe40000800000 */
[----:B------:R-:W-:Y:S01]  /*118c0*/  ISETP.NE.U32.AND P0, PT, RZ, UR6, PT ;  /* 0x00000006ff007c0c */ /* 0x000fe2000bf05070 */
[----:B------:R-:W5:Y:S01]  /*118d0*/  LDL R161, [R1+0x68] ;  /* 0x0000680001a17983 */ /* 0x000f620000100800 */
[----:B0-----:R-:W0:Y:S02]  /*118e0*/  LDC.64 R12, c[0x0][R20+0x220] ;  /* 0x00008800140c7b82 */ /* 0x001e240000000a00 */
[----:B------:R-:W-:Y:S01]  /*118f0*/  ISETP.NE.AND.EX P0, PT, RZ, UR7, PT, P0 ;  /* 0x00000007ff007c0c */ /* 0x000fe2000bf05300 */
[----:B------:R-:W5:Y:S03]  /*11900*/  LDL R160, [R1+0x58] ;  /* 0x0000580001a07983 */ /* 0x000f660000100800 */
[----:B------:R-:W-:-:S02]  /*11910*/  SEL R14, R159, RZ, !P0 ;  /* 0x000000ff9f0e7207 */ /* 0x000fc40004000000 */
[----:B------:R-:W2:Y:S01]  /*11920*/  LDC.64 R10, c[0x0][R20+0x218] ;  /* 0x00008600140a7b82 */ /* 0x000ea20000000a00 */
[----:B-1----:R-:W-:Y:S02]  /*11930*/  ISETP.NE.AND P2, PT, R157, 0x1, PT ;  /* 0x000000019d00780c */ /* 0x002fe40003f45270 */
[----:B0-----:R-:W-:Y:S01]  /*11940*/  IMAD R13, R13, R14, RZ ;  /* 0x0000000e0d0d7224 */ /* 0x001fe200078e02ff */
[----:B--2---:R-:W-:-:S05]  /*11950*/  SEL R21, R15, RZ, !P0 ;  /* 0x000000ff0f157207 */ /* 0x004fca0004000000 */
[C---:B------:R-:W-:Y:S02]  /*11960*/  IMAD R21, R12.reuse, R21, R13 ;  /* 0x000000150c157224 */ /* 0x040fe400078e020d */
[----:B------:R-:W-:-:S04]  /*11970*/  IMAD.WIDE.U32 R12, R12, R14, RZ ;  /* 0x0000000e0c0c7225 */ /* 0x000fc800078e00ff */
[----:B------:R-:W-:-:S03]  /*11980*/  IMAD.WIDE.U32 R14, R10, R184, RZ ;  /* 0x000000b80a0e7225 */ /* 0x000fc600078e00ff */
[----:B------:R-:W-:Y:S02]  /*11990*/  IADD3 R84, P0, P3, R12, R14, R8 ;  /* 0x0000000e0c547210 */ /* 0x000fe40007b1e008 */
[----:B------:R-:W0:Y:S01]  /*119a0*/  @P2 LDC R12, c[0x0][0xcec] ;  /* 0x00033b00ff0c2b82 */ /* 0x000e220000000800 */
[----:B------:R-:W-:-:S07]  /*119b0*/  IMAD R10, R11, R184, RZ ;  /* 0x000000b80b0a7224 */ /* 0x000fce00078e02ff */
[----:B------:R-:W1:Y:S01]  /*119c0*/  @P2 LDC R11, c[0x0][0xcf0] ;  /* 0x00033c00ff0b2b82 */ /* 0x000e620000000800 */
[----:B---3--:R-:W-:Y:S02]  /*119d0*/  IMAD R14, R158, 0x40, R162 ;  /* 0x000000409e0e7824 */ /* 0x008fe400078e02a2 */
[----:B------:R-:W-:Y:S02]  /*119e0*/  IMAD.IADD R21, R13, 0x1, R21 ;  /* 0x000000010d157824 */ /* 0x000fe400078e0215 */
[----:B------:R-:W-:Y:S02]  /*119f0*/  IMAD.IADD R13, R15, 0x1, R10 ;  /* 0x000000010f0d7824 */ /* 0x000fe400078e020a */
[----:B------:R-:W-:Y:S02]  /*11a00*/  IMAD.MOV.U32 R15, RZ, RZ, R14 ;  /* 0x000000ffff0f7224 */ /* 0x000fe400078e000e */
[----:B0-----:R-:W-:-:S05]  /*11a10*/  @P2 IMAD.HI.U32 R12, R14, R12, RZ ;  /* 0x0000000c0e0c2227 */ /* 0x001fca00078e00ff */
[----:B-1----:R-:W-:Y:S02]  /*11a20*/  @P2 SHF.R.U32.HI R15, RZ, R11, R12 ;  /* 0x0000000bff0f2219 */ /* 0x002fe4000001160c */
[----:B------:R-:W0:Y:S01]  /*11a30*/  LDC.64 R10, c[0x0][R20+0x228] ;  /* 0x00008a00140a7b82 */ /* 0x000e220000000a00 */
[----:B----4-:R-:W-:Y:S02]  /*11a40*/  SEL R156, R156, RZ, P1 ;  /* 0x000000ff9c9c7207 */ /* 0x010fe40000800000 */
[----:B------:R-:W-:-:S03]  /*11a50*/  IADD3.X R21, R21, R13, R9, P0, P3 ;  /* 0x0000000d15157210 */ /* 0x000fc600007e6409 */
[----:B0-----:R-:W-:-:S04]  /*11a60*/  IMAD.WIDE.U32 R12, R10, R156, RZ ;  /* 0x0000009c0a0c7225 */ /* 0x001fc800078e00ff */
[----:B------:R-:W-:Y:S01]  /*11a70*/  IMAD R11, R11, R156, RZ ;  /* 0x0000009c0b0b7224 */ /* 0x000fe200078e02ff */
[----:B------:R-:W-:-:S03]  /*11a80*/  IADD3 R10, P0, P2, R15, R84, R12 ;  /* 0x000000540f0a7210 */ /* 0x000fc60007a1e00c */
[----:B------:R-:W-:Y:S02]  /*11a90*/  IMAD.IADD R11, R13, 0x1, R11 ;  /* 0x000000010d0b7824 */ /* 0x000fe400078e020b */
[----:B------:R0:W1:Y:S02]  /*11aa0*/  LDC.64 R12, c[0x0][R20+0x210] ;  /* 0x00008400140c7b82 */ /* 0x0000640000000a00 */
[----:B0-----:R-:W-:-:S04]  /*11ab0*/  IMAD.MOV R20, RZ, RZ, -R15 ;  /* 0x000000ffff147224 */ /* 0x001fc800078e0a0f */
[----:B------:R-:W-:Y:S01]  /*11ac0*/  IMAD R20, R157, R20, R14 ;  /* 0x000000149d147224 */ /* 0x000fe200078e020e */
[----:B------:R-:W-:-:S04]  /*11ad0*/  SHF.R.S32.HI R15, RZ, 0x1f, R15 ;  /* 0x0000001fff0f7819 */ /* 0x000fc8000001140f */
        /* <DEDUP_REMOVED lines=24> */
.L_x_1368:
        /* <DEDUP_REMOVED lines=22> */
[----:B------:R-:W-:Y:S01]  /*11dc0*/  SHF.R.U64 R12, R12, 0x3, RZ ;  /* 0x000000030c0c7819 */ /* 0x000fe200000012ff */
[----:B------:R-:W-:Y:S01]  /*11dd0*/  ULDC.64 UR4, c[0x0][0xbe8] ;  /* 0x0002fa0000047ab9 */ /* 0x000fe20000000a00 */
[----:B------:R-:W-:Y:S01]  /*11de0*/  LOP3.LUT R36, R36, R37, RZ, 0x3c, !PT ;  /* 0x0000002524247212 */ /* 0x000fe200078e3cff */
[----:B------:R-:W-:Y:S01]  /*11df0*/  IMAD.X R37, RZ, RZ, R153, P0 ;  /* 0x000000ffff257224 */ /* 0x000fe200000e0699 */
[----:B------:R-:W-:Y:S01]  /*11e00*/  IADD3 R65, P0, R152, 0xc000, RZ ;  /* 0x0000c00098417810 */ /* 0x000fe20007f1e0ff */
[----:B------:R-:W-:Y:S01]  /*11e10*/  IMAD.IADD R9, R9, 0x1, R21 ;  /* 0x0000000109097824 */ /* 0x000fe200078e0215 */
[----:B------:R-:W-:Y:S01]  /*11e20*/  LOP3.LUT R12, R12, R13, RZ, 0x3c, !PT ;  /* 0x0000000d0c0c7212 */ /* 0x000fe200078e3cff */
[----:B------:R-:W-:Y:S01]  /*11e30*/  IMAD.X R13, RZ, RZ, R153, P3 ;  /* 0x000000ffff0d7224 */ /* 0x000fe200018e0699 */
[----:B------:R-:W-:Y:S01]  /*11e40*/  LOP3.LUT R64, R65, 0x380, RZ, 0xc0, !PT ;  /* 0x0000038041407812 */ /* 0x000fe200078ec0ff */
[----:B------:R-:W5:Y:S01]  /*11e50*/  LD.E.128 R36, desc[UR42][R36.64] ;  /* 0x0000002a24247980 */ /* 0x000f62000c101d00 */
[----:B------:R-:W-:-:S02]  /*11e60*/  LOP3.LUT R11, R11, 0xfffffff8, RZ, 0xc0, !PT ;  /* 0xfffffff80b0b7812 */ /* 0x000fc400078ec0ff */
[----:B------:R-:W-:Y:S02]  /*11e70*/  SHF.R.U64 R64, R64, 0x3, RZ ;  /* 0x0000000340407819 */ /* 0x000fe400000012ff */
[C---:B------:R-:W-:Y:S02]  /*11e80*/  IADD3 R25, P4, R152.reuse, 0x2000, RZ ;  /* 0x0000200098197810 */ /* 0x040fe40007f9e0ff */
[C---:B------:R-:W-:Y:S02]  /*11e90*/  IADD3 R29, P5, R152.reuse, 0x3000, RZ ;  /* 0x00003000981d7810 */ /* 0x040fe40007fbe0ff */
[C---:B------:R-:W-:Y:S02]  /*11ea0*/  IADD3 R33, P6, R152.reuse, 0x4000, RZ ;  /* 0x0000400098217810 */ /* 0x040fe40007fde0ff */
[C---:B------:R-:W-:Y:S02]  /*11eb0*/  IADD3 R41, P1, R152.reuse, 0x6000, RZ ;  /* 0x0000600098297810 */ /* 0x040fe40007f3e0ff */
[----:B------:R-:W-:Y:S01]  /*11ec0*/  IADD3 R45, P2, R152, 0x7000, RZ ;  /* 0x00007000982d7810 */ /* 0x000fe20007f5e0ff */
[----:B------:R-:W-:Y:S01]  /*11ed0*/  IMAD.WIDE.U32 R8, R184, UR4, R8 ;  /* 0x00000004b8087c25 */ /* 0x000fe2000f8e0008 */
[----:B------:R-:W-:Y:S01]  /*11ee0*/  LOP3.LUT R64, R64, R65, RZ, 0x3c, !PT ;  /* 0x0000004140407212 */ /* 0x000fe200078e3cff */
[----:B------:R-:W5:Y:S01]  /*11ef0*/  LD.E.128 R12, desc[UR42][R12.64] ;  /* 0x0000002a0c0c7980 */ /* 0x000f62000c101d00 */
[----:B------:R-:W-:Y:S01]  /*11f00*/  IADD3 R49, P3, R152, 0x8000, RZ ;  /* 0x0000800098317810 */ /* 0x000fe20007f7e0ff */
[----:B------:R-:W-:Y:S01]  /*11f10*/  IMAD.X R65, RZ, RZ, R153, P0 ;  /* 0x000000ffff417224 */ /* 0x000fe200000e0699 */
[----:B---3--:R-:W-:Y:S01]  /*11f20*/  ISETP.NE.AND P0, PT, R80, 0x1, PT ;  /* 0x000000015000780c */ /* 0x008fe20003f05270 */
[----:B------:R-:W-:Y:S01]  /*11f30*/  IMAD.IADD R11, R20, 0x1, -R11 ;  /* 0x00000001140b7824 */ /* 0x000fe200078e0a0b */
[----:B------:R-:W-:-:S02]  /*11f40*/  LOP3.LUT R24, R25, 0x380, RZ, 0xc0, !PT ;  /* 0x0000038019187812 */ /* 0x000fc400078ec0ff */
[----:B------:R-:W-:Y:S02]  /*11f50*/  LOP3.LUT R28, R29, 0x380, RZ, 0xc0, !PT ;  /* 0x000003801d1c7812 */ /* 0x000fe400078ec0ff */
[----:B------:R-:W-:Y:S02]  /*11f60*/  LOP3.LUT R32, R33, 0x380, RZ, 0xc0, !PT ;  /* 0x0000038021207812 */ /* 0x000fe400078ec0ff */
[----:B------:R-:W-:Y:S02]  /*11f70*/  LOP3.LUT R40, R41, 0x380, RZ, 0xc0, !PT ;  /* 0x0000038029287812 */ /* 0x000fe400078ec0ff */
[----:B------:R-:W-:Y:S01]  /*11f80*/  LOP3.LUT R44, R45, 0x380, RZ, 0xc0, !PT ;  /* 0x000003802d2c7812 */ /* 0x000fe200078ec0ff */
[----:B------:R-:W-:Y:S01]  /*11f90*/  IMAD R9, R184, UR5, R9 ;  /* 0x00000005b8097c24 */ /* 0x000fe2000f8e0209 */
[----:B------:R-:W-:Y:S01]  /*11fa0*/  LOP3.LUT R48, R49, 0x380, RZ, 0xc0, !PT ;  /* 0x0000038031307812 */ /* 0x000fe200078ec0ff */
[----:B------:R-:W0:Y:S01]  /*11fb0*/  @P0 LDC R81, c[0x0][0xcec] ;  /* 0x00033b00ff510b82 */ /* 0x000e220000000800 */
[----:B------:R-:W-:Y:S01]  /*11fc0*/  LOP3.LUT R5, R152, 0x380, RZ, 0xc0, !PT ;  /* 0x0000038098057812 */ /* 0x000fe200078ec0ff */
[----:B------:R-:W5:Y:S06]  /*11fd0*/  LD.E.128 R64, desc[UR42][R64.64] ;  /* 0x0000002a40407980 */ /* 0x000f6c000c101d00 */
[----:B------:R-:W1:Y:S01]  /*11fe0*/  @P0 LDC R21, c[0x0][0xcf0] ;  /* 0x00033c00ff150b82 */ /* 0x000e620000000800 */
[----:B------:R-:W-:Y:S01]  /*11ff0*/  SHF.R.S32.HI R20, RZ, 0x1f, R0 ;  /* 0x0000001fff147819 */ /* 0x000fe20000011400 */
[----:B------:R-:W-:Y:S01]  /*12000*/  IMAD R11, R11, 0x20, R10 ;  /* 0x000000200b0b7824 */ /* 0x000fe200078e020a */
[----:B------:R-:W-:Y:S01]  /*12010*/  SHF.R.U64 R24, R24, 0x3, RZ ;  /* 0x0000000318187819 */ /* 0x000fe200000012ff */
[----:B------:R-:W-:Y:S01]  /*12020*/  ULDC.64 UR4, c[0x0][0xbf0] ;  /* 0x0002fc0000047ab9 */ /* 0x000fe20000000a00 */
[----:B------:R-:W-:-:S02]  /*12030*/  SHF.R.U64 R28, R28, 0x3, RZ ;  /* 0x000000031c1c7819 */ /* 0x000fc400000012ff */
[----:B------:R-:W-:Y:S02]  /*12040*/  SHF.R.U64 R32, R32, 0x3, RZ ;  /* 0x0000000320207819 */ /* 0x000fe400000012ff */
[----:B------:R-:W-:Y:S02]  /*12050*/  SHF.R.U64 R40, R40, 0x3, RZ ;  /* 0x0000000328287819 */ /* 0x000fe400000012ff */
[----:B------:R-:W-:Y:S02]  /*12060*/  SHF.R.U64 R44, R44, 0x3, RZ ;  /* 0x000000032c2c7819 */ /* 0x000fe400000012ff */
[----:B------:R-:W-:Y:S01]  /*12070*/  SHF.R.U64 R48, R48, 0x3, RZ ;  /* 0x0000000330307819 */ /* 0x000fe200000012ff */
[----:B------:R-:W-:Y:S01]  /*12080*/  IMAD R83, R20, UR4, RZ ;  /* 0x0000000414537c24 */ /* 0x000fe2000f8e02ff */
[----:B------:R-:W-:Y:S01]  /*12090*/  LOP3.LUT R24, R24, R25, RZ, 0x3c, !PT ;  /* 0x0000001918187212 */ /* 0x000fe200078e3cff */
[----:B------:R-:W-:Y:S01]  /*120a0*/  IMAD R20, R158, 0x40, R11 ;  /* 0x000000409e147824 */ /* 0x000fe200078e020b */
        /* <DEDUP_REMOVED lines=10> */
[C---:B------:R-:W-:Y:S01]  /*12150*/  IADD3 R53, P4, R152.reuse, 0x9000, RZ ;  /* 0x0000900098357810 */ /* 0x040fe20007f9e0ff */
[----:B------:R-:W-:Y:S01]  /*12160*/  IMAD.X R49, RZ, RZ, R153, P3 ;  /* 0x000000ffff317224 */ /* 0x000fe200018e0699 */
[----:B------:R-:W-:Y:S01]  /*12170*/  IADD3 R57, P5, R152, 0xa000, RZ ;  /* 0x0000a00098397810 */ /* 0x000fe20007fbe0ff */
[----:B------:R-:W-:Y:S01]  /*12180*/  IMAD R83, R0, UR5, R83 ;  /* 0x0000000500537c24 */ /* 0x000fe2000f8e0253 */
[----:B------:R-:W-:Y:S01]  /*12190*/  IADD3 R61, P6, R152, 0xb000, RZ ;  /* 0x0000b000983d7810 */ /* 0x000fe20007fde0ff */
[----:B------:R-:W-:Y:S01]  /*121a0*/  IMAD.WIDE.U32 R8, R0, UR4, R8 ;  /* 0x0000000400087c25 */ /* 0x000fe2000f8e0008 */
[C---:B------:R-:W-:Y:S01]  /*121b0*/  IADD3 R69, P1, R152.reuse, 0xd000, RZ ;  /* 0x0000d00098457810 */ /* 0x040fe20007f3e0ff */
[----:B------:R-:W-:Y:S01]  /*121c0*/  ULDC.64 UR4, c[0x0][0xbe0] ;  /* 0x0002f80000047ab9 */ /* 0x000fe20000000a00 */
[----:B------:R-:W-:Y:S01]  /*121d0*/  IADD3 R73, P2, R152, 0xe000, RZ ;  /* 0x0000e00098497810 */ /* 0x000fe20007f5e0ff */
[----:B0-----:R-:W-:Y:S01]  /*121e0*/  @P0 IMAD.HI.U32 R0, R20, R81, RZ ;  /* 0x0000005114000227 */ /* 0x001fe200078e00ff */
[----:B------:R-:W-:Y:S01]  /*121f0*/  IADD3 R7, P3, R152, 0xf000, RZ ;  /* 0x0000f00098077810 */ /* 0x000fe20007f7e0ff */
[----:B------:R-:W5:Y:S01]  /*12200*/  LD.E.128 R24, desc[UR42][R24.64] ;  /* 0x0000002a18187980 */ /* 0x000f62000c101d00 */
[----:B------:R-:W-:-:S02]  /*12210*/  LOP3.LUT R52, R53, 0x380, RZ, 0xc0, !PT ;  /* 0x0000038035347812 */ /* 0x000fc400078ec0ff */
[----:B------:R-:W-:Y:S01]  /*12220*/  LOP3.LUT R56, R57, 0x380, RZ, 0xc0, !PT ;  /* 0x0000038039387812 */ /* 0x000fe200078ec0ff */
[----:B------:R-:W-:Y:S01]  /*12230*/  IMAD.MOV.U32 R11, RZ, RZ, R20 ;  /* 0x000000ffff0b7224 */ /* 0x000fe200078e0014 */
[----:B------:R-:W-:Y:S01]  /*12240*/  LOP3.LUT R60, R61, 0x380, RZ, 0xc0, !PT ;  /* 0x000003803d3c7812 */ /* 0x000fe200078ec0ff */
[----:B------:R-:W-:Y:S01]  /*12250*/  IMAD.X R77, RZ, RZ, R153, P3 ;  /* 0x000000ffff4d7224 */ /* 0x000fe200018e0699 */
[----:B------:R-:W-:Y:S01]  /*12260*/  LOP3.LUT R68, R69, 0x380, RZ, 0xc0, !PT ;  /* 0x0000038045447812 */ /* 0x000fe200078ec0ff */
[----:B------:R-:W5:Y:S01]  /*12270*/  LD.E.128 R28, desc[UR42][R28.64] ;  /* 0x0000002a1c1c7980 */ /* 0x000f62000c101d00 */
[----:B------:R-:W-:Y:S02]  /*12280*/  LOP3.LUT R72, R73, 0x380, RZ, 0xc0, !PT ;  /* 0x0000038049487812 */ /* 0x000fe400078ec0ff */
[----:B------:R-:W-:Y:S01]  /*12290*/  LOP3.LUT R6, R7, 0x380, RZ, 0xc0, !PT ;  /* 0x0000038007067812 */ /* 0x000fe200078ec0ff */
[----:B------:R-:W5:Y:S01]  /*122a0*/  LD.E.128 R32, desc[UR42][R32.64] ;  /* 0x0000002a20207980 */ /* 0x000f62000c101d00 */
[----:B-1----:R-:W-:-:S02]  /*122b0*/  @P0 SHF.R.U32.HI R11, RZ, R21, R0 ;  /* 0x00000015ff0b0219 */ /* 0x002fc40000011600 */
[----:B------:R-:W-:Y:S01]  /*122c0*/  SHF.R.U64 R52, R52, 0x3, RZ ;  /* 0x0000000334347819 */ /* 0x000fe200000012ff */
[----:B------:R-:W5:Y:S01]  /*122d0*/  LD.E.128 R40, desc[UR42][R40.64] ;  /* 0x0000002a28287980 */ /* 0x000f62000c101d00 */
[----:B------:R-:W-:Y:S02]  /*122e0*/  SHF.R.U64 R56, R56, 0x3, RZ ;  /* 0x0000000338387819 */ /* 0x000fe400000012ff */
[----:B------:R-:W-:Y:S01]  /*122f0*/  SHF.R.U64 R60, R60, 0x3, RZ ;  /* 0x000000033c3c7819 */ /* 0x000fe200000012ff */
[----:B------:R-:W5:Y:S01]  /*12300*/  LD.E.128 R44, desc[UR42][R44.64] ;  /* 0x0000002a2c2c7980 */ /* 0x000f62000c101d00 */
[----:B------:R-:W-:Y:S02]  /*12310*/  SHF.R.U64 R68, R68, 0x3, RZ ;  /* 0x0000000344447819 */ /* 0x000fe400000012ff */
[----:B------:R-:W-:Y:S01]  /*12320*/  SHF.R.U64 R72, R72, 0x3, RZ ;  /* 0x0000000348487819 */ /* 0x000fe200000012ff */
[----:B------:R-:W5:Y:S01]  /*12330*/  LD.E.128 R48, desc[UR42][R48.64] ;  /* 0x0000002a30307980 */ /* 0x000f62000c101d00 */
[----:B------:R-:W-:-:S02]  /*12340*/  SHF.R.U64 R5, R5, 0x3, RZ ;  /* 0x0000000305057819 */ /* 0x000fc400000012ff */
[----:B------:R-:W-:Y:S01]  /*12350*/  SHF.R.U64 R6, R6, 0x3, RZ ;  /* 0x0000000306067819 */ /* 0x000fe200000012ff */
[----:B------:R-:W-:Y:S01]  /*12360*/  IMAD.MOV R21, RZ, RZ, -R11 ;  /* 0x000000ffff157224 */ /* 0x000fe200078e0a0b */
        /* <DEDUP_REMOVED lines=12> */
[----:B------:R-:W-:-:S02]  /*12430*/  SHF.R.S32.HI R0, RZ, 0x1f, R11 ;  /* 0x0000001fff007819 */ /* 0x000fc4000001140b */
[----:B------:R-:W-:Y:S01]  /*12440*/  LOP3.LUT R76, R6, R7, RZ, 0x3c, !PT ;  /* 0x00000007064c7212 */ /* 0x000fe200078e3cff */
[----:B------:R-:W-:Y:S01]  /*12450*/  IMAD.IADD R9, R9, 0x1, R83 ;  /* 0x0000000109097824 */ /* 0x000fe200078e0253 */
[----:B------:R-:W5:Y:S01]  /*12460*/  LD.E.128 R52, desc[UR42][R52.64] ;  /* 0x0000002a34347980 */ /* 0x000f62000c101d00 */
[----:B------:R-:W-:Y:S02]  /*12470*/  IMAD R21, R80, R21, R20 ;  /* 0x0000001550157224 */ /* 0x000fe400078e0214 */
[----:B------:R-:W-:Y:S01]  /*12480*/  IMAD R0, R0, UR4, RZ ;  /* 0x0000000400007c24 */ /* 0x000fe2000f8e02ff */
[----:B------:R-:W0:Y:S01]  /*12490*/  LDC R20, c[0x0][0xbc8] ;  /* 0x0002f200ff147b82 */ /* 0x000e220000000800 */
[----:B------:R-:W5:Y:S01]  /*124a0*/  LD.E.128 R4, desc[UR42][R4.64] ;  /* 0x0000002a04047980 */ /* 0x000f62000c101d00 */
[----:B------:R-:W-:-:S03]  /*124b0*/  IMAD.WIDE.U32 R8, R11, UR4, R8 ;  /* 0x000000040b087c25 */ /* 0x000fc6000f8e0008 */
[----:B------:R-:W5:Y:S01]  /*124c0*/  LD.E.128 R56, desc[UR42][R56.64] ;  /* 0x0000002a38387980 */ /* 0x000f62000c101d00 */
[----:B------:R-:W-:-:S03]  /*124d0*/  IMAD R11, R11, UR5, R0 ;  /* 0x000000050b0b7c24 */ /* 0x000fc6000f8e0200 */
[----:B------:R-:W5:Y:S01]  /*124e0*/  LD.E.128 R60, desc[UR42][R60.64] ;  /* 0x0000002a3c3c7980 */ /* 0x000f62000c101d00 */
[----:B------:R-:W-:Y:S01]  /*124f0*/  SHF.R.S32.HI R0, RZ, 0x1f, R21 ;  /* 0x0000001fff007819 */ /* 0x000fe20000011415 */
[----:B------:R-:W-:Y:S02]  /*12500*/  ULDC.64 UR4, c[0x0][0xbd8] ;  /* 0x0002f60000047ab9 */ /* 0x000fe40000000a00 */
[----:B------:R-:W5:Y:S04]  /*12510*/  LD.E.128 R68, desc[UR42][R68.64] ;  /* 0x0000002a44447980 */ /* 0x000f68000c101d00 */
[----:B------:R-:W5:Y:S04]  /*12520*/  LD.E.128 R72, desc[UR42][R72.64] ;  /* 0x0000002a48487980 */ /* 0x000f68000c101d00 */
[----:B------:R-:W5:Y:S01]  /*12530*/  LD.E.128 R76, desc[UR42][R76.64] ;  /* 0x0000002a4c4c7980 */ /* 0x000f62000c101d00 */
        /* <DEDUP_REMOVED lines=18> */
[----:B------:R-:W-:Y:S01]  /*12660*/  IMAD R82, R158, 0x40, R10 ;  /* 0x000000409e527824 */ /* 0x000fe200078e020a */
[----:B-1----:R0:W-:Y:S01]  /*12670*/  SYNCS.ARRIVE.TRANS64.RED.A1T0 RZ, [R0+URZ], RZ ;  /* 0x000000ff00ff79a7 */ /* 0x0021e2000810043f */
[C---:B------:R-:W-:Y:S01]  /*12680*/  VIADD R158, R192.reuse, 0x80 ;  /* 0x00000080c09e7836 */ /* 0x040fe20000000000 */
[----:B------:R-:W-:Y:S01]  /*12690*/  ISETP.GE.AND P1, PT, R192, R20, PT ;  /* 0x00000014c000720c */ /* 0x000fe20003f26270 */
[----:B------:R-:W-:Y:S01]  /*126a0*/  IMAD R80, R3, R80, RZ ;  /* 0x0000005003507224 */ /* 0x000fe200078e02ff */
[----:B0-----:R-:W-:-:S02]  /*126b0*/  SEL R0, RZ, 0xffffffff, P0 ;  /* 0xffffffffff007807 */ /* 0x001fc40000000000 */
[----:B------:R-:W-:-:S03]  /*126c0*/  ISETP.GE.AND P0, PT, R158, R20, PT ;  /* 0x000000149e00720c */ /* 0x000fc60003f06270 */
[----:B------:R-:W-:Y:S01]  /*126d0*/  IMAD.SHL.U32 R3, R0, 0x2, RZ ;  /* 0x0000000200037824 */ /* 0x000fe200078e00ff */
[----:B------:R-:W-:Y:S01]  /*126e0*/  SEL R0, RZ, 0x1, P1 ;  /* 0x00000001ff007807 */ /* 0x000fe20000800000 */
        /* <DEDUP_REMOVED lines=29> */
[C---:B------:R-:W-:Y:S02]  /*128c0*/  VIADD R89, R192.reuse, 0x140 ;  /* 0x00000140c0597836 */ /* 0x040fe40000000000 */
[----:B------:R-:W-:-:S02]  /*128d0*/  VIADD R90, R192, 0x100 ;  /* 0x00000100c05a7836 */ /* 0x000fc40000000000 */
[C---:B------:R-:W-:Y:S02]  /*128e0*/  VIADD R91, R192.reuse, 0xc0 ;  /* 0x000000c0c05b7836 */ /* 0x040fe40000000000 */
[C---:B------:R-:W-:Y:S02]  /*128f0*/  VIADD R92, R192.reuse, 0x80 ;  /* 0x00000080c05c7836 */ /* 0x040fe40000000000 */
[----:B------:R-:W-:Y:S01]  /*12900*/  VIADD R93, R192, 0x40 ;  /* 0x00000040c05d7836 */ /* 0x000fe20000000000 */
[----:B------:R0:W1:Y:S01]  /*12910*/  SHFL.IDX PT, R8, R21, RZ, 0x181f ;  /* 0x00181fff15087589 */ /* 0x00006200000e0000 */
[----:B------:R-:W-:Y:S03]  /*12920*/  BSSY B1, `(.L_x_1370) ;  /* 0x000002a000017945 */ /* 0x000fe60003800000 */
[----:B------:R0:W2:Y:S01]  /*12930*/  SHFL.IDX PT, R9, R81, RZ, 0x181f ;  /* 0x00181fff51097589 */ /* 0x0000a200000e0000 */
[----:B------:R-:W-:-:S02]  /*12940*/  LOP3.LUT R0, R3, R0, RZ, 0xfc, !PT ;  /* 0x0000000003007212 */ /* 0x000fc400078efcff */
[----:B------:R-:W-:Y:S02]  /*12950*/  SHF.R.S32.HI R84, RZ, 0x1f, R84 ;  /* 0x0000001fff547819 */ /* 0x000fe40000011454 */
[----:B------:R-:W-:Y:S02]  /*12960*/  SHF.R.S32.HI R88, RZ, 0x1f, R88 ;  /* 0x0000001fff587819 */ /* 0x000fe40000011458 */
[----:B------:R-:W-:Y:S02]  /*12970*/  SHF.R.S32.HI R89, RZ, 0x1f, R89 ;  /* 0x0000001fff597819 */ /* 0x000fe40000011459 */
[----:B------:R-:W-:Y:S02]  /*12980*/  SHF.R.S32.HI R90, RZ, 0x1f, R90 ;  /* 0x0000001fff5a7819 */ /* 0x000fe4000001145a */
[----:B------:R-:W-:Y:S02]  /*12990*/  SHF.R.S32.HI R91, RZ, 0x1f, R91 ;  /* 0x0000001fff5b7819 */ /* 0x000fe4000001145b */
[----:B------:R-:W-:-:S02]  /*129a0*/  SHF.R.S32.HI R92, RZ, 0x1f, R92 ;  /* 0x0000001fff5c7819 */ /* 0x000fc4000001145c */
        /* <DEDUP_REMOVED lines=23> */
[-C--:B0-----:R-:W-:Y:S02]  /*12b20*/  @!P2 LEA R4, P5, R156, R8.reuse, 0x1 ;  /* 0x000000089c04a211 */ /* 0x081fe400078a08ff */
        /* <DEDUP_REMOVED lines=9> */
.L_x_1371:
[----:B------:R-:W-:Y:S05]  /*12bc0*/  BSYNC B1 ;  /* 0x0000000000017941 */ /* 0x000fea0003800000 */
.L_x_1370:
[----:B0----5:R-:W-:Y:S01]  /*12bd0*/  VIADD R7, R82, 0x20 ;  /* 0x0000002052077836 */ /* 0x021fe20000000000 */
[----:B------:R0:W3:Y:S04]  /*12be0*/  SHFL.IDX PT, R5, R81, 0x1, 0x181f ;  /* 0x00381f0051057f89 */ /* 0x0000e800000e0000 */
[----:B------:R-:W-:Y:S01]  /*12bf0*/  ISETP.GE.AND P0, PT, R7, R80, PT ;  /* 0x000000500700720c */ /* 0x000fe20003f06270 */
[----:B------:R0:W4:-:S12]  /*12c00*/  SHFL.IDX PT, R4, R21, 0x1, 0x181f ;  /* 0x00381f0015047f89 */ /* 0x00011800000e0000 */
[----:B0-----:R-:W-:Y:S05]  /*12c10*/  @P0 BRA `(.L_x_1372) ;  /* 0x0000002c00780947 */ /* 0x001fea0003800000 */
[-C--:B------:R-:W-:Y:S02]  /*12c20*/  ISETP.GE.AND P6, PT, R192, R20.reuse, PT ;  /* 0x00000014c000720c */ /* 0x080fe40003fc6270 */
[-C--:B------:R-:W-:Y:S02]  /*12c30*/  ISETP.GE.AND P5, PT, R159, R20.reuse, PT ;  /* 0x000000149f00720c */ /* 0x080fe40003fa6270 */
[-C--:B------:R-:W-:Y:S02]  /*12c40*/  ISETP.GE.AND P3, PT, R158, R20.reuse, PT ;  /* 0x000000149e00720c */ /* 0x080fe40003f66270 */
[-C--:B------:R-:W-:Y:S02]  /*12c50*/  ISETP.GE.AND P2, PT, R157, R20.reuse, PT ;  /* 0x000000149d00720c */ /* 0x080fe40003f46270 */
[-C--:B------:R-:W-:Y:S02]  /*12c60*/  ISETP.GE.AND P1, PT, R156, R20.reuse, PT ;  /* 0x000000149c00720c */ /* 0x080fe40003f26270 */
[----:B------:R-:W-:-:S03]  /*12c70*/  ISETP.GE.AND P0, PT, R155, R20, PT ;  /* 0x000000149b00720c */ /* 0x000fc60003f06270 */
[----:B---34-:R-:W-:Y:S02]  /*12c80*/  @!P6 IMAD.WIDE R6, R192, 0x2, R4 ;  /* 0x00000002c006e825 */ /* 0x018fe400078e0204 */
[----:B-1----:R-:W-:-:S03]  /*12c90*/  @!P5 LEA R8, P4, R159, R4, 0x1 ;  /* 0x000000049f08d211 */ /* 0x002fc600078808ff */
[----:B------:R0:W-:Y:S01]  /*12ca0*/  @!P6 ST.E.128 desc[UR42][R6.64], R12 ;  /* 0x0000000c0600e985 */ /* 0x0001e2000c101d2a */
[----:B--2---:R-:W-:Y:S02]  /*12cb0*/  @!P5 LEA.HI.X R9, R159, R5, R93, 0x1, P4 ;  /* 0x000000059f09d211 */ /* 0x004fe400020f0c5d */
        /* <DEDUP_REMOVED lines=8> */
[CC--:B------:R-:W-:Y:S02]  /*12d40*/  @P4 LEA R12, P5, R154.reuse, R4.reuse, 0x1 ;  /* 0x000000049a0c4211 */ /* 0x0c0fe400078a08ff */
        /* <DEDUP_REMOVED lines=14> */
.L_x_1369:
[----:B01----:R-:W2:Y:S01]  /*12e30*/  LDL.LU R12, [R1+0x48] ;  /* 0x00004800010c7983 */ /* 0x003ea20000300800 */
[----:B------:R-:W-:Y:S01]  /*12e40*/  ULDC.64 UR4, c[0x0][0xc08] ;  /* 0x0003020000047ab9 */ /* 0x000fe20000000a00 */
[----:B------:R-:W0:Y:S02]  /*12e50*/  LDC R13, c[0x0][0xce8] ;  /* 0x00033a00ff0d7b82 */ /* 0x000e240000000800 */
[----:B------:R-:W3:Y:S04]  /*12e60*/  LDL R11, [R1+0x60] ;  /* 0x00006000010b7983 */ /* 0x000ee80000100800 */
[----:B------:R-:W3:Y:S01]  /*12e70*/  LDL.LU R14, [R1+0x40] ;  /* 0x00004000010e7983 */ /* 0x000ee20000300800 */
[----:B------:R-:W-:Y:S01]  /*12e80*/  IMAD R10, R9, UR4, RZ ;  /* 0x00000004090a7c24 */ /* 0x000fe2000f8e02ff */
[----:B------:R-:W-:Y:S01]  /*12e90*/  BSSY B1, `(.L_x_1373) ;  /* 0x0000110000017945 */ /* 0x000fe20003800000 */
[----:B------:R-:W-:-:S02]  /*12ea0*/  VIADD R152, R222, 0xf8 ;  /* 0x000000f8de987836 */ /* 0x000fc40000000000 */
[C---:B------:R-:W-:Y:S02]  /*12eb0*/  IMAD R10, R8.reuse, UR5, R10 ;  /* 0x00000005080a7c24 */ /* 0x040fe4000f8e020a */
[----:B------:R-:W-:Y:S01]  /*12ec0*/  IMAD.WIDE.U32 R8, R8, UR4, RZ ;  /* 0x0000000408087c25 */ /* 0x000fe2000f8e00ff */
[----:B------:R-:W-:Y:S01]  /*12ed0*/  ULDC.64 UR4, c[0x0][0xc38] ;  /* 0x00030e0000047ab9 */ /* 0x000fe20000000a00 */
[----:B------:R-:W-:Y:S02]  /*12ee0*/  SHF.R.S32.HI R152, RZ, 0x1f, R152 ;  /* 0x0000001fff987819 */ /* 0x000fe40000011498 */
        /* <DEDUP_REMOVED lines=14> */
[C---:B------:R-:W-:Y:S02]  /*12fd0*/  VIADD R156, R222.reuse, 0xe8 ;  /* 0x000000e8de9c7836 */ /* 0x040fe40000000000 */
        /* <DEDUP_REMOVED lines=101> */
[----:B------:R-:W-:Y:S01]  /*13630*/  VIADD R15, R222, 0x8 ;  /* 0x00000008de0f7836 */ /* 0x000fe20000000000 */
[----:B------:R-:W-:Y:S01]  /*13640*/  ISETP.GE.AND P3, PT, R200, UR4, PT ;  /* 0x00000004c8007c0c */ /* 0x000fe2000bf66270 */
[----:B------:R-:W-:Y:S01]  /*13650*/  VIADD R14, R222, 0x18 ;  /* 0x00000018de0e7836 */ /* 0x000fe20000000000 */
[----:B------:R-:W-:Y:S02]  /*13660*/  ISETP.GE.AND P4, PT, R198, UR4, PT ;  /* 0x00000004c6007c0c */ /* 0x000fe4000bf86270 */
[----:B------:R-:W-:-:S07]  /*13670*/  SHF.R.S32.HI R15, RZ, 0x1f, R15 ;  /* 0x0000001fff0f7819 */ /* 0x000fce000001140f */
[----:B01----:R-:W-:-:S04]  /*13680*/  @!P0 LEA R8, P1, R222, R21, 0x2 ;  /* 0x00000015de088211 */ /* 0x003fc800078210ff */
[C---:B--2---:R-:W-:Y:S01]  /*13690*/  @!P0 LEA.HI.X R9, R222.reuse, R20, R10, 0x2, P1 ;  /* 0x00000014de098211 */ /* 0x044fe200008f140a */
[----:B------:R-:W-:-:S04]  /*136a0*/  VIADD R10, R222, 0x10 ;  /* 0x00000010de0a7836 */ /* 0x000fc80000000000 */
[----:B------:R0:W-:Y:S01]  /*136b0*/  @!P0 ST.E.64 desc[UR42][R8.64], R24 ;  /* 0x0000001808008985 */ /* 0x0001e2000c101b2a */
[----:B------:R-:W-:-:S13]  /*136c0*/  ISETP.GE.AND P0, PT, R11, UR4, PT ;  /* 0x000000040b007c0c */ /* 0x000fda000bf06270 */
[----:B0-----:R-:W-:-:S04]  /*136d0*/  @!P0 LEA R8, P1, R11, R21, 0x2 ;  /* 0x000000150b088211 */ /* 0x001fc800078210ff */
[----:B------:R-:W-:Y:S01]  /*136e0*/  @!P0 LEA.HI.X R9, R11, R20, R15, 0x2, P1 ;  /* 0x000000140b098211 */ /* 0x000fe200008f140f */
[----:B------:R-:W-:Y:S01]  /*136f0*/  VIADD R15, R222, 0x10 ;  /* 0x00000010de0f7836 */ /* 0x000fe20000000000 */
        /* <DEDUP_REMOVED lines=35> */
[----:B------:R-:W-:-:S04]  /*13930*/  VIADD R14, R222, 0x38 ;  /* 0x00000038de0e7836 */ /* 0x000fc80000000000 */
[----:B------:R0:W-:Y:S01]  /*13940*/  @!P0 ST.E.64 desc[UR42][R8.64], R48 ;  /* 0x0000003008008985 */ /* 0x0001e2000c101b2a */
[----:B------:R-:W-:Y:S02]  /*13950*/  SHF.R.S32.HI R14, RZ, 0x1f, R14 ;  /* 0x0000001fff0e7819 */ /* 0x000fe4000001140e */
[----:B------:R-:W-:Y:S02]  /*13960*/  ISETP.GE.AND P0, PT, R10, UR4, PT ;  /* 0x000000040a007c0c */ /* 0x000fe4000bf06270 */
[----:B0-----:R-:W-:-:S04]  /*13970*/  @!P1 LEA R8, P2, R11, R21, 0x2 ;  /* 0x000000150b089211 */ /* 0x001fc800078410ff */
[----:B------:R-:W-:Y:S01]  /*13980*/  @!P1 LEA.HI.X R9, R11, R20, R14, 0x2, P2 ;  /* 0x000000140b099211 */ /* 0x000fe200010f140e */
[----:B------:R-:W-:-:S04]  /*13990*/  VIADD R11, R222, 0x40 ;  /* 0x00000040de0b7836 */ /* 0x000fc80000000000 */
[----:B------:R0:W-:Y:S01]  /*139a0*/  @!P1 ST.E.64 desc[UR42][R8.64], R52 ;  /* 0x0000003408009985 */ /* 0x0001e2000c101b2a */
[----:B------:R-:W-:Y:S02]  /*139b0*/  ISETP.GE.AND P1, PT, R220, UR4, PT ;  /* 0x00000004dc007c0c */ /* 0x000fe4000bf26270 */
[----:B------:R-:W-:Y:S02]  /*139c0*/  SHF.R.S32.HI R11, RZ, 0x1f, R11 ;  /* 0x0000001fff0b7819 */ /* 0x000fe4000001140b */
[----:B0-----:R-:W-:-:S04]  /*139d0*/  @!P0 LEA R8, P2, R10, R21, 0x2 ;  /* 0x000000150a088211 */ /* 0x001fc800078410ff */
[----:B------:R-:W-:Y:S02]  /*139e0*/  @!P0 LEA.HI.X R9, R10, R20, R11, 0x2, P2 ;  /* 0x000000140a098211 */ /* 0x000fe400010f140b */
[----:B------:R-:W-:-:S03]  /*139f0*/  @!P4 LEA R10, P6, R198, R21, 0x2 ;  /* 0x00000015c60ac211 */ /* 0x000fc600078c10ff */
[----:B------:R0:W-:Y:S01]  /*13a00*/  @!P0 ST.E.64 desc[UR42][R8.64], R56 ;  /* 0x0000003808008985 */ /* 0x0001e2000c101b2a */
[----:B------:R-:W-:Y:S02]  /*13a10*/  ISETP.GE.AND P0, PT, R215, UR4, PT ;  /* 0x00000004d7007c0c */ /* 0x000fe4000bf06270 */
[----:B------:R-:W-:Y:S02]  /*13a20*/  @!P4 LEA.HI.X R11, R198, R20, R199, 0x2, P6 ;  /* 0x00000014c60bc211 */ /* 0x000fe400030f14c7 */
[----:B0-----:R-:W-:-:S04]  /*13a30*/  @!P1 LEA R8, P2, R220, R21, 0x2 ;  /* 0x00000015dc089211 */ /* 0x001fc800078410ff */
[----:B------:R-:W-:-:S05]  /*13a40*/  @!P1 LEA.HI.X R9, R220, R20, R221, 0x2, P2 ;  /* 0x00000014dc099211 */ /* 0x000fca00010f14dd */
[----:B------:R0:W-:Y:S01]  /*13a50*/  @!P1 ST.E.64 desc[UR42][R8.64], R60 ;  /* 0x0000003c08009985 */ /* 0x0001e2000c101b2a */
[----:B------:R-:W-:Y:S02]  /*13a60*/  ISETP.GE.AND P1, PT, R204, UR4, PT ;  /* 0x00000004cc007c0c */ /* 0x000fe4000bf26270 */
[----:B0-----:R-:W-:-:S04]  /*13a70*/  @!P0 LEA R8, P2, R215, R21, 0x2 ;  /* 0x00000015d7088211 */ /* 0x001fc800078410ff */
[----:B------:R-:W-:Y:S02]  /*13a80*/  @!P0 LEA.HI.X R9, R215, R20, R219, 0x2, P2 ;  /* 0x00000014d7098211 */ /* 0x000fe400010f14db */
[----:B------:R-:W-:-:S03]  /*13a90*/  ISETP.GE.AND P2, PT, R181, UR4, PT ;  /* 0x00000004b5007c0c */ /* 0x000fc6000bf46270 */
[----:B------:R0:W-:Y:S10]  /*13aa0*/  @!P0 ST.E.64 desc[UR42][R8.64], R64 ;  /* 0x0000004008008985 */ /* 0x0001f4000c101b2a */
[----:B------:R-:W-:-:S02]  /*13ab0*/  @!P2 LEA R14, P6, R181, R21, 0x2 ;  /* 0x00000015b50ea211 */ /* 0x000fc400078c10ff */
[C---:B0-----:R-:W-:Y:S02]  /*13ac0*/  @!P1 LEA R8, P0, R204.reuse, R21, 0x2 ;  /* 0x00000015cc089211 */ /* 0x041fe400078010ff */
[-C--:B------:R-:W-:Y:S02]  /*13ad0*/  @!P2 LEA.HI.X R15, R181, R20.reuse, R182, 0x2, P6 ;  /* 0x00000014b50fa211 */ /* 0x080fe400030f14b6 */
[----:B------:R-:W-:Y:S02]  /*13ae0*/  @!P1 LEA.HI.X R9, R204, R20, R205, 0x2, P0 ;  /* 0x00000014cc099211 */ /* 0x000fe400000f14cd */
[----:B------:R-:W-:-:S03]  /*13af0*/  ISETP.GE.AND P0, PT, R196, UR4, PT ;  /* 0x00000004c4007c0c */ /* 0x000fc6000bf06270 */
[----:B------:R0:W-:Y:S01]  /*13b00*/  @!P1 ST.E.64 desc[UR42][R8.64], R68 ;  /* 0x0000004408009985 */ /* 0x0001e2000c101b2a */
[----:B------:R-:W-:Y:S02]  /*13b10*/  ISETP.GE.AND P1, PT, R183, UR4, PT ;  /* 0x00000004b7007c0c */ /* 0x000fe4000bf26270 */
[----:B0-----:R-:W-:-:S04]  /*13b20*/  @!P3 LEA R8, P5, R200, R21, 0x2 ;  /* 0x00000015c808b211 */ /* 0x001fc800078a10ff */
[----:B------:R-:W-:-:S05]  /*13b30*/  @!P3 LEA.HI.X R9, R200, R20, R201, 0x2, P5 ;  /* 0x00000014c809b211 */ /* 0x000fca00028f14c9 */
[----:B------:R0:W-:Y:S01]  /*13b40*/  @!P3 ST.E.64 desc[UR42][R8.64], R72 ;  /* 0x000000480800b985 */ /* 0x0001e2000c101b2a */
[----:B------:R-:W-:-:S03]  /*13b50*/  ISETP.GE.AND P3, PT, R179, UR4, PT ;  /* 0x00000004b3007c0c */ /* 0x000fc6000bf66270 */
[----:B------:R1:W-:Y:S01]  /*13b60*/  @!P4 ST.E.64 desc[UR42][R10.64], R76 ;  /* 0x0000004c0a00c985 */ /* 0x0003e2000c101b2a */
[CC--:B0-----:R-:W-:Y:S02]  /*13b70*/  @!P0 LEA R8, P4, R196.reuse, R21.reuse, 0x2 ;  /* 0x00000015c4088211 */ /* 0x0c1fe400078810ff */
        /* <DEDUP_REMOVED lines=9> */
[----:B------:R-:W-:Y:S02]  /*13c10*/  @!P2 ST.E.64 desc[UR42][R14.64], R88 ;  /* 0x000000580e00a985 */ /* 0x000fe4000c101b2a */
[-C--:B0-----:R-:W-:Y:S02]  /*13c20*/  @!P4 LEA R8, P2, R177, R21.reuse, 0x2 ;  /* 0x00000015b108c211 */ /* 0x081fe400078410ff */
[-C--:B-1----:R-:W-:Y:S02]  /*13c30*/  @!P3 LEA R6, P6, R179, R21.reuse, 0x2 ;  /* 0x00000015b306b211 */ /* 0x082fe400078c10ff */
[-C--:B------:R-:W-:Y:S02]  /*13c40*/  @!P4 LEA.HI.X R9, R177, R20.reuse, R178, 0x2, P2 ;  /* 0x00000014b109c211 */ /* 0x080fe400010f14b2 */
[----:B------:R-:W-:Y:S02]  /*13c50*/  @!P3 LEA.HI.X R7, R179, R20, R180, 0x2, P6 ;  /* 0x00000014b307b211 */ /* 0x000fe400030f14b4 */
[----:B------:R-:W-:-:S02]  /*13c60*/  @!P5 LEA R10, P6, R175, R21, 0x2 ;  /* 0x00000015af0ad211 */ /* 0x000fc400078c10ff */
[----:B------:R-:W-:Y:S01]  /*13c70*/  ISETP.GE.AND P2, PT, R169, UR4, PT ;  /* 0x00000004a9007c0c */ /* 0x000fe2000bf46270 */
[----:B------:R0:W-:Y:S01]  /*13c80*/  @!P3 ST.E.64 desc[UR42][R6.64], R92 ;  /* 0x0000005c0600b985 */ /* 0x0001e2000c101b2a */
[----:B------:R-:W-:-:S03]  /*13c90*/  @!P5 LEA.HI.X R11, R175, R20, R176, 0x2, P6 ;  /* 0x00000014af0bd211 */ /* 0x000fc600030f14b0 */
        /* <DEDUP_REMOVED lines=39> */
[CC--:B------:R-:W-:Y:S02]  /*13f10*/  @!P5 LEA R14, P0, R84.reuse, R21.reuse, 0x2 ;  /* 0x00000015540ed211 */ /* 0x0c0fe400078010ff */
[C---:B-1----:R-:W-:Y:S01]  /*13f20*/  @!P2 LEA R8, P1, R153.reuse, R21, 0x2 ;  /* 0x000000159908a211 */ /* 0x042fe200078210ff */
[----:B------:R3:W-:Y:S01]  /*13f30*/  @!P4 ST.E.64 desc[UR42][R6.64], R136 ;  /* 0x000000880600c985 */ /* 0x0007e2000c101b2a */
[-C--:B------:R-:W-:Y:S02]  /*13f40*/  @!P5 LEA.HI.X R15, R84, R20.reuse, R152, 0x2, P0 ;  /* 0x00000014540fd211 */ /* 0x080fe400000f1498 */
[----:B------:R-:W-:Y:S01]  /*13f50*/  @!P2 LEA.HI.X R9, R153, R20, R154, 0x2, P1 ;  /* 0x000000149909a211 */ /* 0x000fe200008f149a */
[----:B------:R3:W-:Y:S04]  /*13f60*/  @!P3 ST.E.64 desc[UR42][R10.64], R140 ;  /* 0x0000008c0a00b985 */ /* 0x0007e8000c101b2a */
[----:B------:R3:W-:Y:S04]  /*13f70*/  @!P2 ST.E.64 desc[UR42][R8.64], R144 ;  /* 0x000000900800a985 */ /* 0x0007e8000c101b2a */
[----:B------:R3:W-:Y:S02]  /*13f80*/  @!P5 ST.E.64 desc[UR42][R14.64], R148 ;  /* 0x000000940e00d985 */ /* 0x0007e4000c101b2a */
.L_x_1374:
[----:B------:R-:W-:Y:S05]  /*13f90*/  BSYNC B1 ;  /* 0x0000000000017941 */ /* 0x000fea0003800000 */
.L_x_1373:
[----:B---3--:R-:W-:Y:S01]  /*13fa0*/  VIADD R6, R13, 0x8 ;  /* 0x000000080d067836 */ /* 0x008fe20000000000 */
[----:B0-----:R-:W0:Y:S04]  /*13fb0*/  SHFL.IDX PT, R12, R12, 0x1, 0x1c1f ;  /* 0x003c1f000c0c7f89 */ /* 0x001e2800000e0000 */
[----:B------:R-:W-:Y:S01]  /*13fc0*/  ISETP.GE.AND P0, PT, R6, R3, PT ;  /* 0x000000030600720c */ /* 0x000fe20003f06270 */
[----:B------:R-:W3:-:S12]  /*13fd0*/  SHFL.IDX PT, R0, R0, 0x1, 0x1c1f ;  /* 0x003c1f0000007f89 */ /* 0x000ed800000e0000 */
[----:B------:R-:W-:Y:S05]  /*13fe0*/  @P0 BRA `(.L_x_1372) ;  /* 0x0000001800840947 */ /* 0x000fea0003800000 */
[C---:B------:R-:W-:Y:S01]  /*13ff0*/  VIADD R11, R222.reuse, 0x8 ;  /* 0x00000008de0b7836 */ /* 0x040fe20000000000 */
[----:B------:R-:W-:Y:S01]  /*14000*/  ULDC UR4, c[0x0][0xbc8] ;  /* 0x0002f20000047ab9 */ /* 0x000fe20000000800 */
[C---:B------:R-:W-:Y:S01]  /*14010*/  VIADD R14, R222.reuse, 0x10 ;  /* 0x00000010de0e7836 */ /* 0x040fe20000000000 */
[C---:B------:R-:W-:Y:S01]  /*14020*/  ISETP.GE.AND P2, PT, R222.reuse, UR4, PT ;  /* 0x00000004de007c0c */ /* 0x040fe2000bf46270 */
[C---:B------:R-:W-:Y:S01]  /*14030*/  VIADD R10, R222.reuse, 0x18 ;  /* 0x00000018de0a7836 */ /* 0x040fe20000000000 */
[----:B------:R-:W-:Y:S01]  /*14040*/  ISETP.GE.AND P5, PT, R11, UR4, PT ;  /* 0x000000040b007c0c */ /* 0x000fe2000bfa6270 */
[----:B------:R-:W-:Y:S01]  /*14050*/  VIADD R15, R222, 0x8 ;  /* 0x00000008de0f7836 */ /* 0x000fe20000000000 */
[----:B------:R-:W-:Y:S01]  /*14060*/  ISETP.GE.AND P3, PT, R14, UR4, PT ;  /* 0x000000040e007c0c */ /* 0x000fe2000bf66270 */
[----:B-1----:R-:W-:Y:S01]  /*14070*/  VIADD R21, R222, 0x20 ;  /* 0x00000020de157836 */ /* 0x002fe20000000000 */
[----:B------:R-:W-:Y:S01]  /*14080*/  ISETP.GE.AND P4, PT, R10, UR4, PT ;  /* 0x000000040a007c0c */ /* 0x000fe2000bf86270 */
[C---:B------:R-:W-:Y:S01]  /*14090*/  VIADD R24, R222.reuse, 0x28 ;  /* 0x00000028de187836 */ /* 0x040fe20000000000 */
[----:B--2---:R-:W-:Y:S01]  /*140a0*/  SHF.R.S32.HI R20, RZ, 0x1f, R222 ;  /* 0x0000001fff147819 */ /* 0x004fe200000114de */
[----:B------:R-:W-:Y:S01]  /*140b0*/  VIADD R25, R222, 0x20 ;  /* 0x00000020de197836 */ /* 0x000fe20000000000 */
[----:B------:R-:W-:-:S03]  /*140c0*/  SHF.R.S32.HI R15, RZ, 0x1f, R15 ;  /* 0x0000001fff0f7819 */ /* 0x000fc6000001140f */
[CC--:B---3--:R-:W-:Y:S02]  /*140d0*/  @!P2 LEA R6, P0, R222.reuse, R0.reuse, 0x2 ;  /* 0x00000000de06a211 */ /* 0x0c8fe400078010ff */
[C---:B------:R-:W-:Y:S02]  /*140e0*/  @!P5 LEA R8, P1, R11.reuse, R0, 0x2 ;  /* 0x000000000b08d211 */ /* 0x040fe400078210ff */
[CC--:B0-----:R-:W-:Y:S01]  /*140f0*/  @!P2 LEA.HI.X R7, R222.reuse, R12.reuse, R20, 0x2, P0 ;  /* 0x0000000cde07a211 */ /* 0x0c1fe200000f1414 */
[C---:B------:R-:W-:Y:S01]  /*14100*/  VIADD R20, R222.reuse, 0x10 ;  /* 0x00000010de147836 */ /* 0x040fe20000000000 */
[----:B------:R-:W-:Y:S01]  /*14110*/  @!P5 LEA.HI.X R9, R11, R12, R15, 0x2, P1 ;  /* 0x0000000c0b09d211 */ /* 0x000fe200008f140f */
[C---:B------:R-:W-:Y:S01]  /*14120*/  VIADD R11, R222.reuse, 0x18 ;  /* 0x00000018de0b7836 */ /* 0x040fe20000000000 */
[----:B------:R-:W-:Y:S01]  /*14130*/  ISETP.GE.AND P0, PT, R21, UR4, PT ;  /* 0x0000000415007c0c */ /* 0x000fe2000bf06270 */
[----:B------:R0:W-:Y:S01]  /*14140*/  @!P2 ST.E.64 desc[UR42][R6.64], R26 ;  /* 0x0000001a0600a985 */ /* 0x0001e2000c101b2a */
[----:B------:R-:W-:Y:S01]  /*14150*/  SHF.R.S32.HI R20, RZ, 0x1f, R20 ;  /* 0x0000001fff147819 */ /* 0x000fe20000011414 */
[----:B------:R-:W-:Y:S01]  /*14160*/  VIADD R15, R222, 0x30 ;  /* 0x00000030de0f7836 */ /* 0x000fe20000000000 */
[----:B------:R-:W-:Y:S01]  /*14170*/  SHF.R.S32.HI R11, RZ, 0x1f, R11 ;  /* 0x0000001fff0b7819 */ /* 0x000fe2000001140b */
[----:B------:R1:W-:Y:S01]  /*14180*/  @!P5 ST.E.64 desc[UR42][R8.64], R30 ;  /* 0x0000001e0800d985 */ /* 0x0003e2000c101b2a */
[----:B------:R-:W-:-:S02]  /*14190*/  ISETP.GE.AND P1, PT, R24, UR4, PT ;  /* 0x0000000418007c0c */ /* 0x000fc4000bf26270 */
[----:B------:R-:W-:Y:S02]  /*141a0*/  ISETP.GE.AND P2, PT, R15, UR4, PT ;  /* 0x000000040f007c0c */ /* 0x000fe4000bf46270 */
[----:B------:R-:W-:Y:S02]  /*141b0*/  SHF.R.S32.HI R25, RZ, 0x1f, R25 ;  /* 0x0000001fff197819 */ /* 0x000fe40000011419 */
[-C--:B0-----:R-:W-:Y:S02]  /*141c0*/  @!P3 LEA R6, P5, R14, R0.reuse, 0x2 ;  /* 0x000000000e06b211 */ /* 0x081fe400078a10ff */
[----:B-1----:R-:W-:Y:S02]  /*141d0*/  @!P4 LEA R8, P6, R10, R0, 0x2 ;  /* 0x000000000a08c211 */ /* 0x002fe400078c10ff */
[-C--:B------:R-:W-:Y:S01]  /*141e0*/  @!P3 LEA.HI.X R7, R14, R12.reuse, R20, 0x2, P5 ;  /* 0x0000000c0e07b211 */ /* 0x080fe200028f1414 */
[----:B------:R-:W-:Y:S01]  /*141f0*/  VIADD R20, R222, 0x38 ;  /* 0x00000038de147836 */ /* 0x000fe20000000000 */
[----:B------:R-:W-:Y:S01]  /*14200*/  @!P4 LEA.HI.X R9, R10, R12, R11, 0x2, P6 ;  /* 0x0000000c0a09c211 */ /* 0x000fe200030f140b */
[----:B------:R-:W-:-:S02]  /*14210*/  VIADD R14, R222, 0x40 ;  /* 0x00000040de0e7836 */ /* 0x000fc40000000000 */
[----:B------:R-:W-:Y:S01]  /*14220*/  @!P2 LEA R10, P6, R15, R0, 0x2 ;  /* 0x000000000f0aa211 */ /* 0x000fe200078c10ff */
[----:B------:R0:W-:Y:S01]  /*14230*/  @!P3 ST.E.64 desc[UR42][R6.64], R34 ;  /* 0x000000220600b985 */ /* 0x0001e2000c101b2a */
[----:B------:R-:W-:-:S03]  /*14240*/  ISETP.GE.AND P3, PT, R20, UR4, PT ;  /* 0x0000000414007c0c */ /* 0x000fc6000bf66270 */
[----:B------:R1:W-:Y:S01]  /*14250*/  @!P4 ST.E.64 desc[UR42][R8.64], R38 ;  /* 0x000000260800c985 */ /* 0x0003e2000c101b2a */
[----:B0-----:R-:W-:-:S04]  /*14260*/  @!P0 LEA R6, P4, R21, R0, 0x2 ;  /* 0x0000000015068211 */ /* 0x001fc800078810ff */
[----:B------:R-:W-:Y:S01]  /*14270*/  @!P0 LEA.HI.X R7, R21, R12, R25, 0x2, P4 ;  /* 0x0000000c15078211 */ /* 0x000fe200020f1419 */
[----:B------:R-:W-:Y:S01]  /*14280*/  VIADD R25, R222, 0x28 ;  /* 0x00000028de197836 */ /* 0x000fe20000000000 */
[----:B-1----:R-:W-:Y:S01]  /*14290*/  @!P1 LEA R8, P5, R24, R0, 0x2 ;  /* 0x0000000018089211 */ /* 0x002fe200078a10ff */
[----:B------:R-:W-:Y:S01]  /*142a0*/  VIADD R21, R222, 0x30 ;  /* 0x00000030de157836 */ /* 0x000fe20000000000 */
[----:B------:R-:W-:Y:S01]  /*142b0*/  ISETP.GE.AND P4, PT, R14, UR4, PT ;  /* 0x000000040e007c0c */ /* 0x000fe2000bf86270 */
[----:B------:R0:W-:Y:S01]  /*142c0*/  @!P0 ST.E.64 desc[UR42][R6.64], R42 ;  /* 0x0000002a06008985 */ /* 0x0001e2000c101b2a */
[----:B------:R-:W-:Y:S02]  /*142d0*/  SHF.R.S32.HI R25, RZ, 0x1f, R25 ;  /* 0x0000001fff197819 */ /* 0x000fe40000011419 */
[----:B------:R-:W-:Y:S02]  /*142e0*/  SHF.R.S32.HI R21, RZ, 0x1f, R21 ;  /* 0x0000001fff157819 */ /* 0x000fe40000011415 */
[----:B------:R-:W-:-:S02]  /*142f0*/  @!P1 LEA.HI.X R9, R24, R12, R25, 0x2, P5 ;  /* 0x0000000c18099211 */ /* 0x000fc400028f1419 */
[----:B------:R-:W-:Y:S02]  /*14300*/  ISETP.GE.AND P5, PT, R220, UR4, PT ;  /* 0x00000004dc007c0c */ /* 0x000fe4000bfa6270 */
[----:B------:R-:W-:Y:S01]  /*14310*/  @!P2 LEA.HI.X R11, R15, R12, R21, 0x2, P6 ;  /* 0x0000000c0f0ba211 */ /* 0x000fe200030f1415 */
[C---:B------:R-:W-:Y:S01]  /*14320*/  VIADD R21, R222.reuse, 0x38 ;  /* 0x00000038de157836 */ /* 0x040fe20000000000 */
[----:B------:R1:W-:Y:S01]  /*14330*/  @!P1 ST.E.64 desc[UR42][R8.64], R46 ;  /* 0x0000002e08009985 */ /* 0x0003e2000c101b2a */
[----:B------:R-:W-:Y:S01]  /*14340*/  VIADD R15, R222, 0x40 ;  /* 0x00000040de0f7836 */ /* 0x000fe20000000000 */
[----:B------:R-:W-:Y:S02]  /*14350*/  ISETP.GE.AND P0, PT, R215, UR4, PT ;  /* 0x00000004d7007c0c */ /* 0x000fe4000bf06270 */
[----:B0-----:R-:W-:Y:S01]  /*14360*/  @!P3 LEA R6, P6, R20, R0, 0x2 ;  /* 0x000000001406b211 */ /* 0x001fe200078c10ff */
[----:B------:R0:W-:Y:S01]  /*14370*/  @!P2 ST.E.64 desc[UR42][R10.64], R50 ;  /* 0x000000320a00a985 */ /* 0x0001e2000c101b2a */
[----:B------:R-:W-:-:S02]  /*14380*/  SHF.R.S32.HI R21, RZ, 0x1f, R21 ;  /* 0x0000001fff157819 */ /* 0x000fc40000011415 */
[----:B------:R-:W-:Y:S02]  /*14390*/  ISETP.GE.AND P1, PT, R204, UR4, PT ;  /* 0x00000004cc007c0c */ /* 0x000fe4000bf26270 */
[----:B------:R-:W-:Y:S02]  /*143a0*/  SHF.R.S32.HI R15, RZ, 0x1f, R15 ;  /* 0x0000001fff0f7819 */ /* 0x000fe4000001140f */
[----:B------:R-:W-:Y:S02]  /*143b0*/  @!P3 LEA.HI.X R7, R20, R12, R21, 0x2, P6 ;  /* 0x0000000c1407b211 */ /* 0x000fe400030f1415 */
[----:B-1----:R-:W-:-:S03]  /*143c0*/  @!P4 LEA R8, P2, R14, R0, 0x2 ;  /* 0x000000000e08c211 */ /* 0x002fc600078410ff */
[----:B------:R1:W-:Y:S01]  /*143d0*/  @!P3 ST.E.64 desc[UR42][R6.64], R54 ;  /* 0x000000360600b985 */ /* 0x0003e2000c101b2a */
[----:B------:R-:W-:Y:S02]  /*143e0*/  @!P4 LEA.HI.X R9, R14, R12, R15, 0x2, P2 ;  /* 0x0000000c0e09c211 */ /* 0x000fe400010f140f */
[----:B0-----:R-:W-:Y:S02]  /*143f0*/  @!P5 LEA R10, P6, R220, R0, 0x2 ;  /* 0x00000000dc0ad211 */ /* 0x001fe400078c10ff */
[----:B------:R-:W-:Y:S01]  /*14400*/  ISETP.GE.AND P2, PT, R200, UR4, PT ;  /* 0x00000004c8007c0c */ /* 0x000fe2000bf46270 */
[----:B------:R0:W-:Y:S01]  /*14410*/  @!P4 ST.E.64 desc[UR42][R8.64], R58 ;  /* 0x0000003a0800c985 */ /* 0x0001e2000c101b2a */
[----:B------:R-:W-:Y:S02]  /*14420*/  @!P5 LEA.HI.X R11, R220, R12, R221, 0x2, P6 ;  /* 0x0000000cdc0bd211 */ /* 0x000fe400030f14dd */
[----:B------:R-:W-:Y:S02]  /*14430*/  ISETP.GE.AND P3, PT, R198, UR4, PT ;  /* 0x00000004c6007c0c */ /* 0x000fe4000bf66270 */
[----:B------:R-:W-:Y:S01]  /*14440*/  ISETP.GE.AND P4, PT, R196, UR4, PT ;  /* 0x00000004c4007c0c */ /* 0x000fe2000bf86270 */
[----:B------:R2:W-:Y:S01]  /*14450*/  @!P5 ST.E.64 desc[UR42][R10.64], R62 ;  /* 0x0000003e0a00d985 */ /* 0x0005e2000c101b2a */
[----:B-1----:R-:W-:-:S04]  /*14460*/  @!P0 LEA R6, P6, R215, R0, 0x2 ;  /* 0x00000000d7068211 */ /* 0x002fc800078c10ff */
[----:B------:R-:W-:Y:S02]  /*14470*/  @!P0 LEA.HI.X R7, R215, R12, R219, 0x2, P6 ;  /* 0x0000000cd7078211 */ /* 0x000fe400030f14db */
[----:B0-----:R-:W-:-:S03]  /*14480*/  @!P1 LEA R8, P5, R204, R0, 0x2 ;  /* 0x00000000cc089211 */ /* 0x001fc600078a10ff */
[----:B------:R0:W-:Y:S01]  /*14490*/  @!P0 ST.E.64 desc[UR42][R6.64], R66 ;  /* 0x0000004206008985 */ /* 0x0001e2000c101b2a */
[----:B------:R-:W-:Y:S02]  /*144a0*/  @!P1 LEA.HI.X R9, R204, R12, R205, 0x2, P5 ;  /* 0x0000000ccc099211 */ /* 0x000fe400028f14cd */
[----:B------:R-:W-:Y:S02]  /*144b0*/  ISETP.GE.AND P5, PT, R183, UR4, PT ;  /* 0x00000004b7007c0c */ /* 0x000fe4000bfa6270 */
[C---:B--2---:R-:W-:Y:S01]  /*144c0*/  @!P2 LEA R10, P6, R200.reuse, R0, 0x2 ;  /* 0x00000000c80aa211 */ /* 0x044fe200078c10ff */
[----:B------:R1:W-:Y:S03]  /*144d0*/  @!P1 ST.E.64 desc[UR42][R8.64], R70 ;  /* 0x0000004608009985 */ /* 0x0003e6000c101b2a */
[----:B------:R-:W-:Y:S02]  /*144e0*/  @!P2 LEA.HI.X R11, R200, R12, R201, 0x2, P6 ;  /* 0x0000000cc80ba211 */ /* 0x000fe400030f14c9 */
[----:B0-----:R-:W-:-:S03]  /*144f0*/  @!P3 LEA R6, P1, R198, R0, 0x2 ;  /* 0x00000000c606b211 */ /* 0x001fc600078210ff */
[----:B------:R0:W-:Y:S01]  /*14500*/  @!P2 ST.E.64 desc[UR42][R10.64], R74 ;  /* 0x0000004a0a00a985 */ /* 0x0001e2000c101b2a */
[----:B------:R-:W-:Y:S02]  /*14510*/  ISETP.GE.AND P2, PT, R181, UR4, PT ;  /* 0x00000004b5007c0c */ /* 0x000fe4000bf46270 */
[----:B------:R-:W-:Y:S02]  /*14520*/  @!P3 LEA.HI.X R7, R198, R12, R199, 0x2, P1 ;  /* 0x0000000cc607b211 */ /* 0x000fe400008f14c7 */
[----:B------:R-:W-:Y:S02]  /*14530*/  ISETP.GE.AND P1, PT, R179, UR4, PT ;  /* 0x00000004b3007c0c */ /* 0x000fe4000bf26270 */
[C---:B-1----:R-:W-:Y:S01]  /*14540*/  @!P4 LEA R8, P0, R196.reuse, R0, 0x2 ;  /* 0x00000000c408c211 */ /* 0x042fe200078010ff */
[----:B------:R1:W-:Y:S03]  /*14550*/  @!P3 ST.E.64 desc[UR42][R6.64], R78 ;  /* 0x0000004e0600b985 */ /* 0x0003e6000c101b2a */
[----:B------:R-:W-:-:S02]  /*14560*/  @!P4 LEA.HI.X R9, R196, R12, R197, 0x2, P0 ;  /* 0x0000000cc409c211 */ /* 0x000fc400000f14c5 */
[----:B------:R-:W-:Y:S02]  /*14570*/  ISETP.GE.AND P0, PT, R177, UR4, PT ;  /* 0x00000004b1007c0c */ /* 0x000fe4000bf06270 */
[----:B0-----:R-:W-:Y:S01]  /*14580*/  @!P5 LEA R10, P6, R183, R0, 0x2 ;  /* 0x00000000b70ad211 */ /* 0x001fe200078c10ff */
[----:B------:R-:W-:Y:S01]  /*14590*/  @!P4 ST.E.64 desc[UR42][R8.64], R82 ;  /* 0x000000520800c985 */ /* 0x000fe2000c101b2a */
[----:B------:R-:W-:Y:S02]  /*145a0*/  ISETP.GE.AND P4, PT, R173, UR4, PT ;  /* 0x00000004ad007c0c */ /* 0x000fe4000bf86270 */
[----:B------:R-:W-:Y:S02]  /*145b0*/  @!P5 LEA.HI.X R11, R183, R12, R184, 0x2, P6 ;  /* 0x0000000cb70bd211 */ /* 0x000fe400030f14b8 */
[----:B-1----:R-:W-:-:S03]  /*145c0*/  @!P1 LEA R6, P3, R179, R0, 0x2 ;  /* 0x00000000b3069211 */ /* 0x002fc600078610ff */
[----:B------:R0:W-:Y:S01]  /*145d0*/  @!P5 ST.E.64 desc[UR42][R10.64], R4 ;  /* 0x000000040a00d985 */ /* 0x0001e2000c101b2a */
[----:B------:R-:W-:Y:S02]  /*145e0*/  ISETP.GE.AND P5, PT, R175, UR4, PT ;  /* 0x00000004af007c0c */ /* 0x000fe4000bfa6270 */
[----:B------:R-:W-:Y:S02]  /*145f0*/  @!P1 LEA.HI.X R7, R179, R12, R180, 0x2, P3 ;  /* 0x0000000cb3079211 */ /* 0x000fe400018f14b4 */
[----:B------:R-:W-:Y:S02]  /*14600*/  ISETP.GE.AND P3, PT, R171, UR4, PT ;  /* 0x00000004ab007c0c */ /* 0x000fe4000bf66270 */
[----:B0-----:R-:W-:-:S04]  /*14610*/  @!P2 LEA R4, P6, R181, R0, 0x2 ;  /* 0x00000000b504a211 */ /* 0x001fc800078c10ff */
[----:B------:R-:W-:Y:S02]  /*14620*/  @!P2 LEA.HI.X R5, R181, R12, R182, 0x2, P6 ;  /* 0x0000000cb505a211 */ /* 0x000fe400030f14b6 */
[----:B------:R-:W-:-:S03]  /*14630*/  @!P0 LEA R8, P6, R177, R0, 0x2 ;  /* 0x00000000b1088211 */ /* 0x000fc600078c10ff */
[----:B------:R0:W-:Y:S01]  /*14640*/  @!P2 ST.E.64 desc[UR42][R4.64], R90 ;  /* 0x0000005a0400a985 */ /* 0x0001e2000c101b2a */
[----:B------:R-:W-:Y:S02]  /*14650*/  @!P0 LEA.HI.X R9, R177, R12, R178, 0x2, P6 ;  /* 0x0000000cb1098211 */ /* 0x000fe400030f14b2 */
[----:B------:R-:W-:Y:S01]  /*14660*/  ISETP.GE.AND P2, PT, R169, UR4, PT ;  /* 0x00000004a9007c0c */ /* 0x000fe2000bf46270 */
[----:B------:R1:W-:Y:S01]  /*14670*/  @!P1 ST.E.64 desc[UR42][R6.64], R94 ;  /* 0x0000005e06009985 */ /* 0x0003e2000c101b2a */
[----:B------:R-:W-:-:S03]  /*14680*/  ISETP.GE.AND P1, PT, R167, UR4, PT ;  /* 0x00000004a7007c0c */ /* 0x000fc6000bf26270 */
[----:B------:R2:W-:Y:S01]  /*14690*/  @!P0 ST.E.64 desc[UR42][R8.64], R98 ;  /* 0x0000006208008985 */ /* 0x0005e2000c101b2a */
[-C--:B0-----:R-:W-:Y:S02]  /*146a0*/  @!P5 LEA R4, P6, R175, R0.reuse, 0x2 ;  /* 0x00000000af04d211 */ /* 0x081fe400078c10ff */
[----:B-1----:R-:W-:Y:S02]  /*146b0*/  @!P4 LEA R6, P0, R173, R0, 0x2 ;  /* 0x00000000ad06c211 */ /* 0x002fe400078010ff */
[----:B------:R-:W-:Y:S02]  /*146c0*/  @!P5 LEA.HI.X R5, R175, R12, R176, 0x2, P6 ;  /* 0x0000000caf05d211 */ /* 0x000fe400030f14b0 */
[----:B--2---:R-:W-:Y:S02]  /*146d0*/  @!P3 LEA R8, P6, R171, R0, 0x2 ;  /* 0x00000000ab08b211 */ /* 0x004fe400078c10ff */
[----:B------:R-:W-:Y:S01]  /*146e0*/  @!P4 LEA.HI.X R7, R173, R12, R174, 0x2, P0 ;  /* 0x0000000cad07c211 */ /* 0x000fe200000f14ae */
[----:B------:R0:W-:Y:S01]  /*146f0*/  @!P5 ST.E.64 desc[UR42][R4.64], R102 ;  /* 0x000000660400d985 */ /* 0x0001e2000c101b2a */
[----:B------:R-:W-:-:S02]  /*14700*/  ISETP.GE.AND P0, PT, R165, UR4, PT ;  /* 0x00000004a5007c0c */ /* 0x000fc4000bf06270 */
[----:B------:R-:W-:Y:S01]  /*14710*/  @!P3 LEA.HI.X R9, R171, R12, R172, 0x2, P6 ;  /* 0x0000000cab09b211 */ /* 0x000fe200030f14ac */
[----:B------:R1:W-:Y:S04]  /*14720*/  @!P4 ST.E.64 desc[UR42][R6.64], R106 ;  /* 0x0000006a0600c985 */ /* 0x0003e8000c101b2a */
[----:B------:R2:W-:Y:S01]  /*14730*/  @!P3 ST.E.64 desc[UR42][R8.64], R110 ;  /* 0x0000006e0800b985 */ /* 0x0005e2000c101b2a */
[----:B------:R-:W-:Y:S02]  /*14740*/  ISETP.GE.AND P3, PT, R163, UR4, PT ;  /* 0x00000004a3007c0c */ /* 0x000fe4000bf66270 */
[-C--:B0-----:R-:W-:Y:S02]  /*14750*/  @!P2 LEA R4, P4, R169, R0.reuse, 0x2 ;  /* 0x00000000a904a211 */ /* 0x081fe400078810ff */
[----:B-1----:R-:W-:-:S02]  /*14760*/  @!P1 LEA R6, P5, R167, R0, 0x2 ;  /* 0x00000000a7069211 */ /* 0x002fc400078a10ff */
[----:B------:R-:W-:Y:S02]  /*14770*/  @!P2 LEA.HI.X R5, R169, R12, R170, 0x2, P4 ;  /* 0x0000000ca905a211 */ /* 0x000fe400020f14aa */
[----:B------:R-:W-:Y:S02]  /*14780*/  ISETP.GE.AND P4, PT, R161, UR4, PT ;  /* 0x00000004a1007c0c */ /* 0x000fe4000bf86270 */
[----:B--2---:R-:W-:Y:S01]  /*14790*/  @!P0 LEA R8, P6, R165, R0, 0x2 ;  /* 0x00000000a5088211 */ /* 0x004fe200078c10ff */
[----:B------:R0:W-:Y:S01]  /*147a0*/  @!P2 ST.E.64 desc[UR42][R4.64], R114 ;  /* 0x000000720400a985 */ /* 0x0001e2000c101b2a */
[-C--:B------:R-:W-:Y:S02]  /*147b0*/  @!P1 LEA.HI.X R7, R167, R12.reuse, R168, 0x2, P5 ;  /* 0x0000000ca7079211 */ /* 0x080fe400028f14a8 */
[----:B------:R-:W-:Y:S02]  /*147c0*/  @!P0 LEA.HI.X R9, R165, R12, R166, 0x2, P6 ;  /* 0x0000000ca5098211 */ /* 0x000fe400030f14a6 */
[----:B------:R-:W-:Y:S01]  /*147d0*/  ISETP.GE.AND P2, PT, R159, UR4, PT ;  /* 0x000000049f007c0c */ /* 0x000fe2000bf46270 */
[----:B------:R1:W-:Y:S01]  /*147e0*/  @!P1 ST.E.64 desc[UR42][R6.64], R118 ;  /* 0x0000007606009985 */ /* 0x0003e2000c101b2a */
[----:B------:R-:W-:-:S03]  /*147f0*/  ISETP.GE.AND P1, PT, R157, UR4, PT ;  /* 0x000000049d007c0c */ /* 0x000fc6000bf26270 */
[----:B------:R2:W-:Y:S01]  /*14800*/  @!P0 ST.E.64 desc[UR42][R8.64], R122 ;  /* 0x0000007a08008985 */ /* 0x0005e2000c101b2a */
[----:B------:R-:W-:Y:S02]  /*14810*/  ISETP.GE.AND P0, PT, R155, UR4, PT ;  /* 0x000000049b007c0c */ /* 0x000fe4000bf06270 */
[----:B0-----:R-:W-:-:S04]  /*14820*/  @!P4 LEA R4, P6, R161, R0, 0x2 ;  /* 0x00000000a104c211 */ /* 0x001fc800078c10ff */
[----:B------:R-:W-:Y:S02]  /*14830*/  @!P4 LEA.HI.X R5, R161, R12, R162, 0x2, P6 ;  /* 0x0000000ca105c211 */ /* 0x000fe400030f14a2 */
[----:B-1----:R-:W-:-:S04]  /*14840*/  @!P3 LEA R6, P5, R163, R0, 0x2 ;  /* 0x00000000a306b211 */ /* 0x002fc800078a10ff */
[----:B------:R-:W-:Y:S02]  /*14850*/  @!P3 LEA.HI.X R7, R163, R12, R164, 0x2, P5 ;  /* 0x0000000ca307b211 */ /* 0x000fe400028f14a4 */
[----:B------:R-:W-:-:S03]  /*14860*/  ISETP.GE.AND P5, PT, R153, UR4, PT ;  /* 0x0000000499007c0c */ /* 0x000fc6000bfa6270 */
[----:B------:R0:W-:Y:S04]  /*14870*/  @!P3 ST.E.64 desc[UR42][R6.64], R126 ;  /* 0x0000007e0600b985 */ /* 0x0001e8000c101b2a */
[----:B------:R1:W-:Y:S01]  /*14880*/  @!P4 ST.E.64 desc[UR42][R4.64], R130 ;  /* 0x000000820400c985 */ /* 0x0003e2000c101b2a */
[----:B--2---:R-:W-:-:S04]  /*14890*/  @!P0 LEA R8, P4, R155, R0, 0x2 ;  /* 0x000000009b088211 */ /* 0x004fc800078810ff */
[----:B------:R-:W-:Y:S02]  /*148a0*/  @!P0 LEA.HI.X R9, R155, R12, R156, 0x2, P4 ;  /* 0x0000000c9b098211 */ /* 0x000fe400020f149c */
[-C--:B0-----:R-:W-:Y:S02]  /*148b0*/  @!P2 LEA R6, P3, R159, R0.reuse, 0x2 ;  /* 0x000000009f06a211 */ /* 0x081fe400078610ff */
[----:B-1----:R-:W-:Y:S02]  /*148c0*/  @!P1 LEA R4, P6, R157, R0, 0x2 ;  /* 0x000000009d049211 */ /* 0x002fe400078c10ff */
[----:B------:R-:W-:Y:S02]  /*148d0*/  @!P2 LEA.HI.X R7, R159, R12, R160, 0x2, P3 ;  /* 0x0000000c9f07a211 */ /* 0x000fe400018f14a0 */
[----:B------:R-:W-:Y:S02]  /*148e0*/  @!P5 LEA R10, P3, R153, R0, 0x2 ;  /* 0x00000000990ad211 */ /* 0x000fe400078610ff */
[-C--:B------:R-:W-:Y:S01]  /*148f0*/  @!P1 LEA.HI.X R5, R157, R12.reuse, R158, 0x2, P6 ;  /* 0x0000000c9d059211 */ /* 0x080fe200030f149e */
[----:B------:R0:W-:Y:S01]  /*14900*/  @!P2 ST.E.64 desc[UR42][R6.64], R134 ;  /* 0x000000860600a985 */ /* 0x0001e2000c101b2a */
[----:B------:R-:W-:-:S03]  /*14910*/  @!P5 LEA.HI.X R11, R153, R12, R154, 0x2, P3 ;  /* 0x0000000c990bd211 */ /* 0x000fc600018f149a */
[----:B------:R0:W-:Y:S04]  /*14920*/  @!P1 ST.E.64 desc[UR42][R4.64], R138 ;  /* 0x0000008a04009985 */ /* 0x0001e8000c101b2a */
[----:B------:R0:W-:Y:S01]  /*14930*/  @!P0 ST.E.64 desc[UR42][R8.64], R142 ;  /* 0x0000008e08008985 */ /* 0x0001e2000c101b2a */
[----:B------:R-:W-:-:S03]  /*14940*/  ISETP.GE.AND P0, PT, R84, UR4, PT ;  /* 0x0000000454007c0c */ /* 0x000fc6000bf06270 */
[----:B------:R0:W-:Y:S10]  /*14950*/  @!P5 ST.E.64 desc[UR42][R10.64], R146 ;  /* 0x000000920a00d985 */ /* 0x0001f4000c101b2a */
[----:B------:R-:W-:Y:S05]  /*14960*/  @P0 BRA `(.L_x_1372) ;  /* 0x0000001000240947 */ /* 0x000fea0003800000 */
[----:B0-----:R-:W-:-:S04]  /*14970*/  LEA R4, P0, R84, R0, 0x2 ;  /* 0x0000000054047211 */ /* 0x001fc800078010ff */
[----:B------:R-:W-:-:S05]  /*14980*/  LEA.HI.X R5, R84, R12, R152, 0x2, P0 ;  /* 0x0000000c54057211 */ /* 0x000fca00000f1498 */
[----:B------:R0:W-:Y:S01]  /*14990*/  ST.E.64 desc[UR42][R4.64], R150 ;  /* 0x0000009604007985 */ /* 0x0001e2000c101b2a */
[----:B------:R-:W-:Y:S05]  /*149a0*/  BRA `(.L_x_1372) ;  /* 0x0000001000147947 */ /* 0x000fea0003800000 */
.L_x_1366:
[----:B------:R-:W2:Y:S01]  /*149b0*/  LDL.LU R6, [R1+0x38] ;  /* 0x0000380001067983 */ /* 0x000ea20000300800 */
[----:B------:R-:W-:Y:S01]  /*149c0*/  ULDC.64 UR6, c[0x0][0xd08] ;  /* 0x0003420000067ab9 */ /* 0x000fe20000000a00 */
[----:B------:R-:W-:Y:S02]  /*149d0*/  ULDC.64 UR4, c[0x0][0xd00] ;  /* 0x0003400000047ab9 */ /* 0x000fe40000000a00 */
[----:B------:R-:W3:Y:S04]  /*149e0*/  LDL.LU R0, [R1+0x3c] ;  /* 0x00003c0001007983 */ /* 0x000ee80000300800 */
[----:B------:R-:W4:Y:S01]  /*149f0*/  LDL R9, [R1+0x34] ;  /* 0x0000340001097983 */ /* 0x000f220000100800 */
[----:B------:R-:W-:Y:S01]  /*14a00*/  ISETP.NE.U32.AND P1, PT, RZ, UR6, PT ;  /* 0x00000006ff007c0c */ /* 0x000fe2000bf25070 */
[----:B------:R-:W-:Y:S01]  /*14a10*/  IMAD.MOV.U32 R3, RZ, RZ, RZ ;  /* 0x000000ffff037224 */ /* 0x000fe200078e00ff */
[----:B------:R-:W-:-:S02]  /*14a20*/  ISETP.NE.U32.AND P0, PT, RZ, UR4, PT ;  /* 0x00000004ff007c0c */ /* 0x000fc4000bf05070 */
[----:B------:R-:W-:Y:S02]  /*14a30*/  ISETP.NE.AND.EX P1, PT, RZ, UR7, PT, P1 ;  /* 0x00000007ff007c0c */ /* 0x000fe4000bf25310 */
[----:B------:R-:W-:Y:S01]  /*14a40*/  ISETP.NE.AND.EX P0, PT, RZ, UR5, PT, P0 ;  /* 0x00000005ff007c0c */ /* 0x000fe2000bf05300 */
[----:B------:R-:W0:Y:S01]  /*14a50*/  S2R R8, SR_TID.X ;  /* 0x0000000000087919 */ /* 0x000e220000002100 */
[----:B--2---:R-:W-:-:S04]  /*14a60*/  IADD3 R4, P2, R6, UR4, RZ ;  /* 0x0000000406047c10 */ /* 0x004fc8000ff5e0ff */
[----:B---3--:R-:W-:-:S05]  /*14a70*/  IADD3.X R5, R0, UR5, RZ, P2, !PT ;  /* 0x0000000500057c10 */ /* 0x008fca00097fe4ff */
[----:B------:R-:W-:Y:S01]  /*14a80*/  @P1 IADD3 R6, P2, R6, UR6, RZ ;  /* 0x0000000606061c10 */ /* 0x000fe2000ff5e0ff */
[----:B------:R-:W-:Y:S01]  /*14a90*/  ULDC UR4, c[0x0][0xb88] ;  /* 0x0002e20000047ab9 */ /* 0x000fe20000000800 */
[----:B------:R2:W5:Y:S02]  /*14aa0*/  @P0 LDG.E R3, desc[UR42][R4.64] ;  /* 0x0000002a04030981 */ /* 0x000564000c1e1900 */
[----:B------:R-:W-:Y:S01]  /*14ab0*/  @P1 IADD3.X R7, R0, UR7, RZ, P2, !PT ;  /* 0x0000000700071c10 */ /* 0x000fe200097fe4ff */
[----:B------:R-:W-:-:S06]  /*14ac0*/  IMAD.U32 R0, RZ, RZ, UR4 ;  /* 0x00000004ff007e24 */ /* 0x000fcc000f8e00ff */
[----:B------:R2:W5:Y:S01]  /*14ad0*/  @P1 LDG.E R0, desc[UR42][R6.64] ;  /* 0x0000002a06001981 */ /* 0x000562000c1e1900 */
[----:B----4-:R-:W-:Y:S01]  /*14ae0*/  ISETP.NE.AND P2, PT, R9, RZ, PT ;  /* 0x000000ff0900720c */ /* 0x010fe20003f45270 */
[----:B0-----:R-:W-:-:S05]  /*14af0*/  VIADD R32, R8, 0xffffff80 ;  /* 0xffffff8008207836 */ /* 0x001fca0000000000 */
[----:B------:R-:W-:-:S07]  /*14b00*/  ISETP.GT.AND P3, PT, R32, 0x3f, PT ;  /* 0x0000003f2000780c */ /* 0x000fce0003f64270 */
[----:B------:R-:W0:Y:S02]  /*14b10*/  @!P2 LDC R9, c[0x0][0xbd4] ;  /* 0x0002f500ff09ab82 */ /* 0x000e240000000800 */
[----:B0-----:R2:W-:Y:S01]  /*14b20*/  @!P2 STL [R1+0x34], R9 ;  /* 0x000034090100a387 */ /* 0x0015e20000100800 */
[----:B------:R-:W-:Y:S01]  /*14b30*/  ISETP.GT.AND P2, PT, R9, 0x1, PT ;  /* 0x000000010900780c */ /* 0x000fe20003f44270 */
[----:B------:R-:W-:-:S12]  /*14b40*/  @P1 BRA `(.L_x_1375) ;  /* 0x0000000000101947 */ /* 0x000fd80003800000 */
[----:B------:R-:W-:Y:S05]  /*14b50*/  @!P0 BRA `(.L_x_1375) ;  /* 0x00000000000c8947 */ /* 0x000fea0003800000 */
[----:B--2---:R-:W2:Y:S04]  /*14b60*/  LDG.E R7, desc[UR42][R4.64] ;  /* 0x0000002a04077981 */ /* 0x004ea8000c1e1900 */
[----:B-----5:R-:W2:Y:S02]  /*14b70*/  LDG.E R0, desc[UR42][R4.64+0x4] ;  /* 0x0000042a04007981 */ /* 0x020ea4000c1e1900 */
[----:B--2---:R-:W-:-:S07]  /*14b80*/  IMAD.IADD R0, R0, 0x1, -R7 ;  /* 0x0000000100007824 */ /* 0x004fce00078e0a07 */
.L_x_1375:
[----:B--2---:R-:W2:Y:S04]  /*14b90*/  LDL.LU R5, [R1+0x30] ;  /* 0x0000300001057983 */ /* 0x004ea80000300800 */
[----:B------:R-:W3:Y:S01]  /*14ba0*/  LDL.LU R4, [R1+0x50] ;  /* 0x0000500001047983 */ /* 0x000ee20000300800 */
[----:B------:R-:W-:Y:S01]  /*14bb0*/  BSSY B1, `(.L_x_1376) ;  /* 0x0000039000017945 */ /* 0x000fe20003800000 */
[----:B-----5:R-:W-:Y:S02]  /*14bc0*/  SHF.R.S32.HI R26, RZ, 0x1f, R3 ;  /* 0x0000001fff1a7819 */ /* 0x020fe40000011403 */
[----:B--2---:R-:W-:Y:S02]  /*14bd0*/  SEL R29, R5, RZ, !P0 ;  /* 0x000000ff051d7207 */ /* 0x004fe40004000000 */
[----:B---3--:R-:W-:Y:S01]  /*14be0*/  SEL R28, R4, RZ, !P0 ;  /* 0x000000ff041c7207 */ /* 0x008fe20004000000 */
[----:B------:R-:W-:Y:S06]  /*14bf0*/  @P3 BRA `(.L_x_1377) ;  /* 0x0000000000d03947 */ /* 0x000fec0003800000 */
[----:B------:R-:W2:Y:S01]  /*14c00*/  LDL R5, [R1+0x40] ;  /* 0x0000400001057983 */ /* 0x000ea20000100800 */
[----:B------:R-:W0:Y:S01]  /*14c10*/  LDC R31, c[0x0][0xce8] ;  /* 0x00033a00ff1f7b82 */ /* 0x000e220000000800 */
[----:B------:R-:W2:Y:S02]  /*14c20*/  S2R R4, SR_TID.X ;  /* 0x0000000000047919 */ /* 0x000ea40000002100 */
[----:B--2---:R-:W-:Y:S02]  /*14c30*/  IMAD R4, R5, 0x40, R4 ;  /* 0x0000004005047824 */ /* 0x004fe400078e0204 */
[----:B0-----:R-:W-:Y:S02]  /*14c40*/  IMAD R5, R0, R31, RZ ;  /* 0x0000001f00057224 */ /* 0x001fe400078e02ff */
[----:B------:R-:W-:-:S05]  /*14c50*/  VIADD R30, R4, 0xffffff80 ;  /* 0xffffff80041e7836 */ /* 0x000fca0000000000 */
[----:B------:R-:W-:-:S13]  /*14c60*/  ISETP.GE.AND P0, PT, R30, R5, PT ;  /* 0x000000051e00720c */ /* 0x000fda0003f06270 */
[----:B------:R-:W-:Y:S05]  /*14c70*/  @P0 BRA `(.L_x_1377) ;  /* 0x0000000000b00947 */ /* 0x000fea0003800000 */
[----:B------:R-:W2:Y:S01]  /*14c80*/  LDL.LU R33, [R1+0x48] ;  /* 0x0000480001217983 */ /* 0x000ea20000300800 */
[----:B------:R-:W-:Y:S01]  /*14c90*/  IMAD.MOV.U32 R24, RZ, RZ, 0xab8 ;  /* 0x00000ab8ff187424 */ /* 0x000fe200078e00ff */
[----:B------:R-:W-:Y:S01]  /*14ca0*/  ISETP.GT.AND P0, PT, R9, 0x1, PT ;  /* 0x000000010900780c */ /* 0x000fe20003f04270 */
[----:B------:R-:W0:Y:S01]  /*14cb0*/  LDC.64 R10, c[0x0][0xca8] ;  /* 0x00032a00ff0a7b82 */ /* 0x000e220000000a00 */
[----:B------:R-:W-:Y:S01]  /*14cc0*/  ISETP.NE.AND P1, PT, R31, 0x1, PT ;  /* 0x000000011f00780c */ /* 0x000fe20003f25270 */
[----:B------:R-:W-:Y:S01]  /*14cd0*/  IMAD.MOV.U32 R21, RZ, RZ, R30 ;  /* 0x000000ffff157224 */ /* 0x000fe200078e001e */
[----:B------:R-:W-:-:S05]  /*14ce0*/  SEL R24, R24, 0xa78, P0 ;  /* 0x00000a7818187807 */ /* 0x000fca0000000000 */
[----:B------:R-:W3:Y:S08]  /*14cf0*/  LDC.64 R4, c[0x0][R24+0x220] ;  /* 0x0000880018047b82 */ /* 0x000ef00000000a00 */
[----:B-1----:R-:W1:Y:S08]  /*14d00*/  LDC.64 R12, c[0x0][R24+0x218] ;  /* 0x00008600180c7b82 */ /* 0x002e700000000a00 */
[----:B------:R-:W4:Y:S08]  /*14d10*/  LDC.64 R6, c[0x0][R24+0x228] ;  /* 0x00008a0018067b82 */ /* 0x000f300000000a00 */
[----:B------:R-:W5:Y:S08]  /*14d20*/  @P1 LDC R15, c[0x0][0xcec] ;  /* 0x00033b00ff0f1b82 */ /* 0x000f700000000800 */
[----:B------:R-:W4:Y:S08]  /*14d30*/  LDC.64 R8, c[0x0][R24+0x210] ;  /* 0x0000840018087b82 */ /* 0x000f300000000a00 */
[----:B------:R-:W4:Y:S01]  /*14d40*/  @P1 LDC R27, c[0x0][0xcf0] ;  /* 0x00033c00ff1b1b82 */ /* 0x000f220000000800 */
[----:B-----5:R-:W-:-:S07]  /*14d50*/  @P1 IMAD.HI.U32 R20, R30, R15, RZ ;  /* 0x0000000f1e141227 */ /* 0x020fce00078e00ff */
[----:B0-----:R-:W0:Y:S01]  /*14d60*/  @!P0 LDC R10, c[0x0][0xc50] ;  /* 0x00031400ff0a8b82 */ /* 0x001e220000000800 */
[-C--:B---3--:R-:W-:Y:S02]  /*14d70*/  IMAD R5, R5, R29.reuse, RZ ;  /* 0x0000001d05057224 */ /* 0x088fe400078e02ff */
[----:B------:R-:W-:-:S05]  /*14d80*/  IMAD.WIDE.U32 R14, R4, R29, RZ ;  /* 0x0000001d040e7225 */ /* 0x000fca00078e00ff */
[----:B------:R-:W3:Y:S01]  /*14d90*/  @!P0 LDC R11, c[0x0][0xc54] ;  /* 0x00031500ff0b8b82 */ /* 0x000ee20000000800 */
[-C--:B-1----:R-:W-:Y:S02]  /*14da0*/  IMAD R25, R13, R184.reuse, RZ ;  /* 0x000000b80d197224 */ /* 0x082fe400078e02ff */
        /* <DEDUP_REMOVED lines=23> */
[----:B---3--:R-:W-:-:S05]  /*14f20*/  LEA.HI.X R11, R6, R11, R4, 0x2, P0 ;  /* 0x0000000b060b7211 */ /* 0x008fca00000f1404 */
[----:B------:R0:W-:Y:S02]  /*14f30*/  STG.E desc[UR42][R10.64], R5 ;  /* 0x000000050a007986 */ /* 0x0001e4000c10192a */
.L_x_1377:
[----:B------:R-:W-:Y:S05]  /*14f40*/  BSYNC B1 ;  /* 0x0000000000017941 */ /* 0x000fea0003800000 */
.L_x_1376:
[----:B------:R-:W-:Y:S05]  /*14f50*/  @P2 BRA `(.L_x_1372) ;  /* 0x0000000800a82947 */ /* 0x000fea0003800000 */
[----:B0-----:R-:W2:Y:S01]  /*14f60*/  LDL.LU R10, [R1+0x40] ;  /* 0x00004000010a7983 */ /* 0x001ea20000300800 */
[----:B------:R-:W0:Y:S01]  /*14f70*/  LDC R11, c[0x0][0xce8] ;  /* 0x00033a00ff0b7b82 */ /* 0x000e220000000800 */
[----:B------:R-:W-:Y:S01]  /*14f80*/  ULDC.64 UR4, c[0x0][0xba0] ;  /* 0x0002e80000047ab9 */ /* 0x000fe20000000a00 */
[----:B------:R-:W-:Y:S01]  /*14f90*/  SHF.R.S32.HI R9, RZ, 0x1f, R32 ;  /* 0x0000001fff097819 */ /* 0x000fe20000011420 */
[----:B------:R-:W-:Y:S01]  /*14fa0*/  IMAD R6, R26, UR4, RZ ;  /* 0x000000041a067c24 */ /* 0x000fe2000f8e02ff */
[----:B------:R-:W-:Y:S01]  /*14fb0*/  BSSY B1, `(.L_x_1378) ;  /* 0x0000080000017945 */ /* 0x000fe20003800000 */
[----:B------:R-:W-:-:S04]  /*14fc0*/  IMAD.WIDE.U32 R4, R3, UR4, RZ ;  /* 0x0000000403047c25 */ /* 0x000fc8000f8e00ff */
[----:B------:R-:W-:Y:S01]  /*14fd0*/  IMAD R7, R3, UR5, R6 ;  /* 0x0000000503077c24 */ /* 0x000fe2000f8e0206 */
[----:B------:R-:W-:Y:S01]  /*14fe0*/  LEA.HI R6, R9, R32, RZ, 0x3 ;  /* 0x0000002009067211 */ /* 0x000fe200078f18ff */
[----:B------:R-:W3:Y:S01]  /*14ff0*/  LDC R3, c[0x0][0xbc8] ;  /* 0x0002f200ff037b82 */ /* 0x000ee20000000800 */
[----:B------:R-:W-:Y:S01]  /*15000*/  ULDC.64 UR4, c[0x0][0xbe8] ;  /* 0x0002fa0000047ab9 */ /* 0x000fe20000000a00 */
[----:B------:R-:W-:Y:S01]  /*15010*/  IMAD.IADD R5, R5, 0x1, R7 ;  /* 0x0000000105057824 */ /* 0x000fe200078e0207 */
[----:B------:R-:W-:Y:S01]  /*15020*/  LOP3.LUT R7, R6, 0xfffffff8, RZ, 0xc0, !PT ;  /* 0xfffffff806077812 */ /* 0x000fe200078ec0ff */
[----:B------:R-:W-:Y:S01]  /*15030*/  VIADD R40, R192, 0x40 ;  /* 0x00000040c0287836 */ /* 0x000fe20000000000 */
[----:B------:R-:W-:Y:S01]  /*15040*/  SHF.R.S32.HI R20, RZ, 0x3, R6 ;  /* 0x00000003ff147819 */ /* 0x000fe20000011406 */
[----:B------:R-:W-:-:S04]  /*15050*/  IMAD.WIDE.U32 R4, R184, UR4, R4 ;  /* 0x00000004b8047c25 */ /* 0x000fc8000f8e0004 */
[----:B------:R-:W-:Y:S02]  /*15060*/  IMAD.IADD R7, R32, 0x1, -R7 ;  /* 0x0000000120077824 */ /* 0x000fe400078e0a07 */
[----:B------:R-:W-:Y:S01]  /*15070*/  IMAD R5, R184, UR5, R5 ;  /* 0x00000005b8057c24 */ /* 0x000fe2000f8e0205 */
[----:B0-----:R-:W-:Y:S01]  /*15080*/  ISETP.NE.AND P0, PT, R11, 0x1, PT ;  /* 0x000000010b00780c */ /* 0x001fe20003f05270 */
[----:B------:R-:W-:Y:S01]  /*15090*/  IMAD R8, R7, 0x20, R20 ;  /* 0x0000002007087824 */ /* 0x000fe200078e0214 */
[----:B------:R-:W-:Y:S01]  /*150a0*/  ULDC.64 UR4, c[0x0][0xbf0] ;  /* 0x0002fc0000047ab9 */ /* 0x000fe20000000a00 */
[----:B------:R-:W-:Y:S02]  /*150b0*/  VIADD R38, R192, 0x80 ;  /* 0x00000080c0267836 */ /* 0x000fe40000000000 */
[----:B------:R-:W-:Y:S02]  /*150c0*/  IMAD R6, R28, UR4, RZ ;  /* 0x000000041c067c24 */ /* 0x000fe4000f8e02ff */
[----:B------:R-:W-:Y:S01]  /*150d0*/  IMAD.WIDE.U32 R4, R29, UR4, R4 ;  /* 0x000000041d047c25 */ /* 0x000fe2000f8e0004 */
[----:B---3--:R-:W-:-:S03]  /*150e0*/  ISETP.GE.AND P1, PT, R40, R3, PT ;  /* 0x000000032800720c */ /* 0x008fc60003f26270 */
[----:B------:R-:W-:Y:S02]  /*150f0*/  IMAD R7, R29, UR5, R6 ;  /* 0x000000051d077c24 */ /* 0x000fe4000f8e0206 */
[----:B------:R-:W0:Y:S01]  /*15100*/  @P0 LDC R9, c[0x0][0xcec] ;  /* 0x00033b00ff090b82 */ /* 0x000e220000000800 */
[C---:B------:R-:W-:Y:S01]  /*15110*/  ISETP.GE.AND P2, PT, R192.reuse, R3, PT ;  /* 0x00000003c000720c */ /* 0x040fe20003f46270 */
[C---:B------:R-:W-:Y:S01]  /*15120*/  VIADD R36, R192.reuse, 0xc0 ;  /* 0x000000c0c0247836 */ /* 0x040fe20000000000 */
[----:B------:R-:W-:Y:S01]  /*15130*/  ULDC.64 UR4, c[0x0][0xbe0] ;  /* 0x0002f80000047ab9 */ /* 0x000fe20000000a00 */
[----:B------:R-:W-:Y:S02]  /*15140*/  IMAD.IADD R5, R5, 0x1, R7 ;  /* 0x0000000105057824 */ /* 0x000fe400078e0207 */
[----:B------:R-:W-:Y:S02]  /*15150*/  VIADD R34, R192, 0x100 ;  /* 0x00000100c0227836 */ /* 0x000fe40000000000 */
[----:B------:R-:W3:Y:S01]  /*15160*/  @P0 LDC R13, c[0x0][0xcf0] ;  /* 0x00033c00ff0d0b82 */ /* 0x000ee20000000800 */
[----:B------:R-:W-:-:S02]  /*15170*/  IMAD R21, R0, R11, RZ ;  /* 0x0000000b00157224 */ /* 0x000fc400078e02ff */
[C---:B------:R-:W-:Y:S02]  /*15180*/  VIADD R31, R192.reuse, 0x140 ;  /* 0x00000140c01f7836 */ /* 0x040fe40000000000 */
[C---:B------:R-:W-:Y:S02]  /*15190*/  VIADD R27, R192.reuse, 0x180 ;  /* 0x00000180c01b7836 */ /* 0x040fe40000000000 */
[C---:B------:R-:W-:Y:S02]  /*151a0*/  VIADD R24, R192.reuse, 0x1c0 ;  /* 0x000001c0c0187836 */ /* 0x040fe40000000000 */
[C---:B------:R-:W-:Y:S02]  /*151b0*/  VIADD R25, R192.reuse, 0x1c0 ;  /* 0x000001c0c0197836 */ /* 0x040fe40000000000 */
        /* <DEDUP_REMOVED lines=10> */
[----:B------:R-:W-:-:S02]  /*15260*/  SHF.R.S32.HI R37, RZ, 0x1f, R37 ;  /* 0x0000001fff257819 */ /* 0x000fc40000011425 */
[----:B------:R-:W-:Y:S02]  /*15270*/  SHF.R.S32.HI R39, RZ, 0x1f, R39 ;  /* 0x0000001fff277819 */ /* 0x000fe40000011427 */
[----:B------:R-:W-:Y:S01]  /*15280*/  SHF.R.S32.HI R41, RZ, 0x1f, R41 ;  /* 0x0000001fff297819 */ /* 0x000fe20000011429 */
[C---:B--2---:R-:W-:Y:S02]  /*15290*/  IMAD R8, R10.reuse, 0x40, R8 ;  /* 0x000000400a087824 */ /* 0x044fe400078e0208 */
[----:B------:R-:W-:Y:S01]  /*152a0*/  IMAD R20, R10, 0x40, R20 ;  /* 0x000000400a147824 */ /* 0x000fe200078e0214 */
[----:B------:R-:W-:Y:S01]  /*152b0*/  SEL R10, RZ, 0xffffffff, P1 ;  /* 0xffffffffff0a7807 */ /* 0x000fe20000800000 */
[----:B0-----:R-:W-:Y:S01]  /*152c0*/  @P0 IMAD.HI.U32 R6, R8, R9, RZ ;  /* 0x0000000908060227 */ /* 0x001fe200078e00ff */
[----:B------:R-:W-:Y:S02]  /*152d0*/  ISETP.GE.AND P1, PT, R38, R3, PT ;  /* 0x000000032600720c */ /* 0x000fe40003f26270 */
[----:B------:R-:W-:Y:S01]  /*152e0*/  SEL R9, RZ, 0x1, P2 ;  /* 0x00000001ff097807 */ /* 0x000fe20001000000 */
[----:B------:R-:W-:Y:S01]  /*152f0*/  IMAD.MOV.U32 R7, RZ, RZ, R8 ;  /* 0x000000ffff077224 */ /* 0x000fe200078e0008 */
[----:B---3--:R-:W-:Y:S01]  /*15300*/  @P0 SHF.R.U32.HI R7, RZ, R13, R6 ;  /* 0x0000000dff070219 */ /* 0x008fe20000011606 */
[----:B------:R-:W-:Y:S01]  /*15310*/  IMAD.SHL.U32 R10, R10, 0x2, RZ ;  /* 0x000000020a0a7824 */ /* 0x000fe200078e00ff */
[----:B-1----:R-:W-:-:S02]  /*15320*/  SEL R12, RZ, 0xffffffff, P1 ;  /* 0xffffffffff0c7807 */ /* 0x002fc40000800000 */
[----:B------:R-:W-:Y:S01]  /*15330*/  SHF.R.S32.HI R6, RZ, 0x1f, R7 ;  /* 0x0000001fff067819 */ /* 0x000fe20000011407 */
[----:B------:R-:W-:Y:S01]  /*15340*/  IMAD.WIDE.U32 R4, R7, UR4, R4 ;  /* 0x0000000407047c25 */ /* 0x000fe2000f8e0004 */
[----:B------:R-:W-:Y:S02]  /*15350*/  LOP3.LUT R10, R10, 0x2, R9, 0xe2, !PT ;  /* 0x000000020a0a7812 */ /* 0x000fe400078ee209 */
[-C--:B------:R-:W-:Y:S01]  /*15360*/  ISETP.GE.AND P0, PT, R36, R3.reuse, PT ;  /* 0x000000032400720c */ /* 0x080fe20003f06270 */
[----:B------:R-:W-:Y:S01]  /*15370*/  IMAD.MOV R9, RZ, RZ, -R7 ;  /* 0x000000ffff097224 */ /* 0x000fe200078e0a07 */
[-C--:B------:R-:W-:Y:S01]  /*15380*/  ISETP.GE.AND P1, PT, R34, R3.reuse, PT ;  /* 0x000000032200720c */ /* 0x080fe20003f26270 */
[----:B------:R-:W-:Y:S01]  /*15390*/  IMAD.SHL.U32 R13, R12, 0x4, RZ ;  /* 0x000000040c0d7824 */ /* 0x000fe200078e00ff */
[----:B------:R-:W-:Y:S01]  /*153a0*/  SEL R0, RZ, 0xffffffff, P0 ;  /* 0xffffffffff007807 */ /* 0x000fe20000000000 */
[----:B------:R-:W-:Y:S01]  /*153b0*/  IMAD R6, R6, UR4, RZ ;  /* 0x0000000406067c24 */ /* 0x000fe2000f8e02ff */
[----:B------:R-:W-:Y:S01]  /*153c0*/  ISETP.GE.AND P0, PT, R31, R3, PT ;  /* 0x000000031f00720c */ /* 0x000fe20003f06270 */
[----:B------:R-:W-:Y:S01]  /*153d0*/  IMAD R9, R11, R9, R8 ;  /* 0x000000090b097224 */ /* 0x000fe200078e0208 */
[----:B------:R-:W-:Y:S01]  /*153e0*/  LOP3.LUT R10, R13, 0x4, R10, 0xe2, !PT ;  /* 0x000000040d0a7812 */ /* 0x000fe200078ee20a */
[----:B------:R-:W-:Y:S01]  /*153f0*/  IMAD R11, R7, UR5, R6 ;  /* 0x00000005070b7c24 */ /* 0x000fe2000f8e0206 */
[----:B------:R-:W-:Y:S01]  /*15400*/  SEL R6, RZ, 0xffffffff, P1 ;  /* 0xffffffffff067807 */ /* 0x000fe20000800000 */
[----:B------:R-:W-:Y:S01]  /*15410*/  IMAD.SHL.U32 R13, R0, 0x8, RZ ;  /* 0x00000008000d7824 */ /* 0x000fe200078e00ff */
[----:B------:R-:W-:Y:S01]  /*15420*/  SHF.R.S32.HI R0, RZ, 0x1f, R9 ;  /* 0x0000001fff007819 */ /* 0x000fe20000011409 */
[----:B------:R-:W-:Y:S01]  /*15430*/  ULDC.64 UR4, c[0x0][0xbd8] ;  /* 0x0002f60000047ab9 */ /* 0x000fe20000000a00 */
[----:B------:R-:W-:Y:S01]  /*15440*/  IMAD.IADD R5, R5, 0x1, R11 ;  /* 0x0000000105057824 */ /* 0x000fe200078e020b */
[-C--:B------:R-:W-:Y:S01]  /*15450*/  ISETP.GE.AND P2, PT, R24, R3.reuse, PT ;  /* 0x000000031800720c */ /* 0x080fe20003f46270 */
[----:B------:R-:W-:Y:S01]  /*15460*/  IMAD.SHL.U32 R7, R6, 0x10, RZ ;  /* 0x0000001006077824 */ /* 0x000fe200078e00ff */
[----:B------:R-:W-:Y:S01]  /*15470*/  LOP3.LUT R10, R13, 0x8, R10, 0xe2, !PT ;  /* 0x000000080d0a7812 */ /* 0x000fe200078ee20a */
[----:B------:R-:W-:Y:S01]  /*15480*/  IMAD R0, R0, UR4, RZ ;  /* 0x0000000400007c24 */ /* 0x000fe2000f8e02ff */
[----:B------:R-:W-:Y:S01]  /*15490*/  SEL R6, RZ, 0xffffffff, P0 ;  /* 0xffffffffff067807 */ /* 0x000fe20000000000 */
[----:B------:R-:W-:Y:S01]  /*154a0*/  IMAD.WIDE.U32 R4, R9, UR4, R4 ;  /* 0x0000000409047c25 */ /* 0x000fe2000f8e0004 */
[----:B------:R-:W-:-:S02]  /*154b0*/  ISETP.GE.AND P0, PT, R27, R3, PT ;  /* 0x000000031b00720c */ /* 0x000fc40003f06270 */
[----:B------:R-:W-:Y:S01]  /*154c0*/  LOP3.LUT R10, R7, 0x10, R10, 0xe2, !PT ;  /* 0x00000010070a7812 */ /* 0x000fe200078ee20a */
[----:B------:R-:W-:Y:S01]  /*154d0*/  IMAD R7, R9, UR5, R0 ;  /* 0x0000000509077c24 */ /* 0x000fe2000f8e0200 */
[----:B------:R-:W-:Y:S01]  /*154e0*/  SEL R9, RZ, 0x40, P0 ;  /* 0x00000040ff097807 */ /* 0x000fe20000000000 */
[----:B------:R-:W-:Y:S01]  /*154f0*/  IMAD.SHL.U32 R11, R6, 0x20, RZ ;  /* 0x00000020060b7824 */ /* 0x000fe200078e00ff */
[----:B------:R-:W-:Y:S01]  /*15500*/  ISETP.GE.AND P0, PT, R20, R21, PT ;  /* 0x000000151400720c */ /* 0x000fe20003f06270 */
[----:B------:R-:W-:Y:S01]  /*15510*/  ULDC.64 UR4, c[0x0][0xb80] ;  /* 0x0002e00000047ab9 */ /* 0x000fe20000000a00 */
[----:B------:R-:W-:Y:S01]  /*15520*/  IMAD.IADD R5, R5, 0x1, R7 ;  /* 0x0000000105057824 */ /* 0x000fe200078e0207 */
[C---:B------:R-:W-:Y:S02]  /*15530*/  LEA R12, P1, R4.reuse, UR4, 0x1 ;  /* 0x00000004040c7c11 */ /* 0x040fe4000f8208ff */
[----:B------:R-:W-:Y:S02]  /*15540*/  LOP3.LUT R10, R11, 0x20, R10, 0xe2, !PT ;  /* 0x000000200b0a7812 */ /* 0x000fe400078ee20a */
[----:B------:R-:W-:-:S02]  /*15550*/  LEA.HI.X R13, R4, UR5, R5, 0x1, P1 ;  /* 0x00000005040d7c11 */ /* 0x000fc400088f0c05 */
[----:B------:R-:W-:Y:S02]  /*15560*/  LOP3.LUT R14, R10, R9, RZ, 0xfc, !PT ;  /* 0x000000090a0e7212 */ /* 0x000fe400078efcff */
[----:B------:R-:W-:Y:S01]  /*15570*/  SEL R7, RZ, 0x80, P2 ;  /* 0x00000080ff077807 */ /* 0x000fe20001000000 */
[----:B------:R0:W1:Y:S03]  /*15580*/  SHFL.IDX PT, R10, R12, RZ, 0x181f ;  /* 0x00181fff0c0a7589 */ /* 0x00006600000e0000 */
[----:B------:R-:W-:Y:S01]  /*15590*/  LOP3.LUT R15, R14, R7, RZ, 0xfc, !PT ;  /* 0x000000070e0f7212 */ /* 0x000fe200078efcff */
[----:B------:R0:W2:Y:S01]  /*155a0*/  SHFL.IDX PT, R11, R13, RZ, 0x181f ;  /* 0x00181fff0d0b7589 */ /* 0x0000a200000e0000 */
[----:B------:R-:W-:Y:S05]  /*155b0*/  @P0 BRA `(.L_x_1379) ;  /* 0x00000000007c0947 */ /* 0x000fea0003800000 */
        /* <DEDUP_REMOVED lines=31> */
.L_x_1379:
[----:B------:R-:W-:Y:S05]  /*157b0*/  BSYNC B1 ;  /* 0x0000000000017941 */ /* 0x000fea0003800000 */
.L_x_1378:
[----:B------:R-:W-:Y:S01]  /*157c0*/  VIADD R0, R20, 0x20 ;  /* 0x0000002014007836 */ /* 0x000fe20000000000 */
[----:B--23--:R2:W3:Y:S04]  /*157d0*/  SHFL.IDX PT, R11, R13, 0x1, 0x181f ;  /* 0x00381f000d0b7f89 */ /* 0x00c4e800000e0000 */
[----:B------:R-:W-:Y:S01]  /*157e0*/  ISETP.GE.AND P0, PT, R0, R21, PT ;  /* 0x000000150000720c */ /* 0x000fe20003f06270 */
[----:B-1----:R2:W4:-:S12]  /*157f0*/  SHFL.IDX PT, R10, R12, 0x1, 0x181f ;  /* 0x00381f000c0a7f89 */ /* 0x00251800000e0000 */
[----:B--2---:R-:W-:Y:S05]  /*15800*/  @P0 BRA `(.L_x_1372) ;  /* 0x00000000007c0947 */ /* 0x004fea0003800000 */
[-C--:B------:R-:W-:Y:S02]  /*15810*/  ISETP.GE.AND P6, PT, R192, R3.reuse, PT ;  /* 0x00000003c000720c */ /* 0x080fe40003fc6270 */
[-C--:B------:R-:W-:Y:S02]  /*15820*/  ISETP.GE.AND P5, PT, R40, R3.reuse, PT ;  /* 0x000000032800720c */ /* 0x080fe40003fa6270 */
[-C--:B------:R-:W-:Y:S02]  /*15830*/  ISETP.GE.AND P4, PT, R38, R3.reuse, PT ;  /* 0x000000032600720c */ /* 0x080fe40003f86270 */
[-C--:B------:R-:W-:Y:S02]  /*15840*/  ISETP.GE.AND P3, PT, R36, R3.reuse, PT ;  /* 0x000000032400720c */ /* 0x080fe40003f66270 */
[-C--:B------:R-:W-:Y:S02]  /*15850*/  ISETP.GE.AND P2, PT, R34, R3.reuse, PT ;  /* 0x000000032200720c */ /* 0x080fe40003f46270 */
[----:B------:R-:W-:-:S03]  /*15860*/  ISETP.GE.AND P1, PT, R31, R3, PT ;  /* 0x000000031f00720c */ /* 0x000fc60003f26270 */
[----:B---34-:R-:W-:Y:S02]  /*15870*/  @!P6 IMAD.WIDE R6, R192, 0x2, R10 ;  /* 0x00000002c006e825 */ /* 0x018fe400078e020a */
        /* <DEDUP_REMOVED lines=24> */
.L_x_1372:
[----:B------:R-:W-:Y:S05]  /*15a00*/  BSYNC B0 ;  /* 0x0000000000007941 */ /* 0x000fea0003800000 */
.L_x_1365:
[----:B------:R-:W-:Y:S02]  /*15a10*/  ULDC UR4, c[0x0][0xd3c] ;  /* 0x00034f0000047ab9 */ /* 0x000fe40000000800 */
[----:B------:R-:W-:-:S13]  /*15a20*/  ISETP.GE.AND P0, PT, R87, UR4, PT ;  /* 0x0000000457007c0c */ /* 0x000fda000bf06270 */
[----:B------:R-:W-:Y:S05]  /*15a30*/  @!P0 BRA `(.L_x_1380) ;  /* 0xfffffebc00d08947 */ /* 0x000fea000383ffff */
[----:B------:R-:W-:Y:S05]  /*15a40*/  BRA `(.L_x_1250) ;  /* 0x0000008800007947 */ /* 0x000fea0003800000 */
.L_x_1248:
        /* <DEDUP_REMOVED lines=16> */
.L_x_1381:
        /* <DEDUP_REMOVED lines=43> */
.L_x_1385:
        /* <DEDUP_REMOVED lines=37> */
.L_x_1383:
        /* <DEDUP_REMOVED lines=18> */
.L_x_1386:
[----:B-1----:R-:W-:Y:S01]  /*16170*/  IMAD R24, R24, UR5, R11 ;  /* 0x0000000518187c24 */ /* 0x002fe2000f8e020b */
[----:B0-----:R-:W-:Y:S01]  /*16180*/  IABS R5, R9 ;  /* 0x0000000900057213 */ /* 0x001fe20000000000 */
[----:B------:R-:W-:Y:S01]  /*16190*/  IMAD.MOV.U32 R11, RZ, RZ, R12 ;  /* 0x000000ffff0b7224 */ /* 0x000fe200078e000c */
[----:B------:R-:W-:Y:S01]  /*161a0*/  IABS R12, R6 ;  /* 0x00000006000c7213 */ /* 0x000fe20000000000 */
[----:B------:R-:W-:Y:S01]  /*161b0*/  IMAD.MOV.U32 R2, RZ, RZ, RZ ;  /* 0x000000ffff027224 */ /* 0x000fe200078e00ff */
[----:B------:R-:W-:Y:S01]  /*161c0*/  IADD3 R25, -R24, UR6, RZ ;  /* 0x0000000618197c10 */ /* 0x000fe2000fffe1ff */
[----:B------:R-:W-:Y:S01]  /*161d0*/  IMAD R11, R11, R4, RZ ;  /* 0x000000040b0b7224 */ /* 0x000fe200078e02ff */
[----:B------:R-:W0:Y:S01]  /*161e0*/  I2F.RP R8, R5 ;  /* 0x0000000500087306 */ /* 0x000e220000209400 */
[----:B------:R-:W-:Y:S01]  /*161f0*/  IMAD.MOV R12, RZ, RZ, -R12 ;  /* 0x000000ffff0c7224 */ /* 0x000fe200078e0a0c */
        /* <DEDUP_REMOVED lines=49> */
.L_x_1384:
[----:B------:R-:W-:Y:S02]  /*16510*/  IMAD.MOV.U32 R25, RZ, RZ, RZ ;  /* 0x000000ffff197224 */ /* 0x000fe400078e00ff */
[----:B------:R-:W-:Y:S02]  /*16520*/  IMAD.U32 R24, RZ, RZ, UR6 ;  /* 0x00000006ff187e24 */ /* 0x000fe4000f8e00ff */
[----:B------:R-:W-:-:S07]  /*16530*/  IMAD.MOV.U32 R26, RZ, RZ, RZ ;  /* 0x000000ffff1a7224 */ /* 0x000fce00078e00ff */
.L_x_1387:
[----:B------:R-:W-:-:S13]  /*16540*/  ISETP.NE.AND P0, PT, R7, RZ, PT ;  /* 0x000000ff0700720c */ /* 0x000fda0003f05270 */
[----:B------:R-:W0:Y:S01]  /*16550*/  @!P0 S2R R3, SR_CgaCtaId ;  /* 0x0000000000038919 */ /* 0x000e220000008800 */
[----:B------:R-:W-:-:S04]  /*16560*/  @!P0 MOV R2, 0x400 ;  /* 0x0000040000028802 */ /* 0x000fc80000000f00 */
[----:B0-----:R-:W-:-:S05]  /*16570*/  @!P0 LEA R2, R3, R2, 0x18 ;  /* 0x0000000203028211 */ /* 0x001fca00078ec0ff */
[----:B------:R1:W-:Y:S01]  /*16580*/  @!P0 STS.128 [R2+0x388d0], R24 ;  /* 0x0388d01802008388 */ /* 0x0003e20000000c00 */
[----:B------:R-:W-:Y:S06]  /*16590*/  BAR.ARV 0x5, 0x180 ;  /* 0x0146000000007b1d */ /* 0x000fec0000002000 */
.L_x_1382:
        /* <DEDUP_REMOVED lines=8> */
[----:B------:R1:W-:Y:S01]  /*16620*/  STL [R1+0x28], RZ ;  /* 0x000028ff01007387 */ /* 0x0003e20000100800 */
[----:B------:R-:W-:Y:S01]  /*16630*/  LOP3.LUT R4, R0, 0x7f, RZ, 0xc0, !PT ;  /* 0x0000007f00047812 */ /* 0x000fe200078ec0ff */
[----:B------:R-:W-:Y:S01]  /*16640*/  UMOV UR4, 0x400 ;  /* 0x0000040000047882 */ /* 0x000fe20000000000 */
[----:B------:R-:W-:Y:S01]  /*16650*/  BSSY B8, `(.L_x_1388) ;  /* 0x0000788000087945 */ /* 0x000fe20003800000 */
[C---:B------:R-:W-:Y:S01]  /*16660*/  LOP3.LUT R3, R2.reuse, 0x1f8, RZ, 0xc0, !PT ;  /* 0x000001f802037812 */ /* 0x040fe200078ec0ff */
[----:B------:R-:W-:Y:S01]  /*16670*/  IMAD.MOV.U32 R29, RZ, RZ, 0x1 ;  /* 0x00000001ff1d7424 */ /* 0x000fe200078e00ff */
[----:B------:R-:W-:Y:S01]  /*16680*/  LOP3.LUT R2, R2, 0x38, RZ, 0xc0, !PT ;  /* 0x0000003802027812 */ /* 0x000fe200078ec0ff */
[----:B------:R-:W-:Y:S01]  /*16690*/  IMAD.SHL.U32 R36, R4, 0x8, RZ ;  /* 0x0000000804247824 */ /* 0x000fe200078e00ff */
[----:B------:R-:W-:Y:S01]  /*166a0*/  LOP3.LUT R3, R3, 0x38, R0, 0x78, !PT ;  /* 0x0000003803037812 */ /* 0x000fe200078e7800 */
[----:B------:R-:W-:Y:S01]  /*166b0*/  IMAD.SHL.U32 R0, R0, 0x10, RZ ;  /* 0x0000001000007824 */ /* 0x000fe200078e00ff */
[----:B------:R-:W-:Y:S01]  /*166c0*/  ULDC.64 UR40, c[0x0][0x198] ;  /* 0x0000660000287ab9 */ /* 0x000fe20000000a00 */
[----:B------:R-:W-:Y:S01]  /*166d0*/  IMAD.MOV.U32 R19, RZ, RZ, RZ ;  /* 0x000000ffff137224 */ /* 0x000fe200078e00ff */
[----:B------:R-:W-:Y:S01]  /*166e0*/  LOP3.LUT R36, R3, 0x200, R36, 0xf8, !PT ;  /* 0x0000020003247812 */ /* 0x000fe200078ef824 */
[----:B------:R-:W-:Y:S01]  /*166f0*/  IMAD.MOV.U32 R22, RZ, RZ, RZ ;  /* 0x000000ffff167224 */ /* 0x000fe200078e00ff */
[----:B------:R-:W-:Y:S01]  /*16700*/  SHF.R.U32.HI R3, RZ, 0x3, R4 ;  /* 0x00000003ff037819 */ /* 0x000fe20000011604 */
[----:B------:R-:W-:Y:S01]  /*16710*/  IMAD.MOV.U32 R28, RZ, RZ, 0x1 ;  /* 0x00000001ff1c7424 */ /* 0x000fe200078e00ff */
[C---:B------:R-:W-:Y:S01]  /*16720*/  LOP3.LUT R4, R2.reuse, 0x80, RZ, 0xfc, !PT ;  /* 0x0000008002047812 */ /* 0x040fe200078efcff */
[----:B------:R-:W-:Y:S01]  /*16730*/  ULOP3.LUT UR38, UR36, 0x2, URZ, 0xfc, !UPT ;  /* 0x0000000224267892 */ /* 0x000fe2000f8efc3f */
[----:B------:R-:W-:Y:S01]  /*16740*/  LOP3.LUT R3, R3, 0x70, R0, 0xf8, !PT ;  /* 0x0000007003037812 */ /* 0x000fe200078ef800 */
[----:B------:R-:W-:Y:S01]  /*16750*/  ULDC UR37, c[0x0][0xc] ;  /* 0x0000030000257ab9 */ /* 0x000fe20000000800 */
[C---:B------:R-:W-:Y:S01]  /*16760*/  LOP3.LUT R0, R2.reuse, 0x40, RZ, 0xfc, !PT ;  /* 0x0000004002007812 */ /* 0x040fe200078efcff */
[----:B0-----:R-:W-:Y:S01]  /*16770*/  ULEA UR4, UR5, UR4, 0x18 ;  /* 0x0000000405047291 */ /* 0x001fe2000f8ec03f */
[----:B------:R-:W-:-:S02]  /*16780*/  LOP3.LUT R3, R2, 0xc0, RZ, 0xfc, !PT ;  /* 0x000000c002037812 */ /* 0x000fc400078efcff */
[C---:B------:R-:W-:Y:S02]  /*16790*/  LOP3.LUT R0, R2.reuse, 0x100, RZ, 0xfc, !PT ;  /* 0x0000010002007812 */ /* 0x040fe400078efcff */
[C---:B------:R-:W-:Y:S01]  /*167a0*/  LOP3.LUT R4, R2.reuse, 0x140, RZ, 0xfc, !PT ;  /* 0x0000014002047812 */ /* 0x040fe200078efcff */
[----:B------:R-:W-:Y:S01]  /*167b0*/  IMAD.U32 R18, RZ, RZ, UR4 ;  /* 0x00000004ff127e24 */ /* 0x000fe2000f8e00ff */
[C---:B------:R-:W-:Y:S02]  /*167c0*/  LOP3.LUT R3, R2.reuse, 0x180, RZ, 0xfc, !PT ;  /* 0x0000018002037812 */ /* 0x040fe400078efcff */
[----:B------:R-:W-:Y:S01]  /*167d0*/  LOP3.LUT R0, R2, 0x1c0, RZ, 0xfc, !PT ;  /* 0x000001c002007812 */ /* 0x000fe200078efcff */
[----:B-1----:R-:W-:-:S07]  /*167e0*/  IMAD R23, R36, 0x2, R18 ;  /* 0x0000000224177824 */ /* 0x002fce00078e0212 */
.L_x_1503:
[----:B0-----:R-:W0:Y:S02]  /*167f0*/  LDC.64 R2, c[0x0][0xd88] ;  /* 0x00036200ff027b82 */ /* 0x001e240000000a00 */
[----:B0-----:R-:W-:-:S05]  /*16800*/  IMAD.WIDE R2, R27, 0x4, R2 ;  /* 0x000000041b027825 */ /* 0x001fca00078e0202 */
[----:B--2---:R-:W2:Y:S01]  /*16810*/  LDG.E R37, desc[UR42][R2.64] ;  /* 0x0000002a02257981 */ /* 0x004ea2000c1e1900 */
[----:B------:R-:W-:Y:S05]  /*16820*/  YIELD ;  /* 0x0000000000007946 */ /* 0x000fea0003800000 */
[----:B------:R-:W-:Y:S01]  /*16830*/  ULDC.64 UR4, c[0x0][0xb20] ;  /* 0x0002c80000047ab9 */ /* 0x000fe20000000a00 */
[----:B------:R-:W-:Y:S01]  /*16840*/  IMAD.MOV.U32 R34, RZ, RZ, RZ ;  /* 0x000000ffff227224 */ /* 0x000fe200078e00ff */
[----:B------:R-:W-:Y:S01]  /*16850*/  ISETP.NE.U32.AND P0, PT, RZ, UR4, PT ;  /* 0x00000004ff007c0c */ /* 0x000fe2000bf05070 */
[----:B-1----:R-:W-:Y:S01]  /*16860*/  IMAD.MOV.U32 R6, RZ, RZ, RZ ;  /* 0x000000ffff067224 */ /* 0x002fe200078e00ff */
[----:B------:R-:W-:Y:S01]  /*16870*/  ULDC.64 UR8, c[0x0][0xb10] ;  /* 0x0002c40000087ab9 */ /* 0x000fe20000000a00 */
[----:B------:R-:W-:Y:S01]  /*16880*/  ULDC.64 UR6, c[0x0][0xb08] ;  /* 0x0002c20000067ab9 */ /* 0x000fe20000000a00 */
[----:B------:R-:W-:-:S02]  /*16890*/  ISETP.NE.AND.EX P0, PT, RZ, UR5, PT, P0 ;  /* 0x00000005ff007c0c */ /* 0x000fc4000bf05300 */
[----:B--2---:R-:W-:-:S11]  /*168a0*/  SHF.R.S32.HI R0, RZ, 0x1f, R37 ;  /* 0x0000001fff007819 */ /* 0x004fd60000011425 */
        /* <DEDUP_REMOVED lines=23> */
[----:B--2---:R0:W-:Y:S02]  /*16a20*/  STL [R1], R6 ;  /* 0x0000000601007387 */ /* 0x0041e40000100800 */
        /* <DEDUP_REMOVED lines=13> */
[----:B---3--:R-:W-:Y:S06]  /*16b00*/  @P1 BRA `(.L_x_1389) ;  /* 0x0000000000141947 */ /* 0x008fec0003800000 */
[----:B------:R-:W-:Y:S05]  /*16b10*/  @!P0 BRA `(.L_x_1389) ;  /* 0x0000000000108947 */ /* 0x000fea0003800000 */
[----:B------:R-:W2:Y:S04]  /*16b20*/  LDG.E R7, desc[UR42][R2.64] ;  /* 0x0000002a02077981 */ /* 0x000ea8000c1e1900 */
[----:B------:R-:W2:Y:S02]  /*16b30*/  LDG.E R2, desc[UR42][R2.64+0x4] ;  /* 0x0000042a02027981 */ /* 0x000ea4000c1e1900 */
[----:B--2---:R-:W-:-:S05]  /*16b40*/  IMAD.IADD R2, R2, 0x1, -R7 ;  /* 0x0000000102027824 */ /* 0x004fca00078e0a07 */
[----:B------:R0:W-:Y:S02]  /*16b50*/  STL [R1+0x14], R2 ;  /* 0x0000140201007387 */ /* 0x0001e40000100800 */
.L_x_1389:
[----:B------:R-:W-:Y:S01]  /*16b60*/  ULDC.64 UR4, c[0x0][0xb18] ;  /* 0x0002c60000047ab9 */ /* 0x000fe20000000a00 */
[C---:B------:R-:W-:Y:S01]  /*16b70*/  LOP3.LUT R7, R26.reuse, 0xff000000, RZ, 0xc0, !PT ;  /* 0xff0000001a077812 */ /* 0x040fe200078ec0ff */
[----:B------:R-:W-:Y:S01]  /*16b80*/  IMAD.MOV.U32 R30, RZ, RZ, R37 ;  /* 0x000000ffff1e7224 */ /* 0x000fe200078e0025 */
[----:B------:R-:W-:Y:S02]  /*16b90*/  ISETP.NE.U32.AND P0, PT, RZ, UR4, PT ;  /* 0x00000004ff007c0c */ /* 0x000fe4000bf05070 */
[----:B------:R-:W-:Y:S02]  /*16ba0*/  SHF.R.U32.HI R7, RZ, 0x8, R7 ;  /* 0x00000008ff077819 */ /* 0x000fe40000011607 */
[----:B------:R-:W-:Y:S02]  /*16bb0*/  ISETP.NE.AND.EX P0, PT, RZ, UR5, PT, P0 ;  /* 0x00000005ff007c0c */ /* 0x000fe4000bf05300 */
[C---:B0-----:R-:W-:Y:S02]  /*16bc0*/  LOP3.LUT R2, R26.reuse, 0xff0000, RZ, 0xc0, !PT ;  /* 0x00ff00001a027812 */ /* 0x041fe400078ec0ff */
[----:B------:R-:W-:-:S02]  /*16bd0*/  LOP3.LUT R17, R26, 0xffff, RZ, 0xc0, !PT ;  /* 0x0000ffff1a117812 */ /* 0x000fc400078ec0ff */
[----:B------:R-:W-:-:S07]  /*16be0*/  LEA.HI R7, R2, R7, RZ, 0x10 ;  /* 0x0000000702077211 */ /* 0x000fce00078f80ff */
[----:B------:R-:W-:Y:S05]  /*16bf0*/  @!P0 BRA `(.L_x_1390) ;  /* 0x0000000000108947 */ /* 0x000fea0003800000 */
[----:B------:R-:W-:-:S04]  /*16c00*/  IADD3 R2, P0, R31, UR4, RZ ;  /* 0x000000041f027c10 */ /* 0x000fc8000ff1e0ff */
[----:B------:R-:W-:-:S05]  /*16c10*/  IADD3.X R3, R32, UR5, RZ, P0, !PT ;  /* 0x0000000520037c10 */ /* 0x000fca00087fe4ff */
[----:B------:R0:W5:Y:S01]  /*16c20*/  LDG.E R8, desc[UR42][R2.64] ;  /* 0x0000002a02087981 */ /* 0x000162000c1e1900 */
[----:B------:R-:W-:Y:S05]  /*16c30*/  BRA `(.L_x_1391) ;  /* 0x0000000000247947 */ /* 0x000fea0003800000 */
.L_x_1390:
        /* <DEDUP_REMOVED lines=9> */
.L_x_1391:
[----:B0-----:R-:W2:Y:S04]  /*16cd0*/  @P2 LDG.E R2, desc[UR42][R4.64] ;  /* 0x0000002a04022981 */ /* 0x001ea8000c1e1900 */
[----:B------:R0:W2:Y:S01]  /*16ce0*/  @P2 LDG.E R4, desc[UR42][R4.64+0x4] ;  /* 0x0000042a04042981 */ /* 0x0000a2000c1e1900 */
[----:B-----5:R-:W-:Y:S01]  /*16cf0*/  IMAD.IADD R8, R8, 0x1, -R34 ;  /* 0x0000000108087824 */ /* 0x020fe200078e0a22 */
[----:B------:R-:W-:Y:S01]  /*16d00*/  BSSY B0, `(.L_x_1392) ;  /* 0x0000029000007945 */ /* 0x000fe20003800000 */
[----:B------:R-:W-:Y:S01]  /*16d10*/  LOP3.LUT R33, R7, 0xff, RZ, 0xc0, !PT ;  /* 0x000000ff07217812 */ /* 0x000fe200078ec0ff */
[----:B------:R-:W-:Y:S01]  /*16d20*/  IMAD.MOV.U32 R3, RZ, RZ, RZ ;  /* 0x000000ffff037224 */ /* 0x000fe200078e00ff */
[----:B0-----:R-:W-:Y:S01]  /*16d30*/  SHF.R.U32.HI R5, RZ, 0x10, R7 ;  /* 0x00000010ff057819 */ /* 0x001fe20000011607 */
[----:B--2---:R-:W-:-:S04]  /*16d40*/  @P2 IMAD.IADD R6, R4, 0x1, -R2 ;  /* 0x0000000104062824 */ /* 0x004fc800078e0a02 */
[----:B------:R-:W-:-:S04]  /*16d50*/  IMAD.IADD R26, R8, 0x1, R6 ;  /* 0x00000001081a7824 */ /* 0x000fc800078e0206 */
[C---:B------:R-:W-:Y:S01]  /*16d60*/  VIADD R4, R26.reuse, 0x3f ;  /* 0x0000003f1a047836 */ /* 0x040fe20000000000 */
[----:B------:R-:W-:-:S04]  /*16d70*/  ISETP.GE.AND P1, PT, R26, 0x1, PT ;  /* 0x000000011a00780c */ /* 0x000fc80003f26270 */
[----:B------:R-:W-:-:S04]  /*16d80*/  SHF.R.S32.HI R2, RZ, 0x1f, R4 ;  /* 0x0000001fff027819 */ /* 0x000fc80000011404 */
[----:B------:R-:W-:-:S04]  /*16d90*/  LEA.HI R4, R2, R4, RZ, 0x6 ;  /* 0x0000000402047211 */ /* 0x000fc800078f30ff */
        /* <DEDUP_REMOVED lines=31> */
.L_x_1393:
[----:B------:R-:W-:Y:S05]  /*16f90*/  BSYNC B0 ;  /* 0x0000000000007941 */ /* 0x000fea0003800000 */
.L_x_1392:
        /* <DEDUP_REMOVED lines=24> */
.L_x_1548:
[----:B-1----:R-:W-:Y:S02]  /*17120*/  ISETP.NE.AND P0, PT, R14, RZ, PT ;  /* 0x000000ff0e00720c */ /* 0x002fe40003f05270 */
[----:B------:R-:W-:-:S11]  /*17130*/  PLOP3.LUT P6, PT, PT, PT, PT, 0x8, 0x0 ;  /* 0x000000000000781c */ /* 0x000fd60003fce170 */
[----:B------:R-:W-:Y:S05]  /*17140*/  @P0 BRA `(.L_x_1397) ;  /* 0x00000000000c0947 */ /* 0x000fea0003800000 */
[----:B------:R-:W-:-:S03]  /*17150*/  UMOV UR4, 0xffffffff ;  /* 0xffffffff00047882 */ /* 0x000fc60000000000 */
[----:B------:R-:W-:Y:S05]  /*17160*/  BRA.DIV UR4, `(.L_x_1398) ;  /* 0x0000007e04047947 */ /* 0x000fea000b800000 */
[----:B------:R-:W-:-:S13]  /*17170*/  ELECT P6, URZ, PT ;  /* 0x00000000003f782f */ /* 0x000fda00038c0000 */
.L_x_1397:
        /* <DEDUP_REMOVED lines=9> */
.L_x_1551:
[----:B------:R-:W-:Y:S05]  /*17210*/  BSYNC B1 ;  /* 0x0000000000017941 */ /* 0x000fea0003800000 */
.L_x_1399:
        /* <DEDUP_REMOVED lines=10> */
.L_x_1552:
[----:B------:R-:W-:Y:S05]  /*172c0*/  BSYNC B2 ;  /* 0x0000000000027941 */ /* 0x000fea0003800000 */
.L_x_1403:
        /* <DEDUP_REMOVED lines=9> */
.L_x_1406:
[----:B------:R-:W-:Y:S05]  /*17360*/  BSYNC B2 ;  /* 0x0000000000027941 */ /* 0x000fea0003800000 */
.L_x_1405:
        /* <DEDUP_REMOVED lines=10> */
[----:B------:R-:W-:Y:S01]  /*17410*/  VIADD R11, R3, 0x38890 ;  /* 0x00038890030b7836 */ /* 0x000fe20000000000 */
[----:B------:R-:W-:-:S09]  /*17420*/  UMOV UR7, 0x12f00000 ;  /* 0x12f0000000077882 */ /* 0x000fd20000000000 */
.L_x_1407:
        /* <DEDUP_REMOVED lines=13> */
.L_x_1553:
[----:B------:R-:W-:Y:S05]  /*17500*/  BSYNC B2 ;  /* 0x0000000000027941 */ /* 0x000fea0003800000 */
.L_x_1408:
        /* <DEDUP_REMOVED lines=11> */
.L_x_1411:
[----:B------:R-:W-:Y:S05]  /*175c0*/  BSYNC B2 ;  /* 0x0000000000027941 */ /* 0x000fea0003800000 */
.L_x_1410:
        /* <DEDUP_REMOVED lines=9> */
.L_x_1412:
        /* <DEDUP_REMOVED lines=15> */
.L_x_1413:
        /* <DEDUP_REMOVED lines=15> */
.L_x_1414:
        /* <DEDUP_REMOVED lines=15> */
.L_x_1415:
        /* <DEDUP_REMOVED lines=15> */
.L_x_1416:
        /* <DEDUP_REMOVED lines=15> */
.L_x_1417:
        /* <DEDUP_REMOVED lines=15> */
.L_x_1418:
        /* <DEDUP_REMOVED lines=15> */
.L_x_1419:
        /* <DEDUP_REMOVED lines=10> */
.L_x_1402:
[----:B------:R-:W-:Y:S05]  /*17d90*/  BSYNC B1 ;  /* 0x0000000000017941 */ /* 0x000fea0003800000 */
.L_x_1401:
        /* <DEDUP_REMOVED lines=9> */
.L_x_1439:
        /* <DEDUP_REMOVED lines=11> */
.L_x_1554:
[----:B------:R-:W-:Y:S05]  /*17ee0*/  BSYNC B2 ;  /* 0x0000000000027941 */ /* 0x000fea0003800000 */
.L_x_1422:
        /* <DEDUP_REMOVED lines=9> */
.L_x_1425:
[----:B------:R-:W-:Y:S05]  /*17f80*/  BSYNC B2 ;  /* 0x0000000000027941 */ /* 0x000fea0003800000 */
.L_x_1424:
        /* <DEDUP_REMOVED lines=11> */
.L_x_1426:
        /* <DEDUP_REMOVED lines=13> */
.L_x_1555:
[----:B------:R-:W-:Y:S05]  /*18110*/  BSYNC B2 ;  /* 0x0000000000027941 */ /* 0x000fea0003800000 */
.L_x_1427:
        /* <DEDUP_REMOVED lines=11> */
.L_x_1430:
[----:B------:R-:W-:Y:S05]  /*181d0*/  BSYNC B2 ;  /* 0x0000000000027941 */ /* 0x000fea0003800000 */
.L_x_1429:
        /* <DEDUP_REMOVED lines=9> */
.L_x_1431:
        /* <DEDUP_REMOVED lines=15> */
.L_x_1432:
        /* <DEDUP_REMOVED lines=15> */
.L_x_1433:
        /* <DEDUP_REMOVED lines=15> */
.L_x_1434:
        /* <DEDUP_REMOVED lines=15> */
.L_x_1435:
        /* <DEDUP_REMOVED lines=15> */
.L_x_1436:
        /* <DEDUP_REMOVED lines=15> */
.L_x_1437:
        /* <DEDUP_REMOVED lines=15> */
.L_x_1438:
        /* <DEDUP_REMOVED lines=10> */
.L_x_1421:
[----:B------:R-:W-:Y:S05]  /*189a0*/  BSYNC B1 ;  /* 0x0000000000017941 */ /* 0x000fea0003800000 */
.L_x_1420:
        /* <DEDUP_REMOVED lines=8> */
.L_x_1395:
[----:B------:R-:W-:Y:S05]  /*18a30*/  BSYNC B0 ;  /* 0x0000000000007941 */ /* 0x000fea0003800000 */
.L_x_1394:
        /* <DEDUP_REMOVED lines=33> */
.L_x_1441:
[----:B------:R-:W-:Y:S05]  /*18c50*/  BSYNC B0 ;  /* 0x0000000000007941 */ /* 0x000fea0003800000 */
.L_x_1440:
        /* <DEDUP_REMOVED lines=23> */
.L_x_1443:
        /* <DEDUP_REMOVED lines=20> */
.L_x_1446:
[----:B------:R-:W-:Y:S05]  /*18f10*/  BSYNC B6 ;  /* 0x0000000000067941 */ /* 0x000fea0003800000 */
.L_x_1445:
        /* <DEDUP_REMOVED lines=20> */
.L_x_1449:
        /* <DEDUP_REMOVED lines=15> */
.L_x_1448:
[----:B------:R-:W-:Y:S05]  /*19150*/  BSYNC B6 ;  /* 0x0000000000067941 */ /* 0x000fea0003800000 */
.L_x_1447:
[----:B------:R-:W2:Y:S01]  /*19160*/  LDL R21, [R1+0x30] ;  /* 0x0000300001157983 */ /* 0x000ea20000100800 */
[----:B------:R-:W-:Y:S01]  /*19170*/  ULDC.64 UR4, c[0x0][0xaf0] ;  /* 0x0002bc0000047ab9 */ /* 0x000fe20000000a00 */
[----:B------:R-:W1:Y:S01]  /*19180*/  LDC R9, c[0x0][0x430] ;  /* 0x00010c00ff097b82 */ /* 0x000e620000000800 */
[----:B------:R-:W-:Y:S01]  /*19190*/  ISETP.NE.U32.AND P0, PT, RZ, UR4, PT ;  /* 0x00000004ff007c0c */ /* 0x000fe2000bf05070 */
[----:B------:R-:W3:Y:S03]  /*191a0*/  S2R R20, SR_TID.X ;  /* 0x0000000000147919 */ /* 0x000ee60000002100 */
[----:B------:R-:W-:-:S13]  /*191b0*/  ISETP.NE.AND.EX P0, PT, RZ, UR5, PT, P0 ;  /* 0x00000005ff007c0c */ /* 0x000fda000bf05300 */
[----:B------:R-:W-:Y:S01]  /*191c0*/  @P0 IADD3 R2, P1, R31, UR4, RZ ;  /* 0x000000041f020c10 */ /* 0x000fe2000ff3e0ff */
[----:B------:R-:W-:-:S03]  /*191d0*/  ULDC UR4, c[0x0][0x320] ;  /* 0x0000c80000047ab9 */ /* 0x000fc60000000800 */
[----:B0-----:R-:W-:-:S05]  /*191e0*/  @P0 IADD3.X R3, R32, UR5, RZ, P1, !PT ;  /* 0x0000000520030c10 */ /* 0x001fca0008ffe4ff */
[----:B------:R0:W4:Y:S01]  /*191f0*/  @P0 LDG.E R30, desc[UR42][R2.64] ;  /* 0x0000002a021e0981 */ /* 0x000122000c1e1900 */
[----:B---3--:R-:W-:-:S04]  /*19200*/  LOP3.LUT R20, R20, 0x7f, RZ, 0xc0, !PT ;  /* 0x0000007f14147812 */ /* 0x008fc800078ec0ff */
[----:B------:R-:W-:Y:S02]  /*19210*/  SHF.R.U32.HI R35, RZ, 0x3, R20 ;  /* 0x00000003ff237819 */ /* 0x000fe40000011614 */
[----:B------:R-:W3:Y:S02]  /*19220*/  S2R R20, SR_TID.X ;  /* 0x0000000000147919 */ /* 0x000ee40000002100 */
[----:B---3--:R-:W-:-:S05]  /*19230*/  IMAD.SHL.U32 R20, R20, 0x10, RZ ;  /* 0x0000001014147824 */ /* 0x008fca00078e00ff */
[----:B------:R-:W-:Y:S02]  /*19240*/  LOP3.LUT R20, R35, 0x70, R20, 0xf8, !PT ;  /* 0x0000007023147812 */ /* 0x000fe400078ef814 */
[----:B------:R-:W3:Y:S01]  /*19250*/  S2R R35, SR_TID.X ;  /* 0x0000000000237919 */ /* 0x000ee20000002100 */
[----:B-1----:R-:W-:Y:S01]  /*19260*/  ISETP.NE.AND P1, PT, R9, 0x1, PT ;  /* 0x000000010900780c */ /* 0x002fe20003f25270 */
[----:B------:R-:W1:-:S12]  /*19270*/  S2R R4, SR_TID.X ;  /* 0x0000000000047919 */ /* 0x000e580000002100 */
[----:B0-----:R-:W0:Y:S08]  /*19280*/  @P1 LDC R3, c[0x0][0x434] ;  /* 0x00010d00ff031b82 */ /* 0x001e300000000800 */
[----:B------:R-:W5:Y:S01]  /*19290*/  @P1 LDC R2, c[0x0][0x438] ;  /* 0x00010e00ff021b82 */ /* 0x000f620000000800 */
[----:B---3--:R-:W-:-:S05]  /*192a0*/  IMAD.SHL.U32 R35, R35, 0x8, RZ ;  /* 0x0000000823237824 */ /* 0x008fca00078e00ff */
[----:B------:R-:W-:-:S04]  /*192b0*/  LOP3.LUT R35, R35, 0x38, RZ, 0xc0, !PT ;  /* 0x0000003823237812 */ /* 0x000fc800078ec0ff */
[----:B------:R-:W-:-:S04]  /*192c0*/  LOP3.LUT R35, R35, 0x40, RZ, 0xfc, !PT ;  /* 0x0000004023237812 */ /* 0x000fc800078efcff */
[----:B------:R-:W-:Y:S02]  /*192d0*/  ISETP.GE.AND P2, PT, R35, UR4, PT ;  /* 0x0000000423007c0c */ /* 0x000fe4000bf46270 */
[----:B------:R-:W3:Y:S01]  /*192e0*/  S2R R35, SR_TID.X ;  /* 0x0000000000237919 */ /* 0x000ee20000002100 */
[----:B-1----:R-:W-:Y:S01]  /*192f0*/  IMAD.SHL.U32 R4, R4, 0x8, RZ ;  /* 0x0000000804047824 */ /* 0x002fe200078e00ff */
[----:B------:R-:W-:-:S04]  /*19300*/  LOP3.LUT R16, R16, 0xffffffbf, RZ, 0xc0, !PT ;  /* 0xffffffbf10107812 */ /* 0x000fc800078ec0ff */
[----:B------:R-:W-:Y:S02]  /*19310*/  LOP3.LUT R4, R4, 0x38, RZ, 0xc0, !PT ;  /* 0x0000003804047812 */ /* 0x000fe400078ec0ff */
[----:B------:R-:W-:Y:S02]  /*19320*/  SEL R8, RZ, 0xffffffff, P2 ;  /* 0xffffffffff087807 */ /* 0x000fe40001000000 */
[----:B------:R-:W-:Y:S02]  /*19330*/  LOP3.LUT R4, R4, 0x80, RZ, 0xfc, !PT ;  /* 0x0000008004047812 */ /* 0x000fe400078efcff */
[----:B------:R-:W-:Y:S01]  /*19340*/  @P2 LOP3.LUT R16, R16, 0x40, RZ, 0xfc, !PT ;  /* 0x0000004010102812 */ /* 0x000fe200078efcff */
[----:B------:R-:W-:Y:S01]  /*19350*/  IMAD.SHL.U32 R8, R8, 0x2, RZ ;  /* 0x0000000208087824 */ /* 0x000fe200078e00ff */
[----:B------:R-:W-:Y:S01]  /*19360*/  ISETP.GE.AND P2, PT, R4, UR4, PT ;  /* 0x0000000404007c0c */ /* 0x000fe2000bf46270 */
[----:B---3--:R-:W-:-:S05]  /*19370*/  IMAD.SHL.U32 R35, R35, 0x8, RZ ;  /* 0x0000000823237824 */ /* 0x008fca00078e00ff */
[----:B------:R-:W-:-:S04]  /*19380*/  LOP3.LUT R35, R35, 0x38, RZ, 0xc0, !PT ;  /* 0x0000003823237812 */ /* 0x000fc800078ec0ff */
[----:B------:R-:W-:Y:S02]  /*19390*/  LOP3.LUT R35, R35, 0xc0, RZ, 0xfc, !PT ;  /* 0x000000c023237812 */ /* 0x000fe400078efcff */
[----:B------:R-:W-:Y:S01]  /*193a0*/  LOP3.LUT R16, R16, 0xffffff7f, RZ, 0xc0, !PT ;  /* 0xffffff7f10107812 */ /* 0x000fe200078ec0ff */
[----:B------:R-:W-:Y:S01]  /*193b0*/  IMAD.MOV.U32 R11, RZ, RZ, RZ ;  /* 0x000000ffff0b7224 */ /* 0x000fe200078e00ff */
[----:B--2---:R-:W-:Y:S02]  /*193c0*/  LEA R31, R21, 0xffffffc0, 0x6 ;  /* 0xffffffc0151f7811 */ /* 0x004fe400078e30ff */
[----:B------:R-:W1:Y:S03]  /*193d0*/  S2R R21, SR_TID.X ;  /* 0x0000000000157919 */ /* 0x000e660000002100 */
[----:B------:R-:W-:-:S05]  /*193e0*/  IMAD.IADD R0, R20, 0x1, R31 ;  /* 0x0000000114007824 */ /* 0x000fca00078e021f */
[C---:B------:R-:W-:Y:S01]  /*193f0*/  ISETP.GE.AND P0, PT, R0.reuse, R26, PT ;  /* 0x0000001a0000720c */ /* 0x040fe20003f06270 */
[----:B------:R-:W-:-:S03]  /*19400*/  IMAD.IADD R0, R0, 0x1, R34 ;  /* 0x0000000100007824 */ /* 0x000fc600078e0222 */
[----:B------:R-:W-:Y:S01]  /*19410*/  ISETP.GT.U32.OR P0, PT, R20, 0x3f, P0 ;  /* 0x0000003f1400780c */ /* 0x000fe20000704470 */
[----:B0-----:R-:W-:-:S04]  /*19420*/  @P1 IMAD.HI.U32 R3, R0, R3, RZ ;  /* 0x0000000300031227 */ /* 0x001fc800078e00ff */
[----:B------:R-:W-:Y:S01]  /*19430*/  IMAD.MOV.U32 R6, RZ, RZ, R0 ;  /* 0x000000ffff067224 */ /* 0x000fe200078e0000 */
[----:B-----5:R-:W-:-:S07]  /*19440*/  @P1 SHF.R.U32.HI R6, RZ, R2, R3 ;  /* 0x00000002ff061219 */ /* 0x020fce0000011603 */
[----:B------:R-:W0:Y:S01]  /*19450*/  @!P0 LDC.64 R2, c[0x0][0x428] ;  /* 0x00010a00ff028b82 */ /* 0x000e220000000a00 */
[----:B-1----:R-:W-:-:S05]  /*19460*/  IMAD.SHL.U32 R21, R21, 0x8, RZ ;  /* 0x0000000815157824 */ /* 0x002fca00078e00ff */
[----:B------:R-:W-:-:S04]  /*19470*/  LOP3.LUT R21, R21, 0x38, RZ, 0xc0, !PT ;  /* 0x0000003815157812 */ /* 0x000fc800078ec0ff */
[----:B------:R-:W-:Y:S02]  /*19480*/  ISETP.GE.AND P3, PT, R21, UR4, PT ;  /* 0x0000000415007c0c */ /* 0x000fe4000bf66270 */
[----:B------:R-:W-:Y:S02]  /*19490*/  ISETP.GE.AND P1, PT, R35, UR4, PT ;  /* 0x0000000423007c0c */ /* 0x000fe4000bf26270 */
[----:B------:R-:W-:Y:S02]  /*194a0*/  SEL R4, RZ, 0x1, P3 ;  /* 0x00000001ff047807 */ /* 0x000fe40001800000 */
[----:B------:R-:W-:Y:S02]  /*194b0*/  SEL R5, RZ, 0x8, P1 ;  /* 0x00000008ff057807 */ /* 0x000fe40000800000 */
[----:B------:R-:W-:Y:S02]  /*194c0*/  LOP3.LUT R8, R8, 0x2, R4, 0xe2, !PT ;  /* 0x0000000208087812 */ /* 0x000fe400078ee204 */
[----:B------:R-:W-:-:S02]  /*194d0*/  SEL R4, RZ, 0x4, P2 ;  /* 0x00000004ff047807 */ /* 0x000fc40001000000 */
[----:B----4-:R-:W-:Y:S02]  /*194e0*/  SHF.R.S32.HI R35, RZ, 0x1f, R30 ;  /* 0x0000001fff237819 */ /* 0x010fe4000001141e */
[----:B------:R-:W-:Y:S01]  /*194f0*/  LOP3.LUT R8, R5, R8, R4, 0xfe, !PT ;  /* 0x0000000805087212 */ /* 0x000fe200078efe04 */
[--C-:B------:R-:W-:Y:S01]  /*19500*/  @!P0 IMAD.MOV.U32 R4, RZ, RZ, R6.reuse ;  /* 0x000000ffff048224 */ /* 0x100fe200078e0006 */
[----:B------:R-:W-:Y:S01]  /*19510*/  @!P0 SHF.R.S32.HI R5, RZ, 0x1f, R6 ;  /* 0x0000001fff058819 */ /* 0x000fe20000011406 */
[----:B0-----:R-:W-:-:S04]  /*19520*/  @!P0 IMAD R7, R35, R2, RZ ;  /* 0x0000000223078224 */ /* 0x001fc800078e02ff */
[C---:B------:R-:W-:Y:S02]  /*19530*/  @!P0 IMAD R7, R30.reuse, R3, R7 ;  /* 0x000000031e078224 */ /* 0x040fe400078e0207 */
[----:B------:R-:W-:Y:S02]  /*19540*/  @!P0 IMAD.WIDE.U32 R4, R30, R2, R4 ;  /* 0x000000021e048225 */ /* 0x000fe400078e0004 */
[----:B------:R-:W0:Y:S01]  /*19550*/  @!P0 LDC.64 R2, c[0x0][0x418] ;  /* 0x00010600ff028b82 */ /* 0x000e220000000a00 */
        /* <DEDUP_REMOVED lines=8> */
[----:B------:R0:W2:Y:S01]  /*195e0*/  @!P0 LDG.E R11, desc[UR42][R2.64] ;  /* 0x0000002a020b8981 */ /* 0x0000a2000c1e1900 */
[----:B------:R-:W1:Y:S02]  /*195f0*/  S2R R10, SR_TID.X ;  /* 0x00000000000a7919 */ /* 0x000e640000002100 */
[----:B-1----:R-:W-:-:S05]  /*19600*/  IMAD.SHL.U32 R10, R10, 0x8, RZ ;  /* 0x000000080a0a7824 */ /* 0x002fca00078e00ff */
[----:B------:R-:W-:-:S04]  /*19610*/  LOP3.LUT R10, R10, 0x38, RZ, 0xc0, !PT ;  /* 0x000000380a0a7812 */ /* 0x000fc800078ec0ff */
[----:B------:R-:W-:-:S04]  /*19620*/  LOP3.LUT R10, R10, 0x180, RZ, 0xfc, !PT ;  /* 0x000001800a0a7812 */ /* 0x000fc800078efcff */
[----:B------:R-:W-:Y:S02]  /*19630*/  ISETP.GE.AND P0, PT, R10, UR4, PT ;  /* 0x000000040a007c0c */ /* 0x000fe4000bf06270 */
[----:B------:R-:W-:-:S04]  /*19640*/  LOP3.LUT R10, R21, 0x140, RZ, 0xfc, !PT ;  /* 0x00000140150a7812 */ /* 0x000fc800078efcff */
[----:B------:R-:W-:-:S04]  /*19650*/  ISETP.GE.AND P2, PT, R10, UR4, PT ;  /* 0x000000040a007c0c */ /* 0x000fc8000bf46270 */
[----:B------:R-:W-:Y:S02]  /*19660*/  SEL R4, RZ, 0x20, P2 ;  /* 0x00000020ff047807 */ /* 0x000fe40001000000 */
[----:B0-----:R-:W-:Y:S02]  /*19670*/  SEL R2, RZ, 0x40, P0 ;  /* 0x00000040ff027807 */ /* 0x001fe40000000000 */
[----:B------:R-:W-:Y:S02]  /*19680*/  LOP3.LUT R16, R16, 0xfffffff7, RZ, 0xc0, !PT ;  /* 0xfffffff710107812 */ /* 0x000fe400078ec0ff */
[----:B------:R-:W-:-:S04]  /*19690*/  LOP3.LUT R12, R21, 0x1c0, RZ, 0xfc, !PT ;  /* 0x000001c0150c7812 */ /* 0x000fc800078efcff */
[----:B------:R-:W-:-:S04]  /*196a0*/  ISETP.GE.AND P0, PT, R12, UR4, PT ;  /* 0x000000040c007c0c */ /* 0x000fc8000bf06270 */
[----:B------:R-:W-:Y:S01]  /*196b0*/  SEL R32, RZ, 0x80, P0 ;  /* 0x00000080ff207807 */ /* 0x000fe20000000000 */
[----:B--2---:R0:W-:Y:S02]  /*196c0*/  STL [R1+0x4], R11 ;  /* 0x0000040b01007387 */ /* 0x0041e40000100800 */
[----:B0-----:R-:W-:-:S04]  /*196d0*/  LOP3.LUT R11, R21, 0x100, RZ, 0xfc, !PT ;  /* 0x00000100150b7812 */ /* 0x001fc800078efcff */
[----:B------:R-:W-:-:S04]  /*196e0*/  ISETP.GE.AND P3, PT, R11, UR4, PT ;  /* 0x000000040b007c0c */ /* 0x000fc8000bf66270 */
[----:B------:R-:W-:-:S04]  /*196f0*/  SEL R3, RZ, 0x10, P3 ;  /* 0x00000010ff037807 */ /* 0x000fc80001800000 */
[----:B------:R-:W-:-:S04]  /*19700*/  LOP3.LUT R3, R4, R8, R3, 0xfe, !PT ;  /* 0x0000000804037212 */ /* 0x000fc800078efe03 */
[----:B------:R-:W-:Y:S01]  /*19710*/  LOP3.LUT R5, R3, R2, RZ, 0xfc, !PT ;  /* 0x0000000203057212 */ /* 0x000fe200078efcff */
[----:B------:R-:W-:-:S04]  /*19720*/  IMAD.MOV R2, RZ, RZ, -R6 ;  /* 0x000000ffff027224 */ /* 0x000fc800078e0a06 */
[----:B------:R-:W-:Y:S01]  /*19730*/  IMAD R0, R9, R2, R0 ;  /* 0x0000000209007224 */ /* 0x000fe200078e0200 */
[----:B------:R0:W-:Y:S04]  /*19740*/  STL [R1+0x44], R5 ;  /* 0x0000440501007387 */ /* 0x0001e80000100800 */
[----:B------:R0:W-:Y:S01]  /*19750*/  STL [R1+0x8], R0 ;  /* 0x0000080001007387 */ /* 0x0001e20000100800 */
[----:B------:R-:W-:Y:S01]  /*19760*/  @P3 LOP3.LUT R16, R16, 0x8, RZ, 0xfc, !PT ;  /* 0x0000000810103812 */ /* 0x000fe200078efcff */
[----:B------:R-:W-:-:S03]  /*19770*/  UMOV UR4, 0xffffffff ;  /* 0xffffffff00047882 */ /* 0x000fc60000000000 */
[----:B------:R-:W-:Y:S01]  /*19780*/  LOP3.LUT R16, R16, 0xfffffffb, RZ, 0xc0, !PT ;  /* 0xfffffffb10107812 */ /* 0x000fe200078ec0ff */
[----:B------:R-:W-:-:S03]  /*19790*/  IMAD.U32 R3, RZ, RZ, UR38 ;  /* 0x00000026ff037e24 */ /* 0x000fc6000f8e00ff */
[----:B------:R-:W-:Y:S01]  /*197a0*/  @P2 LOP3.LUT R16, R16, 0x4, RZ, 0xfc, !PT ;  /* 0x0000000410102812 */ /* 0x000fe200078efcff */
[----:B0-----:R-:W-:Y:S06]  /*197b0*/  BRA.DIV UR4, `(.L_x_1450) ;  /* 0x0000005604f47947 */ /* 0x001fec000b800000 */
.L_x_1558:
[----:B------:R-:W-:Y:S02]  /*197c0*/  ISETP.NE.AND P0, PT, R3, 0x3, PT ;  /* 0x000000030300780c */ /* 0x000fe40003f05270 */
[----:B------:R-:W-:Y:S02]  /*197d0*/  ISETP.GT.U32.AND P1, PT, R20, 0x3f, PT ;  /* 0x0000003f1400780c */ /* 0x000fe40003f24070 */
[----:B------:R-:W-:Y:S02]  /*197e0*/  LOP3.LUT R16, R16, 0xffff7fff, RZ, 0xc0, !PT ;  /* 0xffff7fff10107812 */ /* 0x000fe400078ec0ff */
[----:B------:R-:W-:-:S07]  /*197f0*/  LOP3.LUT R32, R5, R32, RZ, 0xfc, !PT ;  /* 0x0000002005207212 */ /* 0x000fce00078efcff */
[----:B------:R-:W-:-:S04]  /*19800*/  @P0 LOP3.LUT R16, R16, 0x8000, RZ, 0xfc, !PT ;  /* 0x0000800010100812 */ /* 0x000fc800078efcff */
[----:B------:R-:W-:-:S04]  /*19810*/  LOP3.LUT R16, R16, 0xfffffffe, RZ, 0xc0, !PT ;  /* 0xfffffffe10107812 */ /* 0x000fc800078ec0ff */
[----:B------:R-:W-:Y:S01]  /*19820*/  @P1 LOP3.LUT R16, R16, 0x1, RZ, 0xfc, !PT ;  /* 0x0000000110101812 */ /* 0x000fe200078efcff */
[----:B------:R-:W-:Y:S06]  /*19830*/  @!P0 BRA `(.L_x_1451) ;  /* 0x0000000000048947 */ /* 0x000fec0003800000 */
[----:B------:R-:W-:Y:S01]  /*19840*/  BPT.TRAP 0x1 ;  /* 0x000000040000795c */ /* 0x000fe20000300000 */
.L_x_1451:
[----:B------:R-:W0:Y:S01]  /*19850*/  S2R R0, SR_TID.X ;  /* 0x0000000000007919 */ /* 0x000e220000002100 */
[----:B------:R-:W-:Y:S01]  /*19860*/  BSSY B0, `(.L_x_1452) ;  /* 0x0000008000007945 */ /* 0x000fe20003800000 */
[----:B0-----:R-:W-:-:S04]  /*19870*/  LOP3.LUT R0, R0, 0x7f, RZ, 0xc0, !PT ;  /* 0x0000007f00007812 */ /* 0x001fc800078ec0ff */
[----:B------:R-:W-:-:S04]  /*19880*/  SHF.R.U32.HI R0, RZ, 0x3, R0 ;  /* 0x00000003ff007819 */ /* 0x000fc80000011600 */
[----:B------:R-:W-:Y:S01]  /*19890*/  IADD3 R31, -R0, R26, -R31 ;  /* 0x0000001a001f7210 */ /* 0x000fe20007ffe91f */
[----:B------:R-:W-:Y:S01]  /*198a0*/  IMAD R26, R22, 0x8, R18 ;  /* 0x00000008161a7824 */ /* 0x000fe200078e0212 */
[----:B------:R-:W-:-:S04]  /*198b0*/  SHF.L.U32 R0, R28, 0x1f, RZ ;  /* 0x0000001f1c007819 */ /* 0x000fc800000006ff */
[----:B------:R-:W0:Y:S02]  /*198c0*/  SYNCS.PHASECHK.TRANS64.TRYWAIT P0, [R26+URZ+0x38840], R0 ;  /* 0x038840001a0075a7 */ /* 0x000e24000800017f */
[----:B0-----:R-:W-:Y:S05]  /*198d0*/  @!P0 BRA `(.L_x_1453) ;  /* 0x0000005400e08947 */ /* 0x001fea0003800000 */
.L_x_1559:
[----:B------:R-:W-:Y:S05]  /*198e0*/  BSYNC B0 ;  /* 0x0000000000007941 */ /* 0x000fea0003800000 */
.L_x_1452:
[----:B------:R-:W0:Y:S01]  /*198f0*/  LDL R2, [R1+0x8] ;  /* 0x0000080001027983 */ /* 0x000e220000100800 */
[----:B------:R-:W-:Y:S01]  /*19900*/  ULDC.64 UR4, c[0x0][0x300] ;  /* 0x0000c00000047ab9 */ /* 0x000fe20000000a00 */
[----:B------:R-:W-:Y:S02]  /*19910*/  ULDC.64 UR6, c[0x0][0x2e8] ;  /* 0x0000ba0000067ab9 */ /* 0x000fe40000000a00 */
[----:B------:R-:W2:Y:S01]  /*19920*/  LDL R4, [R1+0x4] ;  /* 0x0000040001047983 */ /* 0x000ea20000100800 */
[----:B------:R-:W-:Y:S01]  /*19930*/  LOP3.LUT R16, R16, 0xfffffffd, RZ, 0xc0, !PT ;  /* 0xfffffffd10107812 */ /* 0x000fe200078ec0ff */
[----:B------:R-:W1:Y:S02]  /*19940*/  S2R R7, SR_TID.X ;  /* 0x0000000000077919 */ /* 0x000e640000002100 */
[----:B-1----:R-:W-:-:S05]  /*19950*/  IMAD.SHL.U32 R7, R7, 0x8, RZ ;  /* 0x0000000807077824 */ /* 0x002fca00078e00ff */
[----:B------:R-:W-:Y:S02]  /*19960*/  LOP3.LUT R7, R7, 0x38, RZ, 0xc0, !PT ;  /* 0x0000003807077812 */ /* 0x000fe400078ec0ff */
[----:B0-----:R-:W-:Y:S02]  /*19970*/  SHF.R.S32.HI R0, RZ, 0x1f, R2 ;  /* 0x0000001fff007819 */ /* 0x001fe40000011402 */
[----:B--2---:R-:W-:-:S03]  /*19980*/  SHF.R.S32.HI R5, RZ, 0x1f, R4 ;  /* 0x0000001fff057819 */ /* 0x004fc60000011404 */
        /* <DEDUP_REMOVED lines=13> */
[----:B------:R-:W-:Y:S01]  /*19a60*/  IMAD.WIDE.U32 R2, R17, UR4, R2 ;  /* 0x0000000411027c25 */ /* 0x000fe2000f8e0002 */
        /* <DEDUP_REMOVED lines=41> */
.L_x_1569:
        /* <DEDUP_REMOVED lines=10> */
.L_x_1455:
        /* <DEDUP_REMOVED lines=11> */
.L_x_1456:
[----:B------:R1:W5:Y:S01]  /*19e50*/  LDL.LU R0, [R1+0x18] ;  /* 0x0000180001007983 */ /* 0x0003620000300800 */
[----:B------:R1:W-:Y:S03]  /*19e60*/  SYNCS.ARRIVE.TRANS64.A1T0 RZ, [R26+URZ+0x38830], RZ ;  /* 0x038830ff1aff79a7 */ /* 0x0003e6000810003f */
[----:B0-----:R1:W5:Y:S02]  /*19e70*/  LDL R2, [R1] ;  /* 0x0000000001027983 */ /* 0x0013640000100800 */
[----:B------:R-:W-:Y:S05]  /*19e80*/  WARPSYNC.ALL ;  /* 0x0000000000007948 */ /* 0x000fea0003800000 */
[----:B------:R-:W-:Y:S01]  /*19e90*/  ULDC.64 UR4, c[0x0][0xaf8] ;  /* 0x0002be0000047ab9 */ /* 0x000fe20000000a00 */
[----:B------:R-:W-:Y:S01]  /*19ea0*/  BSSY B6, `(.L_x_1457) ;  /* 0x000001d000067945 */ /* 0x000fe20003800000 */
[----:B------:R-:W-:Y:S01]  /*19eb0*/  BAR.SYNC.DEFER_BLOCKING 0x8, 0x100 ;  /* 0x0204000000007b1d */ /* 0x000fe20000010000 */
[----:B------:R-:W-:-:S04]  /*19ec0*/  ISETP.NE.U32.AND P0, PT, RZ, UR4, PT ;  /* 0x00000004ff007c0c */ /* 0x000fc8000bf05070 */
[----:B------:R-:W-:-:S04]  /*19ed0*/  ISETP.NE.AND.EX P0, PT, RZ, UR5, PT, P0 ;  /* 0x00000005ff007c0c */ /* 0x000fc8000bf05300 */
[----:B------:R-:W-:-:S05]  /*19ee0*/  SEL R4, R37, RZ, !P0 ;  /* 0x000000ff25047207 */ /* 0x000fca0004000000 */
[----:B------:R0:W-:Y:S01]  /*19ef0*/  STL [R1+0xc], R4 ;  /* 0x00000c0401007387 */ /* 0x0001e20000100800 */
[----:B-----5:R-:W-:Y:S01]  /*19f00*/  SEL R3, R0, RZ, !P0 ;  /* 0x000000ff00037207 */ /* 0x020fe20004000000 */
[----:B------:R-:W-:-:S04]  /*19f10*/  VIADD R0, R18, 0x20400 ;  /* 0x0002040012007836 */ /* 0x000fc80000000000 */
[----:B------:R0:W-:Y:S01]  /*19f20*/  STL [R1+0x24], R3 ;  /* 0x0000240301007387 */ /* 0x0001e20000100800 */
[----:B------:R-:W-:Y:S02]  /*19f30*/  LOP3.LUT P0, RZ, R0, 0x3ff, RZ, 0xc0, !PT ;  /* 0x000003ff00ff7812 */ /* 0x000fe4000780c0ff */
[----:B------:R-:W-:-:S05]  /*19f40*/  SHF.R.S32.HI R0, RZ, 0x1f, R2 ;  /* 0x0000001fff007819 */ /* 0x000fca0000011402 */
[----:B------:R0:W-:Y:S06]  /*19f50*/  STL [R1+0x20], R0 ;  /* 0x0000200001007387 */ /* 0x0001ec0000100800 */
[----:B------:R-:W-:Y:S05]  /*19f60*/  @!P0 BRA `(.L_x_1458) ;  /* 0x0000000000408947 */ /* 0x000fea0003800000 */
[----:B------:R-:W-:Y:S01]  /*19f70*/  MOV R2, 0x0 ;  /* 0x0000000000027802 */ /* 0x000fe20000000f00 */
[----:B------:R-:W-:Y:S01]  /*19f80*/  ULDC.64 UR4, c[0x4][0x90] ;  /* 0x0100240000047ab9 */ /* 0x000fe20000000a00 */
[----:B------:R-:W-:Y:S01]  /*19f90*/  ULDC.64 UR6, c[0x4][0x98] ;  /* 0x0100260000067ab9 */ /* 0x000fe20000000a00 */
[----:B------:R-:W-:Y:S01]  /*19fa0*/  ULDC.64 UR8, c[0x4][0x20] ;  /* 0x0100080000087ab9 */ /* 0x000fe20000000a00 */
[----:B0-----:R-:W-:Y:S02]  /*19fb0*/  IMAD.U32 R4, RZ, RZ, UR4 ;  /* 0x00000004ff047e24 */ /* 0x001fe4000f8e00ff */
        /* <DEDUP_REMOVED lines=11> */
.L_x_1458:
[----:B------:R-:W-:Y:S05]  /*1a070*/  BSYNC B6 ;  /* 0x0000000000067941 */ /* 0x000fea0003800000 */
.L_x_1457:
[----:B------:R-:W2:Y:S01]  /*1a080*/  LDL R20, [R1+0x24] ;  /* 0x0000240001147983 */ /* 0x000ea20000100800 */
[----:B------:R-:W3:Y:S01]  /*1a090*/  LDC R6, c[0x0][0x448] ;  /* 0x00011200ff067b82 */ /* 0x000ee20000000800 */
[----:B------:R-:W-:Y:S02]  /*1a0a0*/  ULDC.64 UR4, c[0x0][0x298] ;  /* 0x0000a60000047ab9 */ /* 0x000fe40000000a00 */
[----:B0-----:R-:W4:Y:S04]  /*1a0b0*/  LDL R4, [R1+0x20] ;  /* 0x0000200001047983 */ /* 0x001f280000100800 */
[----:B------:R-:W4:Y:S04]  /*1a0c0*/  LDL R5, [R1] ;  /* 0x0000000001057983 */ /* 0x000f280000100800 */
[----:B------:R0:W5:Y:S01]  /*1a0d0*/  LDL R9, [R1+0x14] ;  /* 0x0000140001097983 */ /* 0x0001620000100800 */
[----:B------:R-:W1:Y:S01]  /*1a0e0*/  S2R R2, SR_TID.X ;  /* 0x0000000000027919 */ /* 0x000e620000002100 */
[----:B------:R-:W0:Y:S01]  /*1a0f0*/  S2R R0, SR_TID.X ;  /* 0x0000000000007919 */ /* 0x000e220000002100 */
[----:B---3--:R-:W-:-:S13]  /*1a100*/  ISETP.NE.AND P0, PT, R6, 0x1, PT ;  /* 0x000000010600780c */ /* 0x008fda0003f05270 */
[----:B------:R-:W3:Y:S01]  /*1a110*/  @P0 LDC R3, c[0x0][0x450] ;  /* 0x00011400ff030b82 */ /* 0x000ee20000000800 */
[----:B-1----:R-:W-:-:S04]  /*1a120*/  LOP3.LUT R2, R2, 0x7f, RZ, 0xc0, !PT ;  /* 0x0000007f02027812 */ /* 0x002fc800078ec0ff */
[----:B------:R-:W-:Y:S01]  /*1a130*/  SHF.R.U32.HI R2, RZ, 0x3, R2 ;  /* 0x00000003ff027819 */ /* 0x000fe20000011602 */
[----:B0-----:R-:W-:Y:S02]  /*1a140*/  IMAD.SHL.U32 R0, R0, 0x10, RZ ;  /* 0x0000001000007824 */ /* 0x001fe400078e00ff */
[----:B--2---:R-:W-:Y:S02]  /*1a150*/  IMAD.MOV.U32 R21, RZ, RZ, R20 ;  /* 0x000000ffff157224 */ /* 0x004fe400078e0014 */
[----:B------:R-:W2:Y:S01]  /*1a160*/  LDL R20, [R1+0xc] ;  /* 0x00000c0001147983 */ /* 0x000ea20000100800 */
[----:B------:R-:W-:Y:S02]  /*1a170*/  LOP3.LUT R0, R2, 0x70, R0, 0xf8, !PT ;  /* 0x0000007002007812 */ /* 0x000fe400078ef800 */
[----:B------:R-:W0:Y:S03]  /*1a180*/  @P0 LDC R2, c[0x0][0x44c] ;  /* 0x00011300ff020b82 */ /* 0x000e260000000800 */
[----:B------:R-:W-:-:S02]  /*1a190*/  IMAD R37, R25, 0x40, R0 ;  /* 0x0000004019257824 */ /* 0x000fc400078e0200 */
[----:B----4-:R-:W-:Y:S02]  /*1a1a0*/  IMAD R4, R4, UR4, RZ ;  /* 0x0000000404047c24 */ /* 0x010fe4000f8e02ff */
[----:B------:R-:W-:Y:S02]  /*1a1b0*/  IMAD.MOV.U32 R0, RZ, RZ, R37 ;  /* 0x000000ffff007224 */ /* 0x000fe400078e0025 */
[----:B------:R-:W-:Y:S02]  /*1a1c0*/  IMAD R4, R5, UR5, R4 ;  /* 0x0000000505047c24 */ /* 0x000fe4000f8e0204 */
[----:B0-----:R-:W-:-:S05]  /*1a1d0*/  @P0 IMAD.HI.U32 R2, R37, R2, RZ ;  /* 0x0000000225020227 */ /* 0x001fca00078e00ff */
[----:B---3--:R-:W-:Y:S01]  /*1a1e0*/  @P0 SHF.R.U32.HI R0, RZ, R3, R2 ;  /* 0x00000003ff000219 */ /* 0x008fe20000011602 */
[----:B------:R-:W-:Y:S01]  /*1a1f0*/  IMAD.WIDE.U32 R2, R5, UR4, RZ ;  /* 0x0000000405027c25 */ /* 0x000fe2000f8e00ff */
[----:B------:R-:W-:-:S03]  /*1a200*/  ULDC.64 UR4, c[0x0][0x2d8] ;  /* 0x0000b60000047ab9 */ /* 0x000fc60000000a00 */
[----:B------:R-:W-:Y:S02]  /*1a210*/  IMAD.IADD R3, R3, 0x1, R4 ;  /* 0x0000000103037824 */ /* 0x000fe400078e0204 */
[----:B------:R-:W-:-:S04]  /*1a220*/  IMAD.WIDE.U32 R2, R17, UR4, R2 ;  /* 0x0000000411027c25 */ /* 0x000fc8000f8e0002 */
[----:B------:R-:W-:Y:S01]  /*1a230*/  IMAD R3, R17, UR5, R3 ;  /* 0x0000000511037c24 */ /* 0x000fe2000f8e0203 */
[----:B------:R-:W-:Y:S02]  /*1a240*/  ULDC.64 UR4, c[0x0][0x2e0] ;  /* 0x0000b80000047ab9 */ /* 0x000fe40000000a00 */
[----:B------:R-:W-:Y:S01]  /*1a250*/  IMAD R4, R21, UR4, RZ ;  /* 0x0000000415047c24 */ /* 0x000fe2000f8e02ff */
[----:B------:R-:W0:Y:S02]  /*1a260*/  S2R R7, SR_TID.X ;  /* 0x0000000000077919 */ /* 0x000e240000002100 */
[----:B0-----:R-:W-:-:S05]  /*1a270*/  IMAD.SHL.U32 R7, R7, 0x8, RZ ;  /* 0x0000000807077824 */ /* 0x001fca00078e00ff */
[----:B------:R-:W-:Y:S01]  /*1a280*/  LOP3.LUT R7, R7, 0x38, RZ, 0xc0, !PT ;  /* 0x0000003807077812 */ /* 0x000fe200078ec0ff */
[C---:B--2---:R-:W-:Y:S02]  /*1a290*/  IMAD R4, R20.reuse, UR5, R4 ;  /* 0x0000000514047c24 */ /* 0x044fe4000f8e0204 */
[----:B------:R-:W-:Y:S01]  /*1a2a0*/  IMAD.WIDE.U32 R2, R20, UR4, R2 ;  /* 0x0000000414027c25 */ /* 0x000fe2000f8e0002 */
        /* <DEDUP_REMOVED lines=26> */
[----:B-----5:R-:W-:Y:S02]  /*1a450*/  IMAD R3, R9, R6, RZ ;  /* 0x0000000609037224 */ /* 0x020fe400078e02ff */
[----:B------:R-:W-:Y:S01]  /*1a460*/  IMAD R25, R25, 0x40, R8 ;  /* 0x0000004019197824 */ /* 0x000fe200078e0208 */
[----:B------:R-:W1:Y:S03]  /*1a470*/  SHFL.IDX PT, R5, R2, RZ, 0x181f ;  /* 0x00181fff02057589 */ /* 0x000e6600000e0000 */
[C---:B------:R-:W-:Y:S01]  /*1a480*/  VIADD R6, R25.reuse, 0x10 ;  /* 0x0000001019067836 */ /* 0x040fe20000000000 */
[C---:B------:R-:W-:Y:S01]  /*1a490*/  ISETP.GE.AND P0, PT, R25.reuse, R3, PT ;  /* 0x000000031900720c */ /* 0x040fe20003f06270 */
[----:B------:R-:W-:-:S03]  /*1a4a0*/  VIADD R8, R25, 0x20 ;  /* 0x0000002019087836 */ /* 0x000fc60000000000 */
[----:B------:R-:W-:Y:S04]  /*1a4b0*/  STL [R1+0x18], R6 ;  /* 0x0000180601007387 */ /* 0x000fe80000100800 */
[----:B------:R-:W-:Y:S05]  /*1a4c0*/  STL [R1+0x1c], R8 ;  /* 0x00001c0801007387 */ /* 0x000fea0000100800 */
[----:B0-----:R-:W-:-:S05]  /*1a4d0*/  @!P0 LEA R4, P2, R7, R4, 0x1 ;  /* 0x0000000407048211 */ /* 0x001fca00078408ff */
[----:B-1----:R-:W-:-:S05]  /*1a4e0*/  @!P0 IMAD.X R5, RZ, RZ, R5, P2 ;  /* 0x000000ffff058224 */ /* 0x002fca00010e0605 */
[----:B------:R-:W-:Y:S01]  /*1a4f0*/  @!PT LDS RZ, [RZ] ;  /* 0x00000000fffff984 */ /* 0x000fe20000000800 */
[----:B------:R0:W-:Y:S01]  /*1a500*/  @!P0 LDGSTS.E.BYPASS.LTC128B.128 [R23+0x20400], desc[UR42][R4.64], !P1 ;  /* 0x2040000004178fae */ /* 0x0001e2000c901d6a */
[----:B------:R-:W-:-:S03]  /*1a510*/  ISETP.GE.AND P0, PT, R6, R3, PT ;  /* 0x000000030600720c */ /* 0x000fc60003f06270 */
[----:B------:R-:W-:Y:S04]  /*1a520*/  SHFL.IDX PT, R6, R2, 0x2, 0x181f ;  /* 0x00581f0002067f89 */ /* 0x000fe800000e0000 */
[----:B0-----:R-:W0:Y:S04]  /*1a530*/  SHFL.IDX PT, R5, R0, 0x1, 0x181f ;  /* 0x00381f0000057f89 */ /* 0x001e2800000e0000 */
[----:B------:R-:W1:Y:S02]  /*1a540*/  SHFL.IDX PT, R4, R2, 0x1, 0x181f ;  /* 0x00381f0002047f89 */ /* 0x000e6400000e0000 */
[----:B0-----:R-:W-:-:S05]  /*1a550*/  @!P0 LEA R5, P2, R7, R5, 0x1 ;  /* 0x0000000507058211 */ /* 0x001fca00078408ff */
[----:B-1----:R-:W-:-:S05]  /*1a560*/  @!P0 IMAD.X R4, RZ, RZ, R4, P2 ;  /* 0x000000ffff048224 */ /* 0x002fca00010e0604 */
[----:B------:R-:W-:-:S04]  /*1a570*/  @!P0 LOP3.LUT R5, R5, R4, RZ, 0x3c, !PT ;  /* 0x0000000405058212 */ /* 0x000fc800078e3cff */
[----:B------:R-:W-:-:S04]  /*1a580*/  @!P0 LOP3.LUT R4, R5, R4, RZ, 0x3c, !PT ;  /* 0x0000000405048212 */ /* 0x000fc800078e3cff */
[----:B------:R-:W-:-:S05]  /*1a590*/  @!P0 LOP3.LUT R5, R5, R4, RZ, 0x3c, !PT ;  /* 0x0000000405058212 */ /* 0x000fca00078e3cff */
[----:B------:R0:W-:Y:S01]  /*1a5a0*/  @!P0 LDGSTS.E.BYPASS.LTC128B.128 [R23+0x20c00], desc[UR42][R4.64], !P1 ;  /* 0x20c0000004178fae */ /* 0x0001e2000c901d6a */
[----:B------:R-:W-:-:S03]  /*1a5b0*/  ISETP.GE.AND P0, PT, R8, R3, PT ;  /* 0x000000030800720c */ /* 0x000fc60003f06270 */
[----:B0-----:R-:W0:Y:S04]  /*1a5c0*/  SHFL.IDX PT, R4, R0, 0x2, 0x181f ;  /* 0x00581f0000047f89 */ /* 0x001e2800000e0000 */
[----:B------:R-:W1:Y:S06]  /*1a5d0*/  SHFL.IDX PT, R0, R0, 0x3, 0x181f ;  /* 0x00781f0000007f89 */ /* 0x000e6c00000e0000 */
[----:B0-----:R-:W-:-:S05]  /*1a5e0*/  @!P0 LEA R5, P2, R7, R4, 0x1 ;  /* 0x0000000407058211 */ /* 0x001fca00078408ff */
[----:B------:R-:W-:-:S05]  /*1a5f0*/  @!P0 IMAD.X R4, RZ, RZ, R6, P2 ;  /* 0x000000ffff048224 */ /* 0x000fca00010e0606 */
[----:B------:R-:W-:-:S04]  /*1a600*/  @!P0 LOP3.LUT R5, R5, R4, RZ, 0x3c, !PT ;  /* 0x0000000405058212 */ /* 0x000fc800078e3cff */
[----:B------:R-:W-:-:S04]  /*1a610*/  @!P0 LOP3.LUT R4, R5, R4, RZ, 0x3c, !PT ;  /* 0x0000000405048212 */ /* 0x000fc800078e3cff */
[----:B------:R-:W-:-:S05]  /*1a620*/  @!P0 LOP3.LUT R5, R5, R4, RZ, 0x3c, !PT ;  /* 0x0000000405058212 */ /* 0x000fca00078e3cff */
[----:B------:R0:W-:Y:S04]  /*1a630*/  @!P0 LDGSTS.E.BYPASS.LTC128B.128 [R23+0x21400], desc[UR42][R4.64], !P1 ;  /* 0x2140000004178fae */ /* 0x0001e8000c901d6a */
[----:B01----:R0:W2:Y:S02]  /*1a640*/  SHFL.IDX PT, R4, R2, 0x3, 0x181f ;  /* 0x00781f0002047f89 */ /* 0x0030a400000e0000 */
.L_x_1578:
[----:B0-----:R-:W-:-:S05]  /*1a650*/  VIADD R2, R25, 0x30 ;  /* 0x0000003019027836 */ /* 0x001fca0000000000 */
[----:B------:R-:W-:Y:S01]  /*1a660*/  ISETP.GE.AND P0, PT, R2, R3, PT ;  /* 0x000000030200720c */ /* 0x000fe20003f06270 */
[----:B------:R0:W-:-:S12]  /*1a670*/  STL [R1+0x2c], R2 ;  /* 0x00002c0201007387 */ /* 0x0001d80000100800 */
[----:B0-----:R-:W-:-:S05]  /*1a680*/  @!P0 LEA R2, P2, R7, R0, 0x1 ;  /* 0x0000000007028211 */ /* 0x001fca00078408ff */
[----:B--2---:R-:W-:-:S05]  /*1a690*/  @!P0 IMAD.X R3, RZ, RZ, R4, P2 ;  /* 0x000000ffff038224 */ /* 0x004fca00010e0604 */
[----:B------:R-:W-:Y:S01]  /*1a6a0*/  @!PT LDS RZ, [RZ] ;  /* 0x00000000fffff984 */ /* 0x000fe20000000800 */
[----:B------:R-:W-:Y:S01]  /*1a6b0*/  @!PT LDS RZ, [RZ] ;  /* 0x00000000fffff984 */ /* 0x000fe20000000800 */
[----:B------:R-:W-:Y:S01]  /*1a6c0*/  @!PT LDS RZ, [RZ] ;  /* 0x00000000fffff984 */ /* 0x000fe20000000800 */
[----:B------:R0:W-:Y:S01]  /*1a6d0*/  @!P0 LDGSTS.E.BYPASS.LTC128B.128 [R23+0x21c00], desc[UR42][R2.64], !P1 ;  /* 0x21c0000002178fae */ /* 0x0001e2000c901d6a */
[----:B------:R-:W-:Y:S01]  /*1a6e0*/  PLOP3.LUT P0, PT, PT, PT, PT, 0x80, 0x0 ;  /* 0x000000000000781c */ /* 0x000fe20003f0f070 */
[----:B------:R-:W-:-:S12]  /*1a6f0*/  NOP ;  /* 0x0000000000007918 */ /* 0x000fd80000000000 */
.L_x_1460:
        /* <DEDUP_REMOVED lines=28> */
.L_x_1462:
[----:B------:R-:W-:Y:S05]  /*1a8c0*/  BSYNC B6 ;  /* 0x0000000000067941 */ /* 0x000fea0003800000 */
.L_x_1461:
[----:B------:R-:W2:Y:S01]  /*1a8d0*/  LDL.LU R0, [R1+0x20] ;  /* 0x0000200001007983 */ /* 0x000ea20000300800 */
[----:B------:R-:W1:Y:S01]  /*1a8e0*/  LDC R7, c[0x0][0x448] ;  /* 0x00011200ff077b82 */ /* 0x000e620000000800 */
[----:B------:R-:W-:Y:S02]  /*1a8f0*/  ULDC.64 UR4, c[0x0][0x398] ;  /* 0x0000e60000047ab9 */ /* 0x000fe40000000a00 */
[----:B0-----:R-:W3:Y:S04]  /*1a900*/  LDL.LU R2, [R1] ;  /* 0x0000000001027983 */ /* 0x001ee80000300800 */
[----:B------:R-:W4:Y:S04]  /*1a910*/  LDL.LU R21, [R1+0x24] ;  /* 0x0000240001157983 */ /* 0x000f280000300800 */
[----:B------:R-:W5:Y:S01]  /*1a920*/  LDL.LU R20, [R1+0xc] ;  /* 0x00000c0001147983 */ /* 0x000f620000300800 */
[----:B------:R-:W-:Y:S01]  /*1a930*/  IMAD.MOV.U32 R4, RZ, RZ, R37 ;  /* 0x000000ffff047224 */ /* 0x000fe200078e0025 */
[----:B------:R-:W-:Y:S01]  /*1a940*/  LOP3.LUT R16, R16, 0xfffffbff, RZ, 0xc0, !PT ;  /* 0xfffffbff10107812 */ /* 0x000fe200078ec0ff */
[----:B------:R-:W0:Y:S01]  /*1a950*/  S2R R9, SR_TID.X ;  /* 0x0000000000097919 */ /* 0x000e220000002100 */
[----:B-1----:R-:W-:-:S13]  /*1a960*/  ISETP.NE.AND P0, PT, R7, 0x1, PT ;  /* 0x000000010700780c */ /* 0x002fda0003f05270 */
[----:B------:R-:W1:Y:S01]  /*1a970*/  @P0 LDC R5, c[0x0][0x450] ;  /* 0x00011400ff050b82 */ /* 0x000e620000000800 */
[----:B0-----:R-:W-:-:S05]  /*1a980*/  IMAD.SHL.U32 R9, R9, 0x8, RZ ;  /* 0x0000000809097824 */ /* 0x001fca00078e00ff */
[----:B------:R-:W-:-:S04]  /*1a990*/  LOP3.LUT R9, R9, 0x38, RZ, 0xc0, !PT ;  /* 0x0000003809097812 */ /* 0x000fc800078ec0ff */
[----:B------:R-:W-:Y:S01]  /*1a9a0*/  LOP3.LUT R9, R9, 0xc0, RZ, 0xfc, !PT ;  /* 0x000000c009097812 */ /* 0x000fe200078efcff */
[----:B--2---:R-:W-:-:S04]  /*1a9b0*/  IMAD R0, R0, UR4, RZ ;  /* 0x0000000400007c24 */ /* 0x004fc8000f8e02ff */
[C---:B---3--:R-:W-:Y:S02]  /*1a9c0*/  IMAD R0, R2.reuse, UR5, R0 ;  /* 0x0000000502007c24 */ /* 0x048fe4000f8e0200 */
[----:B------:R-:W-:Y:S01]  /*1a9d0*/  IMAD.WIDE.U32 R2, R2, UR4, RZ ;  /* 0x0000000402027c25 */ /* 0x000fe2000f8e00ff */
[----:B------:R-:W-:-:S03]  /*1a9e0*/  ULDC.64 UR4, c[0x0][0x3d8] ;  /* 0x0000f60000047ab9 */ /* 0x000fc60000000a00 */
[----:B------:R-:W-:Y:S02]  /*1a9f0*/  IMAD.IADD R3, R3, 0x1, R0 ;  /* 0x0000000103037824 */ /* 0x000fe400078e0200 */
[----:B------:R-:W-:-:S04]  /*1aa00*/  IMAD.WIDE.U32 R2, R17, UR4, R2 ;  /* 0x0000000411027c25 */ /* 0x000fc8000f8e0002 */
[----:B------:R-:W-:Y:S01]  /*1aa10*/  IMAD R3, R17, UR5, R3 ;  /* 0x0000000511037c24 */ /* 0x000fe2000f8e0203 */
[----:B------:R-:W-:Y:S02]  /*1aa20*/  ULDC.64 UR4, c[0x0][0x3e0] ;  /* 0x0000f80000047ab9 */ /* 0x000fe40000000a00 */
[----:B----4-:R-:W-:Y:S02]  /*1aa30*/  IMAD R0, R21, UR4, RZ ;  /* 0x0000000415007c24 */ /* 0x010fe4000f8e02ff */
[C---:B-----5:R-:W-:Y:S01]  /*1aa40*/  IMAD.WIDE.U32 R2, R20.reuse, UR4, R2 ;  /* 0x0000000414027c25 */ /* 0x060fe2000f8e0002 */
[----:B------:R-:W0:Y:S03]  /*1aa50*/  S2R R21, SR_TID.X ;  /* 0x0000000000157919 */ /* 0x000e260000002100 */
[----:B------:R-:W-:Y:S01]  /*1aa60*/  IMAD R0, R20, UR5, R0 ;  /* 0x0000000514007c24 */ /* 0x000fe2000f8e0200 */
[----:B------:R-:W-:Y:S01]  /*1aa70*/  ULDC.64 UR4, c[0x0][0x3d0] ;  /* 0x0000f40000047ab9 */ /* 0x000fe20000000a00 */
[----:B------:R-:W2:Y:S02]  /*1aa80*/  S2R R20, SR_TID.X ;  /* 0x0000000000147919 */ /* 0x000ea40000002100 */
[----:B------:R-:W-:-:S02]  /*1aa90*/  IMAD.IADD R3, R3, 0x1, R0 ;  /* 0x0000000103037824 */ /* 0x000fc400078e0200 */
[----:B------:R-:W3:Y:S01]  /*1aaa0*/  @P0 LDC R0, c[0x0][0x44c] ;  /* 0x00011300ff000b82 */ /* 0x000ee20000000800 */
[----:B0-----:R-:W-:Y:S02]  /*1aab0*/  IMAD.SHL.U32 R21, R21, 0x8, RZ ;  /* 0x0000000815157824 */ /* 0x001fe400078e00ff */
[----:B---3--:R-:W-:-:S03]  /*1aac0*/  @P0 IMAD.HI.U32 R0, R37, R0, RZ ;  /* 0x0000000025000227 */ /* 0x008fc600078e00ff */
[----:B------:R-:W-:Y:S01]  /*1aad0*/  LOP3.LUT R21, R21, 0x38, RZ, 0xc0, !PT ;  /* 0x0000003815157812 */ /* 0x000fe200078ec0ff */
[----:B--2---:R-:W-:Y:S01]  /*1aae0*/  IMAD.SHL.U32 R20, R20, 0x8, RZ ;  /* 0x0000000814147824 */ /* 0x004fe200078e00ff */
[----:B-1----:R-:W-:Y:S02]  /*1aaf0*/  @P0 SHF.R.U32.HI R4, RZ, R5, R0 ;  /* 0x00000005ff040219 */ /* 0x002fe40000011600 */
[----:B------:R-:W-:Y:S02]  /*1ab00*/  LOP3.LUT R8, R21, 0x80, RZ, 0xfc, !PT ;  /* 0x0000008015087812 */ /* 0x000fe400078efcff */
[--C-:B------:R-:W-:Y:S01]  /*1ab10*/  SHF.R.S32.HI R5, RZ, 0x1f, R4.reuse ;  /* 0x0000001fff057819 */ /* 0x100fe20000011404 */
[----:B------:R-:W-:Y:S01]  /*1ab20*/  IMAD.MOV R0, RZ, RZ, -R4 ;  /* 0x000000ffff007224 */ /* 0x000fe200078e0a04 */
[----:B------:R-:W0:Y:S01]  /*1ab30*/  S2R R21, SR_TID.X ;  /* 0x0000000000157919 */ /* 0x000e220000002100 */
[----:B------:R-:W-:Y:S01]  /*1ab40*/  IMAD.WIDE.U32 R2, R4, UR4, R2 ;  /* 0x0000000404027c25 */ /* 0x000fe2000f8e0002 */
[----:B------:R-:W-:-:S03]  /*1ab50*/  LOP3.LUT R20, R20, 0x38, RZ, 0xc0, !PT ;  /* 0x0000003814147812 */ /* 0x000fc600078ec0ff */
[----:B------:R-:W-:Y:S02]  /*1ab60*/  IMAD R0, R7, R0, R37 ;  /* 0x0000000007007224 */ /* 0x000fe400078e0225 */
        /* <DEDUP_REMOVED lines=14> */
[----:B0-----:R-:W-:Y:S01]  /*1ac50*/  IMAD.SHL.U32 R21, R21, 0x8, RZ ;  /* 0x0000000815157824 */ /* 0x001fe200078e00ff */
[----:B------:R-:W-:-:S02]  /*1ac60*/  ISETP.GE.AND P0, PT, R8, UR4, PT ;  /* 0x0000000408007c0c */ /* 0x000fc4000bf06270 */
[----:B------:R-:W0:Y:S01]  /*1ac70*/  S2R R8, SR_TID.X ;  /* 0x0000000000087919 */ /* 0x000e220000002100 */
[----:B------:R-:W-:Y:S02]  /*1ac80*/  SEL R2, RZ, 0x1, P1 ;  /* 0x00000001ff027807 */ /* 0x000fe40000800000 */
[----:B------:R-:W-:Y:S02]  /*1ac90*/  LOP3.LUT R21, R21, 0x38, RZ, 0xc0, !PT ;  /* 0x0000003815157812 */ /* 0x000fe400078ec0ff */
[----:B------:R-:W-:Y:S02]  /*1aca0*/  SEL R3, RZ, 0x4, P0 ;  /* 0x00000004ff037807 */ /* 0x000fe40000000000 */
[----:B------:R-:W-:Y:S02]  /*1acb0*/  @P1 LOP3.LUT R16, R16, 0x400, RZ, 0xfc, !PT ;  /* 0x0000040010101812 */ /* 0x000fe400078efcff */
[----:B------:R-:W-:Y:S02]  /*1acc0*/  ISETP.GE.AND P5, PT, R9, UR4, PT ;  /* 0x0000000409007c0c */ /* 0x000fe4000bfa6270 */
[----:B------:R-:W-:-:S04]  /*1acd0*/  LOP3.LUT R16, R16, 0xfffffeff, RZ, 0xc0, !PT ;  /* 0xfffffeff10107812 */ /* 0x000fc800078ec0ff */
[----:B------:R-:W-:-:S04]  /*1ace0*/  @P0 LOP3.LUT R16, R16, 0x100, RZ, 0xfc, !PT ;  /* 0x0000010010100812 */ /* 0x000fc800078efcff */
[----:B------:R-:W-:Y:S01]  /*1acf0*/  LOP3.LUT R16, R16, 0xfffffdff, RZ, 0xc0, !PT ;  /* 0xfffffdff10107812 */ /* 0x000fe200078ec0ff */
[----:B0-----:R-:W-:-:S05]  /*1ad00*/  IMAD.SHL.U32 R8, R8, 0x8, RZ ;  /* 0x0000000808087824 */ /* 0x001fca00078e00ff */
[----:B------:R-:W-:-:S04]  /*1ad10*/  LOP3.LUT R8, R8, 0x38, RZ, 0xc0, !PT ;  /* 0x0000003808087812 */ /* 0x000fc800078ec0ff */
[----:B------:R-:W-:-:S04]  /*1ad20*/  LOP3.LUT R8, R8, 0x40, RZ, 0xfc, !PT ;  /* 0x0000004008087812 */ /* 0x000fc800078efcff */
[----:B------:R-:W-:Y:S02]  /*1ad30*/  ISETP.GE.AND P0, PT, R8, UR4, PT ;  /* 0x0000000408007c0c */ /* 0x000fe4000bf06270 */
[----:B------:R-:W-:Y:S02]  /*1ad40*/  LOP3.LUT R8, R21, 0x100, RZ, 0xfc, !PT ;  /* 0x0000010015087812 */ /* 0x000fe400078efcff */
[----:B------:R-:W0:Y:S01]  /*1ad50*/  S2R R21, SR_TID.X ;  /* 0x0000000000157919 */ /* 0x000e220000002100 */
[----:B------:R-:W-:Y:S02]  /*1ad60*/  SEL R4, RZ, 0x2, P0 ;  /* 0x00000002ff047807 */ /* 0x000fe40000000000 */
[----:B------:R-:W-:Y:S02]  /*1ad70*/  ISETP.GE.AND P4, PT, R8, UR4, PT ;  /* 0x0000000408007c0c */ /* 0x000fe4000bf86270 */
[----:B------:R-:W1:Y:S01]  /*1ad80*/  S2R R8, SR_TID.X ;  /* 0x0000000000087919 */ /* 0x000e620000002100 */
[----:B------:R-:W-:-:S02]  /*1ad90*/  IADD3 R2, R3, R4, R2 ;  /* 0x0000000403027210 */ /* 0x000fc40007ffe002 */
[----:B------:R-:W-:Y:S02]  /*1ada0*/  SEL R3, RZ, 0x10, P4 ;  /* 0x00000010ff037807 */ /* 0x000fe40002000000 */
[----:B------:R-:W-:Y:S02]  /*1adb0*/  @P0 LOP3.LUT R16, R16, 0x200, RZ, 0xfc, !PT ;  /* 0x0000020010100812 */ /* 0x000fe400078efcff */
[----:B------:R-:W-:-:S04]  /*1adc0*/  SEL R4, RZ, 0x8, P5 ;  /* 0x00000008ff047807 */ /* 0x000fc80002800000 */
[----:B------:R-:W-:Y:S01]  /*1add0*/  IADD3 R4, R3, R2, R4 ;  /* 0x0000000203047210 */ /* 0x000fe20007ffe004 */
[----:B0-----:R-:W-:Y:S02]  /*1ade0*/  IMAD.SHL.U32 R21, R21, 0x8, RZ ;  /* 0x0000000815157824 */ /* 0x001fe400078e00ff */
[----:B-1----:R-:W-:-:S03]  /*1adf0*/  IMAD.SHL.U32 R8, R8, 0x8, RZ ;  /* 0x0000000808087824 */ /* 0x002fc600078e00ff */
[----:B------:R-:W-:Y:S02]  /*1ae00*/  LOP3.LUT R21, R21, 0x38, RZ, 0xc0, !PT ;  /* 0x0000003815157812 */ /* 0x000fe400078ec0ff */
[----:B------:R-:W-:Y:S02]  /*1ae10*/  LOP3.LUT R8, R8, 0x38, RZ, 0xc0, !PT ;  /* 0x0000003808087812 */ /* 0x000fe400078ec0ff */
[----:B------:R-:W-:Y:S02]  /*1ae20*/  LOP3.LUT R9, R21, 0x140, RZ, 0xfc, !PT ;  /* 0x0000014015097812 */ /* 0x000fe400078efcff */
[----:B------:R-:W-:Y:S02]  /*1ae30*/  LOP3.LUT R8, R8, 0x180, RZ, 0xfc, !PT ;  /* 0x0000018008087812 */ /* 0x000fe400078efcff */
[----:B------:R-:W-:Y:S02]  /*1ae40*/  ISETP.GE.AND P3, PT, R9, UR4, PT ;  /* 0x0000000409007c0c */ /* 0x000fe4000bf66270 */
[----:B------:R-:W-:-:S02]  /*1ae50*/  ISETP.GE.AND P0, PT, R8, UR4, PT ;  /* 0x0000000408007c0c */ /* 0x000fc4000bf06270 */
[----:B------:R-:W-:Y:S02]  /*1ae60*/  LOP3.LUT R8, R21, 0x1c0, RZ, 0xfc, !PT ;  /* 0x000001c015087812 */ /* 0x000fe400078efcff */
[----:B------:R-:W-:Y:S02]  /*1ae70*/  SEL R2, RZ, 0x40, P0 ;  /* 0x00000040ff027807 */ /* 0x000fe40000000000 */
[----:B------:R-:W-:Y:S02]  /*1ae80*/  SEL R3, RZ, 0x20, P3 ;  /* 0x00000020ff037807 */ /* 0x000fe40001800000 */
[----:B------:R-:W-:Y:S01]  /*1ae90*/  ISETP.GE.AND P0, PT, R8, UR4, PT ;  /* 0x0000000408007c0c */ /* 0x000fe2000bf06270 */
[----:B------:R-:W-:Y:S01]  /*1aea0*/  UMOV UR4, 0xffffffff ;  /* 0xffffffff00047882 */ /* 0x000fe20000000000 */
[----:B------:R-:W-:Y:S02]  /*1aeb0*/  IADD3 R4, R2, R4, R3 ;  /* 0x0000000402047210 */ /* 0x000fe40007ffe003 */
[----:B------:R-:W-:-:S05]  /*1aec0*/  SEL R5, RZ, 0x80, P0 ;  /* 0x00000080ff057807 */ /* 0x000fca0000000000 */
[----:B------:R-:W-:Y:S01]  /*1aed0*/  IMAD.IADD R5, R4, 0x1, R5 ;  /* 0x0000000104057824 */ /* 0x000fe200078e0205 */
[----:B------:R-:W-:Y:S06]  /*1aee0*/  BRA.DIV UR4, `(.L_x_1463) ;  /* 0x0000004e04007947 */ /* 0x000fec000b800000 */
[----:B------:R-:W2:Y:S04]  /*1aef0*/  LDL.LU R3, [R1+0x14] ;  /* 0x0000140001037983 */ /* 0x000ea80000300800 */
[----:B------:R-:W3:Y:S04]  /*1af00*/  LDL.LU R2, [R1+0x1c] ;  /* 0x00001c0001027983 */ /* 0x000ee80000300800 */
[----:B------:R-:W4:Y:S01]  /*1af10*/  LDL.LU R8, [R1+0x18] ;  /* 0x0000180001087983 */ /* 0x000f220000300800 */
[----:B------:R-:W-:-:S03]  /*1af20*/  LOP3.LUT R16, R16, 0xffbfffff, RZ, 0xc0, !PT ;  /* 0xffbfffff10107812 */ /* 0x000fc600078ec0ff */
[----:B------:R-:W-:Y:S01]  /*1af30*/  SHFL.IDX PT, R14, R0, 0x2, 0x181f ;  /* 0x00581f00000e7f89 */ /* 0x000fe200000e0000 */
[----:B------:R-:W-:-:S04]  /*1af40*/  @P4 LOP3.LUT R16, R16, 0x400000, RZ, 0xfc, !PT ;  /* 0x0040000010104812 */ /* 0x000fc800078efcff */
[C---:B------:R-:W-:Y:S02]  /*1af50*/  LOP3.LUT P4, RZ, R16.reuse, 0x400, RZ, 0xc0, !PT ;  /* 0x0000040010ff7812 */ /* 0x040fe4000788c0ff */
[----:B------:R-:W-:-:S04]  /*1af60*/  LOP3.LUT R16, R16, 0xffdfffff, RZ, 0xc0, !PT ;  /* 0xffdfffff10107812 */ /* 0x000fc800078ec0ff */
[----:B------:R-:W-:-:S04]  /*1af70*/  @P3 LOP3.LUT R16, R16, 0x200000, RZ, 0xfc, !PT ;  /* 0x0020000010103812 */ /* 0x000fc800078efcff */
[----:B------:R-:W-:Y:S01]  /*1af80*/  LOP3.LUT P3, RZ, R16, 0x200, RZ, 0xc0, !PT ;  /* 0x0000020010ff7812 */ /* 0x000fe2000786c0ff */
[----:B--2---:R-:W-:Y:S02]  /*1af90*/  IMAD R7, R3, R7, RZ ;  /* 0x0000000703077224 */ /* 0x004fe400078e02ff */
[----:B------:R-:W0:Y:S01]  /*1afa0*/  SHFL.IDX PT, R3, R0, RZ, 0x181f ;  /* 0x00181fff00037589 */ /* 0x000e2200000e0000 */
[----:B---3--:R-:W-:Y:S02]  /*1afb0*/  IMAD.MOV.U32 R9, RZ, RZ, R2 ;  /* 0x000000ffff097224 */ /* 0x008fe400078e0002 */
[----:B------:R-:W-:-:S13]  /*1afc0*/  ISETP.GE.AND P0, PT, R25, R7, PT ;  /* 0x000000071900720c */ /* 0x000fda0003f06270 */
[----:B------:R-:W-:-:S04]  /*1afd0*/  @!P0 LOP3.LUT R2, R4, 0x40, RZ, 0xc0, !PT ;  /* 0x0000004004028812 */ /* 0x000fc800078ec0ff */
[----:B------:R-:W-:-:S04]  /*1afe0*/  @!P0 SHF.R.U32.HI R2, RZ, 0x2, R2 ;  /* 0x00000002ff028819 */ /* 0x000fc80000011602 */
[----:B------:R-:W-:Y:S02]  /*1aff0*/  @!P0 ISETP.NE.U32.AND P2, PT, R2, RZ, PT ;  /* 0x000000ff0200820c */ /* 0x000fe40003f45070 */
[----:B------:R-:W-:Y:S02]  /*1b000*/  @!P0 LOP3.LUT R2, R5, 0x80, RZ, 0xc0, !PT ;  /* 0x0000008005028812 */ /* 0x000fe400078ec0ff */
[----:B0-----:R-:W-:Y:S02]  /*1b010*/  @!P0 LEA R3, P6, R20, R3, 0x1 ;  /* 0x0000000314038211 */ /* 0x001fe400078c08ff */
[----:B------:R-:W-:-:S04]  /*1b020*/  @!P0 SHF.R.U32.HI R2, RZ, 0x3, R2 ;  /* 0x00000003ff028819 */ /* 0x000fc80000011602 */
[----:B------:R-:W-:Y:S02]  /*1b030*/  @!P0 ISETP.NE.U32.AND P1, PT, R2, RZ, PT ;  /* 0x000000ff0200820c */ /* 0x000fe40003f25070 */
[----:B------:R-:W0:Y:S02]  /*1b040*/  SHFL.IDX PT, R2, R6, RZ, 0x181f ;  /* 0x00181fff06027589 */ /* 0x000e2400000e0000 */
[----:B0-----:R-:W-:Y:S01]  /*1b050*/  @!P0 IMAD.X R2, RZ, RZ, R2, P6 ;  /* 0x000000ffff028224 */ /* 0x001fe200030e0602 */
[----:B------:R-:W-:-:S04]  /*1b060*/  LOP3.LUT P6, RZ, R16, 0x100, RZ, 0xc0, !PT ;  /* 0x0000010010ff7812 */ /* 0x000fc800078cc0ff */
[----:B------:R-:W-:-:S04]  /*1b070*/  @!P0 LOP3.LUT R3, R3, R2, RZ, 0x3c, !PT ;  /* 0x0000000203038212 */ /* 0x000fc800078e3cff */
[----:B------:R-:W-:-:S04]  /*1b080*/  @!P0 LOP3.LUT R2, R3, R2, RZ, 0x3c, !PT ;  /* 0x0000000203028212 */ /* 0x000fc800078e3cff */
[----:B------:R-:W-:-:S05]  /*1b090*/  @!P0 LOP3.LUT R3, R3, R2, RZ, 0x3c, !PT ;  /* 0x0000000203038212 */ /* 0x000fca00078e3cff */
[----:B------:R-:W-:Y:S01]  /*1b0a0*/  @!P0 LDGSTS.E.BYPASS.LTC128B.128 [R23+0x26400], desc[UR42][R2.64], !P4 ;  /* 0x2640000002178fae */ /* 0x000fe2000e101d6a */
[----:B------:R-:W-:-:S03]  /*1b0b0*/  LOP3.LUT P4, RZ, R16, 0x400000, RZ, 0xc0, !PT ;  /* 0x0040000010ff7812 */ /* 0x000fc6000788c0ff */
[----:B------:R-:W-:Y:S01]  /*1b0c0*/  @!P0 LDGSTS.E.BYPASS.LTC128B.128 [R23+0x28400], desc[UR42][R2.64+0x80], !P3 ;  /* 0x2840008002178fae */ /* 0x000fe2000d901d6a */
[C---:B------:R-:W-:Y:S02]  /*1b0d0*/  LOP3.LUT P3, RZ, R16.reuse, 0x200000, RZ, 0xc0, !PT ;  /* 0x0020000010ff7812 */ /* 0x040fe4000786c0ff */
[----:B------:R-:W-:Y:S01]  /*1b0e0*/  LOP3.LUT R16, R16, 0xffefffff, RZ, 0xc0, !PT ;  /* 0xffefffff10107812 */ /* 0x000fe200078ec0ff */
[----:B------:R-:W-:Y:S03]  /*1b0f0*/  @!P0 LDGSTS.E.BYPASS.LTC128B.128 [R23+0x2a400], desc[UR42][R2.64+0x100], !P6 ;  /* 0x2a40010002178fae */ /* 0x000fe6000f101d6a */
[----:B------:R-:W-:Y:S01]  /*1b100*/  @P6 LOP3.LUT R16, R16, 0x100000, RZ, 0xfc, !PT ;  /* 0x0010000010106812 */ /* 0x000fe200078efcff */
[----:B------:R-:W-:Y:S03]  /*1b110*/  @!P0 LDGSTS.E.BYPASS.LTC128B.128 [R23+0x2c400], desc[UR42][R2.64+0x180], !P5 ;  /* 0x2c40018002178fae */ /* 0x000fe6000e901d6a */
[C---:B------:R-:W-:Y:S01]  /*1b120*/  LOP3.LUT P6, RZ, R16.reuse, 0x400, RZ, 0xc0, !PT ;  /* 0x0000040010ff7812 */ /* 0x040fe200078cc0ff */
[----:B------:R-:W-:Y:S01]  /*1b130*/  @!P0 LDGSTS.E.BYPASS.LTC128B.128 [R23+0x2e400], desc[UR42][R2.64+0x200], !P4 ;  /* 0x2e40020002178fae */ /* 0x000fe2000e101d6a */
[----:B------:R-:W-:-:S03]  /*1b140*/  LOP3.LUT R16, R16, 0xffffbfff, RZ, 0xc0, !PT ;  /* 0xffffbfff10107812 */ /* 0x000fc600078ec0ff */
[----:B------:R-:W-:Y:S04]  /*1b150*/  @!P0 LDGSTS.E.BYPASS.LTC128B.128 [R23+0x30400], desc[UR42][R2.64+0x280], !P3 ;  /* 0x3040028002178fae */ /* 0x000fe8000d901d6a */
[----:B------:R-:W-:Y:S04]  /*1b160*/  @!P0 LDGSTS.E.BYPASS.LTC128B.128 [R23+0x32400], desc[UR42][R2.64+0x300], P2 ;  /* 0x3240030002178fae */ /* 0x000fe80009101d6a */
[----:B------:R0:W-:Y:S01]  /*1b170*/  @!P0 LDGSTS.E.BYPASS.LTC128B.128 [R23+0x34400], desc[UR42][R2.64+0x380], P1 ;  /* 0x3440038002178fae */ /* 0x0001e20008901d6a */
[----:B----4-:R-:W-:-:S03]  /*1b180*/  ISETP.GE.AND P0, PT, R8, R7, PT ;  /* 0x000000070800720c */ /* 0x010fc60003f06270 */
[----:B------:R-:W-:Y:S10]  /*1b190*/  SHFL.IDX PT, R8, R6, 0x2, 0x181f ;  /* 0x00581f0006087f89 */ /* 0x000ff400000e0000 */
[----:B0-----:R-:W-:-:S02]  /*1b1a0*/  @!P0 LOP3.LUT R3, R4, 0x40, RZ, 0xc0, !PT ;  /* 0x0000004004038812 */ /* 0x001fc400078ec0ff */
[----:B------:R-:W-:Y:S02]  /*1b1b0*/  @!P0 LOP3.LUT R2, R5, 0x80, RZ, 0xc0, !PT ;  /* 0x0000008005028812 */ /* 0x000fe400078ec0ff */
[----:B------:R-:W-:Y:S02]  /*1b1c0*/  @!P0 SHF.R.U32.HI R3, RZ, 0x2, R3 ;  /* 0x00000002ff038819 */ /* 0x000fe40000011603 */
[----:B------:R-:W-:Y:S02]  /*1b1d0*/  @!P0 SHF.R.U32.HI R2, RZ, 0x3, R2 ;  /* 0x00000003ff028819 */ /* 0x000fe40000011602 */
[----:B------:R-:W-:Y:S02]  /*1b1e0*/  @!P0 ISETP.NE.U32.AND P2, PT, R3, RZ, PT ;  /* 0x000000ff0300820c */ /* 0x000fe40003f45070 */
[----:B------:R-:W0:Y:S01]  /*1b1f0*/  SHFL.IDX PT, R3, R0, 0x1, 0x181f ;  /* 0x00381f0000037f89 */ /* 0x000e2200000e0000 */
[----:B------:R-:W-:-:S03]  /*1b200*/  @!P0 ISETP.NE.U32.AND P1, PT, R2, RZ, PT ;  /* 0x000000ff0200820c */ /* 0x000fc60003f25070 */
[----:B------:R-:W1:Y:S04]  /*1b210*/  SHFL.IDX PT, R2, R6, 0x1, 0x181f ;  /* 0x00381f0006027f89 */ /* 0x000e6800000e0000 */
[----:B------:R-:W2:Y:S03]  /*1b220*/  SHFL.IDX PT, R0, R0, 0x3, 0x181f ;  /* 0x00781f0000007f89 */ /* 0x000ea600000e0000 */
[----:B------:R-:W-:Y:S01]  /*1b230*/  @P2 LOP3.LUT R16, R16, 0x4000, RZ, 0xfc, !PT ;  /* 0x0000400010102812 */ /* 0x000fe200078efcff */
[----:B------:R-:W3:Y:S03]  /*1b240*/  SHFL.IDX PT, R6, R6, 0x3, 0x181f ;  /* 0x00781f0006067f89 */ /* 0x000ee600000e0000 */
[----:B------:R-:W-:-:S04]  /*1b250*/  LOP3.LUT R16, R16, 0xfff7ffff, RZ, 0xc0, !PT ;  /* 0xfff7ffff10107812 */ /* 0x000fc800078ec0ff */
[----:B------:R-:W-:-:S04]  /*1b260*/  @P1 LOP3.LUT R16, R16, 0x80000, RZ, 0xfc, !PT ;  /* 0x0008000010101812 */ /* 0x000fc800078efcff */
[----:B------:R-:W-:Y:S02]  /*1b270*/  LOP3.LUT P1, RZ, R16, 0x4000, RZ, 0xc0, !PT ;  /* 0x0000400010ff7812 */ /* 0x000fe4000782c0ff */
[----:B0-----:R-:W-:-:S05]  /*1b280*/  @!P0 LEA R3, P2, R20, R3, 0x1 ;  /* 0x0000000314038211 */ /* 0x001fca00078408ff */
[----:B-1----:R-:W-:Y:S01]  /*1b290*/  @!P0 IMAD.X R2, RZ, RZ, R2, P2 ;  /* 0x000000ffff028224 */ /* 0x002fe200010e0602 */
[----:B------:R-:W-:-:S04]  /*1b2a0*/  LOP3.LUT P2, RZ, R16, 0x200, RZ, 0xc0, !PT ;  /* 0x0000020010ff7812 */ /* 0x000fc8000784c0ff */
[----:B------:R-:W-:-:S04]  /*1b2b0*/  @!P0 LOP3.LUT R3, R3, R2, RZ, 0x3c, !PT ;  /* 0x0000000203038212 */ /* 0x000fc800078e3cff */
[----:B------:R-:W-:-:S04]  /*1b2c0*/  @!P0 LOP3.LUT R2, R3, R2, RZ, 0x3c, !PT ;  /* 0x0000000203028212 */ /* 0x000fc800078e3cff */
[----:B------:R-:W-:-:S05]  /*1b2d0*/  @!P0 LOP3.LUT R3, R3, R2, RZ, 0x3c, !PT ;  /* 0x0000000203038212 */ /* 0x000fca00078e3cff */
[----:B------:R-:W-:Y:S01]  /*1b2e0*/  @!P0 LDGSTS.E.BYPASS.LTC128B.128 [R23+0x26c00], desc[UR42][R2.64], !P6 ;  /* 0x26c0000002178fae */ /* 0x000fe2000f101d6a */
[----:B------:R-:W-:-:S03]  /*1b2f0*/  LOP3.LUT P6, RZ, R16, 0x100000, RZ, 0xc0, !PT ;  /* 0x0010000010ff7812 */ /* 0x000fc600078cc0ff */
[----:B------:R-:W-:Y:S10]  /*1b300*/  @!P0 LDGSTS.E.BYPASS.LTC128B.128 [R23+0x28c00], desc[UR42][R2.64+0x80], !P2 ;  /* 0x28c0008002178fae */ /* 0x000ff4000d101d6a */
[----:B------:R-:W-:Y:S04]  /*1b310*/  @!P0 LDGSTS.E.BYPASS.LTC128B.128 [R23+0x2ac00], desc[UR42][R2.64+0x100], !P6 ;  /* 0x2ac0010002178fae */ /* 0x000fe8000f101d6a */
[----:B------:R-:W-:Y:S04]  /*1b320*/  @!P0 LDGSTS.E.BYPASS.LTC128B.128 [R23+0x2cc00], desc[UR42][R2.64+0x180], !P5 ;  /* 0x2cc0018002178fae */ /* 0x000fe8000e901d6a */
[----:B------:R-:W-:Y:S04]  /*1b330*/  @!P0 LDGSTS.E.BYPASS.LTC128B.128 [R23+0x2ec00], desc[UR42][R2.64+0x200], !P4 ;  /* 0x2ec0020002178fae */ /* 0x000fe8000e101d6a */
[----:B------:R-:W-:Y:S04]  /*1b340*/  @!P0 LDGSTS.E.BYPASS.LTC128B.128 [R23+0x30c00], desc[UR42][R2.64+0x280], !P3 ;  /* 0x30c0028002178fae */ /* 0x000fe8000d901d6a */
[----:B------:R-:W-:Y:S01]  /*1b350*/  @!P0 LDGSTS.E.BYPASS.LTC128B.128 [R23+0x32c00], desc[UR42][R2.64+0x300], P1 ;  /* 0x32c0030002178fae */ /* 0x000fe20008901d6a */
[----:B------:R-:W-:-:S13]  /*1b360*/  LOP3.LUT P1, RZ, R16, 0x80000, RZ, 0xc0, !PT ;  /* 0x0008000010ff7812 */ /* 0x000fda000782c0ff */
[----:B------:R0:W-:Y:S01]  /*1b370*/  @!P0 LDGSTS.E.BYPASS.LTC128B.128 [R23+0x34c00], desc[UR42][R2.64+0x380], P1 ;  /* 0x34c0038002178fae */ /* 0x0001e20008901d6a */
[----:B------:R-:W-:-:S13]  /*1b380*/  ISETP.GE.AND P0, PT, R9, R7, PT ;  /* 0x000000070900720c */ /* 0x000fda0003f06270 */
[----:B------:R-:W-:-:S05]  /*1b390*/  @!P0 LEA R9, P1, R20, R14, 0x1 ;  /* 0x0000000e14098211 */ /* 0x000fca00078208ff */
[----:B------:R-:W-:Y:S01]  /*1b3a0*/  @!P0 IMAD.X R10, RZ, RZ, R8, P1 ;  /* 0x000000ffff0a8224 */ /* 0x000fe200008e0608 */
[----:B------:R-:W-:Y:S01]  /*1b3b0*/  LOP3.LUT P1, RZ, R16, 0x400, RZ, 0xc0, !PT ;  /* 0x0000040010ff7812 */ /* 0x000fe2000782c0ff */
[----:B0-----:R-:W-:Y:S01]  /*1b3c0*/  @!P0 IMAD.MOV.U32 R2, RZ, RZ, R9 ;  /* 0x000000ffff028224 */ /* 0x001fe200078e0009 */
[----:B------:R-:W-:Y:S01]  /*1b3d0*/  @!P0 LOP3.LUT R8, R4, 0x40, RZ, 0xc0, !PT ;  /* 0x0000004004088812 */ /* 0x000fe200078ec0ff */
[----:B------:R-:W-:-:S03]  /*1b3e0*/  @!P0 IMAD.MOV.U32 R3, RZ, RZ, R10 ;  /* 0x000000ffff038224 */ /* 0x000fc600078e000a */
        /* <DEDUP_REMOVED lines=12> */
[----:B--23--:R0:W-:Y:S02]  /*1b4b0*/  @!P0 LDGSTS.E.BYPASS.LTC128B.128 [R23+0x35400], desc[UR42][R2.64+0x380], P1 ;  /* 0x3540038002178fae */ /* 0x00c1e40008901d6a */
.L_x_1588:
[----:B0-----:R-:W2:Y:S01]  /*1b4c0*/  LDL.LU R2, [R1+0x2c] ;  /* 0x00002c0001027983 */ /* 0x001ea20000300800 */
[----:B------:R-:W-:Y:S01]  /*1b4d0*/  BSSY B0, `(.L_x_1464) ;  /* 0x0000019000007945 */ /* 0x000fe20003800000 */
[----:B--2---:R-:W-:-:S13]  /*1b4e0*/  ISETP.GE.AND P0, PT, R2, R7, PT ;  /* 0x000000070200720c */ /* 0x004fda0003f06270 */
[----:B------:R-:W-:Y:S05]  /*1b4f0*/  @P0 BRA `(.L_x_1465) ;  /* 0x0000000000580947 */ /* 0x000fea0003800000 */
[----:B------:R-:W-:Y:S02]  /*1b500*/  LOP3.LUT R4, R4, 0x40, RZ, 0xc0, !PT ;  /* 0x0000004004047812 */ /* 0x000fe400078ec0ff */
[----:B------:R-:W-:Y:S02]  /*1b510*/  LOP3.LUT P6, RZ, R16, 0x400, RZ, 0xc0, !PT ;  /* 0x0000040010ff7812 */ /* 0x000fe400078cc0ff */
[----:B------:R-:W-:Y:S02]  /*1b520*/  LEA R2, P0, R20, R0, 0x1 ;  /* 0x0000000014027211 */ /* 0x000fe400078008ff */
[C---:B------:R-:W-:Y:S02]  /*1b530*/  LOP3.LUT P2, RZ, R16.reuse, 0x200, RZ, 0xc0, !PT ;  /* 0x0000020010ff7812 */ /* 0x040fe4000784c0ff */
[----:B------:R-:W-:Y:S01]  /*1b540*/  LOP3.LUT P1, RZ, R16, 0x100, RZ, 0xc0, !PT ;  /* 0x0000010010ff7812 */ /* 0x000fe2000782c0ff */
[----:B------:R-:W-:Y:S01]  /*1b550*/  IMAD.X R3, RZ, RZ, R6, P0 ;  /* 0x000000ffff037224 */ /* 0x000fe200000e0606 */
[----:B------:R-:W-:-:S02]  /*1b560*/  SHF.R.U32.HI R4, RZ, 0x2, R4 ;  /* 0x00000002ff047819 */ /* 0x000fc40000011604 */
[----:B------:R-:W-:Y:S02]  /*1b570*/  LOP3.LUT R5, R5, 0x80, RZ, 0xc0, !PT ;  /* 0x0000008005057812 */ /* 0x000fe400078ec0ff */
[----:B------:R-:W-:Y:S01]  /*1b580*/  ISETP.NE.U32.AND P0, PT, R4, RZ, PT ;  /* 0x000000ff0400720c */ /* 0x000fe20003f05070 */
        /* <DEDUP_REMOVED lines=13> */
.L_x_1465:
[----:B------:R-:W-:Y:S05]  /*1b660*/  BSYNC B0 ;  /* 0x0000000000007941 */ /* 0x000fea0003800000 */
.L_x_1464:
[----:B------:R-:W-:Y:S01]  /*1b670*/  NOP ;  /* 0x0000000000007918 */ /* 0x000fe20000000000 */
[----:B------:R-:W-:-:S13]  /*1b680*/  PLOP3.LUT P0, PT, PT, PT, PT, 0x80, 0x0 ;  /* 0x000000000000781c */ /* 0x000fda0003f0f070 */
.L_x_1466:
        /* <DEDUP_REMOVED lines=18> */
.L_x_1589:
[----:B------:R-:W-:Y:S05]  /*1b7b0*/  BSYNC B0 ;  /* 0x0000000000007941 */ /* 0x000fea0003800000 */
.L_x_1467:
[----:B------:R-:W-:-:S05]  /*1b7c0*/  IMAD.U32 R2, RZ, RZ, UR38 ;  /* 0x00000026ff027e24 */ /* 0x000fca000f8e00ff */
[----:B------:R-:W-:-:S13]  /*1b7d0*/  ISETP.NE.AND P0, PT, R2, 0x3, PT ;  /* 0x000000030200780c */ /* 0x000fda0003f05270 */
[----:B------:R-:W-:Y:S05]  /*1b7e0*/  @!P0 BRA `(.L_x_1469) ;  /* 0x0000000000048947 */ /* 0x000fea0003800000 */
[----:B------:R-:W-:Y:S01]  /*1b7f0*/  BPT.TRAP 0x1 ;  /* 0x000000040000795c */ /* 0x000fe20000300000 */
.L_x_1469:
[----:B0-----:R-:W-:Y:S01]  /*1b800*/  SHF.L.U32 R0, R28, 0x1f, RZ ;  /* 0x0000001f1c007819 */ /* 0x001fe200000006ff */
[----:B------:R-:W-:Y:S03]  /*1b810*/  BSSY B0, `(.L_x_1470) ;  /* 0x0000003000007945 */ /* 0x000fe60003800000 */
[----:B------:R-:W0:Y:S02]  /*1b820*/  SYNCS.PHASECHK.TRANS64.TRYWAIT P0, [R26+URZ+0x38860], R0 ;  /* 0x038860001a0075a7 */ /* 0x000e24000800017f */
[----:B0-----:R-:W-:Y:S05]  /*1b830*/  @!P0 BRA `(.L_x_1471) ;  /* 0x0000004c00808947 */ /* 0x001fea0003800000 */
.L_x_1590:
[----:B------:R-:W-:Y:S05]  /*1b840*/  BSYNC B0 ;  /* 0x0000000000007941 */ /* 0x000fea0003800000 */
.L_x_1470:
[----:B------:R-:W0:Y:S01]  /*1b850*/  LDL.LU R3, [R1+0x38] ;  /* 0x0000380001037983 */ /* 0x000e220000300800 */
[----:B------:R-:W-:Y:S01]  /*1b860*/  ULDC.64 UR4, c[0x0][0x328] ;  /* 0x0000ca0000047ab9 */ /* 0x000fe20000000a00 */
[----:B------:R-:W-:Y:S02]  /*1b870*/  ULDC.64 UR6, c[0x0][0x318] ;  /* 0x0000c60000067ab9 */ /* 0x000fe40000000a00 */
[----:B------:R-:W2:Y:S04]  /*1b880*/  LDL.LU R2, [R1+0x8] ;  /* 0x0000080001027983 */ /* 0x000ea80000300800 */
[----:B------:R-:W3:Y:S04]  /*1b890*/  LDL.LU R5, [R1+0x3c] ;  /* 0x00003c0001057983 */ /* 0x000ee80000300800 */
[----:B------:R-:W4:Y:S01]  /*1b8a0*/  LDL.LU R4, [R1+0x4] ;  /* 0x0000040001047983 */ /* 0x000f220000300800 */
[----:B0-----:R-:W-:-:S04]  /*1b8b0*/  IMAD R0, R3, UR4, RZ ;  /* 0x0000000403007c24 */ /* 0x001fc8000f8e02ff */
[C---:B--2---:R-:W-:Y:S02]  /*1b8c0*/  IMAD R0, R2.reuse, UR5, R0 ;  /* 0x0000000502007c24 */ /* 0x044fe4000f8e0200 */
[----:B------:R-:W-:Y:S01]  /*1b8d0*/  IMAD.WIDE.U32 R2, R2, UR4, RZ ;  /* 0x0000000402027c25 */ /* 0x000fe2000f8e00ff */
[----:B------:R-:W-:-:S03]  /*1b8e0*/  ULDC.64 UR4, c[0x0][0x338] ;  /* 0x0000ce0000047ab9 */ /* 0x000fc60000000a00 */
[----:B------:R-:W-:Y:S02]  /*1b8f0*/  IMAD.IADD R3, R3, 0x1, R0 ;  /* 0x0000000103037824 */ /* 0x000fe400078e0200 */
[----:B---3--:R-:W-:Y:S02]  /*1b900*/  IMAD R0, R5, UR4, RZ ;  /* 0x0000000405007c24 */ /* 0x008fe4000f8e02ff */
[----:B----4-:R-:W-:-:S04]  /*1b910*/  IMAD.WIDE.U32 R2, R4, UR4, R2 ;  /* 0x0000000404027c25 */ /* 0x010fc8000f8e0002 */
        /* <DEDUP_REMOVED lines=96> */
.L_x_1600:
        /* <DEDUP_REMOVED lines=34> */
.L_x_1473:
        /* <DEDUP_REMOVED lines=11> */
.L_x_1474:
        /* <DEDUP_REMOVED lines=11> */
.L_x_1489:
        /* <DEDUP_REMOVED lines=32> */
[----:B------:R-:W-:Y:S02]  /*1c4a0*/  ISETP.NE.AND P1, PT, R10, 0x3, PT ;  /* 0x000000030a00780c */ /* 0x000fe40003f25270 */
[----:B------:R-:W-:Y:S01]  /*1c4b0*/  SEL R2, RZ, 0x1, P0 ;  /* 0x00000001ff027807 */ /* 0x000fe20000000000 */
[----:B------:R-:W-:Y:S05]  /*1c4c0*/  YIELD ;  /* 0x0000000000007946 */ /* 0x000fea0003800000 */
[----:B------:R-:W-:Y:S01]  /*1c4d0*/  LOP3.LUT R28, R28, R2, RZ, 0x3c, !PT ;  /* 0x000000021c1c7212 */ /* 0x000fe200078e3cff */
[----:B------:R-:W-:Y:S01]  /*1c4e0*/  IMAD.MOV.U32 R2, RZ, RZ, R7 ;  /* 0x000000ffff027224 */ /* 0x000fe200078e0007 */
[----:B------:R-:W-:Y:S01]  /*1c4f0*/  SEL R22, R22, RZ, P0 ;  /* 0x000000ff16167207 */ /* 0x000fe20000000000 */
[----:B------:R-:W-:-:S03]  /*1c500*/  VIADD R7, R7, 0xffffffff ;  /* 0xffffffff07077836 */ /* 0x000fc60000000000 */
[----:B------:R-:W-:Y:S01]  /*1c510*/  ISETP.GT.AND P3, PT, R2, R33, PT ;  /* 0x000000210200720c */ /* 0x000fe20003f64270 */
[----:B0-----:R-:W-:-:S12]  /*1c520*/  @!P1 BRA `(.L_x_1477) ;  /* 0x0000000000049947 */ /* 0x001fd80003800000 */
[----:B------:R-:W-:Y:S01]  /*1c530*/  BPT.TRAP 0x1 ;  /* 0x000000040000795c */ /* 0x000fe20000300000 */
.L_x_1477:
[----:B------:R-:W-:Y:S01]  /*1c540*/  IMAD R6, R22, 0x8, R18 ;  /* 0x0000000816067824 */ /* 0x000fe200078e0212 */
[----:B------:R-:W-:Y:S01]  /*1c550*/  SHF.L.U32 R25, R28, 0x1f, RZ ;  /* 0x0000001f1c197819 */ /* 0x000fe200000006ff */
[----:B------:R-:W-:Y:S01]  /*1c560*/  BSSY B1, `(.L_x_1478) ;  /* 0x0000004000017945 */ /* 0x000fe20003800000 */
[----:B------:R-:W-:Y:S02]  /*1c570*/  SHF.R.S32.HI R9, RZ, 0x1f, R5 ;  /* 0x0000001fff097819 */ /* 0x000fe40000011405 */
[----:B------:R-:W0:Y:S02]  /*1c580*/  SYNCS.PHASECHK.TRANS64.TRYWAIT P0, [R6+URZ+0x38840], R25 ;  /* 0x03884019060075a7 */ /* 0x000e24000800017f */
[----:B0-----:R-:W-:Y:S05]  /*1c590*/  @!P0 BRA `(.L_x_1479) ;  /* 0x0000004800648947 */ /* 0x001fea0003800000 */
.L_x_1601:
[----:B------:R-:W-:Y:S05]  /*1c5a0*/  BSYNC B1 ;  /* 0x0000000000017941 */ /* 0x000fea0003800000 */
.L_x_1478:
        /* <DEDUP_REMOVED lines=40> */
.L_x_1611:
        /* <DEDUP_REMOVED lines=8> */
.L_x_1481:
        /* <DEDUP_REMOVED lines=11> */
.L_x_1482:
[----:B------:R2:W-:Y:S01]  /*1c960*/  SYNCS.ARRIVE.TRANS64.A1T0 RZ, [R6+URZ+0x38830], RZ ;  /* 0x038830ff06ff79a7 */ /* 0x0005e2000810003f */
[----:B------:R-:W-:Y:S05]  /*1c970*/  @!P2 BRA `(.L_x_1483) ;  /* 0x000000000004a947 */ /* 0x000fea0003800000 */
[----:B------:R-:W-:Y:S01]  /*1c980*/  BPT.TRAP 0x1 ;  /* 0x000000040000795c */ /* 0x000fe20000300000 */
.L_x_1483:
[----:B------:R-:W3:Y:S01]  /*1c990*/  SYNCS.PHASECHK.TRANS64.TRYWAIT P0, [R6+URZ+0x38860], R25 ;  /* 0x03886019060075a7 */ /* 0x000ee2000800017f */
[----:B------:R-:W-:Y:S04]  /*1c9a0*/  BSSY B1, `(.L_x_1484) ;  /* 0x0000002000017945 */ /* 0x000fe80003800000 */
[----:B---3--:R-:W-:Y:S05]  /*1c9b0*/  @!P0 BRA `(.L_x_1485) ;  /* 0x00000048008c8947 */ /* 0x008fea0003800000 */
.L_x_1612:
[----:B------:R-:W-:Y:S05]  /*1c9c0*/  BSYNC B1 ;  /* 0x0000000000017941 */ /* 0x000fea0003800000 */
.L_x_1484:
        /* <DEDUP_REMOVED lines=8> */
[----:B------:R-:W-:Y:S02]  /*1ca50*/  IMAD R21, R22, 0x7000, R8 ;  /* 0x0000700016157824 */ /* 0x000fe400078e0208 */
        /* <DEDUP_REMOVED lines=12> */
[----:B------:R-:W4:Y:S01]  /*1cb20*/  SHFL.IDX PT, R2, R9, RZ, 0x181f ;  /* 0x00181fff09027589 */ /* 0x000f2200000e0000 */
[C---:B------:R-:W-:Y:S01]  /*1cb30*/  LOP3.LUT P1, RZ, R16.reuse, 0x80, RZ, 0xc0, !PT ;  /* 0x0000008010ff7812 */ /* 0x040fe2000782c0ff */
[----:B------:R-:W-:Y:S01]  /*1cb40*/  IMAD R21, R21, 0x2, R18 ;  /* 0x0000000215157824 */ /* 0x000fe200078e0212 */
[C---:B------:R-:W-:Y:S01]  /*1cb50*/  LOP3.LUT P2, RZ, R16.reuse, 0x40, RZ, 0xc0, !PT ;  /* 0x0000004010ff7812 */ /* 0x040fe2000784c0ff */
[----:B------:R-:W5:Y:S01]  /*1cb60*/  SHFL.IDX PT, R3, R10, RZ, 0x181f ;  /* 0x00181fff0a037589 */ /* 0x000f6200000e0000 */
[----:B------:R-:W-:-:S03]  /*1cb70*/  LOP3.LUT R16, R16, 0xfff7ffff, RZ, 0xc0, !PT ;  /* 0xfff7ffff10107812 */ /* 0x000fc600078ec0ff */
[----:B------:R-:W0:Y:S01]  /*1cb80*/  SHFL.IDX PT, R14, R9, 0x1, 0x181f ;  /* 0x00381f00090e7f89 */ /* 0x000e2200000e0000 */
[----:B------:R-:W-:-:S03]  /*1cb90*/  @P3 LOP3.LUT R16, R16, 0x80000, RZ, 0xfc, !PT ;  /* 0x0008000010103812 */ /* 0x000fc600078efcff */
[----:B------:R-:W1:Y:S01]  /*1cba0*/  SHFL.IDX PT, R5, R10, 0x1, 0x181f ;  /* 0x00381f000a057f89 */ /* 0x000e6200000e0000 */
[C---:B------:R-:W-:Y:S02]  /*1cbb0*/  LOP3.LUT P3, RZ, R16.reuse, 0x20, RZ, 0xc0, !PT ;  /* 0x0000002010ff7812 */ /* 0x040fe4000786c0ff */
[C---:B------:R-:W-:Y:S01]  /*1cbc0*/  LOP3.LUT P6, RZ, R16.reuse, 0x10, RZ, 0xc0, !PT ;  /* 0x0000001010ff7812 */ /* 0x040fe200078cc0ff */
[----:B------:R-:W-:Y:S01]  /*1cbd0*/  SHFL.IDX PT, R8, R10, 0x2, 0x181f ;  /* 0x00581f000a087f89 */ /* 0x000fe200000e0000 */
[----:B------:R-:W-:-:S03]  /*1cbe0*/  LOP3.LUT R16, R16, 0xffdfffff, RZ, 0xc0, !PT ;  /* 0xffdfffff10107812 */ /* 0x000fc600078ec0ff */
[----:B------:R-:W-:Y:S01]  /*1cbf0*/  SHFL.IDX PT, R10, R10, 0x3, 0x181f ;  /* 0x00781f000a0a7f89 */ /* 0x000fe200000e0000 */
[----:B----4-:R-:W-:-:S05]  /*1cc00*/  IADD3 R2, P0, R2, R0, RZ ;  /* 0x0000000002027210 */ /* 0x010fca0007f1e0ff */
[----:B------:R-:W-:Y:S01]  /*1cc10*/  @P3 LOP3.LUT R16, R16, 0x200000, RZ, 0xfc, !PT ;  /* 0x0020000010103812 */ /* 0x000fe200078efcff */
[----:B-----5:R-:W-:Y:S01]  /*1cc20*/  IMAD.X R3, RZ, RZ, R3, P0 ;  /* 0x000000ffff037224 */ /* 0x020fe200000e0603 */
[----:B------:R-:W-:-:S04]  /*1cc30*/  ISETP.NE.U32.AND P0, PT, R32, RZ, PT ;  /* 0x000000ff2000720c */ /* 0x000fc80003f05070 */
[----:B------:R-:W-:Y:S01]  /*1cc40*/  LDGSTS.E.BYPASS.LTC128B.128 [R21+0x400], desc[UR42][R2.64], !P1 ;  /* 0x0040000002157fae */ /* 0x000fe2000c901d6a */
[----:B------:R-:W-:-:S03]  /*1cc50*/  ISETP.NE.U32.AND P1, PT, R31, RZ, PT ;  /* 0x000000ff1f00720c */ /* 0x000fc60003f25070 */
[----:B------:R-:W-:Y:S01]  /*1cc60*/  LDGSTS.E.BYPASS.LTC128B.128 [R21+0x2400], desc[UR42][R2.64+0x80], !P2 ;  /* 0x0240008002157fae */ /* 0x000fe2000d101d6a */
[----:B0-----:R-:W-:-:S03]  /*1cc70*/  IADD3 R4, P2, R14, R0, RZ ;  /* 0x000000000e047210 */ /* 0x001fc60007f5e0ff */
[----:B------:R-:W-:Y:S01]  /*1cc80*/  LDGSTS.E.BYPASS.LTC128B.128 [R21+0x4400], desc[UR42][R2.64+0x100], !P3 ;  /* 0x0440010002157fae */ /* 0x000fe2000d901d6a */
[C---:B------:R-:W-:Y:S01]  /*1cc90*/  LOP3.LUT P3, RZ, R16.reuse, 0x80, RZ, 0xc0, !PT ;  /* 0x0000008010ff7812 */ /* 0x040fe2000786c0ff */
[----:B-1----:R-:W-:Y:S01]  /*1cca0*/  IMAD.X R5, RZ, RZ, R5, P2 ;  /* 0x000000ffff057224 */ /* 0x002fe200010e0605 */
        /* <DEDUP_REMOVED lines=33> */
.L_x_1622:
        /* <DEDUP_REMOVED lines=25> */
.L_x_1487:
        /* <DEDUP_REMOVED lines=11> */
.L_x_1488:
[----:B------:R1:W-:Y:S01]  /*1d100*/  SYNCS.ARRIVE.TRANS64.A1T0 RZ, [R6+URZ+0x38850], RZ ;  /* 0x038850ff06ff79a7 */ /* 0x0003e2000810003f */
[----:B------:R-:W-:Y:S05]  /*1d110*/  @P3 BRA `(.L_x_1489) ;  /* 0xfffffff000603947 */ /* 0x000fea000383ffff */
.L_x_1476:
[----:B------:R-:W-:Y:S05]  /*1d120*/  BSYNC B0 ;  /* 0x0000000000007941 */ /* 0x000fea0003800000 */
.L_x_1475:
        /* <DEDUP_REMOVED lines=21> */
.L_x_1491:
[----:B------:R-:W-:Y:S05]  /*1d280*/  BSYNC B0 ;  /* 0x0000000000007941 */ /* 0x000fea0003800000 */
.L_x_1490:
[----:B------:R-:W-:-:S07]  /*1d290*/  SEL R22, R22, RZ, P0 ;  /* 0x000000ff16167207 */ /* 0x000fce0000000000 */
.L_x_1444:
[----:B------:R-:W-:Y:S05]  /*1d2a0*/  BSYNC B7 ;  /* 0x0000000000077941 */ /* 0x000fea0003800000 */
.L_x_1442:
        /* <DEDUP_REMOVED lines=8> */
[----:B---3--:R3:W4:Y:S01]  /*1d330*/  LDS.128 R24, [R18+0x388d0] ;  /* 0x0388d00012187984 */ /* 0x0087220000000c00 */
[----:B------:R-:W-:Y:S06]  /*1d340*/  BAR.ARV 0x4, 0x180 ;  /* 0x0106000000007b1d */ /* 0x000fec0000002000 */
[----:B------:R-:W-:Y:S05]  /*1d350*/  BRA `(.L_x_1493) ;  /* 0x0000000800d07947 */ /* 0x000fea0003800000 */
.L_x_1492:
        /* <DEDUP_REMOVED lines=43> */
.L_x_1632:
[----:B------:R-:W-:Y:S02]  /*1d610*/  ULDC UR4, c[0x0][0xd38] ;  /* 0x00034e0000047ab9 */ /* 0x000fe40000000800 */
[----:B------:R-:W-:-:S04]  /*1d620*/  IMAD.U32 R2, RZ, RZ, UR4 ;  /* 0x00000004ff027e24 */ /* 0x000fc8000f8e00ff */
[----:B-1----:R-:W-:-:S04]  /*1d630*/  IMAD R5, R14, R2, RZ ;  /* 0x000000020e057224 */ /* 0x002fc800078e02ff */
[----:B------:R-:W-:-:S05]  /*1d640*/  IMAD.IADD R6, R6, 0x1, R5 ;  /* 0x0000000106067824 */ /* 0x000fca00078e0205 */
[----:B------:R-:W-:-:S13]  /*1d650*/  ISETP.GT.AND P6, PT, R6, R0, PT ;  /* 0x000000000600720c */ /* 0x000fda0003fc4270 */
[----:B------:R-:W-:Y:S05]  /*1d660*/  @P6 BRA `(.L_x_1495) ;  /* 0x0000000000a46947 */ /* 0x000fea0003800000 */
.L_x_1498:
        /* <DEDUP_REMOVED lines=35> */
.L_x_1640:
[----:B------:R-:W-:Y:S02]  /*1d8a0*/  ULDC UR4, c[0x0][0xd38] ;  /* 0x00034e0000047ab9 */ /* 0x000fe40000000800 */
[----:B------:R-:W-:-:S04]  /*1d8b0*/  IMAD.U32 R2, RZ, RZ, UR4 ;  /* 0x00000004ff027e24 */ /* 0x000fc8000f8e00ff */
[----:B-1----:R-:W-:-:S04]  /*1d8c0*/  IMAD R5, R14, R2, RZ ;  /* 0x000000020e057224 */ /* 0x002fc800078e02ff */
[----:B------:R-:W-:-:S05]  /*1d8d0*/  IMAD.IADD R6, R5, 0x1, R6 ;  /* 0x0000000105067824 */ /* 0x000fca00078e0206 */
[----:B------:R-:W-:-:S13]  /*1d8e0*/  ISETP.GT.AND P6, PT, R6, R0, PT ;  /* 0x000000000600720c */ /* 0x000fda0003fc4270 */
[----:B------:R-:W-:Y:S05]  /*1d8f0*/  @!P6 BRA `(.L_x_1498) ;  /* 0xfffffffc005ce947 */ /* 0x000fea000383ffff */
.L_x_1495:
        /* <DEDUP_REMOVED lines=9> */
.L_x_1645:
[----:B------:R-:W-:-:S13]  /*1d990*/  ISETP.NE.AND P0, PT, R8, RZ, PT ;  /* 0x000000ff0800720c */ /* 0x000fda0003f05270 */
[----:B------:R-:W-:Y:S05]  /*1d9a0*/  @!P0 BRA `(.L_x_1500) ;  /* 0x0000000000108947 */ /* 0x000fea0003800000 */
[----:B------:R-:W-:Y:S01]  /*1d9b0*/  UMOV UR4, 0xffffffff ;  /* 0xffffffff00047882 */ /* 0x000fe20000000000 */
[----:B------:R-:W-:Y:S02]  /*1d9c0*/  VIADD R12, R5, 0xffffffff ;  /* 0xffffffff050c7836 */ /* 0x000fe40000000000 */
[----:B------:R-:W-:Y:S05]  /*1d9d0*/  BRA.DIV UR4, `(.L_x_1501) ;  /* 0x0000004a04c47947 */ /* 0x000fea000b800000 */
[----:B------:R4:W0:Y:S02]  /*1d9e0*/  SHFL.IDX PT, R24, R3, R12, 0x1f ;  /* 0x00001f0c03187589 */ /* 0x00082400000e0000 */
.L_x_1500:
        /* <DEDUP_REMOVED lines=58> */
.L_x_1496:
[----:B------:R-:W-:Y:S01]  /*1dd90*/  UMOV UR4, URZ ;  /* 0x0000003f00047c82 */ /* 0x000fe20008000000 */
[----:B------:R-:W-:Y:S01]  /*1dda0*/  UMOV UR5, URZ ;  /* 0x0000003f00057c82 */ /* 0x000fe20008000000 */
[----:B------:R-:W-:Y:S01]  /*1ddb0*/  ULDC UR6, c[0x0][0xd3c] ;  /* 0x00034f0000067ab9 */ /* 0x000fe20000000800 */
[----:B------:R-:W-:Y:S02]  /*1ddc0*/  IMAD.MOV.U32 R24, RZ, RZ, R0 ;  /* 0x000000ffff187224 */ /* 0x000fe400078e0000 */
[----:B------:R-:W-:Y:S02]  /*1ddd0*/  IMAD.U32 R25, RZ, RZ, UR4 ;  /* 0x00000004ff197e24 */ /* 0x000fe4000f8e00ff */
[----:B------:R-:W-:Y:S02]  /*1dde0*/  IMAD.U32 R26, RZ, RZ, UR5 ;  /* 0x00000005ff1a7e24 */ /* 0x000fe4000f8e00ff */
[----:B------:R-:W-:-:S07]  /*1ddf0*/  IMAD.U32 R27, RZ, RZ, UR6 ;  /* 0x00000006ff1b7e24 */ /* 0x000fce000f8e00ff */
.L_x_1502:
        /* <DEDUP_REMOVED lines=10> */
.L_x_1493:
[----:B------:R-:W-:Y:S02]  /*1dea0*/  ULDC UR4, c[0x0][0xd3c] ;  /* 0x00034f0000047ab9 */ /* 0x000fe40000000800 */
[----:B----4-:R-:W-:-:S13]  /*1deb0*/  ISETP.GE.AND P0, PT, R27, UR4, PT ;  /* 0x000000041b007c0c */ /* 0x010fda000bf06270 */
[----:B------:R-:W-:Y:S05]  /*1dec0*/  @!P0 BRA `(.L_x_1503) ;  /* 0xffffff8800488947 */ /* 0x000fea000383ffff */
[----:B------:R-:W-:Y:S05]  /*1ded0*/  BSYNC B8 ;  /* 0x0000000000087941 */ /* 0x000fea0003800000 */
.L_x_1388:
        /* <DEDUP_REMOVED lines=12> */
.L_x_1648:
[----:B------:R-:W-:Y:S05]  /*1dfa0*/  BSYNC B0 ;  /* 0x0000000000007941 */ /* 0x000fea0003800000 */
.L_x_1504:
[----:B------:R-:W-:-:S03]  /*1dfb0*/  UMOV UR4, 0xffffffff ;  /* 0xffffffff00047882 */ /* 0x000fc60000000000 */
[----:B------:R-:W-:Y:S05]  /*1dfc0*/  BRA.DIV UR4, `(.L_x_1506) ;  /* 0x0000004604847947 */ /* 0x000fea000b800000 */
[----:B-1----:R-:W1:Y:S02]  /*1dfd0*/  S2R R0, SR_TID.X ;  /* 0x0000000000007919 */ /* 0x002e640000002100 */
[----:B-1----:R-:W-:-:S04]  /*1dfe0*/  SHF.R.U32.HI R0, RZ, 0x5, R0 ;  /* 0x00000005ff007819 */ /* 0x002fc80000011600 */
[----:B------:R-:W-:-:S05]  /*1dff0*/  LOP3.LUT R0, R0, 0x3, RZ, 0xc0, !PT ;  /* 0x0000000300007812 */ /* 0x000fca00078ec0ff */
[----:B------:R1:W4:Y:S02]  /*1e000*/  SHFL.IDX PT, R14, R0, RZ, 0x1f ;  /* 0x00001fff000e7589 */ /* 0x00032400000e0000 */
.L_x_1651:
[----:B----4-:R-:W-:-:S13]  /*1e010*/  ISETP.NE.AND P0, PT, R14, RZ, PT ;  /* 0x000000ff0e00720c */ /* 0x010fda0003f05270 */
[----:B------:R-:W-:Y:S05]  /*1e020*/  @P0 BRA `(.L_x_1250) ;  /* 0x0000000000880947 */ /* 0x000fea0003800000 */
[----:B------:R-:W-:-:S03]  /*1e030*/  UMOV UR4, 0xffffffff ;  /* 0xffffffff00047882 */ /* 0x000fc60000000000 */
[----:B------:R-:W-:Y:S05]  /*1e040*/  BRA.DIV UR4, `(.L_x_1507) ;  /* 0x0000004604987947 */ /* 0x000fea000b800000 */
[----:B------:R-:W-:-:S13]  /*1e050*/  ELECT P6, URZ, PT ;  /* 0x00000000003f782f */ /* 0x000fda00038c0000 */
.L_x_1654:
[----:B------:R-:W-:Y:S05]  /*1e060*/  @!P6 BRA `(.L_x_1250) ;  /* 0x000000000078e947 */ /* 0x000fea0003800000 */
[----:B------:R-:W-:-:S06]  /*1e070*/  ULOP3.LUT UR4, UR36, 0x2, URZ, 0xfc, !UPT ;  /* 0x0000000224047892 */ /* 0x000fcc000f8efc3f */
[----:B-1----:R-:W-:-:S05]  /*1e080*/  IMAD.U32 R0, RZ, RZ, UR4 ;  /* 0x00000004ff007e24 */ /* 0x002fca000f8e00ff */
[----:B------:R-:W-:-:S13]  /*1e090*/  ISETP.NE.AND P0, PT, R0, 0x3, PT ;  /* 0x000000030000780c */ /* 0x000fda0003f05270 */
[----:B------:R-:W-:Y:S05]  /*1e0a0*/  @!P0 BRA `(.L_x_1508) ;  /* 0x0000000000048947 */ /* 0x000fea0003800000 */
[----:B------:R-:W-:Y:S01]  /*1e0b0*/  BPT.TRAP 0x1 ;  /* 0x000000040000795c */ /* 0x000fe20000300000 */
.L_x_1508:
[----:B------:R-:W-:Y:S01]  /*1e0c0*/  IMAD R5, R22, 0x8, R7 ;  /* 0x0000000816057824 */ /* 0x000fe200078e0207 */
[----:B------:R-:W-:Y:S01]  /*1e0d0*/  SHF.L.U32 R0, R28, 0x1f, RZ ;  /* 0x0000001f1c007819 */ /* 0x000fe200000006ff */
[----:B------:R-:W-:-:S03]  /*1e0e0*/  VIADD R22, R22, 0x1 ;  /* 0x0000000116167836 */ /* 0x000fc60000000000 */
[----:B------:R-:W1:Y:S02]  /*1e0f0*/  SYNCS.PHASECHK.TRANS64.TRYWAIT P1, [R5+URZ+0x38840], R0 ;  /* 0x03884000050075a7 */ /* 0x000e64000802017f */
[----:B------:R-:W-:-:S04]  /*1e100*/  ISETP.NE.AND P2, PT, R22, 0x2, PT ;  /* 0x000000021600780c */ /* 0x000fc80003f45270 */
[----:B------:R-:W-:Y:S01]  /*1e110*/  SEL R3, RZ, 0x1, P2 ;  /* 0x00000001ff037807 */ /* 0x000fe20001000000 */
[----:B-1----:R-:W-:Y:S08]  /*1e120*/  @!P1 BRA `(.L_x_1509) ;  /* 0x0000004400809947 */ /* 0x002ff00003800000 */
.L_x_1655:
[----:B------:R-:W-:Y:S02]  /*1e130*/  SEL R22, R22, RZ, P2 ;  /* 0x000000ff16167207 */ /* 0x000fe40001000000 */
[----:B------:R-:W-:Y:S01]  /*1e140*/  LOP3.LUT R2, R28, R3, RZ, 0x3c, !PT ;  /* 0x000000031c027212 */ /* 0x000fe200078e3cff */
[----:B------:R-:W-:Y:S06]  /*1e150*/  @!P0 BRA `(.L_x_1510) ;  /* 0x0000000000048947 */ /* 0x000fec0003800000 */
[----:B------:R-:W-:Y:S01]  /*1e160*/  BPT.TRAP 0x1 ;  /* 0x000000040000795c */ /* 0x000fe20000300000 */
.L_x_1510:
[----:B------:R-:W-:Y:S01]  /*1e170*/  IMAD R3, R22, 0x8, R7 ;  /* 0x0000000816037824 */ /* 0x000fe200078e0207 */
[----:B------:R-:W-:-:S04]  /*1e180*/  SHF.L.U32 R2, R2, 0x1f, RZ ;  /* 0x0000001f02027819 */ /* 0x000fc800000006ff */
[----:B------:R-:W4:Y:S02]  /*1e190*/  SYNCS.PHASECHK.TRANS64.TRYWAIT P1, [R3+URZ+0x38840], R2 ;  /* 0x03884002030075a7 */ /* 0x000f24000802017f */
[----:B----4-:R-:W-:Y:S05]  /*1e1a0*/  @!P1 BRA `(.L_x_1511) ;  /* 0x0000004400749947 */ /* 0x010fea0003800000 */
.L_x_1656:
[----:B------:R-:W-:Y:S05]  /*1e1b0*/  @!P0 BRA `(.L_x_1512) ;  /* 0x0000000000048947 */ /* 0x000fea0003800000 */
[----:B------:R-:W-:Y:S01]  /*1e1c0*/  BPT.TRAP 0x1 ;  /* 0x000000040000795c */ /* 0x000fe20000300000 */
.L_x_1512:
[----:B------:R-:W5:Y:S02]  /*1e1d0*/  SYNCS.PHASECHK.TRANS64.TRYWAIT P1, [R5+URZ+0x38860], R0 ;  /* 0x03886000050075a7 */ /* 0x000f64000802017f */
[----:B-----5:R-:W-:Y:S05]  /*1e1e0*/  @!P1 BRA `(.L_x_1513) ;  /* 0x0000004400789947 */ /* 0x020fea0003800000 */
.L_x_1657:
[----:B------:R-:W-:Y:S05]  /*1e1f0*/  @!P0 BRA `(.L_x_1514) ;  /* 0x0000000000048947 */ /* 0x000fea0003800000 */
[----:B------:R-:W-:Y:S01]  /*1e200*/  BPT.TRAP 0x1 ;  /* 0x000000040000795c */ /* 0x000fe20000300000 */
.L_x_1514:
[----:B------:R0:W0:Y:S02]  /*1e210*/  SYNCS.PHASECHK.TRANS64.TRYWAIT P0, [R3+URZ+0x38860], R2 ;  /* 0x03886002030075a7 */ /* 0x000024000800017f */
[----:B0-----:R-:W-:Y:S05]  /*1e220*/  @!P0 NANOSLEEP.SYNCS 0x989680 ;  /* 0x009896800000895d */ /* 0x001fea0003900000 */
[----:B------:R-:W0:Y:S02]  /*1e230*/  @!P0 SYNCS.PHASECHK.TRANS64 P0, [R3+URZ+0x38860], R2 ;  /* 0x03886002030085a7 */ /* 0x000e24000800007f */
[----:B0-----:R-:W-:Y:S05]  /*1e240*/  @!P0 BRA `(.L_x_1514) ;  /* 0xfffffffc00f08947 */ /* 0x001fea000383ffff */
.L_x_1250:
[----:B------:R-:W-:Y:S05]  /*1e250*/  BSYNC B9 ;  /* 0x0000000000097941 */ /* 0x000fea0003800000 */
.L_x_1247:
[----:B------:R-:W-:Y:S05]  /*1e260*/  EXIT ;  /* 0x000000000000794d */ /* 0x000fea0003800000 */
.L_x_1268:
[----:B0-----:R0:W1:Y:S02]  /*1e270*/  SYNCS.PHASECHK.TRANS64.TRYWAIT P4, [R58+URZ+0x38890], R65 ;  /* 0x038890413a0075a7 */ /* 0x001064000808017f */
[----:B-1----:R-:W-:Y:S05]  /*1e280*/  @!P4 NANOSLEEP.SYNCS 0x989680 ;  /* 0x009896800000c95d */ /* 0x002fea0003900000 */
[----:B------:R-:W1:Y:S02]  /*1e290*/  @!P4 SYNCS.PHASECHK.TRANS64 P4, [R58+URZ+0x38890], R65 ;  /* 0x038890413a00c5a7 */ /* 0x000e64000808007f */
[----:B-1----:R-:W-:Y:S05]  /*1e2a0*/  @!P4 BRA `(.L_x_1268) ;  /* 0xfffffffc00f0c947 */ /* 0x002fea000383ffff */
[----:B------:R-:W-:Y:S05]  /*1e2b0*/  BRA `(.L_x_1515) ;  /* 0xfffffe4c00a07947 */ /* 0x000fea000383ffff */
.L_x_1269:
[----:B------:R-:W-:Y:S01]  /*1e2c0*/  BSSY B1, `(.L_x_1516) ;  /* 0x0000007000017945 */ /* 0x000fe20003800000 */
[----:B------:R-:W-:Y:S02]  /*1e2d0*/  IMAD.MOV.U32 R12, RZ, RZ, RZ ;  /* 0x000000ffff0c7224 */ /* 0x000fe400078e00ff */
[----:B------:R-:W-:Y:S02]  /*1e2e0*/  IMAD.MOV.U32 R11, RZ, RZ, 0x1c1f ;  /* 0x00001c1fff0b7424 */ /* 0x000fe400078e00ff */
[----:B------:R-:W-:-:S07]  /*1e2f0*/  IMAD.MOV.U32 R15, RZ, RZ, -0x1 ;  /* 0xffffffffff0f7424 */ /* 0x000fce00078e00ff */
[----:B0-----:R-:W-:Y:S05]  /*1e300*/  WARPSYNC.COLLECTIVE R15, `(.L_x_1517) ;  /* 0x000000000f087348 */ /* 0x001fea0003c00000 */
[----:B------:R1:W2:Y:S02]  /*1e310*/  SHFL.IDX P6, R14, R13, R12, R11 ;  /* 0x0000000c0d0e7389 */ /* 0x0002a400000c000b */
[----:B012---:R-:W-:Y:S01]  /*1e320*/  ENDCOLLECTIVE ;  /* 0x000000000000791b */ /* 0x007fe20003800000 */
.L_x_1517:
[----:B------:R-:W-:Y:S05]  /*1e330*/  BSYNC B1 ;  /* 0x0000000000017941 */ /* 0x000fea0003800000 */
.L_x_1516:
        /* <DEDUP_REMOVED lines=8> */
.L_x_1518:
[----:B------:R-:W-:Y:S05]  /*1e3c0*/  BRA `(.L_x_1519) ;  /* 0xfffffe4c00707947 */ /* 0x000fea000383ffff */
.L_x_1279:
[----:B0-----:R0:W1:Y:S02]  /*1e3d0*/  SYNCS.PHASECHK.TRANS64.TRYWAIT P4, [R58+URZ+0x38890], R65 ;  /* 0x038890413a0075a7 */ /* 0x001064000808017f */
[----:B-1----:R-:W-:Y:S05]  /*1e3e0*/  @!P4 NANOSLEEP.SYNCS 0x989680 ;  /* 0x009896800000c95d */ /* 0x002fea0003900000 */
[----:B------:R-:W1:Y:S02]  /*1e3f0*/  @!P4 SYNCS.PHASECHK.TRANS64 P4, [R58+URZ+0x38890], R65 ;  /* 0x038890413a00c5a7 */ /* 0x000e64000808007f */
[----:B-1----:R-:W-:Y:S05]  /*1e400*/  @!P4 BRA `(.L_x_1279) ;  /* 0xfffffffc00f0c947 */ /* 0x002fea000383ffff */
[----:B------:R-:W-:Y:S05]  /*1e410*/  BRA `(.L_x_1520) ;  /* 0xfffffe5400d47947 */ /* 0x000fea000383ffff */
.L_x_1280:
[----:B------:R-:W-:Y:S01]  /*1e420*/  BSSY B1, `(.L_x_1521) ;  /* 0x0000007000017945 */ /* 0x000fe20003800000 */
[----:B------:R-:W-:Y:S02]  /*1e430*/  IMAD.MOV.U32 R12, RZ, RZ, RZ ;  /* 0x000000ffff0c7224 */ /* 0x000fe400078e00ff */
[----:B------:R-:W-:Y:S02]  /*1e440*/  IMAD.MOV.U32 R11, RZ, RZ, 0x1c1f ;  /* 0x00001c1fff0b7424 */ /* 0x000fe400078e00ff */
[----:B------:R-:W-:-:S07]  /*1e450*/  IMAD.MOV.U32 R15, RZ, RZ, -0x1 ;  /* 0xffffffffff0f7424 */ /* 0x000fce00078e00ff */
[----:B0-----:R-:W-:Y:S05]  /*1e460*/  WARPSYNC.COLLECTIVE R15, `(.L_x_1522) ;  /* 0x000000000f087348 */ /* 0x001fea0003c00000 */
[----:B------:R1:W2:Y:S02]  /*1e470*/  SHFL.IDX P6, R14, R13, R12, R11 ;  /* 0x0000000c0d0e7389 */ /* 0x0002a400000c000b */
[----:B012---:R-:W-:Y:S01]  /*1e480*/  ENDCOLLECTIVE ;  /* 0x000000000000791b */ /* 0x007fe20003800000 */
.L_x_1522:
[----:B------:R-:W-:Y:S05]  /*1e490*/  BSYNC B1 ;  /* 0x0000000000017941 */ /* 0x000fea0003800000 */
.L_x_1521:
        /* <DEDUP_REMOVED lines=8> */
.L_x_1523:
[----:B------:R-:W-:Y:S01]  /*1e520*/  IMAD.MOV.U32 R66, RZ, RZ, R14 ;  /* 0x000000ffff427224 */ /* 0x000fe200078e000e */
[----:B------:R-:W-:Y:S06]  /*1e530*/  BRA `(.L_x_1524) ;  /* 0xfffffe5400a07947 */ /* 0x000fec000383ffff */
.L_x_1285:
[----:B-1----:R1:W2:Y:S02]  /*1e540*/  SYNCS.PHASECHK.TRANS64.TRYWAIT P2, [R58+URZ+0x38890], R65 ;  /* 0x038890413a0075a7 */ /* 0x0022a4000804017f */
[----:B--2---:R-:W-:Y:S05]  /*1e550*/  @!P2 NANOSLEEP.SYNCS 0x989680 ;  /* 0x009896800000a95d */ /* 0x004fea0003900000 */
[----:B------:R-:W2:Y:S02]  /*1e560*/  @!P2 SYNCS.PHASECHK.TRANS64 P2, [R58+URZ+0x38890], R65 ;  /* 0x038890413a00a5a7 */ /* 0x000ea4000804007f */
[----:B--2---:R-:W-:Y:S05]  /*1e570*/  @!P2 BRA `(.L_x_1285) ;  /* 0xfffffffc00f0a947 */ /* 0x004fea000383ffff */
[----:B------:R-:W-:Y:S05]  /*1e580*/  BRA `(.L_x_1525) ;  /* 0xfffffe5c00ac7947 */ /* 0x000fea000383ffff */
.L_x_1286:
[----:B------:R-:W-:Y:S01]  /*1e590*/  BSSY B1, `(.L_x_1526) ;  /* 0x0000007000017945 */ /* 0x000fe20003800000 */
[----:B------:R-:W-:Y:S02]  /*1e5a0*/  IMAD.MOV.U32 R12, RZ, RZ, RZ ;  /* 0x000000ffff0c7224 */ /* 0x000fe400078e00ff */
[----:B------:R-:W-:Y:S02]  /*1e5b0*/  IMAD.MOV.U32 R11, RZ, RZ, 0x1c1f ;  /* 0x00001c1fff0b7424 */ /* 0x000fe400078e00ff */
[----:B------:R-:W-:-:S07]  /*1e5c0*/  IMAD.MOV.U32 R15, RZ, RZ, -0x1 ;  /* 0xffffffffff0f7424 */ /* 0x000fce00078e00ff */
[----:B-1----:R-:W-:Y:S05]  /*1e5d0*/  WARPSYNC.COLLECTIVE R15, `(.L_x_1527) ;  /* 0x000000000f087348 */ /* 0x002fea0003c00000 */
[----:B------:R0:W2:Y:S02]  /*1e5e0*/  SHFL.IDX P6, R14, R13, R12, R11 ;  /* 0x0000000c0d0e7389 */ /* 0x0000a400000c000b */
[----:B012---:R-:W-:Y:S01]  /*1e5f0*/  ENDCOLLECTIVE ;  /* 0x000000000000791b */ /* 0x007fe20003800000 */
.L_x_1527:
[----:B------:R-:W-:Y:S05]  /*1e600*/  BSYNC B1 ;  /* 0x0000000000017941 */ /* 0x000fea0003800000 */
.L_x_1526:
        /* <DEDUP_REMOVED lines=8> */
.L_x_1528:
[----:B------:R-:W-:Y:S05]  /*1e690*/  BRA `(.L_x_1529) ;  /* 0xfffffe5c00cc7947 */ /* 0x000fea000383ffff */
.L_x_1290:
[----:B-1----:R1:W2:Y:S02]  /*1e6a0*/  SYNCS.PHASECHK.TRANS64.TRYWAIT P3, [R58+URZ+0x388b0], R65 ;  /* 0x0388b0413a0075a7 */ /* 0x0022a4000806017f */
[----:B--2---:R-:W-:Y:S05]  /*1e6b0*/  @!P3 NANOSLEEP.SYNCS 0x989680 ;  /* 0x009896800000b95d */ /* 0x004fea0003900000 */
[----:B------:R-:W2:Y:S02]  /*1e6c0*/  @!P3 SYNCS.PHASECHK.TRANS64 P3, [R58+URZ+0x388b0], R65 ;  /* 0x0388b0413a00b5a7 */ /* 0x000ea4000806007f */
[----:B--2---:R-:W-:Y:S05]  /*1e6d0*/  @!P3 BRA `(.L_x_1290) ;  /* 0xfffffffc00f0b947 */ /* 0x004fea000383ffff */
[----:B------:R-:W-:Y:S05]  /*1e6e0*/  BRA `(.L_x_1530) ;  /* 0xfffffe6000587947 */ /* 0x000fea000383ffff */
.L_x_1319:
        /* <DEDUP_REMOVED lines=8> */
.L_x_1532:
[----:B------:R-:W-:Y:S05]  /*1e770*/  BSYNC B1 ;  /* 0x0000000000017941 */ /* 0x000fea0003800000 */
.L_x_1531:
        /* <DEDUP_REMOVED lines=8> */
.L_x_1533:
[----:B------:R-:W-:Y:S02]  /*1e800*/  IMAD.MOV.U32 R13, RZ, RZ, R24 ;  /* 0x000000ffff0d7224 */ /* 0x000fe400078e0018 */
[----:B------:R-:W-:-:S07]  /*1e810*/  IMAD.MOV.U32 R20, RZ, RZ, R14 ;  /* 0x000000ffff147224 */ /* 0x000fce00078e000e */
[----:B------:R-:W-:Y:S05]  /*1e820*/  WARPSYNC.COLLECTIVE R15, `(.L_x_1534) ;  /* 0x000000000f087348 */ /* 0x000fea0003c00000 */
[----:B------:R0:W1:Y:S02]  /*1e830*/  SHFL.IDX P6, R14, R13, R12, R11 ;  /* 0x0000000c0d0e7389 */ /* 0x00006400000c000b */
[----:B01----:R-:W-:Y:S01]  /*1e840*/  ENDCOLLECTIVE ;  /* 0x000000000000791b */ /* 0x003fe20003800000 */
.L_x_1534:
[----:B------:R-:W-:Y:S02]  /*1e850*/  IMAD.MOV.U32 R13, RZ, RZ, R27 ;  /* 0x000000ffff0d7224 */ /* 0x000fe400078e001b */
[----:B------:R-:W-:-:S07]  /*1e860*/  IMAD.MOV.U32 R24, RZ, RZ, R14 ;  /* 0x000000ffff187224 */ /* 0x000fce00078e000e */
[----:B------:R-:W-:Y:S05]  /*1e870*/  WARPSYNC.COLLECTIVE R15, `(.L_x_1535) ;  /* 0x000000000f087348 */ /* 0x000fea0003c00000 */
[----:B------:R0:W1:Y:S02]  /*1e880*/  SHFL.IDX P6, R14, R13, R12, R11 ;  /* 0x0000000c0d0e7389 */ /* 0x00006400000c000b */
[----:B01----:R-:W-:Y:S01]  /*1e890*/  ENDCOLLECTIVE ;  /* 0x000000000000791b */ /* 0x003fe20003800000 */
.L_x_1535:
[----:B------:R-:W-:Y:S01]  /*1e8a0*/  IMAD.MOV.U32 R21, RZ, RZ, R14 ;  /* 0x000000ffff157224 */ /* 0x000fe200078e000e */
[----:B------:R-:W-:Y:S06]  /*1e8b0*/  BRA `(.L_x_1536) ;  /* 0xfffffe9400487947 */ /* 0x000fec000383ffff */
.L_x_1323:
[----:B0-----:R0:W1:Y:S02]  /*1e8c0*/  SYNCS.PHASECHK.TRANS64.TRYWAIT P0, [R2+URZ+0x38800], R13 ;  /* 0x0388000d020075a7 */ /* 0x001064000800017f */
[----:B-1----:R-:W-:Y:S05]  /*1e8d0*/  @!P0 NANOSLEEP.SYNCS 0x989680 ;  /* 0x009896800000895d */ /* 0x002fea0003900000 */
[----:B------:R-:W1:Y:S02]  /*1e8e0*/  @!P0 SYNCS.PHASECHK.TRANS64 P0, [R2+URZ+0x38800], R13 ;  /* 0x0388000d020085a7 */ /* 0x000e64000800007f */
[----:B-1----:R-:W-:Y:S05]  /*1e8f0*/  @!P0 BRA `(.L_x_1323) ;  /* 0xfffffffc00f08947 */ /* 0x002fea000383ffff */
[----:B------:R-:W-:Y:S05]  /*1e900*/  BRA `(.L_x_1537) ;  /* 0xfffffe9800707947 */ /* 0x000fea000383ffff */
.L_x_1331:
        /* <DEDUP_REMOVED lines=8> */
.L_x_1539:
[----:B------:R-:W-:Y:S05]  /*1e990*/  BSYNC B1 ;  /* 0x0000000000017941 */ /* 0x000fea0003800000 */
.L_x_1538:
        /* <DEDUP_REMOVED lines=8> */
.L_x_1540:
[----:B------:R-:W-:Y:S02]  /*1ea20*/  IMAD.MOV.U32 R13, RZ, RZ, R24 ;  /* 0x000000ffff0d7224 */ /* 0x000fe400078e0018 */
[----:B------:R-:W-:-:S07]  /*1ea30*/  IMAD.MOV.U32 R20, RZ, RZ, R14 ;  /* 0x000000ffff147224 */ /* 0x000fce00078e000e */
[----:B------:R-:W-:Y:S05]  /*1ea40*/  WARPSYNC.COLLECTIVE R15, `(.L_x_1541) ;  /* 0x000000000f087348 */ /* 0x000fea0003c00000 */
[----:B------:R0:W1:Y:S02]  /*1ea50*/  SHFL.IDX P6, R14, R13, R12, R11 ;  /* 0x0000000c0d0e7389 */ /* 0x00006400000c000b */
[----:B01----:R-:W-:Y:S01]  /*1ea60*/  ENDCOLLECTIVE ;  /* 0x000000000000791b */ /* 0x003fe20003800000 */
.L_x_1541:
[----:B------:R-:W-:Y:S02]  /*1ea70*/  IMAD.MOV.U32 R13, RZ, RZ, R27 ;  /* 0x000000ffff0d7224 */ /* 0x000fe400078e001b */
[----:B------:R-:W-:-:S07]  /*1ea80*/  IMAD.MOV.U32 R21, RZ, RZ, R14 ;  /* 0x000000ffff157224 */ /* 0x000fce00078e000e */
[----:B------:R-:W-:Y:S05]  /*1ea90*/  WARPSYNC.COLLECTIVE R15, `(.L_x_1542) ;  /* 0x000000000f087348 */ /* 0x000fea0003c00000 */
[----:B------:R0:W1:Y:S02]  /*1eaa0*/  SHFL.IDX P6, R14, R13, R12, R11 ;  /* 0x0000000c0d0e7389 */ /* 0x00006400000c000b */
[----:B01----:R-:W-:Y:S01]  /*1eab0*/  ENDCOLLECTIVE ;  /* 0x000000000000791b */ /* 0x003fe20003800000 */
.L_x_1542:
[----:B------:R-:W-:Y:S05]  /*1eac0*/  BRA `(.L_x_1543) ;  /* 0xfffffea000d47947 */ /* 0x000fea000383ffff */
.L_x_1335:
[----:B0-----:R0:W1:Y:S02]  /*1ead0*/  SYNCS.PHASECHK.TRANS64.TRYWAIT P1, [R2+URZ+0x38800], R25 ;  /* 0x03880019020075a7 */ /* 0x001064000802017f */
[----:B-1----:R-:W-:Y:S05]  /*1eae0*/  @!P1 NANOSLEEP.SYNCS 0x989680 ;  /* 0x009896800000995d */ /* 0x002fea0003900000 */
[----:B------:R-:W1:Y:S02]  /*1eaf0*/  @!P1 SYNCS.PHASECHK.TRANS64 P1, [R2+URZ+0x38800], R25 ;  /* 0x03880019020095a7 */ /* 0x000e64000802007f */
[----:B-1----:R-:W-:Y:S05]  /*1eb00*/  @!P1 BRA `(.L_x_1335) ;  /* 0xfffffffc00f09947 */ /* 0x002fea000383ffff */
[----:B------:R-:W-:Y:S05]  /*1eb10*/  BRA `(.L_x_1544) ;  /* 0xfffffea400b87947 */ /* 0x000fea000383ffff */
.L_x_1341:
[----:B-1----:R1:W2:Y:S02]  /*1eb20*/  SYNCS.PHASECHK.TRANS64.TRYWAIT P1, [R13+URZ+0x38830], R12 ;  /* 0x0388300c0d0075a7 */ /* 0x0022a4000802017f */
[----:B--2---:R-:W-:Y:S05]  /*1eb30*/  @!P1 NANOSLEEP.SYNCS 0x989680 ;  /* 0x009896800000995d */ /* 0x004fea0003900000 */
[----:B------:R-:W2:Y:S02]  /*1eb40*/  @!P1 SYNCS.PHASECHK.TRANS64 P1, [R13+URZ+0x38830], R12 ;  /* 0x0388300c0d0095a7 */ /* 0x000ea4000802007f */
[----:B--2---:R-:W-:Y:S05]  /*1eb50*/  @!P1 BRA `(.L_x_1341) ;  /* 0xfffffffc00f09947 */ /* 0x004fea000383ffff */
[----:B------:R-:W-:Y:S05]  /*1eb60*/  BRA `(.L_x_1340) ;  /* 0xfffffeb000e47947 */ /* 0x000fea000383ffff */
.L_x_1343:
[----:B--2---:R2:W3:Y:S02]  /*1eb70*/  SYNCS.PHASECHK.TRANS64.TRYWAIT P1, [R2+URZ+0x38810], R3 ;  /* 0x03881003020075a7 */ /* 0x0044e4000802017f */
[----:B---3--:R-:W-:Y:S05]  /*1eb80*/  @!P1 NANOSLEEP.SYNCS 0x989680 ;  /* 0x009896800000995d */ /* 0x008fea0003900000 */
[----:B------:R-:W3:Y:S02]  /*1eb90*/  @!P1 SYNCS.PHASECHK.TRANS64 P1, [R2+URZ+0x38810], R3 ;  /* 0x03881003020095a7 */ /* 0x000ee4000802007f */
[----:B---3--:R-:W-:Y:S05]  /*1eba0*/  @!P1 BRA `(.L_x_1343) ;  /* 0xfffffffc00f09947 */ /* 0x008fea000383ffff */
[----:B------:R-:W-:Y:S05]  /*1ebb0*/  BRA `(.L_x_1545) ;  /* 0xfffffeb400947947 */ /* 0x000fea000383ffff */
.L_x_1347:
[----:B0-----:R0:W2:Y:S02]  /*1ebc0*/  SYNCS.PHASECHK.TRANS64.TRYWAIT P1, [R13+URZ+0x38850], R12 ;  /* 0x0388500c0d0075a7 */ /* 0x0010a4000802017f */
[----:B--2---:R-:W-:Y:S05]  /*1ebd0*/  @!P1 NANOSLEEP.SYNCS 0x989680 ;  /* 0x009896800000995d */ /* 0x004fea0003900000 */
[----:B------:R-:W2:Y:S02]  /*1ebe0*/  @!P1 SYNCS.PHASECHK.TRANS64 P1, [R13+URZ+0x38850], R12 ;  /* 0x0388500c0d0095a7 */ /* 0x000ea4000802007f */
[----:B--2---:R-:W-:Y:S05]  /*1ebf0*/  @!P1 BRA `(.L_x_1347) ;  /* 0xfffffffc00f09947 */ /* 0x004fea000383ffff */
[----:B------:R-:W-:Y:S05]  /*1ec00*/  BRA `(.L_x_1346) ;  /* 0xfffffeb400c07947 */ /* 0x000fea000383ffff */
.L_x_1356:
[----:B-1----:R1:W2:Y:S02]  /*1ec10*/  SYNCS.PHASECHK.TRANS64.TRYWAIT P2, [R14+URZ+0x38830], R3 ;  /* 0x038830030e0075a7 */ /* 0x0022a4000804017f */
[----:B--2---:R-:W-:Y:S05]  /*1ec20*/  @!P2 NANOSLEEP.SYNCS 0x989680 ;  /* 0x009896800000a95d */ /* 0x004fea0003900000 */
[----:B------:R-:W2:Y:S02]  /*1ec30*/  @!P2 SYNCS.PHASECHK.TRANS64 P2, [R14+URZ+0x38830], R3 ;  /* 0x038830030e00a5a7 */ /* 0x000ea4000804007f */
[----:B--2---:R-:W-:Y:S05]  /*1ec40*/  @!P2 BRA `(.L_x_1356) ;  /* 0xfffffffc00f0a947 */ /* 0x004fea000383ffff */
[----:B------:R-:W-:Y:S05]  /*1ec50*/  BRA `(.L_x_1355) ;  /* 0xfffffee000707947 */ /* 0x000fea000383ffff */
.L_x_1361:
[----:B---3--:R3:W4:Y:S02]  /*1ec60*/  SYNCS.PHASECHK.TRANS64.TRYWAIT P2, [R14+URZ+0x38850], R3 ;  /* 0x038850030e0075a7 */ /* 0x008724000804017f */
[----:B----4-:R-:W-:Y:S05]  /*1ec70*/  @!P2 NANOSLEEP.SYNCS 0x989680 ;  /* 0x009896800000a95d */ /* 0x010fea0003900000 */
[----:B------:R-:W4:Y:S02]  /*1ec80*/  @!P2 SYNCS.PHASECHK.TRANS64 P2, [R14+URZ+0x38850], R3 ;  /* 0x038850030e00a5a7 */ /* 0x000f24000804007f */
[----:B----4-:R-:W-:Y:S05]  /*1ec90*/  @!P2 BRA `(.L_x_1361) ;  /* 0xfffffffc00f0a947 */ /* 0x010fea000383ffff */
[----:B------:R-:W-:Y:S05]  /*1eca0*/  BRA `(.L_x_1360) ;  /* 0xfffffee400147947 */ /* 0x000fea000383ffff */
.L_x_1396:
        /* <DEDUP_REMOVED lines=11> */
.L_x_1547:
[----:B------:R-:W-:Y:S05]  /*1ed60*/  BSYNC B1 ;  /* 0x0000000000017941 */ /* 0x000fea0003800000 */
.L_x_1546:
[----:B------:R-:W-:Y:S05]  /*1ed70*/  BRA `(.L_x_1548) ;  /* 0xffffff8000e87947 */ /* 0x000fea000383ffff */
.L_x_1398:
[----:B------:R-:W-:Y:S01]  /*1ed80*/  BSSY B1, `(.L_x_1549) ;  /* 0x0000006000017945 */ /* 0x000fe20003800000 */
[----:B------:R-:W-:-:S07]  /*1ed90*/  IMAD.MOV.U32 R15, RZ, RZ, -0x1 ;  /* 0xffffffffff0f7424 */ /* 0x000fce00078e00ff */
[----:B0-----:R-:W-:Y:S05]  /*1eda0*/  WARPSYNC.COLLECTIVE R15, `(.L_x_1550) ;  /* 0x000000000f0c7348 */ /* 0x001fea0003c00000 */
[----:B------:R-:W-:Y:S02]  /*1edb0*/  ELECT P6, UR62, PT ;  /* 0x00000000003e782f */ /* 0x000fe400038c0000 */
[----:B------:R-:W-:Y:S01]  /*1edc0*/  MOV R14, UR62 ;  /* 0x0000003e000e7c02 */ /* 0x000fe20008000f00 */
[----:B0-----:R-:W-:Y:S10]  /*1edd0*/  ENDCOLLECTIVE ;  /* 0x000000000000791b */ /* 0x001ff40003800000 */
.L_x_1550:
[----:B------:R-:W-:Y:S05]  /*1ede0*/  BSYNC B1 ;  /* 0x0000000000017941 */ /* 0x000fea0003800000 */
.L_x_1549:
[----:B------:R-:W-:Y:S05]  /*1edf0*/  BRA `(.L_x_1397) ;  /* 0xffffff8000e07947 */ /* 0x000fea000383ffff */
.L_x_1400:
[----:B0-----:R0:W1:Y:S02]  /*1ee00*/  SYNCS.PHASECHK.TRANS64.TRYWAIT P0, [R18+URZ+0x38820], R3 ;  /* 0x03882003120075a7 */ /* 0x001064000800017f */
[----:B-1----:R-:W-:Y:S05]  /*1ee10*/  @!P0 NANOSLEEP.SYNCS 0x989680 ;  /* 0x009896800000895d */ /* 0x002fea0003900000 */
[----:B------:R-:W1:Y:S02]  /*1ee20*/  @!P0 SYNCS.PHASECHK.TRANS64 P0, [R18+URZ+0x38820], R3 ;  /* 0x03882003120085a7 */ /* 0x000e64000800007f */
[----:B-1----:R-:W-:Y:S05]  /*1ee30*/  @!P0 BRA `(.L_x_1400) ;  /* 0xfffffffc00f08947 */ /* 0x002fea000383ffff */
[----:B------:R-:W-:Y:S05]  /*1ee40*/  BRA `(.L_x_1551) ;  /* 0xffffff8000f07947 */ /* 0x000fea000383ffff */
.L_x_1404:
[----:B0-----:R0:W1:Y:S02]  /*1ee50*/  SYNCS.PHASECHK.TRANS64.TRYWAIT P0, [R3+URZ+0x388a0], R8 ;  /* 0x0388a008030075a7 */ /* 0x001064000800017f */
[----:B-1----:R-:W-:Y:S05]  /*1ee60*/  @!P0 NANOSLEEP.SYNCS 0x989680 ;  /* 0x009896800000895d */ /* 0x002fea0003900000 */
[----:B------:R-:W1:Y:S02]  /*1ee70*/  @!P0 SYNCS.PHASECHK.TRANS64 P0, [R3+URZ+0x388a0], R8 ;  /* 0x0388a008030085a7 */ /* 0x000e64000800007f */
[----:B-1----:R-:W-:Y:S05]  /*1ee80*/  @!P0 BRA `(.L_x_1404) ;  /* 0xfffffffc00f08947 */ /* 0x002fea000383ffff */
[----:B------:R-:W-:Y:S05]  /*1ee90*/  BRA `(.L_x_1552) ;  /* 0xffffff8400087947 */ /* 0x000fea000383ffff */
.L_x_1409:
[----:B-1----:R1:W2:Y:S02]  /*1eea0*/  SYNCS.PHASECHK.TRANS64.TRYWAIT P0, [R3+URZ+0x388c0], R8 ;  /* 0x0388c008030075a7 */ /* 0x0022a4000800017f */
[----:B--2---:R-:W-:Y:S05]  /*1eeb0*/  @!P0 NANOSLEEP.SYNCS 0x989680 ;  /* 0x009896800000895d */ /* 0x004fea0003900000 */
[----:B------:R-:W2:Y:S02]  /*1eec0*/  @!P0 SYNCS.PHASECHK.TRANS64 P0, [R3+URZ+0x388c0], R8 ;  /* 0x0388c008030085a7 */ /* 0x000ea4000800007f */
[----:B--2---:R-:W-:Y:S05]  /*1eed0*/  @!P0 BRA `(.L_x_1409) ;  /* 0xfffffffc00f08947 */ /* 0x004fea000383ffff */
[----:B------:R-:W-:Y:S05]  /*1eee0*/  BRA `(.L_x_1553) ;  /* 0xffffff8400847947 */ /* 0x000fea000383ffff */
.L_x_1423:
[----:B0-----:R0:W1:Y:S02]  /*1eef0*/  SYNCS.PHASECHK.TRANS64.TRYWAIT P2, [R8+URZ+0x388a0], R2 ;  /* 0x0388a002080075a7 */ /* 0x001064000804017f */
[----:B-1----:R-:W-:Y:S05]  /*1ef00*/  @!P2 NANOSLEEP.SYNCS 0x989680 ;  /* 0x009896800000a95d */ /* 0x002fea0003900000 */
[----:B------:R-:W1:Y:S02]  /*1ef10*/  @!P2 SYNCS.PHASECHK.TRANS64 P2, [R8+URZ+0x388a0], R2 ;  /* 0x0388a0020800a5a7 */ /* 0x000e64000804007f */
[----:B-1----:R-:W-:Y:S05]  /*1ef20*/  @!P2 BRA `(.L_x_1423) ;  /* 0xfffffffc00f0a947 */ /* 0x002fea000383ffff */
[----:B------:R-:W-:Y:S05]  /*1ef30*/  BRA `(.L_x_1554) ;  /* 0xffffff8c00e87947 */ /* 0x000fea000383ffff */
.L_x_1428:
[----:B-1----:R1:W2:Y:S02]  /*1ef40*/  SYNCS.PHASECHK.TRANS64.TRYWAIT P2, [R8+URZ+0x388c0], R2 ;  /* 0x0388c002080075a7 */ /* 0x0022a4000804017f */
[----:B--2---:R-:W-:Y:S05]  /*1ef50*/  @!P2 NANOSLEEP.SYNCS 0x989680 ;  /* 0x009896800000a95d */ /* 0x004fea0003900000 */
[----:B------:R-:W2:Y:S02]  /*1ef60*/  @!P2 SYNCS.PHASECHK.TRANS64 P2, [R8+URZ+0x388c0], R2 ;  /* 0x0388c0020800a5a7 */ /* 0x000ea4000804007f */
[----:B--2---:R-:W-:Y:S05]  /*1ef70*/  @!P2 BRA `(.L_x_1428) ;  /* 0xfffffffc00f0a947 */ /* 0x004fea000383ffff */
[----:B------:R-:W-:Y:S05]  /*1ef80*/  BRA `(.L_x_1555) ;  /* 0xffffff9000607947 */ /* 0x000fea000383ffff */
.L_x_1450:
        /* <DEDUP_REMOVED lines=11> */
.L_x_1557:
[----:B------:R-:W-:Y:S05]  /*1f040*/  BSYNC B0 ;  /* 0x0000000000007941 */ /* 0x000fea0003800000 */
.L_x_1556:
[----:B------:R-:W-:Y:S05]  /*1f050*/  BRA `(.L_x_1558) ;  /* 0xffffffa400d87947 */ /* 0x000fea000383ffff */
.L_x_1453:
[----:B0-----:R0:W1:Y:S02]  /*1f060*/  SYNCS.PHASECHK.TRANS64.TRYWAIT P0, [R26+URZ+0x38840], R0 ;  /* 0x038840001a0075a7 */ /* 0x001064000800017f */
[----:B-1----:R-:W-:Y:S05]  /*1f070*/  @!P0 NANOSLEEP.SYNCS 0x989680 ;  /* 0x009896800000895d */ /* 0x002fea0003900000 */
[----:B------:R-:W1:Y:S02]  /*1f080*/  @!P0 SYNCS.PHASECHK.TRANS64 P0, [R26+URZ+0x38840], R0 ;  /* 0x038840001a0085a7 */ /* 0x000e64000800007f */
[----:B-1----:R-:W-:Y:S05]  /*1f090*/  @!P0 BRA `(.L_x_1453) ;  /* 0xfffffffc00f08947 */ /* 0x002fea000383ffff */
[----:B------:R-:W-:Y:S05]  /*1f0a0*/  BRA `(.L_x_1559) ;  /* 0xffffffa8000c7947 */ /* 0x000fea000383ffff */
.L_x_1454:
        /* <DEDUP_REMOVED lines=8> */
.L_x_1561:
[----:B------:R-:W-:Y:S05]  /*1f130*/  BSYNC B0 ;  /* 0x0000000000007941 */ /* 0x000fea0003800000 */
.L_x_1560:
        /* <DEDUP_REMOVED lines=9> */
.L_x_1562:
[----:B------:R-:W-:Y:S02]  /*1f1d0*/  IMAD.MOV.U32 R13, RZ, RZ, R4 ;  /* 0x000000ffff0d7224 */ /* 0x000fe400078e0004 */
[----:B------:R-:W-:Y:S02]  /*1f1e0*/  IMAD.MOV.U32 R12, RZ, RZ, 0x1 ;  /* 0x00000001ff0c7424 */ /* 0x000fe400078e00ff */
[----:B------:R-:W-:-:S07]  /*1f1f0*/  IMAD.MOV.U32 R3, RZ, RZ, R14 ;  /* 0x000000ffff037224 */ /* 0x000fce00078e000e */
[----:B------:R-:W-:Y:S05]  /*1f200*/  WARPSYNC.COLLECTIVE R15, `(.L_x_1563) ;  /* 0x000000000f087348 */ /* 0x000fea0003c00000 */
[----:B------:R0:W1:Y:S02]  /*1f210*/  SHFL.IDX P6, R14, R13, R12, R11 ;  /* 0x0000000c0d0e7389 */ /* 0x00006400000c000b */
[----:B01----:R-:W-:Y:S01]  /*1f220*/  ENDCOLLECTIVE ;  /* 0x000000000000791b */ /* 0x003fe20003800000 */
.L_x_1563:
        /* <DEDUP_REMOVED lines=15> */
.L_x_1564:
[----:B------:R-:W-:Y:S02]  /*1f320*/  @P0 IMAD R6, R5, 0x2, R18 ;  /* 0x0000000205060824 */ /* 0x000fe400078e0212 */
[----:B------:R-:W-:Y:S02]  /*1f330*/  IMAD.MOV.U32 R13, RZ, RZ, R4 ;  /* 0x000000ffff0d7224 */ /* 0x000fe400078e0004 */
[----:B------:R-:W-:Y:S02]  /*1f340*/  IMAD.MOV.U32 R12, RZ, RZ, 0x2 ;  /* 0x00000002ff0c7424 */ /* 0x000fe400078e00ff */
[----:B------:R-:W-:-:S07]  /*1f350*/  IMAD.MOV.U32 R3, RZ, RZ, R14 ;  /* 0x000000ffff037224 */ /* 0x000fce00078e000e */
[----:B------:R-:W-:Y:S05]  /*1f360*/  WARPSYNC.COLLECTIVE R15, `(.L_x_1565) ;  /* 0x000000000f087348 */ /* 0x000fea0003c00000 */
[----:B------:R0:W1:Y:S02]  /*1f370*/  SHFL.IDX P6, R14, R13, R12, R11 ;  /* 0x0000000c0d0e7389 */ /* 0x00006400000c000b */
[----:B01----:R-:W-:Y:S01]  /*1f380*/  ENDCOLLECTIVE ;  /* 0x000000000000791b */ /* 0x003fe20003800000 */
.L_x_1565:
        /* <DEDUP_REMOVED lines=15> */
.L_x_1566:
[----:B------:R-:W-:Y:S02]  /*1f480*/  @P0 IMAD R6, R5, 0x2, R18 ;  /* 0x0000000205060824 */ /* 0x000fe400078e0212 */
[----:B------:R-:W-:Y:S02]  /*1f490*/  IMAD.MOV.U32 R13, RZ, RZ, R4 ;  /* 0x000000ffff0d7224 */ /* 0x000fe400078e0004 */
[----:B------:R-:W-:Y:S02]  /*1f4a0*/  IMAD.MOV.U32 R12, RZ, RZ, 0x3 ;  /* 0x00000003ff0c7424 */ /* 0x000fe400078e00ff */
[----:B------:R-:W-:-:S07]  /*1f4b0*/  IMAD.MOV.U32 R3, RZ, RZ, R14 ;  /* 0x000000ffff037224 */ /* 0x000fce00078e000e */
[----:B------:R-:W-:Y:S05]  /*1f4c0*/  WARPSYNC.COLLECTIVE R15, `(.L_x_1567) ;  /* 0x000000000f087348 */ /* 0x000fea0003c00000 */
[----:B------:R0:W1:Y:S02]  /*1f4d0*/  SHFL.IDX P6, R14, R13, R12, R11 ;  /* 0x0000000c0d0e7389 */ /* 0x00006400000c000b */
[----:B01----:R-:W-:Y:S01]  /*1f4e0*/  ENDCOLLECTIVE ;  /* 0x000000000000791b */ /* 0x003fe20003800000 */
.L_x_1567:
        /* <DEDUP_REMOVED lines=10> */
.L_x_1568:
[----:B------:R-:W-:Y:S01]  /*1f590*/  @!PT LDS RZ, [RZ] ;  /* 0x00000000fffff984 */ /* 0x000fe20000000800 */
[----:B------:R-:W-:Y:S01]  /*1f5a0*/  @!PT LDS RZ, [RZ] ;  /* 0x00000000fffff984 */ /* 0x000fe20000000800 */
[----:B------:R-:W-:Y:S01]  /*1f5b0*/  @!PT LDS RZ, [RZ] ;  /* 0x00000000fffff984 */ /* 0x000fe20000000800 */
[----:B------:R0:W-:Y:S01]  /*1f5c0*/  @P0 LDGSTS.E.BYPASS.LTC128B.128 [R6+0x23400], desc[UR42][R2.64], !P2 ;  /* 0x2340000002060fae */ /* 0x0001e2000d101d6a */
[----:B------:R-:W-:Y:S01]  /*1f5d0*/  IMAD.MOV.U32 R0, RZ, RZ, R14 ;  /* 0x000000ffff007224 */ /* 0x000fe200078e000e */
[----:B------:R-:W-:Y:S06]  /*1f5e0*/  BRA `(.L_x_1569) ;  /* 0xffffffa400c47947 */ /* 0x000fec000383ffff */
.L_x_1459:
        /* <DEDUP_REMOVED lines=9> */
.L_x_1570:
[C---:B------:R-:W-:Y:S01]  /*1f680*/  VIADD R10, R25.reuse, 0x10 ;  /* 0x00000010190a7836 */ /* 0x040fe20000000000 */
[C---:B------:R-:W-:Y:S01]  /*1f690*/  ISETP.GE.AND P0, PT, R25.reuse, R3, PT ;  /* 0x000000031900720c */ /* 0x040fe20003f06270 */
[----:B------:R-:W-:-:S03]  /*1f6a0*/  VIADD R8, R25, 0x20 ;  /* 0x0000002019087836 */ /* 0x000fc60000000000 */
[----:B------:R0:W-:Y:S04]  /*1f6b0*/  STL [R1+0x18], R10 ;  /* 0x0000180a01007387 */ /* 0x0001e80000100800 */
[----:B------:R0:W-:Y:S01]  /*1f6c0*/  STL [R1+0x1c], R8 ;  /* 0x00001c0801007387 */ /* 0x0001e20000100800 */
[----:B------:R-:W-:Y:S02]  /*1f6d0*/  IMAD.MOV.U32 R13, RZ, RZ, R0 ;  /* 0x000000ffff0d7224 */ /* 0x000fe400078e0000 */
[----:B------:R-:W-:-:S07]  /*1f6e0*/  IMAD.MOV.U32 R5, RZ, RZ, R14 ;  /* 0x000000ffff057224 */ /* 0x000fce00078e000e */
[----:B0-----:R-:W-:Y:S05]  /*1f6f0*/  WARPSYNC.COLLECTIVE R15, `(.L_x_1571) ;  /* 0x000000000f087348 */ /* 0x001fea0003c00000 */
[----:B------:R1:W2:Y:S02]  /*1f700*/  SHFL.IDX P6, R14, R13, R12, R11 ;  /* 0x0000000c0d0e7389 */ /* 0x0002a400000c000b */
[----:B012---:R-:W-:Y:S01]  /*1f710*/  ENDCOLLECTIVE ;  /* 0x000000000000791b */ /* 0x007fe20003800000 */
.L_x_1571:
[----:B------:R-:W-:Y:S02]  /*1f720*/  IMAD.MOV.U32 R13, RZ, RZ, R2 ;  /* 0x000000ffff0d7224 */ /* 0x000fe400078e0002 */
[----:B------:R-:W-:Y:S02]  /*1f730*/  IMAD.MOV.U32 R12, RZ, RZ, 0x1 ;  /* 0x00000001ff0c7424 */ /* 0x000fe400078e00ff */
[----:B------:R-:W-:-:S07]  /*1f740*/  IMAD.MOV.U32 R4, RZ, RZ, R14 ;  /* 0x000000ffff047224 */ /* 0x000fce00078e000e */
[----:B------:R-:W-:Y:S05]  /*1f750*/  WARPSYNC.COLLECTIVE R15, `(.L_x_1572) ;  /* 0x000000000f087348 */ /* 0x000fea0003c00000 */
[----:B------:R0:W1:Y:S02]  /*1f760*/  SHFL.IDX P6, R14, R13, R12, R11 ;  /* 0x0000000c0d0e7389 */ /* 0x00006400000c000b */
[----:B01----:R-:W-:Y:S01]  /*1f770*/  ENDCOLLECTIVE ;  /* 0x000000000000791b */ /* 0x003fe20003800000 */
.L_x_1572:
[----:B------:R-:W-:-:S05]  /*1f780*/  @!P0 LEA R4, P2, R7, R4, 0x1 ;  /* 0x0000000407048211 */ /* 0x000fca00078408ff */
[----:B------:R-:W-:-:S05]  /*1f790*/  @!P0 IMAD.X R5, RZ, RZ, R5, P2 ;  /* 0x000000ffff058224 */ /* 0x000fca00010e0605 */
[----:B------:R-:W-:Y:S01]  /*1f7a0*/  @!PT LDS RZ, [RZ] ;  /* 0x00000000fffff984 */ /* 0x000fe20000000800 */
[----:B------:R-:W-:Y:S01]  /*1f7b0*/  @!PT LDS RZ, [RZ] ;  /* 0x00000000fffff984 */ /* 0x000fe20000000800 */
[----:B------:R-:W-:Y:S01]  /*1f7c0*/  @!PT LDS RZ, [RZ] ;  /* 0x00000000fffff984 */ /* 0x000fe20000000800 */
[----:B------:R0:W-:Y:S01]  /*1f7d0*/  @!P0 LDGSTS.E.BYPASS.LTC128B.128 [R23+0x20400], desc[UR42][R4.64], !P1 ;  /* 0x2040000004178fae */ /* 0x0001e2000c901d6a */
[----:B------:R-:W-:Y:S01]  /*1f7e0*/  IMAD.MOV.U32 R13, RZ, RZ, R0 ;  /* 0x000000ffff0d7224 */ /* 0x000fe200078e0000 */
[----:B------:R-:W-:Y:S01]  /*1f7f0*/  ISETP.GE.AND P0, PT, R10, R3, PT ;  /* 0x000000030a00720c */ /* 0x000fe20003f06270 */
[----:B0-----:R-:W-:-:S12]  /*1f800*/  IMAD.MOV.U32 R4, RZ, RZ, R14 ;  /* 0x000000ffff047224 */ /* 0x001fd800078e000e */
[----:B------:R-:W-:Y:S05]  /*1f810*/  WARPSYNC.COLLECTIVE R15, `(.L_x_1573) ;  /* 0x000000000f087348 */ /* 0x000fea0003c00000 */
[----:B------:R0:W1:Y:S02]  /*1f820*/  SHFL.IDX P6, R14, R13, R12, R11 ;  /* 0x0000000c0d0e7389 */ /* 0x00006400000c000b */
[----:B01----:R-:W-:Y:S01]  /*1f830*/  ENDCOLLECTIVE ;  /* 0x000000000000791b */ /* 0x003fe20003800000 */
.L_x_1573:
[----:B------:R-:W-:Y:S02]  /*1f840*/  IMAD.MOV.U32 R13, RZ, RZ, R2 ;  /* 0x000000ffff0d7224 */ /* 0x000fe400078e0002 */
[----:B------:R-:W-:Y:S02]  /*1f850*/  IMAD.MOV.U32 R12, RZ, RZ, 0x2 ;  /* 0x00000002ff0c7424 */ /* 0x000fe400078e00ff */
[----:B------:R-:W-:-:S07]  /*1f860*/  IMAD.MOV.U32 R5, RZ, RZ, R14 ;  /* 0x000000ffff057224 */ /* 0x000fce00078e000e */
[----:B------:R-:W-:Y:S05]  /*1f870*/  WARPSYNC.COLLECTIVE R15, `(.L_x_1574) ;  /* 0x000000000f087348 */ /* 0x000fea0003c00000 */
[----:B------:R0:W1:Y:S02]  /*1f880*/  SHFL.IDX P6, R14, R13, R12, R11 ;  /* 0x0000000c0d0e7389 */ /* 0x00006400000c000b */
[----:B01----:R-:W-:Y:S01]  /*1f890*/  ENDCOLLECTIVE ;  /* 0x000000000000791b */ /* 0x003fe20003800000 */
.L_x_1574:
        /* <DEDUP_REMOVED lines=10> */
.L_x_1575:
[----:B------:R-:W-:Y:S01]  /*1f940*/  @!PT LDS RZ, [RZ] ;  /* 0x00000000fffff984 */ /* 0x000fe20000000800 */
[----:B------:R-:W-:Y:S01]  /*1f950*/  @!PT LDS RZ, [RZ] ;  /* 0x00000000fffff984 */ /* 0x000fe20000000800 */
[----:B------:R-:W-:Y:S01]  /*1f960*/  @!PT LDS RZ, [RZ] ;  /* 0x00000000fffff984 */ /* 0x000fe20000000800 */
[----:B------:R0:W-:Y:S01]  /*1f970*/  @!P0 LDGSTS.E.BYPASS.LTC128B.128 [R23+0x20c00], desc[UR42][R4.64], !P1 ;  /* 0x20c0000004178fae */ /* 0x0001e2000c901d6a */
[----:B------:R-:W-:Y:S01]  /*1f980*/  ISETP.GE.AND P0, PT, R8, R3, PT ;  /* 0x000000030800720c */ /* 0x000fe20003f06270 */
[----:B------:R-:W-:Y:S02]  /*1f990*/  IMAD.MOV.U32 R13, RZ, RZ, R2 ;  /* 0x000000ffff0d7224 */ /* 0x000fe400078e0002 */
[----:B------:R-:W-:Y:S02]  /*1f9a0*/  IMAD.MOV.U32 R12, RZ, RZ, 0x3 ;  /* 0x00000003ff0c7424 */ /* 0x000fe400078e00ff */
[----:B0-----:R-:W-:-:S08]  /*1f9b0*/  IMAD.MOV.U32 R4, RZ, RZ, R14 ;  /* 0x000000ffff047224 */ /* 0x001fd000078e000e */
[----:B------:R-:W-:Y:S05]  /*1f9c0*/  WARPSYNC.COLLECTIVE R15, `(.L_x_1576) ;  /* 0x000000000f087348 */ /* 0x000fea0003c00000 */
[----:B------:R0:W1:Y:S02]  /*1f9d0*/  SHFL.IDX P6, R14, R13, R12, R11 ;  /* 0x0000000c0d0e7389 */ /* 0x00006400000c000b */
[----:B01----:R-:W-:Y:S01]  /*1f9e0*/  ENDCOLLECTIVE ;  /* 0x000000000000791b */ /* 0x003fe20003800000 */
.L_x_1576:
        /* <DEDUP_REMOVED lines=14> */
.L_x_1577:
[----:B------:R-:W-:Y:S01]  /*1fad0*/  IMAD.MOV.U32 R0, RZ, RZ, R14 ;  /* 0x000000ffff007224 */ /* 0x000fe200078e000e */
[----:B------:R-:W-:Y:S06]  /*1fae0*/  BRA `(.L_x_1578) ;  /* 0xffffffa800d87947 */ /* 0x000fec000383ffff */
.L_x_1463:
[----:B------:R-:W2:Y:S04]  /*1faf0*/  LDL.LU R10, [R1+0x14] ;  /* 0x00001400010a7983 */ /* 0x000ea80000300800 */
[----:B------:R-:W3:Y:S04]  /*1fb00*/  LDL.LU R9, [R1+0x18] ;  /* 0x0000180001097983 */ /* 0x000ee80000300800 */
[----:B------:R-:W4:Y:S01]  /*1fb10*/  LDL.LU R8, [R1+0x1c] ;  /* 0x00001c0001087983 */ /* 0x000f220000300800 */
[----:B------:R-:W-:Y:S01]  /*1fb20*/  LOP3.LUT R16, R16, 0xffffefff, RZ, 0xc0, !PT ;  /* 0xffffefff10107812 */ /* 0x000fe200078ec0ff */
[----:B------:R-:W-:Y:S01]  /*1fb30*/  BSSY B0, `(.L_x_1579) ;  /* 0x0000029000007945 */ /* 0x000fe20003800000 */
[----:B------:R-:W-:-:S02]  /*1fb40*/  IMAD.MOV.U32 R13, RZ, RZ, R6 ;  /* 0x000000ffff0d7224 */ /* 0x000fc400078e0006 */
[----:B------:R-:W-:Y:S02]  /*1fb50*/  IMAD.MOV.U32 R12, RZ, RZ, RZ ;  /* 0x000000ffff0c7224 */ /* 0x000fe400078e00ff */
[----:B------:R-:W-:Y:S02]  /*1fb60*/  IMAD.MOV.U32 R11, RZ, RZ, 0x181f ;  /* 0x0000181fff0b7424 */ /* 0x000fe400078e00ff */
[----:B------:R-:W-:Y:S02]  /*1fb70*/  IMAD.MOV.U32 R15, RZ, RZ, -0x1 ;  /* 0xffffffffff0f7424 */ /* 0x000fe400078e00ff */
[----:B--2---:R-:W-:-:S05]  /*1fb80*/  IMAD R7, R10, R7, RZ ;  /* 0x000000070a077224 */ /* 0x004fca00078e02ff */
[-C--:B------:R-:W-:Y:S02]  /*1fb90*/  ISETP.GE.AND P2, PT, R25, R7.reuse, PT ;  /* 0x000000071900720c */ /* 0x080fe40003f46270 */
[-C--:B---3--:R-:W-:Y:S02]  /*1fba0*/  ISETP.GE.AND P1, PT, R9, R7.reuse, PT ;  /* 0x000000070900720c */ /* 0x088fe40003f26270 */
[----:B----4-:R-:W-:-:S09]  /*1fbb0*/  ISETP.GE.AND P0, PT, R8, R7, PT ;  /* 0x000000070800720c */ /* 0x010fd20003f06270 */
[C---:B------:R-:W-:Y:S02]  /*1fbc0*/  @!P2 LOP3.LUT R2, R4.reuse, 0x40, RZ, 0xc0, !PT ;  /* 0x000000400402a812 */ /* 0x040fe400078ec0ff */
[----:B------:R-:W-:Y:S02]  /*1fbd0*/  @!P1 LOP3.LUT R3, R4, 0x40, RZ, 0xc0, !PT ;  /* 0x0000004004039812 */ /* 0x000fe400078ec0ff */
[----:B------:R-:W-:Y:S02]  /*1fbe0*/  @!P2 SHF.R.U32.HI R2, RZ, 0x2, R2 ;  /* 0x00000002ff02a819 */ /* 0x000fe40000011602 */
[----:B------:R-:W-:Y:S02]  /*1fbf0*/  @!P1 SHF.R.U32.HI R3, RZ, 0x2, R3 ;  /* 0x00000002ff039819 */ /* 0x000fe40000011603 */
[----:B------:R-:W-:Y:S02]  /*1fc00*/  @!P2 ISETP.NE.U32.AND P6, PT, R2, RZ, PT ;  /* 0x000000ff0200a20c */ /* 0x000fe40003fc5070 */
[----:B------:R-:W-:-:S02]  /*1fc10*/  @!P2 LOP3.LUT R2, R5, 0x80, RZ, 0xc0, !PT ;  /* 0x000000800502a812 */ /* 0x000fc400078ec0ff */
[----:B------:R-:W-:Y:S02]  /*1fc20*/  @!P0 LOP3.LUT R8, R4, 0x40, RZ, 0xc0, !PT ;  /* 0x0000004004088812 */ /* 0x000fe400078ec0ff */
[----:B------:R-:W-:Y:S02]  /*1fc30*/  @!P2 SHF.R.U32.HI R2, RZ, 0x3, R2 ;  /* 0x00000003ff02a819 */ /* 0x000fe40000011602 */
[----:B------:R-:W-:-:S05]  /*1fc40*/  @!P0 SHF.R.U32.HI R8, RZ, 0x2, R8 ;  /* 0x00000002ff088819 */ /* 0x000fca0000011608 */
[----:B------:R-:W-:Y:S02]  /*1fc50*/  @P6 LOP3.LUT R16, R16, 0x1000, RZ, 0xfc, !PT ;  /* 0x0000100010106812 */ /* 0x000fe400078efcff */
[----:B------:R-:W-:Y:S02]  /*1fc60*/  @!P2 ISETP.NE.U32.AND P6, PT, R2, RZ, PT ;  /* 0x000000ff0200a20c */ /* 0x000fe40003fc5070 */
[----:B------:R-:W-:Y:S02]  /*1fc70*/  LOP3.LUT R16, R16, 0xfffff7ff, RZ, 0xc0, !PT ;  /* 0xfffff7ff10107812 */ /* 0x000fe400078ec0ff */
[----:B------:R-:W-:-:S04]  /*1fc80*/  @!P1 LOP3.LUT R2, R5, 0x80, RZ, 0xc0, !PT ;  /* 0x0000008005029812 */ /* 0x000fc800078ec0ff */
[----:B------:R-:W-:-:S05]  /*1fc90*/  @!P1 SHF.R.U32.HI R2, RZ, 0x3, R2 ;  /* 0x00000003ff029819 */ /* 0x000fca0000011602 */
[----:B------:R-:W-:Y:S02]  /*1fca0*/  @P6 LOP3.LUT R16, R16, 0x800, RZ, 0xfc, !PT ;  /* 0x0000080010106812 */ /* 0x000fe400078efcff */
[----:B------:R-:W-:Y:S02]  /*1fcb0*/  @!P1 ISETP.NE.U32.AND P6, PT, R3, RZ, PT ;  /* 0x000000ff0300920c */ /* 0x000fe40003fc5070 */
[----:B------:R-:W-:-:S11]  /*1fcc0*/  LOP3.LUT R16, R16, 0xffffbfff, RZ, 0xc0, !PT ;  /* 0xffffbfff10107812 */ /* 0x000fd600078ec0ff */
[----:B------:R-:W-:Y:S02]  /*1fcd0*/  @P6 LOP3.LUT R16, R16, 0x4000, RZ, 0xfc, !PT ;  /* 0x0000400010106812 */ /* 0x000fe400078efcff */
[----:B------:R-:W-:Y:S02]  /*1fce0*/  @!P1 ISETP.NE.U32.AND P6, PT, R2, RZ, PT ;  /* 0x000000ff0200920c */ /* 0x000fe40003fc5070 */
[----:B------:R-:W-:-:S11]  /*1fcf0*/  LOP3.LUT R16, R16, 0xffffdfff, RZ, 0xc0, !PT ;  /* 0xffffdfff10107812 */ /* 0x000fd600078ec0ff */
        /* <DEDUP_REMOVED lines=12> */
.L_x_1580:
[----:B------:R-:W-:Y:S05]  /*1fdc0*/  BSYNC B0 ;  /* 0x0000000000007941 */ /* 0x000fea0003800000 */
.L_x_1579:
        /* <DEDUP_REMOVED lines=11> */
.L_x_1581:
[----:B------:R-:W-:-:S04]  /*1fe80*/  LOP3.LUT R16, R16, 0xfdffffff, RZ, 0xc0, !PT ;  /* 0xfdffffff10107812 */ /* 0x000fc800078ec0ff */
[----:B------:R-:W-:-:S04]  /*1fe90*/  @P3 LOP3.LUT R16, R16, 0x2000000, RZ, 0xfc, !PT ;  /* 0x0200000010103812 */ /* 0x000fc800078efcff */
[C---:B------:R-:W-:Y:S02]  /*1fea0*/  LOP3.LUT P3, RZ, R16.reuse, 0x200, RZ, 0xc0, !PT ;  /* 0x0000020010ff7812 */ /* 0x040fe4000786c0ff */
[----:B------:R-:W-:Y:S01]  /*1feb0*/  LOP3.LUT R16, R16, 0xfeffffff, RZ, 0xc0, !PT ;  /* 0xfeffffff10107812 */ /* 0x000fe200078ec0ff */
[----:B------:R-:W-:-:S03]  /*1fec0*/  IMAD.MOV.U32 R13, RZ, RZ, R6 ;  /* 0x000000ffff0d7224 */ /* 0x000fc600078e0006 */
[----:B------:R-:W-:Y:S01]  /*1fed0*/  @P1 LOP3.LUT R16, R16, 0x1000000, RZ, 0xfc, !PT ;  /* 0x0100000010101812 */ /* 0x000fe200078efcff */
[----:B------:R-:W-:-:S03]  /*1fee0*/  IMAD.MOV.U32 R12, RZ, RZ, 0x1 ;  /* 0x00000001ff0c7424 */ /* 0x000fc600078e00ff */
[C---:B------:R-:W-:Y:S02]  /*1fef0*/  LOP3.LUT P1, RZ, R16.reuse, 0x100, RZ, 0xc0, !PT ;  /* 0x0000010010ff7812 */ /* 0x040fe4000782c0ff */
[----:B------:R-:W-:Y:S01]  /*1ff00*/  LOP3.LUT R16, R16, 0xffdfffff, RZ, 0xc0, !PT ;  /* 0xffdfffff10107812 */ /* 0x000fe200078ec0ff */
[----:B------:R-:W-:-:S03]  /*1ff10*/  IMAD.MOV.U32 R3, RZ, RZ, R14 ;  /* 0x000000ffff037224 */ /* 0x000fc600078e000e */
[----:B------:R-:W-:Y:S02]  /*1ff20*/  @P0 LOP3.LUT R16, R16, 0x200000, RZ, 0xfc, !PT ;  /* 0x0020000010100812 */ /* 0x000fe400078efcff */
[----:B------:R-:W-:Y:S02]  /*1ff30*/  @!P2 LEA R3, P6, R20, R3, 0x1 ;  /* 0x000000031403a211 */ /* 0x000fe400078c08ff */
[----:B------:R-:W-:-:S03]  /*1ff40*/  LOP3.LUT P0, RZ, R16, 0x1000, RZ, 0xc0, !PT ;  /* 0x0000100010ff7812 */ /* 0x000fc6000780c0ff */
[----:B------:R-:W-:Y:S01]  /*1ff50*/  @!P2 IMAD.X R2, RZ, RZ, R2, P6 ;  /* 0x000000ffff02a224 */ /* 0x000fe200030e0602 */
[----:B------:R-:W-:-:S04]  /*1ff60*/  LOP3.LUT P6, RZ, R16, 0x800, RZ, 0xc0, !PT ;  /* 0x0000080010ff7812 */ /* 0x000fc800078cc0ff */
[----:B------:R-:W-:-:S04]  /*1ff70*/  @!P2 LOP3.LUT R3, R3, R2, RZ, 0x3c, !PT ;  /* 0x000000020303a212 */ /* 0x000fc800078e3cff */
[----:B------:R-:W-:-:S04]  /*1ff80*/  @!P2 LOP3.LUT R2, R3, R2, RZ, 0x3c, !PT ;  /* 0x000000020302a212 */ /* 0x000fc800078e3cff */
[----:B------:R-:W-:-:S05]  /*1ff90*/  @!P2 LOP3.LUT R3, R3, R2, RZ, 0x3c, !PT ;  /* 0x000000020303a212 */ /* 0x000fca00078e3cff */
[----:B------:R-:W-:Y:S01]  /*1ffa0*/  @!PT LDS RZ, [RZ] ;  /* 0x00000000fffff984 */ /* 0x000fe20000000800 */
[----:B------:R-:W-:Y:S01]  /*1ffb0*/  @!PT LDS RZ, [RZ] ;  /* 0x00000000fffff984 */ /* 0x000fe20000000800 */
[----:B------:R-:W-:Y:S01]  /*1ffc0*/  @!PT LDS RZ, [RZ] ;  /* 0x00000000fffff984 */ /* 0x000fe20000000800 */
[----:B------:R0:W-:Y:S01]  /*1ffd0*/  @!P2 LDGSTS.E.BYPASS.LTC128B.128 [R23+0x26400], desc[UR42][R2.64], !P4 ;  /* 0x264000000217afae */ /* 0x0001e2000e101d6a */
[----:B------:R-:W-:-:S03]  /*1ffe0*/  LOP3.LUT P4, RZ, R16, 0x4000000, RZ, 0xc0, !PT ;  /* 0x0400000010ff7812 */ /* 0x000fc6000788c0ff */
[----:B------:R0:W-:Y:S01]  /*1fff0*/  @!P2 LDGSTS.E.BYPASS.LTC128B.128 [R23+0x28400], desc[UR42][R2.64+0x80], !P3 ;  /* 0x284000800217afae */ /* 0x0001e2000d901d6a */
[----:B------:R-:W-:-:S03]  /*20000*/  LOP3.LUT P3, RZ, R16, 0x2000000, RZ, 0xc0, !PT ;  /* 0x0200000010ff7812 */ /* 0x000fc6000786c0ff */
        /* <DEDUP_REMOVED lines=9> */
[----:B------:R0:W-:Y:S04]  /*200a0*/  @!P2 LDGSTS.E.BYPASS.LTC128B.128 [R23+0x32400], desc[UR42][R2.64+0x300], P0 ;  /* 0x324003000217afae */ /* 0x0001e80008101d6a */
[----:B------:R0:W-:Y:S04]  /*200b0*/  @!P2 LDGSTS.E.BYPASS.LTC128B.128 [R23+0x34400], desc[UR42][R2.64+0x380], P6 ;  /* 0x344003800217afae */ /* 0x0001e8000b101d6a */
[----:B0-----:R-:W-:Y:S05]  /*200c0*/  WARPSYNC.COLLECTIVE R15, `(.L_x_1582) ;  /* 0x000000000f087348 */ /* 0x001fea0003c00000 */
[----:B------:R1:W2:Y:S02]  /*200d0*/  SHFL.IDX P6, R14, R13, R12, R11 ;  /* 0x0000000c0d0e7389 */ /* 0x0002a400000c000b */
[----:B012---:R-:W-:Y:S01]  /*200e0*/  ENDCOLLECTIVE ;  /* 0x000000000000791b */ /* 0x007fe20003800000 */
.L_x_1582:
[----:B------:R-:W-:-:S04]  /*200f0*/  @P5 LOP3.LUT R16, R16, 0x800000, RZ, 0xfc, !PT ;  /* 0x0080000010105812 */ /* 0x000fc800078efcff */
[C---:B------:R-:W-:Y:S02]  /*20100*/  LOP3.LUT P5, RZ, R16.reuse, 0x400, RZ, 0xc0, !PT ;  /* 0x0000040010ff7812 */ /* 0x040fe400078ac0ff */
[----:B------:R-:W-:Y:S01]  /*20110*/  LOP3.LUT P0, RZ, R16, 0x4000, RZ, 0xc0, !PT ;  /* 0x0000400010ff7812 */ /* 0x000fe2000780c0ff */
[----:B------:R-:W-:Y:S02]  /*20120*/  IMAD.MOV.U32 R13, RZ, RZ, R0 ;  /* 0x000000ffff0d7224 */ /* 0x000fe400078e0000 */
[----:B------:R-:W-:-:S10]  /*20130*/  IMAD.MOV.U32 R2, RZ, RZ, R14 ;  /* 0x000000ffff027224 */ /* 0x000fd400078e000e */
[----:B------:R-:W-:Y:S05]  /*20140*/  WARPSYNC.COLLECTIVE R15, `(.L_x_1583) ;  /* 0x000000000f087348 */ /* 0x000fea0003c00000 */
[----:B------:R0:W1:Y:S02]  /*20150*/  SHFL.IDX P6, R14, R13, R12, R11 ;  /* 0x0000000c0d0e7389 */ /* 0x00006400000c000b */
[----:B01----:R-:W-:Y:S01]  /*20160*/  ENDCOLLECTIVE ;  /* 0x000000000000791b */ /* 0x003fe20003800000 */
.L_x_1583:
[----:B------:R-:W-:Y:S02]  /*20170*/  IMAD.MOV.U32 R13, RZ, RZ, R6 ;  /* 0x000000ffff0d7224 */ /* 0x000fe400078e0006 */
[----:B------:R-:W-:Y:S02]  /*20180*/  IMAD.MOV.U32 R12, RZ, RZ, 0x2 ;  /* 0x00000002ff0c7424 */ /* 0x000fe400078e00ff */
[----:B------:R-:W-:Y:S01]  /*20190*/  IMAD.MOV.U32 R3, RZ, RZ, R14 ;  /* 0x000000ffff037224 */ /* 0x000fe200078e000e */
[----:B------:R-:W-:-:S04]  /*201a0*/  LOP3.LUT P6, RZ, R16, 0x2000, RZ, 0xc0, !PT ;  /* 0x0000200010ff7812 */ /* 0x000fc800078cc0ff */
[----:B------:R-:W-:-:S05]  /*201b0*/  @!P1 LEA R3, P2, R20, R3, 0x1 ;  /* 0x0000000314039211 */ /* 0x000fca00078408ff */
[----:B------:R-:W-:Y:S01]  /*201c0*/  @!P1 IMAD.X R2, RZ, RZ, R2, P2 ;  /* 0x000000ffff029224 */ /* 0x000fe200010e0602 */
[C---:B------:R-:W-:Y:S02]  /*201d0*/  LOP3.LUT P2, RZ, R16.reuse, 0x10000, RZ, 0xc0, !PT ;  /* 0x0001000010ff7812 */ /* 0x040fe4000784c0ff */
[----:B------:R-:W-:Y:S02]  /*201e0*/  LOP3.LUT R16, R16, 0xfff7ffff, RZ, 0xc0, !PT ;  /* 0xfff7ffff10107812 */ /* 0x000fe400078ec0ff */
[----:B------:R-:W-:-:S04]  /*201f0*/  @!P1 LOP3.LUT R3, R3, R2, RZ, 0x3c, !PT ;  /* 0x0000000203039212 */ /* 0x000fc800078e3cff */
[----:B------:R-:W-:-:S04]  /*20200*/  @!P1 LOP3.LUT R2, R3, R2, RZ, 0x3c, !PT ;  /* 0x0000000203029212 */ /* 0x000fc800078e3cff */
[----:B------:R-:W-:Y:S02]  /*20210*/  @!P1 LOP3.LUT R3, R3, R2, RZ, 0x3c, !PT ;  /* 0x0000000203039212 */ /* 0x000fe400078e3cff */
[----:B------:R-:W-:-:S03]  /*20220*/  @P2 LOP3.LUT R16, R16, 0x80000, RZ, 0xfc, !PT ;  /* 0x0008000010102812 */ /* 0x000fc600078efcff */
[----:B------:R-:W-:Y:S01]  /*20230*/  @!PT LDS RZ, [RZ] ;  /* 0x00000000fffff984 */ /* 0x000fe20000000800 */
[----:B------:R-:W-:Y:S01]  /*20240*/  @!PT LDS RZ, [RZ] ;  /* 0x00000000fffff984 */ /* 0x000fe20000000800 */
[----:B------:R-:W-:Y:S01]  /*20250*/  @!PT LDS RZ, [RZ] ;  /* 0x00000000fffff984 */ /* 0x000fe20000000800 */
[----:B------:R0:W-:Y:S01]  /*20260*/  @!P1 LDGSTS.E.BYPASS.LTC128B.128 [R23+0x26c00], desc[UR42][R2.64], !P5 ;  /* 0x26c0000002179fae */ /* 0x0001e2000e901d6a */
[C---:B------:R-:W-:Y:S02]  /*20270*/  LOP3.LUT P2, RZ, R16.reuse, 0x200, RZ, 0xc0, !PT ;  /* 0x0000020010ff7812 */ /* 0x040fe4000784c0ff */
[C---:B------:R-:W-:Y:S02]  /*20280*/  LOP3.LUT P5, RZ, R16.reuse, 0x800000, RZ, 0xc0, !PT ;  /* 0x0080000010ff7812 */ /* 0x040fe400078ac0ff */
[----:B------:R-:W-:-:S09]  /*20290*/  LOP3.LUT R16, R16, 0xffefffff, RZ, 0xc0, !PT ;  /* 0xffefffff10107812 */ /* 0x000fd200078ec0ff */
[----:B------:R-:W-:Y:S01]  /*202a0*/  @P2 LOP3.LUT R16, R16, 0x100000, RZ, 0xfc, !PT ;  /* 0x0010000010102812 */ /* 0x000fe200078efcff */
[----:B------:R0:W-:Y:S03]  /*202b0*/  @!P1 LDGSTS.E.BYPASS.LTC128B.128 [R23+0x28c00], desc[UR42][R2.64+0x80], !P2 ;  /* 0x28c0008002179fae */ /* 0x0001e6000d101d6a */
[C---:B------:R-:W-:Y:S01]  /*202c0*/  LOP3.LUT P2, RZ, R16.reuse, 0x400, RZ, 0xc0, !PT ;  /* 0x0000040010ff7812 */ /* 0x040fe2000784c0ff */
[----:B------:R0:W-:Y:S01]  /*202d0*/  @!P1 LDGSTS.E.BYPASS.LTC128B.128 [R23+0x2ac00], desc[UR42][R2.64+0x100], !P5 ;  /* 0x2ac0010002179fae */ /* 0x0001e2000e901d6a */
[----:B------:R-:W-:-:S13]  /*202e0*/  LOP3.LUT P5, RZ, R16, 0x400000, RZ, 0xc0, !PT ;  /* 0x0040000010ff7812 */ /* 0x000fda00078ac0ff */
[----:B------:R0:W-:Y:S04]  /*202f0*/  @!P1 LDGSTS.E.BYPASS.LTC128B.128 [R23+0x2cc00], desc[UR42][R2.64+0x180], !P5 ;  /* 0x2cc0018002179fae */ /* 0x0001e8000e901d6a */
[----:B------:R0:W-:Y:S04]  /*20300*/  @!P1 LDGSTS.E.BYPASS.LTC128B.128 [R23+0x2ec00], desc[UR42][R2.64+0x200], !P4 ;  /* 0x2ec0020002179fae */ /* 0x0001e8000e101d6a */
[----:B------:R0:W-:Y:S04]  /*20310*/  @!P1 LDGSTS.E.BYPASS.LTC128B.128 [R23+0x30c00], desc[UR42][R2.64+0x280], !P3 ;  /* 0x30c0028002179fae */ /* 0x0001e8000d901d6a */
[----:B------:R0:W-:Y:S01]  /*20320*/  @!P1 LDGSTS.E.BYPASS.LTC128B.128 [R23+0x32c00], desc[UR42][R2.64+0x300], P0 ;  /* 0x32c0030002179fae */ /* 0x0001e20008101d6a */
[----:B------:R-:W-:-:S03]  /*20330*/  LOP3.LUT P0, RZ, R16, 0x200000, RZ, 0xc0, !PT ;  /* 0x0020000010ff7812 */ /* 0x000fc6000780c0ff */
[----:B------:R0:W-:Y:S10]  /*20340*/  @!P1 LDGSTS.E.BYPASS.LTC128B.128 [R23+0x34c00], desc[UR42][R2.64+0x380], P6 ;  /* 0x34c0038002179fae */ /* 0x0001f4000b101d6a */
[----:B0-----:R-:W-:Y:S05]  /*20350*/  WARPSYNC.COLLECTIVE R15, `(.L_x_1584) ;  /* 0x000000000f087348 */ /* 0x001fea0003c00000 */
[----:B------:R1:W2:Y:S02]  /*20360*/  SHFL.IDX P6, R14, R13, R12, R11 ;  /* 0x0000000c0d0e7389 */ /* 0x0002a400000c000b */
[----:B012---:R-:W-:Y:S01]  /*20370*/  ENDCOLLECTIVE ;  /* 0x000000000000791b */ /* 0x007fe20003800000 */
.L_x_1584:
[----:B------:R-:W-:Y:S02]  /*20380*/  IMAD.MOV.U32 R13, RZ, RZ, R0 ;  /* 0x000000ffff0d7224 */ /* 0x000fe400078e0000 */
[----:B------:R-:W-:-:S07]  /*20390*/  IMAD.MOV.U32 R8, RZ, RZ, R14 ;  /* 0x000000ffff087224 */ /* 0x000fce00078e000e */
[----:B------:R-:W-:Y:S05]  /*203a0*/  WARPSYNC.COLLECTIVE R15, `(.L_x_1585) ;  /* 0x000000000f087348 */ /* 0x000fea0003c00000 */
[----:B------:R0:W1:Y:S02]  /*203b0*/  SHFL.IDX P6, R14, R13, R12, R11 ;  /* 0x0000000c0d0e7389 */ /* 0x00006400000c000b */
[----:B01----:R-:W-:Y:S01]  /*203c0*/  ENDCOLLECTIVE ;  /* 0x000000000000791b */ /* 0x003fe20003800000 */
.L_x_1585:
[----:B------:R-:W-:Y:S02]  /*203d0*/  IMAD.MOV.U32 R13, RZ, RZ, R6 ;  /* 0x000000ffff0d7224 */ /* 0x000fe400078e0006 */
[----:B------:R-:W-:Y:S01]  /*203e0*/  IMAD.MOV.U32 R12, RZ, RZ, 0x3 ;  /* 0x00000003ff0c7424 */ /* 0x000fe200078e00ff */
[----:B------:R-:W-:Y:S02]  /*203f0*/  @!P0 LEA R9, P1, R20, R14, 0x1 ;  /* 0x0000000e14098211 */ /* 0x000fe400078208ff */
[----:B------:R-:W-:-:S03]  /*20400*/  LOP3.LUT P6, RZ, R16, 0x20000, RZ, 0xc0, !PT ;  /* 0x0002000010ff7812 */ /* 0x000fc600078cc0ff */
[----:B------:R-:W-:Y:S01]  /*20410*/  @!P0 IMAD.X R10, RZ, RZ, R8, P1 ;  /* 0x000000ffff0a8224 */ /* 0x000fe200008e0608 */
[----:B------:R-:W-:Y:S01]  /*20420*/  LOP3.LUT P1, RZ, R16, 0x100, RZ, 0xc0, !PT ;  /* 0x0000010010ff7812 */ /* 0x000fe2000782c0ff */
[----:B------:R-:W-:Y:S02]  /*20430*/  @!P0 IMAD.MOV.U32 R2, RZ, RZ, R9 ;  /* 0x000000ffff028224 */ /* 0x000fe400078e0009 */
[----:B------:R-:W-:-:S05]  /*20440*/  @!P0 IMAD.MOV.U32 R3, RZ, RZ, R10 ;  /* 0x000000ffff038224 */ /* 0x000fca00078e000a */
[----:B------:R-:W-:Y:S01]  /*20450*/  @!PT LDS RZ, [RZ] ;  /* 0x00000000fffff984 */ /* 0x000fe20000000800 */
[----:B------:R-:W-:Y:S01]  /*20460*/  @!PT LDS RZ, [RZ] ;  /* 0x00000000fffff984 */ /* 0x000fe20000000800 */
[----:B------:R-:W-:Y:S01]  /*20470*/  @!PT LDS RZ, [RZ] ;  /* 0x00000000fffff984 */ /* 0x000fe20000000800 */
[----:B------:R0:W-:Y:S01]  /*20480*/  @!P0 LDGSTS.E.BYPASS.LTC128B.128 [R23+0x27400], desc[UR42][R2.64], !P2 ;  /* 0x2740000002178fae */ /* 0x0001e2000d101d6a */
[----:B------:R-:W-:-:S13]  /*20490*/  LOP3.LUT P2, RZ, R16, 0x100000, RZ, 0xc0, !PT ;  /* 0x0010000010ff7812 */ /* 0x000fda000784c0ff */
[----:B------:R0:W-:Y:S01]  /*204a0*/  @!P0 LDGSTS.E.BYPASS.LTC128B.128 [R23+0x29400], desc[UR42][R2.64+0x80], !P2 ;  /* 0x2940008002178fae */ /* 0x0001e2000d101d6a */
[----:B------:R-:W-:-:S03]  /*204b0*/  LOP3.LUT P2, RZ, R16, 0x80000, RZ, 0xc0, !PT ;  /* 0x0008000010ff7812 */ /* 0x000fc6000784c0ff */
[----:B------:R0:W-:Y:S04]  /*204c0*/  @!P0 LDGSTS.E.BYPASS.LTC128B.128 [R23+0x2b400], desc[UR42][R2.64+0x100], !P1 ;  /* 0x2b40010002178fae */ /* 0x0001e8000c901d6a */
[----:B------:R0:W-:Y:S04]  /*204d0*/  @!P0 LDGSTS.E.BYPASS.LTC128B.128 [R23+0x2d400], desc[UR42][R2.64+0x180], !P5 ;  /* 0x2d40018002178fae */ /* 0x0001e8000e901d6a */
[----:B------:R0:W-:Y:S04]  /*204e0*/  @!P0 LDGSTS.E.BYPASS.LTC128B.128 [R23+0x2f400], desc[UR42][R2.64+0x200], !P4 ;  /* 0x2f40020002178fae */ /* 0x0001e8000e101d6a */
[----:B------:R0:W-:Y:S04]  /*204f0*/  @!P0 LDGSTS.E.BYPASS.LTC128B.128 [R23+0x31400], desc[UR42][R2.64+0x280], !P3 ;  /* 0x3140028002178fae */ /* 0x0001e8000d901d6a */
[----:B------:R0:W-:Y:S02]  /*20500*/  @!P0 LDGSTS.E.BYPASS.LTC128B.128 [R23+0x33400], desc[UR42][R2.64+0x300], P6 ;  /* 0x3340030002178fae */ /* 0x0001e4000b101d6a */
[----:B0-----:R-:W-:Y:S05]  /*20510*/  WARPSYNC.COLLECTIVE R15, `(.L_x_1586) ;  /* 0x000000000f087348 */ /* 0x001fea0003c00000 */
[----:B------:R1:W2:Y:S02]  /*20520*/  SHFL.IDX P6, R14, R13, R12, R11 ;  /* 0x0000000c0d0e7389 */ /* 0x0002a400000c000b */
[----:B012---:R-:W-:Y:S01]  /*20530*/  ENDCOLLECTIVE ;  /* 0x000000000000791b */ /* 0x007fe20003800000 */
.L_x_1586:
[----:B------:R-:W-:Y:S01]  /*20540*/  @!PT LDS RZ, [RZ] ;  /* 0x00000000fffff984 */ /* 0x000fe20000000800 */
[----:B------:R-:W-:Y:S01]  /*20550*/  @!PT LDS RZ, [RZ] ;  /* 0x00000000fffff984 */ /* 0x000fe20000000800 */
[----:B------:R-:W-:Y:S01]  /*20560*/  @!PT LDS RZ, [RZ] ;  /* 0x00000000fffff984 */ /* 0x000fe20000000800 */
[----:B------:R0:W-:Y:S01]  /*20570*/  @!P0 LDGSTS.E.BYPASS.LTC128B.128 [R23+0x35400], desc[UR42][R2.64+0x380], P2 ;  /* 0x3540038002178fae */ /* 0x0001e20009101d6a */
[----:B------:R-:W-:Y:S02]  /*20580*/  IMAD.MOV.U32 R13, RZ, RZ, R0 ;  /* 0x000000ffff0d7224 */ /* 0x000fe400078e0000 */
[----:B------:R-:W-:-:S07]  /*20590*/  IMAD.MOV.U32 R6, RZ, RZ, R14 ;  /* 0x000000ffff067224 */ /* 0x000fce00078e000e */
[----:B0-----:R-:W-:Y:S05]  /*205a0*/  WARPSYNC.COLLECTIVE R15, `(.L_x_1587) ;  /* 0x000000000f087348 */ /* 0x001fea0003c00000 */
[----:B------:R1:W2:Y:S02]  /*205b0*/  SHFL.IDX P6, R14, R13, R12, R11 ;  /* 0x0000000c0d0e7389 */ /* 0x0002a400000c000b */
[----:B012---:R-:W-:Y:S01]  /*205c0*/  ENDCOLLECTIVE ;  /* 0x000000000000791b */ /* 0x007fe20003800000 */
.L_x_1587:
[----:B------:R-:W-:Y:S01]  /*205d0*/  IMAD.MOV.U32 R0, RZ, RZ, R14 ;  /* 0x000000ffff007224 */ /* 0x000fe200078e000e */
[----:B------:R-:W-:Y:S06]  /*205e0*/  BRA `(.L_x_1588) ;  /* 0xffffffac00b47947 */ /* 0x000fec000383ffff */
.L_x_1468:
[----:B0-----:R0:W1:Y:S02]  /*205f0*/  SYNCS.PHASECHK.TRANS64.TRYWAIT P0, [R18+URZ+0x38820], R0 ;  /* 0x03882000120075a7 */ /* 0x001064000800017f */
[----:B-1----:R-:W-:Y:S05]  /*20600*/  @!P0 NANOSLEEP.SYNCS 0x989680 ;  /* 0x009896800000895d */ /* 0x002fea0003900000 */
[----:B------:R-:W1:Y:S02]  /*20610*/  @!P0 SYNCS.PHASECHK.TRANS64 P0, [R18+URZ+0x38820], R0 ;  /* 0x03882000120085a7 */ /* 0x000e64000800007f */
[----:B-1----:R-:W-:Y:S05]  /*20620*/  @!P0 BRA `(.L_x_1468) ;  /* 0xfffffffc00f08947 */ /* 0x002fea000383ffff */
[----:B------:R-:W-:Y:S05]  /*20630*/  BRA `(.L_x_1589) ;  /* 0xffffffb0005c7947 */ /* 0x000fea000383ffff */
.L_x_1471:
[----:B0-----:R0:W1:Y:S02]  /*20640*/  SYNCS.PHASECHK.TRANS64.TRYWAIT P0, [R26+URZ+0x38860], R0 ;  /* 0x038860001a0075a7 */ /* 0x001064000800017f */
[----:B-1----:R-:W-:Y:S05]  /*20650*/  @!P0 NANOSLEEP.SYNCS 0x989680 ;  /* 0x009896800000895d */ /* 0x002fea0003900000 */
[----:B------:R-:W1:Y:S02]  /*20660*/  @!P0 SYNCS.PHASECHK.TRANS64 P0, [R26+URZ+0x38860], R0 ;  /* 0x038860001a0085a7 */ /* 0x000e64000800007f */
[----:B-1----:R-:W-:Y:S05]  /*20670*/  @!P0 BRA `(.L_x_1471) ;  /* 0xfffffffc00f08947 */ /* 0x002fea000383ffff */
[----:B------:R-:W-:Y:S05]  /*20680*/  BRA `(.L_x_1590) ;  /* 0xffffffb0006c7947 */ /* 0x000fea000383ffff */
.L_x_1472:
        /* <DEDUP_REMOVED lines=8> */
.L_x_1592:
[----:B------:R-:W-:Y:S05]  /*20710*/  BSYNC B0 ;  /* 0x0000000000007941 */ /* 0x000fea0003800000 */
.L_x_1591:
        /* <DEDUP_REMOVED lines=15> */
.L_x_1593:
        /* <DEDUP_REMOVED lines=39> */
.L_x_1594:
[----:B------:R-:W-:Y:S02]  /*20a80*/  IMAD.MOV.U32 R13, RZ, RZ, R5 ;  /* 0x000000ffff0d7224 */ /* 0x000fe400078e0005 */
[----:B------:R-:W-:-:S07]  /*20a90*/  IMAD.MOV.U32 R3, RZ, RZ, R14 ;  /* 0x000000ffff037224 */ /* 0x000fce00078e000e */
[----:B------:R-:W-:Y:S05]  /*20aa0*/  WARPSYNC.COLLECTIVE R15, `(.L_x_1595) ;  /* 0x000000000f087348 */ /* 0x000fea0003c00000 */
[----:B------:R0:W1:Y:S02]  /*20ab0*/  SHFL.IDX P6, R14, R13, R12, R11 ;  /* 0x0000000c0d0e7389 */ /* 0x00006400000c000b */
[----:B01----:R-:W-:Y:S01]  /*20ac0*/  ENDCOLLECTIVE ;  /* 0x000000000000791b */ /* 0x003fe20003800000 */
.L_x_1595:
        /* <DEDUP_REMOVED lines=29> */
.L_x_1596:
[----:B------:R-:W-:Y:S02]  /*20ca0*/  IMAD.MOV.U32 R13, RZ, RZ, R5 ;  /* 0x000000ffff0d7224 */ /* 0x000fe400078e0005 */
[----:B------:R-:W-:-:S07]  /*20cb0*/  IMAD.MOV.U32 R7, RZ, RZ, R14 ;  /* 0x000000ffff077224 */ /* 0x000fce00078e000e */
[----:B------:R-:W-:Y:S05]  /*20cc0*/  WARPSYNC.COLLECTIVE R15, `(.L_x_1597) ;  /* 0x000000000f087348 */ /* 0x000fea0003c00000 */
[----:B------:R0:W1:Y:S02]  /*20cd0*/  SHFL.IDX P6, R14, R13, R12, R11 ;  /* 0x0000000c0d0e7389 */ /* 0x00006400000c000b */
[----:B01----:R-:W-:Y:S01]  /*20ce0*/  ENDCOLLECTIVE ;  /* 0x000000000000791b */ /* 0x003fe20003800000 */
.L_x_1597:
        /* <DEDUP_REMOVED lines=29> */
.L_x_1598:
[----:B------:R-:W-:Y:S02]  /*20ec0*/  IMAD.MOV.U32 R13, RZ, RZ, R5 ;  /* 0x000000ffff0d7224 */ /* 0x000fe400078e0005 */
[----:B------:R-:W-:-:S07]  /*20ed0*/  IMAD.MOV.U32 R6, RZ, RZ, R14 ;  /* 0x000000ffff067224 */ /* 0x000fce00078e000e */
[----:B------:R-:W-:Y:S05]  /*20ee0*/  WARPSYNC.COLLECTIVE R15, `(.L_x_1599) ;  /* 0x000000000f087348 */ /* 0x000fea0003c00000 */
[----:B------:R0:W1:Y:S02]  /*20ef0*/  SHFL.IDX P6, R14, R13, R12, R11 ;  /* 0x0000000c0d0e7389 */ /* 0x00006400000c000b */
[----:B01----:R-:W-:Y:S01]  /*20f00*/  ENDCOLLECTIVE ;  /* 0x000000000000791b */ /* 0x003fe20003800000 */
.L_x_1599:
[----:B------:R-:W-:Y:S01]  /*20f10*/  IMAD.MOV.U32 R2, RZ, RZ, R14 ;  /* 0x000000ffff027224 */ /* 0x000fe200078e000e */
[----:B------:R-:W-:Y:S06]  /*20f20*/  BRA `(.L_x_1600) ;  /* 0xffffffac00fc7947 */ /* 0x000fec000383ffff */
.L_x_1479:
[----:B0-----:R0:W1:Y:S02]  /*20f30*/  SYNCS.PHASECHK.TRANS64.TRYWAIT P0, [R6+URZ+0x38840], R25 ;  /* 0x03884019060075a7 */ /* 0x001064000800017f */
[----:B-1----:R-:W-:Y:S05]  /*20f40*/  @!P0 NANOSLEEP.SYNCS 0x989680 ;  /* 0x009896800000895d */ /* 0x002fea0003900000 */
[----:B------:R-:W1:Y:S02]  /*20f50*/  @!P0 SYNCS.PHASECHK.TRANS64 P0, [R6+URZ+0x38840], R25 ;  /* 0x03884019060085a7 */ /* 0x000e64000800007f */
[----:B-1----:R-:W-:Y:S05]  /*20f60*/  @!P0 BRA `(.L_x_1479) ;  /* 0xfffffffc00f08947 */ /* 0x002fea000383ffff */
[----:B------:R-:W-:Y:S05]  /*20f70*/  BRA `(.L_x_1601) ;  /* 0xffffffb400887947 */ /* 0x000fea000383ffff */
.L_x_1480:
        /* <DEDUP_REMOVED lines=8> */
.L_x_1603:
[----:B------:R-:W-:Y:S05]  /*21000*/  BSYNC B1 ;  /* 0x0000000000017941 */ /* 0x000fea0003800000 */
.L_x_1602:
        /* <DEDUP_REMOVED lines=9> */
.L_x_1604:
[----:B------:R-:W-:Y:S02]  /*210a0*/  IMAD.MOV.U32 R13, RZ, RZ, R26 ;  /* 0x000000ffff0d7224 */ /* 0x000fe400078e001a */
[----:B------:R-:W-:Y:S02]  /*210b0*/  IMAD.MOV.U32 R12, RZ, RZ, 0x1 ;  /* 0x00000001ff0c7424 */ /* 0x000fe400078e00ff */
[----:B------:R-:W-:-:S07]  /*210c0*/  IMAD.MOV.U32 R2, RZ, RZ, R14 ;  /* 0x000000ffff027224 */ /* 0x000fce00078e000e */
[----:B------:R-:W-:Y:S05]  /*210d0*/  WARPSYNC.COLLECTIVE R15, `(.L_x_1605) ;  /* 0x000000000f087348 */ /* 0x000fea0003c00000 */
[----:B------:R0:W1:Y:S02]  /*210e0*/  SHFL.IDX P6, R14, R13, R12, R11 ;  /* 0x0000000c0d0e7389 */ /* 0x00006400000c000b */
[----:B01----:R-:W-:Y:S01]  /*210f0*/  ENDCOLLECTIVE ;  /* 0x000000000000791b */ /* 0x003fe20003800000 */
.L_x_1605:
        /* <DEDUP_REMOVED lines=11> */
.L_x_1606:
[----:B------:R-:W-:Y:S02]  /*211b0*/  IMAD.MOV.U32 R13, RZ, RZ, R26 ;  /* 0x000000ffff0d7224 */ /* 0x000fe400078e001a */
[----:B------:R-:W-:Y:S02]  /*211c0*/  IMAD.MOV.U32 R12, RZ, RZ, 0x2 ;  /* 0x00000002ff0c7424 */ /* 0x000fe400078e00ff */
[----:B------:R-:W-:-:S07]  /*211d0*/  IMAD.MOV.U32 R2, RZ, RZ, R14 ;  /* 0x000000ffff027224 */ /* 0x000fce00078e000e */
[----:B------:R-:W-:Y:S05]  /*211e0*/  WARPSYNC.COLLECTIVE R15, `(.L_x_1607) ;  /* 0x000000000f087348 */ /* 0x000fea0003c00000 */
[----:B------:R0:W1:Y:S02]  /*211f0*/  SHFL.IDX P6, R14, R13, R12, R11 ;  /* 0x0000000c0d0e7389 */ /* 0x00006400000c000b */
[----:B01----:R-:W-:Y:S01]  /*21200*/  ENDCOLLECTIVE ;  /* 0x000000000000791b */ /* 0x003fe20003800000 */
.L_x_1607:
        /* <DEDUP_REMOVED lines=11> */
.L_x_1608:
[----:B------:R-:W-:Y:S02]  /*212c0*/  IMAD.MOV.U32 R13, RZ, RZ, R26 ;  /* 0x000000ffff0d7224 */ /* 0x000fe400078e001a */
[----:B------:R-:W-:Y:S02]  /*212d0*/  IMAD.MOV.U32 R12, RZ, RZ, 0x3 ;  /* 0x00000003ff0c7424 */ /* 0x000fe400078e00ff */
[----:B------:R-:W-:-:S07]  /*212e0*/  IMAD.MOV.U32 R2, RZ, RZ, R14 ;  /* 0x000000ffff027224 */ /* 0x000fce00078e000e */
[----:B------:R-:W-:Y:S05]  /*212f0*/  WARPSYNC.COLLECTIVE R15, `(.L_x_1609) ;  /* 0x000000000f087348 */ /* 0x000fea0003c00000 */
[----:B------:R0:W1:Y:S02]  /*21300*/  SHFL.IDX P6, R14, R13, R12, R11 ;  /* 0x0000000c0d0e7389 */ /* 0x00006400000c000b */
[----:B01----:R-:W-:Y:S01]  /*21310*/  ENDCOLLECTIVE ;  /* 0x000000000000791b */ /* 0x003fe20003800000 */
.L_x_1609:
        /* <DEDUP_REMOVED lines=11> */
.L_x_1610:
[----:B------:R-:W-:Y:S01]  /*213d0*/  IMAD.MOV.U32 R2, RZ, RZ, R14 ;  /* 0x000000ffff027224 */ /* 0x000fe200078e000e */
[----:B------:R-:W-:Y:S06]  /*213e0*/  BRA `(.L_x_1611) ;  /* 0xffffffb400107947 */ /* 0x000fec000383ffff */
.L_x_1485:
[----:B---3--:R3:W4:Y:S02]  /*213f0*/  SYNCS.PHASECHK.TRANS64.TRYWAIT P0, [R6+URZ+0x38860], R25 ;  /* 0x03886019060075a7 */ /* 0x008724000800017f */
[----:B----4-:R-:W-:Y:S05]  /*21400*/  @!P0 NANOSLEEP.SYNCS 0x989680 ;  /* 0x009896800000895d */ /* 0x010fea0003900000 */
[----:B------:R-:W4:Y:S02]  /*21410*/  @!P0 SYNCS.PHASECHK.TRANS64 P0, [R6+URZ+0x38860], R25 ;  /* 0x03886019060085a7 */ /* 0x000f24000800007f */
[----:B----4-:R-:W-:Y:S05]  /*21420*/  @!P0 BRA `(.L_x_1485) ;  /* 0xfffffffc00f08947 */ /* 0x010fea000383ffff */
[----:B------:R-:W-:Y:S05]  /*21430*/  BRA `(.L_x_1612) ;  /* 0xffffffb400607947 */ /* 0x000fea000383ffff */
.L_x_1486:
        /* <DEDUP_REMOVED lines=8> */
.L_x_1614:
[----:B------:R-:W-:Y:S05]  /*214c0*/  BSYNC B1 ;  /* 0x0000000000017941 */ /* 0x000fea0003800000 */
.L_x_1613:
        /* <DEDUP_REMOVED lines=13> */
.L_x_1615:
        /* <DEDUP_REMOVED lines=17> */
.L_x_1616:
        /* <DEDUP_REMOVED lines=16> */
.L_x_1617:
        /* <DEDUP_REMOVED lines=19> */
.L_x_1618:
        /* <DEDUP_REMOVED lines=14> */
.L_x_1619:
        /* <DEDUP_REMOVED lines=16> */
.L_x_1620:
        /* <DEDUP_REMOVED lines=14> */
.L_x_1621:
[----:B------:R-:W-:Y:S05]  /*21ba0*/  BRA `(.L_x_1622) ;  /* 0xffffffb000c47947 */ /* 0x000fea000383ffff */
.L_x_1494:
        /* <DEDUP_REMOVED lines=8> */
.L_x_1624:
[----:B------:R-:W-:Y:S05]  /*21c30*/  BSYNC B0 ;  /* 0x0000000000007941 */ /* 0x000fea0003800000 */
.L_x_1623:
        /* <DEDUP_REMOVED lines=9> */
.L_x_1625:
        /* <DEDUP_REMOVED lines=24> */
.L_x_1626:
[----:B------:R-:W-:Y:S01]  /*21e50*/  IMAD.MOV.U32 R12, RZ, RZ, 0x2 ;  /* 0x00000002ff0c7424 */ /* 0x000fe200078e00ff */
[----:B------:R-:W-:-:S05]  /*21e60*/  SEL R14, R14, RZ, P1 ;  /* 0x000000ff0e0e7207 */ /* 0x000fca0000800000 */
[----:B------:R-:W-:-:S04]  /*21e70*/  IMAD.IADD R5, R13, 0x1, R14 ;  /* 0x000000010d057824 */ /* 0x000fc800078e020e */
[----:B------:R-:W-:-:S07]  /*21e80*/  IMAD.MOV.U32 R13, RZ, RZ, R5 ;  /* 0x000000ffff0d7224 */ /* 0x000fce00078e0005 */
[----:B------:R-:W-:Y:S05]  /*21e90*/  WARPSYNC.COLLECTIVE R15, `(.L_x_1627) ;  /* 0x000000000f087348 */ /* 0x000fea0003c00000 */
[----:B------:R0:W1:Y:S02]  /*21ea0*/  SHFL.UP P6, R14, R13, R12, R11 ;  /* 0x0400000c0d0e7389 */ /* 0x00006400000c000b */
[----:B01----:R-:W-:Y:S01]  /*21eb0*/  ENDCOLLECTIVE ;  /* 0x000000000000791b */ /* 0x003fe20003800000 */
.L_x_1627:
[----:B------:R-:W-:Y:S01]  /*21ec0*/  IMAD.MOV.U32 R12, RZ, RZ, 0x4 ;  /* 0x00000004ff0c7424 */ /* 0x000fe200078e00ff */
[----:B------:R-:W-:-:S05]  /*21ed0*/  SEL R2, R14, RZ, P2 ;  /* 0x000000ff0e027207 */ /* 0x000fca0001000000 */
[----:B------:R-:W-:-:S04]  /*21ee0*/  IMAD.IADD R2, R5, 0x1, R2 ;  /* 0x0000000105027824 */ /* 0x000fc800078e0202 */
[----:B------:R-:W-:-:S07]  /*21ef0*/  IMAD.MOV.U32 R13, RZ, RZ, R2 ;  /* 0x000000ffff0d7224 */ /* 0x000fce00078e0002 */
[----:B------:R-:W-:Y:S05]  /*21f00*/  WARPSYNC.COLLECTIVE R15, `(.L_x_1628) ;  /* 0x000000000f087348 */ /* 0x000fea0003c00000 */
[----:B------:R0:W1:Y:S02]  /*21f10*/  SHFL.UP P6, R14, R13, R12, R11 ;  /* 0x0400000c0d0e7389 */ /* 0x00006400000c000b */
[----:B01----:R-:W-:Y:S01]  /*21f20*/  ENDCOLLECTIVE ;  /* 0x000000000000791b */ /* 0x003fe20003800000 */
.L_x_1628:
[----:B------:R-:W-:Y:S01]  /*21f30*/  IMAD.MOV.U32 R12, RZ, RZ, 0x8 ;  /* 0x00000008ff0c7424 */ /* 0x000fe200078e00ff */
[----:B------:R-:W-:-:S05]  /*21f40*/  SEL R3, R14, RZ, P3 ;  /* 0x000000ff0e037207 */ /* 0x000fca0001800000 */
[----:B------:R-:W-:-:S04]  /*21f50*/  IMAD.IADD R8, R2, 0x1, R3 ;  /* 0x0000000102087824 */ /* 0x000fc800078e0203 */
[----:B------:R-:W-:-:S07]  /*21f60*/  IMAD.MOV.U32 R13, RZ, RZ, R8 ;  /* 0x000000ffff0d7224 */ /* 0x000fce00078e0008 */
[----:B------:R-:W-:Y:S05]  /*21f70*/  WARPSYNC.COLLECTIVE R15, `(.L_x_1629) ;  /* 0x000000000f087348 */ /* 0x000fea0003c00000 */
[----:B------:R0:W1:Y:S02]  /*21f80*/  SHFL.UP P6, R14, R13, R12, R11 ;  /* 0x0400000c0d0e7389 */ /* 0x00006400000c000b */
[----:B01----:R-:W-:Y:S01]  /*21f90*/  ENDCOLLECTIVE ;  /* 0x000000000000791b */ /* 0x003fe20003800000 */
.L_x_1629:
[----:B------:R-:W-:Y:S01]  /*21fa0*/  IMAD.MOV.U32 R12, RZ, RZ, 0x10 ;  /* 0x00000010ff0c7424 */ /* 0x000fe200078e00ff */
[----:B------:R-:W-:-:S05]  /*21fb0*/  SEL R5, R14, RZ, P4 ;  /* 0x000000ff0e057207 */ /* 0x000fca0002000000 */
[----:B------:R-:W-:-:S04]  /*21fc0*/  IMAD.IADD R5, R8, 0x1, R5 ;  /* 0x0000000108057824 */ /* 0x000fc800078e0205 */
[----:B------:R-:W-:-:S07]  /*21fd0*/  IMAD.MOV.U32 R13, RZ, RZ, R5 ;  /* 0x000000ffff0d7224 */ /* 0x000fce00078e0005 */
[----:B------:R-:W-:Y:S05]  /*21fe0*/  WARPSYNC.COLLECTIVE R15, `(.L_x_1630) ;  /* 0x000000000f087348 */ /* 0x000fea0003c00000 */
[----:B------:R0:W1:Y:S02]  /*21ff0*/  SHFL.UP P6, R14, R13, R12, R11 ;  /* 0x0400000c0d0e7389 */ /* 0x00006400000c000b */
[----:B01----:R-:W-:Y:S01]  /*22000*/  ENDCOLLECTIVE ;  /* 0x000000000000791b */ /* 0x003fe20003800000 */
.L_x_1630:
        /* <DEDUP_REMOVED lines=8> */
.L_x_1631:
[----:B------:R-:W-:Y:S05]  /*22090*/  BRA `(.L_x_1632) ;  /* 0xffffffb4005c7947 */ /* 0x000fea000383ffff */
.L_x_1497:
[----:B------:R-:W-:Y:S01]  /*220a0*/  BSSY B0, `(.L_x_1633) ;  /* 0x0000007000007945 */ /* 0x000fe20003800000 */
[----:B------:R-:W-:Y:S02]  /*220b0*/  IMAD.MOV.U32 R12, RZ, RZ, 0x1 ;  /* 0x00000001ff0c7424 */ /* 0x000fe400078e00ff */
[----:B------:R-:W-:Y:S02]  /*220c0*/  IMAD.MOV.U32 R11, RZ, RZ, RZ ;  /* 0x000000ffff0b7224 */ /* 0x000fe400078e00ff */
[----:B------:R-:W-:-:S07]  /*220d0*/  IMAD.MOV.U32 R15, RZ, RZ, -0x1 ;  /* 0xffffffffff0f7424 */ /* 0x000fce00078e00ff */
[----:B------:R-:W-:Y:S05]  /*220e0*/  WARPSYNC.COLLECTIVE R15, `(.L_x_1634) ;  /* 0x000000000f087348 */ /* 0x000fea0003c00000 */
[----:B------:R0:W1:Y:S02]  /*220f0*/  SHFL.UP P6, R14, R13, R12, R11 ;  /* 0x0400000c0d0e7389 */ /* 0x00006400000c000b */
[----:B01----:R-:W-:Y:S01]  /*22100*/  ENDCOLLECTIVE ;  /* 0x000000000000791b */ /* 0x003fe20003800000 */
.L_x_1634:
[----:B------:R-:W-:Y:S05]  /*22110*/  BSYNC B0 ;  /* 0x0000000000007941 */ /* 0x000fea0003800000 */
.L_x_1633:
        /* <DEDUP_REMOVED lines=8> */
.L_x_1635:
[----:B------:R-:W-:Y:S01]  /*221a0*/  IMAD.MOV.U32 R12, RZ, RZ, 0x4 ;  /* 0x00000004ff0c7424 */ /* 0x000fe200078e00ff */
[----:B------:R-:W-:-:S05]  /*221b0*/  SEL R2, R14, RZ, P2 ;  /* 0x000000ff0e027207 */ /* 0x000fca0001000000 */
[----:B------:R-:W-:-:S04]  /*221c0*/  IMAD.IADD R2, R13, 0x1, R2 ;  /* 0x000000010d027824 */ /* 0x000fc800078e0202 */
[----:B------:R-:W-:-:S07]  /*221d0*/  IMAD.MOV.U32 R13, RZ, RZ, R2 ;  /* 0x000000ffff0d7224 */ /* 0x000fce00078e0002 */
[----:B------:R-:W-:Y:S05]  /*221e0*/  WARPSYNC.COLLECTIVE R15, `(.L_x_1636) ;  /* 0x000000000f087348 */ /* 0x000fea0003c00000 */
[----:B------:R0:W1:Y:S02]  /*221f0*/  SHFL.UP P6, R14, R13, R12, R11 ;  /* 0x0400000c0d0e7389 */ /* 0x00006400000c000b */
[----:B01----:R-:W-:Y:S01]  /*22200*/  ENDCOLLECTIVE ;  /* 0x000000000000791b */ /* 0x003fe20003800000 */
.L_x_1636:
[----:B------:R-:W-:Y:S01]  /*22210*/  IMAD.MOV.U32 R12, RZ, RZ, 0x8 ;  /* 0x00000008ff0c7424 */ /* 0x000fe200078e00ff */
[----:B------:R-:W-:-:S05]  /*22220*/  SEL R3, R14, RZ, P3 ;  /* 0x000000ff0e037207 */ /* 0x000fca0001800000 */
[----:B------:R-:W-:-:S04]  /*22230*/  IMAD.IADD R3, R2, 0x1, R3 ;  /* 0x0000000102037824 */ /* 0x000fc800078e0203 */
[----:B------:R-:W-:-:S07]  /*22240*/  IMAD.MOV.U32 R13, RZ, RZ, R3 ;  /* 0x000000ffff0d7224 */ /* 0x000fce00078e0003 */
[----:B------:R-:W-:Y:S05]  /*22250*/  WARPSYNC.COLLECTIVE R15, `(.L_x_1637) ;  /* 0x000000000f087348 */ /* 0x000fea0003c00000 */
[----:B------:R0:W1:Y:S02]  /*22260*/  SHFL.UP P6, R14, R13, R12, R11 ;  /* 0x0400000c0d0e7389 */ /* 0x00006400000c000b */
[----:B01----:R-:W-:Y:S01]  /*22270*/  ENDCOLLECTIVE ;  /* 0x000000000000791b */ /* 0x003fe20003800000 */
.L_x_1637:
[----:B------:R-:W-:Y:S01]  /*22280*/  IMAD.MOV.U32 R12, RZ, RZ, 0x10 ;  /* 0x00000010ff0c7424 */ /* 0x000fe200078e00ff */
[----:B------:R-:W-:-:S05]  /*22290*/  SEL R14, R14, RZ, P4 ;  /* 0x000000ff0e0e7207 */ /* 0x000fca0002000000 */
[----:B------:R-:W-:-:S04]  /*222a0*/  IMAD.IADD R5, R3, 0x1, R14 ;  /* 0x0000000103057824 */ /* 0x000fc800078e020e */
[----:B------:R-:W-:-:S07]  /*222b0*/  IMAD.MOV.U32 R13, RZ, RZ, R5 ;  /* 0x000000ffff0d7224 */ /* 0x000fce00078e0005 */
[----:B------:R-:W-:Y:S05]  /*222c0*/  WARPSYNC.COLLECTIVE R15, `(.L_x_1638) ;  /* 0x000000000f087348 */ /* 0x000fea0003c00000 */
[----:B------:R0:W1:Y:S02]  /*222d0*/  SHFL.UP P6, R14, R13, R12, R11 ;  /* 0x0400000c0d0e7389 */ /* 0x00006400000c000b */
[----:B01----:R-:W-:Y:S01]  /*222e0*/  ENDCOLLECTIVE ;  /* 0x000000000000791b */ /* 0x003fe20003800000 */
.L_x_1638:
        /* <DEDUP_REMOVED lines=8> */
.L_x_1639:
[----:B------:R-:W-:Y:S05]  /*22370*/  BRA `(.L_x_1640) ;  /* 0xffffffb400487947 */ /* 0x000fea000383ffff */
.L_x_1499:
[----:B------:R-:W-:Y:S01]  /*22380*/  BSSY B0, `(.L_x_1641) ;  /* 0x0000006000007945 */ /* 0x000fe20003800000 */
[----:B------:R-:W-:Y:S01]  /*22390*/  PLOP3.LUT P6, PT, P6, PT, PT, 0x8, 0x0 ;  /* 0x000000000000781c */ /* 0x000fe200037ce170 */
[----:B------:R-:W-:-:S12]  /*223a0*/  IMAD.MOV.U32 R15, RZ, RZ, -0x1 ;  /* 0xffffffffff0f7424 */ /* 0x000fd800078e00ff */
[----:B0-----:R-:W-:Y:S05]  /*223b0*/  WARPSYNC.COLLECTIVE R15, `(.L_x_1642) ;  /* 0x000000000f087348 */ /* 0x001fea0003c00000 */
[----:B------:R-:W-:Y:S01]  /*223c0*/  VOTE.ANY R14, PT, P6 ;  /* 0x00000000000e7806 */ /* 0x000fe200030e0100 */
[----:B0-----:R-:W-:Y:S06]  /*223d0*/  ENDCOLLECTIVE ;  /* 0x000000000000791b */ /* 0x001fec0003800000 */
.L_x_1642:
[----:B------:R-:W-:Y:S05]  /*223e0*/  BSYNC B0 ;  /* 0x0000000000007941 */ /* 0x000fea0003800000 */
.L_x_1641:
        /* <DEDUP_REMOVED lines=9> */
.L_x_1643:
[----:B------:R-:W-:Y:S02]  /*22480*/  IMAD.MOV.U32 R13, RZ, RZ, R4 ;  /* 0x000000ffff0d7224 */ /* 0x000fe400078e0004 */
[----:B------:R-:W-:-:S07]  /*22490*/  IMAD.MOV.U32 R7, RZ, RZ, R14 ;  /* 0x000000ffff077224 */ /* 0x000fce00078e000e */
[----:B------:R-:W-:Y:S05]  /*224a0*/  WARPSYNC.COLLECTIVE R15, `(.L_x_1644) ;  /* 0x000000000f087348 */ /* 0x000fea0003c00000 */
[----:B------:R0:W1:Y:S02]  /*224b0*/  SHFL.IDX P6, R14, R13, R12, R11 ;  /* 0x0000000c0d0e7389 */ /* 0x00006400000c000b */
[----:B01----:R-:W-:Y:S01]  /*224c0*/  ENDCOLLECTIVE ;  /* 0x000000000000791b */ /* 0x003fe20003800000 */
.L_x_1644:
[----:B------:R-:W-:Y:S01]  /*224d0*/  IMAD.MOV.U32 R4, RZ, RZ, R14 ;  /* 0x000000ffff047224 */ /* 0x000fe200078e000e */
[----:B------:R-:W-:Y:S06]  /*224e0*/  BRA `(.L_x_1645) ;  /* 0xffffffb400287947 */ /* 0x000fec000383ffff */
.L_x_1501:
[----:B------:R-:W-:Y:S01]  /*224f0*/  BSSY B0, `(.L_x_1646) ;  /* 0x0000007000007945 */ /* 0x000fe20003800000 */
[----:B------:R-:W-:Y:S02]  /*22500*/  IMAD.MOV.U32 R13, RZ, RZ, R3 ;  /* 0x000000ffff0d7224 */ /* 0x000fe400078e0003 */
[----:B------:R-:W-:Y:S02]  /*22510*/  IMAD.MOV.U32 R11, RZ, RZ, 0x1f ;  /* 0x0000001fff0b7424 */ /* 0x000fe400078e00ff */
[----:B------:R-:W-:-:S07]  /*22520*/  IMAD.MOV.U32 R15, RZ, RZ, -0x1 ;  /* 0xffffffffff0f7424 */ /* 0x000fce00078e00ff */
[----:B0123--:R-:W-:Y:S05]  /*22530*/  WARPSYNC.COLLECTIVE R15, `(.L_x_1647) ;  /* 0x000000000f087348 */ /* 0x00ffea0003c00000 */
[----:B------:R4:W0:Y:S02]  /*22540*/  SHFL.IDX P6, R14, R13, R12, R11 ;  /* 0x0000000c0d0e7389 */ /* 0x00082400000c000b */
[----:B01234-:R-:W-:Y:S01]  /*22550*/  ENDCOLLECTIVE ;  /* 0x000000000000791b */ /* 0x01ffe20003800000 */
.L_x_1647:
[----:B------:R-:W-:Y:S05]  /*22560*/  BSYNC B0 ;  /* 0x0000000000007941 */ /* 0x000fea0003800000 */
.L_x_1646:
[----:B------:R-:W-:Y:S01]  /*22570*/  IMAD.MOV.U32 R24, RZ, RZ, R14 ;  /* 0x000000ffff187224 */ /* 0x000fe200078e000e */
[----:B------:R-:W-:Y:S06]  /*22580*/  BRA `(.L_x_1500) ;  /* 0xffffffb400187947 */ /* 0x000fec000383ffff */
.L_x_1505:
[----:B-1----:R1:W4:Y:S02]  /*22590*/  SYNCS.PHASECHK.TRANS64.TRYWAIT P0, [R7+URZ+0x38820], R0 ;  /* 0x03882000070075a7 */ /* 0x002324000800017f */
[----:B----4-:R-:W-:Y:S05]  /*225a0*/  @!P0 NANOSLEEP.SYNCS 0x989680 ;  /* 0x009896800000895d */ /* 0x010fea0003900000 */
[----:B------:R-:W4:Y:S02]  /*225b0*/  @!P0 SYNCS.PHASECHK.TRANS64 P0, [R7+URZ+0x38820], R0 ;  /* 0x03882000070085a7 */ /* 0x000f24000800007f */
[----:B----4-:R-:W-:Y:S05]  /*225c0*/  @!P0 BRA `(.L_x_1505) ;  /* 0xfffffffc00f08947 */ /* 0x010fea000383ffff */
[----:B------:R-:W-:Y:S05]  /*225d0*/  BRA `(.L_x_1648) ;  /* 0xffffffb800707947 */ /* 0x000fea000383ffff */
.L_x_1506:
        /* <DEDUP_REMOVED lines=11> */
.L_x_1650:
[----:B------:R-:W-:Y:S05]  /*22690*/  BSYNC B0 ;  /* 0x0000000000007941 */ /* 0x000fea0003800000 */
.L_x_1649:
[----:B------:R-:W-:Y:S05]  /*226a0*/  BRA `(.L_x_1651) ;  /* 0xffffffb800587947 */ /* 0x000fea000383ffff */
.L_x_1507:
[----:B------:R-:W-:Y:S01]  /*226b0*/  BSSY B0, `(.L_x_1652) ;  /* 0x0000006000007945 */ /* 0x000fe20003800000 */
[----:B------:R-:W-:-:S07]  /*226c0*/  IMAD.MOV.U32 R15, RZ, RZ, -0x1 ;  /* 0xffffffffff0f7424 */ /* 0x000fce00078e00ff */
[----:B0123--:R-:W-:Y:S05]  /*226d0*/  WARPSYNC.COLLECTIVE R15, `(.L_x_1653) ;  /* 0x000000000f0c7348 */ /* 0x00ffea0003c00000 */
[----:B------:R-:W-:Y:S02]  /*226e0*/  ELECT P6, UR62, PT ;  /* 0x00000000003e782f */ /* 0x000fe400038c0000 */
[----:B------:R-:W-:Y:S01]  /*226f0*/  MOV R14, UR62 ;  /* 0x0000003e000e7c02 */ /* 0x000fe20008000f00 */
[----:B0123--:R-:W-:Y:S10]  /*22700*/  ENDCOLLECTIVE ;  /* 0x000000000000791b */ /* 0x00fff40003800000 */
.L_x_1653:
[----:B------:R-:W-:Y:S05]  /*22710*/  BSYNC B0 ;  /* 0x0000000000007941 */ /* 0x000fea0003800000 */
.L_x_1652:
[----:B------:R-:W-:Y:S05]  /*22720*/  BRA `(.L_x_1654) ;  /* 0xffffffb8004c7947 */ /* 0x000fea000383ffff */
.L_x_1509:
[----:B-1----:R1:W4:Y:S02]  /*22730*/  SYNCS.PHASECHK.TRANS64.TRYWAIT P1, [R5+URZ+0x38840], R0 ;  /* 0x03884000050075a7 */ /* 0x002324000802017f */
[----:B----4-:R-:W-:Y:S05]  /*22740*/  @!P1 NANOSLEEP.SYNCS 0x989680 ;  /* 0x009896800000995d */ /* 0x010fea0003900000 */
[----:B------:R-:W4:Y:S02]  /*22750*/  @!P1 SYNCS.PHASECHK.TRANS64 P1, [R5+URZ+0x38840], R0 ;  /* 0x03884000050095a7 */ /* 0x000f24000802007f */
[----:B----4-:R-:W-:Y:S05]  /*22760*/  @!P1 BRA `(.L_x_1509) ;  /* 0xfffffffc00f09947 */ /* 0x010fea000383ffff */
[----:B------:R-:W-:Y:S05]  /*22770*/  BRA `(.L_x_1655) ;  /* 0xffffffb8006c7947 */ /* 0x000fea000383ffff */
.L_x_1511:
[----:B----4-:R4:W0:Y:S02]  /*22780*/  SYNCS.PHASECHK.TRANS64.TRYWAIT P1, [R3+URZ+0x38840], R2 ;  /* 0x03884002030075a7 */ /* 0x010824000802017f */
[----:B0-----:R-:W-:Y:S05]  /*22790*/  @!P1 NANOSLEEP.SYNCS 0x989680 ;  /* 0x009896800000995d */ /* 0x001fea0003900000 */
[----:B------:R-:W0:Y:S02]  /*227a0*/  @!P1 SYNCS.PHASECHK.TRANS64 P1, [R3+URZ+0x38840], R2 ;  /* 0x03884002030095a7 */ /* 0x000e24000802007f */
[----:B0-----:R-:W-:Y:S05]  /*227b0*/  @!P1 BRA `(.L_x_1511) ;  /* 0xfffffffc00f09947 */ /* 0x001fea000383ffff */
[----:B------:R-:W-:Y:S05]  /*227c0*/  BRA `(.L_x_1656) ;  /* 0xffffffb800787947 */ /* 0x000fea000383ffff */
.L_x_1513:
[----:B------:R0:W0:Y:S02]  /*227d0*/  SYNCS.PHASECHK.TRANS64.TRYWAIT P1, [R5+URZ+0x38860], R0 ;  /* 0x03886000050075a7 */ /* 0x000024000802017f */
[----:B0-----:R-:W-:Y:S05]  /*227e0*/  @!P1 NANOSLEEP.SYNCS 0x989680 ;  /* 0x009896800000995d */ /* 0x001fea0003900000 */
[----:B------:R-:W0:Y:S02]  /*227f0*/  @!P1 SYNCS.PHASECHK.TRANS64 P1, [R5+URZ+0x38860], R0 ;  /* 0x03886000050095a7 */ /* 0x000e24000802007f */
[----:B0-----:R-:W-:Y:S05]  /*22800*/  @!P1 BRA `(.L_x_1513) ;  /* 0xfffffffc00f09947 */ /* 0x001fea000383ffff */
[----:B------:R-:W-:Y:S05]  /*22810*/  BRA `(.L_x_1657) ;  /* 0xffffffb800747947 */ /* 0x000fea000383ffff */
.L_x_1658:
        /* <DEDUP_REMOVED lines=14> */
.L_x_5651:


//--------------------- .text._ZN7cutlass13device_kernelIN5flash11enable_sm90INS1_16FlashAttnFwdSm90INS1_25CollectiveMainloopFwdSm90ILi2EN4cute5tupleIJNS5_1CILi1EEES8_S8_EEENS6_IJNS7_ILi64EEESA_SA_EEELi512ENS_6half_tEfNS_4arch4Sm90ELb0ELb1ELb0ELb0ELb1ELb0ELb0ELb0ELb0ELb1ELb1ELb0EEENS1_21CollectiveEpilogueFwdINS6_IJSA_NS7_ILi512EEESA_EEES9_SC_SE_Li256ELb0ELb1ELb1ELb0EEENS1_19SingleTileSchedulerILb0ELb1ELb1ELi64EEEEEEEEEvNT_6ParamsE --------------------------
	.section	.text._ZN7cutlass13device_kernelIN5flash11enable_sm90INS1_16FlashAttnFwdSm90INS1_25CollectiveMainloopFwdSm90ILi2EN4cute5tupleIJNS5_1CILi1EEES8_S8_EEENS6_IJNS7_ILi64EEESA_SA_EEELi512ENS_6half_tEfNS_4arch4Sm90ELb0ELb1ELb0ELb0ELb1ELb0ELb0ELb0ELb0ELb1ELb1ELb0EEENS1_21CollectiveEpilogueFwdINS6_IJSA_NS7_ILi512EEESA_EEES9_SC_SE_Li256ELb0ELb1ELb1ELb0EEENS1_19SingleTileSchedulerILb0ELb1ELb1ELi64EEEEEEEEEvNT_6ParamsE,"ax",@progbits
	.align	128
.text._ZN7cutlass13device_kernelIN5flash11enable_sm90INS1_16FlashAttnFwdSm90INS1_25CollectiveMainloopFwdSm90ILi2EN4cute5tupleIJNS5_1CILi1EEES8_S8_EEENS6_IJNS7_ILi64EEESA_SA_EEELi512ENS_6half_tEfNS_4arch4Sm90ELb0ELb1ELb0ELb0ELb1ELb0ELb0ELb0ELb0ELb1ELb1ELb0EEENS1_21CollectiveEpilogueFwdINS6_IJSA_NS7_ILi512EEESA_EEES9_SC_SE_Li256ELb0ELb1ELb1ELb0EEENS1_19SingleTileSchedulerILb0ELb1ELb1ELi64EEEEEEEEEvNT_6ParamsE:
        .type           _ZN7cutlass13device_kernelIN5flash11enable_sm90INS1_16FlashAttnFwdSm90INS1_25CollectiveMainloopFwdSm90ILi2EN4cute5tupleIJNS5_1CILi1EEES8_S8_EEENS6_IJNS7_ILi64EEESA_SA_EEELi512ENS_6half_tEfNS_4arch4Sm90ELb0ELb1ELb0ELb0ELb1ELb0ELb0ELb0ELb0ELb1ELb1ELb0EEENS1_21CollectiveEpilogueFwdINS6_IJSA_NS7_ILi512EEESA_EEES9_SC_SE_Li256ELb0ELb1ELb1ELb0EEENS1_19SingleTileSchedulerILb0ELb1ELb1ELi64EEEEEEEEEvNT_6ParamsE,@function
        .size           _ZN7cutlass13device_kernelIN5flash11enable_sm90INS1_16FlashAttnFwdSm90INS1_25CollectiveMainloopFwdSm90ILi2EN4cute5tupleIJNS5_1CILi1EEES8_S8_EEENS6_IJNS7_ILi64EEESA_SA_EEELi512ENS_6half_tEfNS_4arch4Sm90ELb0ELb1ELb0ELb0ELb1ELb0ELb0ELb0ELb0ELb1ELb1ELb0EEENS1_21CollectiveEpilogueFwdINS6_IJSA_NS7_ILi512EEESA_EEES9_SC_SE_Li256ELb0ELb1ELb1ELb0EEENS1_19SingleTileSchedulerILb0ELb1ELb1ELi64EEEEEEEEEvNT_6ParamsE,(.L_x_5652 - _ZN7cutlass13device_kernelIN5flash11enable_sm90INS1_16FlashAttnFwdSm90INS1_25CollectiveMainloopFwdSm90ILi2EN4cute5tupleIJNS5_1CILi1EEES8_S8_EEENS6_IJNS7_ILi64EEESA_SA_EEELi512ENS_6half_tEfNS_4arch4Sm90ELb0ELb1ELb0ELb0ELb1ELb0ELb0ELb0ELb0ELb1ELb1ELb0EEENS1_21CollectiveEpilogueFwdINS6_IJSA_NS7_ILi512EEESA_EEES9_SC_SE_Li256ELb0ELb1ELb1ELb0EEENS1_19SingleTileSchedulerILb0ELb1ELb1ELi64EEEEEEEEEvNT_6ParamsE)
        .other          _ZN7cutlass13device_kernelIN5flash11enable_sm90INS1_16FlashAttnFwdSm90INS1_25CollectiveMainloopFwdSm90ILi2EN4cute5tupleIJNS5_1CILi1EEES8_S8_EEENS6_IJNS7_ILi64EEESA_SA_EEELi512ENS_6half_tEfNS_4arch4Sm90ELb0ELb1ELb0ELb0ELb1ELb0ELb0ELb0ELb0ELb1ELb1ELb0EEENS1_21CollectiveEpilogueFwdINS6_IJSA_NS7_ILi512EEESA_EEES9_SC_SE_Li256ELb0ELb1ELb1ELb0EEENS1_19SingleTileSchedulerILb0ELb1ELb1ELi64EEEEEEEEEvNT_6ParamsE,@"STO_CUDA_ENTRY STV_DEFAULT"
_ZN7cutlass13device_kernelIN5flash11enable_sm90INS1_16FlashAttnFwdSm90INS1_25CollectiveMainloopFwdSm90ILi2EN4cute5tupleIJNS5_1CILi1EEES8_S8_EEENS6_IJNS7_ILi64EEESA_SA_EEELi512ENS_6half_tEfNS_4arch4Sm90ELb0ELb1ELb0ELb0ELb1ELb0ELb0ELb0ELb0ELb1ELb1ELb0EEENS1_21CollectiveEpilogueFwdINS6_IJSA_NS7_ILi512EEESA_EEES9_SC_SE_Li256ELb0ELb1ELb1ELb0EEENS1_19SingleTileSchedulerILb0ELb1ELb1ELi64EEEEEEEEEvNT_6ParamsE:
        /* <DEDUP_REMOVED lines=40> */
.L_x_1659:
        /* <DEDUP_REMOVED lines=22> */
.L_x_1660:
        /* <DEDUP_REMOVED lines=18> */
.L_x_1661:
        /* <DEDUP_REMOVED lines=22> */
.L_x_1662:
        /* <DEDUP_REMOVED lines=23> */
.L_x_1663:
        /* <DEDUP_REMOVED lines=9> */
.L_x_1666:
[----:B------:R-:W-:-:S08]  /*0860*/  NOP ;  /* 0x0000000000007918 */ /* 0x000fd00000000000 */
[----:B------:R-:W0:Y:S02]  /*0870*/  USETMAXREG.TRY_ALLOC.CTAPOOL UP0, 0xe8 ;  /* 0x000000e8000079c8 */ /* 0x000e240008000600 */
[----:B0-----:R-:W-:-:S13]  /*0880*/  PLOP3.LUT P0, PT, PT, PT, UP0, 0x80, 0x0 ;  /* 0x000000000000781c */ /* 0x001fda0003f0f008 */
[----:B------:R-:W-:Y:S05]  /*0890*/  @!P0 BRA `(.L_x_1666) ;  /* 0xfffffffc00f08947 */ /* 0x000fea000383ffff */
[----:B------:R-:W0:Y:S01]  /*08a0*/  LDC R2, c[0x0][0xc50] ;  /* 0x00031400ff027b82 */ /* 0x000e220000000800 */
[----:B------:R-:W-:-:S04]  /*08b0*/  LOP3.LUT R0, R30, 0xffffff80, RZ, 0xc0, !PT ;  /* 0xffffff801e007812 */ /* 0x000fc800078ec0ff */
[----:B------:R-:W-:-:S03]  /*08c0*/  ISETP.NE.AND P0, PT, R0, 0x80, PT ;  /* 0x000000800000780c */ /* 0x000fc60003f05270 */
[----:B------:R-:W1:Y:S08]  /*08d0*/  S2UR UR4, SR_CTAID.Y ;  /* 0x00000000000479c3 */ /* 0x000e700000002600 */
[----:B------:R-:W2:Y:S08]  /*08e0*/  S2UR UR5, SR_CTAID.Z ;  /* 0x00000000000579c3 */ /* 0x000eb00000002700 */
[----:B------:R-:W-:Y:S06]  /*08f0*/  @!P0 BAR.ARV 0x8, 0x100 ;  /* 0x0204000000008b1d */ /* 0x000fec0000002000 */
[----:B0-----:R-:W-:-:S02]  /*0900*/  ISETP.NE.AND P1, PT, R2, 0x1, PT ;  /* 0x000000010200780c */ /* 0x001fc40003f25270 */
[----:B------:R-:W-:Y:S01]  /*0910*/  ISETP.GE.U32.AND P0, PT, R30, 0x100, PT ;  /* 0x000001001e00780c */ /* 0x000fe20003f06070 */
[----:B-1----:R-:W-:-:S10]  /*0920*/  IMAD.U32 R18, RZ, RZ, UR4 ;  /* 0x00000004ff127e24 */ /* 0x002fd4000f8e00ff */
[----:B------:R-:W0:Y:S08]  /*0930*/  @P1 LDC R0, c[0x0][0xc54] ;  /* 0x00031500ff001b82 */ /* 0x000e300000000800 */
[----:B------:R-:W-:Y:S08]  /*0940*/  @P0 BAR.ARV 0xf, 0x100 ;  /* 0x03c4000000000b1d */ /* 0x000ff00000002000 */
[----:B------:R-:W1:Y:S01]  /*0950*/  @P1 LDC R3, c[0x0][0xc58] ;  /* 0x00031600ff031b82 */ /* 0x000e620000000800 */
[----:B--2---:R-:W-:Y:S01]  /*0960*/  ISETP.LE.AND P0, PT, RZ, UR5, PT ;  /* 0x00000005ff007c0c */ /* 0x004fe2000bf03270 */
[----:B0-----:R-:W-:-:S05]  /*0970*/  @P1 IMAD.HI.U32 R0, R0, UR4, RZ ;  /* 0x0000000400001c27 */ /* 0x001fca000f8e00ff */
[----:B-1----:R-:W-:-:S05]  /*0980*/  @P1 SHF.R.U32.HI R18, RZ, R3, R0 ;  /* 0x00000003ff121219 */ /* 0x002fca0000011600 */
[----:B------:R-:W-:-:S04]  /*0990*/  IMAD.MOV R3, RZ, RZ, -R18 ;  /* 0x000000ffff037224 */ /* 0x000fc800078e0a12 */
[----:B------:R-:W-:Y:S01]  /*09a0*/  IMAD R8, R2, R3, UR4 ;  /* 0x0000000402087e24 */ /* 0x000fe2000f8e0203 */
[----:B------:R-:W-:Y:S06]  /*09b0*/  @!P0 BRA `(.L_x_1667) ;  /* 0x0000012800048947 */ /* 0x000fec0003800000 */
[----:B------:R-:W0:Y:S01]  /*09c0*/  S2R R152, SR_CTAID.X ;  /* 0x0000000000987919 */ /* 0x000e220000002500 */
[----:B------:R-:W-:Y:S01]  /*09d0*/  ULDC.64 UR4, c[0x0][0x418] ;  /* 0x0001060000047ab9 */ /* 0x000fe20000000a00 */
[----:B------:R-:W-:Y:S01]  /*09e0*/  ULDC UR41, c[0x0][0x424] ;  /* 0x0001090000297ab9 */ /* 0x000fe20000000800 */
[----:B------:R-:W-:Y:S01]  /*09f0*/  UISETP.NE.U32.AND UP0, UPT, UR4, URZ, UPT ;  /* 0x0000003f0400728c */ /* 0x000fe2000bf05070 */
[----:B------:R-:W1:Y:S01]  /*0a00*/  S2UR UR42, SR_CgaCtaId ;  /* 0x00000000002a79c3 */ /* 0x000e620000008800 */
[----:B------:R-:W-:Y:S01]  /*0a10*/  ULDC UR6, c[0x0][0x2f0] ;  /* 0x0000bc0000067ab9 */ /* 0x000fe20000000800 */
[----:B------:R-:W-:Y:S01]  /*0a20*/  VIADD R22, R30, 0xffffff80 ;  /* 0xffffff801e167836 */ /* 0x000fe20000000000 */
[----:B------:R-:W-:-:S04]  /*0a30*/  UISETP.NE.AND.EX UP0, UPT, UR5, URZ, UPT, UP0 ;  /* 0x0000003f0500728c */ /* 0x000fc8000bf05300 */
[----:B------:R-:W-:Y:S02]  /*0a40*/  USEL UR41, UR41, 0x1, UP0 ;  /* 0x0000000129297887 */ /* 0x000fe40008000000 */
[----:B------:R-:W-:Y:S02]  /*0a50*/  UISETP.NE.AND UP0, UPT, UR9, 0x1, UPT ;  /* 0x000000010900788c */ /* 0x000fe4000bf05270 */
[----:B------:R-:W-:-:S04]  /*0a60*/  UIMAD UR4, UR41, UR6, 0x3f ;  /* 0x0000003f290474a4 */ /* 0x000fc8000f8e0206 */
[----:B------:R-:W-:Y:S01]  /*0a70*/  PLOP3.LUT P0, PT, PT, PT, UP0, 0x80, 0x0 ;  /* 0x000000000000781c */ /* 0x000fe20003f0f008 */
[----:B------:R-:W-:-:S04]  /*0a80*/  USHF.R.S32.HI UR5, URZ, 0x1f, UR4 ;  /* 0x0000001f3f057899 */ /* 0x000fc80008011404 */
[----:B------:R-:W-:-:S04]  /*0a90*/  ULEA.HI UR5, UR5, UR4, URZ, 0x6 ;  /* 0x0000000405057291 */ /* 0x000fc8000f8f303f */
[----:B------:R-:W-:Y:S01]  /*0aa0*/  USHF.R.S32.HI UR5, URZ, 0x6, UR5 ;  /* 0x000000063f057899 */ /* 0x000fe20008011405 */
[----:B0-----:R-:W-:-:S03]  /*0ab0*/  IMAD.SHL.U32 R152, R152, 0x40, RZ ;  /* 0x0000004098987824 */ /* 0x001fc600078e00ff */
[----:B-1----:R-:W-:Y:S08]  /*0ac0*/  @!P0 BRA `(.L_x_1668) ;  /* 0x0000002000f48947 */ /* 0x002ff00003800000 */
[----:B------:R-:W0:Y:S01]  /*0ad0*/  LDC R0, c[0x0][0x448] ;  /* 0x00011200ff007b82 */ /* 0x000e220000000800 */
[----:B------:R-:W-:Y:S02]  /*0ae0*/  ULDC UR7, c[0x0][0x288] ;  /* 0x0000a20000077ab9 */ /* 0x000fe40000000800 */
[----:B------:R-:W-:-:S04]  /*0af0*/  UIADD3 UR4, -UR7, 0x1, URZ ;  /* 0x0000000107047890 */ /* 0x000fc8000fffe13f */
[----:B------:R-:W-:Y:S01]  /*0b00*/  UIMAD UR4, UR41, UR6, UR4 ;  /* 0x00000006290472a4 */ /* 0x000fe2000f8e0204 */
[----:B------:R-:W1:Y:S01]  /*0b10*/  LDC.64 R6, c[0x0][0x9e0] ;  /* 0x00027800ff067b82 */ /* 0x000e620000000a00 */
[----:B0-----:R-:W-:Y:S02]  /*0b20*/  ISETP.NE.AND P1, PT, R0, 0x1, PT ;  /* 0x000000010000780c */ /* 0x001fe40003f25270 */
[----:B------:R-:W-:Y:S02]  /*0b30*/  IADD3 R0, R152, 0x3f, RZ ;  /* 0x0000003f98007810 */ /* 0x000fe40007ffe0ff */
[----:B-1----:R-:W-:-:S09]  /*0b40*/  ISETP.GE.AND P2, PT, R7, 0x1, PT ;  /* 0x000000010700780c */ /* 0x002fd20003f46270 */
[----:B------:R-:W0:Y:S08]  /*0b50*/  @P1 LDC R3, c[0x0][0x44c] ;  /* 0x00011300ff031b82 */ /* 0x000e300000000800 */
[----:B------:R-:W1:Y:S01]  /*0b60*/  @P1 LDC R5, c[0x0][0x450] ;  /* 0x00011400ff051b82 */ /* 0x000e620000000800 */
[----:B0-----:R-:W-:-:S05]  /*0b70*/  @P1 IMAD.HI.U32 R2, R0, R3, RZ ;  /* 0x0000000300021227 */ /* 0x001fca00078e00ff */
[----:B-1----:R-:W-:-:S05]  /*0b80*/  @P1 SHF.R.U32.HI R0, RZ, R5, R2 ;  /* 0x00000005ff001219 */ /* 0x002fca0000011602 */
[----:B------:R-:W-:-:S04]  /*0b90*/  VIADD R3, R0, UR4 ;  /* 0x0000000400037c36 */ /* 0x000fc80008000000 */
[----:B------:R-:W-:Y:S01]  /*0ba0*/  IMAD.IADD R0, R3, 0x1, R6 ;  /* 0x0000000103007824 */ /* 0x000fe200078e0206 */
[----:B------:R-:W-:Y:S06]  /*0bb0*/  @!P2 BRA `(.L_x_1669) ;  /* 0x000000000040a947 */ /* 0x000fec0003800000 */
[C---:B------:R-:W-:Y:S01]  /*0bc0*/  ISETP.GT.AND P0, PT, R3.reuse, RZ, PT ;  /* 0x000000ff0300720c */ /* 0x040fe20003f04270 */
[----:B------:R-:W-:-:S12]  /*0bd0*/  VIADD R2, R3, 0xffffffff ;  /* 0xffffffff03027836 */ /* 0x000fd80000000000 */
[----:B------:R-:W-:Y:S05]  /*0be0*/  @P0 BRA `(.L_x_1670) ;  /* 0x00000000001c0947 */ /* 0x000fea0003800000 */
[----:B------:R-:W-:Y:S01]  /*0bf0*/  ISETP.NE.AND P0, PT, R7, 0x1, PT ;  /* 0x000000010700780c */ /* 0x000fe20003f05270 */
[----:B------:R-:W-:-:S12]  /*0c00*/  IMAD.MOV R3, RZ, RZ, -R3 ;  /* 0x000000ffff037224 */ /* 0x000fd800078e0a03 */
[----:B------:R-:W0:Y:S02]  /*0c10*/  @P0 LDC.64 R4, c[0x0][0x9e8] ;  /* 0x00027a00ff040b82 */ /* 0x000e240000000a00 */
[----:B0-----:R-:W-:-:S05]  /*0c20*/  @P0 IMAD.HI.U32 R2, R3, R4, RZ ;  /* 0x0000000403020227 */ /* 0x001fca00078e00ff */
[----:B------:R-:W-:-:S04]  /*0c30*/  @P0 SHF.R.U32.HI R3, RZ, R5, R2 ;  /* 0x00000005ff030219 */ /* 0x000fc80000011602 */
[----:B------:R-:W-:Y:S01]  /*0c40*/  LOP3.LUT R2, RZ, R3, RZ, 0x33, !PT ;  /* 0x00000003ff027212 */ /* 0x000fe200078e33ff */
[----:B------:R-:W-:Y:S06]  /*0c50*/  BRA `(.L_x_1671) ;  /* 0x0000000000107947 */ /* 0x000fec0003800000 */
.L_x_1670:
[----:B------:R-:W-:-:S13]  /*0c60*/  ISETP.NE.AND P0, PT, R7, 0x1, PT ;  /* 0x000000010700780c */ /* 0x000fda0003f05270 */
[----:B------:R-:W0:Y:S02]  /*0c70*/  @P0 LDC.64 R4, c[0x0][0x9e8] ;  /* 0x00027a00ff040b82 */ /* 0x000e240000000a00 */
[----:B0-----:R-:W-:-:S05]  /*0c80*/  @P0 IMAD.HI.U32 R4, R2, R4, RZ ;  /* 0x0000000402040227 */ /* 0x001fca00078e00ff */
[----:B------:R-:W-:-:S07]  /*0c90*/  @P0 SHF.R.U32.HI R2, RZ, R5, R4 ;  /* 0x00000005ff020219 */ /* 0x000fce0000011604 */
.L_x_1671:
[----:B------:R-:W-:-:S05]  /*0ca0*/  IMAD R3, R2, R7, R7 ;  /* 0x0000000702037224 */ /* 0x000fca00078e0207 */
[----:B------:R-:W-:-:S07]  /*0cb0*/  VIMNMX R0, R0, R3, PT ;  /* 0x0000000300007248 */ /* 0x000fce0003fe0100 */
.L_x_1669:
[----:B------:R-:W0:Y:S01]  /*0cc0*/  @P1 LDC R5, c[0x0][0x44c] ;  /* 0x00011300ff051b82 */ /* 0x000e220000000800 */
[----:B------:R-:W-:Y:S01]  /*0cd0*/  IADD3 R0, R0, 0x3f, RZ ;  /* 0x0000003f00007810 */ /* 0x000fe20007ffe0ff */
[----:B------:R-:W-:Y:S01]  /*0ce0*/  UIMAD UR41, UR41, UR6, -UR7 ;  /* 0x00000006292972a4 */ /* 0x000fe2000f8e0a07 */
[----:B------:R-:W-:Y:S02]  /*0cf0*/  ULDC UR4, c[0x0][0x9dc] ;  /* 0x0002770000047ab9 */ /* 0x000fe40000000800 */
[----:B------:R-:W-:-:S03]  /*0d00*/  SHF.R.S32.HI R3, RZ, 0x1f, R0 ;  /* 0x0000001fff037819 */ /* 0x000fc60000011400 */
[----:B------:R-:W1:Y:S01]  /*0d10*/  @P1 LDC R9, c[0x0][0x450] ;  /* 0x00011400ff091b82 */ /* 0x000e620000000800 */
[----:B------:R-:W-:-:S04]  /*0d20*/  LEA.HI R3, R3, R0, RZ, 0x6 ;  /* 0x0000000003037211 */ /* 0x000fc800078f30ff */
[----:B------:R-:W-:-:S04]  /*0d30*/  SHF.R.S32.HI R3, RZ, 0x6, R3 ;  /* 0x00000006ff037819 */ /* 0x000fc80000011403 */
[----:B------:R-:W-:Y:S01]  /*0d40*/  VIMNMX R11, R3, UR5, PT ;  /* 0x00000005030b7c48 */ /* 0x000fe2000bfe0100 */
[----:B0-----:R-:W-:-:S05]  /*0d50*/  @P1 IMAD.HI.U32 R2, R152, R5, RZ ;  /* 0x0000000598021227 */ /* 0x001fca00078e00ff */
[----:B-1----:R-:W-:-:S05]  /*0d60*/  @P1 SHF.R.U32.HI R152, RZ, R9, R2 ;  /* 0x00000009ff981219 */ /* 0x002fca0000011602 */
[----:B------:R-:W-:-:S04]  /*0d70*/  VIADD R152, R152, UR41 ;  /* 0x0000002998987c36 */ /* 0x000fc80008000000 */
[----:B------:R-:W-:Y:S01]  /*0d80*/  VIADD R0, R152, -UR4 ;  /* 0x8000000498007c36 */ /* 0x000fe20008000000 */
[----:B------:R-:W-:Y:S06]  /*0d90*/  @!P2 BRA `(.L_x_1672) ;  /* 0x00000000003ca947 */ /* 0x000fec0003800000 */
[----:B------:R-:W-:-:S13]  /*0da0*/  ISETP.GT.AND P0, PT, R152, -0x1, PT ;  /* 0xffffffff9800780c */ /* 0x000fda0003f04270 */
[----:B------:R-:W-:Y:S05]  /*0db0*/  @P0 BRA `(.L_x_1673) ;  /* 0x00000000001c0947 */ /* 0x000fea0003800000 */
[----:B------:R-:W-:Y:S02]  /*0dc0*/  ISETP.NE.AND P0, PT, R7, 0x1, PT ;  /* 0x000000010700780c */ /* 0x000fe40003f05270 */
[----:B------:R-:W-:-:S11]  /*0dd0*/  LOP3.LUT R3, RZ, R152, RZ, 0x33, !PT ;  /* 0x00000098ff037212 */ /* 0x000fd600078e33ff */
[----:B------:R-:W0:Y:S02]  /*0de0*/  @P0 LDC.64 R4, c[0x0][0x9e8] ;  /* 0x00027a00ff040b82 */ /* 0x000e240000000a00 */
[----:B0-----:R-:W-:-:S05]  /*0df0*/  @P0 IMAD.HI.U32 R2, R3, R4, RZ ;  /* 0x0000000403020227 */ /* 0x001fca00078e00ff */
[----:B------:R-:W-:-:S04]  /*0e00*/  @P0 SHF.R.U32.HI R3, RZ, R5, R2 ;  /* 0x00000005ff030219 */ /* 0x000fc80000011602 */
[----:B------:R-:W-:Y:S01]  /*0e10*/  LOP3.LUT R152, RZ, R3, RZ, 0x33, !PT ;  /* 0x00000003ff987212 */ /* 0x000fe200078e33ff */
[----:B------:R-:W-:Y:S06]  /*0e20*/  BRA `(.L_x_1674) ;  /* 0x0000000000107947 */ /* 0x000fec0003800000 */
.L_x_1673:
[----:B------:R-:W-:-:S13]  /*0e30*/  ISETP.NE.AND P0, PT, R7, 0x1, PT ;  /* 0x000000010700780c */ /* 0x000fda0003f05270 */
[----:B------:R-:W0:Y:S02]  /*0e40*/  @P0 LDC.64 R2, c[0x0][0x9e8] ;  /* 0x00027a00ff020b82 */ /* 0x000e240000000a00 */
[----:B0-----:R-:W-:-:S05]  /*0e50*/  @P0 IMAD.HI.U32 R2, R152, R2, RZ ;  /* 0x0000000298020227 */ /* 0x001fca00078e00ff */
[----:B------:R-:W-:-:S07]  /*0e60*/  @P0 SHF.R.U32.HI R152, RZ, R3, R2 ;  /* 0x00000003ff980219 */ /* 0x000fce0000011602 */
.L_x_1674:
[----:B------:R-:W-:-:S05]  /*0e70*/  IMAD R3, R152, R7, RZ ;  /* 0x0000000798037224 */ /* 0x000fca00078e02ff */
[----:B------:R-:W-:-:S07]  /*0e80*/  VIMNMX R0, R0, R3, !PT ;  /* 0x0000000300007248 */ /* 0x000fce0007fe0100 */
.L_x_1672:
[----:B------:R-:W-:Y:S01]  /*0e90*/  SHF.R.S32.HI R3, RZ, 0x1f, R0 ;  /* 0x0000001fff037819 */ /* 0x000fe20000011400 */
[----:B------:R-:W-:Y:S01]  /*0ea0*/  IMAD.MOV.U32 R4, RZ, RZ, RZ ;  /* 0x000000ffff047224 */ /* 0x000fe200078e00ff */
[----:B------:R-:W-:Y:S02]  /*0eb0*/  LOP3.LUT R7, R8, 0xffff, RZ, 0xc0, !PT ;  /* 0x0000ffff08077812 */ /* 0x000fe400078ec0ff */
[----:B------:R-:W-:Y:S02]  /*0ec0*/  LEA.HI R3, R3, R0, RZ, 0x6 ;  /* 0x0000000003037211 */ /* 0x000fe400078f30ff */
[----:B------:R-:W-:Y:S02]  /*0ed0*/  SHF.R.U32.HI R0, RZ, 0x10, R8 ;  /* 0x00000010ff007819 */ /* 0x000fe40000011608 */
[----:B------:R-:W-:Y:S02]  /*0ee0*/  SHF.R.S32.HI R3, RZ, 0x6, R3 ;  /* 0x00000006ff037819 */ /* 0x000fe40000011403 */
[----:B------:R-:W-:-:S02]  /*0ef0*/  ISETP.NE.AND P0, PT, R0, RZ, PT ;  /* 0x000000ff0000720c */ /* 0x000fc40003f05270 */
[----:B------:R-:W-:-:S04]  /*0f00*/  VIMNMX R10, RZ, R3, !PT ;  /* 0x00000003ff0a7248 */ /* 0x000fc80007fe0100 */
[----:B------:R-:W-:-:S07]  /*0f10*/  ISETP.GT.AND P1, PT, R11, R10, PT ;  /* 0x0000000a0b00720c */ /* 0x000fce0003f24270 */
[----:B------:R-:W0:Y:S06]  /*0f20*/  @!P0 LDC R0, c[0x0][0x9f0] ;  /* 0x00027c00ff008b82 */ /* 0x000e2c0000000800 */
[----:B------:R-:W-:Y:S05]  /*0f30*/  @!P1 BRA `(.L_x_1675) ;  /* 0x0000000000709947 */ /* 0x000fea0003800000 */
[-C--:B0-----:R-:W-:Y:S02]  /*0f40*/  IABS R6, R0.reuse ;  /* 0x0000000000067213 */ /* 0x081fe40000000000 */
[----:B------:R-:W-:Y:S02]  /*0f50*/  IADD3 R2, R0, -0x1, R11 ;  /* 0xffffffff00027810 */ /* 0x000fe40007ffe00b */
[----:B------:R-:W0:Y:S03]  /*0f60*/  I2F.RP R4, R6 ;  /* 0x0000000600047306 */ /* 0x000e260000209400 */
[----:B------:R-:W-:Y:S01]  /*0f70*/  IMAD.IADD R5, R2, 0x1, -R10 ;  /* 0x0000000102057824 */ /* 0x000fe200078e0a0a */
[----:B------:R-:W-:-:S04]  /*0f80*/  IABS R2, R0 ;  /* 0x0000000000027213 */ /* 0x000fc80000000000 */
[----:B------:R-:W-:Y:S02]  /*0f90*/  IABS R8, R5 ;  /* 0x0000000500087213 */ /* 0x000fe40000000000 */
[----:B------:R-:W-:-:S04]  /*0fa0*/  LOP3.LUT R5, R5, R0, RZ, 0x3c, !PT ;  /* 0x0000000005057212 */ /* 0x000fc800078e3cff */
[----:B------:R-:W-:Y:S01]  /*0fb0*/  ISETP.GE.AND P2, PT, R5, RZ, PT ;  /* 0x000000ff0500720c */ /* 0x000fe20003f46270 */
[----:B0-----:R-:W0:Y:S02]  /*0fc0*/  MUFU.RCP R4, R4 ;  /* 0x0000000400047308 */ /* 0x001e240000001000 */
[----:B0-----:R-:W-:Y:S02]  /*0fd0*/  VIADD R3, R4, 0xffffffe ;  /* 0x0ffffffe04037836 */ /* 0x001fe40000000000 */
[----:B------:R-:W-:Y:S02]  /*0fe0*/  IMAD.MOV R4, RZ, RZ, -R2 ;  /* 0x000000ffff047224 */ /* 0x000fe400078e0a02 */
[----:B------:R-:W-:Y:S02]  /*0ff0*/  IMAD.MOV.U32 R2, RZ, RZ, RZ ;  /* 0x000000ffff027224 */ /* 0x000fe400078e00ff */
[----:B------:R-:W0:Y:S02]  /*1000*/  F2I.FTZ.U32.TRUNC.NTZ R3, R3 ;  /* 0x0000000300037305 */ /* 0x000e24000021f000 */
[----:B0-----:R-:W-:-:S05]  /*1010*/  IADD3 R9, RZ, -R3, RZ ;  /* 0x80000003ff097210 */ /* 0x001fca0007ffe0ff */
[----:B------:R-:W-:-:S04]  /*1020*/  IMAD R9, R9, R6, RZ ;  /* 0x0000000609097224 */ /* 0x000fc800078e02ff */
[----:B------:R-:W-:-:S04]  /*1030*/  IMAD.HI.U32 R2, R3, R9, R2 ;  /* 0x0000000903027227 */ /* 0x000fc800078e0002 */
[----:B------:R-:W-:-:S04]  /*1040*/  IMAD.MOV.U32 R3, RZ, RZ, R8 ;  /* 0x000000ffff037224 */ /* 0x000fc800078e0008 */
[----:B------:R-:W-:-:S04]  /*1050*/  IMAD.HI.U32 R2, R2, R3, RZ ;  /* 0x0000000302027227 */ /* 0x000fc800078e00ff */
[----:B------:R-:W-:-:S05]  /*1060*/  IMAD R3, R2, R4, R3 ;  /* 0x0000000402037224 */ /* 0x000fca00078e0203 */
[----:B------:R-:W-:-:S13]  /*1070*/  ISETP.GT.U32.AND P1, PT, R6, R3, PT ;  /* 0x000000030600720c */ /* 0x000fda0003f24070 */
[-C--:B------:R-:W-:Y:S01]  /*1080*/  @!P1 IADD3 R3, R3, -R6.reuse, RZ ;  /* 0x8000000603039210 */ /* 0x080fe20007ffe0ff */
[----:B------:R-:W-:Y:S01]  /*1090*/  @!P1 VIADD R2, R2, 0x1 ;  /* 0x0000000102029836 */ /* 0x000fe20000000000 */
[----:B------:R-:W-:Y:S02]  /*10a0*/  ISETP.NE.AND P1, PT, R0, RZ, PT ;  /* 0x000000ff0000720c */ /* 0x000fe40003f25270 */
[----:B------:R-:W-:-:S13]  /*10b0*/  ISETP.GE.U32.AND P0, PT, R3, R6, PT ;  /* 0x000000060300720c */ /* 0x000fda0003f06070 */
[----:B------:R-:W-:-:S04]  /*10c0*/  @P0 VIADD R2, R2, 0x1 ;  /* 0x0000000102020836 */ /* 0x000fc80000000000 */
[----:B------:R-:W-:Y:S01]  /*10d0*/  @!P2 IMAD.MOV R2, RZ, RZ, -R2 ;  /* 0x000000ffff02a224 */ /* 0x000fe200078e0a02 */
[----:B------:R-:W-:-:S05]  /*10e0*/  @!P1 LOP3.LUT R2, RZ, R0, RZ, 0x33, !PT ;  /* 0x00000000ff029212 */ /* 0x000fca00078e33ff */
[----:B------:R-:W-:-:S07]  /*10f0*/  IMAD.MOV.U32 R4, RZ, RZ, R2 ;  /* 0x000000ffff047224 */ /* 0x000fce00078e0002 */
.L_x_1675:
[-C--:B------:R-:W-:Y:S01]  /*1100*/  IMAD R3, R7, R4.reuse, R10 ;  /* 0x0000000407037224 */ /* 0x080fe200078e020a */
[----:B------:R-:W-:Y:S02]  /*1110*/  PLOP3.LUT P0, PT, PT, PT, PT, 0x80, 0x0 ;  /* 0x000000000000781c */ /* 0x000fe40003f0f070 */
[----:B------:R-:W-:Y:S02]  /*1120*/  CS2R R150, SRZ ;  /* 0x0000000000967805 */ /* 0x000fe4000001ff00 */
[----:B------:R-:W-:Y:S02]  /*1130*/  MOV R2, RZ ;  /* 0x000000ff00027202 */ /* 0x000fe40000000f00 */
[----:B------:R-:W-:Y:S02]  /*1140*/  CS2R R148, SRZ ;  /* 0x0000000000947805 */ /* 0x000fe4000001ff00 */
[----:B0-----:R-:W-:Y:S01]  /*1150*/  VIADDMNMX R0, R3, R4, R11, PT ;  /* 0x0000000403007246 */ /* 0x001fe2000380010b */
[----:B------:R-:W-:Y:S01]  /*1160*/  IMAD.MOV.U32 R4, RZ, RZ, RZ ;  /* 0x000000ffff047224 */ /* 0x000fe200078e00ff */
[----:B------:R-:W-:-:S02]  /*1170*/  CS2R R146, SRZ ;  /* 0x0000000000927805 */ /* 0x000fc4000001ff00 */
[----:B------:R-:W-:Y:S02]  /*1180*/  CS2R R144, SRZ ;  /* 0x0000000000907805 */ /* 0x000fe4000001ff00 */
[----:B------:R-:W-:Y:S02]  /*1190*/  ISETP.GT.AND P1, PT, R0, R3, PT ;  /* 0x000000030000720c */ /* 0x000fe40003f24270 */
        /* <DEDUP_REMOVED lines=93> */
.L_x_1677:
[----:B------:R-:W-:-:S04]  /*1770*/  SHF.L.U32 R2, RZ, 0x1f, RZ ;  /* 0x0000001fff027819 */ /* 0x000fc800000006ff */
[----:B------:R-:W0:Y:S02]  /*1780*/  SYNCS.PHASECHK.TRANS64.TRYWAIT P1, [UR5+0x28c50], R2 ;  /* 0x028c5002ff0075a7 */ /* 0x000e240008020145 */
[----:B0-----:R-:W-:Y:S05]  /*1790*/  @!P1 BRA `(.L_x_1678) ;  /* 0x0000011800949947 */ /* 0x001fea0003800000 */
.L_x_1828:
        /* <DEDUP_REMOVED lines=39> */
.L_x_1679:
        /* <DEDUP_REMOVED lines=9> */
.L_x_1686:
[----:B------:R-:W-:Y:S01]  /*1aa0*/  BAR.SYNC.DEFER_BLOCKING 0xe, 0x100 ;  /* 0x0384000000007b1d */ /* 0x000fe20000010000 */
[----:B01----:R-:W-:Y:S01]  /*1ab0*/  IMAD.U32 R5, RZ, RZ, UR4 ;  /* 0x00000004ff057e24 */ /* 0x003fe2000f8e00ff */
[----:B------:R-:W-:Y:S01]  /*1ac0*/  UIADD3 UR4, UR4, 0x1, URZ ;  /* 0x0000000104047890 */ /* 0x000fe2000fffe03f */
[C---:B------:R-:W-:Y:S01]  /*1ad0*/  ISETP.GT.AND P2, PT, R0.reuse, R3, PT ;  /* 0x000000030000720c */ /* 0x040fe20003f44270 */
[----:B------:R-:W-:Y:S02]  /*1ae0*/  VIADD R0, R0, 0xffffffff ;  /* 0xffffffff00007836 */ /* 0x000fe40000000000 */
        /* <DEDUP_REMOVED lines=138> */
.L_x_1681:
[----:B------:R-:W-:Y:S01]  /*2390*/  ULEA UR7, UR4, UR5, 0x3 ;  /* 0x0000000504077291 */ /* 0x000fe2000f8e183f */
[----:B------:R-:W-:-:S08]  /*23a0*/  SHF.L.U32 R2, R7, 0x1f, RZ ;  /* 0x0000001f07027819 */ /* 0x000fd000000006ff */
[----:B------:R0:W1:Y:S01]  /*23b0*/  SYNCS.PHASECHK.TRANS64.TRYWAIT P1, [UR7+0x28c50], R2 ;  /* 0x028c5002ff0075a7 */ /* 0x0000620008020147 */
[----:B------:R-:W-:Y:S05]  /*23c0*/  @!P0 BRA `(.L_x_1682) ;  /* 0x0000000000048947 */ /* 0x000fea0003800000 */
[----:B------:R-:W-:Y:S01]  /*23d0*/  BPT.TRAP 0x1 ;  /* 0x000000040000795c */ /* 0x000fe20000300000 */
.L_x_1682:
[----:B-1----:R-:W-:Y:S05]  /*23e0*/  @P1 BRA `(.L_x_1683) ;  /* 0x0000000000081947 */ /* 0x002fea0003800000 */
[----:B------:R-:W1:Y:S02]  /*23f0*/  SYNCS.PHASECHK.TRANS64.TRYWAIT P1, [UR7+0x28c50], R2 ;  /* 0x028c5002ff0075a7 */ /* 0x000e640008020147 */
[----:B-1----:R-:W-:Y:S05]  /*2400*/  @!P1 BRA `(.L_x_1684) ;  /* 0x0000010c00909947 */ /* 0x002fea0003800000 */
.L_x_1683:
        /* <DEDUP_REMOVED lines=26> */
.L_x_1685:
[----:B------:R-:W-:-:S04]  /*25b0*/  UIADD3 UR7, UR7, 0x28c60, URZ ;  /* 0x00028c6007077890 */ /* 0x000fc8000fffe03f */
[----:B------:R-:W-:-:S09]  /*25c0*/  UPRMT UR7, UR42, 0x654, UR7 ;  /* 0x000006542a077896 */ /* 0x000fd20008000007 */
[----:B------:R-:W-:Y:S01]  /*25d0*/  SYNCS.ARRIVE.TRANS64.RED.A1T0 RZ, [UR7], RZ ;  /* 0x000000ffffff79a7 */ /* 0x000fe20008100407 */
[----:B------:R-:W-:Y:S05]  /*25e0*/  @P2 BRA `(.L_x_1686) ;  /* 0xfffffff4002c2947 */ /* 0x000fea000383ffff */
[----:B------:R-:W-:-:S12]  /*25f0*/  USHF.L.U32 UR4, UR4, 0x6, URZ ;  /* 0x0000000604047899 */ /* 0x000fd8000800063f */
.L_x_1680:
[----:B------:R-:W-:Y:S01]  /*2600*/  BAR.SYNC.DEFER_BLOCKING 0xe, 0x100 ;  /* 0x0384000000007b1d */ /* 0x000fe20000010000 */
[----:B------:R-:W-:Y:S02]  /*2610*/  IADD3 R4, R4, UR4, RZ ;  /* 0x0000000404047c10 */ /* 0x000fe4000fffe0ff */
[----:B------:R-:W-:Y:S02]  /*2620*/  PLOP3.LUT P0, PT, PT, PT, PT, 0x8, 0x0 ;  /* 0x000000000000781c */ /* 0x000fe40003f0e170 */
        /* <DEDUP_REMOVED lines=135> */
.L_x_1668:
[----:B------:R-:W0:Y:S01]  /*2ea0*/  LDC R19, c[0x0][0x448] ;  /* 0x00011200ff137b82 */ /* 0x000e220000000800 */
[----:B------:R-:W-:Y:S01]  /*2eb0*/  VIADD R0, R152, 0x3f ;  /* 0x0000003f98007836 */ /* 0x000fe20000000000 */
[----:B------:R-:W-:Y:S01]  /*2ec0*/  ULDC UR4, c[0x0][0x288] ;  /* 0x0000a20000047ab9 */ /* 0x000fe20000000800 */
[----:B------:R-:W-:Y:S01]  /*2ed0*/  LOP3.LUT R16, R16, 0xfffffffd, RZ, 0xc0, !PT ;  /* 0xfffffffd10107812 */ /* 0x000fe200078ec0ff */
[----:B------:R-:W-:-:S04]  /*2ee0*/  UIADD3 UR7, -UR4, 0x1, URZ ;  /* 0x0000000104077890 */ /* 0x000fc8000fffe13f */
[----:B------:R-:W1:Y:S01]  /*2ef0*/  LDC.64 R4, c[0x0][0x9e0] ;  /* 0x00027800ff047b82 */ /* 0x000e620000000a00 */
[----:B------:R-:W-:Y:S01]  /*2f00*/  UIMAD UR7, UR41, UR6, UR7 ;  /* 0x00000006290772a4 */ /* 0x000fe2000f8e0207 */
[----:B0-----:R-:W-:Y:S02]  /*2f10*/  ISETP.NE.AND P2, PT, R19, 0x1, PT ;  /* 0x000000011300780c */ /* 0x001fe40003f45270 */
[----:B-1----:R-:W-:-:S11]  /*2f20*/  ISETP.GE.AND P1, PT, R5, 0x1, PT ;  /* 0x000000010500780c */ /* 0x002fd60003f26270 */
[----:B------:R-:W0:Y:S01]  /*2f30*/  @P2 LDC R3, c[0x0][0x44c] ;  /* 0x00011300ff032b82 */ /* 0x000e220000000800 */
[----:B------:R-:W-:-:S04]  /*2f40*/  @P2 LOP3.LUT R16, R16, 0x2, RZ, 0xfc, !PT ;  /* 0x0000000210102812 */ /* 0x000fc800078efcff */
[----:B------:R-:W-:-:S03]  /*2f50*/  LOP3.LUT R16, R16, 0xfffffffe, RZ, 0xc0, !PT ;  /* 0xfffffffe10107812 */ /* 0x000fc600078ec0ff */
[----:B------:R-:W1:Y:S01]  /*2f60*/  @P2 LDC R2, c[0x0][0x450] ;  /* 0x00011400ff022b82 */ /* 0x000e620000000800 */
[----:B------:R-:W-:Y:S01]  /*2f70*/  @P1 LOP3.LUT R16, R16, 0x1, RZ, 0xfc, !PT ;  /* 0x0000000110101812 */ /* 0x000fe200078efcff */
[----:B0-----:R-:W-:-:S05]  /*2f80*/  @P2 IMAD.HI.U32 R3, R0, R3, RZ ;  /* 0x0000000300032227 */ /* 0x001fca00078e00ff */
[----:B-1----:R-:W-:-:S05]  /*2f90*/  @P2 SHF.R.U32.HI R0, RZ, R2, R3 ;  /* 0x00000002ff002219 */ /* 0x002fca0000011603 */
[----:B------:R-:W-:-:S05]  /*2fa0*/  VIADD R3, R0, UR7 ;  /* 0x0000000700037c36 */ /* 0x000fca0008000000 */
[----:B------:R-:W-:Y:S01]  /*2fb0*/  IADD3 R0, R3, R4, RZ ;  /* 0x0000000403007210 */ /* 0x000fe20007ffe0ff */
        /* <DEDUP_REMOVED lines=11> */
.L_x_1688:
[----:B------:R-:W-:-:S13]  /*3070*/  ISETP.NE.AND P0, PT, R5, 0x1, PT ;  /* 0x000000010500780c */ /* 0x000fda0003f05270 */
[----:B------:R-:W0:Y:S02]  /*3080*/  @P0 LDC.64 R6, c[0x0][0x9e8] ;  /* 0x00027a00ff060b82 */ /* 0x000e240000000a00 */
[----:B0-----:R-:W-:-:S05]  /*3090*/  @P0 IMAD.HI.U32 R4, R2, R6, RZ ;  /* 0x0000000602040227 */ /* 0x001fca00078e00ff */
[----:B------:R-:W-:-:S07]  /*30a0*/  @P0 SHF.R.U32.HI R2, RZ, R7, R4 ;  /* 0x00000007ff020219 */ /* 0x000fce0000011604 */
.L_x_1689:
[----:B------:R-:W-:-:S05]  /*30b0*/  IMAD R3, R2, R5, R5 ;  /* 0x0000000502037224 */ /* 0x000fca00078e0205 */
[----:B------:R-:W-:-:S07]  /*30c0*/  VIMNMX R0, R0, R3, PT ;  /* 0x0000000300007248 */ /* 0x000fce0003fe0100 */
.L_x_1687:
[----:B------:R-:W0:Y:S01]  /*30d0*/  @P2 LDC R7, c[0x0][0x44c] ;  /* 0x00011300ff072b82 */ /* 0x000e220000000800 */
[----:B------:R-:W-:Y:S01]  /*30e0*/  VIADD R0, R0, 0x3f ;  /* 0x0000003f00007836 */ /* 0x000fe20000000000 */
[----:B------:R-:W-:Y:S01]  /*30f0*/  UIMAD UR4, UR41, UR6, -UR4 ;  /* 0x00000006290472a4 */ /* 0x000fe2000f8e0a04 */
[----:B------:R-:W-:-:S03]  /*3100*/  IMAD.MOV.U32 R2, RZ, RZ, R152 ;  /* 0x000000ffff027224 */ /* 0x000fc600078e0098 */
[----:B------:R-:W-:Y:S02]  /*3110*/  SHF.R.S32.HI R3, RZ, 0x1f, R0 ;  /* 0x0000001fff037819 */ /* 0x000fe40000011400 */
[----:B------:R-:W1:Y:S02]  /*3120*/  @P2 LDC R4, c[0x0][0x450] ;  /* 0x00011400ff042b82 */ /* 0x000e640000000800 */
[----:B------:R-:W-:-:S04]  /*3130*/  LEA.HI R3, R3, R0, RZ, 0x6 ;  /* 0x0000000003037211 */ /* 0x000fc800078f30ff */
[----:B------:R-:W-:-:S04]  /*3140*/  SHF.R.S32.HI R3, RZ, 0x6, R3 ;  /* 0x00000006ff037819 */ /* 0x000fc80000011403 */
[----:B------:R-:W-:Y:S01]  /*3150*/  VIMNMX R6, R3, UR5, PT ;  /* 0x0000000503067c48 */ /* 0x000fe2000bfe0100 */
[----:B0-----:R-:W-:-:S05]  /*3160*/  @P2 IMAD.HI.U32 R7, R152, R7, RZ ;  /* 0x0000000798072227 */ /* 0x001fca00078e00ff */
[----:B-1----:R-:W-:-:S04]  /*3170*/  @P2 SHF.R.U32.HI R2, RZ, R4, R7 ;  /* 0x00000004ff022219 */ /* 0x002fc80000011607 */
[----:B------:R-:W-:Y:S01]  /*3180*/  IADD3 R0, R2, UR4, RZ ;  /* 0x0000000402007c10 */ /* 0x000fe2000fffe0ff */
[----:B------:R-:W-:-:S04]  /*3190*/  ULDC UR4, c[0x0][0x9dc] ;  /* 0x0002770000047ab9 */ /* 0x000fc80000000800 */
        /* <DEDUP_REMOVED lines=11> */
.L_x_1691:
[----:B------:R-:W-:-:S13]  /*3250*/  ISETP.NE.AND P0, PT, R5, 0x1, PT ;  /* 0x000000010500780c */ /* 0x000fda0003f05270 */
[----:B------:R-:W0:Y:S02]  /*3260*/  @P0 LDC.64 R10, c[0x0][0x9e8] ;  /* 0x00027a00ff0a0b82 */ /* 0x000e240000000a00 */
[----:B0-----:R-:W-:-:S05]  /*3270*/  @P0 IMAD.HI.U32 R4, R0, R10, RZ ;  /* 0x0000000a00040227 */ /* 0x001fca00078e00ff */
[----:B------:R-:W-:-:S07]  /*3280*/  @P0 SHF.R.U32.HI R0, RZ, R11, R4 ;  /* 0x0000000bff000219 */ /* 0x000fce0000011604 */
.L_x_1692:
[----:B------:R-:W-:-:S05]  /*3290*/  IMAD R3, R0, R5, RZ ;  /* 0x0000000500037224 */ /* 0x000fca00078e02ff */
[----:B------:R-:W-:-:S07]  /*32a0*/  VIMNMX R2, R2, R3, !PT ;  /* 0x0000000302027248 */ /* 0x000fce0007fe0100 */
.L_x_1690:
[----:B------:R-:W-:Y:S01]  /*32b0*/  SHF.R.U32.HI R9, RZ, 0x10, R8 ;  /* 0x00000010ff097819 */ /* 0x000fe20000011608 */
[----:B------:R-:W-:Y:S01]  /*32c0*/  IMAD.MOV.U32 R0, RZ, RZ, RZ ;  /* 0x000000ffff007224 */ /* 0x000fe200078e00ff */
[----:B------:R-:W-:Y:S02]  /*32d0*/  SHF.R.S32.HI R3, RZ, 0x1f, R2 ;  /* 0x0000001fff037819 */ /* 0x000fe40000011402 */
[----:B------:R-:W-:Y:S02]  /*32e0*/  ISETP.NE.AND P1, PT, R9, RZ, PT ;  /* 0x000000ff0900720c */ /* 0x000fe40003f25270 */
[----:B------:R-:W-:Y:S02]  /*32f0*/  LEA.HI R3, R3, R2, RZ, 0x6 ;  /* 0x0000000203037211 */ /* 0x000fe400078f30ff */
[----:B------:R-:W-:Y:S02]  /*3300*/  LOP3.LUT R8, R8, 0xffff, RZ, 0xc0, !PT ;  /* 0x0000ffff08087812 */ /* 0x000fe400078ec0ff */
[----:B------:R-:W-:-:S04]  /*3310*/  SHF.R.S32.HI R3, RZ, 0x6, R3 ;  /* 0x00000006ff037819 */ /* 0x000fc80000011403 */
[----:B------:R-:W-:-:S03]  /*3320*/  VIMNMX R17, RZ, R3, !PT ;  /* 0x00000003ff117248 */ /* 0x000fc60007fe0100 */
[----:B------:R-:W0:Y:S01]  /*3330*/  @!P1 LDC R9, c[0x0][0x9f0] ;  /* 0x00027c00ff099b82 */ /* 0x000e220000000800 */
[----:B------:R-:W-:-:S13]  /*3340*/  ISETP.GT.AND P0, PT, R6, R17, PT ;  /* 0x000000110600720c */ /* 0x000fda0003f04270 */
[----:B------:R-:W-:Y:S05]  /*3350*/  @!P0 BRA `(.L_x_1693) ;  /* 0x0000000000708947 */ /* 0x000fea0003800000 */
[-C--:B0-----:R-:W-:Y:S02]  /*3360*/  IABS R5, R9.reuse ;  /* 0x0000000900057213 */ /* 0x081fe40000000000 */
[----:B------:R-:W-:Y:S02]  /*3370*/  IADD3 R0, R9, -0x1, R6 ;  /* 0xffffffff09007810 */ /* 0x000fe40007ffe006 */
[----:B------:R-:W0:Y:S01]  /*3380*/  I2F.RP R4, R5 ;  /* 0x0000000500047306 */ /* 0x000e220000209400 */
[----:B------:R-:W-:Y:S02]  /*3390*/  IABS R11, R9 ;  /* 0x00000009000b7213 */ /* 0x000fe40000000000 */
[----:B------:R-:W-:-:S05]  /*33a0*/  IADD3 R0, -R17, R0, RZ ;  /* 0x0000000011007210 */ /* 0x000fca0007ffe1ff */
[----:B0-----:R-:W0:Y:S02]  /*33b0*/  MUFU.RCP R4, R4 ;  /* 0x0000000400047308 */ /* 0x001e240000001000 */
[----:B0-----:R-:W-:Y:S02]  /*33c0*/  VIADD R2, R4, 0xffffffe ;  /* 0x0ffffffe04027836 */ /* 0x001fe40000000000 */
[----:B------:R-:W-:-:S04]  /*33d0*/  IMAD.MOV R4, RZ, RZ, -R11 ;  /* 0x000000ffff047224 */ /* 0x000fc800078e0a0b */
[----:B------:R0:W1:Y:S02]  /*33e0*/  F2I.FTZ.U32.TRUNC.NTZ R3, R2 ;  /* 0x0000000200037305 */ /* 0x000064000021f000 */
[----:B0-----:R-:W-:Y:S02]  /*33f0*/  IMAD.MOV.U32 R2, RZ, RZ, RZ ;  /* 0x000000ffff027224 */ /* 0x001fe400078e00ff */
[----:B-1----:R-:W-:-:S04]  /*3400*/  IMAD.MOV R10, RZ, RZ, -R3 ;  /* 0x000000ffff0a7224 */ /* 0x002fc800078e0a03 */
[----:B------:R-:W-:Y:S01]  /*3410*/  IMAD R7, R10, R5, RZ ;  /* 0x000000050a077224 */ /* 0x000fe200078e02ff */
[----:B------:R-:W-:Y:S02]  /*3420*/  IABS R10, R0 ;  /* 0x00000000000a7213 */ /* 0x000fe40000000000 */
[----:B------:R-:W-:Y:S01]  /*3430*/  LOP3.LUT R0, R0, R9, RZ, 0x3c, !PT ;  /* 0x0000000900007212 */ /* 0x000fe200078e3cff */
[----:B------:R-:W-:-:S03]  /*3440*/  IMAD.HI.U32 R3, R3, R7, R2 ;  /* 0x0000000703037227 */ /* 0x000fc600078e0002 */
[----:B------:R-:W-:Y:S01]  /*3450*/  ISETP.GE.AND P2, PT, R0, RZ, PT ;  /* 0x000000ff0000720c */ /* 0x000fe20003f46270 */
[----:B------:R-:W-:-:S04]  /*3460*/  IMAD.MOV.U32 R2, RZ, RZ, R10 ;  /* 0x000000ffff027224 */ /* 0x000fc800078e000a */
[----:B------:R-:W-:-:S04]  /*3470*/  IMAD.HI.U32 R3, R3, R2, RZ ;  /* 0x0000000203037227 */ /* 0x000fc800078e00ff */
[----:B------:R-:W-:-:S05]  /*3480*/  IMAD R2, R3, R4, R2 ;  /* 0x0000000403027224 */ /* 0x000fca00078e0202 */
[----:B------:R-:W-:-:S13]  /*3490*/  ISETP.GT.U32.AND P1, PT, R5, R2, PT ;  /* 0x000000020500720c */ /* 0x000fda0003f24070 */
[----:B------:R-:W-:Y:S01]  /*34a0*/  @!P1 IMAD.IADD R2, R2, 0x1, -R5 ;  /* 0x0000000102029824 */ /* 0x000fe200078e0a05 */
[----:B------:R-:W-:Y:S02]  /*34b0*/  @!P1 IADD3 R3, R3, 0x1, RZ ;  /* 0x0000000103039810 */ /* 0x000fe40007ffe0ff */
[----:B------:R-:W-:Y:S02]  /*34c0*/  ISETP.NE.AND P1, PT, R9, RZ, PT ;  /* 0x000000ff0900720c */ /* 0x000fe40003f25270 */
[----:B------:R-:W-:-:S13]  /*34d0*/  ISETP.GE.U32.AND P0, PT, R2, R5, PT ;  /* 0x000000050200720c */ /* 0x000fda0003f06070 */
[----:B------:R-:W-:-:S04]  /*34e0*/  @P0 VIADD R3, R3, 0x1 ;  /* 0x0000000103030836 */ /* 0x000fc80000000000 */
[----:B------:R-:W-:-:S04]  /*34f0*/  IMAD.MOV.U32 R0, RZ, RZ, R3 ;  /* 0x000000ffff007224 */ /* 0x000fc800078e0003 */
[----:B------:R-:W-:Y:S01]  /*3500*/  @!P2 IMAD.MOV R0, RZ, RZ, -R0 ;  /* 0x000000ffff00a224 */ /* 0x000fe200078e0a00 */
[----:B------:R-:W-:-:S07]  /*3510*/  @!P1 LOP3.LUT R0, RZ, R9, RZ, 0x33, !PT ;  /* 0x00000009ff009212 */ /* 0x000fce00078e33ff */
.L_x_1693:
[-C--:B------:R-:W-:Y:S01]  /*3520*/  IMAD R17, R8, R0.reuse, R17 ;  /* 0x0000000008117224 */ /* 0x080fe200078e0211 */
[----:B------:R-:W-:Y:S01]  /*3530*/  PLOP3.LUT P0, PT, PT, PT, PT, 0x80, 0x0 ;  /* 0x000000000000781c */ /* 0x000fe20003f0f070 */
[----:B------:R-:W-:Y:S01]  /*3540*/  IMAD.MOV.U32 R2, RZ, RZ, RZ ;  /* 0x000000ffff027224 */ /* 0x000fe200078e00ff */
[----:B------:R-:W-:Y:S02]  /*3550*/  MOV R4, RZ ;  /* 0x000000ff00047202 */ /* 0x000fe40000000f00 */
[----:B------:R-:W-:Y:S02]  /*3560*/  CS2R R150, SRZ ;  /* 0x0000000000967805 */ /* 0x000fe4000001ff00 */
[----:B------:R-:W-:Y:S02]  /*3570*/  VIADDMNMX R0, R17, R0, R6, PT ;  /* 0x0000000011007246 */ /* 0x000fe40003800106 */
[----:B------:R-:W-:Y:S02]  /*3580*/  CS2R R148, SRZ ;  /* 0x0000000000947805 */ /* 0x000fe4000001ff00 */
[----:B------:R-:W-:-:S02]  /*3590*/  CS2R R146, SRZ ;  /* 0x0000000000927805 */ /* 0x000fc4000001ff00 */
[----:B------:R-:W-:Y:S02]  /*35a0*/  CS2R R144, SRZ ;  /* 0x0000000000907805 */ /* 0x000fe4000001ff00 */
[----:B------:R-:W-:Y:S02]  /*35b0*/  R2UR UR43, R0 ;  /* 0x00000000002b72ca */ /* 0x000fe400000e0000 */
        /* <DEDUP_REMOVED lines=12> */
[----:B------:R-:W-:Y:S02]  /*3680*/  ISETP.LT.AND P1, PT, R17, UR43, PT ;  /* 0x0000002b11007c0c */ /* 0x000fe4000bf21270 */
        /* <DEDUP_REMOVED lines=54> */
[----:B------:R-:W1:Y:S02]  /*39f0*/  SHFL.IDX PT, R0, R25, RZ, 0x1f ;  /* 0x00001fff19007589 */ /* 0x000e6400000e0000 */
[----:B-1----:R-:W-:-:S13]  /*3a00*/  R2UR UR4, R0 ;  /* 0x00000000000472ca */ /* 0x002fda00000e0000 */
        /* <DEDUP_REMOVED lines=9> */
[----:B------:R-:W-:-:S04]  /*3aa0*/  ULOP3.LUT UR5, UR5, 0x3fff, URZ, 0xc0, !UPT ;  /* 0x00003fff05057892 */ /* 0x000fc8000f8ec03f */
[----:B------:R-:W-:-:S04]  /*3ab0*/  ULOP3.LUT UR38, UR5, 0x2000000, URZ, 0xfc, !UPT ;  /* 0x0200000005267892 */ /* 0x000fc8000f8efc3f */
[----:B------:R-:W-:Y:S08]  /*3ac0*/  @!P0 BRA `(.L_x_1694) ;  /* 0x0000000000408947 */ /* 0x000ff00003800000 */
[----:B------:R-:W-:Y:S01]  /*3ad0*/  MOV R0, 0x0 ;  /* 0x0000000000007802 */ /* 0x000fe20000000f00 */
[----:B------:R-:W-:Y:S01]  /*3ae0*/  ULDC.64 UR4, c[0x4][0x90] ;  /* 0x0100240000047ab9 */ /* 0x000fe20000000a00 */
[----:B------:R-:W-:Y:S01]  /*3af0*/  ULDC.64 UR6, c[0x4][0x20] ;  /* 0x0100080000067ab9 */ /* 0x000fe20000000a00 */
[----:B------:R-:W-:Y:S01]  /*3b00*/  IMAD.U32 R4, RZ, RZ, UR4 ;  /* 0x00000004ff047e24 */ /* 0x000fe2000f8e00ff */
[----:B------:R1:W2:Y:S01]  /*3b10*/  LDC.64 R2, c[0x4][R0] ;  /* 0x0100000000027b82 */ /* 0x0002a20000000a00 */
[----:B------:R-:W-:Y:S01]  /*3b20*/  IMAD.U32 R5, RZ, RZ, UR5 ;  /* 0x00000005ff057e24 */ /* 0x000fe2000f8e00ff */
[----:B------:R-:W-:Y:S01]  /*3b30*/  ULDC.64 UR4, c[0x4][0x98] ;  /* 0x0100260000047ab9 */ /* 0x000fe20000000a00 */
[----:B------:R-:W-:Y:S01]  /*3b40*/  MOV R10, UR6 ;  /* 0x00000006000a7c02 */ /* 0x000fe20008000f00 */
[----:B------:R-:W-:Y:S02]  /*3b50*/  IMAD.U32 R6, RZ, RZ, UR4 ;  /* 0x00000004ff067e24 */ /* 0x000fe4000f8e00ff */
[----:B------:R-:W-:-:S02]  /*3b60*/  IMAD.U32 R7, RZ, RZ, UR5 ;  /* 0x00000005ff077e24 */ /* 0x000fc4000f8e00ff */
[----:B------:R-:W-:Y:S02]  /*3b70*/  IMAD.U32 R11, RZ, RZ, UR7 ;  /* 0x00000007ff0b7e24 */ /* 0x000fe4000f8e00ff */
[----:B------:R-:W-:Y:S02]  /*3b80*/  IMAD.MOV.U32 R8, RZ, RZ, 0x70 ;  /* 0x00000070ff087424 */ /* 0x000fe400078e00ff */
[----:B------:R-:W-:Y:S02]  /*3b90*/  IMAD.MOV.U32 R12, RZ, RZ, 0x1 ;  /* 0x00000001ff0c7424 */ /* 0x000fe400078e00ff */
[----:B-1----:R-:W-:-:S07]  /*3ba0*/  IMAD.MOV.U32 R13, RZ, RZ, RZ ;  /* 0x000000ffff0d7224 */ /* 0x002fce00078e00ff */
[----:B------:R-:W-:-:S07]  /*3bb0*/  LEPC R20, `(.L_x_1694) ;  /* 0x000000001014794e */ /* 0x000fce0000000000 */
[----:B0-2---:R-:W-:Y:S05]  /*3bc0*/  CALL.ABS.NOINC R2 ;  /* 0x0000000002007343 */ /* 0x005fea0003c00000 */
.L_x_1694:
[----:B------:R-:W-:Y:S02]  /*3bd0*/  SHF.L.U32 R13, RZ, 0x1f, RZ ;  /* 0x0000001fff0d7819 */ /* 0x000fe400000006ff */
[----:B------:R-:W-:Y:S02]  /*3be0*/  LOP3.LUT R3, R24, 0xffffff80, RZ, 0xc0, !PT ;  /* 0xffffff8018037812 */ /* 0x000fe400078ec0ff */
[----:B------:R-:W1:Y:S01]  /*3bf0*/  SYNCS.PHASECHK.TRANS64.TRYWAIT P0, [UR40+0x28c00], R13 ;  /* 0x028c000dff0075a7 */ /* 0x000e620008000168 */
[----:B------:R-:W-:Y:S02]  /*3c00*/  LEA.HI R0, R25, R25, RZ, 0x1 ;  /* 0x0000001919007211 */ /* 0x000fe400078f08ff */
[----:B------:R-:W-:Y:S02]  /*3c10*/  IADD3 R5, R22, -R3, RZ ;  /* 0x8000000316057210 */ /* 0x000fe40007ffe0ff */
[----:B------:R-:W-:Y:S02]  /*3c20*/  LOP3.LUT R2, R0, 0xfffffe, RZ, 0xc0, !PT ;  /* 0x00fffffe00027812 */ /* 0x000fe400078ec0ff */
[----:B------:R-:W-:-:S04]  /*3c30*/  SHF.R.S32.HI R4, RZ, 0x1f, R5 ;  /* 0x0000001fff047819 */ /* 0x000fc80000011405 */
[----:B------:R-:W-:-:S04]  /*3c40*/  LEA.HI R3, R4, R5, RZ, 0x2 ;  /* 0x0000000504037211 */ /* 0x000fc800078f10ff */
[--C-:B------:R-:W-:Y:S02]  /*3c50*/  SHF.R.S32.HI R6, RZ, 0x2, R3.reuse ;  /* 0x00000002ff067819 */ /* 0x100fe40000011403 */
[----:B------:R-:W-:Y:S01]  /*3c60*/  SHF.R.S32.HI R7, RZ, 0x1f, R3 ;  /* 0x0000001fff077819 */ /* 0x000fe20000011403 */
[----:B-1----:R-:W-:Y:S06]  /*3c70*/  @!P0 BRA `(.L_x_1695) ;  /* 0x000000f4008c8947 */ /* 0x002fec0003800000 */
.L_x_1829:
[----:B------:R-:W-:Y:S01]  /*3c80*/  ULOP3.LUT UR4, UR39, 0x1, URZ, 0xfc, !UPT ;  /* 0x0000000127047892 */ /* 0x000fe2000f8efc3f */
[----:B-1----:R-:W-:Y:S01]  /*3c90*/  LOP3.LUT R0, R3, 0x7ffffffc, RZ, 0xc0, !PT ;  /* 0x7ffffffc03007812 */ /* 0x002fe200078ec0ff */
[----:B------:R-:W-:Y:S01]  /*3ca0*/  IMAD.IADD R3, R25, 0x1, -R2 ;  /* 0x0000000119037824 */ /* 0x000fe200078e0a02 */
[----:B------:R-:W-:Y:S02]  /*3cb0*/  LEA.HI R7, R7, R6, RZ, 0x3 ;  /* 0x0000000607077211 */ /* 0x000fe400078f18ff */
[----:B------:R-:W-:Y:S01]  /*3cc0*/  LEA.HI R4, R4, R5, RZ, 0x5 ;  /* 0x0000000504047211 */ /* 0x000fe200078f28ff */
[----:B------:R-:W-:Y:S01]  /*3cd0*/  IMAD.U32 R2, RZ, RZ, UR4 ;  /* 0x00000004ff027e24 */ /* 0x000fe2000f8e00ff */
[----:B------:R-:W-:Y:S01]  /*3ce0*/  LOP3.LUT R7, R7, 0xfffffff8, RZ, 0xc0, !PT ;  /* 0xfffffff807077812 */ /* 0x000fe200078ec0ff */
[----:B------:R-:W-:Y:S01]  /*3cf0*/  IMAD.IADD R0, R5, 0x1, -R0 ;  /* 0x0000000105007824 */ /* 0x000fe200078e0a00 */
[----:B------:R-:W-:Y:S02]  /*3d00*/  SHF.R.S32.HI R4, RZ, 0x5, R4 ;  /* 0x00000005ff047819 */ /* 0x000fe40000011404 */
[----:B------:R-:W-:Y:S01]  /*3d10*/  ISETP.NE.AND P4, PT, R2, 0x3, PT ;  /* 0x000000030200780c */ /* 0x000fe20003f85270 */
[----:B------:R-:W-:Y:S01]  /*3d20*/  IMAD.IADD R7, R6, 0x1, -R7 ;  /* 0x0000000106077824 */ /* 0x000fe200078e0a07 */
[----:B------:R-:W-:-:S03]  /*3d30*/  SHF.L.U32 R0, R0, 0x1, RZ ;  /* 0x0000000100007819 */ /* 0x000fc600000006ff */
[----:B0-----:R-:W-:Y:S02]  /*3d40*/  IMAD R9, R4, 0x10, R7 ;  /* 0x0000001004097824 */ /* 0x001fe400078e0207 */
[----:B------:R-:W-:-:S06]  /*3d50*/  IMAD R10, R3, 0x100, R0 ;  /* 0x00000100030a7824 */ /* 0x000fcc00078e0200 */
[----:B------:R-:W-:Y:S05]  /*3d60*/  @!P4 BRA `(.L_x_1696) ;  /* 0x000000000004c947 */ /* 0x000fea0003800000 */
[----:B------:R-:W-:Y:S01]  /*3d70*/  BPT.TRAP 0x1 ;  /* 0x000000040000795c */ /* 0x000fe20000300000 */
.L_x_1696:
[----:B------:R0:W1:Y:S01]  /*3d80*/  SYNCS.PHASECHK.TRANS64.TRYWAIT P0, [UR40+0x28c30], R13 ;  /* 0x028c300dff0075a7 */ /* 0x0000620008000168 */
[----:B------:R-:W-:Y:S05]  /*3d90*/  @!P4 BRA `(.L_x_1697) ;  /* 0x000000000004c947 */ /* 0x000fea0003800000 */
[----:B------:R-:W-:Y:S01]  /*3da0*/  BPT.TRAP 0x1 ;  /* 0x000000040000795c */ /* 0x000fe20000300000 */
.L_x_1697:
[----:B-1----:R-:W-:Y:S05]  /*3db0*/  @P0 BRA `(.L_x_1698) ;  /* 0x0000000000080947 */ /* 0x002fea0003800000 */
[----:B------:R-:W1:Y:S02]  /*3dc0*/  SYNCS.PHASECHK.TRANS64.TRYWAIT P0, [UR40+0x28c30], R13 ;  /* 0x028c300dff0075a7 */ /* 0x000e640008000168 */
[----:B-1----:R-:W-:Y:S05]  /*3dd0*/  @!P0 BRA `(.L_x_1699) ;  /* 0x000000f4004c8947 */ /* 0x002fea0003800000 */
.L_x_1698:
        /* <DEDUP_REMOVED lines=12> */
[----:B------:R-:W-:Y:S02]  /*3ea0*/  UIADD3 UR12, UR4, 0x2, URZ ;  /* 0x00000002040c7890 */ /* 0x000fe4000fffe03f */
[----:B------:R-:W-:-:S02]  /*3eb0*/  UMOV UR8, UR4 ;  /* 0x0000000400087c82 */ /* 0x000fc40008000000 */
[----:B------:R-:W-:Y:S01]  /*3ec0*/  UMOV UR10, UR24 ;  /* 0x00000018000a7c82 */ /* 0x000fe20008000000 */
[----:B------:R-:W-:Y:S01]  /*3ed0*/  UIADD3 UR14, UR24, 0x2, URZ ;  /* 0x00000002180e7890 */ /* 0x000fe2000fffe03f */
        /* <DEDUP_REMOVED lines=23> */
.L_x_1700:
[----:B------:R-:W-:Y:S01]  /*4050*/  ISETP.NE.AND P0, PT, R19, 0x1, PT ;  /* 0x000000011300780c */ /* 0x000fe20003f05270 */
[----:B------:R-:W-:Y:S01]  /*4060*/  UMOV UR6, 0xffffffc0 ;  /* 0xffffffc000067882 */ /* 0x000fe20000000000 */
[----:B-1----:R-:W-:Y:S01]  /*4070*/  LEA.HI R2, R23, R22, RZ, 0x2 ;  /* 0x0000001617027211 */ /* 0x002fe200078f10ff */
[----:B------:R-:W-:Y:S01]  /*4080*/  UIMAD UR5, UR43, UR6, 0x41 ;  /* 0x000000412b0574a4 */ /* 0x000fe2000f8e0206 */
[----:B------:R-:W-:Y:S01]  /*4090*/  LOP3.LUT P1, RZ, R16, 0x1, RZ, 0xc0, !PT ;  /* 0x0000000110ff7812 */ /* 0x000fe2000782c0ff */
[----:B------:R-:W-:Y:S01]  /*40a0*/  UIADD3 UR4, UR40, 0x28c40, URZ ;  /* 0x00028c4028047890 */ /* 0x000fe2000fffe03f */
[----:B------:R-:W-:Y:S01]  /*40b0*/  LOP3.LUT R3, R2, 0xfffffffc, RZ, 0xc0, !PT ;  /* 0xfffffffc02037812 */ /* 0x000fe200078ec0ff */
[----:B------:R-:W-:Y:S01]  /*40c0*/  ULDC UR11, c[0x0][0x2f0] ;  /* 0x0000bc00000b7ab9 */ /* 0x000fe20000000800 */
[----:B------:R-:W-:Y:S02]  /*40d0*/  ULEA UR10, UR43, 0xffffffc0, 0x6 ;  /* 0xffffffc02b0a7891 */ /* 0x000fe4000f8e303f */
[----:B------:R-:W-:Y:S01]  /*40e0*/  UIMAD UR5, UR41, UR11, UR5 ;  /* 0x0000000b290572a4 */ /* 0x000fe2000f8e0205 */
[----:B------:R-:W-:Y:S01]  /*40f0*/  IMAD.IADD R3, R22, 0x1, -R3 ;  /* 0x0000000116037824 */ /* 0x000fe200078e0a03 */
[----:B------:R-:W-:Y:S01]  /*4100*/  UPRMT UR4, UR42, 0x654, UR4 ;  /* 0x000006542a047896 */ /* 0x000fe20008000004 */
[----:B------:R-:W1:Y:S01]  /*4110*/  @P0 LDC R5, c[0x0][0x44c] ;  /* 0x00011300ff050b82 */ /* 0x000e620000000800 */
[----:B------:R-:W-:Y:S01]  /*4120*/  ULDC UR7, c[0x0][0x9dc] ;  /* 0x0002770000077ab9 */ /* 0x000fe20000000800 */
[----:B------:R-:W-:Y:S01]  /*4130*/  ULDC UR14, c[0x0][0x288] ;  /* 0x0000a200000e7ab9 */ /* 0x000fe20000000800 */
[----:B------:R-:W-:Y:S01]  /*4140*/  LEA.HI R2, R3, R3, RZ, 0x1 ;  /* 0x0000000303027211 */ /* 0x000fe200078f08ff */
[----:B------:R-:W-:Y:S01]  /*4150*/  ULOP3.LUT UR7, URZ, UR7, URZ, 0x33, !UPT ;  /* 0x000000073f077292 */ /* 0x000fe2000f8e333f */
[----:B------:R-:W-:-:S02]  /*4160*/  ULDC UR15, c[0x0][0x9e0] ;  /* 0x00027800000f7ab9 */ /* 0x000fc40000000800 */
[----:B------:R-:W-:Y:S01]  /*4170*/  LOP3.LUT R2, R2, 0x1ffffffe, RZ, 0xc0, !PT ;  /* 0x1ffffffe02027812 */ /* 0x000fe200078ec0ff */
[----:B------:R-:W2:Y:S04]  /*4180*/  @P0 LDC R7, c[0x0][0x450] ;  /* 0x00011400ff070b82 */ /* 0x000ea80000000800 */
[----:B------:R-:W-:Y:S01]  /*4190*/  IMAD.IADD R2, R3, 0x1, -R2 ;  /* 0x0000000103027824 */ /* 0x000fe200078e0a02 */
[----:B------:R-:W-:Y:S01]  /*41a0*/  IADD3 R3, R152, R9, RZ ;  /* 0x0000000998037210 */ /* 0x000fe20007ffe0ff */
[----:B------:R-:W-:Y:S01]  /*41b0*/  SYNCS.ARRIVE.TRANS64.RED.A1T0 RZ, [UR4], RZ ;  /* 0x000000ffffff79a7 */ /* 0x000fe20008100404 */
[----:B------:R-:W-:-:S03]  /*41c0*/  UIMAD UR4, UR41, UR11, -UR10 ;  /* 0x0000000b290472a4 */ /* 0x000fc6000f8e0a0a */
[----:B------:R-:W-:-:S04]  /*41d0*/  IMAD R2, R2, 0x8, R3 ;  /* 0x0000000802027824 */ /* 0x000fc800078e0203 */
[----:B------:R-:W-:Y:S01]  /*41e0*/  IMAD.MOV.U32 R3, RZ, RZ, R2 ;  /* 0x000000ffff037224 */ /* 0x000fe200078e0002 */
[----:B------:R-:W-:Y:S01]  /*41f0*/  IADD3 R8, -R0, UR4, RZ ;  /* 0x0000000400087c10 */ /* 0x000fe2000fffe1ff */
[----:B-1----:R-:W-:-:S04]  /*4200*/  @P0 IMAD.HI.U32 R4, R2, R5, RZ ;  /* 0x0000000502040227 */ /* 0x002fc800078e00ff */
[----:B------:R-:W-:Y:S01]  /*4210*/  IMAD.U32 R5, RZ, RZ, UR5 ;  /* 0x00000005ff057e24 */ /* 0x000fe2000f8e00ff */
[----:B--2---:R-:W-:-:S04]  /*4220*/  @P0 SHF.R.U32.HI R3, RZ, R7, R4 ;  /* 0x00000007ff030219 */ /* 0x004fc80000011604 */
[----:B------:R-:W-:Y:S01]  /*4230*/  IADD3 R4, R5, -UR14, -R0 ;  /* 0x8000000e05047c10 */ /* 0x000fe2000fffe800 */
[----:B------:R-:W1:Y:S03]  /*4240*/  SHFL.IDX PT, R7, R3, RZ, 0x1c1f ;  /* 0x001c1fff03077589 */ /* 0x000e6600000e0000 */
[C---:B------:R-:W-:Y:S01]  /*4250*/  IADD3 R12, R4.reuse, UR7, RZ ;  /* 0x00000007040c7c10 */ /* 0x040fe2000fffe0ff */
[----:B------:R-:W-:-:S05]  /*4260*/  VIADD R11, R4, UR15 ;  /* 0x0000000f040b7c36 */ /* 0x000fca0008000000 */
[----:B-1----:R-:W-:Y:S01]  /*4270*/  VIADDMNMX R4, R7, R11, R8, PT ;  /* 0x0000000b07047246 */ /* 0x002fe20003800108 */
[----:B------:R-:W-:Y:S01]  /*4280*/  IMAD.IADD R5, R12, 0x1, R7 ;  /* 0x000000010c057824 */ /* 0x000fe200078e0207 */
[----:B------:R-:W-:Y:S06]  /*4290*/  @!P1 BRA `(.L_x_1701) ;  /* 0x0000000000689947 */ /* 0x000fec0003800000 */
[----:B------:R-:W-:Y:S01]  /*42a0*/  IMAD.U32 R6, RZ, RZ, UR11 ;  /* 0x0000000bff067e24 */ /* 0x000fe2000f8e00ff */
[----:B------:R-:W-:Y:S03]  /*42b0*/  BSSY B0, `(.L_x_1702) ;  /* 0x0000014000007945 */ /* 0x000fe60003800000 */
[----:B------:R-:W-:-:S04]  /*42c0*/  IMAD R6, R6, UR41, R7 ;  /* 0x0000002906067c24 */ /* 0x000fc8000f8e0207 */
[----:B------:R-:W-:-:S05]  /*42d0*/  VIADD R7, R6, -UR14 ;  /* 0x8000000e06077c36 */ /* 0x000fca0008000000 */
[----:B------:R-:W-:-:S13]  /*42e0*/  ISETP.GT.AND P0, PT, R7, -0x1, PT ;  /* 0xffffffff0700780c */ /* 0x000fda0003f04270 */
[----:B------:R-:W-:Y:S05]  /*42f0*/  @P0 BRA `(.L_x_1703) ;  /* 0x0000000000240947 */ /* 0x000fea0003800000 */
[----:B------:R-:W-:Y:S01]  /*4300*/  ULDC UR4, c[0x0][0x9e4] ;  /* 0x0002790000047ab9 */ /* 0x000fe20000000800 */
[----:B------:R-:W-:Y:S01]  /*4310*/  LOP3.LUT R7, RZ, R7, RZ, 0x33, !PT ;  /* 0x00000007ff077212 */ /* 0x000fe200078e33ff */
[----:B------:R-:W-:-:S05]  /*4320*/  IMAD.U32 R14, RZ, RZ, UR4 ;  /* 0x00000004ff0e7e24 */ /* 0x000fca000f8e00ff */
[----:B------:R-:W-:-:S13]  /*4330*/  ISETP.NE.AND P0, PT, R14, 0x1, PT ;  /* 0x000000010e00780c */ /* 0x000fda0003f05270 */
[----:B------:R-:W1:Y:S02]  /*4340*/  @P0 LDC.64 R20, c[0x0][0x9e8] ;  /* 0x00027a00ff140b82 */ /* 0x000e640000000a00 */
[----:B-1----:R-:W-:-:S05]  /*4350*/  @P0 IMAD.HI.U32 R6, R7, R20, RZ ;  /* 0x0000001407060227 */ /* 0x002fca00078e00ff */
[----:B------:R-:W-:-:S04]  /*4360*/  @P0 SHF.R.U32.HI R7, RZ, R21, R6 ;  /* 0x00000015ff070219 */ /* 0x000fc80000011606 */
[----:B------:R-:W-:Y:S01]  /*4370*/  LOP3.LUT R7, RZ, R7, RZ, 0x33, !PT ;  /* 0x00000007ff077212 */ /* 0x000fe200078e33ff */
[----:B------:R-:W-:Y:S06]  /*4380*/  BRA `(.L_x_1704) ;  /* 0x0000000000187947 */ /* 0x000fec0003800000 */
.L_x_1703:
[----:B------:R-:W-:Y:S02]  /*4390*/  ULDC UR4, c[0x0][0x9e4] ;  /* 0x0002790000047ab9 */ /* 0x000fe40000000800 */
[----:B------:R-:W-:-:S04]  /*43a0*/  MOV R14, UR4 ;  /* 0x00000004000e7c02 */ /* 0x000fc80008000f00 */
[----:B------:R-:W-:-:S13]  /*43b0*/  ISETP.NE.AND P0, PT, R14, 0x1, PT ;  /* 0x000000010e00780c */ /* 0x000fda0003f05270 */
[----:B------:R-:W1:Y:S02]  /*43c0*/  @P0 LDC.64 R20, c[0x0][0x9e8] ;  /* 0x00027a00ff140b82 */ /* 0x000e640000000a00 */
[----:B-1----:R-:W-:-:S05]  /*43d0*/  @P0 IMAD.HI.U32 R6, R7, R20, RZ ;  /* 0x0000001407060227 */ /* 0x002fca00078e00ff */
[----:B------:R-:W-:-:S07]  /*43e0*/  @P0 SHF.R.U32.HI R7, RZ, R21, R6 ;  /* 0x00000015ff070219 */ /* 0x000fce0000011606 */
.L_x_1704:
[----:B------:R-:W-:Y:S05]  /*43f0*/  BSYNC B0 ;  /* 0x0000000000007941 */ /* 0x000fea0003800000 */
.L_x_1702:
[----:B------:R-:W-:-:S04]  /*4400*/  IMAD R7, R7, R14, -UR10 ;  /* 0x8000000a07077e24 */ /* 0x000fc8000f8e020e */
[----:B------:R-:W-:-:S05]  /*4410*/  IMAD.IADD R7, R7, 0x1, -R0 ;  /* 0x0000000107077824 */ /* 0x000fca00078e0a00 */
[----:B------:R-:W-:Y:S02]  /*4420*/  VIADDMNMX R4, R7, R14, R4, PT ;  /* 0x0000000e07047246 */ /* 0x000fe40003800104 */
[----:B------:R-:W-:-:S07]  /*4430*/  VIMNMX R5, R5, R7, !PT ;  /* 0x0000000705057248 */ /* 0x000fce0007fe0100 */
.L_x_1701:
[----:B------:R-:W1:Y:S02]  /*4440*/  SHFL.IDX PT, R3, R3, 0x1, 0x1c1f ;  /* 0x003c1f0003037f89 */ /* 0x000e6400000e0000 */
        /* <DEDUP_REMOVED lines=10> */
[----:B------:R-:W-:Y:S02]  /*44f0*/  LOP3.LUT R3, RZ, R3, RZ, 0x33, !PT ;  /* 0x00000003ff037212 */ /* 0x000fe400078e33ff */
[----:B------:R-:W-:-:S04]  /*4500*/  MOV R12, UR4 ;  /* 0x00000004000c7c02 */ /* 0x000fc80008000f00 */
[----:B------:R-:W-:-:S13]  /*4510*/  ISETP.NE.AND P0, PT, R12, 0x1, PT ;  /* 0x000000010c00780c */ /* 0x000fda0003f05270 */
[----:B------:R-:W1:Y:S02]  /*4520*/  @P0 LDC.64 R14, c[0x0][0x9e8] ;  /* 0x00027a00ff0e0b82 */ /* 0x000e640000000a00 */
[----:B-1----:R-:W-:-:S05]  /*4530*/  @P0 IMAD.HI.U32 R8, R3, R14, RZ ;  /* 0x0000000e03080227 */ /* 0x002fca00078e00ff */
[----:B------:R-:W-:-:S04]  /*4540*/  @P0 SHF.R.U32.HI R3, RZ, R15, R8 ;  /* 0x0000000fff030219 */ /* 0x000fc80000011608 */
[----:B------:R-:W-:Y:S01]  /*4550*/  LOP3.LUT R3, RZ, R3, RZ, 0x33, !PT ;  /* 0x00000003ff037212 */ /* 0x000fe200078e33ff */
[----:B------:R-:W-:Y:S06]  /*4560*/  BRA `(.L_x_1708) ;  /* 0x0000000000187947 */ /* 0x000fec0003800000 */
.L_x_1707:
[----:B------:R-:W-:Y:S02]  /*4570*/  ULDC UR4, c[0x0][0x9e4] ;  /* 0x0002790000047ab9 */ /* 0x000fe40000000800 */
[----:B------:R-:W-:-:S05]  /*4580*/  IMAD.U32 R12, RZ, RZ, UR4 ;  /* 0x00000004ff0c7e24 */ /* 0x000fca000f8e00ff */
[----:B------:R-:W-:-:S13]  /*4590*/  ISETP.NE.AND P0, PT, R12, 0x1, PT ;  /* 0x000000010c00780c */ /* 0x000fda0003f05270 */
[----:B------:R-:W1:Y:S02]  /*45a0*/  @P0 LDC.64 R14, c[0x0][0x9e8] ;  /* 0x00027a00ff0e0b82 */ /* 0x000e640000000a00 */
[----:B-1----:R-:W-:-:S05]  /*45b0*/  @P0 IMAD.HI.U32 R8, R3, R14, RZ ;  /* 0x0000000e03080227 */ /* 0x002fca00078e00ff */
[----:B------:R-:W-:-:S07]  /*45c0*/  @P0 SHF.R.U32.HI R3, RZ, R15, R8 ;  /* 0x0000000fff030219 */ /* 0x000fce0000011608 */
.L_x_1708:
[----:B------:R-:W-:Y:S05]  /*45d0*/  BSYNC B0 ;  /* 0x0000000000007941 */ /* 0x000fea0003800000 */
.L_x_1706:
[----:B------:R-:W-:-:S04]  /*45e0*/  IMAD R3, R3, R12, -UR10 ;  /* 0x8000000a03037e24 */ /* 0x000fc8000f8e020c */
[----:B------:R-:W-:-:S05]  /*45f0*/  IMAD.IADD R3, R3, 0x1, -R0 ;  /* 0x0000000103037824 */ /* 0x000fca00078e0a00 */
[----:B------:R-:W-:Y:S02]  /*4600*/  VIADDMNMX R6, R3, R12, R6, PT ;  /* 0x0000000c03067246 */ /* 0x000fe40003800106 */
[----:B------:R-:W-:-:S07]  /*4610*/  VIMNMX R7, R7, R3, !PT ;  /* 0x0000000307077248 */ /* 0x000fce0007fe0100 */
.L_x_1705:
[----:B------:R-:W-:Y:S01]  /*4620*/  UIMAD UR4, UR43, UR6, 0x40 ;  /* 0x000000402b0474a4 */ /* 0x000fe2000f8e0206 */
[----:B------:R-:W-:Y:S03]  /*4630*/  BAR.SYNC.DEFER_BLOCKING 0xf, 0x100 ;  /* 0x03c4000000007b1d */ /* 0x000fe60000010000 */
[----:B------:R-:W-:Y:S02]  /*4640*/  UISETP.GE.AND UP5, UPT, UR4, 0x1, UPT ;  /* 0x000000010400788c */ /* 0x000fe4000bfa6270 */
[----:B------:R-:W-:Y:S02]  /*4650*/  UISETP.GE.AND UP6, UPT, UR4, 0x2, UPT ;  /* 0x000000020400788c */ /* 0x000fe4000bfc6270 */
[----:B------:R-:W-:Y:S02]  /*4660*/  UISETP.GE.AND UP0, UPT, UR4, 0x9, UPT ;  /* 0x000000090400788c */ /* 0x000fe4000bf06270 */
[----:B------:R-:W-:Y:S01]  /*4670*/  PLOP3.LUT P1, PT, PT, PT, UP5, 0x40, 0x0 ;  /* 0x000000000000781c */ /* 0x000fe20003f2e858 */
[----:B------:R-:W-:Y:S01]  /*4680*/  UISETP.GE.AND UP1, UPT, UR4, 0xa, UPT ;  /* 0x0000000a0400788c */ /* 0x000fe2000bf26270 */
[----:B------:R-:W-:Y:S01]  /*4690*/  PLOP3.LUT P3, PT, PT, PT, UP6, 0x40, 0x0 ;  /* 0x000000000000781c */ /* 0x000fe20003f6e868 */
[----:B------:R-:W-:Y:S01]  /*46a0*/  UISETP.GE.AND UP2, UPT, UR4, 0x11, UPT ;  /* 0x000000110400788c */ /* 0x000fe2000bf46270 */
[C---:B------:R-:W-:Y:S01]  /*46b0*/  ISETP.GT.AND P1, PT, R5.reuse, RZ, P1 ;  /* 0x000000ff0500720c */ /* 0x040fe20000f24270 */
[----:B------:R-:W-:Y:S01]  /*46c0*/  UISETP.GE.AND UP3, UPT, UR4, 0x12, UPT ;  /* 0x000000120400788c */ /* 0x000fe2000bf66270 */
[----:B------:R-:W-:Y:S01]  /*46d0*/  ISETP.GT.AND P3, PT, R5, 0x1, P3 ;  /* 0x000000010500780c */ /* 0x000fe20001f64270 */
[----:B------:R-:W-:Y:S01]  /*46e0*/  UISETP.GE.AND UP4, UPT, UR4, 0x19, UPT ;  /* 0x000000190400788c */ /* 0x000fe2000bf86270 */
[----:B------:R-:W-:Y:S01]  /*46f0*/  ISETP.LT.OR P1, PT, R4, 0x1, P1 ;  /* 0x000000010400780c */ /* 0x000fe20000f21670 */
[----:B------:R-:W-:Y:S01]  /*4700*/  ULDC UR10, c[0x0][0x988] ;  /* 0x00026200000a7ab9 */ /* 0x000fe20000000800 */
[----:B------:R-:W-:Y:S01]  /*4710*/  PLOP3.LUT P2, PT, PT, PT, UP6, 0x40, 0x0 ;  /* 0x000000000000781c */ /* 0x000fe20003f4e868 */
[----:B------:R-:W-:Y:S01]  /*4720*/  UISETP.GE.AND UP6, UPT, UR4, 0x21, UPT ;  /* 0x000000210400788c */ /* 0x000fe2000bfc6270 */
[----:B------:R-:W-:-:S02]  /*4730*/  FSEL R24, R24, -INF , !P1 ;  /* 0xff80000018187808 */ /* 0x000fc40004800000 */
[----:B------:R-:W-:Y:S02]  /*4740*/  PLOP3.LUT P1, PT, PT, PT, UP0, 0x40, 0x0 ;  /* 0x000000000000781c */ /* 0x000fe40003f2e808 */
[----:B------:R-:W-:Y:S02]  /*4750*/  ISETP.LT.OR P3, PT, R4, 0x2, P3 ;  /* 0x000000020400780c */ /* 0x000fe40001f61670 */
[----:B------:R-:W-:Y:S02]  /*4760*/  ISETP.GT.AND P2, PT, R7, 0x1, P2 ;  /* 0x000000010700780c */ /* 0x000fe40001744270 */
[----:B------:R-:W-:Y:S02]  /*4770*/  ISETP.GT.AND P1, PT, R5, 0x8, P1 ;  /* 0x000000080500780c */ /* 0x000fe40000f24270 */
[----:B------:R-:W-:Y:S01]  /*4780*/  PLOP3.LUT P0, PT, PT, PT, UP5, 0x40, 0x0 ;  /* 0x000000000000781c */ /* 0x000fe20003f0e858 */
[----:B------:R-:W-:Y:S01]  /*4790*/  UISETP.GE.AND UP5, UPT, UR4, 0x1a, UPT ;  /* 0x0000001a0400788c */ /* 0x000fe2000bfa6270 */
[----:B------:R-:W-:-:S02]  /*47a0*/  FSEL R25, R25, -INF , !P3 ;  /* 0xff80000019197808 */ /* 0x000fc40005800000 */
[----:B------:R-:W-:Y:S02]  /*47b0*/  PLOP3.LUT P3, PT, PT, PT, UP1, 0x40, 0x0 ;  /* 0x000000000000781c */ /* 0x000fe40003f6e818 */
[----:B------:R-:W-:Y:S02]  /*47c0*/  ISETP.LT.OR P2, PT, R6, 0x2, P2 ;  /* 0x000000020600780c */ /* 0x000fe40001741670 */
[----:B------:R-:W-:Y:S02]  /*47d0*/  ISETP.LT.OR P1, PT, R4, 0x9, P1 ;  /* 0x000000090400780c */ /* 0x000fe40000f21670 */
[----:B------:R-:W-:Y:S02]  /*47e0*/  ISETP.GT.AND P0, PT, R7, RZ, P0 ;  /* 0x000000ff0700720c */ /* 0x000fe40000704270 */
[----:B------:R-:W-:Y:S02]  /*47f0*/  ISETP.GT.AND P3, PT, R5, 0x9, P3 ;  /* 0x000000090500780c */ /* 0x000fe40001f64270 */
[----:B------:R-:W-:-:S02]  /*4800*/  FSEL R27, R27, -INF , !P2 ;  /* 0xff8000001b1b7808 */ /* 0x000fc40005000000 */
[----:B------:R-:W-:Y:S02]  /*4810*/  FSEL R28, R28, -INF , !P1 ;  /* 0xff8000001c1c7808 */ /* 0x000fe40004800000 */
[----:B------:R-:W-:Y:S01]  /*4820*/  PLOP3.LUT P2, PT, PT, PT, UP1, 0x40, 0x0 ;  /* 0x000000000000781c */ /* 0x000fe20003f4e818 */
[----:B------:R-:W-:Y:S01]  /*4830*/  UISETP.GE.AND UP1, UPT, UR4, 0x29, UPT ;  /* 0x000000290400788c */ /* 0x000fe2000bf26270 */
[----:B------:R-:W-:Y:S02]  /*4840*/  PLOP3.LUT P1, PT, PT, PT, UP2, 0x40, 0x0 ;  /* 0x000000000000781c */ /* 0x000fe40003f2e828 */
[----:B------:R-:W-:Y:S02]  /*4850*/  ISETP.LT.OR P0, PT, R6, 0x1, P0 ;  /* 0x000000010600780c */ /* 0x000fe40000701670 */
[----:B------:R-:W-:Y:S02]  /*4860*/  ISETP.LT.OR P3, PT, R4, 0xa, P3 ;  /* 0x0000000a0400780c */ /* 0x000fe40001f61670 */
[----:B------:R-:W-:-:S02]  /*4870*/  ISETP.GT.AND P2, PT, R7, 0x9, P2 ;  /* 0x000000090700780c */ /* 0x000fc40001744270 */
[----:B------:R-:W-:Y:S02]  /*4880*/  ISETP.GT.AND P1, PT, R5, 0x10, P1 ;  /* 0x000000100500780c */ /* 0x000fe40000f24270 */
[----:B------:R-:W-:Y:S02]  /*4890*/  FSEL R26, R26, -INF , !P0 ;  /* 0xff8000001a1a7808 */ /* 0x000fe40004000000 */
[----:B------:R-:W-:Y:S01]  /*48a0*/  PLOP3.LUT P0, PT, PT, PT, UP0, 0x40, 0x0 ;  /* 0x000000000000781c */ /* 0x000fe20003f0e808 */
[----:B------:R-:W-:Y:S01]  /*48b0*/  UISETP.GE.AND UP0, UPT, UR4, 0x22, UPT ;  /* 0x000000220400788c */ /* 0x000fe2000bf06270 */
[----:B------:R-:W-:Y:S02]  /*48c0*/  FSEL R29, R29, -INF , !P3 ;  /* 0xff8000001d1d7808 */ /* 0x000fe40005800000 */
[----:B------:R-:W-:Y:S01]  /*48d0*/  PLOP3.LUT P3, PT, PT, PT, UP3, 0x40, 0x0 ;  /* 0x000000000000781c */ /* 0x000fe20003f6e838 */
[----:B------:R-:W-:Y:S01]  /*48e0*/  UP2UR UR5, UPR, URZ, 0x1 ;  /* 0x000000013f057883 */ /* 0x000fe20008000000 */
[----:B------:R-:W-:-:S02]  /*48f0*/  ISETP.LT.OR P2, PT, R6, 0xa, P2 ;  /* 0x0000000a0600780c */ /* 0x000fc40001741670 */
[----:B------:R-:W-:Y:S02]  /*4900*/  ISETP.LT.OR P1, PT, R4, 0x11, P1 ;  /* 0x000000110400780c */ /* 0x000fe40000f21670 */
[----:B------:R-:W-:Y:S02]  /*4910*/  ISETP.GT.AND P0, PT, R7, 0x8, P0 ;  /* 0x000000080700780c */ /* 0x000fe40000704270 */
[----:B------:R-:W-:Y:S02]  /*4920*/  ISETP.GT.AND P3, PT, R5, 0x11, P3 ;  /* 0x000000110500780c */ /* 0x000fe40001f64270 */
[----:B------:R-:W-:Y:S02]  /*4930*/  FSEL R31, R31, -INF , !P2 ;  /* 0xff8000001f1f7808 */ /* 0x000fe40005000000 */
[----:B------:R-:W-:Y:S02]  /*4940*/  FSEL R32, R32, -INF , !P1 ;  /* 0xff80000020207808 */ /* 0x000fe40004800000 */
[----:B------:R-:W-:-:S02]  /*4950*/  PLOP3.LUT P2, PT, PT, PT, UP4, 0x40, 0x0 ;  /* 0x000000000000781c */ /* 0x000fc40003f4e848 */
[----:B------:R-:W-:Y:S02]  /*4960*/  PLOP3.LUT P1, PT, PT, PT, UP5, 0x40, 0x0 ;  /* 0x000000000000781c */ /* 0x000fe40003f2e858 */
[----:B------:R-:W-:Y:S02]  /*4970*/  ISETP.LT.OR P0, PT, R6, 0x9, P0 ;  /* 0x000000090600780c */ /* 0x000fe40000701670 */
[----:B------:R-:W-:Y:S02]  /*4980*/  ISETP.LT.OR P3, PT, R4, 0x12, P3 ;  /* 0x000000120400780c */ /* 0x000fe40001f61670 */
[C---:B------:R-:W-:Y:S02]  /*4990*/  ISETP.GT.AND P2, PT, R5.reuse, 0x18, P2 ;  /* 0x000000180500780c */ /* 0x040fe40001744270 */
[----:B------:R-:W-:Y:S02]  /*49a0*/  ISETP.GT.AND P1, PT, R5, 0x19, P1 ;  /* 0x000000190500780c */ /* 0x000fe40000f24270 */
[----:B------:R-:W-:-:S02]  /*49b0*/  FSEL R30, R30, -INF , !P0 ;  /* 0xff8000001e1e7808 */ /* 0x000fc40004000000 */
[----:B------:R-:W-:Y:S01]  /*49c0*/  PLOP3.LUT P0, PT, PT, PT, UP2, 0x40, 0x0 ;  /* 0x000000000000781c */ /* 0x000fe20003f0e828 */
[----:B------:R-:W-:Y:S01]  /*49d0*/  UISETP.GE.AND UP2, UPT, UR4, 0x2a, UPT ;  /* 0x0000002a0400788c */ /* 0x000fe2000bf46270 */
[----:B------:R-:W-:Y:S02]  /*49e0*/  FSEL R33, R33, -INF , !P3 ;  /* 0xff80000021217808 */ /* 0x000fe40005800000 */
[----:B------:R-:W-:Y:S01]  /*49f0*/  PLOP3.LUT P3, PT, PT, PT, UP6, 0x40, 0x0 ;  /* 0x000000000000781c */ /* 0x000fe20003f6e868 */
[----:B------:R-:W-:Y:S01]  /*4a00*/  UISETP.GE.AND UP6, UPT, UR4, 0x3a, UPT ;  /* 0x0000003a0400788c */ /* 0x000fe2000bfc6270 */
[C---:B------:R-:W-:Y:S02]  /*4a10*/  ISETP.LT.OR P2, PT, R4.reuse, 0x19, P2 ;  /* 0x000000190400780c */ /* 0x040fe40001741670 */
[----:B------:R-:W-:Y:S02]  /*4a20*/  ISETP.LT.OR P1, PT, R4, 0x1a, P1 ;  /* 0x0000001a0400780c */ /* 0x000fe40000f21670 */
[----:B------:R-:W-:-:S02]  /*4a30*/  ISETP.GT.AND P0, PT, R7, 0x10, P0 ;  /* 0x000000100700780c */ /* 0x000fc40000704270 */
[----:B------:R-:W-:Y:S02]  /*4a40*/  ISETP.GT.AND P3, PT, R5, 0x20, P3 ;  /* 0x000000200500780c */ /* 0x000fe40001f64270 */
[----:B------:R-:W-:Y:S02]  /*4a50*/  FSEL R36, R36, -INF , !P2 ;  /* 0xff80000024247808 */ /* 0x000fe40005000000 */
[----:B------:R-:W-:Y:S02]  /*4a60*/  FSEL R37, R37, -INF , !P1 ;  /* 0xff80000025257808 */ /* 0x000fe40004800000 */
[----:B------:R-:W-:Y:S01]  /*4a70*/  PLOP3.LUT P2, PT, PT, PT, UP0, 0x40, 0x0 ;  /* 0x000000000000781c */ /* 0x000fe20003f4e808 */
[----:B------:R-:W-:Y:S01]  /*4a80*/  UISETP.GE.AND UP0, UPT, UR4, 0x21, UPT ;  /* 0x000000210400788c */ /* 0x000fe2000bf06270 */
[----:B------:R-:W-:Y:S02]  /*4a90*/  PLOP3.LUT P1, PT, PT, PT, UP1, 0x40, 0x0 ;  /* 0x000000000000781c */ /* 0x000fe40003f2e818 */
[----:B------:R-:W-:-:S02]  /*4aa0*/  ISETP.LT.OR P0, PT, R6, 0x11, P0 ;  /* 0x000000110600780c */ /* 0x000fc40000701670 */
[----:B------:R-:W-:Y:S02]  /*4ab0*/  ISETP.LT.OR P3, PT, R4, 0x21, P3 ;  /* 0x000000210400780c */ /* 0x000fe40001f61670 */
[C---:B------:R-:W-:Y:S02]  /*4ac0*/  ISETP.GT.AND P2, PT, R5.reuse, 0x21, P2 ;  /* 0x000000210500780c */ /* 0x040fe40001744270 */
[----:B------:R-:W-:Y:S02]  /*4ad0*/  ISETP.GT.AND P1, PT, R5, 0x28, P1 ;  /* 0x000000280500780c */ /* 0x000fe40000f24270 */
[----:B------:R-:W-:Y:S02]  /*4ae0*/  FSEL R34, R34, -INF , !P0 ;  /* 0xff80000022227808 */ /* 0x000fe40004000000 */
[----:B------:R-:W-:Y:S01]  /*4af0*/  PLOP3.LUT P0, PT, PT, PT, UP3, 0x40, 0x0 ;  /* 0x000000000000781c */ /* 0x000fe20003f0e838 */
[----:B------:R-:W-:Y:S01]  /*4b00*/  UISETP.GE.AND UP3, UPT, UR4, 0x31, UPT ;  /* 0x000000310400788c */ /* 0x000fe2000bf66270 */
[----:B------:R-:W-:-:S02]  /*4b10*/  FSEL R40, R40, -INF , !P3 ;  /* 0xff80000028287808 */ /* 0x000fc40005800000 */
[----:B------:R-:W-:Y:S02]  /*4b20*/  PLOP3.LUT P3, PT, PT, PT, UP2, 0x40, 0x0 ;  /* 0x000000000000781c */ /* 0x000fe40003f6e828 */
[C---:B------:R-:W-:Y:S02]  /*4b30*/  ISETP.LT.OR P2, PT, R4.reuse, 0x22, P2 ;  /* 0x000000220400780c */ /* 0x040fe40001741670 */
[----:B------:R-:W-:Y:S02]  /*4b40*/  ISETP.LT.OR P1, PT, R4, 0x29, P1 ;  /* 0x000000290400780c */ /* 0x000fe40000f21670 */
[----:B------:R-:W-:Y:S02]  /*4b50*/  ISETP.GT.AND P3, PT, R5, 0x29, P3 ;  /* 0x000000290500780c */ /* 0x000fe40001f64270 */
[----:B------:R-:W-:Y:S02]  /*4b60*/  FSEL R41, R41, -INF , !P2 ;  /* 0xff80000029297808 */ /* 0x000fe40005000000 */
[----:B------:R-:W-:-:S02]  /*4b70*/  FSEL R44, R44, -INF , !P1 ;  /* 0xff8000002c2c7808 */ /* 0x000fc40004800000 */
[----:B------:R-:W-:Y:S01]  /*4b80*/  PLOP3.LUT P2, PT, PT, PT, UP4, 0x40, 0x0 ;  /* 0x000000000000781c */ /* 0x000fe20003f4e848 */
[----:B------:R-:W-:Y:S01]  /*4b90*/  UISETP.GE.AND UP4, UPT, UR4, 0x32, UPT ;  /* 0x000000320400788c */ /* 0x000fe2000bf86270 */
[----:B------:R-:W-:Y:S02]  /*4ba0*/  PLOP3.LUT P1, PT, PT, PT, UP3, 0x40, 0x0 ;  /* 0x000000000000781c */ /* 0x000fe40003f2e838 */
[----:B------:R-:W-:Y:S02]  /*4bb0*/  ISETP.LT.OR P3, PT, R4, 0x2a, P3 ;  /* 0x0000002a0400780c */ /* 0x000fe40001f61670 */
[----:B------:R-:W-:Y:S02]  /*4bc0*/  ISETP.GT.AND P1, PT, R5, 0x30, P1 ;  /* 0x000000300500780c */ /* 0x000fe40000f24270 */
[----:B------:R-:W-:Y:S02]  /*4bd0*/  FSEL R45, R45, -INF , !P3 ;  /* 0xff8000002d2d7808 */ /* 0x000fe40005800000 */
[----:B------:R-:W-:-:S02]  /*4be0*/  PLOP3.LUT P3, PT, PT, PT, UP4, 0x40, 0x0 ;  /* 0x000000000000781c */ /* 0x000fc40003f6e848 */
[----:B------:R-:W-:Y:S02]  /*4bf0*/  ISETP.LT.OR P1, PT, R4, 0x31, P1 ;  /* 0x000000310400780c */ /* 0x000fe40000f21670 */
[----:B------:R-:W-:Y:S02]  /*4c00*/  ISETP.GT.AND P3, PT, R5, 0x31, P3 ;  /* 0x000000310500780c */ /* 0x000fe40001f64270 */
[----:B------:R-:W-:Y:S02]  /*4c10*/  FSEL R48, R48, -INF , !P1 ;  /* 0xff80000030307808 */ /* 0x000fe40004800000 */
[----:B------:R-:W-:Y:S01]  /*4c20*/  PLOP3.LUT P1, PT, PT, PT, UP5, 0x40, 0x0 ;  /* 0x000000000000781c */ /* 0x000fe20003f2e858 */
[----:B------:R-:W-:Y:S01]  /*4c30*/  UISETP.GE.AND UP5, UPT, UR4, 0x39, UPT ;  /* 0x000000390400788c */ /* 0x000fe2000bfa6270 */
[----:B------:R-:W-:Y:S02]  /*4c40*/  ISETP.LT.OR P3, PT, R4, 0x32, P3 ;  /* 0x000000320400780c */ /* 0x000fe40001f61670 */
[----:B------:R-:W-:-:S02]  /*4c50*/  FMNMX.FTZ R3, R24, R25, !PT ;  /* 0x0000001918037209 */ /* 0x000fc40007810000 */
[----:B------:R-:W-:Y:S02]  /*4c60*/  FSEL R49, R49, -INF , !P3 ;  /* 0xff80000031317808 */ /* 0x000fe40005800000 */
[----:B------:R-:W-:Y:S02]  /*4c70*/  PLOP3.LUT P3, PT, PT, PT, UP5, 0x40, 0x0 ;  /* 0x000000000000781c */ /* 0x000fe40003f6e858 */
[----:B------:R-:W-:Y:S02]  /*4c80*/  ISETP.GT.AND P0, PT, R7, 0x11, P0 ;  /* 0x000000110700780c */ /* 0x000fe40000704270 */
[----:B------:R-:W-:Y:S02]  /*4c90*/  ISETP.GT.AND P3, PT, R5, 0x38, P3 ;  /* 0x000000380500780c */ /* 0x000fe40001f64270 */
[----:B------:R-:W-:Y:S02]  /*4ca0*/  ISETP.GT.AND P2, PT, R7, 0x18, P2 ;  /* 0x000000180700780c */ /* 0x000fe40001744270 */
[----:B------:R-:W-:-:S02]  /*4cb0*/  ISETP.LT.OR P3, PT, R4, 0x39, P3 ;  /* 0x000000390400780c */ /* 0x000fc40001f61670 */
[----:B------:R-:W-:Y:S02]  /*4cc0*/  ISETP.LT.OR P0, PT, R6, 0x12, P0 ;  /* 0x000000120600780c */ /* 0x000fe40000701670 */
[----:B------:R-:W-:Y:S02]  /*4cd0*/  FSEL R52, R52, -INF , !P3 ;  /* 0xff80000034347808 */ /* 0x000fe40005800000 */
[----:B------:R-:W-:Y:S02]  /*4ce0*/  PLOP3.LUT P3, PT, PT, PT, UP6, 0x40, 0x0 ;  /* 0x000000000000781c */ /* 0x000fe40003f6e868 */
[----:B------:R-:W-:Y:S02]  /*4cf0*/  ISETP.LT.OR P2, PT, R6, 0x19, P2 ;  /* 0x000000190600780c */ /* 0x000fe40001741670 */
[----:B------:R-:W-:Y:S02]  /*4d00*/  ISETP.GT.AND P3, PT, R5, 0x39, P3 ;  /* 0x000000390500780c */ /* 0x000fe40001f64270 */
[----:B------:R-:W-:-:S02]  /*4d10*/  FSEL R35, R35, -INF , !P0 ;  /* 0xff80000023237808 */ /* 0x000fc40004000000 */
[----:B------:R-:W-:Y:S02]  /*4d20*/  ISETP.LT.OR P3, PT, R4, 0x3a, P3 ;  /* 0x0000003a0400780c */ /* 0x000fe40001f61670 */
[----:B------:R-:W-:Y:S02]  /*4d30*/  FMNMX.FTZ R4, R28, R3, !PT ;  /* 0x000000031c047209 */ /* 0x000fe40007810000 */
[----:B------:R-:W-:Y:S02]  /*4d40*/  FSEL R53, R53, -INF , !P3 ;  /* 0xff80000035357808 */ /* 0x000fe40005800000 */
[----:B------:R-:W-:Y:S02]  /*4d50*/  FMNMX.FTZ R3, R29, R4, !PT ;  /* 0x000000041d037209 */ /* 0x000fe40007810000 */
[----:B------:R-:W-:Y:S01]  /*4d60*/  PLOP3.LUT P3, PT, PT, PT, UP0, 0x40, 0x0 ;  /* 0x000000000000781c */ /* 0x000fe20003f6e808 */
[----:B------:R-:W-:Y:S01]  /*4d70*/  UISETP.NE.AND UP0, UPT, UR5, URZ, UPT ;  /* 0x0000003f0500728c */ /* 0x000fe2000bf05270 */
[----:B------:R-:W-:-:S02]  /*4d80*/  FMNMX.FTZ R4, R32, R3, !PT ;  /* 0x0000000320047209 */ /* 0x000fc40007810000 */
[----:B------:R-:W-:Y:S02]  /*4d90*/  ISETP.GT.AND P1, PT, R7, 0x19, P1 ;  /* 0x000000190700780c */ /* 0x000fe40000f24270 */
[----:B------:R-:W-:Y:S02]  /*4da0*/  FMNMX.FTZ R3, R33, R4, !PT ;  /* 0x0000000421037209 */ /* 0x000fe40007810000 */
[----:B------:R-:W-:Y:S02]  /*4db0*/  PLOP3.LUT P0, PT, PT, PT, UP0, 0x40, 0x0 ;  /* 0x000000000000781c */ /* 0x000fe40003f0e808 */
[----:B------:R-:W-:Y:S02]  /*4dc0*/  FMNMX.FTZ R4, R36, R3, !PT ;  /* 0x0000000324047209 */ /* 0x000fe40007810000 */
[----:B------:R-:W-:Y:S02]  /*4dd0*/  FSEL R38, R38, -INF , !P2 ;  /* 0xff80000026267808 */ /* 0x000fe40005000000 */
[----:B------:R-:W-:-:S02]  /*4de0*/  FMNMX.FTZ R3, R37, R4, !PT ;  /* 0x0000000425037209 */ /* 0x000fc40007810000 */
[----:B------:R-:W-:Y:S02]  /*4df0*/  ISETP.GT.AND P3, PT, R7, 0x20, P3 ;  /* 0x000000200700780c */ /* 0x000fe40001f64270 */
[----:B------:R-:W-:Y:S02]  /*4e00*/  FMNMX.FTZ R4, R40, R3, !PT ;  /* 0x0000000328047209 */ /* 0x000fe40007810000 */
[----:B------:R-:W-:Y:S02]  /*4e10*/  ISETP.LT.OR P1, PT, R6, 0x1a, P1 ;  /* 0x0000001a0600780c */ /* 0x000fe40000f21670 */
[----:B------:R-:W-:Y:S02]  /*4e20*/  FMNMX.FTZ R3, R41, R4, !PT ;  /* 0x0000000429037209 */ /* 0x000fe40007810000 */
[----:B------:R-:W-:Y:S02]  /*4e30*/  PLOP3.LUT P2, PT, PT, PT, UP1, 0x40, 0x0 ;  /* 0x000000000000781c */ /* 0x000fe40003f4e818 */
[----:B------:R-:W-:-:S02]  /*4e40*/  FMNMX.FTZ R4, R44, R3, !PT ;  /* 0x000000032c047209 */ /* 0x000fc40007810000 */
[----:B------:R-:W-:Y:S02]  /*4e50*/  ISETP.GT.AND P0, PT, R7, 0x21, P0 ;  /* 0x000000210700780c */ /* 0x000fe40000704270 */
[----:B------:R-:W-:Y:S02]  /*4e60*/  FMNMX.FTZ R3, R45, R4, !PT ;  /* 0x000000042d037209 */ /* 0x000fe40007810000 */
[----:B------:R-:W-:Y:S02]  /*4e70*/  ISETP.LT.OR P3, PT, R6, 0x21, P3 ;  /* 0x000000210600780c */ /* 0x000fe40001f61670 */
[----:B------:R-:W-:Y:S02]  /*4e80*/  FMNMX.FTZ R4, R48, R3, !PT ;  /* 0x0000000330047209 */ /* 0x000fe40007810000 */
[----:B------:R-:W-:Y:S02]  /*4e90*/  FSEL R39, R39, -INF , !P1 ;  /* 0xff80000027277808 */ /* 0x000fe40004800000 */
[----:B------:R-:W-:-:S02]  /*4ea0*/  FMNMX.FTZ R3, R49, R4, !PT ;  /* 0x0000000431037209 */ /* 0x000fc40007810000 */
[----:B------:R-:W-:Y:S02]  /*4eb0*/  PLOP3.LUT P1, PT, PT, PT, UP2, 0x40, 0x0 ;  /* 0x000000000000781c */ /* 0x000fe40003f2e828 */
[----:B------:R-:W-:Y:S02]  /*4ec0*/  FMNMX.FTZ R4, R52, R3, !PT ;  /* 0x0000000334047209 */ /* 0x000fe40007810000 */
[----:B------:R-:W-:Y:S02]  /*4ed0*/  ISETP.LT.OR P0, PT, R6, 0x22, P0 ;  /* 0x000000220600780c */ /* 0x000fe40000701670 */
[----:B------:R-:W-:Y:S02]  /*4ee0*/  FMNMX.FTZ R4, R53, R4, !PT ;  /* 0x0000000435047209 */ /* 0x000fe40007810000 */
[----:B------:R-:W-:Y:S02]  /*4ef0*/  FSEL R42, R42, -INF , !P3 ;  /* 0xff8000002a2a7808 */ /* 0x000fe40005800000 */
[----:B------:R-:W-:Y:S01]  /*4f00*/  ISETP.GT.AND P2, PT, R7, 0x28, P2 ;  /* 0x000000280700780c */ /* 0x000fe20001744270 */
[----:B------:R-:W1:Y:S01]  /*4f10*/  SHFL.BFLY PT, R3, R4, 0x2, 0x1f ;  /* 0x0c401f0004037f89 */ /* 0x000e6200000e0000 */
[----:B------:R-:W-:-:S02]  /*4f20*/  PLOP3.LUT P3, PT, PT, PT, UP3, 0x40, 0x0 ;  /* 0x000000000000781c */ /* 0x000fc40003f6e838 */
[----:B------:R-:W-:Y:S02]  /*4f30*/  FSEL R43, R43, -INF , !P0 ;  /* 0xff8000002b2b7808 */ /* 0x000fe40004000000 */
[C---:B------:R-:W-:Y:S02]  /*4f40*/  ISETP.GT.AND P1, PT, R7.reuse, 0x29, P1 ;  /* 0x000000290700780c */ /* 0x040fe40000f24270 */
[C---:B------:R-:W-:Y:S02]  /*4f50*/  ISETP.LT.OR P2, PT, R6.reuse, 0x29, P2 ;  /* 0x000000290600780c */ /* 0x040fe40001741670 */
[----:B------:R-:W-:Y:S02]  /*4f60*/  PLOP3.LUT P0, PT, PT, PT, UP4, 0x40, 0x0 ;  /* 0x000000000000781c */ /* 0x000fe40003f0e848 */
[----:B------:R-:W-:Y:S02]  /*4f70*/  ISETP.GT.AND P3, PT, R7, 0x30, P3 ;  /* 0x000000300700780c */ /* 0x000fe40001f64270 */
[----:B------:R-:W-:-:S02]  /*4f80*/  ISETP.LT.OR P1, PT, R6, 0x2a, P1 ;  /* 0x0000002a0600780c */ /* 0x000fc40000f21670 */
[----:B------:R-:W-:Y:S02]  /*4f90*/  FSEL R46, R46, -INF , !P2 ;  /* 0xff8000002e2e7808 */ /* 0x000fe40005000000 */
[----:B------:R-:W-:Y:S02]  /*4fa0*/  ISETP.LT.OR P3, PT, R6, 0x31, P3 ;  /* 0x000000310600780c */ /* 0x000fe40001f61670 */
[----:B------:R-:W-:Y:S02]  /*4fb0*/  PLOP3.LUT P2, PT, PT, PT, UP5, 0x40, 0x0 ;  /* 0x000000000000781c */ /* 0x000fe40003f4e858 */
[----:B------:R-:W-:Y:S02]  /*4fc0*/  FSEL R47, R47, -INF , !P1 ;  /* 0xff8000002f2f7808 */ /* 0x000fe40004800000 */
[----:B------:R-:W-:Y:S02]  /*4fd0*/  ISETP.GT.AND P0, PT, R7, 0x31, P0 ;  /* 0x000000310700780c */ /* 0x000fe40000704270 */
[----:B-1----:R-:W-:-:S02]  /*4fe0*/  FMNMX.FTZ R3, R4, R3, !PT ;  /* 0x0000000304037209 */ /* 0x002fc40007810000 */
[----:B------:R-:W-:Y:S02]  /*4ff0*/  FSEL R50, R50, -INF , !P3 ;  /* 0xff80000032327808 */ /* 0x000fe40005800000 */
[----:B------:R-:W-:Y:S01]  /*5000*/  PLOP3.LUT P1, PT, PT, PT, UP6, 0x40, 0x0 ;  /* 0x000000000000781c */ /* 0x000fe20003f2e868 */
[----:B------:R-:W1:Y:S01]  /*5010*/  SHFL.BFLY PT, R8, R3, 0x1, 0x1f ;  /* 0x0c201f0003087f89 */ /* 0x000e6200000e0000 */
[C---:B------:R-:W-:Y:S02]  /*5020*/  ISETP.GT.AND P2, PT, R7.reuse, 0x38, P2 ;  /* 0x000000380700780c */ /* 0x040fe40001744270 */
[C---:B------:R-:W-:Y:S02]  /*5030*/  ISETP.LT.OR P0, PT, R6.reuse, 0x32, P0 ;  /* 0x000000320600780c */ /* 0x040fe40000701670 */
[----:B------:R-:W-:Y:S02]  /*5040*/  ISETP.GT.AND P1, PT, R7, 0x39, P1 ;  /* 0x000000390700780c */ /* 0x000fe40000f24270 */
[----:B------:R-:W-:-:S02]  /*5050*/  ISETP.LT.OR P2, PT, R6, 0x39, P2 ;  /* 0x000000390600780c */ /* 0x000fc40001741670 */
[----:B------:R-:W-:Y:S02]  /*5060*/  FSEL R51, R51, -INF , !P0 ;  /* 0xff80000033337808 */ /* 0x000fe40004000000 */
[----:B------:R-:W-:Y:S02]  /*5070*/  ISETP.LT.OR P1, PT, R6, 0x3a, P1 ;  /* 0x0000003a0600780c */ /* 0x000fe40000f21670 */
[----:B------:R-:W-:Y:S02]  /*5080*/  FSEL R54, R54, -INF , !P2 ;  /* 0xff80000036367808 */ /* 0x000fe40005000000 */
[----:B------:R-:W-:Y:S02]  /*5090*/  FSEL R55, R55, -INF , !P1 ;  /* 0xff80000037377808 */ /* 0x000fe40004800000 */
[----:B-1----:R-:W-:Y:S02]  /*50a0*/  FMNMX.FTZ R11, R3, R8, !PT ;  /* 0x00000008030b7209 */ /* 0x002fe40007810000 */
[----:B------:R-:W-:-:S02]  /*50b0*/  FMNMX.FTZ R3, R26, R27, !PT ;  /* 0x0000001b1a037209 */ /* 0x000fc40007810000 */
        /* <DEDUP_REMOVED lines=26> */
[----:B------:R-:W-:Y:S01]  /*5260*/  FFMA.FTZ R5, R53, UR10, -R5 ;  /* 0x0000000a35057c23 */ /* 0x000fe20008010805 */
[----:B------:R-:W-:Y:S01]  /*5270*/  FMNMX.FTZ R4, R46, R3, !PT ;  /* 0x000000032e047209 */ /* 0x000fe20007810000 */
[----:B------:R-:W-:Y:S03]  /*5280*/  MUFU.EX2 R24, R24 ;  /* 0x0000001800187308 */ /* 0x000fe60000000800 */
[----:B------:R-:W-:-:S04]  /*5290*/  FMNMX.FTZ R3, R47, R4, !PT ;  /* 0x000000042f037209 */ /* 0x000fc80007810000 */
[----:B------:R-:W-:Y:S01]  /*52a0*/  FMNMX.FTZ R4, R50, R3, !PT ;  /* 0x0000000332047209 */ /* 0x000fe20007810000 */
[----:B------:R-:W-:Y:S03]  /*52b0*/  MUFU.EX2 R15, R5 ;  /* 0x00000005000f7308 */ /* 0x000fe60000000800 */
[----:B------:R-:W-:-:S04]  /*52c0*/  FMNMX.FTZ R3, R51, R4, !PT ;  /* 0x0000000433037209 */ /* 0x000fc80007810000 */
[----:B------:R-:W-:Y:S01]  /*52d0*/  FMNMX.FTZ R4, R54, R3, !PT ;  /* 0x0000000336047209 */ /* 0x000fe20007810000 */
[----:B------:R-:W1:Y:S03]  /*52e0*/  MUFU.EX2 R25, R25 ;  /* 0x0000001900197308 */ /* 0x000e660000000800 */
[----:B------:R-:W-:-:S05]  /*52f0*/  FMNMX.FTZ R4, R55, R4, !PT ;  /* 0x0000000437047209 */ /* 0x000fca0007810000 */
[----:B------:R-:W2:Y:S01]  /*5300*/  SHFL.BFLY PT, R3, R4, 0x2, 0x1f ;  /* 0x0c401f0004037f89 */ /* 0x000ea200000e0000 */
[----:B------:R-:W-:Y:S08]  /*5310*/  MUFU.EX2 R28, R28 ;  /* 0x0000001c001c7308 */ /* 0x000ff00000000800 */
[----:B------:R-:W3:Y:S01]  /*5320*/  MUFU.EX2 R29, R29 ;  /* 0x0000001d001d7308 */ /* 0x000ee20000000800 */
[----:B-1----:R-:W-:-:S07]  /*5330*/  F2FP.F16.F32.PACK_AB R152, R25, R24 ;  /* 0x000000181998723e */ /* 0x002fce00000000ff */
[----:B------:R-:W-:Y:S01]  /*5340*/  MUFU.EX2 R32, R32 ;  /* 0x0000002000207308 */ /* 0x000fe20000000800 */
[----:B--2---:R-:W-:-:S07]  /*5350*/  FMNMX.FTZ R3, R4, R3, !PT ;  /* 0x0000000304037209 */ /* 0x004fce0007810000 */
[----:B------:R-:W1:Y:S01]  /*5360*/  MUFU.EX2 R33, R33 ;  /* 0x0000002100217308 */ /* 0x000e620000000800 */
[----:B---3--:R-:W-:Y:S01]  /*5370*/  F2FP.F16.F32.PACK_AB R154, R29, R28 ;  /* 0x0000001c1d9a723e */ /* 0x008fe200000000ff */
[----:B------:R-:W2:Y:S06]  /*5380*/  SHFL.BFLY PT, R12, R3, 0x1, 0x1f ;  /* 0x0c201f00030c7f89 */ /* 0x000eac00000e0000 */
[----:B------:R-:W-:Y:S08]  /*5390*/  MUFU.EX2 R36, R36 ;  /* 0x0000002400247308 */ /* 0x000ff00000000800 */
[----:B------:R-:W3:Y:S01]  /*53a0*/  MUFU.EX2 R37, R37 ;  /* 0x0000002500257308 */ /* 0x000ee20000000800 */
[----:B-1----:R-:W-:-:S07]  /*53b0*/  F2FP.F16.F32.PACK_AB R156, R33, R32 ;  /* 0x00000020219c723e */ /* 0x002fce00000000ff */
[----:B------:R-:W-:Y:S01]  /*53c0*/  MUFU.EX2 R40, R40 ;  /* 0x0000002800287308 */ /* 0x000fe20000000800 */
[----:B--2---:R-:W-:-:S04]  /*53d0*/  FMNMX.FTZ R12, R3, R12, !PT ;  /* 0x0000000c030c7209 */ /* 0x004fc80007810000 */
[C---:B------:R-:W-:Y:S01]  /*53e0*/  FSETP.NEU.FTZ.AND P0, PT, R12.reuse, -INF , PT ;  /* 0xff8000000c00780b */ /* 0x040fe20003f1d000 */
[----:B------:R-:W-:Y:S02]  /*53f0*/  FMUL.FTZ R3, R12, UR10 ;  /* 0x0000000a0c037c20 */ /* 0x000fe40008410000 */
[----:B------:R-:W-:Y:S01]  /*5400*/  MUFU.EX2 R41, R41 ;  /* 0x0000002900297308 */ /* 0x000fe20000000800 */
[----:B---3--:R-:W-:Y:S02]  /*5410*/  F2FP.F16.F32.PACK_AB R158, R37, R36 ;  /* 0x00000024259e723e */ /* 0x008fe400000000ff */
[----:B------:R-:W-:Y:S02]  /*5420*/  FSEL R7, R3, RZ, P0 ;  /* 0x000000ff03077208 */ /* 0x000fe40000000000 */
[----:B------:R-:W-:-:S03]  /*5430*/  LEA.HI R3, R23, R22, RZ, 0x4 ;  /* 0x0000001617037211 */ /* 0x000fc600078f20ff */
[----:B------:R-:W-:Y:S01]  /*5440*/  MUFU.EX2 R44, R44 ;  /* 0x0000002c002c7308 */ /* 0x000fe20000000800 */
[--C-:B------:R-:W-:Y:S01]  /*5450*/  FFMA.FTZ R26, R26, UR10, -R7.reuse ;  /* 0x0000000a1a1a7c23 */ /* 0x100fe20008010807 */
[----:B------:R-:W-:Y:S01]  /*5460*/  LOP3.LUT R5, R3, 0xfffffff0, RZ, 0xc0, !PT ;  /* 0xfffffff003057812 */ /* 0x000fe200078ec0ff */
[--C-:B------:R-:W-:Y:S01]  /*5470*/  FFMA.FTZ R27, R27, UR10, -R7.reuse ;  /* 0x0000000a1b1b7c23 */ /* 0x100fe20008010807 */
[--C-:B------:R-:W-:Y:S01]  /*5480*/  FFMA.FTZ R30, R30, UR10, -R7.reuse ;  /* 0x0000000a1e1e7c23 */ /* 0x100fe20008010807 */
[--C-:B------:R-:W-:Y:S01]  /*5490*/  FFMA.FTZ R31, R31, UR10, -R7.reuse ;  /* 0x0000000a1f1f7c23 */ /* 0x100fe20008010807 */
[----:B------:R-:W-:Y:S01]  /*54a0*/  FFMA.FTZ R34, R34, UR10, -R7 ;  /* 0x0000000a22227c23 */ /* 0x000fe20008010807 */
[----:B------:R-:W-:Y:S01]  /*54b0*/  IMAD.IADD R5, R22, 0x1, -R5 ;  /* 0x0000000116057824 */ /* 0x000fe200078e0a05 */
[----:B------:R-:W-:Y:S01]  /*54c0*/  MUFU.EX2 R26, R26 ;  /* 0x0000001a001a7308 */ /* 0x000fe20000000800 */
[----:B------:R-:W-:Y:S01]  /*54d0*/  LEA.HI R22, R23, R22, RZ, 0x5 ;  /* 0x0000001617167211 */ /* 0x000fe200078f28ff */
[--C-:B------:R-:W-:Y:S01]  /*54e0*/  FFMA.FTZ R35, R35, UR10, -R7.reuse ;  /* 0x0000000a23237c23 */ /* 0x100fe20008010807 */
[----:B------:R-:W-:Y:S01]  /*54f0*/  FFMA.FTZ R38, R38, UR10, -R7 ;  /* 0x0000000a26267c23 */ /* 0x000fe20008010807 */
[----:B------:R-:W-:Y:S01]  /*5500*/  SHF.R.S32.HI R4, RZ, 0x1f, R5 ;  /* 0x0000001fff047819 */ /* 0x000fe20000011405 */
[----:B------:R-:W-:Y:S01]  /*5510*/  FFMA.FTZ R39, R39, UR10, -R7 ;  /* 0x0000000a27277c23 */ /* 0x000fe20008010807 */
[----:B------:R-:W-:-:S02]  /*5520*/  IMAD.SHL.U32 R22, R22, 0x20, RZ ;  /* 0x0000002016167824 */ /* 0x000fc400078e00ff */
[--C-:B------:R-:W-:Y:S01]  /*5530*/  FFMA.FTZ R42, R42, UR10, -R7.reuse ;  /* 0x0000000a2a2a7c23 */ /* 0x100fe20008010807 */
[----:B------:R-:W-:Y:S01]  /*5540*/  LEA.HI R4, R4, R5, RZ, 0x3 ;  /* 0x0000000504047211 */ /* 0x000fe200078f18ff */
[----:B------:R-:W1:Y:S01]  /*5550*/  MUFU.EX2 R27, R27 ;  /* 0x0000001b001b7308 */ /* 0x000e620000000800 */
[--C-:B------:R-:W-:Y:S01]  /*5560*/  FFMA.FTZ R43, R43, UR10, -R7.reuse ;  /* 0x0000000a2b2b7c23 */ /* 0x100fe20008010807 */
[--C-:B------:R-:W-:Y:S01]  /*5570*/  FFMA.FTZ R46, R46, UR10, -R7.reuse ;  /* 0x0000000a2e2e7c23 */ /* 0x100fe20008010807 */
[C---:B------:R-:W-:Y:S01]  /*5580*/  LOP3.LUT R6, R4.reuse, 0xfffffff8, RZ, 0xc0, !PT ;  /* 0xfffffff804067812 */ /* 0x040fe200078ec0ff */
[----:B------:R-:W-:Y:S02]  /*5590*/  IMAD.SHL.U32 R14, R4, 0x40, RZ ;  /* 0x00000040040e7824 */ /* 0x000fe400078e00ff */
[--C-:B------:R-:W-:Y:S01]  /*55a0*/  FFMA.FTZ R47, R47, UR10, -R7.reuse ;  /* 0x0000000a2f2f7c23 */ /* 0x100fe20008010807 */
[--C-:B------:R-:W-:Y:S01]  /*55b0*/  FFMA.FTZ R50, R50, UR10, -R7.reuse ;  /* 0x0000000a32327c23 */ /* 0x100fe20008010807 */
[----:B------:R-:W-:Y:S01]  /*55c0*/  FFMA.FTZ R51, R51, UR10, -R7 ;  /* 0x0000000a33337c23 */ /* 0x000fe20008010807 */
[----:B------:R-:W-:Y:S01]  /*55d0*/  IMAD.IADD R6, R5, 0x1, -R6 ;  /* 0x0000000105067824 */ /* 0x000fe200078e0a06 */
[----:B------:R-:W-:Y:S01]  /*55e0*/  SHF.R.S32.HI R5, RZ, 0x4, R3 ;  /* 0x00000004ff057819 */ /* 0x000fe20000011403 */
[----:B------:R-:W-:Y:S01]  /*55f0*/  MUFU.EX2 R30, R30 ;  /* 0x0000001e001e7308 */ /* 0x000fe20000000800 */
[----:B------:R-:W-:Y:S01]  /*5600*/  LOP3.LUT R14, R14, 0x7ffffe00, RZ, 0xc0, !PT ;  /* 0x7ffffe000e0e7812 */ /* 0x000fe200078ec0ff */
[--C-:B------:R-:W-:Y:S01]  /*5610*/  FFMA.FTZ R54, R54, UR10, -R7.reuse ;  /* 0x0000000a36367c23 */ /* 0x100fe20008010807 */
[----:B------:R-:W-:Y:S01]  /*5620*/  SHF.L.U32 R3, R6, 0x6, RZ ;  /* 0x0000000606037819 */ /* 0x000fe200000006ff */
[----:B------:R-:W-:Y:S01]  /*5630*/  IMAD.SHL.U32 R8, R5, 0x8, RZ ;  /* 0x0000000805087824 */ /* 0x000fe200078e00ff */
[----:B------:R-:W-:Y:S01]  /*5640*/  LOP3.LUT R5, R22, 0x7ffffc00, RZ, 0xc0, !PT ;  /* 0x7ffffc0016057812 */ /* 0x000fe200078ec0ff */
[----:B------:R-:W-:Y:S01]  /*5650*/  FFMA.FTZ R55, R55, UR10, -R7 ;  /* 0x0000000a37377c23 */ /* 0x000fe20008010807 */
[----:B------:R-:W-:Y:S01]  /*5660*/  LOP3.LUT R3, R3, 0x1c0, RZ, 0xc0, !PT ;  /* 0x000001c003037812 */ /* 0x000fe200078ec0ff */
[----:B------:R-:W2:Y:S01]  /*5670*/  MUFU.EX2 R31, R31 ;  /* 0x0000001f001f7308 */ /* 0x000ea20000000800 */
[----:B------:R-:W-:Y:S01]  /*5680*/  LOP3.LUT P0, RZ, R6, 0x4, RZ, 0xc0, !PT ;  /* 0x0000000406ff7812 */ /* 0x000fe2000780c0ff */
[----:B------:R-:W-:Y:S01]  /*5690*/  IMAD.MOV.U32 R7, RZ, RZ, -0x40 ;  /* 0xffffffc0ff077424 */ /* 0x000fe200078e00ff */
[----:B------:R-:W-:-:S02]  /*56a0*/  LOP3.LUT R8, R3, 0x8, R8, 0xf8, !PT ;  /* 0x0000000803087812 */ /* 0x000fc400078ef808 */
[----:B------:R-:W-:Y:S02]  /*56b0*/  SHF.R.U32.HI R3, RZ, 0x3, R3 ;  /* 0x00000003ff037819 */ /* 0x000fe40000011603 */
[----:B------:R-:W-:Y:S01]  /*56c0*/  LOP3.LUT P1, RZ, R6, 0x2, RZ, 0xc0, !PT ;  /* 0x0000000206ff7812 */ /* 0x000fe2000782c0ff */
[----:B------:R-:W-:Y:S01]  /*56d0*/  MUFU.EX2 R34, R34 ;  /* 0x0000002200227308 */ /* 0x000fe20000000800 */
[----:B------:R-:W-:Y:S01]  /*56e0*/  LOP3.LUT R8, R8, R3, RZ, 0x3c, !PT ;  /* 0x0000000308087212 */ /* 0x000fe200078e3cff */
[----:B------:R-:W-:Y:S01]  /*56f0*/  FADD.FTZ R3, R24, R25 ;  /* 0x0000001918037221 */ /* 0x000fe20000010000 */
[----:B------:R-:W-:Y:S02]  /*5700*/  SEL R7, R7, 0x40, P0 ;  /* 0x0000004007077807 */ /* 0x000fe40000000000 */
[----:B------:R-:W-:Y:S01]  /*5710*/  IADD3 R8, R8, R14, R5 ;  /* 0x0000000e08087210 */ /* 0x000fe20007ffe005 */
[----:B------:R-:W-:Y:S01]  /*5720*/  FADD.FTZ R4, R28, R3 ;  /* 0x000000031c047221 */ /* 0x000fe20000010000 */
[----:B-1----:R-:W-:Y:S01]  /*5730*/  F2FP.F16.F32.PACK_AB R153, R27, R26 ;  /* 0x0000001a1b99723e */ /* 0x002fe200000000ff */
[----:B------:R-:W1:Y:S01]  /*5740*/  MUFU.EX2 R35, R35 ;  /* 0x0000002300237308 */ /* 0x000e620000000800 */
[----:B--2---:R-:W-:Y:S01]  /*5750*/  F2FP.F16.F32.PACK_AB R155, R31, R30 ;  /* 0x0000001e1f9b723e */ /* 0x004fe200000000ff */
[----:B------:R-:W-:Y:S01]  /*5760*/  FADD.FTZ R3, R29, R4 ;  /* 0x000000041d037221 */ /* 0x000fe20000010000 */
[----:B------:R-:W-:-:S03]  /*5770*/  F2FP.F16.F32.PACK_AB R160, R41, R40 ;  /* 0x0000002829a0723e */ /* 0x000fc600000000ff */
[----:B------:R-:W-:Y:S01]  /*5780*/  FADD.FTZ R4, R32, R3 ;  /* 0x0000000320047221 */ /* 0x000fe20000010000 */
[----:B------:R-:W-:Y:S01]  /*5790*/  FADD.FTZ R3, R26, R27 ;  /* 0x0000001b1a037221 */ /* 0x000fe20000010000 */
[----:B------:R-:W2:Y:S02]  /*57a0*/  MUFU.EX2 R38, R38 ;  /* 0x0000002600267308 */ /* 0x000ea40000000800 */
[----:B------:R-:W-:Y:S01]  /*57b0*/  FADD.FTZ R5, R33, R4 ;  /* 0x0000000421057221 */ /* 0x000fe20000010000 */
[----:B------:R-:W-:-:S03]  /*57c0*/  FADD.FTZ R4, R30, R3 ;  /* 0x000000031e047221 */ /* 0x000fc60000010000 */
[----:B------:R-:W-:Y:S01]  /*57d0*/  FADD.FTZ R6, R36, R5 ;  /* 0x0000000524067221 */ /* 0x000fe20000010000 */
[----:B------:R-:W-:Y:S01]  /*57e0*/  FADD.FTZ R3, R31, R4 ;  /* 0x000000041f037221 */ /* 0x000fe20000010000 */
[----:B------:R-:W3:Y:S01]  /*57f0*/  MUFU.EX2 R39, R39 ;  /* 0x0000002700277308 */ /* 0x000ee20000000800 */
[----:B-1----:R-:W-:Y:S01]  /*5800*/  F2FP.F16.F32.PACK_AB R157, R35, R34 ;  /* 0x00000022239d723e */ /* 0x002fe200000000ff */
[----:B------:R-:W-:Y:S01]  /*5810*/  FADD.FTZ R5, R37, R6 ;  /* 0x0000000625057221 */ /* 0x000fe20000010000 */
[----:B------:R-:W-:-:S03]  /*5820*/  FADD.FTZ R4, R34, R3 ;  /* 0x0000000322047221 */ /* 0x000fc60000010000 */
[----:B------:R-:W-:Y:S01]  /*5830*/  FADD.FTZ R6, R40, R5 ;  /* 0x0000000528067221 */ /* 0x000fe20000010000 */
[----:B------:R-:W-:Y:S01]  /*5840*/  FADD.FTZ R3, R35, R4 ;  /* 0x0000000423037221 */ /* 0x000fe20000010000 */
[----:B------:R-:W1:Y:S02]  /*5850*/  MUFU.EX2 R42, R42 ;  /* 0x0000002a002a7308 */ /* 0x000e640000000800 */
[----:B------:R-:W-:Y:S01]  /*5860*/  FADD.FTZ R21, R41, R6 ;  /* 0x0000000629157221 */ /* 0x000fe20000010000 */
[----:B--2---:R-:W-:Y:S01]  /*5870*/  FADD.FTZ R4, R38, R3 ;  /* 0x0000000326047221 */ /* 0x004fe20000010000 */
[----:B------:R-:W-:-:S04]  /*5880*/  LEA R6, R8, UR40, 0x1 ;  /* 0x0000002808067c11 */ /* 0x000fc8000f8e08ff */
[----:B------:R-:W2:Y:S01]  /*5890*/  MUFU.EX2 R43, R43 ;  /* 0x0000002b002b7308 */ /* 0x000ea20000000800 */
[C---:B---3--:R-:W-:Y:S01]  /*58a0*/  FADD.FTZ R3, R39.reuse, R4 ;  /* 0x0000000427037221 */ /* 0x048fe20000010000 */
[C---:B------:R-:W-:Y:S01]  /*58b0*/  IADD3 R8, R6.reuse, 0x26800, RZ ;  /* 0x0002680006087810 */ /* 0x040fe20007ffe0ff */
[----:B------:R-:W-:Y:S01]  /*58c0*/  VIADD R5, R6, 0x26820 ;  /* 0x0002682006057836 */ /* 0x000fe20000000000 */
[----:B------:R-:W-:Y:S01]  /*58d0*/  F2FP.F16.F32.PACK_AB R159, R39, R38 ;  /* 0x00000026279f723e */ /* 0x000fe200000000ff */
[----:B------:R3:W-:Y:S02]  /*58e0*/  STSM.16.M88.4 [R6+0x26800], R152 ;  /* 0x0268009806007844 */ /* 0x0007e40000000200 */
[----:B------:R-:W-:Y:S01]  /*58f0*/  @P1 VIADD R5, R8, 0xffffffe0 ;  /* 0xffffffe008051836 */ /* 0x000fe20000000000 */
[----:B------:R-:W4:Y:S01]  /*5900*/  MUFU.EX2 R46, R46 ;  /* 0x0000002e002e7308 */ /* 0x000f220000000800 */
[----:B-1----:R-:W-:Y:S01]  /*5910*/  FADD.FTZ R4, R42, R3 ;  /* 0x000000032a047221 */ /* 0x002fe20000010000 */
[----:B------:R-:W-:-:S02]  /*5920*/  IMAD.IADD R8, R8, 0x1, R7 ;  /* 0x0000000108087824 */ /* 0x000fc400078e0207 */
[----:B------:R-:W-:Y:S01]  /*5930*/  IMAD.IADD R7, R7, 0x1, R5 ;  /* 0x0000000107077824 */ /* 0x000fe200078e0205 */
[----:B------:R3:W-:Y:S03]  /*5940*/  STSM.16.M88.4 [R5], R156 ;  /* 0x0000009c05007844 */ /* 0x0007e60000000200 */
[----:B------:R-:W1:Y:S01]  /*5950*/  MUFU.EX2 R45, R45 ;  /* 0x0000002d002d7308 */ /* 0x000e620000000800 */
[C---:B--2---:R-:W-:Y:S01]  /*5960*/  FADD.FTZ R3, R43.reuse, R4 ;  /* 0x000000042b037221 */ /* 0x044fe20000010000 */
[----:B------:R-:W-:Y:S01]  /*5970*/  FADD.FTZ R4, R44, R21 ;  /* 0x000000152c047221 */ /* 0x000fe20000010000 */
[----:B------:R-:W-:-:S05]  /*5980*/  F2FP.F16.F32.PACK_AB R161, R43, R42 ;  /* 0x0000002a2ba1723e */ /* 0x000fca00000000ff */
[----:B------:R-:W2:Y:S01]  /*5990*/  MUFU.EX2 R47, R47 ;  /* 0x0000002f002f7308 */ /* 0x000ea20000000800 */
[----:B----4-:R-:W-:-:S07]  /*59a0*/  FADD.FTZ R14, R46, R3 ;  /* 0x000000032e0e7221 */ /* 0x010fce0000010000 */
[----:B------:R-:W-:Y:S01]  /*59b0*/  MUFU.EX2 R48, R48 ;  /* 0x0000003000307308 */ /* 0x000fe20000000800 */
[C---:B-1----:R-:W-:Y:S01]  /*59c0*/  F2FP.F16.F32.PACK_AB R162, R45.reuse, R44 ;  /* 0x0000002c2da2723e */ /* 0x042fe200000000ff */
[----:B------:R-:W-:-:S06]  /*59d0*/  FADD.FTZ R45, R45, R4 ;  /* 0x000000042d2d7221 */ /* 0x000fcc0000010000 */
[----:B------:R-:W1:Y:S01]  /*59e0*/  MUFU.EX2 R49, R49 ;  /* 0x0000003100317308 */ /* 0x000e620000000800 */
[C---:B--2---:R-:W-:Y:S01]  /*59f0*/  F2FP.F16.F32.PACK_AB R163, R47.reuse, R46 ;  /* 0x0000002e2fa3723e */ /* 0x044fe200000000ff */
[----:B------:R-:W-:-:S04]  /*5a00*/  FADD.FTZ R47, R47, R14 ;  /* 0x0000000e2f2f7221 */ /* 0x000fc80000010000 */
[----:B------:R3:W-:Y:S02]  /*5a10*/  STSM.16.M88.4 [R8], R160 ;  /* 0x000000a008007844 */ /* 0x0007e40000000200 */
[----:B------:R-:W-:Y:S08]  /*5a20*/  MUFU.EX2 R50, R50 ;  /* 0x0000003200327308 */ /* 0x000ff00000000800 */
[----:B------:R-:W2:Y:S01]  /*5a30*/  MUFU.EX2 R51, R51 ;  /* 0x0000003300337308 */ /* 0x000ea20000000800 */
[----:B-1----:R-:W-:Y:S01]  /*5a40*/  F2FP.F16.F32.PACK_AB R164, R49, R48 ;  /* 0x0000003031a4723e */ /* 0x002fe200000000ff */
[----:B------:R-:W-:-:S04]  /*5a50*/  FADD.FTZ R48, R48, R45 ;  /* 0x0000002d30307221 */ /* 0x000fc80000010000 */
[----:B------:R-:W-:Y:S02]  /*5a60*/  FADD.FTZ R49, R49, R48 ;  /* 0x0000003031317221 */ /* 0x000fe40000010000 */
[----:B------:R-:W1:Y:S08]  /*5a70*/  MUFU.EX2 R52, R52 ;  /* 0x0000003400347308 */ /* 0x000e700000000800 */
[----:B------:R-:W4:Y:S01]  /*5a80*/  MUFU.EX2 R54, R54 ;  /* 0x0000003600367308 */ /* 0x000f220000000800 */
[----:B--2---:R-:W-:Y:S01]  /*5a90*/  F2FP.F16.F32.PACK_AB R165, R51, R50 ;  /* 0x0000003233a5723e */ /* 0x004fe200000000ff */
[----:B------:R-:W-:-:S04]  /*5aa0*/  FADD.FTZ R50, R50, R47 ;  /* 0x0000002f32327221 */ /* 0x000fc80000010000 */
[----:B------:R-:W-:Y:S02]  /*5ab0*/  FADD.FTZ R51, R51, R50 ;  /* 0x0000003233337221 */ /* 0x000fe40000010000 */
[----:B------:R-:W2:Y:S01]  /*5ac0*/  MUFU.EX2 R55, R55 ;  /* 0x0000003700377308 */ /* 0x000ea20000000800 */
[----:B-1----:R-:W-:Y:S01]  /*5ad0*/  F2FP.F16.F32.PACK_AB R166, R15, R52 ;  /* 0x000000340fa6723e */ /* 0x002fe200000000ff */
[----:B------:R-:W-:-:S04]  /*5ae0*/  FADD.FTZ R52, R52, R49 ;  /* 0x0000003134347221 */ /* 0x000fc80000010000 */
[----:B------:R-:W-:Y:S01]  /*5af0*/  FADD.FTZ R3, R15, R52 ;  /* 0x000000340f037221 */ /* 0x000fe20000010000 */
[----:B----4-:R-:W-:Y:S01]  /*5b00*/  FADD.FTZ R4, R54, R51 ;  /* 0x0000003336047221 */ /* 0x010fe20000010000 */
[----:B--2---:R-:W-:-:S03]  /*5b10*/  F2FP.F16.F32.PACK_AB R167, R55, R54 ;  /* 0x0000003637a7723e */ /* 0x004fc600000000ff */
[----:B------:R-:W-:Y:S02]  /*5b20*/  FADD.FTZ R4, R55, R4 ;  /* 0x0000000437047221 */ /* 0x000fe40000010000 */
[----:B------:R3:W-:Y:S01]  /*5b30*/  STSM.16.M88.4 [R7], R164 ;  /* 0x000000a407007844 */ /* 0x0007e20000000200 */
[----:B------:R-:W-:Y:S05]  /*5b40*/  @!P4 BRA `(.L_x_1709) ;  /* 0x000000000004c947 */ /* 0x000fea0003800000 */
[----:B------:R-:W-:Y:S01]  /*5b50*/  BPT.TRAP 0x1 ;  /* 0x000000040000795c */ /* 0x000fe20000300000 */
.L_x_1709:
[----:B------:R1:W2:Y:S01]  /*5b60*/  SYNCS.PHASECHK.TRANS64.TRYWAIT P0, [UR40+0x28c50], R13 ;  /* 0x028c500dff0075a7 */ /* 0x0002a20008000168 */
[----:B------:R-:W-:Y:S05]  /*5b70*/  @!P4 BRA `(.L_x_1710) ;  /* 0x000000000004c947 */ /* 0x000fea0003800000 */
[----:B------:R-:W-:Y:S01]  /*5b80*/  BPT.TRAP 0x1 ;  /* 0x000000040000795c */ /* 0x000fe20000300000 */
.L_x_1710:
[----:B--2---:R-:W-:Y:S05]  /*5b90*/  @P0 BRA `(.L_x_1711) ;  /* 0x0000000000080947 */ /* 0x004fea0003800000 */
[----:B------:R-:W2:Y:S02]  /*5ba0*/  SYNCS.PHASECHK.TRANS64.TRYWAIT P0, [UR40+0x28c50], R13 ;  /* 0x028c500dff0075a7 */ /* 0x000ea40008000168 */
[----:B--2---:R-:W-:Y:S05]  /*5bb0*/  @!P0 BRA `(.L_x_1712) ;  /* 0x000000d400ec8947 */ /* 0x004fea0003800000 */
.L_x_1711:
        /* <DEDUP_REMOVED lines=36> */
.L_x_1713:
[----:B------:R-:W-:Y:S01]  /*5e00*/  ISETP.NE.AND P1, PT, R19, 0x1, PT ;  /* 0x000000011300780c */ /* 0x000fe20003f25270 */
[----:B012---:R-:W0:Y:S01]  /*5e10*/  S2R R13, SR_CTAID.X ;  /* 0x00000000000d7919 */ /* 0x007e220000002500 */
[----:B------:R-:W-:Y:S01]  /*5e20*/  UIMAD UR5, UR41, UR11, -UR14 ;  /* 0x0000000b290572a4 */ /* 0x000fe2000f8e0a0e */
[----:B------:R-:W-:Y:S01]  /*5e30*/  LOP3.LUT P0, RZ, R16, 0x1, RZ, 0xc0, !PT ;  /* 0x0000000110ff7812 */ /* 0x000fe2000780c0ff */
[----:B------:R-:W-:Y:S02]  /*5e40*/  UIADD3 UR4, UR40, 0x28c60, URZ ;  /* 0x00028c6028047890 */ /* 0x000fe4000fffe03f */
[----:B------:R-:W-:Y:S02]  /*5e50*/  UIADD3 UR43, UR43, -0x2, URZ ;  /* 0xfffffffe2b2b7890 */ /* 0x000fe4000fffe03f */
[----:B------:R-:W-:-:S05]  /*5e60*/  UPRMT UR4, UR42, 0x654, UR4 ;  /* 0x000006542a047896 */ /* 0x000fca0008000004 */
[----:B------:R-:W1:Y:S08]  /*5e70*/  @P1 LDC R14, c[0x0][0x44c] ;  /* 0x00011300ff0e1b82 */ /* 0x000e700000000800 */
[----:B------:R-:W2:Y:S01]  /*5e80*/  @P1 LDC R15, c[0x0][0x450] ;  /* 0x00011400ff0f1b82 */ /* 0x000ea20000000800 */
[----:B------:R-:W-:Y:S01]  /*5e90*/  SYNCS.ARRIVE.TRANS64.RED.A1T0 RZ, [UR4], RZ ;  /* 0x000000ffffff79a7 */ /* 0x000fe20008100404 */
[----:B0-----:R-:W-:-:S05]  /*5ea0*/  SHF.L.U32 R13, R13, 0x6, RZ ;  /* 0x000000060d0d7819 */ /* 0x001fca00000006ff */
[----:B-1----:R-:W-:-:S05]  /*5eb0*/  @P1 IMAD.HI.U32 R14, R13, R14, RZ ;  /* 0x0000000e0d0e1227 */ /* 0x002fca00078e00ff */
[----:B--2---:R-:W-:-:S05]  /*5ec0*/  @P1 SHF.R.U32.HI R13, RZ, R15, R14 ;  /* 0x0000000fff0d1219 */ /* 0x004fca000001160e */
[----:B------:R-:W-:-:S04]  /*5ed0*/  VIADD R13, R13, UR5 ;  /* 0x000000050d0d7c36 */ /* 0x000fc80008000000 */
[----:B------:R-:W-:-:S05]  /*5ee0*/  VIADD R14, R13, UR15 ;  /* 0x0000000f0d0e7c36 */ /* 0x000fca0008000000 */
[----:B------:R-:W-:Y:S01]  /*5ef0*/  R2UR UR6, R14 ;  /* 0x000000000e0672ca */ /* 0x000fe200000e0000 */
[----:B------:R-:W-:-:S14]  /*5f00*/  @!P0 BRA `(.L_x_1714) ;  /* 0x0000000000548947 */ /* 0x000fdc0003800000 */
[C---:B------:R-:W-:Y:S01]  /*5f10*/  ISETP.GT.AND P0, PT, R13.reuse, RZ, PT ;  /* 0x000000ff0d00720c */ /* 0x040fe20003f04270 */
[----:B------:R-:W-:-:S05]  /*5f20*/  VIADD R14, R13, 0xffffffff ;  /* 0xffffffff0d0e7836 */ /* 0x000fca0000000000 */
[----:B------:R-:W-:-:S07]  /*5f30*/  R2UR UR15, R14 ;  /* 0x000000000e0f72ca */ /* 0x000fce00000e0000 */
[----:B------:R-:W-:Y:S08]  /*5f40*/  @P0 BRA `(.L_x_1715) ;  /* 0x0000000000240947 */ /* 0x000ff00003800000 */
[----:B------:R-:W-:Y:S01]  /*5f50*/  R2UR UR15, R13 ;  /* 0x000000000d0f72ca */ /* 0x000fe200000e0000 */
[----:B------:R-:W-:Y:S02]  /*5f60*/  ULDC UR18, c[0x0][0x9e4] ;  /* 0x0002790000127ab9 */ /* 0x000fe40000000800 */
[----:B------:R-:W-:-:S10]  /*5f70*/  UISETP.NE.AND UP0, UPT, UR18, 0x1, UPT ;  /* 0x000000011200788c */ /* 0x000fd4000bf05270 */
[----:B------:R-:W-:Y:S01]  /*5f80*/  UIADD3 UR15, -UR15, URZ, URZ ;  /* 0x0000003f0f0f7290 */ /* 0x000fe2000fffe13f */
[----:B------:R-:W-:-:S03]  /*5f90*/  @UP0 ULDC.64 UR22, c[0x0][0x9e8] ;  /* 0x00027a0000160ab9 */ /* 0x000fc60000000a00 */
[----:B------:R-:W-:-:S04]  /*5fa0*/  UIMAD.WIDE.U32 UR4, UR15, UR22, URZ ;  /* 0x000000160f0472a5 */ /* 0x000fc8000f8e003f */
[----:B------:R-:W-:-:S04]  /*5fb0*/  @UP0 USHF.R.U32.HI UR15, URZ, UR23, UR5 ;  /* 0x000000173f0f0299 */ /* 0x000fc80008011605 */
[----:B------:R-:W-:Y:S01]  /*5fc0*/  ULOP3.LUT UR15, URZ, UR15, URZ, 0x33, !UPT ;  /* 0x0000000f3f0f7292 */ /* 0x000fe2000f8e333f */
[----:B------:R-:W-:Y:S11]  /*5fd0*/  BRA `(.L_x_1716) ;  /* 0x0000000000147947 */ /* 0x000ff60003800000 */
.L_x_1715:
[----:B------:R-:W-:Y:S02]  /*5fe0*/  ULDC UR18, c[0x0][0x9e4] ;  /* 0x0002790000127ab9 */ /* 0x000fe40000000800 */
[----:B------:R-:W-:-:S11]  /*5ff0*/  UISETP.NE.AND UP0, UPT, UR18, 0x1, UPT ;  /* 0x000000011200788c */ /* 0x000fd6000bf05270 */
[----:B------:R-:W-:Y:S02]  /*6000*/  @UP0 ULDC.64 UR22, c[0x0][0x9e8] ;  /* 0x00027a0000160ab9 */ /* 0x000fe40000000a00 */
[----:B------:R-:W-:-:S04]  /*6010*/  UIMAD.WIDE.U32 UR4, UR15, UR22, URZ ;  /* 0x000000160f0472a5 */ /* 0x000fc8000f8e003f */
[----:B------:R-:W-:-:S12]  /*6020*/  @UP0 USHF.R.U32.HI UR15, URZ, UR23, UR5 ;  /* 0x000000173f0f0299 */ /* 0x000fd80008011605 */
.L_x_1716:
[----:B------:R-:W-:-:S04]  /*6030*/  UIMAD UR15, UR15, UR18, UR18 ;  /* 0x000000120f0f72a4 */ /* 0x000fc8000f8e0212 */
[----:B------:R-:W-:-:S04]  /*6040*/  UISETP.LT.AND UP0, UPT, UR6, UR15, UPT ;  /* 0x0000000f0600728c */ /* 0x000fc8000bf01270 */
[----:B------:R-:W-:-:S12]  /*6050*/  USEL UR6, UR6, UR15, UP0 ;  /* 0x0000000f06067287 */ /* 0x000fd80008000000 */
.L_x_1714:
[----:B------:R-:W-:Y:S01]  /*6060*/  R2UR UR25, R17 ;  /* 0x00000000111972ca */ /* 0x000fe200000e0000 */
[----:B------:R-:W-:Y:S01]  /*6070*/  USHF.R.S32.HI UR4, URZ, 0x1f, UR6 ;  /* 0x0000001f3f047899 */ /* 0x000fe20008011406 */
[----:B------:R-:W-:-:S03]  /*6080*/  UMOV UR5, URZ ;  /* 0x0000003f00057c82 */ /* 0x000fc60008000000 */
[----:B------:R-:W-:-:S04]  /*6090*/  ULEA.HI UR4, UR4, UR6, URZ, 0x6 ;  /* 0x0000000604047291 */ /* 0x000fc8000f8f303f */
[----:B------:R-:W-:-:S04]  /*60a0*/  USHF.R.S32.HI UR4, URZ, 0x6, UR4 ;  /* 0x000000063f047899 */ /* 0x000fc80008011404 */
[----:B------:R-:W-:-:S04]  /*60b0*/  UISETP.LT.AND UP0, UPT, UR25, UR4, UPT ;  /* 0x000000041900728c */ /* 0x000fc8000bf01270 */
[----:B------:R-:W-:-:S03]  /*60c0*/  USEL UR25, UR25, UR4, !UP0 ;  /* 0x0000000419197287 */ /* 0x000fc6000c000000 */
[----:B------:R-:W-:Y:S01]  /*60d0*/  UMOV UR4, URZ ;  /* 0x0000003f00047c82 */ /* 0x000fe20008000000 */
[----:B------:R-:W-:-:S06]  /*60e0*/  UISETP.GE.AND UP0, UPT, UR43, UR25, UPT ;  /* 0x000000192b00728c */ /* 0x000fcc000bf06270 */
[----:B------:R-:W-:-:S13]  /*60f0*/  PLOP3.LUT P0, PT, PT, PT, UP0, 0x80, 0x0 ;  /* 0x000000000000781c */ /* 0x000fda0003f0f008 */
[----:B------:R-:W-:Y:S05]  /*6100*/  @!P0 BRA `(.L_x_1717) ;  /* 0x00000024000c8947 */ /* 0x000fea0003800000 */
[----:B------:R-:W-:Y:S01]  /*6110*/  IMAD.MOV.U32 R14, RZ, RZ, R12 ;  /* 0x000000ffff0e7224 */ /* 0x000fe200078e000c */
[----:B------:R-:W-:Y:S01]  /*6120*/  MOV R15, R11 ;  /* 0x0000000b000f7202 */ /* 0x000fe20000000f00 */
[----:B------:R-:W-:Y:S01]  /*6130*/  UMOV UR5, URZ ;  /* 0x0000003f00057c82 */ /* 0x000fe20008000000 */
[----:B------:R-:W-:Y:S01]  /*6140*/  UMOV UR6, URZ ;  /* 0x0000003f00067c82 */ /* 0x000fe20008000000 */
[----:B------:R-:W-:Y:S01]  /*6150*/  ULDC UR30, c[0x0][0x9e4] ;  /* 0x00027900001e7ab9 */ /* 0x000fe20000000800 */
[----:B------:R-:W-:Y:S01]  /*6160*/  ULDC UR28, c[0x0][0x288] ;  /* 0x0000a200001c7ab9 */ /* 0x000fe20000000800 */
[----:B------:R-:W-:Y:S01]  /*6170*/  ULDC UR27, c[0x0][0x2f0] ;  /* 0x0000bc00001b7ab9 */ /* 0x000fe20000000800 */
[----:B------:R-:W-:Y:S01]  /*6180*/  ULDC UR26, c[0x0][0x988] ;  /* 0x00026200001a7ab9 */ /* 0x000fe20000000800 */
[----:B------:R-:W-:-:S05]  /*6190*/  ULDC UR29, c[0x0][0x9e0] ;  /* 0x00027800001d7ab9 */ /* 0x000fca0000000800 */
.L_x_1736:
[----:B------:R-:W-:-:S04]  /*61a0*/  UIADD3 UR4, UR6, 0x1, URZ ;  /* 0x0000000106047890 */ /* 0x000fc8000fffe03f */
[----:B------:R-:W-:-:S04]  /*61b0*/  UISETP.NE.AND UP0, UPT, UR4, 0x2, UPT ;  /* 0x000000020400788c */ /* 0x000fc8000bf05270 */
[----:B------:R-:W-:Y:S02]  /*61c0*/  USEL UR10, URZ, 0x1, UP0 ;  /* 0x000000013f0a7887 */ /* 0x000fe40008000000 */
[----:B------:R-:W-:Y:S02]  /*61d0*/  USEL UR4, UR4, URZ, UP0 ;  /* 0x0000003f04047287 */ /* 0x000fe40008000000 */
[----:B------:R-:W-:Y:S01]  /*61e0*/  ULOP3.LUT UR5, UR5, UR10, URZ, 0x3c, !UPT ;  /* 0x0000000a05057292 */ /* 0x000fe2000f8e3c3f */
[----:B0-----:R-:W-:Y:S11]  /*61f0*/  @!P4 BRA `(.L_x_1718) ;  /* 0x000000000004c947 */ /* 0x001ff60003800000 */
[----:B------:R-:W-:Y:S01]  /*6200*/  BPT.TRAP 0x1 ;  /* 0x000000040000795c */ /* 0x000fe20000300000 */
.L_x_1718:
[----:B------:R-:W-:Y:S01]  /*6210*/  ULEA UR31, UR4, UR40, 0x3 ;  /* 0x00000028041f7291 */ /* 0x000fe2000f8e183f */
[----:B------:R-:W-:-:S05]  /*6220*/  IMAD.U32 R13, RZ, RZ, UR5 ;  /* 0x00000005ff0d7e24 */ /* 0x000fca000f8e00ff */
[----:B------:R-:W-:-:S04]  /*6230*/  SHF.L.U32 R13, R13, 0x1f, RZ ;  /* 0x0000001f0d0d7819 */ /* 0x000fc800000006ff */
[----:B------:R0:W1:Y:S01]  /*6240*/  SYNCS.PHASECHK.TRANS64.TRYWAIT P0, [UR31+0x28c30], R13 ;  /* 0x028c300dff0075a7 */ /* 0x000062000800015f */
[----:B------:R-:W-:Y:S05]  /*6250*/  @!P4 BRA `(.L_x_1719) ;  /* 0x000000000004c947 */ /* 0x000fea0003800000 */
[----:B------:R-:W-:Y:S01]  /*6260*/  BPT.TRAP 0x1 ;  /* 0x000000040000795c */ /* 0x000fe20000300000 */
.L_x_1719:
[----:B-1----:R-:W-:Y:S05]  /*6270*/  @P0 BRA `(.L_x_1720) ;  /* 0x0000000000080947 */ /* 0x002fea0003800000 */
[----:B------:R-:W1:Y:S02]  /*6280*/  SYNCS.PHASECHK.TRANS64.TRYWAIT P0, [UR31+0x28c30], R13 ;  /* 0x028c300dff0075a7 */ /* 0x000e64000800015f */
[----:B-1----:R-:W-:Y:S05]  /*6290*/  @!P0 BRA `(.L_x_1721) ;  /* 0x000000d0004c8947 */ /* 0x002fea0003800000 */
.L_x_1720:
        /* <DEDUP_REMOVED lines=22> */
.L_x_1722:
[----:B------:R-:W-:Y:S01]  /*6400*/  ISETP.NE.AND P0, PT, R19, 0x1, PT ;  /* 0x000000011300780c */ /* 0x000fe20003f05270 */
[----:B------:R-:W-:Y:S01]  /*6410*/  USHF.L.U32 UR15, UR43, 0x6, URZ ;  /* 0x000000062b0f7899 */ /* 0x000fe2000800063f */
[----:B------:R-:W-:Y:S01]  /*6420*/  LOP3.LUT P5, RZ, R16, 0x1, RZ, 0xc0, !PT ;  /* 0x0000000110ff7812 */ /* 0x000fe200078ac0ff */
[----:B------:R-:W-:Y:S01]  /*6430*/  UMOV UR11, UR27 ;  /* 0x0000001b000b7c82 */ /* 0x000fe20008000000 */
[----:B------:R-:W-:Y:S01]  /*6440*/  UIADD3 UR10, UR31, 0x28c40, URZ ;  /* 0x00028c401f0a7890 */ /* 0x000fe2000fffe03f */
[----:B------:R-:W-:Y:S02]  /*6450*/  UMOV UR14, UR28 ;  /* 0x0000001c000e7c82 */ /* 0x000fe40008000000 */
[----:B------:R-:W-:Y:S01]  /*6460*/  IMAD.U32 R23, RZ, RZ, UR15 ;  /* 0x0000000fff177e24 */ /* 0x000fe2000f8e00ff */
[----:B------:R-:W-:-:S05]  /*6470*/  UPRMT UR10, UR42, 0x654, UR10 ;  /* 0x000006542a0a7896 */ /* 0x000fca000800000a */
[----:B------:R-:W1:Y:S08]  /*6480*/  @P0 LDC R11, c[0x0][0x44c] ;  /* 0x00011300ff0b0b82 */ /* 0x000e700000000800 */
[----:B------:R-:W2:Y:S01]  /*6490*/  @P0 LDC R21, c[0x0][0x450] ;  /* 0x00011400ff150b82 */ /* 0x000ea20000000800 */
[----:B------:R-:W-:Y:S01]  /*64a0*/  SYNCS.ARRIVE.TRANS64.RED.A1T0 RZ, [UR10], RZ ;  /* 0x000000ffffff79a7 */ /* 0x000fe2000810040a */
[----:B-1----:R-:W-:-:S04]  /*64b0*/  @P0 IMAD.HI.U32 R12, R2, R11, RZ ;  /* 0x0000000b020c0227 */ /* 0x002fc800078e00ff */
[----:B------:R-:W-:Y:S01]  /*64c0*/  IMAD.MOV.U32 R11, RZ, RZ, R2 ;  /* 0x000000ffff0b7224 */ /* 0x000fe200078e0002 */
[----:B--2---:R-:W-:Y:S01]  /*64d0*/  @P0 SHF.R.U32.HI R11, RZ, R21, R12 ;  /* 0x00000015ff0b0219 */ /* 0x004fe2000001160c */
[----:B------:R-:W-:Y:S01]  /*64e0*/  IMAD.U32 R21, RZ, RZ, UR11 ;  /* 0x0000000bff157e24 */ /* 0x000fe2000f8e00ff */
[----:B------:R-:W-:-:S03]  /*64f0*/  IADD3 R12, -R0, 0x1, -R23 ;  /* 0x00000001000c7810 */ /* 0x000fc60007ffe917 */
[----:B------:R-:W1:Y:S02]  /*6500*/  SHFL.IDX PT, R22, R11, RZ, 0x1c1f ;  /* 0x001c1fff0b167589 */ /* 0x000e6400000e0000 */
[----:B------:R-:W-:-:S05]  /*6510*/  IMAD R12, R21, UR41, R12 ;  /* 0x00000029150c7c24 */ /* 0x000fca000f8e020c */
[----:B------:R-:W-:-:S05]  /*6520*/  IADD3 R12, R12, -UR14, RZ ;  /* 0x8000000e0c0c7c10 */ /* 0x000fca000fffe0ff */
[C---:B------:R-:W-:Y:S02]  /*6530*/  VIADD R23, R12.reuse, UR29 ;  /* 0x0000001d0c177c36 */ /* 0x040fe40008000000 */
[----:B------:R-:W-:Y:S02]  /*6540*/  VIADD R185, R12, UR7 ;  /* 0x000000070cb97c36 */ /* 0x000fe40008000000 */
[----:B-1----:R-:W-:Y:S02]  /*6550*/  IMAD.IADD R12, R23, 0x1, R22 ;  /* 0x00000001170c7824 */ /* 0x002fe400078e0216 */
[----:B------:R-:W-:Y:S01]  /*6560*/  IMAD.IADD R20, R22, 0x1, R185 ;  /* 0x0000000116147824 */ /* 0x000fe200078e02b9 */
[----:B------:R-:W-:Y:S06]  /*6570*/  @!P5 BRA `(.L_x_1723) ;  /* 0x000000000060d947 */ /* 0x000fec0003800000 */
[----:B------:R-:W-:Y:S01]  /*6580*/  MOV R21, UR11 ;  /* 0x0000000b00157c02 */ /* 0x000fe20008000f00 */
[----:B------:R-:W-:Y:S04]  /*6590*/  BSSY B0, `(.L_x_1724) ;  /* 0x0000012000007945 */ /* 0x000fe80003800000 */
[----:B------:R-:W-:-:S04]  /*65a0*/  IMAD R21, R21, UR41, R22 ;  /* 0x0000002915157c24 */ /* 0x000fc8000f8e0216 */
[----:B------:R-:W-:-:S05]  /*65b0*/  VIADD R21, R21, -UR14 ;  /* 0x8000000e15157c36 */ /* 0x000fca0008000000 */
[----:B------:R-:W-:-:S13]  /*65c0*/  ISETP.GT.AND P0, PT, R21, -0x1, PT ;  /* 0xffffffff1500780c */ /* 0x000fda0003f04270 */
[----:B------:R-:W-:Y:S05]  /*65d0*/  @P0 BRA `(.L_x_1725) ;  /* 0x0000000000200947 */ /* 0x000fea0003800000 */
[----:B------:R-:W-:Y:S01]  /*65e0*/  IMAD.U32 R184, RZ, RZ, UR30 ;  /* 0x0000001effb87e24 */ /* 0x000fe2000f8e00ff */
[----:B------:R-:W-:-:S04]  /*65f0*/  LOP3.LUT R21, RZ, R21, RZ, 0x33, !PT ;  /* 0x00000015ff157212 */ /* 0x000fc800078e33ff */
[----:B------:R-:W-:-:S13]  /*6600*/  ISETP.NE.AND P0, PT, R184, 0x1, PT ;  /* 0x00000001b800780c */ /* 0x000fda0003f05270 */
[----:B------:R-:W1:Y:S02]  /*6610*/  @P0 LDC.64 R186, c[0x0][0x9e8] ;  /* 0x00027a00ffba0b82 */ /* 0x000e640000000a00 */
[----:B-1----:R-:W-:-:S05]  /*6620*/  @P0 IMAD.HI.U32 R22, R21, R186, RZ ;  /* 0x000000ba15160227 */ /* 0x002fca00078e00ff */
[----:B------:R-:W-:-:S04]  /*6630*/  @P0 SHF.R.U32.HI R21, RZ, R187, R22 ;  /* 0x000000bbff150219 */ /* 0x000fc80000011616 */
[----:B------:R-:W-:Y:S01]  /*6640*/  LOP3.LUT R21, RZ, R21, RZ, 0x33, !PT ;  /* 0x00000015ff157212 */ /* 0x000fe200078e33ff */
[----:B------:R-:W-:Y:S06]  /*6650*/  BRA `(.L_x_1726) ;  /* 0x0000000000147947 */ /* 0x000fec0003800000 */
.L_x_1725:
[----:B------:R-:W-:-:S05]  /*6660*/  IMAD.U32 R184, RZ, RZ, UR30 ;  /* 0x0000001effb87e24 */ /* 0x000fca000f8e00ff */
[----:B------:R-:W-:-:S13]  /*6670*/  ISETP.NE.AND P0, PT, R184, 0x1, PT ;  /* 0x00000001b800780c */ /* 0x000fda0003f05270 */
[----:B------:R-:W1:Y:S02]  /*6680*/  @P0 LDC.64 R186, c[0x0][0x9e8] ;  /* 0x00027a00ffba0b82 */ /* 0x000e640000000a00 */
[----:B-1----:R-:W-:-:S05]  /*6690*/  @P0 IMAD.HI.U32 R22, R21, R186, RZ ;  /* 0x000000ba15160227 */ /* 0x002fca00078e00ff */
[----:B------:R-:W-:-:S07]  /*66a0*/  @P0 SHF.R.U32.HI R21, RZ, R187, R22 ;  /* 0x000000bbff150219 */ /* 0x000fce0000011616 */
.L_x_1726:
[----:B------:R-:W-:Y:S05]  /*66b0*/  BSYNC B0 ;  /* 0x0000000000007941 */ /* 0x000fea0003800000 */
.L_x_1724:
[----:B------:R-:W-:-:S04]  /*66c0*/  IMAD R21, R21, R184, -UR15 ;  /* 0x8000000f15157e24 */ /* 0x000fc8000f8e02b8 */
[----:B------:R-:W-:-:S05]  /*66d0*/  IMAD.IADD R21, R21, 0x1, -R0 ;  /* 0x0000000115157824 */ /* 0x000fca00078e0a00 */
[----:B------:R-:W-:Y:S02]  /*66e0*/  VIADDMNMX R12, R21, R184, R12, PT ;  /* 0x000000b8150c7246 */ /* 0x000fe4000380010c */
[----:B------:R-:W-:-:S07]  /*66f0*/  VIMNMX R20, R20, R21, !PT ;  /* 0x0000001514147248 */ /* 0x000fce0007fe0100 */
.L_x_1723:
[----:B------:R-:W-:Y:S01]  /*6700*/  UISETP.GT.AND UP0, UPT, UR43, -0x1, UPT ;  /* 0xffffffff2b00788c */ /* 0x000fe2000bf04270 */
[----:B------:R-:W1:Y:S05]  /*6710*/  SHFL.IDX PT, R22, R11, 0x1, 0x1c1f ;  /* 0x003c1f000b167f89 */ /* 0x000e6a00000e0000 */
[----:B------:R-:W-:-:S04]  /*6720*/  PLOP3.LUT P0, PT, PT, PT, UP0, 0x80, 0x0 ;  /* 0x000000000000781c */ /* 0x000fc80003f0f008 */
[C---:B------:R-:W-:Y:S02]  /*6730*/  ISETP.GT.AND P1, PT, R20.reuse, RZ, P0 ;  /* 0x000000ff1400720c */ /* 0x040fe40000724270 */
[----:B------:R-:W-:Y:S02]  /*6740*/  ISETP.GT.AND P3, PT, R20, 0x1, P0 ;  /* 0x000000011400780c */ /* 0x000fe40000764270 */
[----:B------:R-:W-:Y:S02]  /*6750*/  ISETP.LT.OR P2, PT, R12, 0x1, P1 ;  /* 0x000000010c00780c */ /* 0x000fe40000f41670 */
[----:B------:R-:W-:Y:S02]  /*6760*/  ISETP.GT.AND P1, PT, R20, 0x8, P0 ;  /* 0x000000081400780c */ /* 0x000fe40000724270 */
[----:B------:R-:W-:Y:S02]  /*6770*/  FSEL R152, R152, -INF , !P2 ;  /* 0xff80000098987808 */ /* 0x000fe40005000000 */
[----:B------:R-:W-:-:S02]  /*6780*/  ISETP.GT.AND P2, PT, R20, 0x9, P0 ;  /* 0x000000091400780c */ /* 0x000fc40000744270 */
[C---:B------:R-:W-:Y:S02]  /*6790*/  ISETP.LT.OR P3, PT, R12.reuse, 0x2, P3 ;  /* 0x000000020c00780c */ /* 0x040fe40001f61670 */
[C---:B------:R-:W-:Y:S02]  /*67a0*/  ISETP.LT.OR P1, PT, R12.reuse, 0x9, P1 ;  /* 0x000000090c00780c */ /* 0x040fe40000f21670 */
[----:B------:R-:W-:Y:S02]  /*67b0*/  ISETP.LT.OR P2, PT, R12, 0xa, P2 ;  /* 0x0000000a0c00780c */ /* 0x000fe40001741670 */
[----:B------:R-:W-:Y:S02]  /*67c0*/  FSEL R153, R153, -INF , !P3 ;  /* 0xff80000099997808 */ /* 0x000fe40005800000 */
[----:B------:R-:W-:Y:S02]  /*67d0*/  FSEL R156, R156, -INF , !P1 ;  /* 0xff8000009c9c7808 */ /* 0x000fe40004800000 */
[----:B------:R-:W-:-:S02]  /*67e0*/  FSEL R157, R157, -INF , !P2 ;  /* 0xff8000009d9d7808 */ /* 0x000fc40005000000 */
[C---:B------:R-:W-:Y:S02]  /*67f0*/  ISETP.GT.AND P3, PT, R20.reuse, 0x10, P0 ;  /* 0x000000101400780c */ /* 0x040fe40000764270 */
[C---:B------:R-:W-:Y:S02]  /*6800*/  ISETP.GT.AND P1, PT, R20.reuse, 0x11, P0 ;  /* 0x000000111400780c */ /* 0x040fe40000724270 */
[----:B------:R-:W-:Y:S02]  /*6810*/  ISETP.GT.AND P2, PT, R20, 0x18, P0 ;  /* 0x000000181400780c */ /* 0x000fe40000744270 */
[C---:B------:R-:W-:Y:S02]  /*6820*/  ISETP.LT.OR P3, PT, R12.reuse, 0x11, P3 ;  /* 0x000000110c00780c */ /* 0x040fe40001f61670 */
[C---:B------:R-:W-:Y:S02]  /*6830*/  ISETP.LT.OR P1, PT, R12.reuse, 0x12, P1 ;  /* 0x000000120c00780c */ /* 0x040fe40000f21670 */
[----:B------:R-:W-:-:S02]  /*6840*/  ISETP.LT.OR P2, PT, R12, 0x19, P2 ;  /* 0x000000190c00780c */ /* 0x000fc40001741670 */
[----:B------:R-:W-:Y:S02]  /*6850*/  FSEL R160, R160, -INF , !P3 ;  /* 0xff800000a0a07808 */ /* 0x000fe40005800000 */
[----:B------:R-:W-:Y:S02]  /*6860*/  FSEL R161, R161, -INF , !P1 ;  /* 0xff800000a1a17808 */ /* 0x000fe40004800000 */
[----:B------:R-:W-:Y:S02]  /*6870*/  FSEL R164, R164, -INF , !P2 ;  /* 0xff800000a4a47808 */ /* 0x000fe40005000000 */
[C---:B------:R-:W-:Y:S02]  /*6880*/  ISETP.GT.AND P3, PT, R20.reuse, 0x19, P0 ;  /* 0x000000191400780c */ /* 0x040fe40000764270 */
[C---:B------:R-:W-:Y:S02]  /*6890*/  ISETP.GT.AND P1, PT, R20.reuse, 0x20, P0 ;  /* 0x000000201400780c */ /* 0x040fe40000724270 */
        /* <DEDUP_REMOVED lines=18> */
[----:B------:R-:W-:Y:S01]  /*69c0*/  ISETP.GT.AND P2, PT, R20, 0x39, P0 ;  /* 0x000000391400780c */ /* 0x000fe20000744270 */
[----:B-1----:R-:W-:Y:S01]  /*69d0*/  IMAD.IADD R20, R185, 0x1, R22 ;  /* 0x00000001b9147824 */ /* 0x002fe200078e0216 */
[----:B------:R-:W-:-:S02]  /*69e0*/  ISETP.LT.OR P3, PT, R12, 0x32, P3 ;  /* 0x000000320c00780c */ /* 0x000fc40001f61670 */
[C---:B------:R-:W-:Y:S02]  /*69f0*/  ISETP.LT.OR P1, PT, R12.reuse, 0x39, P1 ;  /* 0x000000390c00780c */ /* 0x040fe40000f21670 */
[----:B------:R-:W-:Y:S02]  /*6a00*/  ISETP.LT.OR P2, PT, R12, 0x3a, P2 ;  /* 0x0000003a0c00780c */ /* 0x000fe40001741670 */
[----:B------:R-:W-:Y:S02]  /*6a10*/  IADD3 R12, R23, R22, RZ ;  /* 0x00000016170c7210 */ /* 0x000fe40007ffe0ff */
[----:B------:R-:W-:Y:S02]  /*6a20*/  FSEL R177, R177, -INF , !P3 ;  /* 0xff800000b1b17808 */ /* 0x000fe40005800000 */
[----:B------:R-:W-:Y:S02]  /*6a30*/  FSEL R180, R180, -INF , !P1 ;  /* 0xff800000b4b47808 */ /* 0x000fe40004800000 */
[----:B------:R-:W-:Y:S01]  /*6a40*/  FSEL R181, R181, -INF , !P2 ;  /* 0xff800000b5b57808 */ /* 0x000fe20005000000 */
[----:B------:R-:W-:Y:S06]  /*6a50*/  @!P5 BRA `(.L_x_1727) ;  /* 0x000000000060d947 */ /* 0x000fec0003800000 */
[----:B------:R-:W-:Y:S01]  /*6a60*/  IMAD.U32 R11, RZ, RZ, UR11 ;  /* 0x0000000bff0b7e24 */ /* 0x000fe2000f8e00ff */
[----:B------:R-:W-:Y:S03]  /*6a70*/  BSSY B0, `(.L_x_1728) ;  /* 0x0000012000007945 */ /* 0x000fe60003800000 */
        /* <DEDUP_REMOVED lines=12> */
.L_x_1729:
[----:B------:R-:W-:-:S04]  /*6b40*/  MOV R184, UR30 ;  /* 0x0000001e00b87c02 */ /* 0x000fc80008000f00 */
[----:B------:R-:W-:-:S13]  /*6b50*/  ISETP.NE.AND P1, PT, R184, 0x1, PT ;  /* 0x00000001b800780c */ /* 0x000fda0003f25270 */
[----:B------:R-:W1:Y:S02]  /*6b60*/  @P1 LDC.64 R22, c[0x0][0x9e8] ;  /* 0x00027a00ff161b82 */ /* 0x000e640000000a00 */
[----:B-1----:R-:W-:-:S05]  /*6b70*/  @P1 IMAD.HI.U32 R22, R11, R22, RZ ;  /* 0x000000160b161227 */ /* 0x002fca00078e00ff */
[----:B------:R-:W-:-:S07]  /*6b80*/  @P1 SHF.R.U32.HI R11, RZ, R23, R22 ;  /* 0x00000017ff0b1219 */ /* 0x000fce0000011616 */
.L_x_1730:
[----:B------:R-:W-:Y:S05]  /*6b90*/  BSYNC B0 ;  /* 0x0000000000007941 */ /* 0x000fea0003800000 */
.L_x_1728:
[----:B------:R-:W-:-:S04]  /*6ba0*/  IMAD R11, R11, R184, -UR15 ;  /* 0x8000000f0b0b7e24 */ /* 0x000fc8000f8e02b8 */
[----:B------:R-:W-:-:S05]  /*6bb0*/  IMAD.IADD R11, R11, 0x1, -R0 ;  /* 0x000000010b0b7824 */ /* 0x000fca00078e0a00 */
[----:B------:R-:W-:Y:S02]  /*6bc0*/  VIADDMNMX R12, R11, R184, R12, PT ;  /* 0x000000b80b0c7246 */ /* 0x000fe4000380010c */
[----:B------:R-:W-:-:S07]  /*6bd0*/  VIMNMX R20, R20, R11, !PT ;  /* 0x0000000b14147248 */ /* 0x000fce0007fe0100 */
.L_x_1727:
[----:B------:R-:W-:Y:S01]  /*6be0*/  FMNMX.FTZ R22, R152, R15, !PT ;  /* 0x0000000f98167209 */ /* 0x000fe20007810000 */
[----:B------:R-:W-:Y:S01]  /*6bf0*/  UMOV UR10, UR26 ;  /* 0x0000001a000a7c82 */ /* 0x000fe20008000000 */
[----:B------:R-:W-:Y:S02]  /*6c00*/  ISETP.GT.AND P1, PT, R20, 0x1, P0 ;  /* 0x000000011400780c */ /* 0x000fe40000724270 */
[----:B------:R-:W-:Y:S02]  /*6c10*/  FMNMX.FTZ R11, R153, R22, !PT ;  /* 0x00000016990b7209 */ /* 0x000fe40007810000 */
[----:B------:R-:W-:Y:S02]  /*6c20*/  ISETP.LT.OR P1, PT, R12, 0x2, P1 ;  /* 0x000000020c00780c */ /* 0x000fe40000f21670 */
[----:B------:R-:W-:Y:S02]  /*6c30*/  FMNMX.FTZ R22, R156, R11, !PT ;  /* 0x0000000b9c167209 */ /* 0x000fe40007810000 */
[----:B------:R-:W-:-:S02]  /*6c40*/  FSEL R155, R155, -INF , !P1 ;  /* 0xff8000009b9b7808 */ /* 0x000fc40004800000 */
[----:B------:R-:W-:Y:S02]  /*6c50*/  FMNMX.FTZ R11, R157, R22, !PT ;  /* 0x000000169d0b7209 */ /* 0x000fe40007810000 */
[----:B------:R-:W-:Y:S02]  /*6c60*/  ISETP.GT.AND P1, PT, R20, RZ, P0 ;  /* 0x000000ff1400720c */ /* 0x000fe40000724270 */
[----:B------:R-:W-:Y:S02]  /*6c70*/  FMNMX.FTZ R22, R160, R11, !PT ;  /* 0x0000000ba0167209 */ /* 0x000fe40007810000 */
[----:B------:R-:W-:Y:S02]  /*6c80*/  ISETP.GT.AND P3, PT, R20, 0x9, P0 ;  /* 0x000000091400780c */ /* 0x000fe40000764270 */
[----:B------:R-:W-:Y:S02]  /*6c90*/  FMNMX.FTZ R11, R161, R22, !PT ;  /* 0x00000016a10b7209 */ /* 0x000fe40007810000 */
[----:B------:R-:W-:-:S02]  /*6ca0*/  ISETP.LT.OR P1, PT, R12, 0x1, P1 ;  /* 0x000000010c00780c */ /* 0x000fc40000f21670 */
[----:B------:R-:W-:Y:S02]  /*6cb0*/  FMNMX.FTZ R22, R164, R11, !PT ;  /* 0x0000000ba4167209 */ /* 0x000fe40007810000 */
[----:B------:R-:W-:Y:S02]  /*6cc0*/  ISETP.GT.AND P2, PT, R20, 0x8, P0 ;  /* 0x000000081400780c */ /* 0x000fe40000744270 */
[----:B------:R-:W-:Y:S02]  /*6cd0*/  FMNMX.FTZ R11, R165, R22, !PT ;  /* 0x00000016a50b7209 */ /* 0x000fe40007810000 */
[----:B------:R-:W-:Y:S02]  /*6ce0*/  ISETP.LT.OR P3, PT, R12, 0xa, P3 ;  /* 0x0000000a0c00780c */ /* 0x000fe40001f61670 */
[----:B------:R-:W-:Y:S02]  /*6cf0*/  FMNMX.FTZ R22, R168, R11, !PT ;  /* 0x0000000ba8167209 */ /* 0x000fe40007810000 */
[----:B------:R-:W-:-:S02]  /*6d00*/  ISETP.LT.OR P2, PT, R12, 0x9, P2 ;  /* 0x000000090c00780c */ /* 0x000fc40001741670 */
[----:B------:R-:W-:Y:S02]  /*6d10*/  FMNMX.FTZ R11, R169, R22, !PT ;  /* 0x00000016a90b7209 */ /* 0x000fe40007810000 */
[----:B------:R-:W-:Y:S02]  /*6d20*/  FSEL R159, R159, -INF , !P3 ;  /* 0xff8000009f9f7808 */ /* 0x000fe40005800000 */
[----:B------:R-:W-:Y:S02]  /*6d30*/  FMNMX.FTZ R22, R172, R11, !PT ;  /* 0x0000000bac167209 */ /* 0x000fe40007810000 */
[----:B------:R-:W-:Y:S02]  /*6d40*/  ISETP.GT.AND P3, PT, R20, 0x11, P0 ;  /* 0x000000111400780c */ /* 0x000fe40000764270 */
[----:B------:R-:W-:Y:S02]  /*6d50*/  FMNMX.FTZ R11, R173, R22, !PT ;  /* 0x00000016ad0b7209 */ /* 0x000fe40007810000 */
[----:B------:R-:W-:-:S02]  /*6d60*/  FSEL R158, R158, -INF , !P2 ;  /* 0xff8000009e9e7808 */ /* 0x000fc40005000000 */
        /* <DEDUP_REMOVED lines=8> */
[----:B------:R-:W-:Y:S01]  /*6df0*/  ISETP.GT.AND P3, PT, R20, 0x20, P0 ;  /* 0x000000201400780c */ /* 0x000fe20000764270 */
[----:B------:R-:W1:Y:S01]  /*6e00*/  SHFL.BFLY PT, R11, R22, 0x2, 0x1f ;  /* 0x0c401f00160b7f89 */ /* 0x000e6200000e0000 */
[----:B------:R-:W-:Y:S02]  /*6e10*/  FSEL R162, R162, -INF , !P2 ;  /* 0xff800000a2a27808 */ /* 0x000fe40005000000 */
[----:B------:R-:W-:Y:S02]  /*6e20*/  ISETP.LT.OR P3, PT, R12, 0x21, P3 ;  /* 0x000000210c00780c */ /* 0x000fe40001f61670 */
[----:B------:R-:W-:-:S02]  /*6e30*/  ISETP.GT.AND P2, PT, R20, 0x19, P0 ;  /* 0x000000191400780c */ /* 0x000fc40000744270 */
[----:B------:R-:W-:Y:S02]  /*6e40*/  FSEL R170, R170, -INF , !P3 ;  /* 0xff800000aaaa7808 */ /* 0x000fe40005800000 */
[----:B------:R-:W-:-:S04]  /*6e50*/  ISETP.LT.OR P2, PT, R12, 0x1a, P2 ;  /* 0x0000001a0c00780c */ /* 0x000fc80001741670 */
[----:B------:R-:W-:Y:S02]  /*6e60*/  FSEL R167, R167, -INF , !P2 ;  /* 0xff800000a7a77808 */ /* 0x000fe40005000000 */
[----:B------:R-:W-:-:S04]  /*6e70*/  ISETP.GT.AND P2, PT, R20, 0x28, P0 ;  /* 0x000000281400780c */ /* 0x000fc80000744270 */
[----:B------:R-:W-:-:S04]  /*6e80*/  ISETP.LT.OR P2, PT, R12, 0x29, P2 ;  /* 0x000000290c00780c */ /* 0x000fc80001741670 */
[----:B------:R-:W-:Y:S02]  /*6e90*/  FSEL R174, R174, -INF , !P2 ;  /* 0xff800000aeae7808 */ /* 0x000fe40005000000 */
[----:B-1----:R-:W-:Y:S02]  /*6ea0*/  FMNMX.FTZ R21, R22, R11, !PT ;  /* 0x0000000b16157209 */ /* 0x002fe40007810000 */
[----:B------:R-:W-:-:S03]  /*6eb0*/  ISETP.GT.AND P2, PT, R20, 0x30, P0 ;  /* 0x000000301400780c */ /* 0x000fc60000744270 */
[----:B------:R-:W1:Y:S01]  /*6ec0*/  SHFL.BFLY PT, R184, R21, 0x1, 0x1f ;  /* 0x0c201f0015b87f89 */ /* 0x000e6200000e0000 */
[----:B------:R-:W-:-:S04]  /*6ed0*/  ISETP.LT.OR P2, PT, R12, 0x31, P2 ;  /* 0x000000310c00780c */ /* 0x000fc80001741670 */
[----:B------:R-:W-:Y:S02]  /*6ee0*/  FSEL R178, R178, -INF , !P2 ;  /* 0xff800000b2b27808 */ /* 0x000fe40005000000 */
[----:B------:R-:W-:-:S04]  /*6ef0*/  ISETP.GT.AND P2, PT, R20, 0x38, P0 ;  /* 0x000000381400780c */ /* 0x000fc80000744270 */
[----:B------:R-:W-:-:S04]  /*6f00*/  ISETP.LT.OR P2, PT, R12, 0x39, P2 ;  /* 0x000000390c00780c */ /* 0x000fc80001741670 */
[----:B------:R-:W-:Y:S02]  /*6f10*/  FSEL R182, R182, -INF , !P2 ;  /* 0xff800000b6b67808 */ /* 0x000fe40005000000 */
[----:B-1----:R-:W-:Y:S02]  /*6f20*/  FMNMX.FTZ R11, R21, R184, !PT ;  /* 0x000000b8150b7209 */ /* 0x002fe40007810000 */
[----:B------:R-:W-:Y:S02]  /*6f30*/  FSEL R21, R154, -INF , !P1 ;  /* 0xff8000009a157808 */ /* 0x000fe40004800000 */
[----:B------:R-:W-:Y:S01]  /*6f40*/  ISETP.GT.AND P1, PT, R20, 0x18, P0 ;  /* 0x000000181400780c */ /* 0x000fe20000724270 */
[----:B------:R-:W-:Y:S01]  /*6f50*/  FMUL.FTZ R154, R11, UR10 ;  /* 0x0000000a0b9a7c20 */ /* 0x000fe20008410000 */
[----:B------:R-:W-:Y:S02]  /*6f60*/  FMNMX.FTZ R22, R21, R14, !PT ;  /* 0x0000000e15167209 */ /* 0x000fe40007810000 */
[----:B------:R-:W-:-:S02]  /*6f70*/  ISETP.LT.OR P1, PT, R12, 0x19, P1 ;  /* 0x000000190c00780c */ /* 0x000fc40000f21670 */
[----:B------:R-:W-:Y:S02]  /*6f80*/  FMNMX.FTZ R23, R155, R22, !PT ;  /* 0x000000169b177209 */ /* 0x000fe40007810000 */
[----:B------:R-:W-:Y:S02]  /*6f90*/  FSETP.NEU.FTZ.AND P3, PT, R11, -INF , PT ;  /* 0xff8000000b00780b */ /* 0x000fe40003f7d000 */
[----:B------:R-:W-:Y:S02]  /*6fa0*/  FMNMX.FTZ R22, R158, R23, !PT ;  /* 0x000000179e167209 */ /* 0x000fe40007810000 */
[----:B------:R-:W-:Y:S02]  /*6fb0*/  FSEL R166, R166, -INF , !P1 ;  /* 0xff800000a6a67808 */ /* 0x000fe40004800000 */
[----:B------:R-:W-:Y:S02]  /*6fc0*/  FMNMX.FTZ R23, R159, R22, !PT ;  /* 0x000000169f177209 */ /* 0x000fe40007810000 */
[----:B------:R-:W-:-:S02]  /*6fd0*/  ISETP.GT.AND P1, PT, R20, 0x21, P0 ;  /* 0x000000211400780c */ /* 0x000fc40000724270 */
[----:B------:R-:W-:Y:S02]  /*6fe0*/  FMNMX.FTZ R22, R162, R23, !PT ;  /* 0x00000017a2167209 */ /* 0x000fe40007810000 */
[----:B------:R-:W-:Y:S02]  /*6ff0*/  ISETP.LT.OR P1, PT, R12, 0x22, P1 ;  /* 0x000000220c00780c */ /* 0x000fe40000f21670 */
[----:B------:R-:W-:Y:S02]  /*7000*/  FMNMX.FTZ R23, R163, R22, !PT ;  /* 0x00000016a3177209 */ /* 0x000fe40007810000 */
[----:B------:R-:W-:Y:S02]  /*7010*/  FSEL R22, R154, RZ, P3 ;  /* 0x000000ff9a167208 */ /* 0x000fe40001800000 */
[----:B------:R-:W-:Y:S02]  /*7020*/  FMNMX.FTZ R154, R166, R23, !PT ;  /* 0x00000017a69a7209 */ /* 0x000fe40007810000 */
[----:B------:R-:W-:Y:S01]  /*7030*/  FSEL R171, R171, -INF , !P1 ;  /* 0xff800000abab7808 */ /* 0x000fe20004800000 */
[--C-:B------:R-:W-:Y:S01]  /*7040*/  FFMA.FTZ R184, R160, UR10, -R22.reuse ;  /* 0x0000000aa0b87c23 */ /* 0x100fe20008010816 */
[----:B------:R-:W-:Y:S01]  /*7050*/  FMNMX.FTZ R23, R167, R154, !PT ;  /* 0x0000009aa7177209 */ /* 0x000fe20007810000 */
[--C-:B------:R-:W-:Y:S01]  /*7060*/  FFMA.FTZ R160, R168, UR10, -R22.reuse ;  /* 0x0000000aa8a07c23 */ /* 0x100fe20008010816 */
[----:B------:R-:W-:Y:S01]  /*7070*/  ISETP.GT.AND P1, PT, R20, 0x29, P0 ;  /* 0x000000291400780c */ /* 0x000fe20000724270 */
[--C-:B------:R-:W-:Y:S01]  /*7080*/  FFMA.FTZ R152, R152, UR10, -R22.reuse ;  /* 0x0000000a98987c23 */ /* 0x100fe20008010816 */
[----:B------:R-:W-:Y:S01]  /*7090*/  FMNMX.FTZ R154, R170, R23, !PT ;  /* 0x00000017aa9a7209 */ /* 0x000fe20007810000 */
[--C-:B------:R-:W-:Y:S01]  /*70a0*/  FFMA.FTZ R23, R153, UR10, -R22.reuse ;  /* 0x0000000a99177c23 */ /* 0x100fe20008010816 */
[----:B------:R-:W-:Y:S01]  /*70b0*/  ISETP.LT.OR P1, PT, R12, 0x2a, P1 ;  /* 0x0000002a0c00780c */ /* 0x000fe20000f21670 */
[--C-:B------:R-:W-:Y:S01]  /*70c0*/  FFMA.FTZ R156, R156, UR10, -R22.reuse ;  /* 0x0000000a9c9c7c23 */ /* 0x100fe20008010816 */
[----:B------:R-:W-:Y:S01]  /*70d0*/  FMNMX.FTZ R153, R171, R154, !PT ;  /* 0x0000009aab997209 */ /* 0x000fe20007810000 */
[----:B------:R-:W-:Y:S01]  /*70e0*/  MUFU.EX2 R152, R152 ;  /* 0x0000009800987308 */ /* 0x000fe20000000800 */
[----:B------:R-:W-:Y:S01]  /*70f0*/  FSEL R175, R175, -INF , !P1 ;  /* 0xff800000afaf7808 */ /* 0x000fe20004800000 */
[----:B------:R-:W-:Y:S01]  /*7100*/  FFMA.FTZ R181, R181, UR10, -R22 ;  /* 0x0000000ab5b57c23 */ /* 0x000fe20008010816 */
[----:B------:R-:W-:-:S02]  /*7110*/  ISETP.GT.AND P1, PT, R20, 0x31, P0 ;  /* 0x000000311400780c */ /* 0x000fc40000724270 */
[----:B------:R-:W-:Y:S02]  /*7120*/  FMNMX.FTZ R154, R174, R153, !PT ;  /* 0x00000099ae9a7209 */ /* 0x000fe40007810000 */
[----:B------:R-:W-:Y:S01]  /*7130*/  ISETP.LT.OR P1, PT, R12, 0x32, P1 ;  /* 0x000000320c00780c */ /* 0x000fe20000f21670 */
[----:B------:R-:W-:Y:S01]  /*7140*/  MUFU.EX2 R23, R23 ;  /* 0x0000001700177308 */ /* 0x000fe20000000800 */
[----:B------:R-:W-:Y:S02]  /*7150*/  FMNMX.FTZ R153, R175, R154, !PT ;  /* 0x0000009aaf997209 */ /* 0x000fe40007810000 */
[----:B------:R-:W-:Y:S02]  /*7160*/  ISETP.GT.AND P0, PT, R20, 0x39, P0 ;  /* 0x000000391400780c */ /* 0x000fe40000704270 */
[----:B------:R-:W-:Y:S02]  /*7170*/  FSEL R179, R179, -INF , !P1 ;  /* 0xff800000b3b37808 */ /* 0x000fe40004800000 */
[----:B------:R-:W-:Y:S01]  /*7180*/  FMNMX.FTZ R20, R178, R153, !PT ;  /* 0x00000099b2147209 */ /* 0x000fe20007810000 */
[--C-:B------:R-:W-:Y:S01]  /*7190*/  FFMA.FTZ R153, R157, UR10, -R22.reuse ;  /* 0x0000000a9d997c23 */ /* 0x100fe20008010816 */
[----:B------:R-:W-:Y:S01]  /*71a0*/  ISETP.LT.OR P0, PT, R12, 0x3a, P0 ;  /* 0x0000003a0c00780c */ /* 0x000fe20000701670 */
[----:B------:R-:W-:Y:S01]  /*71b0*/  MUFU.EX2 R154, R156 ;  /* 0x0000009c009a7308 */ /* 0x000fe20000000800 */
[----:B------:R-:W-:Y:S01]  /*71c0*/  FMNMX.FTZ R157, R179, R20, !PT ;  /* 0x00000014b39d7209 */ /* 0x000fe20007810000 */
[--C-:B------:R-:W-:Y:S01]  /*71d0*/  FFMA.FTZ R20, R164, UR10, -R22.reuse ;  /* 0x0000000aa4147c23 */ /* 0x100fe20008010816 */
[----:B------:R-:W-:Y:S01]  /*71e0*/  FSEL R183, R183, -INF , !P0 ;  /* 0xff800000b7b77808 */ /* 0x000fe20004000000 */
[--C-:B------:R-:W-:Y:S01]  /*71f0*/  FFMA.FTZ R164, R172, UR10, -R22.reuse ;  /* 0x0000000aaca47c23 */ /* 0x100fe20008010816 */
[----:B------:R-:W-:Y:S01]  /*7200*/  FMNMX.FTZ R12, R182, R157, !PT ;  /* 0x0000009db60c7209 */ /* 0x000fe20007810000 */
[--C-:B------:R-:W-:Y:S01]  /*7210*/  FFMA.FTZ R157, R161, UR10, -R22.reuse ;  /* 0x0000000aa19d7c23 */ /* 0x100fe20008010816 */
[----:B------:R-:W-:Y:S01]  /*7220*/  FSEL R168, R11, RZ, P3 ;  /* 0x000000ff0ba87208 */ /* 0x000fe20001800000 */
[----:B------:R-:W-:Y:S01]  /*7230*/  MUFU.EX2 R153, R153 ;  /* 0x0000009900997308 */ /* 0x000fe20000000800 */
[----:B------:R-:W-:Y:S01]  /*7240*/  FMNMX.FTZ R12, R183, R12, !PT ;  /* 0x0000000cb70c7209 */ /* 0x000fe20007810000 */
[--C-:B------:R-:W-:Y:S01]  /*7250*/  FFMA.FTZ R161, R165, UR10, -R22.reuse ;  /* 0x0000000aa5a17c23 */ /* 0x100fe20008010816 */
[--C-:B------:R-:W-:Y:S01]  /*7260*/  FFMA.FTZ R165, R169, UR10, -R22.reuse ;  /* 0x0000000aa9a57c23 */ /* 0x100fe20008010816 */
[----:B------:R-:W-:Y:S01]  /*7270*/  FADD.FTZ R168, -R168, R15 ;  /* 0x0000000fa8a87221 */ /* 0x000fe20000010100 */
[--C-:B------:R-:W-:Y:S01]  /*7280*/  FFMA.FTZ R169, R173, UR10, -R22.reuse ;  /* 0x0000000aada97c23 */ /* 0x100fe20008010816 */
[----:B------:R-:W1:Y:S01]  /*7290*/  SHFL.BFLY PT, R185, R12, 0x2, 0x1f ;  /* 0x0c401f000cb97f89 */ /* 0x000e6200000e0000 */
[--C-:B------:R-:W-:Y:S01]  /*72a0*/  FFMA.FTZ R173, R177, UR10, -R22.reuse ;  /* 0x0000000ab1ad7c23 */ /* 0x100fe20008010816 */
[----:B------:R-:W-:Y:S01]  /*72b0*/  FMUL.FTZ R15, R168, UR10 ;  /* 0x0000000aa80f7c20 */ /* 0x000fe20008410000 */
[----:B------:R-:W-:Y:S01]  /*72c0*/  MUFU.EX2 R156, R184 ;  /* 0x000000b8009c7308 */ /* 0x000fe20000000800 */
[--C-:B------:R-:W-:Y:S01]  /*72d0*/  FFMA.FTZ R168, R176, UR10, -R22.reuse ;  /* 0x0000000ab0a87c23 */ /* 0x100fe20008010816 */
[----:B------:R-:W-:Y:S01]  /*72e0*/  FFMA.FTZ R172, R180, UR10, -R22 ;  /* 0x0000000ab4ac7c23 */ /* 0x000fe20008010816 */
[----:B------:R-:W-:-:S05]  /*72f0*/  ISETP.NE.AND P0, PT, R10, RZ, PT ;  /* 0x000000ff0a00720c */ /* 0x000fca0003f05270 */
[----:B------:R-:W2:Y:S08]  /*7300*/  MUFU.EX2 R15, R15 ;  /* 0x0000000f000f7308 */ /* 0x000eb00000000800 */
[----:B------:R-:W3:Y:S01]  /*7310*/  MUFU.EX2 R157, R157 ;  /* 0x0000009d009d7308 */ /* 0x000ee20000000800 */
[----:B-1----:R-:W-:-:S07]  /*7320*/  FMNMX.FTZ R185, R12, R185, !PT ;  /* 0x000000b90cb97209 */ /* 0x002fce0007810000 */
[----:B------:R-:W1:Y:S01]  /*7330*/  MUFU.EX2 R20, R20 ;  /* 0x0000001400147308 */ /* 0x000e620000000800 */
[----:B--2---:R-:W-:Y:S01]  /*7340*/  FFMA.FTZ R22, R15, R3, R152 ;  /* 0x000000030f167223 */ /* 0x004fe20000010098 */
[----:B------:R-:W2:Y:S01]  /*7350*/  SHFL.BFLY PT, R12, R185, 0x1, 0x1f ;  /* 0x0c201f00b90c7f89 */ /* 0x000ea200000e0000 */
[C---:B------:R-:W-:Y:S01]  /*7360*/  F2FP.F16.F32.PACK_AB R152, R23.reuse, R152 ;  /* 0x000000981798723e */ /* 0x040fe200000000ff */
[-C--:B------:R-:W-:Y:S01]  /*7370*/  FMUL.FTZ R24, R24, R15.reuse ;  /* 0x0000000f18187220 */ /* 0x080fe20000410000 */
[----:B------:R-:W-:Y:S01]  /*7380*/  FADD.FTZ R177, R23, R22 ;  /* 0x0000001617b17221 */ /* 0x000fe20000010000 */
[-C--:B------:R-:W-:Y:S01]  /*7390*/  FMUL.FTZ R25, R25, R15.reuse ;  /* 0x0000000f19197220 */ /* 0x080fe20000410000 */
[-C--:B------:R-:W-:Y:S01]  /*73a0*/  FMUL.FTZ R28, R28, R15.reuse ;  /* 0x0000000f1c1c7220 */ /* 0x080fe20000410000 */
[----:B------:R-:W4:Y:S01]  /*73b0*/  MUFU.EX2 R161, R161 ;  /* 0x000000a100a17308 */ /* 0x000f220000000800 */
[----:B------:R-:W-:Y:S01]  /*73c0*/  FADD.FTZ R22, R154, R177 ;  /* 0x000000b19a167221 */ /* 0x000fe20000010000 */
[----:B------:R-:W-:Y:S01]  /*73d0*/  F2FP.F16.F32.PACK_AB R154, R153, R154 ;  /* 0x0000009a999a723e */ /* 0x000fe200000000ff */
[-C--:B------:R-:W-:Y:S01]  /*73e0*/  FMUL.FTZ R29, R29, R15.reuse ;  /* 0x0000000f1d1d7220 */ /* 0x080fe20000410000 */
[----:B------:R-:W-:Y:S01]  /*73f0*/  FMUL.FTZ R32, R32, R15 ;  /* 0x0000000f20207220 */ /* 0x000fe20000410000 */
[----:B------:R-:W-:Y:S01]  /*7400*/  FADD.FTZ R177, R153, R22 ;  /* 0x0000001699b17221 */ /* 0x000fe20000010000 */
[----:B------:R-:W-:-:S02]  /*7410*/  IMAD.U32 R22, RZ, RZ, UR6 ;  /* 0x00000006ff167e24 */ /* 0x000fc4000f8e00ff */
[-C--:B------:R-:W-:Y:S01]  /*7420*/  FMUL.FTZ R33, R33, R15.reuse ;  /* 0x0000000f21217220 */ /* 0x080fe20000410000 */
[----:B------:R-:W5:Y:S01]  /*7430*/  MUFU.EX2 R160, R160 ;  /* 0x000000a000a07308 */ /* 0x000f620000000800 */
[----:B------:R-:W-:Y:S01]  /*7440*/  FADD.FTZ R180, R156, R177 ;  /* 0x000000b19cb47221 */ /* 0x000fe20000010000 */
[----:B------:R-:W-:Y:S01]  /*7450*/  @!P0 IMAD R22, R22, 0x40, R9 ;  /* 0x0000004016168824 */ /* 0x000fe200078e0209 */
[----:B---3--:R-:W-:Y:S01]  /*7460*/  F2FP.F16.F32.PACK_AB R156, R157, R156 ;  /* 0x0000009c9d9c723e */ /* 0x008fe200000000ff */
[-C--:B------:R-:W-:Y:S01]  /*7470*/  FMUL.FTZ R36, R36, R15.reuse ;  /* 0x0000000f24247220 */ /* 0x080fe20000410000 */
[-C--:B------:R-:W-:Y:S01]  /*7480*/  FMUL.FTZ R37, R37, R15.reuse ;  /* 0x0000000f25257220 */ /* 0x080fe20000410000 */
[-C--:B------:R-:W-:Y:S01]  /*7490*/  FMUL.FTZ R40, R40, R15.reuse ;  /* 0x0000000f28287220 */ /* 0x080fe20000410000 */
[-C--:B------:R-:W-:Y:S01]  /*74a0*/  FMUL.FTZ R41, R41, R15.reuse ;  /* 0x0000000f29297220 */ /* 0x080fe20000410000 */
[----:B------:R-:W3:Y:S01]  /*74b0*/  MUFU.EX2 R165, R165 ;  /* 0x000000a500a57308 */ /* 0x000ee20000000800 */
[-C--:B------:R-:W-:Y:S01]  /*74c0*/  FMUL.FTZ R44, R44, R15.reuse ;  /* 0x0000000f2c2c7220 */ /* 0x080fe20000410000 */
[----:B--2---:R-:W-:Y:S01]  /*74d0*/  FMNMX.FTZ R12, R185, R12, !PT ;  /* 0x0000000cb90c7209 */ /* 0x004fe20007810000 */
[----:B------:R-:W-:Y:S01]  /*74e0*/  FADD.FTZ R185, R157, R180 ;  /* 0x000000b49db97221 */ /* 0x000fe20000010000 */
[-C--:B------:R-:W-:Y:S01]  /*74f0*/  FMUL.FTZ R45, R45, R15.reuse ;  /* 0x0000000f2d2d7220 */ /* 0x080fe20000410000 */
[-C--:B------:R-:W-:Y:S01]  /*7500*/  FMUL.FTZ R48, R48, R15.reuse ;  /* 0x0000000f30307220 */ /* 0x080fe20000410000 */
[C---:B------:R-:W-:Y:S01]  /*7510*/  FSETP.NEU.FTZ.AND P1, PT, R12.reuse, -INF , PT ;  /* 0xff8000000c00780b */ /* 0x040fe20003f3d000 */
[----:B------:R-:W-:Y:S01]  /*7520*/  FMUL.FTZ R3, R12, UR10 ;  /* 0x0000000a0c037c20 */ /* 0x000fe20008410000 */
[----:B------:R-:W2:Y:S01]  /*7530*/  MUFU.EX2 R164, R164 ;  /* 0x000000a400a47308 */ /* 0x000ea20000000800 */
[-C--:B------:R-:W-:Y:S01]  /*7540*/  FMUL.FTZ R49, R49, R15.reuse ;  /* 0x0000000f31317220 */ /* 0x080fe20000410000 */
[-C--:B------:R-:W-:Y:S01]  /*7550*/  FMUL.FTZ R52, R52, R15.reuse ;  /* 0x0000000f34347220 */ /* 0x080fe20000410000 */
[-C--:B------:R-:W-:Y:S01]  /*7560*/  FMUL.FTZ R53, R53, R15.reuse ;  /* 0x0000000f35357220 */ /* 0x080fe20000410000 */
[----:B------:R-:W-:Y:S01]  /*7570*/  FSEL R176, R3, RZ, P1 ;  /* 0x000000ff03b07208 */ /* 0x000fe20000800000 */
[-C--:B------:R-:W-:Y:S01]  /*7580*/  FMUL.FTZ R56, R56, R15.reuse ;  /* 0x0000000f38387220 */ /* 0x080fe20000410000 */
[----:B------:R-:W-:Y:S01]  /*7590*/  FSEL R3, R12, RZ, P1 ;  /* 0x000000ff0c037208 */ /* 0x000fe20000800000 */
[-C--:B------:R-:W-:Y:S01]  /*75a0*/  FMUL.FTZ R57, R57, R15.reuse ;  /* 0x0000000f39397220 */ /* 0x080fe20000410000 */
[----:B------:R-:W0:Y:S01]  /*75b0*/  MUFU.EX2 R169, R169 ;  /* 0x000000a900a97308 */ /* 0x000e220000000800 */
[--C-:B------:R-:W-:Y:S01]  /*75c0*/  FFMA.FTZ R177, R155, UR10, -R176.reuse ;  /* 0x0000000a9bb17c23 */ /* 0x100fe200080108b0 */
[----:B------:R-:W-:Y:S01]  /*75d0*/  @!P0 LEA R155, R22, UR40, 0x2 ;  /* 0x00000028169b8c11 */ /* 0x000fe2000f8e10ff */
[----:B-1----:R-:W-:Y:S01]  /*75e0*/  FADD.FTZ R22, R20, R185 ;  /* 0x000000b914167221 */ /* 0x002fe20000010000 */
[--C-:B------:R-:W-:Y:S01]  /*75f0*/  FFMA.FTZ R180, R159, UR10, -R176.reuse ;  /* 0x0000000a9fb47c23 */ /* 0x100fe200080108b0 */
[----:B------:R-:W-:Y:S01]  /*7600*/  FFMA.FTZ R184, R162, UR10, -R176 ;  /* 0x0000000aa2b87c23 */ /* 0x000fe200080108b0 */
[----:B------:R-:W-:Y:S01]  /*7610*/  FADD.FTZ R3, -R3, R14 ;  /* 0x0000000e03037221 */ /* 0x000fe20000010100 */
[----:B----4-:R-:W-:Y:S01]  /*7620*/  FADD.FTZ R159, R161, R22 ;  /* 0x00000016a19f7221 */ /* 0x010fe20000010000 */
[----:B------:R-:W-:Y:S01]  /*7630*/  MUFU.EX2 R168, R168 ;  /* 0x000000a800a87308 */ /* 0x000fe20000000800 */
[--C-:B------:R-:W-:Y:S01]  /*7640*/  FFMA.FTZ R21, R21, UR10, -R176.reuse ;  /* 0x0000000a15157c23 */ /* 0x100fe200080108b0 */
[----:B------:R-:W-:Y:S01]  /*7650*/  FMUL.FTZ R3, R3, UR10 ;  /* 0x0000000a03037c20 */ /* 0x000fe20008410000 */
[----:B-----5:R-:W-:Y:S01]  /*7660*/  FADD.FTZ R162, R160, R159 ;  /* 0x0000009fa0a27221 */ /* 0x020fe20000010000 */
        /* <DEDUP_REMOVED lines=10> */
[----:B---3--:R-:W-:Y:S01]  /*7710*/  F2FP.F16.F32.PACK_AB R160, R165, R160 ;  /* 0x000000a0a5a0723e */ /* 0x008fe200000000ff */
[--C-:B------:R-:W-:Y:S01]  /*7720*/  FFMA.FTZ R179, R179, UR10, -R176.reuse ;  /* 0x0000000ab3b37c23 */ /* 0x100fe200080108b0 */
[----:B------:R1:W-:Y:S01]  /*7730*/  MUFU.EX2 R14, R177 ;  /* 0x000000b1000e7308 */ /* 0x0003e20000000800 */
[--C-:B------:R-:W-:Y:S01]  /*7740*/  FFMA.FTZ R182, R182, UR10, -R176.reuse ;  /* 0x0000000ab6b67c23 */ /* 0x100fe200080108b0 */
[----:B------:R-:W-:Y:S01]  /*7750*/  FFMA.FTZ R176, R183, UR10, -R176 ;  /* 0x0000000ab7b07c23 */ /* 0x000fe200080108b0 */
[----:B------:R-:W-:Y:S01]  /*7760*/  @!P0 STS [R155+0x28800], R15 ;  /* 0x0288000f9b008388 */ /* 0x000fe20000000800 */
[-C--:B------:R-:W-:Y:S01]  /*7770*/  FMUL.FTZ R60, R60, R15.reuse ;  /* 0x0000000f3c3c7220 */ /* 0x080fe20000410000 */
[-C--:B------:R-:W-:Y:S01]  /*7780*/  FMUL.FTZ R61, R61, R15.reuse ;  /* 0x0000000f3d3d7220 */ /* 0x080fe20000410000 */
[-C--:B------:R-:W-:Y:S01]  /*7790*/  FMUL.FTZ R64, R64, R15.reuse ;  /* 0x0000000f40407220 */ /* 0x080fe20000410000 */
[-C--:B------:R-:W-:Y:S01]  /*77a0*/  FMUL.FTZ R65, R65, R15.reuse ;  /* 0x0000000f41417220 */ /* 0x080fe20000410000 */
[----:B------:R-:W-:Y:S01]  /*77b0*/  MUFU.EX2 R172, R172 ;  /* 0x000000ac00ac7308 */ /* 0x000fe20000000800 */
[----:B-1----:R-:W-:Y:S01]  /*77c0*/  FADD.FTZ R177, R165, R162 ;  /* 0x000000a2a5b17221 */ /* 0x002fe20000010000 */
[-C--:B------:R-:W-:Y:S01]  /*77d0*/  FMUL.FTZ R68, R68, R15.reuse ;  /* 0x0000000f44447220 */ /* 0x080fe20000410000 */
[-C--:B------:R-:W-:Y:S01]  /*77e0*/  FMUL.FTZ R69, R69, R15.reuse ;  /* 0x0000000f45457220 */ /* 0x080fe20000410000 */
[-C--:B------:R-:W-:Y:S01]  /*77f0*/  FMUL.FTZ R72, R72, R15.reuse ;  /* 0x0000000f48487220 */ /* 0x080fe20000410000 */
[----:B--2---:R-:W-:Y:S01]  /*7800*/  FADD.FTZ R162, R164, R177 ;  /* 0x000000b1a4a27221 */ /* 0x004fe20000010000 */
        /* <DEDUP_REMOVED lines=10> */
[----:B------:R0:W2:Y:S01]  /*78b0*/  MUFU.EX2 R22, R3 ;  /* 0x0000000300167308 */ /* 0x0000a20000000800 */
[-C--:B------:R-:W-:Y:S01]  /*78c0*/  FMUL.FTZ R92, R92, R15.reuse ;  /* 0x0000000f5c5c7220 */ /* 0x080fe20000410000 */
[-C--:B------:R-:W-:Y:S01]  /*78d0*/  FMUL.FTZ R93, R93, R15.reuse ;  /* 0x0000000f5d5d7220 */ /* 0x080fe20000410000 */
[-C--:B------:R-:W-:Y:S01]  /*78e0*/  FMUL.FTZ R96, R96, R15.reuse ;  /* 0x0000000f60607220 */ /* 0x080fe20000410000 */
[-C--:B------:R-:W-:Y:S01]  /*78f0*/  FMUL.FTZ R97, R97, R15.reuse ;  /* 0x0000000f61617220 */ /* 0x080fe20000410000 */
[-C--:B------:R-:W-:Y:S01]  /*7900*/  FMUL.FTZ R100, R100, R15.reuse ;  /* 0x0000000f64647220 */ /* 0x080fe20000410000 */
[-C--:B------:R-:W-:Y:S01]  /*7910*/  FMUL.FTZ R101, R101, R15.reuse ;  /* 0x0000000f65657220 */ /* 0x080fe20000410000 */
[----:B------:R-:W-:Y:S01]  /*7920*/  FMUL.FTZ R104, R104, R15 ;  /* 0x0000000f68687220 */ /* 0x000fe20000410000 */
[----:B------:R-:W3:Y:S01]  /*7930*/  MUFU.EX2 R181, R181 ;  /* 0x000000b500b57308 */ /* 0x000ee20000000800 */
[----:B0-----:R-:W-:Y:S01]  /*7940*/  FADD.FTZ R3, R169, R162 ;  /* 0x000000a2a9037221 */ /* 0x001fe20000010000 */
[----:B-1----:R-:W-:Y:S01]  /*7950*/  F2FP.F16.F32.PACK_AB R153, R14, R21 ;  /* 0x000000150e99723e */ /* 0x002fe200000000ff */
[-C--:B------:R-:W-:Y:S01]  /*7960*/  FMUL.FTZ R105, R105, R15.reuse ;  /* 0x0000000f69697220 */ /* 0x080fe20000410000 */
[-C--:B------:R-:W-:Y:S01]  /*7970*/  FMUL.FTZ R108, R108, R15.reuse ;  /* 0x0000000f6c6c7220 */ /* 0x080fe20000410000 */
[----:B------:R-:W-:Y:S01]  /*7980*/  FADD.FTZ R162, R168, R3 ;  /* 0x00000003a8a27221 */ /* 0x000fe20000010000 */
[-C--:B------:R-:W-:Y:S01]  /*7990*/  FMUL.FTZ R109, R109, R15.reuse ;  /* 0x0000000f6d6d7220 */ /* 0x080fe20000410000 */
[-C--:B------:R-:W-:Y:S01]  /*79a0*/  FMUL.FTZ R112, R112, R15.reuse ;  /* 0x0000000f70707220 */ /* 0x080fe20000410000 */
[----:B------:R0:W1:Y:S01]  /*79b0*/  MUFU.EX2 R159, R158 ;  /* 0x0000009e009f7308 */ /* 0x0000620000000800 */
[----:B------:R-:W-:Y:S01]  /*79c0*/  FADD.FTZ R3, R173, R162 ;  /* 0x000000a2ad037221 */ /* 0x000fe20000010000 */
[----:B--2---:R-:W-:Y:S01]  /*79d0*/  FFMA.FTZ R23, R22, R4, R21 ;  /* 0x0000000416177223 */ /* 0x004fe20000010015 */
[----:B------:R-:W-:Y:S01]  /*79e0*/  F2FP.F16.F32.PACK_AB R162, R169, R164 ;  /* 0x000000a4a9a2723e */ /* 0x000fe200000000ff */
[----:B------:R2:W-:Y:S01]  /*79f0*/  @!P0 STS [R155+0x28820], R22 ;  /* 0x028820169b008388 */ /* 0x0005e20000000800 */
[----:B------:R-:W-:Y:S01]  /*7a00*/  F2FP.F16.F32.PACK_AB R164, R173, R168 ;  /* 0x000000a8ada4723e */ /* 0x000fe200000000ff */
[----:B------:R-:W-:Y:S01]  /*7a10*/  FADD.FTZ R4, R14, R23 ;  /* 0x000000170e047221 */ /* 0x000fe20000010000 */
[-C--:B------:R-:W-:Y:S01]  /*7a20*/  FMUL.FTZ R113, R113, R15.reuse ;  /* 0x0000000f71717220 */ /* 0x080fe20000410000 */
[----:B------:R-:W2:Y:S01]  /*7a30*/  MUFU.EX2 R180, R180 ;  /* 0x000000b400b47308 */ /* 0x000ea20000000800 */
[----:B0-----:R-:W-:Y:S01]  /*7a40*/  F2FP.F16.F32.PACK_AB R158, R161, R20 ;  /* 0x00000014a19e723e */ /* 0x001fe200000000ff */
[----:B------:R-:W-:Y:S01]  /*7a50*/  FADD.FTZ R20, R172, R3 ;  /* 0x00000003ac147221 */ /* 0x000fe20000010000 */
[----:B---3--:R-:W-:Y:S01]  /*7a60*/  F2FP.F16.F32.PACK_AB R166, R181, R172 ;  /* 0x000000acb5a6723e */ /* 0x008fe200000000ff */
[-C--:B------:R-:W-:Y:S01]  /*7a70*/  FMUL.FTZ R116, R116, R15.reuse ;  /* 0x0000000f74747220 */ /* 0x080fe20000410000 */
[-C--:B------:R-:W-:Y:S01]  /*7a80*/  FMUL.FTZ R117, R117, R15.reuse ;  /* 0x0000000f75757220 */ /* 0x080fe20000410000 */
[----:B------:R-:W-:Y:S01]  /*7a90*/  FADD.FTZ R3, R181, R20 ;  /* 0x00000014b5037221 */ /* 0x000fe20000010000 */
[-C--:B------:R-:W-:Y:S01]  /*7aa0*/  FMUL.FTZ R120, R120, R15.reuse ;  /* 0x0000000f78787220 */ /* 0x080fe20000410000 */
[----:B------:R-:W-:Y:S01]  /*7ab0*/  MUFU.EX2 R157, R184 ;  /* 0x000000b8009d7308 */ /* 0x000fe20000000800 */
[----:B-1----:R-:W-:Y:S01]  /*7ac0*/  FADD.FTZ R23, R159, R4 ;  /* 0x000000049f177221 */ /* 0x002fe20000010000 */
[-C--:B------:R-:W-:Y:S01]  /*7ad0*/  FMUL.FTZ R121, R121, R15.reuse ;  /* 0x0000000f79797220 */ /* 0x080fe20000410000 */
[-C--:B------:R-:W-:Y:S01]  /*7ae0*/  FMUL.FTZ R124, R124, R15.reuse ;  /* 0x0000000f7c7c7220 */ /* 0x080fe20000410000 */
[-C--:B------:R-:W-:Y:S01]  /*7af0*/  FMUL.FTZ R125, R125, R15.reuse ;  /* 0x0000000f7d7d7220 */ /* 0x080fe20000410000 */
[-C--:B------:R-:W-:Y:S01]  /*7b00*/  FMUL.FTZ R128, R128, R15.reuse ;  /* 0x0000000f80807220 */ /* 0x080fe20000410000 */
[-C--:B------:R-:W-:Y:S01]  /*7b10*/  FMUL.FTZ R129, R129, R15.reuse ;  /* 0x0000000f81817220 */ /* 0x080fe20000410000 */
[----:B------:R-:W-:Y:S01]  /*7b20*/  FMUL.FTZ R132, R132, R15 ;  /* 0x0000000f84847220 */ /* 0x000fe20000410000 */
[----:B------:R-:W-:Y:S01]  /*7b30*/  MUFU.EX2 R20, R163 ;  /* 0x000000a300147308 */ /* 0x000fe20000000800 */
[----:B--2---:R-:W-:Y:S01]  /*7b40*/  F2FP.F16.F32.PACK_AB R155, R180, R159 ;  /* 0x0000009fb49b723e */ /* 0x004fe200000000ff */
        /* <DEDUP_REMOVED lines=10> */
[----:B------:R-:W-:Y:S01]  /*7bf0*/  FMUL.FTZ R149, R149, R15 ;  /* 0x0000000f95957220 */ /* 0x000fe20000410000 */
        /* <DEDUP_REMOVED lines=13> */
[----:B------:R3:W-:Y:S01]  /*7cd0*/  STSM.16.M88.4 [R6+0x26800], R152 ;  /* 0x0268009806007844 */ /* 0x0007e20000000200 */
[-C--:B------:R-:W-:Y:S01]  /*7ce0*/  FMUL.FTZ R47, R47, R22.reuse ;  /* 0x000000162f2f7220 */ /* 0x080fe20000410000 */
[-C--:B------:R-:W-:Y:S01]  /*7cf0*/  FMUL.FTZ R50, R50, R22.reuse ;  /* 0x0000001632327220 */ /* 0x080fe20000410000 */
[-C--:B------:R-:W-:Y:S01]  /*7d00*/  FMUL.FTZ R51, R51, R22.reuse ;  /* 0x0000001633337220 */ /* 0x080fe20000410000 */
[-C--:B------:R-:W-:Y:S01]  /*7d10*/  FMUL.FTZ R54, R54, R22.reuse ;  /* 0x0000001636367220 */ /* 0x080fe20000410000 */
[-C--:B------:R-:W-:Y:S01]  /*7d20*/  FMUL.FTZ R55, R55, R22.reuse ;  /* 0x0000001637377220 */ /* 0x080fe20000410000 */
[----:B------:R-:W4:Y:S01]  /*7d30*/  MUFU.EX2 R172, R171 ;  /* 0x000000ab00ac7308 */ /* 0x000f220000000800 */
[----:B-1----:R-:W-:Y:S01]  /*7d40*/  FADD.FTZ R170, R180, R23 ;  /* 0x00000017b4aa7221 */ /* 0x002fe20000010000 */
[----:B0-----:R-:W-:Y:S01]  /*7d50*/  F2FP.F16.F32.PACK_AB R159, R168, R185 ;  /* 0x000000b9a89f723e */ /* 0x001fe200000000ff */
[-C--:B------:R-:W-:Y:S01]  /*7d60*/  FMUL.FTZ R58, R58, R22.reuse ;  /* 0x000000163a3a7220 */ /* 0x080fe20000410000 */
[-C--:B------:R-:W-:Y:S01]  /*7d70*/  FMUL.FTZ R59, R59, R22.reuse ;  /* 0x000000163b3b7220 */ /* 0x080fe20000410000 */
[----:B------:R-:W-:Y:S01]  /*7d80*/  FADD.FTZ R23, R157, R170 ;  /* 0x000000aa9d177221 */ /* 0x000fe20000010000 */
[----:B------:R-:W-:Y:S01]  /*7d90*/  F2FP.F16.F32.PACK_AB R157, R20, R157 ;  /* 0x0000009d149d723e */ /* 0x000fe200000000ff */
[-C--:B------:R-:W-:Y:S01]  /*7da0*/  FMUL.FTZ R62, R62, R22.reuse ;  /* 0x000000163e3e7220 */ /* 0x080fe20000410000 */
[----:B------:R0:W1:Y:S01]  /*7db0*/  MUFU.EX2 R163, R174 ;  /* 0x000000ae00a37308 */ /* 0x0000620000000800 */
[----:B------:R-:W-:Y:S01]  /*7dc0*/  FADD.FTZ R170, R20, R23 ;  /* 0x0000001714aa7221 */ /* 0x000fe20000010000 */
[-C--:B------:R-:W-:Y:S01]  /*7dd0*/  FMUL.FTZ R63, R63, R22.reuse ;  /* 0x000000163f3f7220 */ /* 0x080fe20000410000 */
[----:B------:R3:W-:Y:S01]  /*7de0*/  STSM.16.M88.4 [R5], R156 ;  /* 0x0000009c05007844 */ /* 0x0007e20000000200 */
[-C--:B------:R-:W-:Y:S01]  /*7df0*/  FMUL.FTZ R66, R66, R22.reuse ;  /* 0x0000001642427220 */ /* 0x080fe20000410000 */
[----:B------:R-:W-:Y:S01]  /*7e00*/  FADD.FTZ R23, R185, R170 ;  /* 0x000000aab9177221 */ /* 0x000fe20000010000 */
[-C--:B------:R-:W-:Y:S01]  /*7e10*/  FMUL.FTZ R67, R67, R22.reuse ;  /* 0x0000001643437220 */ /* 0x080fe20000410000 */
[-C--:B------:R-:W-:Y:S01]  /*7e20*/  FMUL.FTZ R70, R70, R22.reuse ;  /* 0x0000001646467220 */ /* 0x080fe20000410000 */
[----:B------:R-:W5:Y:S01]  /*7e30*/  MUFU.EX2 R4, R175 ;  /* 0x000000af00047308 */ /* 0x000f620000000800 */
[----:B0-----:R-:W-:Y:S01]  /*7e40*/  FADD.FTZ R174, R168, R23 ;  /* 0x00000017a8ae7221 */ /* 0x001fe20000010000 */
[-C--:B------:R-:W-:Y:S01]  /*7e50*/  FMUL.FTZ R71, R71, R22.reuse ;  /* 0x0000001647477220 */ /* 0x080fe20000410000 */
[-C--:B------:R-:W-:Y:S01]  /*7e60*/  FMUL.FTZ R74, R74, R22.reuse ;  /* 0x000000164a4a7220 */ /* 0x080fe20000410000 */
[-C--:B------:R-:W-:Y:S01]  /*7e70*/  FMUL.FTZ R75, R75, R22.reuse ;  /* 0x000000164b4b7220 */ /* 0x080fe20000410000 */
[----:B--2---:R-:W-:Y:S01]  /*7e80*/  FADD.FTZ R23, R161, R174 ;  /* 0x000000aea1177221 */ /* 0x004fe20000010000 */
[----:B----4-:R-:W-:Y:S01]  /*7e90*/  F2FP.F16.F32.PACK_AB R161, R172, R161 ;  /* 0x000000a1aca1723e */ /* 0x010fe200000000ff */
[-C--:B------:R-:W-:Y:S01]  /*7ea0*/  FMUL.FTZ R78, R78, R22.reuse ;  /* 0x000000164e4e7220 */ /* 0x080fe20000410000 */
[----:B------:R-:W0:Y:S01]  /*7eb0*/  MUFU.EX2 R165, R178 ;  /* 0x000000b200a57308 */ /* 0x000e220000000800 */
[----:B------:R-:W-:Y:S01]  /*7ec0*/  FADD.FTZ R174, R172, R23 ;  /* 0x00000017acae7221 */ /* 0x000fe20000010000 */
[-C--:B------:R-:W-:Y:S01]  /*7ed0*/  FMUL.FTZ R79, R79, R22.reuse ;  /* 0x000000164f4f7220 */ /* 0x080fe20000410000 */
[-C--:B------:R-:W-:Y:S01]  /*7ee0*/  FMUL.FTZ R82, R82, R22.reuse ;  /* 0x0000001652527220 */ /* 0x080fe20000410000 */
[-C--:B------:R-:W-:Y:S01]  /*7ef0*/  FMUL.FTZ R83, R83, R22.reuse ;  /* 0x0000001653537220 */ /* 0x080fe20000410000 */
[----:B-1----:R-:W-:Y:S01]  /*7f00*/  FADD.FTZ R23, R163, R174 ;  /* 0x000000aea3177221 */ /* 0x002fe20000010000 */
[-C--:B------:R-:W-:Y:S01]  /*7f10*/  FMUL.FTZ R86, R86, R22.reuse ;  /* 0x0000001656567220 */ /* 0x080fe20000410000 */
[-C--:B------:R-:W-:Y:S01]  /*7f20*/  FMUL.FTZ R87, R87, R22.reuse ;  /* 0x0000001657577220 */ /* 0x080fe20000410000 */
[----:B------:R-:W1:Y:S01]  /*7f30*/  MUFU.EX2 R170, R179 ;  /* 0x000000b300aa7308 */ /* 0x000e620000000800 */
[C---:B-----5:R-:W-:Y:S01]  /*7f40*/  FADD.FTZ R174, R4.reuse, R23 ;  /* 0x0000001704ae7221 */ /* 0x060fe20000010000 */
[----:B------:R-:W-:Y:S01]  /*7f50*/  F2FP.F16.F32.PACK_AB R163, R4, R163 ;  /* 0x000000a304a3723e */ /* 0x000fe200000000ff */
[-C--:B------:R-:W-:Y:S01]  /*7f60*/  FMUL.FTZ R90, R90, R22.reuse ;  /* 0x000000165a5a7220 */ /* 0x080fe20000410000 */
[-C--:B------:R-:W-:Y:S01]  /*7f70*/  FMUL.FTZ R91, R91, R22.reuse ;  /* 0x000000165b5b7220 */ /* 0x080fe20000410000 */
[-C--:B------:R-:W-:Y:S01]  /*7f80*/  FMUL.FTZ R94, R94, R22.reuse ;  /* 0x000000165e5e7220 */ /* 0x080fe20000410000 */
[-C--:B------:R-:W-:Y:S01]  /*7f90*/  FMUL.FTZ R95, R95, R22.reuse ;  /* 0x000000165f5f7220 */ /* 0x080fe20000410000 */
[----:B------:R3:W-:Y:S01]  /*7fa0*/  STSM.16.M88.4 [R8], R160 ;  /* 0x000000a008007844 */ /* 0x0007e20000000200 */
        /* <DEDUP_REMOVED lines=9> */
[C---:B-1----:R-:W-:Y:S01]  /*8040*/  FADD.FTZ R14, R170.reuse, R23 ;  /* 0x00000017aa0e7221 */ /* 0x042fe20000010000 */
[----:B------:R-:W-:Y:S01]  /*8050*/  F2FP.F16.F32.PACK_AB R165, R170, R165 ;  /* 0x000000a5aaa5723e */ /* 0x000fe200000000ff */
[-C--:B------:R-:W-:Y:S01]  /*8060*/  FMUL.FTZ R110, R110, R22.reuse ;  /* 0x000000166e6e7220 */ /* 0x080fe20000410000 */
[-C--:B------:R-:W-:Y:S01]  /*8070*/  FMUL.FTZ R111, R111, R22.reuse ;  /* 0x000000166f6f7220 */ /* 0x080fe20000410000 */
[-C--:B------:R-:W-:Y:S01]  /*8080*/  FMUL.FTZ R114, R114, R22.reuse ;  /* 0x0000001672727220 */ /* 0x080fe20000410000 */
[-C--:B------:R-:W-:Y:S01]  /*8090*/  FMUL.FTZ R115, R115, R22.reuse ;  /* 0x0000001673737220 */ /* 0x080fe20000410000 */
[-C--:B------:R-:W-:Y:S01]  /*80a0*/  FMUL.FTZ R118, R118, R22.reuse ;  /* 0x0000001676767220 */ /* 0x080fe20000410000 */
[-C--:B------:R-:W-:Y:S01]  /*80b0*/  FMUL.FTZ R119, R119, R22.reuse ;  /* 0x0000001677777220 */ /* 0x080fe20000410000 */
[----:B--2---:R-:W-:Y:S01]  /*80c0*/  FADD.FTZ R15, R167, R14 ;  /* 0x0000000ea70f7221 */ /* 0x004fe20000010000 */
[-C--:B------:R-:W-:Y:S01]  /*80d0*/  FMUL.FTZ R122, R122, R22.reuse ;  /* 0x000000167a7a7220 */ /* 0x080fe20000410000 */
[-C--:B------:R-:W-:Y:S01]  /*80e0*/  FMUL.FTZ R123, R123, R22.reuse ;  /* 0x000000167b7b7220 */ /* 0x080fe20000410000 */
[-C--:B------:R-:W-:Y:S01]  /*80f0*/  FMUL.FTZ R126, R126, R22.reuse ;  /* 0x000000167e7e7220 */ /* 0x080fe20000410000 */
[-C--:B------:R-:W-:Y:S01]  /*8100*/  FMUL.FTZ R127, R127, R22.reuse ;  /* 0x000000167f7f7220 */ /* 0x080fe20000410000 */
[-C--:B------:R-:W-:Y:S01]  /*8110*/  FMUL.FTZ R130, R130, R22.reuse ;  /* 0x0000001682827220 */ /* 0x080fe20000410000 */
[-C--:B------:R-:W-:Y:S01]  /*8120*/  FMUL.FTZ R131, R131, R22.reuse ;  /* 0x0000001683837220 */ /* 0x080fe20000410000 */
[-C--:B------:R-:W-:Y:S01]  /*8130*/  FMUL.FTZ R134, R134, R22.reuse ;  /* 0x0000001686867220 */ /* 0x080fe20000410000 */
[C---:B0-----:R-:W-:Y:S01]  /*8140*/  F2FP.F16.F32.PACK_AB R167, R176.reuse, R167 ;  /* 0x000000a7b0a7723e */ /* 0x041fe200000000ff */
[----:B------:R-:W-:Y:S01]  /*8150*/  FADD.FTZ R4, R176, R15 ;  /* 0x0000000fb0047221 */ /* 0x000fe20000010000 */
[-C--:B------:R-:W-:Y:S01]  /*8160*/  FMUL.FTZ R135, R135, R22.reuse ;  /* 0x0000001687877220 */ /* 0x080fe20000410000 */
[-C--:B------:R-:W-:Y:S01]  /*8170*/  FMUL.FTZ R138, R138, R22.reuse ;  /* 0x000000168a8a7220 */ /* 0x080fe20000410000 */
[-C--:B------:R-:W-:Y:S01]  /*8180*/  FMUL.FTZ R139, R139, R22.reuse ;  /* 0x000000168b8b7220 */ /* 0x080fe20000410000 */
[----:B------:R3:W-:Y:S01]  /*8190*/  STSM.16.M88.4 [R7], R164 ;  /* 0x000000a407007844 */ /* 0x0007e20000000200 */
        /* <DEDUP_REMOVED lines=8> */
.L_x_1731:
[----:B------:R0:W1:Y:S01]  /*8220*/  SYNCS.PHASECHK.TRANS64.TRYWAIT P0, [UR31+0x28c50], R13 ;  /* 0x028c500dff0075a7 */ /* 0x000062000800015f */
[----:B------:R-:W-:Y:S05]  /*8230*/  @!P4 BRA `(.L_x_1732) ;  /* 0x000000000004c947 */ /* 0x000fea0003800000 */
[----:B------:R-:W-:Y:S01]  /*8240*/  BPT.TRAP 0x1 ;  /* 0x000000040000795c */ /* 0x000fe20000300000 */
.L_x_1732:
[----:B-1----:R-:W-:Y:S05]  /*8250*/  @P0 BRA `(.L_x_1733) ;  /* 0x0000000000080947 */ /* 0x002fea0003800000 */
[----:B------:R-:W1:Y:S02]  /*8260*/  SYNCS.PHASECHK.TRANS64.TRYWAIT P0, [UR31+0x28c50], R13 ;  /* 0x028c500dff0075a7 */ /* 0x000e64000800015f */
[----:B-1----:R-:W-:Y:S05]  /*8270*/  @!P0 BRA `(.L_x_1734) ;  /* 0x000000b0006c8947 */ /* 0x002fea0003800000 */
.L_x_1733:
        /* <DEDUP_REMOVED lines=29> */
[----:B--2---:R-:W2:Y:S02]  /*8450*/  FENCE.VIEW.ASYNC.S ;  /* 0x00000000000073c6 */ /* 0x004ea40000000000 */
[----:B--2---:R-:W-:Y:S01]  /*8460*/  NOP ;  /* 0x0000000000007918 */ /* 0x004fe20000000000 */
[----:B------:R-:W-:Y:S06]  /*8470*/  BAR.ARV 0xe, 0x100 ;  /* 0x0384000000007b1d */ /* 0x000fec0000002000 */
[----:B------:R-:W-:Y:S05]  /*8480*/  @!P4 BRA `(.L_x_1735) ;  /* 0x000000000004c947 */ /* 0x000fea0003800000 */
[----:B------:R-:W-:Y:S01]  /*8490*/  BPT.TRAP 0x1 ;  /* 0x000000040000795c */ /* 0x000fe20000300000 */
.L_x_1735:
[----:B------:R-:W-:Y:S01]  /*84a0*/  UISETP.GT.AND UP0, UPT, UR43, UR25, UPT ;  /* 0x000000192b00728c */ /* 0x000fe2000bf04270 */
[----:B-1----:R-:W-:Y:S01]  /*84b0*/  IMAD.MOV.U32 R14, RZ, RZ, R12 ;  /* 0x000000ffff0e7224 */ /* 0x002fe200078e000c */
[----:B------:R-:W-:Y:S01]  /*84c0*/  UIADD3 UR6, UR31, 0x28c60, URZ ;  /* 0x00028c601f067890 */ /* 0x000fe2000fffe03f */
[----:B------:R-:W-:Y:S01]  /*84d0*/  MOV R15, R11 ;  /* 0x0000000b000f7202 */ /* 0x000fe20000000f00 */
[----:B------:R-:W-:Y:S02]  /*84e0*/  UIADD3 UR43, UR43, -0x1, URZ ;  /* 0xffffffff2b2b7890 */ /* 0x000fe4000fffe03f */
[----:B------:R-:W-:Y:S01]  /*84f0*/  PLOP3.LUT P0, PT, PT, PT, UP0, 0x80, 0x0 ;  /* 0x000000000000781c */ /* 0x000fe20003f0f008 */
[----:B------:R-:W-:-:S09]  /*8500*/  UPRMT UR6, UR42, 0x654, UR6 ;  /* 0x000006542a067896 */ /* 0x000fd20008000006 */
[----:B------:R-:W-:Y:S01]  /*8510*/  SYNCS.ARRIVE.TRANS64.RED.A1T0 RZ, [UR6], RZ ;  /* 0x000000ffffff79a7 */ /* 0x000fe20008100406 */
[----:B------:R-:W-:Y:S02]  /*8520*/  UMOV UR6, UR4 ;  /* 0x0000000400067c82 */ /* 0x000fe40008000000 */
[----:B------:R-:W-:Y:S05]  /*8530*/  @P0 BRA `(.L_x_1736) ;  /* 0xffffffdc00180947 */ /* 0x000fea000383ffff */
.L_x_1717:
[----:B------:R-:W-:Y:S01]  /*8540*/  ISETP.NE.AND P1, PT, R19, 0x1, PT ;  /* 0x000000011300780c */ /* 0x000fe20003f25270 */
[----:B0-----:R-:W0:Y:S01]  /*8550*/  S2R R13, SR_CTAID.X ;  /* 0x00000000000d7919 */ /* 0x001e220000002500 */
[----:B------:R-:W-:Y:S01]  /*8560*/  UIADD3 UR14, -UR14, 0x1, URZ ;  /* 0x000000010e0e7890 */ /* 0x000fe2000fffe13f */
[----:B------:R-:W-:Y:S01]  /*8570*/  LOP3.LUT P0, RZ, R16, 0x1, RZ, 0xc0, !PT ;  /* 0x0000000110ff7812 */ /* 0x000fe2000780c0ff */
[----:B------:R-:W-:Y:S02]  /*8580*/  ULDC UR6, c[0x0][0x9dc] ;  /* 0x0002770000067ab9 */ /* 0x000fe40000000800 */
[----:B------:R-:W-:-:S07]  /*8590*/  UIMAD UR14, UR41, UR11, UR14 ;  /* 0x0000000b290e72a4 */ /* 0x000fce000f8e020e */
[----:B------:R-:W1:Y:S08]  /*85a0*/  @P1 LDC R14, c[0x0][0x44c] ;  /* 0x00011300ff0e1b82 */ /* 0x000e700000000800 */
[----:B------:R-:W2:Y:S01]  /*85b0*/  @P1 LDC R15, c[0x0][0x450] ;  /* 0x00011400ff0f1b82 */ /* 0x000ea20000000800 */
[----:B0-----:R-:W-:-:S05]  /*85c0*/  LEA R13, R13, 0x3f, 0x6 ;  /* 0x0000003f0d0d7811 */ /* 0x001fca00078e30ff */
[----:B-1----:R-:W-:-:S05]  /*85d0*/  @P1 IMAD.HI.U32 R14, R13, R14, RZ ;  /* 0x0000000e0d0e1227 */ /* 0x002fca00078e00ff */
[----:B--2---:R-:W-:-:S05]  /*85e0*/  @P1 SHF.R.U32.HI R13, RZ, R15, R14 ;  /* 0x0000000fff0d1219 */ /* 0x004fca000001160e */
[----:B------:R-:W-:-:S04]  /*85f0*/  VIADD R13, R13, UR14 ;  /* 0x0000000e0d0d7c36 */ /* 0x000fc80008000000 */
[----:B------:R-:W-:Y:S01]  /*8600*/  VIADD R14, R13, -UR6 ;  /* 0x800000060d0e7c36 */ /* 0x000fe20008000000 */
[----:B------:R-:W-:Y:S06]  /*8610*/  @!P0 BRA `(.L_x_1737) ;  /* 0x0000000000448947 */ /* 0x000fec0003800000 */
[----:B------:R-:W-:-:S13]  /*8620*/  ISETP.GT.AND P0, PT, R13, -0x1, PT ;  /* 0xffffffff0d00780c */ /* 0x000fda0003f04270 */
[----:B------:R-:W-:Y:S05]  /*8630*/  @P0 BRA `(.L_x_1738) ;  /* 0x0000000000200947 */ /* 0x000fea0003800000 */
[----:B------:R-:W0:Y:S01]  /*8640*/  LDC R22, c[0x0][0x9e4] ;  /* 0x00027900ff167b82 */ /* 0x000e220000000800 */
[----:B------:R-:W-:Y:S02]  /*8650*/  LOP3.LUT R13, RZ, R13, RZ, 0x33, !PT ;  /* 0x0000000dff0d7212 */ /* 0x000fe400078e33ff */
[----:B0-----:R-:W-:-:S13]  /*8660*/  ISETP.NE.AND P0, PT, R22, 0x1, PT ;  /* 0x000000011600780c */ /* 0x001fda0003f05270 */
[----:B------:R-:W0:Y:S02]  /*8670*/  @P0 LDC.64 R20, c[0x0][0x9e8] ;  /* 0x00027a00ff140b82 */ /* 0x000e240000000a00 */
[----:B0-----:R-:W-:-:S05]  /*8680*/  @P0 IMAD.HI.U32 R20, R13, R20, RZ ;  /* 0x000000140d140227 */ /* 0x001fca00078e00ff */
[----:B------:R-:W-:-:S04]  /*8690*/  @P0 SHF.R.U32.HI R13, RZ, R21, R20 ;  /* 0x00000015ff0d0219 */ /* 0x000fc80000011614 */
[----:B------:R-:W-:Y:S01]  /*86a0*/  LOP3.LUT R13, RZ, R13, RZ, 0x33, !PT ;  /* 0x0000000dff0d7212 */ /* 0x000fe200078e33ff */
[----:B------:R-:W-:Y:S06]  /*86b0*/  BRA `(.L_x_1739) ;  /* 0x0000000000147947 */ /* 0x000fec0003800000 */
.L_x_1738:
[----:B------:R-:W0:Y:S02]  /*86c0*/  LDC R22, c[0x0][0x9e4] ;  /* 0x00027900ff167b82 */ /* 0x000e240000000800 */
[----:B0-----:R-:W-:-:S13]  /*86d0*/  ISETP.NE.AND P0, PT, R22, 0x1, PT ;  /* 0x000000011600780c */ /* 0x001fda0003f05270 */
[----:B------:R-:W0:Y:S02]  /*86e0*/  @P0 LDC.64 R20, c[0x0][0x9e8] ;  /* 0x00027a00ff140b82 */ /* 0x000e240000000a00 */
[----:B0-----:R-:W-:-:S05]  /*86f0*/  @P0 IMAD.HI.U32 R20, R13, R20, RZ ;  /* 0x000000140d140227 */ /* 0x001fca00078e00ff */
[----:B------:R-:W-:-:S07]  /*8700*/  @P0 SHF.R.U32.HI R13, RZ, R21, R20 ;  /* 0x00000015ff0d0219 */ /* 0x000fce0000011614 */
.L_x_1739:
[----:B------:R-:W-:-:S05]  /*8710*/  IMAD R13, R13, R22, RZ ;  /* 0x000000160d0d7224 */ /* 0x000fca00078e02ff */
[----:B------:R-:W-:-:S07]  /*8720*/  VIMNMX R14, R14, R13, !PT ;  /* 0x0000000d0e0e7248 */ /* 0x000fce0007fe0100 */
.L_x_1737:
[----:B------:R-:W-:-:S05]  /*8730*/  VIADD R14, R14, 0x3f ;  /* 0x0000003f0e0e7836 */ /* 0x000fca0000000000 */
[----:B------:R-:W-:-:S04]  /*8740*/  SHF.R.S32.HI R13, RZ, 0x1f, R14 ;  /* 0x0000001fff0d7819 */ /* 0x000fc8000001140e */
[----:B------:R-:W-:-:S04]  /*8750*/  LEA.HI R13, R13, R14, RZ, 0x6 ;  /* 0x0000000e0d0d7211 */ /* 0x000fc800078f30ff */
[----:B------:R-:W-:-:S04]  /*8760*/  SHF.R.S32.HI R14, RZ, 0x6, R13 ;  /* 0x00000006ff0e7819 */ /* 0x000fc8000001140d */
[----:B------:R-:W-:-:S04]  /*8770*/  VIMNMX R13, R17, R14, !PT ;  /* 0x0000000e110d7248 */ /* 0x000fc80007fe0100 */
[----:B------:R-:W-:-:S13]  /*8780*/  ISETP.LE.AND P0, PT, R13, UR43, PT ;  /* 0x0000002b0d007c0c */ /* 0x000fda000bf03270 */
[----:B------:R-:W-:Y:S05]  /*8790*/  @!P0 BRA `(.L_x_1740) ;  /* 0x00000018003c8947 */ /* 0x000fea0003800000 */
[----:B------:R-:W-:Y:S01]  /*87a0*/  IMAD.MOV.U32 R15, RZ, RZ, R12 ;  /* 0x000000ffff0f7224 */ /* 0x000fe200078e000c */
[----:B------:R-:W-:Y:S01]  /*87b0*/  MOV R20, R11 ;  /* 0x0000000b00147202 */ /* 0x000fe20000000f00 */
[----:B------:R-:W-:Y:S01]  /*87c0*/  UMOV UR27, UR4 ;  /* 0x00000004001b7c82 */ /* 0x000fe20008000000 */
[----:B------:R-:W-:-:S05]  /*87d0*/  ULDC UR25, c[0x0][0x988] ;  /* 0x0002620000197ab9 */ /* 0x000fca0000000800 */
.L_x_1751:
[----:B------:R-:W-:Y:S01]  /*87e0*/  UIADD3 UR4, UR27, 0x1, URZ ;  /* 0x000000011b047890 */ /* 0x000fe2000fffe03f */
[----:B------:R-:W-:Y:S01]  /*87f0*/  IMAD.U32 R12, RZ, RZ, UR43 ;  /* 0x0000002bff0c7e24 */ /* 0x000fe2000f8e00ff */
[----:B------:R-:W-:Y:S02]  /*8800*/  UIADD3 UR6, UR43, -0x1, URZ ;  /* 0xffffffff2b067890 */ /* 0x000fe4000fffe03f */
[----:B------:R-:W-:Y:S02]  /*8810*/  UISETP.NE.AND UP0, UPT, UR4, 0x2, UPT ;  /* 0x000000020400788c */ /* 0x000fe4000bf05270 */
[----:B------:R-:W-:Y:S02]  /*8820*/  ISETP.GT.AND P0, PT, R12, R13, PT ;  /* 0x0000000d0c00720c */ /* 0x000fe40003f04270 */
[----:B------:R-:W-:Y:S02]  /*8830*/  USEL UR10, URZ, 0x1, UP0 ;  /* 0x000000013f0a7887 */ /* 0x000fe40008000000 */
[----:B------:R-:W-:-:S02]  /*8840*/  USEL UR4, UR4, URZ, UP0 ;  /* 0x0000003f04047287 */ /* 0x000fc40008000000 */
[----:B------:R-:W-:Y:S01]  /*8850*/  ULOP3.LUT UR5, UR5, UR10, URZ, 0x3c, !UPT ;  /* 0x0000000a05057292 */ /* 0x000fe2000f8e3c3f */
[----:B------:R-:W-:Y:S01]  /*8860*/  UMOV UR43, UR6 ;  /* 0x00000006002b7c82 */ /* 0x000fe20008000000 */
[----:B012---:R-:W-:Y:S10]  /*8870*/  @!P4 BRA `(.L_x_1741) ;  /* 0x000000000004c947 */ /* 0x007ff40003800000 */
[----:B------:R-:W-:Y:S01]  /*8880*/  BPT.TRAP 0x1 ;  /* 0x000000040000795c */ /* 0x000fe20000300000 */
.L_x_1741:
[----:B------:R-:W-:Y:S01]  /*8890*/  ULEA UR26, UR4, UR40, 0x3 ;  /* 0x00000028041a7291 */ /* 0x000fe2000f8e183f */
[----:B------:R-:W-:-:S05]  /*88a0*/  IMAD.U32 R14, RZ, RZ, UR5 ;  /* 0x00000005ff0e7e24 */ /* 0x000fca000f8e00ff */
[----:B------:R-:W-:-:S04]  /*88b0*/  SHF.L.U32 R14, R14, 0x1f, RZ ;  /* 0x0000001f0e0e7819 */ /* 0x000fc800000006ff */
[----:B------:R0:W1:Y:S01]  /*88c0*/  SYNCS.PHASECHK.TRANS64.TRYWAIT P1, [UR26+0x28c30], R14 ;  /* 0x028c300eff0075a7 */ /* 0x000062000802015a */
[----:B------:R-:W-:Y:S05]  /*88d0*/  @!P4 BRA `(.L_x_1742) ;  /* 0x000000000004c947 */ /* 0x000fea0003800000 */
[----:B------:R-:W-:Y:S01]  /*88e0*/  BPT.TRAP 0x1 ;  /* 0x000000040000795c */ /* 0x000fe20000300000 */
.L_x_1742:
[----:B-1----:R-:W-:Y:S05]  /*88f0*/  @P1 BRA `(.L_x_1743) ;  /* 0x0000000000081947 */ /* 0x002fea0003800000 */
[----:B------:R-:W1:Y:S02]  /*8900*/  SYNCS.PHASECHK.TRANS64.TRYWAIT P1, [UR26+0x28c30], R14 ;  /* 0x028c300eff0075a7 */ /* 0x000e64000802015a */
[----:B-1----:R-:W-:Y:S05]  /*8910*/  @!P1 BRA `(.L_x_1744) ;  /* 0x000000a800dc9947 */ /* 0x002fea0003800000 */
.L_x_1743:
        /* <DEDUP_REMOVED lines=22> */
.L_x_1745:
[----:B------:R-:W-:Y:S01]  /*8a80*/  FMNMX.FTZ R12, R152, R20, !PT ;  /* 0x00000014980c7209 */ /* 0x000fe20007810000 */
[----:B------:R-:W-:Y:S01]  /*8a90*/  UMOV UR10, UR25 ;  /* 0x00000019000a7c82 */ /* 0x000fe20008000000 */
[----:B------:R-:W-:Y:S01]  /*8aa0*/  ISETP.NE.AND P1, PT, R10, RZ, PT ;  /* 0x000000ff0a00720c */ /* 0x000fe20003f25270 */
[----:B------:R-:W-:Y:S01]  /*8ab0*/  UIADD3 UR11, UR26, 0x28c40, URZ ;  /* 0x00028c401a0b7890 */ /* 0x000fe2000fffe03f */
[----:B-1----:R-:W-:-:S03]  /*8ac0*/  FMNMX.FTZ R11, R153, R12, !PT ;  /* 0x0000000c990b7209 */ /* 0x002fc60007810000 */
        /* <DEDUP_REMOVED lines=40> */
[----:B------:R-:W-:Y:S01]  /*8d50*/  FMUL.FTZ R20, R20, UR10 ;  /* 0x0000000a14147c20 */ /* 0x000fe20008410000 */
[----:B------:R-:W-:Y:S01]  /*8d60*/  FMNMX.FTZ R12, R178, R23, !PT ;  /* 0x00000017b20c7209 */ /* 0x000fe20007810000 */
[--C-:B------:R-:W-:Y:S01]  /*8d70*/  FFMA.FTZ R168, R172, UR10, -R184.reuse ;  /* 0x0000000aaca87c23 */ /* 0x100fe200080108b8 */
[--C-:B------:R-:W-:Y:S01]  /*8d80*/  FFMA.FTZ R172, R176, UR10, -R184.reuse ;  /* 0x0000000ab0ac7c23 */ /* 0x100fe200080108b8 */
[--C-:B------:R-:W-:Y:S01]  /*8d90*/  FFMA.FTZ R176, R180, UR10, -R184.reuse ;  /* 0x0000000ab4b07c23 */ /* 0x100fe200080108b8 */
[----:B------:R-:W-:Y:S01]  /*8da0*/  FMNMX.FTZ R23, R179, R12, !PT ;  /* 0x0000000cb3177209 */ /* 0x000fe20007810000 */
[----:B------:R-:W1:Y:S01]  /*8db0*/  MUFU.EX2 R20, R20 ;  /* 0x0000001400147308 */ /* 0x000e620000000800 */
[----:B------:R-:W-:-:S02]  /*8dc0*/  FFMA.FTZ R181, R181, UR10, -R184 ;  /* 0x0000000ab5b57c23 */ /* 0x000fc400080108b8 */
[----:B------:R-:W-:Y:S01]  /*8dd0*/  FMNMX.FTZ R12, R182, R23, !PT ;  /* 0x00000017b60c7209 */ /* 0x000fe20007810000 */
[--C-:B------:R-:W-:Y:S01]  /*8de0*/  FFMA.FTZ R23, R157, UR10, -R184.reuse ;  /* 0x0000000a9d177c23 */ /* 0x100fe200080108b8 */
[--C-:B------:R-:W-:Y:S01]  /*8df0*/  FFMA.FTZ R157, R161, UR10, -R184.reuse ;  /* 0x0000000aa19d7c23 */ /* 0x100fe200080108b8 */
[--C-:B------:R-:W-:Y:S01]  /*8e00*/  FFMA.FTZ R161, R165, UR10, -R184.reuse ;  /* 0x0000000aa5a17c23 */ /* 0x100fe200080108b8 */
[----:B------:R-:W-:Y:S01]  /*8e10*/  FMNMX.FTZ R12, R183, R12, !PT ;  /* 0x0000000cb70c7209 */ /* 0x000fe20007810000 */
[----:B------:R-:W2:Y:S01]  /*8e20*/  MUFU.EX2 R21, R21 ;  /* 0x0000001500157308 */ /* 0x000ea20000000800 */
[--C-:B------:R-:W-:Y:S01]  /*8e30*/  FFMA.FTZ R165, R169, UR10, -R184.reuse ;  /* 0x0000000aa9a57c23 */ /* 0x100fe200080108b8 */
[--C-:B------:R-:W-:Y:S01]  /*8e40*/  FFMA.FTZ R169, R173, UR10, -R184.reuse ;  /* 0x0000000aada97c23 */ /* 0x100fe200080108b8 */
[----:B------:R-:W-:Y:S01]  /*8e50*/  FFMA.FTZ R173, R177, UR10, -R184 ;  /* 0x0000000ab1ad7c23 */ /* 0x000fe200080108b8 */
[----:B------:R-:W3:Y:S04]  /*8e60*/  SHFL.BFLY PT, R153, R12, 0x2, 0x1f ;  /* 0x0c401f000c997f89 */ /* 0x000ee800000e0000 */
[----:B------:R-:W4:Y:S01]  /*8e70*/  MUFU.EX2 R152, R152 ;  /* 0x0000009800987308 */ /* 0x000f220000000800 */
[-C--:B-1----:R-:W-:Y:S01]  /*8e80*/  FMUL.FTZ R24, R24, R20.reuse ;  /* 0x0000001418187220 */ /* 0x082fe20000410000 */
[-C--:B------:R-:W-:Y:S01]  /*8e90*/  FMUL.FTZ R25, R25, R20.reuse ;  /* 0x0000001419197220 */ /* 0x080fe20000410000 */
[-C--:B------:R-:W-:Y:S01]  /*8ea0*/  FMUL.FTZ R28, R28, R20.reuse ;  /* 0x000000141c1c7220 */ /* 0x080fe20000410000 */
[-C--:B------:R-:W-:Y:S01]  /*8eb0*/  FMUL.FTZ R29, R29, R20.reuse ;  /* 0x000000141d1d7220 */ /* 0x080fe20000410000 */
[-C--:B------:R-:W-:Y:S01]  /*8ec0*/  FMUL.FTZ R32, R32, R20.reuse ;  /* 0x0000001420207220 */ /* 0x080fe20000410000 */
[-C--:B------:R-:W-:Y:S01]  /*8ed0*/  FMUL.FTZ R33, R33, R20.reuse ;  /* 0x0000001421217220 */ /* 0x080fe20000410000 */
[-C--:B------:R-:W-:Y:S01]  /*8ee0*/  FMUL.FTZ R36, R36, R20.reuse ;  /* 0x0000001424247220 */ /* 0x080fe20000410000 */
[----:B------:R-:W-:Y:S01]  /*8ef0*/  MUFU.EX2 R22, R22 ;  /* 0x0000001600167308 */ /* 0x000fe20000000800 */
[----:B--2---:R-:W-:Y:S01]  /*8f00*/  FFMA.FTZ R3, R20, R3, R21 ;  /* 0x0000000314037223 */ /* 0x004fe20000010015 */
[-C--:B------:R-:W-:Y:S01]  /*8f10*/  FMUL.FTZ R37, R37, R20.reuse ;  /* 0x0000001425257220 */ /* 0x080fe20000410000 */
[-C--:B------:R-:W-:Y:S01]  /*8f20*/  FMUL.FTZ R40, R40, R20.reuse ;  /* 0x0000001428287220 */ /* 0x080fe20000410000 */
[-C--:B------:R-:W-:Y:S01]  /*8f30*/  FMUL.FTZ R41, R41, R20.reuse ;  /* 0x0000001429297220 */ /* 0x080fe20000410000 */
[-C--:B------:R-:W-:Y:S01]  /*8f40*/  FMUL.FTZ R44, R44, R20.reuse ;  /* 0x000000142c2c7220 */ /* 0x080fe20000410000 */
[-C--:B------:R-:W-:Y:S01]  /*8f50*/  FMUL.FTZ R45, R45, R20.reuse ;  /* 0x000000142d2d7220 */ /* 0x080fe20000410000 */
[-C--:B------:R-:W-:Y:S01]  /*8f60*/  FMUL.FTZ R48, R48, R20.reuse ;  /* 0x0000001430307220 */ /* 0x080fe20000410000 */
[----:B------:R-:W-:Y:S01]  /*8f70*/  MUFU.EX2 R23, R23 ;  /* 0x0000001700177308 */ /* 0x000fe20000000800 */
[C---:B----4-:R-:W-:Y:S01]  /*8f80*/  FADD.FTZ R3, R152.reuse, R3 ;  /* 0x0000000398037221 */ /* 0x050fe20000010000 */
[----:B------:R-:W-:Y:S01]  /*8f90*/  F2FP.F16.F32.PACK_AB R152, R152, R21 ;  /* 0x000000159898723e */ /* 0x000fe200000000ff */
[-C--:B------:R-:W-:Y:S01]  /*8fa0*/  FMUL.FTZ R49, R49, R20.reuse ;  /* 0x0000001431317220 */ /* 0x080fe20000410000 */
[----:B---3--:R-:W-:Y:S01]  /*8fb0*/  FMNMX.FTZ R153, R12, R153, !PT ;  /* 0x000000990c997209 */ /* 0x008fe20007810000 */
[-C--:B------:R-:W-:Y:S01]  /*8fc0*/  FMUL.FTZ R52, R52, R20.reuse ;  /* 0x0000001434347220 */ /* 0x080fe20000410000 */
[-C--:B------:R-:W-:Y:S01]  /*8fd0*/  FMUL.FTZ R53, R53, R20.reuse ;  /* 0x0000001435357220 */ /* 0x080fe20000410000 */
[-C--:B------:R-:W-:Y:S01]  /*8fe0*/  FMUL.FTZ R56, R56, R20.reuse ;  /* 0x0000001438387220 */ /* 0x080fe20000410000 */
[----:B------:R-:W-:Y:S01]  /*8ff0*/  MUFU.EX2 R156, R156 ;  /* 0x0000009c009c7308 */ /* 0x000fe20000000800 */
[----:B------:R-:W1:Y:S01]  /*9000*/  SHFL.BFLY PT, R12, R153, 0x1, 0x1f ;  /* 0x0c201f00990c7f89 */ /* 0x000e6200000e0000 */
        /* <DEDUP_REMOVED lines=22> */
[----:B------:R-:W-:Y:S01]  /*9170*/  MUFU.EX2 R161, R161 ;  /* 0x000000a100a17308 */ /* 0x000fe20000000800 */
[----:B-1----:R-:W-:Y:S01]  /*9180*/  FMNMX.FTZ R12, R153, R12, !PT ;  /* 0x0000000c990c7209 */ /* 0x002fe20007810000 */
[-C--:B------:R-:W-:Y:S01]  /*9190*/  FMUL.FTZ R97, R97, R20.reuse ;  /* 0x0000001461617220 */ /* 0x080fe20000410000 */
[-C--:B------:R-:W-:Y:S01]  /*91a0*/  FMUL.FTZ R100, R100, R20.reuse ;  /* 0x0000001464647220 */ /* 0x080fe20000410000 */
[-C--:B------:R-:W-:Y:S01]  /*91b0*/  FMUL.FTZ R101, R101, R20.reuse ;  /* 0x0000001465657220 */ /* 0x080fe20000410000 */
[-C--:B------:R-:W-:Y:S01]  /*91c0*/  FMUL.FTZ R104, R104, R20.reuse ;  /* 0x0000001468687220 */ /* 0x080fe20000410000 */
[C---:B------:R-:W-:Y:S01]  /*91d0*/  FMUL.FTZ R186, R12.reuse, UR10 ;  /* 0x0000000a0cba7c20 */ /* 0x040fe20008410000 */
[----:B------:R-:W-:Y:S01]  /*91e0*/  FADD.FTZ R153, -R12, R15 ;  /* 0x0000000f0c997221 */ /* 0x000fe20000010100 */
[----:B------:R-:W-:Y:S01]  /*91f0*/  MUFU.EX2 R164, R164 ;  /* 0x000000a400a47308 */ /* 0x000fe20000000800 */
[-C--:B------:R-:W-:Y:S01]  /*9200*/  FMUL.FTZ R105, R105, R20.reuse ;  /* 0x0000001469697220 */ /* 0x080fe20000410000 */
        /* <DEDUP_REMOVED lines=18> */
[----:B------:R-:W-:Y:S01]  /*9330*/  FFMA.FTZ R183, R183, UR10, -R186 ;  /* 0x0000000ab7b77c23 */ /* 0x000fe200080108ba */
[-C--:B------:R-:W-:Y:S01]  /*9340*/  FMUL.FTZ R108, R108, R20.reuse ;  /* 0x000000146c6c7220 */ /* 0x080fe20000410000 */
[-C--:B------:R-:W-:Y:S01]  /*9350*/  FMUL.FTZ R109, R109, R20.reuse ;  /* 0x000000146d6d7220 */ /* 0x080fe20000410000 */
[-C--:B------:R-:W-:Y:S01]  /*9360*/  FMUL.FTZ R112, R112, R20.reuse ;  /* 0x0000001470707220 */ /* 0x080fe20000410000 */
[----:B------:R-:W2:Y:S01]  /*9370*/  MUFU.EX2 R155, R155 ;  /* 0x0000009b009b7308 */ /* 0x000ea20000000800 */
[-C--:B------:R-:W-:Y:S01]  /*9380*/  FMUL.FTZ R113, R113, R20.reuse ;  /* 0x0000001471717220 */ /* 0x080fe20000410000 */
[-C--:B------:R-:W-:Y:S01]  /*9390*/  FMUL.FTZ R116, R116, R20.reuse ;  /* 0x0000001474747220 */ /* 0x080fe20000410000 */
[-C--:B------:R-:W-:Y:S01]  /*93a0*/  FMUL.FTZ R117, R117, R20.reuse ;  /* 0x0000001475757220 */ /* 0x080fe20000410000 */
[-C--:B------:R-:W-:Y:S01]  /*93b0*/  FMUL.FTZ R120, R120, R20.reuse ;  /* 0x0000001478787220 */ /* 0x080fe20000410000 */
[-C--:B------:R-:W-:Y:S01]  /*93c0*/  FMUL.FTZ R121, R121, R20.reuse ;  /* 0x0000001479797220 */ /* 0x080fe20000410000 */
[-C--:B------:R-:W-:Y:S01]  /*93d0*/  FMUL.FTZ R124, R124, R20.reuse ;  /* 0x000000147c7c7220 */ /* 0x080fe20000410000 */
[----:B------:R-:W-:Y:S01]  /*93e0*/  FMUL.FTZ R125, R125, R20 ;  /* 0x000000147d7d7220 */ /* 0x000fe20000410000 */
[----:B------:R3:W4:Y:S01]  /*93f0*/  MUFU.EX2 R184, R154 ;  /* 0x0000009a00b87308 */ /* 0x0007220000000800 */
[----:B-1----:R-:W-:Y:S01]  /*9400*/  FFMA.FTZ R4, R177, R4, R180 ;  /* 0x00000004b1047223 */ /* 0x002fe200000100b4 */
[-C--:B------:R-:W-:Y:S01]  /*9410*/  FMUL.FTZ R128, R128, R20.reuse ;  /* 0x0000001480807220 */ /* 0x080fe20000410000 */
[-C--:B------:R-:W-:Y:S01]  /*9420*/  FMUL.FTZ R129, R129, R20.reuse ;  /* 0x0000001481817220 */ /* 0x080fe20000410000 */
[-C--:B------:R-:W-:Y:S01]  /*9430*/  FMUL.FTZ R132, R132, R20.reuse ;  /* 0x0000001484847220 */ /* 0x080fe20000410000 */
[-C--:B------:R-:W-:Y:S01]  /*9440*/  FMUL.FTZ R133, R133, R20.reuse ;  /* 0x0000001485857220 */ /* 0x080fe20000410000 */
[-C--:B------:R-:W-:Y:S01]  /*9450*/  FMUL.FTZ R136, R136, R20.reuse ;  /* 0x0000001488887220 */ /* 0x080fe20000410000 */
[----:B------:R-:W-:Y:S01]  /*9460*/  FMUL.FTZ R137, R137, R20 ;  /* 0x0000001489897220 */ /* 0x000fe20000410000 */
[----:B------:R-:W1:Y:S01]  /*9470*/  MUFU.EX2 R185, R185 ;  /* 0x000000b900b97308 */ /* 0x000e620000000800 */
[----:B---3--:R-:W-:-:S02]  /*9480*/  IMAD.U32 R154, RZ, RZ, UR27 ;  /* 0x0000001bff9a7e24 */ /* 0x008fc4000f8e00ff */
[----:B--2---:R-:W-:Y:S01]  /*9490*/  FADD.FTZ R167, R155, R4 ;  /* 0x000000049ba77221 */ /* 0x004fe20000010000 */
[----:B------:R-:W-:Y:S01]  /*94a0*/  FADD.FTZ R4, R22, R3 ;  /* 0x0000000316047221 */ /* 0x000fe20000010000 */
[-C--:B------:R-:W-:Y:S01]  /*94b0*/  FMUL.FTZ R140, R140, R20.reuse ;  /* 0x000000148c8c7220 */ /* 0x080fe20000410000 */
[----:B------:R-:W-:Y:S02]  /*94c0*/  @!P1 IMAD R153, R154, 0x40, R9 ;  /* 0x000000409a999824 */ /* 0x000fe400078e0209 */
[-C--:B------:R-:W-:Y:S01]  /*94d0*/  FMUL.FTZ R141, R141, R20.reuse ;  /* 0x000000148d8d7220 */ /* 0x080fe20000410000 */
[----:B------:R-:W-:Y:S01]  /*94e0*/  FADD.FTZ R3, R23, R4 ;  /* 0x0000000417037221 */ /* 0x000fe20000010000 */
[----:B------:R-:W2:Y:S01]  /*94f0*/  MUFU.EX2 R158, R158 ;  /* 0x0000009e009e7308 */ /* 0x000ea20000000800 */
[----:B----4-:R-:W-:Y:S01]  /*9500*/  FADD.FTZ R154, R184, R167 ;  /* 0x000000a7b89a7221 */ /* 0x010fe20000010000 */
[-C--:B------:R-:W-:Y:S01]  /*9510*/  FMUL.FTZ R144, R144, R20.reuse ;  /* 0x0000001490907220 */ /* 0x080fe20000410000 */
[----:B------:R-:W-:Y:S01]  /*9520*/  FADD.FTZ R4, R156, R3 ;  /* 0x000000039c047221 */ /* 0x000fe20000010000 */
[----:B------:R-:W-:Y:S01]  /*9530*/  @!P1 LEA R3, R153, UR40, 0x2 ;  /* 0x0000002899039c11 */ /* 0x000fe2000f8e10ff */
[----:B------:R-:W-:Y:S01]  /*9540*/  FMUL.FTZ R145, R145, R20 ;  /* 0x0000001491917220 */ /* 0x000fe20000410000 */
[C---:B------:R-:W-:Y:S01]  /*9550*/  F2FP.F16.F32.PACK_AB R156, R157.reuse, R156 ;  /* 0x0000009c9d9c723e */ /* 0x040fe200000000ff */
[----:B------:R-:W-:Y:S01]  /*9560*/  FADD.FTZ R153, R157, R4 ;  /* 0x000000049d997221 */ /* 0x000fe20000010000 */
[----:B------:R-:W-:Y:S01]  /*9570*/  MUFU.EX2 R15, R181 ;  /* 0x000000b5000f7308 */ /* 0x000fe20000000800 */
[----:B-1----:R-:W-:Y:S01]  /*9580*/  FADD.FTZ R167, R185, R154 ;  /* 0x0000009ab9a77221 */ /* 0x002fe20000010000 */
[----:B------:R-:W-:Y:S01]  /*9590*/  @!P1 STS [R3+0x28800], R20 ;  /* 0x0288001403009388 */ /* 0x000fe20000000800 */
[----:B------:R-:W-:Y:S01]  /*95a0*/  FADD.FTZ R4, R160, R153 ;  /* 0x00000099a0047221 */ /* 0x000fe20000010000 */
[-C--:B------:R-:W-:Y:S01]  /*95b0*/  FMUL.FTZ R148, R148, R20.reuse ;  /* 0x0000001494947220 */ /* 0x080fe20000410000 */
[----:B------:R-:W-:Y:S01]  /*95c0*/  FMUL.FTZ R149, R149, R20 ;  /* 0x0000001495957220 */ /* 0x000fe20000410000 */
[----:B------:R1:W-:Y:S01]  /*95d0*/  @!P1 STS [R3+0x28820], R177 ;  /* 0x028820b103009388 */ /* 0x0003e20000000800 */
[----:B------:R-:W-:Y:S01]  /*95e0*/  FADD.FTZ R21, R161, R4 ;  /* 0x00000004a1157221 */ /* 0x000fe20000010000 */
[----:B------:R-:W3:Y:S01]  /*95f0*/  MUFU.EX2 R181, R163 ;  /* 0x000000a300b57308 */ /* 0x000ee20000000800 */
[----:B--2---:R-:W-:Y:S01]  /*9600*/  FADD.FTZ R154, R158, R167 ;  /* 0x000000a79e9a7221 */ /* 0x004fe20000010000 */
[-C--:B------:R-:W-:Y:S01]  /*9610*/  FMUL.FTZ R26, R26, R177.reuse ;  /* 0x000000b11a1a7220 */ /* 0x080fe20000410000 */
[----:B------:R-:W-:Y:S01]  /*9620*/  FADD.FTZ R4, R164, R21 ;  /* 0x00000015a4047221 */ /* 0x000fe20000010000 */
[-C--:B------:R-:W-:Y:S01]  /*9630*/  FMUL.FTZ R27, R27, R177.reuse ;  /* 0x000000b11b1b7220 */ /* 0x080fe20000410000 */
        /* <DEDUP_REMOVED lines=10> */
[-C--:B------:R-:W-:Y:S01]  /*96e0*/  FMUL.FTZ R47, R47, R177.reuse ;  /* 0x000000b12f2f7220 */ /* 0x080fe20000410000 */
[----:B------:R-:W4:Y:S01]  /*96f0*/  MUFU.EX2 R166, R166 ;  /* 0x000000a600a67308 */ /* 0x000f220000000800 */
[C---:B---3--:R-:W-:Y:S01]  /*9700*/  FADD.FTZ R154, R181.reuse, R154 ;  /* 0x0000009ab59a7221 */ /* 0x048fe20000010000 */
[----:B------:R-:W-:Y:S01]  /*9710*/  F2FP.F16.F32.PACK_AB R157, R181, R158 ;  /* 0x0000009eb59d723e */ /* 0x000fe200000000ff */
[-C--:B------:R-:W-:Y:S01]  /*9720*/  FMUL.FTZ R50, R50, R177.reuse ;  /* 0x000000b132327220 */ /* 0x080fe20000410000 */
[----:B------:R-:W-:Y:S01]  /*9730*/  F2FP.F16.F32.PACK_AB R158, R161, R160 ;  /* 0x000000a0a19e723e */ /* 0x000fe200000000ff */
[-C--:B------:R-:W-:Y:S01]  /*9740*/  FMUL.FTZ R51, R51, R177.reuse ;  /* 0x000000b133337220 */ /* 0x080fe20000410000 */
[-C--:B------:R-:W-:Y:S01]  /*9750*/  FMUL.FTZ R54, R54, R177.reuse ;  /* 0x000000b136367220 */ /* 0x080fe20000410000 */
[-C--:B------:R-:W-:Y:S01]  /*9760*/  FMUL.FTZ R55, R55, R177.reuse ;  /* 0x000000b137377220 */ /* 0x080fe20000410000 */
[----:B------:R-:W1:Y:S01]  /*9770*/  MUFU.EX2 R165, R165 ;  /* 0x000000a500a57308 */ /* 0x000e620000000800 */
[----:B--2---:R-:W-:Y:S01]  /*9780*/  FADD.FTZ R153, R159, R154 ;  /* 0x0000009a9f997221 */ /* 0x004fe20000010000 */
[----:B------:R-:W-:Y:S01]  /*9790*/  F2FP.F16.F32.PACK_AB R154, R23, R22 ;  /* 0x00000016179a723e */ /* 0x000fe200000000ff */
        /* <DEDUP_REMOVED lines=9> */
[----:B------:R-:W-:Y:S01]  /*9830*/  F2FP.F16.F32.PACK_AB R153, R155, R180 ;  /* 0x000000b49b99723e */ /* 0x000fe200000000ff */
[-C--:B------:R-:W-:Y:S01]  /*9840*/  FMUL.FTZ R70, R70, R177.reuse ;  /* 0x000000b146467220 */ /* 0x080fe20000410000 */
[----:B------:R-:W-:Y:S01]  /*9850*/  F2FP.F16.F32.PACK_AB R155, R185, R184 ;  /* 0x000000b8b99b723e */ /* 0x000fe200000000ff */
[----:B------:R-:W-:Y:S01]  /*9860*/  BAR.SYNC.DEFER_BLOCKING 0xf, 0x100 ;  /* 0x03c4000000007b1d */ /* 0x000fe20000010000 */
[-C--:B------:R-:W-:Y:S01]  /*9870*/  FMUL.FTZ R71, R71, R177.reuse ;  /* 0x000000b147477220 */ /* 0x080fe20000410000 */
[C---:B-1----:R-:W-:Y:S01]  /*9880*/  FADD.FTZ R3, R165.reuse, R4 ;  /* 0x00000004a5037221 */ /* 0x042fe20000010000 */
[----:B------:R-:W-:Y:S01]  /*9890*/  F2FP.F16.F32.PACK_AB R160, R165, R164 ;  /* 0x000000a4a5a0723e */ /* 0x000fe200000000ff */
[-C--:B------:R-:W-:Y:S01]  /*98a0*/  FMUL.FTZ R74, R74, R177.reuse ;  /* 0x000000b14a4a7220 */ /* 0x080fe20000410000 */
[-C--:B------:R-:W-:Y:S01]  /*98b0*/  FMUL.FTZ R75, R75, R177.reuse ;  /* 0x000000b14b4b7220 */ /* 0x080fe20000410000 */
[----:B------:R-:W1:Y:S01]  /*98c0*/  MUFU.EX2 R168, R168 ;  /* 0x000000a800a87308 */ /* 0x000e620000000800 */
[-C--:B------:R-:W-:Y:S01]  /*98d0*/  FMUL.FTZ R78, R78, R177.reuse ;  /* 0x000000b14e4e7220 */ /* 0x080fe20000410000 */
[-C--:B------:R-:W-:Y:S01]  /*98e0*/  FMUL.FTZ R79, R79, R177.reuse ;  /* 0x000000b14f4f7220 */ /* 0x080fe20000410000 */
[-C--:B------:R-:W-:Y:S01]  /*98f0*/  FMUL.FTZ R82, R82, R177.reuse ;  /* 0x000000b152527220 */ /* 0x080fe20000410000 */
[----:B--2---:R-:W-:Y:S01]  /*9900*/  FADD.FTZ R22, R162, R167 ;  /* 0x000000a7a2167221 */ /* 0x004fe20000010000 */
        /* <DEDUP_REMOVED lines=11> */
[----:B------:R-:W3:Y:S01]  /*99c0*/  MUFU.EX2 R169, R169 ;  /* 0x000000a900a97308 */ /* 0x000ee20000000800 */
[----:B-1----:R-:W-:Y:S01]  /*99d0*/  FADD.FTZ R4, R168, R3 ;  /* 0x00000003a8047221 */ /* 0x002fe20000010000 */
[----:B------:R1:W-:Y:S01]  /*99e0*/  STSM.16.M88.4 [R6+0x26800], R152 ;  /* 0x0268009806007844 */ /* 0x0003e20000000200 */
[-C--:B------:R-:W-:Y:S01]  /*99f0*/  FMUL.FTZ R103, R103, R177.reuse ;  /* 0x000000b167677220 */ /* 0x080fe20000410000 */
[-C--:B------:R-:W-:Y:S01]  /*9a00*/  FMUL.FTZ R106, R106, R177.reuse ;  /* 0x000000b16a6a7220 */ /* 0x080fe20000410000 */
[-C--:B------:R-:W-:Y:S01]  /*9a10*/  FMUL.FTZ R107, R107, R177.reuse ;  /* 0x000000b16b6b7220 */ /* 0x080fe20000410000 */
[----:B------:R1:W-:Y:S01]  /*9a20*/  STSM.16.M88.4 [R5], R156 ;  /* 0x0000009c05007844 */ /* 0x0003e20000000200 */
[-C--:B------:R-:W-:Y:S01]  /*9a30*/  FMUL.FTZ R110, R110, R177.reuse ;  /* 0x000000b16e6e7220 */ /* 0x080fe20000410000 */
        /* <DEDUP_REMOVED lines=30> */
[----:B------:R-:W-:-:S02]  /*9c20*/  FMUL.FTZ R151, R151, R177 ;  /* 0x000000b197977220 */ /* 0x000fc40000410000 */
[----:B------:R-:W2:Y:S01]  /*9c30*/  MUFU.EX2 R178, R178 ;  /* 0x000000b200b27308 */ /* 0x000ea20000000800 */
[C---:B---3--:R-:W-:Y:S01]  /*9c40*/  FADD.FTZ R21, R175.reuse, R170 ;  /* 0x000000aaaf157221 */ /* 0x048fe20000010000 */
[----:B------:R-:W-:-:S05]  /*9c50*/  F2FP.F16.F32.PACK_AB R163, R175, R174 ;  /* 0x000000aeafa3723e */ /* 0x000fca00000000ff */
[----:B------:R1:W-:Y:S01]  /*9c60*/  STSM.16.M88.4 [R8], R160 ;  /* 0x000000a008007844 */ /* 0x0003e20000000200 */
[----:B------:R-:W3:Y:S01]  /*9c70*/  MUFU.EX2 R176, R176 ;  /* 0x000000b000b07308 */ /* 0x000ee20000000800 */
[----:B----4-:R-:W-:-:S07]  /*9c80*/  FADD.FTZ R3, R173, R4 ;  /* 0x00000004ad037221 */ /* 0x010fce0000010000 */
[----:B------:R-:W4:Y:S01]  /*9c90*/  MUFU.EX2 R179, R179 ;  /* 0x000000b300b37308 */ /* 0x000f220000000800 */
[----:B--2---:R-:W-:-:S07]  /*9ca0*/  FADD.FTZ R164, R178, R21 ;  /* 0x00000015b2a47221 */ /* 0x004fce0000010000 */
[----:B------:R-:W2:Y:S01]  /*9cb0*/  MUFU.EX2 R167, R182 ;  /* 0x000000b600a77308 */ /* 0x000ea20000000800 */
[----:B---3--:R-:W-:-:S04]  /*9cc0*/  FADD.FTZ R166, R176, R3 ;  /* 0x00000003b0a67221 */ /* 0x008fc80000010000 */
[C---:B------:R-:W-:Y:S01]  /*9cd0*/  FADD.FTZ R3, R15.reuse, R166 ;  /* 0x000000a60f037221 */ /* 0x040fe20000010000 */
[----:B------:R-:W-:Y:S02]  /*9ce0*/  F2FP.F16.F32.PACK_AB R166, R15, R176 ;  /* 0x000000b00fa6723e */ /* 0x000fe400000000ff */
[----:B------:R-:W3:Y:S01]  /*9cf0*/  MUFU.EX2 R22, R183 ;  /* 0x000000b700167308 */ /* 0x000ee20000000800 */
[----:B----4-:R-:W-:Y:S01]  /*9d00*/  FADD.FTZ R4, R179, R164 ;  /* 0x000000a4b3047221 */ /* 0x010fe20000010000 */
[----:B------:R-:W-:Y:S02]  /*9d10*/  F2FP.F16.F32.PACK_AB R164, R173, R172 ;  /* 0x000000acada4723e */ /* 0x000fe400000000ff */
[----:B------:R-:W-:Y:S01]  /*9d20*/  F2FP.F16.F32.PACK_AB R165, R179, R178 ;  /* 0x000000b2b3a5723e */ /* 0x000fe200000000ff */
[----:B--2---:R-:W-:Y:S01]  /*9d30*/  FADD.FTZ R21, R167, R4 ;  /* 0x00000004a7157221 */ /* 0x004fe20000010000 */
[----:B---3--:R-:W-:-:S03]  /*9d40*/  F2FP.F16.F32.PACK_AB R167, R22, R167 ;  /* 0x000000a716a7723e */ /* 0x008fc600000000ff */
[----:B------:R-:W-:Y:S02]  /*9d50*/  FADD.FTZ R4, R22, R21 ;  /* 0x0000001516047221 */ /* 0x000fe40000010000 */
[----:B------:R1:W-:Y:S01]  /*9d60*/  STSM.16.M88.4 [R7], R164 ;  /* 0x000000a407007844 */ /* 0x0003e20000000200 */
[----:B------:R-:W-:Y:S05]  /*9d70*/  @!P4 BRA `(.L_x_1746) ;  /* 0x000000000004c947 */ /* 0x000fea0003800000 */
[----:B------:R-:W-:Y:S01]  /*9d80*/  BPT.TRAP 0x1 ;  /* 0x000000040000795c */ /* 0x000fe20000300000 */
.L_x_1746:
[----:B------:R2:W3:Y:S01]  /*9d90*/  SYNCS.PHASECHK.TRANS64.TRYWAIT P1, [UR26+0x28c50], R14 ;  /* 0x028c500eff0075a7 */ /* 0x0004e2000802015a */
[----:B------:R-:W-:Y:S05]  /*9da0*/  @!P4 BRA `(.L_x_1747) ;  /* 0x000000000004c947 */ /* 0x000fea0003800000 */
[----:B------:R-:W-:Y:S01]  /*9db0*/  BPT.TRAP 0x1 ;  /* 0x000000040000795c */ /* 0x000fe20000300000 */
.L_x_1747:
[----:B---3--:R-:W-:Y:S05]  /*9dc0*/  @P1 BRA `(.L_x_1748) ;  /* 0x0000000000081947 */ /* 0x008fea0003800000 */
[----:B------:R-:W3:Y:S02]  /*9dd0*/  SYNCS.PHASECHK.TRANS64.TRYWAIT P1, [UR26+0x28c50], R14 ;  /* 0x028c500eff0075a7 */ /* 0x000ee4000802015a */
[----:B---3--:R-:W-:Y:S05]  /*9de0*/  @!P1 BRA `(.L_x_1749) ;  /* 0x0000009400c09947 */ /* 0x008fea0003800000 */
.L_x_1748:
        /* <DEDUP_REMOVED lines=34> */
.L_x_1750:
[----:B------:R-:W-:Y:S01]  /*a010*/  UIADD3 UR26, UR26, 0x28c60, URZ ;  /* 0x00028c601a1a7890 */ /* 0x000fe2000fffe03f */
[----:B---3--:R-:W-:Y:S01]  /*a020*/  MOV R15, R12 ;  /* 0x0000000c000f7202 */ /* 0x008fe20000000f00 */
[----:B------:R-:W-:Y:S01]  /*a030*/  UMOV UR27, UR4 ;  /* 0x00000004001b7c82 */ /* 0x000fe20008000000 */
[----:B------:R-:W-:Y:S01]  /*a040*/  IMAD.MOV.U32 R20, RZ, RZ, R11 ;  /* 0x000000ffff147224 */ /* 0x000fe200078e000b */
[----:B------:R-:W-:-:S09]  /*a050*/  UPRMT UR26, UR42, 0x654, UR26 ;  /* 0x000006542a1a7896 */ /* 0x000fd2000800001a */
[----:B------:R-:W-:Y:S01]  /*a060*/  SYNCS.ARRIVE.TRANS64.RED.A1T0 RZ, [UR26], RZ ;  /* 0x000000ffffff79a7 */ /* 0x000fe2000810041a */
[----:B------:R-:W-:Y:S05]  /*a070*/  @P0 BRA `(.L_x_1751) ;  /* 0xffffffe400d80947 */ /* 0x000fea000383ffff */
[----:B------:R-:W-:-:S05]  /*a080*/  UMOV UR43, UR6 ;  /* 0x00000006002b7c82 */ /* 0x000fca0008000000 */
.L_x_1740:
[----:B------:R-:W-:-:S13]  /*a090*/  ISETP.LE.AND P0, PT, R17, UR43, PT ;  /* 0x0000002b11007c0c */ /* 0x000fda000bf03270 */
[----:B------:R-:W-:Y:S05]  /*a0a0*/  @!P0 BRA `(.L_x_1752) ;  /* 0x0000002000f48947 */ /* 0x000fea0003800000 */
[----:B0-2---:R-:W-:Y:S01]  /*a0b0*/  IMAD.MOV.U32 R14, RZ, RZ, R12 ;  /* 0x000000ffff0e7224 */ /* 0x005fe200078e000c */
[----:B------:R-:W-:Y:S01]  /*a0c0*/  UMOV UR26, UR4 ;  /* 0x00000004001a7c82 */ /* 0x000fe20008000000 */
[----:B------:R-:W-:Y:S01]  /*a0d0*/  IMAD.MOV.U32 R15, RZ, RZ, R11 ;  /* 0x000000ffff0f7224 */ /* 0x000fe200078e000b */
[----:B------:R-:W-:Y:S01]  /*a0e0*/  ULDC UR27, c[0x0][0x9e4] ;  /* 0x00027900001b7ab9 */ /* 0x000fe20000000800 */
[----:B------:R-:W-:Y:S01]  /*a0f0*/  ULDC UR28, c[0x0][0x288] ;  /* 0x0000a200001c7ab9 */ /* 0x000fe20000000800 */
[----:B------:R-:W-:Y:S01]  /*a100*/  ULDC UR29, c[0x0][0x2f0] ;  /* 0x0000bc00001d7ab9 */ /* 0x000fe20000000800 */
[----:B------:R-:W-:Y:S01]  /*a110*/  ULDC UR6, c[0x0][0x988] ;  /* 0x0002620000067ab9 */ /* 0x000fe20000000800 */
[----:B------:R-:W-:-:S05]  /*a120*/  ULDC UR30, c[0x0][0x9e0] ;  /* 0x00027800001e7ab9 */ /* 0x000fca0000000800 */
.L_x_1771:
[----:B------:R-:W-:-:S04]  /*a130*/  UIADD3 UR4, UR26, 0x1, URZ ;  /* 0x000000011a047890 */ /* 0x000fc8000fffe03f */
[----:B------:R-:W-:-:S04]  /*a140*/  UISETP.NE.AND UP0, UPT, UR4, 0x2, UPT ;  /* 0x000000020400788c */ /* 0x000fc8000bf05270 */
[----:B------:R-:W-:Y:S02]  /*a150*/  USEL UR10, URZ, 0x1, UP0 ;  /* 0x000000013f0a7887 */ /* 0x000fe40008000000 */
[----:B------:R-:W-:Y:S02]  /*a160*/  USEL UR4, UR4, URZ, UP0 ;  /* 0x0000003f04047287 */ /* 0x000fe40008000000 */
[----:B------:R-:W-:Y:S01]  /*a170*/  ULOP3.LUT UR5, UR5, UR10, URZ, 0x3c, !UPT ;  /* 0x0000000a05057292 */ /* 0x000fe2000f8e3c3f */
[----:B0-----:R-:W-:Y:S11]  /*a180*/  @!P4 BRA `(.L_x_1753) ;  /* 0x000000000004c947 */ /* 0x001ff60003800000 */
[----:B------:R-:W-:Y:S01]  /*a190*/  BPT.TRAP 0x1 ;  /* 0x000000040000795c */ /* 0x000fe20000300000 */
.L_x_1753:
[----:B------:R-:W-:Y:S01]  /*a1a0*/  ULEA UR25, UR4, UR40, 0x3 ;  /* 0x0000002804197291 */ /* 0x000fe2000f8e183f */
[----:B------:R-:W-:-:S05]  /*a1b0*/  IMAD.U32 R13, RZ, RZ, UR5 ;  /* 0x00000005ff0d7e24 */ /* 0x000fca000f8e00ff */
[----:B------:R-:W-:-:S04]  /*a1c0*/  SHF.L.U32 R13, R13, 0x1f, RZ ;  /* 0x0000001f0d0d7819 */ /* 0x000fc800000006ff */
[----:B------:R0:W2:Y:S01]  /*a1d0*/  SYNCS.PHASECHK.TRANS64.TRYWAIT P0, [UR25+0x28c30], R13 ;  /* 0x028c300dff0075a7 */ /* 0x0000a20008000159 */
[----:B------:R-:W-:Y:S05]  /*a1e0*/  @!P4 BRA `(.L_x_1754) ;  /* 0x000000000004c947 */ /* 0x000fea0003800000 */
[----:B------:R-:W-:Y:S01]  /*a1f0*/  BPT.TRAP 0x1 ;  /* 0x000000040000795c */ /* 0x000fe20000300000 */
.L_x_1754:
[----:B--2---:R-:W-:Y:S05]  /*a200*/  @P0 BRA `(.L_x_1755) ;  /* 0x0000000000080947 */ /* 0x004fea0003800000 */
[----:B------:R-:W2:Y:S02]  /*a210*/  SYNCS.PHASECHK.TRANS64.TRYWAIT P0, [UR25+0x28c30], R13 ;  /* 0x028c300dff0075a7 */ /* 0x000ea40008000159 */
[----:B--2---:R-:W-:Y:S05]  /*a220*/  @!P0 BRA `(.L_x_1756) ;  /* 0x0000009000c88947 */ /* 0x004fea0003800000 */
.L_x_1755:
[----:B------:R-:W-:Y:S01]  /*a230*/  ULEA UR10, UR4, UR24, 0x9 ;  /* 0x00000018040a7291 */ /* 0x000fe2000f8e483f */
[----:B-1-3--:R-:W-:Y:S01]  /*a240*/  WARPGROUP.ARRIVE ;  /* 0x00000000000079c5 */ /* 0x00afe20000000000 */
        /* <DEDUP_REMOVED lines=20> */
.L_x_1757:
[----:B------:R-:W-:Y:S01]  /*a390*/  ISETP.NE.AND P0, PT, R19, 0x1, PT ;  /* 0x000000011300780c */ /* 0x000fe20003f05270 */
[----:B------:R-:W-:Y:S01]  /*a3a0*/  USHF.L.U32 UR11, UR43, 0x6, URZ ;  /* 0x000000062b0b7899 */ /* 0x000fe2000800063f */
[----:B------:R-:W-:Y:S01]  /*a3b0*/  IMAD.U32 R190, RZ, RZ, UR29 ;  /* 0x0000001dffbe7e24 */ /* 0x000fe2000f8e00ff */
[----:B------:R-:W-:Y:S01]  /*a3c0*/  UIADD3 UR10, UR25, 0x28c40, URZ ;  /* 0x00028c40190a7890 */ /* 0x000fe2000fffe03f */
[----:B------:R-:W-:-:S03]  /*a3d0*/  LOP3.LUT P5, RZ, R16, 0x1, RZ, 0xc0, !PT ;  /* 0x0000000110ff7812 */ /* 0x000fc600078ac0ff */
[----:B------:R-:W-:Y:S01]  /*a3e0*/  IMAD.U32 R23, RZ, RZ, UR11 ;  /* 0x0000000bff177e24 */ /* 0x000fe2000f8e00ff */
[----:B------:R-:W-:-:S05]  /*a3f0*/  UPRMT UR10, UR42, 0x654, UR10 ;  /* 0x000006542a0a7896 */ /* 0x000fca000800000a */
[----:B------:R-:W2:Y:S08]  /*a400*/  @P0 LDC R11, c[0x0][0x44c] ;  /* 0x00011300ff0b0b82 */ /* 0x000eb00000000800 */
[----:B------:R-:W1:Y:S01]  /*a410*/  @P0 LDC R21, c[0x0][0x450] ;  /* 0x00011400ff150b82 */ /* 0x000e620000000800 */
[----:B------:R-:W-:Y:S01]  /*a420*/  SYNCS.ARRIVE.TRANS64.RED.A1T0 RZ, [UR10], RZ ;  /* 0x000000ffffff79a7 */ /* 0x000fe2000810040a */
[----:B--2---:R-:W-:Y:S01]  /*a430*/  @P0 IMAD.HI.U32 R12, R2, R11, RZ ;  /* 0x0000000b020c0227 */ /* 0x004fe200078e00ff */
[----:B------:R-:W-:-:S04]  /*a440*/  MOV R11, R2 ;  /* 0x00000002000b7202 */ /* 0x000fc80000000f00 */
[----:B-1----:R-:W-:Y:S02]  /*a450*/  @P0 SHF.R.U32.HI R11, RZ, R21, R12 ;  /* 0x00000015ff0b0219 */ /* 0x002fe4000001160c */
[----:B------:R-:W-:-:S03]  /*a460*/  IADD3 R12, -R0, 0x1, -R23 ;  /* 0x00000001000c7810 */ /* 0x000fc60007ffe917 */
[----:B------:R-:W1:Y:S02]  /*a470*/  SHFL.IDX PT, R21, R11, RZ, 0x1c1f ;  /* 0x001c1fff0b157589 */ /* 0x000e6400000e0000 */
[----:B------:R-:W-:-:S04]  /*a480*/  IMAD R12, R190, UR41, R12 ;  /* 0x00000029be0c7c24 */ /* 0x000fc8000f8e020c */
[----:B------:R-:W-:-:S04]  /*a490*/  VIADD R12, R12, -UR28 ;  /* 0x8000001c0c0c7c36 */ /* 0x000fc80008000000 */
[C---:B------:R-:W-:Y:S01]  /*a4a0*/  VIADD R23, R12.reuse, UR30 ;  /* 0x0000001e0c177c36 */ /* 0x040fe20008000000 */
[----:B------:R-:W-:-:S03]  /*a4b0*/  IADD3 R184, R12, UR7, RZ ;  /* 0x000000070cb87c10 */ /* 0x000fc6000fffe0ff */
[--C-:B-1----:R-:W-:Y:S02]  /*a4c0*/  IMAD.IADD R12, R23, 0x1, R21.reuse ;  /* 0x00000001170c7824 */ /* 0x102fe400078e0215 */
[----:B------:R-:W-:Y:S01]  /*a4d0*/  IMAD.IADD R20, R184, 0x1, R21 ;  /* 0x00000001b8147824 */ /* 0x000fe200078e0215 */
[----:B------:R-:W-:Y:S06]  /*a4e0*/  @!P5 BRA `(.L_x_1758) ;  /* 0x00000000005cd947 */ /* 0x000fec0003800000 */
[----:B------:R-:W-:Y:S01]  /*a4f0*/  IMAD R21, R190, UR41, R21 ;  /* 0x00000029be157c24 */ /* 0x000fe2000f8e0215 */
[----:B------:R-:W-:Y:S03]  /*a500*/  BSSY B0, `(.L_x_1759) ;  /* 0x0000011000007945 */ /* 0x000fe60003800000 */
        /* <DEDUP_REMOVED lines=11> */
.L_x_1760:
[----:B------:R-:W-:-:S04]  /*a5c0*/  MOV R186, UR27 ;  /* 0x0000001b00ba7c02 */ /* 0x000fc80008000f00 */
[----:B------:R-:W-:-:S13]  /*a5d0*/  ISETP.NE.AND P0, PT, R186, 0x1, PT ;  /* 0x00000001ba00780c */ /* 0x000fda0003f05270 */
[----:B------:R-:W1:Y:S02]  /*a5e0*/  @P0 LDC.64 R188, c[0x0][0x9e8] ;  /* 0x00027a00ffbc0b82 */ /* 0x000e640000000a00 */
[----:B-1----:R-:W-:-:S05]  /*a5f0*/  @P0 IMAD.HI.U32 R22, R21, R188, RZ ;  /* 0x000000bc15160227 */ /* 0x002fca00078e00ff */
[----:B------:R-:W-:-:S07]  /*a600*/  @P0 SHF.R.U32.HI R21, RZ, R189, R22 ;  /* 0x000000bdff150219 */ /* 0x000fce0000011616 */
.L_x_1761:
[----:B------:R-:W-:Y:S05]  /*a610*/  BSYNC B0 ;  /* 0x0000000000007941 */ /* 0x000fea0003800000 */
.L_x_1759:
[----:B------:R-:W-:-:S04]  /*a620*/  IMAD R21, R21, R186, -UR11 ;  /* 0x8000000b15157e24 */ /* 0x000fc8000f8e02ba */
[----:B------:R-:W-:-:S05]  /*a630*/  IMAD.IADD R21, R21, 0x1, -R0 ;  /* 0x0000000115157824 */ /* 0x000fca00078e0a00 */
[----:B------:R-:W-:Y:S02]  /*a640*/  VIADDMNMX R12, R21, R186, R12, PT ;  /* 0x000000ba150c7246 */ /* 0x000fe4000380010c */
[----:B------:R-:W-:-:S07]  /*a650*/  VIMNMX R20, R20, R21, !PT ;  /* 0x0000001514147248 */ /* 0x000fce0007fe0100 */
.L_x_1758:
        /* <DEDUP_REMOVED lines=48> */
[----:B------:R-:W-:Y:S01]  /*a960*/  ISETP.LT.OR P2, PT, R12, 0x3a, P2 ;  /* 0x0000003a0c00780c */ /* 0x000fe20001741670 */
[----:B------:R-:W-:Y:S01]  /*a970*/  IMAD.IADD R12, R23, 0x1, R11 ;  /* 0x00000001170c7824 */ /* 0x000fe200078e020b */
[----:B------:R-:W-:Y:S02]  /*a980*/  FSEL R177, R177, -INF , !P3 ;  /* 0xff800000b1b17808 */ /* 0x000fe40005800000 */
[----:B------:R-:W-:Y:S02]  /*a990*/  FSEL R180, R180, -INF , !P1 ;  /* 0xff800000b4b47808 */ /* 0x000fe40004800000 */
[----:B------:R-:W-:Y:S01]  /*a9a0*/  FSEL R181, R181, -INF , !P2 ;  /* 0xff800000b5b57808 */ /* 0x000fe20005000000 */
[----:B------:R-:W-:Y:S06]  /*a9b0*/  @!P5 BRA `(.L_x_1762) ;  /* 0x00000000005cd947 */ /* 0x000fec0003800000 */
[----:B------:R-:W-:Y:S01]  /*a9c0*/  IMAD R11, R190, UR41, R11 ;  /* 0x00000029be0b7c24 */ /* 0x000fe2000f8e020b */
[----:B------:R-:W-:Y:S03]  /*a9d0*/  BSSY B0, `(.L_x_1763) ;  /* 0x0000011000007945 */ /* 0x000fe60003800000 */
[----:B------:R-:W-:-:S05]  /*a9e0*/  VIADD R11, R11, -UR28 ;  /* 0x8000001c0b0b7c36 */ /* 0x000fca0008000000 */
[----:B------:R-:W-:-:S13]  /*a9f0*/  ISETP.GT.AND P1, PT, R11, -0x1, PT ;  /* 0xffffffff0b00780c */ /* 0x000fda0003f24270 */
[----:B------:R-:W-:Y:S05]  /*aa00*/  @P1 BRA `(.L_x_1764) ;  /* 0x0000000000201947 */ /* 0x000fea0003800000 */
[----:B------:R-:W-:Y:S02]  /*aa10*/  MOV R184, UR27 ;  /* 0x0000001b00b87c02 */ /* 0x000fe40008000f00 */
[----:B------:R-:W-:Y:S02]  /*aa20*/  LOP3.LUT R11, RZ, R11, RZ, 0x33, !PT ;  /* 0x0000000bff0b7212 */ /* 0x000fe400078e33ff */
[----:B------:R-:W-:-:S13]  /*aa30*/  ISETP.NE.AND P1, PT, R184, 0x1, PT ;  /* 0x00000001b800780c */ /* 0x000fda0003f25270 */
[----:B------:R-:W1:Y:S02]  /*aa40*/  @P1 LDC.64 R22, c[0x0][0x9e8] ;  /* 0x00027a00ff161b82 */ /* 0x000e640000000a00 */
[----:B-1----:R-:W-:-:S05]  /*aa50*/  @P1 IMAD.HI.U32 R22, R11, R22, RZ ;  /* 0x000000160b161227 */ /* 0x002fca00078e00ff */
[----:B------:R-:W-:-:S04]  /*aa60*/  @P1 SHF.R.U32.HI R11, RZ, R23, R22 ;  /* 0x00000017ff0b1219 */ /* 0x000fc80000011616 */
[----:B------:R-:W-:Y:S01]  /*aa70*/  LOP3.LUT R11, RZ, R11, RZ, 0x33, !PT ;  /* 0x0000000bff0b7212 */ /* 0x000fe200078e33ff */
[----:B------:R-:W-:Y:S06]  /*aa80*/  BRA `(.L_x_1765) ;  /* 0x0000000000147947 */ /* 0x000fec0003800000 */
.L_x_1764:
[----:B------:R-:W-:-:S05]  /*aa90*/  IMAD.U32 R184, RZ, RZ, UR27 ;  /* 0x0000001bffb87e24 */ /* 0x000fca000f8e00ff */
[----:B------:R-:W-:-:S13]  /*aaa0*/  ISETP.NE.AND P1, PT, R184, 0x1, PT ;  /* 0x00000001b800780c */ /* 0x000fda0003f25270 */
[----:B------:R-:W1:Y:S02]  /*aab0*/  @P1 LDC.64 R22, c[0x0][0x9e8] ;  /* 0x00027a00ff161b82 */ /* 0x000e640000000a00 */
[----:B-1----:R-:W-:-:S05]  /*aac0*/  @P1 IMAD.HI.U32 R22, R11, R22, RZ ;  /* 0x000000160b161227 */ /* 0x002fca00078e00ff */
[----:B------:R-:W-:-:S07]  /*aad0*/  @P1 SHF.R.U32.HI R11, RZ, R23, R22 ;  /* 0x00000017ff0b1219 */ /* 0x000fce0000011616 */
.L_x_1765:
[----:B------:R-:W-:Y:S05]  /*aae0*/  BSYNC B0 ;  /* 0x0000000000007941 */ /* 0x000fea0003800000 */
.L_x_1763:
[----:B------:R-:W-:-:S04]  /*aaf0*/  IMAD R11, R11, R184, -UR11 ;  /* 0x8000000b0b0b7e24 */ /* 0x000fc8000f8e02b8 */
[----:B------:R-:W-:-:S05]  /*ab00*/  IMAD.IADD R11, R11, 0x1, -R0 ;  /* 0x000000010b0b7824 */ /* 0x000fca00078e0a00 */
[----:B------:R-:W-:Y:S02]  /*ab10*/  VIADDMNMX R12, R11, R184, R12, PT ;  /* 0x000000b80b0c7246 */ /* 0x000fe4000380010c */
[----:B------:R-:W-:-:S07]  /*ab20*/  VIMNMX R20, R20, R11, !PT ;  /* 0x0000000b14147248 */ /* 0x000fce0007fe0100 */
.L_x_1762:
        /* <DEDUP_REMOVED lines=148> */
[C---:B------:R-:W-:Y:S01]  /*b470*/  FMUL.FTZ R176, R12.reuse, UR10 ;  /* 0x0000000a0cb07c20 */ /* 0x040fe20008410000 */
[----:B------:R-:W2:Y:S01]  /*b480*/  MUFU.EX2 R164, R164 ;  /* 0x000000a400a47308 */ /* 0x000ea20000000800 */
[-C--:B------:R-:W-:Y:S01]  /*b490*/  FMUL.FTZ R49, R49, R15.reuse ;  /* 0x0000000f31317220 */ /* 0x080fe20000410000 */
[----:B------:R-:W-:Y:S01]  /*b4a0*/  FSEL R3, R12, RZ, P0 ;  /* 0x000000ff0c037208 */ /* 0x000fe20000000000 */
[-C--:B------:R-:W-:Y:S01]  /*b4b0*/  FMUL.FTZ R52, R52, R15.reuse ;  /* 0x0000000f34347220 */ /* 0x080fe20000410000 */
[----:B------:R-:W-:Y:S01]  /*b4c0*/  FSEL R176, R176, RZ, P0 ;  /* 0x000000ffb0b07208 */ /* 0x000fe20000000000 */
[-C--:B------:R-:W-:Y:S01]  /*b4d0*/  FMUL.FTZ R53, R53, R15.reuse ;  /* 0x0000000f35357220 */ /* 0x080fe20000410000 */
[-C--:B------:R-:W-:Y:S01]  /*b4e0*/  FMUL.FTZ R56, R56, R15.reuse ;  /* 0x0000000f38387220 */ /* 0x080fe20000410000 */
[----:B------:R-:W-:Y:S01]  /*b4f0*/  FADD.FTZ R3, -R3, R14 ;  /* 0x0000000e03037221 */ /* 0x000fe20000010100 */
[----:B------:R-:W0:Y:S01]  /*b500*/  MUFU.EX2 R169, R169 ;  /* 0x000000a900a97308 */ /* 0x000e220000000800 */
[--C-:B------:R-:W-:Y:S01]  /*b510*/  FFMA.FTZ R177, R155, UR10, -R176.reuse ;  /* 0x0000000a9bb17c23 */ /* 0x100fe200080108b0 */
[----:B------:R-:W-:Y:S01]  /*b520*/  @!P1 LEA R155, R22, UR40, 0x2 ;  /* 0x00000028169b9c11 */ /* 0x000fe2000f8e10ff */
[----:B-1----:R-:W-:Y:S01]  /*b530*/  FADD.FTZ R22, R20, R185 ;  /* 0x000000b914167221 */ /* 0x002fe20000010000 */
[--C-:B------:R-:W-:Y:S01]  /*b540*/  FFMA.FTZ R180, R159, UR10, -R176.reuse ;  /* 0x0000000a9fb47c23 */ /* 0x100fe200080108b0 */
[--C-:B------:R-:W-:Y:S01]  /*b550*/  FFMA.FTZ R184, R162, UR10, -R176.reuse ;  /* 0x0000000aa2b87c23 */ /* 0x100fe200080108b0 */
[----:B------:R-:W-:Y:S01]  /*b560*/  FFMA.FTZ R21, R21, UR10, -R176 ;  /* 0x0000000a15157c23 */ /* 0x000fe200080108b0 */
[----:B----4-:R-:W-:Y:S01]  /*b570*/  FADD.FTZ R159, R161, R22 ;  /* 0x00000016a19f7221 */ /* 0x010fe20000010000 */
[----:B------:R-:W-:Y:S01]  /*b580*/  MUFU.EX2 R168, R168 ;  /* 0x000000a800a87308 */ /* 0x000fe20000000800 */
[----:B------:R-:W-:Y:S01]  /*b590*/  FMUL.FTZ R3, R3, UR10 ;  /* 0x0000000a03037c20 */ /* 0x000fe20008410000 */
[--C-:B------:R-:W-:Y:S01]  /*b5a0*/  FFMA.FTZ R158, R158, UR10, -R176.reuse ;  /* 0x0000000a9e9e7c23 */ /* 0x100fe200080108b0 */
        /* <DEDUP_REMOVED lines=10> */
[----:B---3--:R-:W-:Y:S01]  /*b650*/  F2FP.F16.F32.PACK_AB R160, R165, R160 ;  /* 0x000000a0a5a0723e */ /* 0x008fe200000000ff */
[--C-:B------:R-:W-:Y:S01]  /*b660*/  FFMA.FTZ R179, R179, UR10, -R176.reuse ;  /* 0x0000000ab3b37c23 */ /* 0x100fe200080108b0 */
[--C-:B------:R-:W-:Y:S01]  /*b670*/  FFMA.FTZ R182, R182, UR10, -R176.reuse ;  /* 0x0000000ab6b67c23 */ /* 0x100fe200080108b0 */
[----:B------:R1:W-:Y:S01]  /*b680*/  MUFU.EX2 R14, R177 ;  /* 0x000000b1000e7308 */ /* 0x0003e20000000800 */
[----:B------:R-:W-:Y:S01]  /*b690*/  FFMA.FTZ R176, R183, UR10, -R176 ;  /* 0x0000000ab7b07c23 */ /* 0x000fe200080108b0 */
[----:B------:R-:W-:Y:S01]  /*b6a0*/  @!P1 STS [R155+0x28800], R15 ;  /* 0x0288000f9b009388 */ /* 0x000fe20000000800 */
[-C--:B------:R-:W-:Y:S01]  /*b6b0*/  FMUL.FTZ R57, R57, R15.reuse ;  /* 0x0000000f39397220 */ /* 0x080fe20000410000 */
        /* <DEDUP_REMOVED lines=171> */
.L_x_1766:
[----:B------:R0:W1:Y:S01]  /*c170*/  SYNCS.PHASECHK.TRANS64.TRYWAIT P0, [UR25+0x28c50], R13 ;  /* 0x028c500dff0075a7 */ /* 0x0000620008000159 */
[----:B------:R-:W-:Y:S05]  /*c180*/  @!P4 BRA `(.L_x_1767) ;  /* 0x000000000004c947 */ /* 0x000fea0003800000 */
[----:B------:R-:W-:Y:S01]  /*c190*/  BPT.TRAP 0x1 ;  /* 0x000000040000795c */ /* 0x000fe20000300000 */
.L_x_1767:
[----:B-1----:R-:W-:Y:S05]  /*c1a0*/  @P0 BRA `(.L_x_1768) ;  /* 0x0000000000080947 */ /* 0x002fea0003800000 */
[----:B------:R-:W1:Y:S02]  /*c1b0*/  SYNCS.PHASECHK.TRANS64.TRYWAIT P0, [UR25+0x28c50], R13 ;  /* 0x028c500dff0075a7 */ /* 0x000e640008000159 */
[----:B-1----:R-:W-:Y:S05]  /*c1c0*/  @!P0 BRA `(.L_x_1769) ;  /* 0x0000007000f88947 */ /* 0x002fea0003800000 */
.L_x_1768:
        /* <DEDUP_REMOVED lines=34> */
.L_x_1770:
[----:B------:R-:W-:Y:S01]  /*c3f0*/  UIADD3 UR25, UR25, 0x28c60, URZ ;  /* 0x00028c6019197890 */ /* 0x000fe2000fffe03f */
[----:B------:R-:W-:Y:S01]  /*c400*/  ISETP.LT.AND P0, PT, R17, UR43, PT ;  /* 0x0000002b11007c0c */ /* 0x000fe2000bf01270 */
[----:B------:R-:W-:Y:S01]  /*c410*/  UIADD3 UR43, UR43, -0x1, URZ ;  /* 0xffffffff2b2b7890 */ /* 0x000fe2000fffe03f */
[----:B-1----:R-:W-:Y:S01]  /*c420*/  MOV R14, R12 ;  /* 0x0000000c000e7202 */ /* 0x002fe20000000f00 */
[----:B------:R-:W-:Y:S01]  /*c430*/  UPRMT UR25, UR42, 0x654, UR25 ;  /* 0x000006542a197896 */ /* 0x000fe20008000019 */
[----:B------:R-:W-:Y:S01]  /*c440*/  IMAD.MOV.U32 R15, RZ, RZ, R11 ;  /* 0x000000ffff0f7224 */ /* 0x000fe200078e000b */
[----:B------:R-:W-:-:S07]  /*c450*/  UMOV UR26, UR4 ;  /* 0x00000004001a7c82 */ /* 0x000fce0008000000 */
[----:B------:R-:W-:Y:S01]  /*c460*/  SYNCS.ARRIVE.TRANS64.RED.A1T0 RZ, [UR25], RZ ;  /* 0x000000ffffff79a7 */ /* 0x000fe20008100419 */
[----:B------:R-:W-:Y:S05]  /*c470*/  @P0 BRA `(.L_x_1771) ;  /* 0xffffffdc002c0947 */ /* 0x000fea000383ffff */
.L_x_1752:
[----:B------:R-:W4:Y:S01]  /*c480*/  SHFL.BFLY PT, R0, R3, 0x2, 0x1f ;  /* 0x0c401f0003007f89 */ /* 0x000f2200000e0000 */
[----:B------:R-:W-:Y:S08]  /*c490*/  BAR.ARV 0x8, 0x100 ;  /* 0x0204000000007b1d */ /* 0x000ff00000002000 */
[----:B------:R-:W-:Y:S01]  /*c4a0*/  BAR.SYNC.DEFER_BLOCKING 0xf, 0x100 ;  /* 0x03c4000000007b1d */ /* 0x000fe20000010000 */
[----:B------:R-:W-:-:S05]  /*c4b0*/  ISETP.NE.AND P0, PT, R10, RZ, PT ;  /* 0x000000ff0a00720c */ /* 0x000fca0003f05270 */
[----:B-1-3--:R-:W1:Y:S01]  /*c4c0*/  SHFL.BFLY PT, R7, R4, 0x2, 0x1f ;  /* 0x0c401f0004077f89 */ /* 0x00ae6200000e0000 */
[----:B----4-:R-:W-:-:S05]  /*c4d0*/  FADD.FTZ R2, R0, R3 ;  /* 0x0000000300027221 */ /* 0x010fca0000010000 */
[----:B------:R-:W3:Y:S01]  /*c4e0*/  SHFL.BFLY PT, R5, R2, 0x1, 0x1f ;  /* 0x0c201f0002057f89 */ /* 0x000ee200000e0000 */
[----:B-1----:R-:W-:Y:S01]  /*c4f0*/  FADD.FTZ R7, R7, R4 ;  /* 0x0000000407077221 */ /* 0x002fe20000010000 */
[----:B------:R-:W-:-:S04]  /*c500*/  IMAD.MOV.U32 R4, RZ, RZ, -0x800000 ;  /* 0xff800000ff047424 */ /* 0x000fc800078e00ff */
[----:B------:R-:W1:Y:S01]  /*c510*/  SHFL.BFLY PT, R0, R7, 0x1, 0x1f ;  /* 0x0c201f0007007f89 */ /* 0x000e6200000e0000 */
[----:B---3--:R-:W-:Y:S01]  /*c520*/  FADD.FTZ R6, R2, R5 ;  /* 0x0000000502067221 */ /* 0x008fe20000010000 */
[----:B------:R-:W-:Y:S02]  /*c530*/  IMAD.MOV.U32 R5, RZ, RZ, RZ ;  /* 0x000000ffff057224 */ /* 0x000fe400078e00ff */
[----:B------:R-:W-:Y:S02]  /*c540*/  IMAD.U32 R2, RZ, RZ, UR4 ;  /* 0x00000004ff027e24 */ /* 0x000fe4000f8e00ff */
[----:B------:R-:W-:-:S03]  /*c550*/  FSETP.NE.FTZ.AND P1, PT, R6, RZ, PT ;  /* 0x000000ff0600720b */ /* 0x000fc60003f35000 */
[----:B------:R-:W-:-:S04]  /*c560*/  LEA R2, R2, R9, 0x6 ;  /* 0x0000000902027211 */ /* 0x000fc800078e30ff */
[----:B------:R-:W-:-:S06]  /*c570*/  @!P0 LEA R2, R2, UR40, 0x2 ;  /* 0x0000002802028c11 */ /* 0x000fcc000f8e10ff */
[----:B------:R-:W3:Y:S01]  /*c580*/  @P1 MUFU.RCP R5, R6 ;  /* 0x0000000600051308 */ /* 0x000ee20000001000 */
[----:B-1----:R-:W-:Y:S01]  /*c590*/  FADD.FTZ R8, R7, R0 ;  /* 0x0000000007087221 */ /* 0x002fe20000010000 */
[----:B------:R-:W-:-:S04]  /*c5a0*/  IMAD.MOV.U32 R0, RZ, RZ, RZ ;  /* 0x000000ffff007224 */ /* 0x000fc800078e00ff */
[----:B------:R-:W-:Y:S02]  /*c5b0*/  FSETP.NE.FTZ.AND P2, PT, R8, RZ, PT ;  /* 0x000000ff0800720b */ /* 0x000fe40003f55000 */
[----:B------:R1:W4:Y:S01]  /*c5c0*/  @P1 MUFU.LG2 R3, R6 ;  /* 0x0000000600031308 */ /* 0x0003220000000c00 */
[----:B---3--:R-:W-:Y:S01]  /*c5d0*/  @!P0 STS [R2+0x28800], R5 ;  /* 0x0288000502008388 */ /* 0x008fe20000000800 */
[----:B-1----:R-:W-:Y:S02]  /*c5e0*/  IMAD.U32 R6, RZ, RZ, UR10 ;  /* 0x0000000aff067e24 */ /* 0x002fe4000f8e00ff */
[----:B------:R-:W-:-:S07]  /*c5f0*/  FMUL.FTZ R24, R24, R5 ;  /* 0x0000000518187220 */ /* 0x000fce0000410000 */
[----:B------:R-:W1:Y:S01]  /*c600*/  @P2 MUFU.RCP R0, R8 ;  /* 0x0000000800002308 */ /* 0x000e620000001000 */
[-C--:B------:R-:W-:Y:S01]  /*c610*/  FMUL.FTZ R25, R25, R5.reuse ;  /* 0x0000000519197220 */ /* 0x080fe20000410000 */
[----:B------:R-:W-:Y:S01]  /*c620*/  @P1 FMUL.FTZ R6, R6, 0.69314718246459960938 ;  /* 0x3f31721806061820 */ /* 0x000fe20000410000 */
[-C--:B------:R-:W-:Y:S01]  /*c630*/  FMUL.FTZ R28, R28, R5.reuse ;  /* 0x000000051c1c7220 */ /* 0x080fe20000410000 */
[-C--:B------:R-:W-:Y:S01]  /*c640*/  FMUL.FTZ R29, R29, R5.reuse ;  /* 0x000000051d1d7220 */ /* 0x080fe20000410000 */
[----:B----4-:R-:W-:Y:S01]  /*c650*/  @P1 FMUL.FTZ R3, R3, 0.69314718246459960938 ;  /* 0x3f31721803031820 */ /* 0x010fe20000410000 */
[-C--:B------:R-:W-:Y:S01]  /*c660*/  FMUL.FTZ R32, R32, R5.reuse ;  /* 0x0000000520207220 */ /* 0x080fe20000410000 */
[-C--:B------:R-:W-:Y:S01]  /*c670*/  FMUL.FTZ R33, R33, R5.reuse ;  /* 0x0000000521217220 */ /* 0x080fe20000410000 */
[----:B------:R3:W4:Y:S01]  /*c680*/  @P2 MUFU.LG2 R7, R8 ;  /* 0x0000000800072308 */ /* 0x0007220000000c00 */
        /* <DEDUP_REMOVED lines=8> */
[----:B-1----:R1:W-:Y:S01]  /*c710*/  @!P0 STS [R2+0x28820], R0 ;  /* 0x0288200002008388 */ /* 0x0023e20000000800 */
[----:B---3--:R-:W-:-:S02]  /*c720*/  IMAD.U32 R8, RZ, RZ, UR10 ;  /* 0x0000000aff087e24 */ /* 0x008fc4000f8e00ff */
[-C--:B------:R-:W-:Y:S01]  /*c730*/  FMUL.FTZ R52, R52, R5.reuse ;  /* 0x0000000534347220 */ /* 0x080fe20000410000 */
[-C--:B------:R-:W-:Y:S01]  /*c740*/  FMUL.FTZ R53, R53, R5.reuse ;  /* 0x0000000535357220 */ /* 0x080fe20000410000 */
[-C--:B------:R-:W-:Y:S01]  /*c750*/  FMUL.FTZ R56, R56, R5.reuse ;  /* 0x0000000538387220 */ /* 0x080fe20000410000 */
[----:B------:R-:W-:Y:S01]  /*c760*/  @P2 FMUL.FTZ R8, R8, 0.69314718246459960938 ;  /* 0x3f31721808082820 */ /* 0x000fe20000410000 */
[-C--:B------:R-:W-:Y:S01]  /*c770*/  FMUL.FTZ R57, R57, R5.reuse ;  /* 0x0000000539397220 */ /* 0x080fe20000410000 */
[-C--:B------:R-:W-:Y:S01]  /*c780*/  FMUL.FTZ R60, R60, R5.reuse ;  /* 0x000000053c3c7220 */ /* 0x080fe20000410000 */
[----:B----4-:R-:W-:Y:S01]  /*c790*/  @P2 FMUL.FTZ R7, R7, 0.69314718246459960938 ;  /* 0x3f31721807072820 */ /* 0x010fe20000410000 */
[-C--:B------:R-:W-:Y:S01]  /*c7a0*/  FMUL.FTZ R61, R61, R5.reuse ;  /* 0x000000053d3d7220 */ /* 0x080fe20000410000 */
[----:B-1----:R-:W-:Y:S02]  /*c7b0*/  IMAD.MOV.U32 R2, RZ, RZ, -0x800000 ;  /* 0xff800000ff027424 */ /* 0x002fe400078e00ff */
        /* <DEDUP_REMOVED lines=112> */
.L_x_1676:
[----:B------:R-:W-:Y:S05]  /*cec0*/  @P0 BRA `(.L_x_1772) ;  /* 0x0000002000e00947 */ /* 0x000fea0003800000 */
[----:B------:R-:W1:Y:S01]  /*ced0*/  S2R R0, SR_TID.X ;  /* 0x0000000000007919 */ /* 0x000e620000002100 */
[----:B------:R-:W3:Y:S01]  /*cee0*/  S2UR UR5, SR_CgaCtaId ;  /* 0x00000000000579c3 */ /* 0x000ee20000008800 */
[----:B------:R-:W-:Y:S01]  /*cef0*/  UMOV UR4, 0x400 ;  /* 0x0000040000047882 */ /* 0x000fe20000000000 */
[----:B------:R-:W-:-:S06]  /*cf00*/  IMAD.MOV R3, RZ, RZ, -R18 ;  /* 0x000000ffff037224 */ /* 0x000fcc00078e0a12 */
[----:B------:R-:W-:Y:S01]  /*cf10*/  BAR.SYNC.DEFER_BLOCKING 0x1, 0x100 ;  /* 0x0044000000007b1d */ /* 0x000fe20000010000 */
[----:B0-----:R-:W-:-:S07]  /*cf20*/  SHF.R.S32.HI R9, RZ, 0x1f, R18 ;  /* 0x0000001fff097819 */ /* 0x001fce0000011412 */
[----:B------:R-:W0:Y:S08]  /*cf30*/  S2UR UR6, SR_CTAID.Y ;  /* 0x00000000000679c3 */ /* 0x000e300000002600 */
[----:B------:R-:W0:Y:S01]  /*cf40*/  LDC R12, c[0x0][0xc50] ;  /* 0x00031400ff0c7b82 */ /* 0x000e220000000800 */
[----:B---3--:R-:W-:-:S07]  /*cf50*/  ULEA UR4, UR5, UR4, 0x18 ;  /* 0x0000000405047291 */ /* 0x008fce000f8ec03f */
[----:B------:R-:W3:Y:S01]  /*cf60*/  LDC R6, c[0x0][0xbe8] ;  /* 0x0002fa00ff067b82 */ /* 0x000ee20000000800 */
[----:B------:R-:W-:Y:S01]  /*cf70*/  UIADD3 UR4, UR4, 0x28c20, URZ ;  /* 0x00028c2004047890 */ /* 0x000fe2000fffe03f */
[----:B-1----:R-:W-:-:S03]  /*cf80*/  IADD3 R152, R0, -0x80, RZ ;  /* 0xffffff8000987810 */ /* 0x002fc60007ffe0ff */
[----:B------:R-:W-:Y:S01]  /*cf90*/  UPRMT UR4, URZ, 0x654, UR4 ;  /* 0x000006543f047896 */ /* 0x000fe20008000004 */
[----:B------:R-:W-:-:S04]  /*cfa0*/  SHF.R.S32.HI R153, RZ, 0x1f, R152 ;  /* 0x0000001fff997819 */ /* 0x000fc80000011498 */
[----:B------:R-:W-:Y:S01]  /*cfb0*/  LEA.HI R10, R153, R152, RZ, 0x7 ;  /* 0x00000098990a7211 */ /* 0x000fe200078f38ff */
[----:B0-----:R-:W-:-:S03]  /*cfc0*/  IMAD R3, R12, R3, UR6 ;  /* 0x000000060c037e24 */ /* 0x001fc6000f8e0203 */
[----:B------:R-:W-:Y:S01]  /*cfd0*/  SYNCS.ARRIVE.TRANS64.RED.A1T0 RZ, [UR4], RZ ;  /* 0x000000ffffff79a7 */ /* 0x000fe20008100404 */
[----:B------:R-:W-:Y:S02]  /*cfe0*/  SHF.R.S32.HI R8, RZ, 0x7, R10 ;  /* 0x00000007ff087819 */ /* 0x000fe4000001140a */
[----:B------:R-:W-:-:S03]  /*cff0*/  LOP3.LUT R5, R10, 0xffffff80, RZ, 0xc0, !PT ;  /* 0xffffff800a057812 */ /* 0x000fc600078ec0ff */
[----:B------:R-:W0:Y:S02]  /*d000*/  SHFL.IDX PT, R7, R8, RZ, 0x1f ;  /* 0x00001fff08077589 */ /* 0x000e2400000e0000 */
[----:B------:R-:W-:Y:S01]  /*d010*/  IMAD.IADD R0, R152, 0x1, -R5 ;  /* 0x0000000198007824 */ /* 0x000fe200078e0a05 */
[----:B------:R-:W-:-:S04]  /*d020*/  SHF.R.S32.HI R5, RZ, 0x1f, R3 ;  /* 0x0000001fff057819 */ /* 0x000fc80000011403 */
[----:B------:R-:W-:Y:S02]  /*d030*/  SHF.R.S32.HI R157, RZ, 0x1f, R0 ;  /* 0x0000001fff9d7819 */ /* 0x000fe40000011400 */
[----:B0-----:R-:W-:Y:S02]  /*d040*/  ISETP.NE.AND P0, PT, R7, RZ, PT ;  /* 0x000000ff0700720c */ /* 0x001fe40003f05270 */
[----:B------:R-:W-:-:S11]  /*d050*/  LEA.HI R7, R157, R0, RZ, 0x2 ;  /* 0x000000009d077211 */ /* 0x000fd600078f10ff */
[----:B---3--:R-:W-:Y:S05]  /*d060*/  @P0 BRA `(.L_x_1773) ;  /* 0x0000000400380947 */ /* 0x008fea0003800000 */
[----:B------:R-:W0:Y:S01]  /*d070*/  LDC R19, c[0x0][0xbe8] ;  /* 0x0002fa00ff137b82 */ /* 0x000e220000000800 */
[----:B------:R-:W-:Y:S01]  /*d080*/  LOP3.LUT R11, R10, 0xffffff80, RZ, 0xc0, !PT ;  /* 0xffffff800a0b7812 */ /* 0x000fe200078ec0ff */
[----:B------:R-:W1:Y:S01]  /*d090*/  S2R R155, SR_CTAID.X ;  /* 0x00000000009b7919 */ /* 0x000e620000002500 */
[----:B------:R-:W-:Y:S01]  /*d0a0*/  LEA.HI R12, R153, R152, RZ, 0x2 ;  /* 0x00000098990c7211 */ /* 0x000fe200078f10ff */
[----:B------:R-:W-:Y:S02]  /*d0b0*/  ULDC.64 UR4, c[0x0][0xbd0] ;  /* 0x0002f40000047ab9 */ /* 0x000fe40000000a00 */
[----:B------:R-:W-:Y:S01]  /*d0c0*/  IMAD.IADD R16, R152, 0x1, -R11 ;  /* 0x0000000198107824 */ /* 0x000fe200078e0a0b */
[----:B------:R-:W-:Y:S01]  /*d0d0*/  LOP3.LUT R15, R12, 0xfffffffc, RZ, 0xc0, !PT ;  /* 0xfffffffc0c0f7812 */ /* 0x000fe200078ec0ff */
[----:B------:R-:W3:Y:S03]  /*d0e0*/  S2UR UR6, SR_CTAID.Z ;  /* 0x00000000000679c3 */ /* 0x000ee60000002700 */
[----:B------:R-:W-:Y:S01]  /*d0f0*/  SHF.R.S32.HI R11, RZ, 0x1f, R16 ;  /* 0x0000001fff0b7819 */ /* 0x000fe20000011410 */
[----:B------:R-:W-:-:S03]  /*d100*/  IMAD.IADD R15, R152, 0x1, -R15 ;  /* 0x00000001980f7824 */ /* 0x000fc600078e0a0f */
[-C--:B------:R-:W-:Y:S01]  /*d110*/  LEA.HI R20, R11, R16.reuse, RZ, 0x2 ;  /* 0x000000100b147211 */ /* 0x080fe200078f10ff */
[----:B------:R-:W2:Y:S01]  /*d120*/  LDC.64 R22, c[0x0][0xbd8] ;  /* 0x0002f600ff167b82 */ /* 0x000ea20000000a00 */
[----:B------:R-:W-:Y:S02]  /*d130*/  LEA.HI R12, R15, R15, RZ, 0x1 ;  /* 0x0000000f0f0c7211 */ /* 0x000fe400078f08ff */
[--C-:B------:R-:W-:Y:S02]  /*d140*/  SHF.R.S32.HI R10, RZ, 0x2, R20.reuse ;  /* 0x00000002ff0a7819 */ /* 0x100fe40000011414 */
[----:B------:R-:W-:Y:S02]  /*d150*/  SHF.R.S32.HI R13, RZ, 0x1f, R20 ;  /* 0x0000001fff0d7819 */ /* 0x000fe40000011414 */
[----:B------:R-:W-:Y:S02]  /*d160*/  LEA.HI R11, R11, R16, RZ, 0x5 ;  /* 0x000000100b0b7211 */ /* 0x000fe400078f28ff */
[----:B0-----:R-:W-:-:S02]  /*d170*/  ISETP.NE.AND P0, PT, R19, 0x1, PT ;  /* 0x000000011300780c */ /* 0x001fc40003f05270 */
[----:B------:R-:W-:Y:S02]  /*d180*/  LEA.HI R13, R13, R10, RZ, 0x3 ;  /* 0x0000000a0d0d7211 */ /* 0x000fe400078f18ff */
[----:B------:R-:W-:Y:S02]  /*d190*/  LOP3.LUT R12, R12, 0x1ffffffe, RZ, 0xc0, !PT ;  /* 0x1ffffffe0c0c7812 */ /* 0x000fe400078ec0ff */
[----:B------:R-:W-:Y:S02]  /*d1a0*/  LOP3.LUT R13, R13, 0xfffffff8, RZ, 0xc0, !PT ;  /* 0xfffffff80d0d7812 */ /* 0x000fe400078ec0ff */
[----:B------:R-:W-:Y:S01]  /*d1b0*/  SHF.R.S32.HI R11, RZ, 0x5, R11 ;  /* 0x00000005ff0b7819 */ /* 0x000fe2000001140b */
[----:B------:R-:W-:Y:S01]  /*d1c0*/  IMAD.IADD R15, R15, 0x1, -R12 ;  /* 0x000000010f0f7824 */ /* 0x000fe200078e0a0c */
[----:B------:R-:W-:Y:S01]  /*d1d0*/  IADD3 R10, R10, -R13, RZ ;  /* 0x8000000d0a0a7210 */ /* 0x000fe20007ffe0ff */
[----:B------:R-:W-:Y:S02]  /*d1e0*/  IMAD R13, R9, UR4, RZ ;  /* 0x00000004090d7c24 */ /* 0x000fe4000f8e02ff */
[----:B------:R-:W0:Y:S02]  /*d1f0*/  @P0 LDC R17, c[0x0][0xbec] ;  /* 0x0002fb00ff110b82 */ /* 0x000e240000000800 */
[----:B------:R-:W-:-:S02]  /*d200*/  IMAD R154, R11, 0x10, R10 ;  /* 0x000000100b9a7824 */ /* 0x000fc400078e020a */
[----:B------:R-:W-:Y:S01]  /*d210*/  IMAD.WIDE.U32 R10, R18, UR4, RZ ;  /* 0x00000004120a7c25 */ /* 0x000fe2000f8e00ff */
[----:B---3--:R-:W-:-:S03]  /*d220*/  USHF.R.S32.HI UR4, URZ, 0x1f, UR6 ;  /* 0x0000001f3f047899 */ /* 0x008fc60008011406 */
[----:B------:R-:W3:Y:S01]  /*d230*/  @P0 LDC R21, c[0x0][0xbf0] ;  /* 0x0002fc00ff150b82 */ /* 0x000ee20000000800 */
[----:B------:R-:W-:Y:S02]  /*d240*/  IMAD R12, R15, 0x8, R154 ;  /* 0x000000080f0c7824 */ /* 0x000fe400078e029a */
[----:B--2---:R-:W-:Y:S02]  /*d250*/  IMAD R14, R22, UR4, RZ ;  /* 0x00000004160e7c24 */ /* 0x004fe4000f8e02ff */
[----:B------:R-:W-:Y:S01]  /*d260*/  IMAD R13, R18, UR5, R13 ;  /* 0x00000005120d7c24 */ /* 0x000fe2000f8e020d */
[----:B-1----:R-:W-:Y:S01]  /*d270*/  LEA R12, R155, R12, 0x6 ;  /* 0x0000000c9b0c7211 */ /* 0x002fe200078e30ff */
[----:B------:R-:W-:Y:S01]  /*d280*/  IMAD R15, R23, UR6, R14 ;  /* 0x00000006170f7c24 */ /* 0x000fe2000f8e020e */
[----:B------:R-:W-:Y:S01]  /*d290*/  ULDC.64 UR4, c[0x0][0xbe0] ;  /* 0x0002f80000047ab9 */ /* 0x000fe20000000a00 */
[----:B------:R-:W-:Y:S02]  /*d2a0*/  IMAD.IADD R11, R11, 0x1, R13 ;  /* 0x000000010b0b7824 */ /* 0x000fe400078e020d */
[----:B------:R-:W-:-:S02]  /*d2b0*/  IMAD.MOV.U32 R13, RZ, RZ, R12 ;  /* 0x000000ffff0d7224 */ /* 0x000fc400078e000c */
[----:B------:R-:W-:-:S04]  /*d2c0*/  IMAD.WIDE.U32 R10, R22, UR6, R10 ;  /* 0x00000006160a7c25 */ /* 0x000fc8000f8e000a */
[----:B0-----:R-:W-:-:S04]  /*d2d0*/  @P0 IMAD.HI.U32 R14, R12, R17, RZ ;  /* 0x000000110c0e0227 */ /* 0x001fc800078e00ff */
[----:B------:R-:W-:Y:S01]  /*d2e0*/  IMAD.IADD R11, R11, 0x1, R15 ;  /* 0x000000010b0b7824 */ /* 0x000fe200078e020f */
[----:B---3--:R-:W-:Y:S01]  /*d2f0*/  @P0 SHF.R.U32.HI R13, RZ, R21, R14 ;  /* 0x00000015ff0d0219 */ /* 0x008fe2000001160e */
[----:B------:R-:W-:Y:S02]  /*d300*/  IMAD R14, R5, UR4, RZ ;  /* 0x00000004050e7c24 */ /* 0x000fe4000f8e02ff */
[----:B------:R-:W-:Y:S01]  /*d310*/  IMAD.WIDE.U32 R10, R3, UR4, R10 ;  /* 0x00000004030a7c25 */ /* 0x000fe2000f8e000a */
[----:B------:R-:W-:-:S03]  /*d320*/  SHF.R.S32.HI R17, RZ, 0x1f, R13 ;  /* 0x0000001fff117819 */ /* 0x000fc6000001140d */
[----:B------:R-:W-:Y:S01]  /*d330*/  IMAD.MOV R15, RZ, RZ, -R13 ;  /* 0x000000ffff0f7224 */ /* 0x000fe200078e0a0d */
[----:B------:R-:W-:Y:S01]  /*d340*/  IADD3 R10, P0, R13, R10, RZ ;  /* 0x0000000a0d0a7210 */ /* 0x000fe20007f1e0ff */
[----:B------:R-:W-:Y:S01]  /*d350*/  IMAD R14, R3, UR5, R14 ;  /* 0x00000005030e7c24 */ /* 0x000fe2000f8e020e */
[----:B------:R-:W-:Y:S01]  /*d360*/  ULDC.64 UR4, c[0x0][0xbc8] ;  /* 0x0002f20000047ab9 */ /* 0x000fe20000000a00 */
[----:B------:R-:W-:Y:S01]  /*d370*/  IMAD R15, R19, R15, R12 ;  /* 0x0000000f130f7224 */ /* 0x000fe200078e020c */
[----:B------:R-:W-:Y:S02]  /*d380*/  LOP3.LUT R13, R20, 0x7ffffffc, RZ, 0xc0, !PT ;  /* 0x7ffffffc140d7812 */ /* 0x000fe400078ec0ff */
[----:B------:R-:W-:Y:S01]  /*d390*/  IADD3.X R11, R17, R11, R14, P0, !PT ;  /* 0x0000000b110b7210 */ /* 0x000fe200007fe40e */
[----:B------:R-:W-:Y:S01]  /*d3a0*/  IMAD R14, R155, 0x40, R154 ;  /* 0x000000409b0e7824 */ /* 0x000fe200078e029a */
[----:B------:R-:W-:Y:S01]  /*d3b0*/  SHF.R.S32.HI R12, RZ, 0x1f, R15 ;  /* 0x0000001fff0c7819 */ /* 0x000fe2000001140f */
[----:B------:R-:W-:-:S04]  /*d3c0*/  IMAD.WIDE.U32 R10, R15, UR4, R10 ;  /* 0x000000040f0a7c25 */ /* 0x000fc8000f8e000a */
[----:B------:R-:W-:-:S04]  /*d3d0*/  IMAD R12, R12, UR4, RZ ;  /* 0x000000040c0c7c24 */ /* 0x000fc8000f8e02ff */
[----:B------:R-:W-:Y:S01]  /*d3e0*/  IMAD R15, R15, UR5, R12 ;  /* 0x000000050f0f7c24 */ /* 0x000fe2000f8e020c */
[-C--:B------:R-:W-:Y:S01]  /*d3f0*/  LEA.HI R12, R8, R8.reuse, RZ, 0x1 ;  /* 0x00000008080c7211 */ /* 0x080fe200078f08ff */
[----:B------:R-:W-:Y:S02]  /*d400*/  ULDC.64 UR4, c[0x0][0xba8] ;  /* 0x0002ea0000047ab9 */ /* 0x000fe40000000a00 */
[----:B------:R-:W-:Y:S01]  /*d410*/  IMAD.IADD R11, R11, 0x1, R15 ;  /* 0x000000010b0b7824 */ /* 0x000fe200078e020f */
[----:B------:R-:W-:Y:S01]  /*d420*/  LEA R17, P0, R10, UR4, 0x2 ;  /* 0x000000040a117c11 */ /* 0x000fe2000f8010ff */
[----:B------:R-:W-:Y:S01]  /*d430*/  ULDC UR4, c[0x0][0xa88] ;  /* 0x0002a20000047ab9 */ /* 0x000fe20000000800 */
[----:B------:R-:W-:Y:S02]  /*d440*/  LOP3.LUT R15, R12, 0xfffffe, RZ, 0xc0, !PT ;  /* 0x00fffffe0c0f7812 */ /* 0x000fe400078ec0ff */
[----:B------:R-:W-:Y:S01]  /*d450*/  LEA.HI.X R20, R10, UR5, R11, 0x2, P0 ;  /* 0x000000050a147c11 */ /* 0x000fe200080f140b */
[----:B------:R-:W-:Y:S01]  /*d460*/  SHFL.IDX PT, R12, R17, 0x1, 0x1c1f ;  /* 0x003c1f00110c7f89 */ /* 0x000fe200000e0000 */
[----:B------:R-:W-:Y:S01]  /*d470*/  IADD3 R21, -R15, R8, RZ ;  /* 0x000000080f157210 */ /* 0x000fe20007ffe1ff */
[----:B------:R-:W-:-:S02]  /*d480*/  IMAD.IADD R15, R16, 0x1, -R13 ;  /* 0x00000001100f7824 */ /* 0x000fc400078e0a0d */
[----:B------:R-:W-:Y:S02]  /*d490*/  SHFL.IDX PT, R10, R17, RZ, 0x1c1f ;  /* 0x001c1fff110a7589 */ /* 0x000fe400000e0000 */
[----:B------:R-:W-:Y:S02]  /*d4a0*/  IMAD.U32 R16, R21, -0x100, RZ ;  /* 0xffffff0015107824 */ /* 0x000fe400078e00ff */
[----:B------:R-:W0:Y:S01]  /*d4b0*/  SHFL.IDX PT, R11, R20, RZ, 0x1c1f ;  /* 0x001c1fff140b7589 */ /* 0x000e2200000e0000 */
[----:B------:R-:W-:Y:S02]  /*d4c0*/  IMAD.SHL.U32 R21, R15, 0x2, RZ ;  /* 0x000000020f157824 */ /* 0x000fe400078e00ff */
[----:B------:R-:W-:Y:S01]  /*d4d0*/  IMAD R15, R19, UR4, RZ ;  /* 0x00000004130f7c24 */ /* 0x000fe2000f8e02ff */
[----:B------:R-:W1:Y:S02]  /*d4e0*/  SHFL.IDX PT, R13, R20, 0x1, 0x1c1f ;  /* 0x003c1f00140d7f89 */ /* 0x000e6400000e0000 */
[----:B------:R-:W-:-:S02]  /*d4f0*/  ISETP.NE.AND P0, PT, R21, R16, PT ;  /* 0x000000101500720c */ /* 0x000fc40003f05270 */
[C---:B------:R-:W-:Y:S02]  /*d500*/  IADD3 R16, R14.reuse, 0x8, RZ ;  /* 0x000000080e107810 */ /* 0x040fe40007ffe0ff */
[-C--:B------:R-:W-:Y:S02]  /*d510*/  ISETP.GE.OR P1, PT, R14, R15.reuse, P0 ;  /* 0x0000000f0e00720c */ /* 0x080fe40000726670 */
[----:B------:R-:W-:-:S11]  /*d520*/  ISETP.GE.OR P0, PT, R16, R15, P0 ;  /* 0x0000000f1000720c */ /* 0x000fd60000706670 */
[----:B0-----:R0:W-:Y:S04]  /*d530*/  @!P1 ST.E desc[UR36][R10.64], R4 ;  /* 0x000000040a009985 */ /* 0x0011e8000c101924 */
[----:B-1----:R0:W-:Y:S02]  /*d540*/  @!P0 ST.E desc[UR36][R12.64], R2 ;  /* 0x000000020c008985 */ /* 0x0021e4000c101924 */
.L_x_1773:
[----:B------:R-:W-:Y:S01]  /*d550*/  ISETP.NE.AND P0, PT, R6, 0x1, PT ;  /* 0x000000010600780c */ /* 0x000fe20003f05270 */
[----:B--2---:R-:W1:Y:S01]  /*d560*/  S2R R14, SR_CTAID.X ;  /* 0x00000000000e7919 */ /* 0x004e620000002500 */
[--C-:B0-----:R-:W-:Y:S01]  /*d570*/  SHF.R.S32.HI R2, RZ, 0x2, R7.reuse ;  /* 0x00000002ff027819 */ /* 0x101fe20000011407 */
[----:B------:R-:W0:Y:S01]  /*d580*/  S2UR UR6, SR_CTAID.Z ;  /* 0x00000000000679c3 */ /* 0x000e220000002700 */
[----:B------:R-:W-:Y:S01]  /*d590*/  SHF.R.S32.HI R11, RZ, 0x1f, R7 ;  /* 0x0000001fff0b7819 */ /* 0x000fe20000011407 */
[----:B------:R-:W-:Y:S01]  /*d5a0*/  ULDC.64 UR4, c[0x0][0xb38] ;  /* 0x0002ce0000047ab9 */ /* 0x000fe20000000a00 */
[----:B------:R-:W-:Y:S01]  /*d5b0*/  LEA.HI R153, R153, R152, RZ, 0x2 ;  /* 0x0000009899997211 */ /* 0x000fe200078f10ff */
[----:B------:R-:W-:Y:S01]  /*d5c0*/  IMAD R9, R9, UR4, RZ ;  /* 0x0000000409097c24 */ /* 0x000fe2000f8e02ff */
[----:B------:R-:W-:Y:S01]  /*d5d0*/  LEA.HI R11, R11, R2, RZ, 0x3 ;  /* 0x000000020b0b7211 */ /* 0x000fe200078f18ff */
[----:B------:R-:W-:Y:S01]  /*d5e0*/  BSSY B0, `(.L_x_1774) ;  /* 0x00000ff000007945 */ /* 0x000fe20003800000 */
[----:B------:R-:W-:Y:S01]  /*d5f0*/  LOP3.LUT R153, R153, 0xfffffffc, RZ, 0xc0, !PT ;  /* 0xfffffffc99997812 */ /* 0x000fe200078ec0ff */
[----:B------:R-:W2:Y:S01]  /*d600*/  LDC.64 R12, c[0x0][0xb40] ;  /* 0x0002d000ff0c7b82 */ /* 0x000ea20000000a00 */
[----:B------:R-:W-:Y:S01]  /*d610*/  LOP3.LUT R11, R11, 0xfffffff8, RZ, 0xc0, !PT ;  /* 0xfffffff80b0b7812 */ /* 0x000fe200078ec0ff */
[----:B------:R-:W-:Y:S01]  /*d620*/  IMAD R9, R18, UR5, R9 ;  /* 0x0000000512097c24 */ /* 0x000fe2000f8e0209 */
[----:B------:R-:W-:Y:S01]  /*d630*/  LEA.HI R157, R157, R0, RZ, 0x5 ;  /* 0x000000009d9d7211 */ /* 0x000fe200078f28ff */
[----:B------:R-:W-:-:S02]  /*d640*/  IMAD.IADD R153, R152, 0x1, -R153 ;  /* 0x0000000198997824 */ /* 0x000fc400078e0a99 */
[----:B------:R-:W-:Y:S01]  /*d650*/  IMAD.IADD R4, R2, 0x1, -R11 ;  /* 0x0000000102047824 */ /* 0x000fe200078e0a0b */
[----:B------:R-:W-:Y:S01]  /*d660*/  SHF.R.S32.HI R157, RZ, 0x5, R157 ;  /* 0x00000005ff9d7819 */ /* 0x000fe2000001149d */
[----:B------:R-:W3:Y:S01]  /*d670*/  @P0 LDC R16, c[0x0][0xbec] ;  /* 0x0002fb00ff100b82 */ /* 0x000ee20000000800 */
[----:B------:R-:W-:Y:S01]  /*d680*/  LEA.HI R2, R153, R153, RZ, 0x1 ;  /* 0x0000009999027211 */ /* 0x000fe200078f08ff */
[----:B------:R-:W-:-:S03]  /*d690*/  IMAD.WIDE.U32 R18, R18, UR4, RZ ;  /* 0x0000000412127c25 */ /* 0x000fc6000f8e00ff */
[----:B------:R-:W-:Y:S01]  /*d6a0*/  LOP3.LUT R2, R2, 0x1ffffffe, RZ, 0xc0, !PT ;  /* 0x1ffffffe02027812 */ /* 0x000fe200078ec0ff */
[----:B------:R-:W-:Y:S02]  /*d6b0*/  IMAD R157, R157, 0x10, R4 ;  /* 0x000000109d9d7824 */ /* 0x000fe400078e0204 */
[----:B------:R-:W4:Y:S01]  /*d6c0*/  @P0 LDC R17, c[0x0][0xbf0] ;  /* 0x0002fc00ff110b82 */ /* 0x000f220000000800 */
[----:B0-----:R-:W-:Y:S01]  /*d6d0*/  USHF.R.S32.HI UR4, URZ, 0x1f, UR6 ;  /* 0x0000001f3f047899 */ /* 0x001fe20008011406 */
[----:B------:R-:W-:Y:S02]  /*d6e0*/  IMAD.IADD R2, R153, 0x1, -R2 ;  /* 0x0000000199027824 */ /* 0x000fe400078e0a02 */
[----:B------:R-:W-:-:S03]  /*d6f0*/  IMAD.IADD R19, R19, 0x1, R9 ;  /* 0x0000000113137824 */ /* 0x000fc600078e0209 */
[----:B------:R-:W-:Y:S01]  /*d700*/  LEA R11, R2, R157, 0x3 ;  /* 0x0000009d020b7211 */ /* 0x000fe200078e18ff */
[----:B--2---:R-:W-:Y:S01]  /*d710*/  IMAD R2, R12, UR4, RZ ;  /* 0x000000040c027c24 */ /* 0x004fe2000f8e02ff */
[----:B------:R-:W-:-:S03]  /*d720*/  ULDC.64 UR4, c[0x0][0xb48] ;  /* 0x0002d20000047ab9 */ /* 0x000fc60000000a00 */
[----:B-1----:R-:W-:Y:S02]  /*d730*/  IMAD R15, R14, 0x40, R11 ;  /* 0x000000400e0f7824 */ /* 0x002fe400078e020b */
[----:B------:R-:W-:Y:S02]  /*d740*/  IMAD R13, R13, UR6, R2 ;  /* 0x000000060d0d7c24 */ /* 0x000fe4000f8e0202 */
[----:B---3--:R-:W-:-:S04]  /*d750*/  @P0 IMAD.HI.U32 R16, R15, R16, RZ ;  /* 0x000000100f100227 */ /* 0x008fc800078e00ff */
[----:B------:R-:W-:-:S04]  /*d760*/  IMAD.WIDE.U32 R10, R12, UR6, R18 ;  /* 0x000000060c0a7c25 */ /* 0x000fc8000f8e0012 */
[----:B------:R-:W-:Y:S01]  /*d770*/  IMAD.MOV.U32 R9, RZ, RZ, R15 ;  /* 0x000000ffff097224 */ /* 0x000fe200078e000f */
[----:B----4-:R-:W-:Y:S01]  /*d780*/  @P0 SHF.R.U32.HI R9, RZ, R17, R16 ;  /* 0x00000011ff090219 */ /* 0x010fe20000011610 */
[----:B------:R-:W-:Y:S02]  /*d790*/  IMAD R2, R5, UR4, RZ ;  /* 0x0000000405027c24 */ /* 0x000fe4000f8e02ff */
[----:B------:R-:W-:Y:S01]  /*d7a0*/  IMAD.IADD R11, R11, 0x1, R13 ;  /* 0x000000010b0b7824 */ /* 0x000fe200078e020d */
[----:B------:R-:W-:Y:S01]  /*d7b0*/  IADD3 R5, -R9, RZ, RZ ;  /* 0x000000ff09057210 */ /* 0x000fe20007ffe1ff */
[C---:B------:R-:W-:Y:S01]  /*d7c0*/  IMAD R13, R3.reuse, UR5, R2 ;  /* 0x00000005030d7c24 */ /* 0x040fe2000f8e0202 */
[----:B------:R-:W-:Y:S01]  /*d7d0*/  SHF.R.S32.HI R4, RZ, 0x1f, R9 ;  /* 0x0000001fff047819 */ /* 0x000fe20000011409 */
[----:B------:R-:W-:Y:S01]  /*d7e0*/  IMAD.WIDE.U32 R2, R3, UR4, R10 ;  /* 0x0000000403027c25 */ /* 0x000fe2000f8e000a */
[----:B------:R-:W-:-:S03]  /*d7f0*/  ULDC.64 UR4, c[0x0][0xb30] ;  /* 0x0002cc0000047ab9 */ /* 0x000fc60000000a00 */
        /* <DEDUP_REMOVED lines=13> */
[-C--:B------:R-:W-:Y:S02]  /*d8d0*/  LEA.HI R9, R8, R8.reuse, RZ, 0x1 ;  /* 0x0000000808097211 */ /* 0x080fe400078f08ff */
[----:B------:R-:W-:Y:S01]  /*d8e0*/  LEA R4, P0, R2, UR4, 0x2 ;  /* 0x0000000402047c11 */ /* 0x000fe2000f8010ff */
[----:B------:R-:W-:Y:S01]  /*d8f0*/  ULDC UR4, c[0x0][0xa88] ;  /* 0x0002a20000047ab9 */ /* 0x000fe20000000800 */
[----:B------:R-:W-:Y:S01]  /*d900*/  LOP3.LUT R11, R9, 0xfffffe, RZ, 0xc0, !PT ;  /* 0x00fffffe090b7812 */ /* 0x000fe200078ec0ff */
[----:B------:R-:W-:Y:S01]  /*d910*/  IMAD R6, R6, UR4, RZ ;  /* 0x0000000406067c24 */ /* 0x000fe2000f8e02ff */
[----:B------:R-:W-:Y:S01]  /*d920*/  LOP3.LUT R9, R7, 0x7ffffffc, RZ, 0xc0, !PT ;  /* 0x7ffffffc07097812 */ /* 0x000fe200078ec0ff */
[----:B------:R-:W-:Y:S01]  /*d930*/  IMAD R7, R14, 0x40, R157 ;  /* 0x000000400e077824 */ /* 0x000fe200078e029d */
[----:B------:R-:W-:Y:S02]  /*d940*/  LEA.HI.X R5, R2, UR5, R5, 0x2, P0 ;  /* 0x0000000502057c11 */ /* 0x000fe400080f1405 */
[----:B------:R-:W-:Y:S01]  /*d950*/  IADD3 R11, -R11, R8, RZ ;  /* 0x000000080b0b7210 */ /* 0x000fe20007ffe1ff */
[----:B------:R-:W-:Y:S01]  /*d960*/  IMAD.IADD R0, R0, 0x1, -R9 ;  /* 0x0000000100007824 */ /* 0x000fe200078e0a09 */
[----:B------:R-:W-:Y:S01]  /*d970*/  ISETP.GE.AND P0, PT, R7, R6, PT ;  /* 0x000000060700720c */ /* 0x000fe20003f06270 */
[----:B------:R0:W1:Y:S02]  /*d980*/  SHFL.IDX PT, R2, R4, RZ, 0x1c1f ;  /* 0x001c1fff04027589 */ /* 0x00006400000e0000 */
[----:B------:R-:W-:-:S02]  /*d990*/  IMAD R0, R11, 0x80, R0 ;  /* 0x000000800b007824 */ /* 0x000fc400078e0200 */
[----:B------:R0:W2:Y:S02]  /*d9a0*/  SHFL.IDX PT, R3, R5, RZ, 0x1c1f ;  /* 0x001c1fff05037589 */ /* 0x0000a400000e0000 */
[----:B------:R-:W-:-:S06]  /*d9b0*/  IMAD.SHL.U32 R0, R0, 0x2, RZ ;  /* 0x0000000200007824 */ /* 0x000fcc00078e00ff */
[----:B0-----:R-:W-:Y:S05]  /*d9c0*/  @P0 BRA `(.L_x_1775) ;  /* 0x0000000c00000947 */ /* 0x001fea0003800000 */
[C---:B------:R-:W-:Y:S01]  /*d9d0*/  VIADD R9, R0.reuse, 0x8 ;  /* 0x0000000800097836 */ /* 0x040fe20000000000 */
[----:B------:R-:W-:Y:S01]  /*d9e0*/  ULDC UR4, c[0x0][0xac8] ;  /* 0x0002b20000047ab9 */ /* 0x000fe20000000800 */
[C---:B------:R-:W-:Y:S01]  /*d9f0*/  IADD3 R11, R0.reuse, 0x10, RZ ;  /* 0x00000010000b7810 */ /* 0x040fe20007ffe0ff */
        /* <DEDUP_REMOVED lines=36> */
[----:B------:R-:W-:Y:S02]  /*dc40*/  ISETP.GE.AND P5, PT, R21, UR4, PT ;  /* 0x0000000415007c0c */ /* 0x000fe4000bfa6270 */
[----:B------:R-:W-:Y:S02]  /*dc50*/  @!P1 LEA.HI R17, R17, R17, RZ, 0x1 ;  /* 0x0000001111119211 */ /* 0x000fe400078f08ff */
[----:B0-----:R-:W-:Y:S02]  /*dc60*/  @!P0 LOP3.LUT R9, R16, 0xfffffffe, RZ, 0xc0, !PT ;  /* 0xfffffffe10098812 */ /* 0x001fe400078ec0ff */
        /* <DEDUP_REMOVED lines=16> */
[----:B------:R-:W-:Y:S02]  /*dd70*/  @!P6 LOP3.LUT R17, R22, 0xfffffffe, RZ, 0xc0, !PT ;  /* 0xfffffffe1611e812 */ /* 0x000fe400078ec0ff */
[----:B------:R-:W-:Y:S01]  /*dd80*/  IADD3 R24, R0, 0x60, RZ ;  /* 0x0000006000187810 */ /* 0x000fe20007ffe0ff */
[--C-:B0-----:R-:W-:Y:S01]  /*dd90*/  @!P2 IMAD.WIDE R8, R13, 0x4, R2.reuse ;  /* 0x000000040d08a825 */ /* 0x101fe200078e0202 */
[----:B------:R-:W-:Y:S02]  /*dda0*/  ISETP.GE.AND P1, PT, R23, UR4, PT ;  /* 0x0000000417007c0c */ /* 0x000fe4000bf26270 */
[----:B------:R-:W-:Y:S01]  /*ddb0*/  ISETP.GE.AND P0, PT, R24, UR4, PT ;  /* 0x0000000418007c0c */ /* 0x000fe2000bf06270 */
[--C-:B-1----:R-:W-:Y:S01]  /*ddc0*/  @!P3 IMAD.WIDE R10, R19, 0x4, R2.reuse ;  /* 0x00000004130ab825 */ /* 0x102fe200078e0202 */
[----:B------:R0:W-:Y:S01]  /*ddd0*/  @!P2 ST.E.64 desc[UR36][R8.64], R48 ;  /* 0x000000300800a985 */ /* 0x0001e2000c101b24 */
[----:B------:R-:W-:Y:S02]  /*dde0*/  IADD3 R22, R0, 0x88, RZ ;  /* 0x0000008800167810 */ /* 0x000fe40007ffe0ff */
[----:B------:R-:W-:Y:S01]  /*ddf0*/  @!P4 IMAD.WIDE R12, R15, 0x4, R2 ;  /* 0x000000040f0cc825 */ /* 0x000fe200078e0202 */
[----:B------:R1:W-:Y:S01]  /*de00*/  @!P3 ST.E.64 desc[UR36][R10.64], R52 ;  /* 0x000000340a00b985 */ /* 0x0003e2000c101b24 */
[----:B------:R-:W-:-:S02]  /*de10*/  ISETP.GE.AND P2, PT, R18, UR4, PT ;  /* 0x0000000412007c0c */ /* 0x000fc4000bf46270 */
        /* <DEDUP_REMOVED lines=29> */
[----:B---3--:R-:W-:-:S02]  /*dff0*/  @!P5 LOP3.LUT R15, R20, 0xfffffffe, RZ, 0xc0, !PT ;  /* 0xfffffffe140fd812 */ /* 0x008fc400078ec0ff */
[----:B------:R-:W-:Y:S02]  /*e000*/  @!P4 LOP3.LUT R21, R21, 0xfffffffe, RZ, 0xc0, !PT ;  /* 0xfffffffe1515c812 */ /* 0x000fe400078ec0ff */
[----:B----4-:R-:W-:Y:S01]  /*e010*/  @!P3 LOP3.LUT R17, R22, 0xfffffffe, RZ, 0xc0, !PT ;  /* 0xfffffffe1611b812 */ /* 0x010fe200078ec0ff */
[----:B------:R-:W-:Y:S01]  /*e020*/  VIADD R22, R0, 0xc0 ;  /* 0x000000c000167836 */ /* 0x000fe20000000000 */
[----:B------:R-:W-:Y:S01]  /*e030*/  ISETP.GE.AND P0, PT, R23, UR4, PT ;  /* 0x0000000417007c0c */ /* 0x000fe2000bf06270 */
[--C-:B0-----:R-:W-:Y:S01]  /*e040*/  @!P2 IMAD.WIDE R8, R13, 0x4, R2.reuse ;  /* 0x000000040d08a825 */ /* 0x101fe200078e0202 */
[----:B------:R-:W-:Y:S02]  /*e050*/  ISETP.GE.AND P1, PT, R24, UR4, PT ;  /* 0x0000000418007c0c */ /* 0x000fe4000bf26270 */
[----:B------:R-:W-:Y:S01]  /*e060*/  IADD3 R20, R0, 0xb0, RZ ;  /* 0x000000b000147810 */ /* 0x000fe20007ffe0ff */
[----:B-1----:R-:W-:Y:S01]  /*e070*/  @!P6 IMAD.WIDE R10, R19, 0x4, R2 ;  /* 0x00000004130ae825 */ /* 0x002fe200078e0202 */
[----:B------:R0:W-:Y:S01]  /*e080*/  @!P2 ST.E.64 desc[UR36][R8.64], R76 ;  /* 0x0000004c0800a985 */ /* 0x0001e2000c101b24 */
[----:B------:R-:W-:-:S02]  /*e090*/  ISETP.GE.AND P2, PT, R18, UR4, PT ;  /* 0x0000000412007c0c */ /* 0x000fc4000bf46270 */
[--C-:B------:R-:W-:Y:S01]  /*e0a0*/  @!P5 IMAD.WIDE R12, R15, 0x4, R2.reuse ;  /* 0x000000040f0cd825 */ /* 0x100fe200078e0202 */
        /* <DEDUP_REMOVED lines=8> */
[C---:B------:R-:W-:Y:S01]  /*e130*/  VIADD R19, R0.reuse, 0xa8 ;  /* 0x000000a800137836 */ /* 0x040fe20000000000 */
[----:B------:R4:W-:Y:S01]  /*e140*/  @!P3 ST.E.64 desc[UR36][R16.64], R92 ;  /* 0x0000005c1000b985 */ /* 0x0009e2000c101b24 */
[----:B------:R-:W-:Y:S01]  /*e150*/  VIADD R21, R0, 0xb8 ;  /* 0x000000b800157836 */ /* 0x000fe20000000000 */
[----:B------:R-:W-:Y:S02]  /*e160*/  @!P1 LEA.HI R24, R24, R24, RZ, 0x1 ;  /* 0x0000001818189211 */ /* 0x000fe400078f08ff */
[----:B------:R-:W-:Y:S02]  /*e170*/  ISETP.GE.AND P3, PT, R19, UR4, PT ;  /* 0x0000000413007c0c */ /* 0x000fe4000bf66270 */
[----:B------:R-:W-:Y:S02]  /*e180*/  ISETP.GE.AND P5, PT, R21, UR4, PT ;  /* 0x0000000415007c0c */ /* 0x000fe4000bfa6270 */
[----:B0-----:R-:W-:Y:S02]  /*e190*/  @!P0 LOP3.LUT R9, R23, 0xfffffffe, RZ, 0xc0, !PT ;  /* 0xfffffffe17098812 */ /* 0x001fe400078ec0ff */
[----:B------:R-:W-:-:S02]  /*e1a0*/  @!P2 LEA.HI R18, R18, R18, RZ, 0x1 ;  /* 0x000000121212a211 */ /* 0x000fc400078f08ff */
        /* <DEDUP_REMOVED lines=14> */
[----:B------:R-:W-:Y:S01]  /*e290*/  @!P2 ST.E.64 desc[UR36][R12.64], R104 ;  /* 0x000000680c00a985 */ /* 0x000fe2000c101b24 */
[----:B------:R-:W-:-:S02]  /*e2a0*/  @!P5 LOP3.LUT R21, R21, 0xfffffffe, RZ, 0xc0, !PT ;  /* 0xfffffffe1515d812 */ /* 0x000fc400078ec0ff */
[----:B----4-:R-:W-:Y:S02]  /*e2b0*/  @!P6 LOP3.LUT R17, R22, 0xfffffffe, RZ, 0xc0, !PT ;  /* 0xfffffffe1611e812 */ /* 0x010fe400078ec0ff */
[----:B------:R-:W-:Y:S01]  /*e2c0*/  IADD3 R20, R0, 0xd8, RZ ;  /* 0x000000d800147810 */ /* 0x000fe20007ffe0ff */
[--C-:B0-----:R-:W-:Y:S01]  /*e2d0*/  @!P3 IMAD.WIDE R8, R19, 0x4, R2.reuse ;  /* 0x000000041308b825 */ /* 0x101fe200078e0202 */
[----:B------:R-:W-:Y:S02]  /*e2e0*/  ISETP.GE.AND P0, PT, R18, UR4, PT ;  /* 0x0000000412007c0c */ /* 0x000fe4000bf06270 */
[----:B------:R-:W-:Y:S01]  /*e2f0*/  ISETP.GE.AND P2, PT, R20, UR4, PT ;  /* 0x0000000414007c0c */ /* 0x000fe2000bf46270 */
[--C-:B-1----:R-:W-:Y:S01]  /*e300*/  @!P4 IMAD.WIDE R10, R15, 0x4, R2.reuse ;  /* 0x000000040f0ac825 */ /* 0x102fe200078e0202 */
[----:B------:R0:W-:Y:S03]  /*e310*/  @!P3 ST.E.64 desc[UR36][R8.64], R108 ;  /* 0x0000006c0800b985 */ /* 0x0001e6000c101b24 */
[--C-:B------:R-:W-:Y:S01]  /*e320*/  @!P5 IMAD.WIDE R14, R21, 0x4, R2.reuse ;  /* 0x00000004150ed825 */ /* 0x100fe200078e0202 */
[----:B------:R1:W-:Y:S03]  /*e330*/  @!P4 ST.E.64 desc[UR36][R10.64], R112 ;  /* 0x000000700a00c985 */ /* 0x0003e6000c101b24 */
[----:B------:R-:W-:Y:S01]  /*e340*/  VIADD R19, R0, 0xd0 ;  /* 0x000000d000137836 */ /* 0x000fe20000000000 */
[----:B------:R2:W-:Y:S01]  /*e350*/  @!P5 ST.E.64 desc[UR36][R14.64], R116 ;  /* 0x000000740e00d985 */ /* 0x0005e2000c101b24 */
[----:B------:R-:W-:Y:S01]  /*e360*/  @!P6 IMAD.WIDE R16, R17, 0x4, R2 ;  /* 0x000000041110e825 */ /* 0x000fe200078e0202 */
[----:B------:R-:W-:-:S02]  /*e370*/  @!P0 LEA.HI R18, R18, R18, RZ, 0x1 ;  /* 0x0000001212128211 */ /* 0x000fc400078f08ff */
[----:B------:R-:W-:Y:S01]  /*e380*/  ISETP.GE.AND P1, PT, R19, UR4, PT ;  /* 0x0000000413007c0c */ /* 0x000fe2000bf26270 */
[C---:B------:R-:W-:Y:S01]  /*e390*/  VIADD R21, R0.reuse, 0xe0 ;  /* 0x000000e000157836 */ /* 0x040fe20000000000 */
[----:B------:R3:W-:Y:S01]  /*e3a0*/  @!P6 ST.E.64 desc[UR36][R16.64], R120 ;  /* 0x000000781000e985 */ /* 0x0007e2000c101b24 */
[----:B0-----:R-:W-:Y:S01]  /*e3b0*/  VIADD R9, R0, 0xf8 ;  /* 0x000000f800097836 */ /* 0x001fe20000000000 */
[----:B------:R-:W-:Y:S01]  /*e3c0*/  @!P2 LEA.HI R20, R20, R20, RZ, 0x1 ;  /* 0x000000141414a211 */ /* 0x000fe200078f08ff */
[C---:B------:R-:W-:Y:S01]  /*e3d0*/  VIADD R12, R0.reuse, 0xe8 ;  /* 0x000000e8000c7836 */ /* 0x040fe20000000000 */
[----:B------:R-:W-:Y:S01]  /*e3e0*/  ISETP.GE.AND P3, PT, R21, UR4, PT ;  /* 0x0000000415007c0c */ /* 0x000fe2000bf66270 */
[----:B------:R-:W-:Y:S01]  /*e3f0*/  VIADD R13, R0, 0xf0 ;  /* 0x000000f0000d7836 */ /* 0x000fe20000000000 */
[----:B------:R-:W-:Y:S02]  /*e400*/  ISETP.GE.AND P6, PT, R9, UR4, PT ;  /* 0x0000000409007c0c */ /* 0x000fe4000bfc6270 */
[----:B------:R-:W-:-:S02]  /*e410*/  ISETP.GE.AND P4, PT, R12, UR4, PT ;  /* 0x000000040c007c0c */ /* 0x000fc4000bf86270 */
[----:B------:R-:W-:Y:S02]  /*e420*/  ISETP.GE.AND P5, PT, R13, UR4, PT ;  /* 0x000000040d007c0c */ /* 0x000fe4000bfa6270 */
[----:B------:R-:W-:-:S04]  /*e430*/  @!P1 LEA.HI R19, R19, R19, RZ, 0x1 ;  /* 0x0000001313139211 */ /* 0x000fc800078f08ff */
[----:B-1----:R-:W-:Y:S02]  /*e440*/  @!P1 LOP3.LUT R11, R19, 0xfffffffe, RZ, 0xc0, !PT ;  /* 0xfffffffe130b9812 */ /* 0x002fe400078ec0ff */
[----:B------:R-:W-:Y:S02]  /*e450*/  @!P3 LEA.HI R21, R21, R21, RZ, 0x1 ;  /* 0x000000151515b211 */ /* 0x000fe400078f08ff */
[----:B------:R-:W-:Y:S02]  /*e460*/  @!P6 LEA.HI R10, R9, R9, RZ, 0x1 ;  /* 0x00000009090ae211 */ /* 0x000fe400078f08ff */
[----:B------:R-:W-:Y:S02]  /*e470*/  @!P4 LEA.HI R12, R12, R12, RZ, 0x1 ;  /* 0x0000000c0c0cc211 */ /* 0x000fe400078f08ff */
[----:B------:R-:W-:Y:S02]  /*e480*/  @!P5 LEA.HI R8, R13, R13, RZ, 0x1 ;  /* 0x0000000d0d08d211 */ /* 0x000fe400078f08ff */
[----:B------:R-:W-:-:S02]  /*e490*/  @!P0 LOP3.LUT R9, R18, 0xfffffffe, RZ, 0xc0, !PT ;  /* 0xfffffffe12098812 */ /* 0x000fc400078ec0ff */
[----:B------:R-:W-:Y:S02]  /*e4a0*/  @!P2 LOP3.LUT R13, R20, 0xfffffffe, RZ, 0xc0, !PT ;  /* 0xfffffffe140da812 */ /* 0x000fe400078ec0ff */
[----:B--2---:R-:W-:Y:S02]  /*e4b0*/  @!P3 LOP3.LUT R15, R21, 0xfffffffe, RZ, 0xc0, !PT ;  /* 0xfffffffe150fb812 */ /* 0x004fe400078ec0ff */
[----:B---3--:R-:W-:Y:S01]  /*e4c0*/  @!P4 LOP3.LUT R17, R12, 0xfffffffe, RZ, 0xc0, !PT ;  /* 0xfffffffe0c11c812 */ /* 0x008fe200078ec0ff */
        /* <DEDUP_REMOVED lines=16> */
.L_x_1775:
[----:B------:R-:W-:Y:S05]  /*e5d0*/  BSYNC B0 ;  /* 0x0000000000007941 */ /* 0x000fea0003800000 */
.L_x_1774:
[----:B------:R-:W-:Y:S01]  /*e5e0*/  IADD3 R7, R7, 0x8, RZ ;  /* 0x0000000807077810 */ /* 0x000fe20007ffe0ff */
[----:B0-2---:R3:W4:Y:S03]  /*e5f0*/  SHFL.IDX PT, R3, R5, 0x1, 0x1c1f ;  /* 0x003c1f0005037f89 */ /* 0x00572600000e0000 */
[----:B------:R-:W-:Y:S01]  /*e600*/  ISETP.GE.AND P0, PT, R7, R6, PT ;  /* 0x000000060700720c */ /* 0x000fe20003f06270 */
[----:B-1----:R3:W0:-:S12]  /*e610*/  SHFL.IDX PT, R2, R4, 0x1, 0x1c1f ;  /* 0x003c1f0004027f89 */ /* 0x00261800000e0000 */
[----:B---3--:R-:W-:Y:S05]  /*e620*/  @P0 BRA `(.L_x_1667) ;  /* 0x0000004800e80947 */ /* 0x008fea0003800000 */
        /* <DEDUP_REMOVED lines=15> */
[C---:B------:R-:W-:Y:S01]  /*e720*/  IADD3 R18, R0.reuse, 0x50, RZ ;  /* 0x0000005000127810 */ /* 0x040fe20007ffe0ff */
[C---:B------:R-:W-:Y:S01]  /*e730*/  VIADD R19, R0.reuse, 0x58 ;  /* 0x0000005800137836 */ /* 0x040fe20000000000 */
[C---:B------:R-:W-:Y:S01]  /*e740*/  @!P0 LEA.HI R4, R0.reuse, R0, RZ, 0x1 ;  /* 0x0000000000048211 */ /* 0x040fe200078f08ff */
[----:B------:R-:W-:Y:S01]  /*e750*/  VIADD R20, R0, 0x80 ;  /* 0x0000008000147836 */ /* 0x000fe20000000000 */
[----:B------:R-:W-:-:S02]  /*e760*/  @!P1 LEA.HI R6, R5, R5, RZ, 0x1 ;  /* 0x0000000505069211 */ /* 0x000fc400078f08ff */
[----:B------:R-:W-:Y:S02]  /*e770*/  @!P2 LEA.HI R8, R7, R7, RZ, 0x1 ;  /* 0x000000070708a211 */ /* 0x000fe400078f08ff */
[----:B------:R-:W-:Y:S02]  /*e780*/  @!P0 LOP3.LUT R5, R4, 0xfffffffe, RZ, 0xc0, !PT ;  /* 0xfffffffe04058812 */ /* 0x000fe400078ec0ff */
[----:B------:R-:W-:Y:S02]  /*e790*/  @!P1 LOP3.LUT R7, R6, 0xfffffffe, RZ, 0xc0, !PT ;  /* 0xfffffffe06079812 */ /* 0x000fe400078ec0ff */
[----:B------:R-:W-:Y:S01]  /*e7a0*/  @!P2 LOP3.LUT R9, R8, 0xfffffffe, RZ, 0xc0, !PT ;  /* 0xfffffffe0809a812 */ /* 0x000fe200078ec0ff */
[--C-:B0---4-:R-:W-:Y:S01]  /*e7b0*/  @!P0 IMAD.WIDE R4, R5, 0x4, R2.reuse ;  /* 0x0000000405048825 */ /* 0x111fe200078e0202 */
[----:B------:R-:W-:Y:S02]  /*e7c0*/  ISETP.GE.AND P3, PT, R15, UR4, PT ;  /* 0x000000040f007c0c */ /* 0x000fe4000bf66270 */
[----:B------:R-:W-:Y:S01]  /*e7d0*/  ISETP.GE.AND P4, PT, R16, UR4, PT ;  /* 0x0000000410007c0c */ /* 0x000fe2000bf86270 */
[----:B------:R-:W-:Y:S01]  /*e7e0*/  @!P1 IMAD.WIDE R6, R7, 0x4, R2 ;  /* 0x0000000407069825 */ /* 0x000fe200078e0202 */
[----:B------:R0:W-:Y:S01]  /*e7f0*/  @!P0 ST.E.64 desc[UR36][R4.64], R26 ;  /* 0x0000001a04008985 */ /* 0x0001e2000c101b24 */
[----:B------:R-:W-:-:S02]  /*e800*/  ISETP.GE.AND P0, PT, R12, UR4, PT ;  /* 0x000000040c007c0c */ /* 0x000fc4000bf06270 */
[----:B------:R-:W-:Y:S01]  /*e810*/  @!P2 IMAD.WIDE R8, R9, 0x4, R2 ;  /* 0x000000040908a825 */ /* 0x000fe200078e0202 */
[----:B------:R1:W-:Y:S01]  /*e820*/  @!P1 ST.E.64 desc[UR36][R6.64], R30 ;  /* 0x0000001e06009985 */ /* 0x0003e2000c101b24 */
[----:B------:R-:W-:Y:S02]  /*e830*/  ISETP.GE.AND P1, PT, R13, UR4, PT ;  /* 0x000000040d007c0c */ /* 0x000fe4000bf26270 */
[----:B------:R-:W-:Y:S01]  /*e840*/  @!P5 LEA.HI R10, R10, R10, RZ, 0x1 ;  /* 0x0000000a0a0ad211 */ /* 0x000fe200078f08ff */
[----:B------:R2:W-:Y:S01]  /*e850*/  @!P2 ST.E.64 desc[UR36][R8.64], R34 ;  /* 0x000000220800a985 */ /* 0x0005e2000c101b24 */
[----:B------:R-:W-:Y:S02]  /*e860*/  ISETP.GE.AND P2, PT, R14, UR4, PT ;  /* 0x000000040e007c0c */ /* 0x000fe4000bf46270 */
[----:B------:R-:W-:Y:S02]  /*e870*/  @!P6 LEA.HI R11, R11, R11, RZ, 0x1 ;  /* 0x0000000b0b0be211 */ /* 0x000fe400078f08ff */
[----:B------:R-:W-:-:S02]  /*e880*/  @!P3 LEA.HI R15, R15, R15, RZ, 0x1 ;  /* 0x0000000f0f0fb211 */ /* 0x000fc400078f08ff */
[----:B0-----:R-:W-:Y:S02]  /*e890*/  @!P5 LOP3.LUT R5, R10, 0xfffffffe, RZ, 0xc0, !PT ;  /* 0xfffffffe0a05d812 */ /* 0x001fe400078ec0ff */
[----:B------:R-:W-:Y:S02]  /*e8a0*/  @!P0 LEA.HI R12, R12, R12, RZ, 0x1 ;  /* 0x0000000c0c0c8211 */ /* 0x000fe400078f08ff */
[----:B-1----:R-:W-:Y:S01]  /*e8b0*/  @!P6 LOP3.LUT R7, R11, 0xfffffffe, RZ, 0xc0, !PT ;  /* 0xfffffffe0b07e812 */ /* 0x002fe200078ec0ff */
[--C-:B------:R-:W-:Y:S01]  /*e8c0*/  @!P5 IMAD.WIDE R4, R5, 0x4, R2.reuse ;  /* 0x000000040504d825 */ /* 0x100fe200078e0202 */
[----:B------:R-:W-:Y:S02]  /*e8d0*/  @!P1 LEA.HI R13, R13, R13, RZ, 0x1 ;  /* 0x0000000d0d0d9211 */ /* 0x000fe400078f08ff */
[----:B------:R-:W-:Y:S01]  /*e8e0*/  @!P2 LEA.HI R14, R14, R14, RZ, 0x1 ;  /* 0x0000000e0e0ea211 */ /* 0x000fe200078f08ff */
[----:B------:R-:W-:Y:S01]  /*e8f0*/  @!P6 IMAD.WIDE R6, R7, 0x4, R2 ;  /* 0x000000040706e825 */ /* 0x000fe200078e0202 */
[----:B------:R-:W-:Y:S01]  /*e900*/  @!P4 LEA.HI R16, R16, R16, RZ, 0x1 ;  /* 0x000000101010c211 */ /* 0x000fe200078f08ff */
[----:B------:R0:W-:Y:S01]  /*e910*/  @!P5 ST.E.64 desc[UR36][R4.64], R38 ;  /* 0x000000260400d985 */ /* 0x0001e2000c101b24 */
[----:B--2---:R-:W-:-:S02]  /*e920*/  @!P0 LOP3.LUT R9, R12, 0xfffffffe, RZ, 0xc0, !PT ;  /* 0xfffffffe0c098812 */ /* 0x004fc400078ec0ff */
[----:B------:R-:W-:Y:S01]  /*e930*/  @!P1 LOP3.LUT R13, R13, 0xfffffffe, RZ, 0xc0, !PT ;  /* 0xfffffffe0d0d9812 */ /* 0x000fe200078ec0ff */
[----:B------:R1:W-:Y:S01]  /*e940*/  @!P6 ST.E.64 desc[UR36][R6.64], R42 ;  /* 0x0000002a0600e985 */ /* 0x0003e2000c101b24 */
[----:B------:R-:W-:Y:S01]  /*e950*/  @!P2 LOP3.LUT R11, R14, 0xfffffffe, RZ, 0xc0, !PT ;  /* 0xfffffffe0e0ba812 */ /* 0x000fe200078ec0ff */
[----:B------:R-:W-:Y:S01]  /*e960*/  VIADD R14, R0, 0x60 ;  /* 0x00000060000e7836 */ /* 0x000fe20000000000 */
[----:B------:R-:W-:Y:S02]  /*e970*/  @!P3 LOP3.LUT R15, R15, 0xfffffffe, RZ, 0xc0, !PT ;  /* 0xfffffffe0f0fb812 */ /* 0x000fe400078ec0ff */
        /* <DEDUP_REMOVED lines=16> */
[C---:B------:R-:W-:Y:S02]  /*ea80*/  IADD3 R17, R0.reuse, 0x78, RZ ;  /* 0x0000007800117810 */ /* 0x040fe40007ffe0ff */
[----:B------:R-:W-:Y:S01]  /*ea90*/  VIADD R15, R0, 0x68 ;  /* 0x00000068000f7836 */ /* 0x000fe20000000000 */
[----:B------:R4:W-:Y:S01]  /*eaa0*/  @!P4 ST.E.64 desc[UR36][R12.64], R62 ;  /* 0x0000003e0c00c985 */ /* 0x0009e2000c101b24 */
        /* <DEDUP_REMOVED lines=46> */
[----:B0-----:R-:W-:Y:S01]  /*ed90*/  @!P6 LOP3.LUT R5, R18, 0xfffffffe, RZ, 0xc0, !PT ;  /* 0xfffffffe1205e812 */ /* 0x001fe200078ec0ff */
[----:B------:R-:W-:Y:S01]  /*eda0*/  VIADD R18, R0, 0xc0 ;  /* 0x000000c000127836 */ /* 0x000fe20000000000 */
        /* <DEDUP_REMOVED lines=16> */
[----:B----4-:R-:W-:Y:S02]  /*eeb0*/  @!P1 LOP3.LUT R13, R20, 0xfffffffe, RZ, 0xc0, !PT ;  /* 0xfffffffe140d9812 */ /* 0x010fe400078ec0ff */
[----:B------:R-:W-:Y:S01]  /*eec0*/  IADD3 R19, R0, 0xc8, RZ ;  /* 0x000000c800137810 */ /* 0x000fe20007ffe0ff */
        /* <DEDUP_REMOVED lines=15> */
[C---:B------:R-:W-:Y:S01]  /*efc0*/  VIADD R15, R0.reuse, 0xd8 ;  /* 0x000000d8000f7836 */ /* 0x040fe20000000000 */
[----:B------:R4:W-:Y:S01]  /*efd0*/  @!P1 ST.E.64 desc[UR36][R12.64], R118 ;  /* 0x000000760c009985 */ /* 0x0009e2000c101b24 */
[----:B------:R-:W-:Y:S01]  /*efe0*/  VIADD R17, R0, 0xe8 ;  /* 0x000000e800117836 */ /* 0x000fe20000000000 */
[----:B------:R-:W-:Y:S01]  /*eff0*/  @!P5 LEA.HI R18, R18, R18, RZ, 0x1 ;  /* 0x000000121212d211 */ /* 0x000fe200078f08ff */
[----:B------:R-:W-:Y:S01]  /*f000*/  VIADD R0, R0, 0xf8 ;  /* 0x000000f800007836 */ /* 0x000fe20000000000 */
[----:B------:R-:W-:Y:S02]  /*f010*/  ISETP.GE.AND P1, PT, R15, UR4, PT ;  /* 0x000000040f007c0c */ /* 0x000fe4000bf26270 */
[----:B------:R-:W-:-:S02]  /*f020*/  ISETP.GE.AND P3, PT, R17, UR4, PT ;  /* 0x0000000411007c0c */ /* 0x000fc4000bf66270 */
[----:B------:R-:W-:Y:S02]  /*f030*/  @!P6 LEA.HI R19, R19, R19, RZ, 0x1 ;  /* 0x000000131313e211 */ /* 0x000fe400078f08ff */
        /* <DEDUP_REMOVED lines=29> */
[----:B---3--:R-:W-:-:S05]  /*f210*/  LOP3.LUT R5, R0, 0xfffffffe, RZ, 0xc0, !PT ;  /* 0xfffffffe00057812 */ /* 0x008fca00078ec0ff */
[----:B------:R-:W-:-:S05]  /*f220*/  IMAD.WIDE R2, R5, 0x4, R2 ;  /* 0x0000000405027825 */ /* 0x000fca00078e0202 */
[----:B------:R0:W-:Y:S01]  /*f230*/  ST.E.64 desc[UR36][R2.64], R150 ;  /* 0x0000009602007985 */ /* 0x0001e2000c101b24 */
[----:B------:R-:W-:Y:S05]  /*f240*/  BRA `(.L_x_1667) ;  /* 0x0000003c00e07947 */ /* 0x000fea0003800000 */
.L_x_1772:
[----:B------:R-:W1:Y:S02]  /*f250*/  S2R R0, SR_TID.X ;  /* 0x0000000000007919 */ /* 0x000e640000002100 */
[----:B-1----:R-:W-:-:S05]  /*f260*/  VIADD R2, R0, 0xffffff80 ;  /* 0xffffff8000027836 */ /* 0x002fca0000000000 */
[----:B------:R-:W-:-:S13]  /*f270*/  ISETP.GT.AND P0, PT, R2, 0x3f, PT ;  /* 0x0000003f0200780c */ /* 0x000fda0003f04270 */
[----:B------:R-:W-:Y:S05]  /*f280*/  @P0 BRA `(.L_x_1667) ;  /* 0x0000003c00d00947 */ /* 0x000fea0003800000 */
[----:B------:R-:W1:Y:S01]  /*f290*/  S2R R3, SR_CTAID.X ;  /* 0x0000000000037919 */ /* 0x000e620000002500 */
[----:B------:R-:W3:Y:S01]  /*f2a0*/  LDC R6, c[0x0][0xbe8] ;  /* 0x0002fa00ff067b82 */ /* 0x000ee20000000800 */
[----:B------:R-:W-:Y:S01]  /*f2b0*/  ULDC UR4, c[0x0][0xa88] ;  /* 0x0002a20000047ab9 */ /* 0x000fe20000000800 */
[----:B-1----:R-:W-:Y:S02]  /*f2c0*/  IMAD R0, R3, 0x40, R0 ;  /* 0x0000004003007824 */ /* 0x002fe400078e0200 */
[----:B---3--:R-:W-:Y:S02]  /*f2d0*/  IMAD R3, R6, UR4, RZ ;  /* 0x0000000406037c24 */ /* 0x008fe4000f8e02ff */
[----:B------:R-:W-:-:S05]  /*f2e0*/  VIADD R0, R0, 0xffffff80 ;  /* 0xffffff8000007836 */ /* 0x000fca0000000000 */
[----:B------:R-:W-:-:S13]  /*f2f0*/  ISETP.GE.AND P0, PT, R0, R3, PT ;  /* 0x000000030000720c */ /* 0x000fda0003f06270 */
[----:B------:R-:W-:Y:S05]  /*f300*/  @P0 BRA `(.L_x_1667) ;  /* 0x0000003c00b00947 */ /* 0x000fea0003800000 */
[----:B------:R-:W-:Y:S01]  /*f310*/  ISETP.NE.AND P0, PT, R6, 0x1, PT ;  /* 0x000000010600780c */ /* 0x000fe20003f05270 */
[----:B------:R-:W1:Y:S01]  /*f320*/  S2UR UR4, SR_CTAID.Z ;  /* 0x00000000000479c3 */ /* 0x000e620000002700 */
[----:B------:R-:W-:Y:S01]  /*f330*/  SHF.R.S32.HI R5, RZ, 0x1f, R18 ;  /* 0x0000001fff057819 */ /* 0x000fe20000011412 */
[----:B------:R-:W-:Y:S02]  /*f340*/  ULDC.64 UR6, c[0x0][0xbd0] ;  /* 0x0002f40000067ab9 */ /* 0x000fe40000000a00 */
[----:B------:R-:W-:-:S04]  /*f350*/  IMAD.WIDE.U32 R2, R18, UR6, RZ ;  /* 0x0000000612027c25 */ /* 0x000fc8000f8e00ff */
[----:B0-----:R-:W0:Y:S01]  /*f360*/  LDC.64 R12, c[0x0][0xbd8] ;  /* 0x0002f600ff0c7b82 */ /* 0x001e220000000a00 */
[----:B------:R-:W-:-:S04]  /*f370*/  IMAD R5, R5, UR6, RZ ;  /* 0x0000000605057c24 */ /* 0x000fc8000f8e02ff */
[C---:B------:R-:W-:Y:S01]  /*f380*/  IMAD R5, R18.reuse, UR7, R5 ;  /* 0x0000000712057c24 */ /* 0x040fe2000f8e0205 */
[----:B------:R-:W-:Y:S02]  /*f390*/  IADD3 R18, -R18, RZ, RZ ;  /* 0x000000ff12127210 */ /* 0x000fe40007ffe1ff */
[----:B------:R-:W3:Y:S01]  /*f3a0*/  @P0 LDC R9, c[0x0][0xbec] ;  /* 0x0002fb00ff090b82 */ /* 0x000ee20000000800 */
[----:B------:R-:W-:Y:S02]  /*f3b0*/  IMAD.IADD R3, R3, 0x1, R5 ;  /* 0x0000000103037824 */ /* 0x000fe400078e0205 */
[----:B------:R-:W-:-:S05]  /*f3c0*/  IMAD.MOV.U32 R5, RZ, RZ, R0 ;  /* 0x000000ffff057224 */ /* 0x000fca00078e0000 */
[----:B------:R-:W4:Y:S01]  /*f3d0*/  S2UR UR8, SR_CTAID.Y ;  /* 0x00000000000879c3 */ /* 0x000f220000002600 */
[----:B-1----:R-:W-:-:S07]  /*f3e0*/  USHF.R.S32.HI UR5, URZ, 0x1f, UR4 ;  /* 0x0000001f3f057899 */ /* 0x002fce0008011404 */
[----:B------:R-:W4:Y:S01]  /*f3f0*/  LDC R7, c[0x0][0xc50] ;  /* 0x00031400ff077b82 */ /* 0x000f220000000800 */
[C---:B0-----:R-:W-:Y:S02]  /*f400*/  IMAD R8, R12.reuse, UR5, RZ ;  /* 0x000000050c087c24 */ /* 0x041fe4000f8e02ff */
[----:B------:R-:W-:-:S04]  /*f410*/  IMAD.WIDE.U32 R2, R12, UR4, R2 ;  /* 0x000000040c027c25 */ /* 0x000fc8000f8e0002 */
[----:B------:R-:W-:Y:S01]  /*f420*/  IMAD R13, R13, UR4, R8 ;  /* 0x000000040d0d7c24 */ /* 0x000fe2000f8e0208 */
[----:B------:R-:W0:Y:S01]  /*f430*/  @P0 LDC R11, c[0x0][0xbf0] ;  /* 0x0002fc00ff0b0b82 */ /* 0x000e220000000800 */
[----:B---3--:R-:W-:Y:S01]  /*f440*/  @P0 IMAD.HI.U32 R4, R0, R9, RZ ;  /* 0x0000000900040227 */ /* 0x008fe200078e00ff */
[----:B------:R-:W-:-:S03]  /*f450*/  ULDC.64 UR4, c[0x0][0xbe0] ;  /* 0x0002f80000047ab9 */ /* 0x000fc60000000a00 */
[----:B------:R-:W-:Y:S02]  /*f460*/  IMAD.IADD R3, R13, 0x1, R3 ;  /* 0x000000010d037824 */ /* 0x000fe400078e0203 */
[----:B----4-:R-:W-:-:S04]  /*f470*/  IMAD R9, R7, R18, UR8 ;  /* 0x0000000807097e24 */ /* 0x010fc8000f8e0212 */
[----:B------:R-:W-:Y:S01]  /*f480*/  IMAD.WIDE.U32 R2, R9, UR4, R2 ;  /* 0x0000000409027c25 */ /* 0x000fe2000f8e0002 */
[----:B0-----:R-:W-:Y:S02]  /*f490*/  @P0 SHF.R.U32.HI R5, RZ, R11, R4 ;  /* 0x0000000bff050219 */ /* 0x001fe40000011604 */
[----:B------:R-:W-:Y:S02]  /*f4a0*/  SHF.R.S32.HI R4, RZ, 0x1f, R9 ;  /* 0x0000001fff047819 */ /* 0x000fe40000011409 */
[----:B------:R-:W-:Y:S01]  /*f4b0*/  IADD3 R2, P0, R5, R2, RZ ;  /* 0x0000000205027210 */ /* 0x000fe20007f1e0ff */
[----:B------:R-:W-:Y:S02]  /*f4c0*/  IMAD.MOV R7, RZ, RZ, -R5 ;  /* 0x000000ffff077224 */ /* 0x000fe400078e0a05 */
[----:B------:R-:W-:Y:S02]  /*f4d0*/  IMAD R4, R4, UR4, RZ ;  /* 0x0000000404047c24 */ /* 0x000fe4000f8e02ff */
[----:B------:R-:W-:-:S02]  /*f4e0*/  IMAD R7, R6, R7, R0 ;  /* 0x0000000706077224 */ /* 0x000fc400078e0200 */
[----:B------:R-:W-:Y:S01]  /*f4f0*/  IMAD R4, R9, UR5, R4 ;  /* 0x0000000509047c24 */ /* 0x000fe2000f8e0204 */
[----:B------:R-:W-:Y:S01]  /*f500*/  SHF.R.S32.HI R9, RZ, 0x1f, R5 ;  /* 0x0000001fff097819 */ /* 0x000fe20000011405 */
[----:B------:R-:W-:Y:S01]  /*f510*/  ULDC.64 UR4, c[0x0][0xbc8] ;  /* 0x0002f20000047ab9 */ /* 0x000fe20000000a00 */
[----:B------:R-:W-:Y:S02]  /*f520*/  SHF.R.S32.HI R0, RZ, 0x1f, R7 ;  /* 0x0000001fff007819 */ /* 0x000fe40000011407 */
[----:B------:R-:W-:-:S03]  /*f530*/  IADD3.X R3, R9, R3, R4, P0, !PT ;  /* 0x0000000309037210 */ /* 0x000fc600007fe404 */
[----:B------:R-:W-:Y:S02]  /*f540*/  IMAD R0, R0, UR4, RZ ;  /* 0x0000000400007c24 */ /* 0x000fe4000f8e02ff */
[----:B------:R-:W-:-:S04]  /*f550*/  IMAD.WIDE.U32 R2, R7, UR4, R2 ;  /* 0x0000000407027c25 */ /* 0x000fc8000f8e0002 */
[----:B------:R-:W-:Y:S01]  /*f560*/  IMAD R5, R7, UR5, R0 ;  /* 0x0000000507057c24 */ /* 0x000fe2000f8e0200 */
[----:B------:R-:W-:Y:S02]  /*f570*/  ULDC.64 UR4, c[0x0][0xba8] ;  /* 0x0002ea0000047ab9 */ /* 0x000fe40000000a00 */
[----:B------:R-:W-:Y:S02]  /*f580*/  LEA R4, P0, R2, UR4, 0x2 ;  /* 0x0000000402047c11 */ /* 0x000fe4000f8010ff */
[----:B------:R-:W-:-:S04]  /*f590*/  IADD3 R3, R3, R5, RZ ;  /* 0x0000000503037210 */ /* 0x000fc80007ffe0ff */
[----:B------:R-:W-:Y:S01]  /*f5a0*/  LEA.HI.X R5, R2, UR5, R3, 0x2, P0 ;  /* 0x0000000502057c11 */ /* 0x000fe200080f1403 */
[----:B------:R-:W-:-:S05]  /*f5b0*/  IMAD.MOV.U32 R3, RZ, RZ, -0x800000 ;  /* 0xff800000ff037424 */ /* 0x000fca00078e00ff */
[----:B------:R1:W-:Y:S01]  /*f5c0*/  STG.E desc[UR36][R4.64], R3 ;  /* 0x0000000304007986 */ /* 0x0003e2000c101924 */
[----:B------:R-:W-:Y:S05]  /*f5d0*/  BRA `(.L_x_1667) ;  /* 0x0000003800fc7947 */ /* 0x000fea0003800000 */
.L_x_1665:
        /* <DEDUP_REMOVED lines=18> */
.L_x_1776:
[----:B------:R-:W-:Y:S01]  /*f700*/  ULDC UR7, c[0x0][0xc50] ;  /* 0x0003140000077ab9 */ /* 0x000fe20000000800 */
[----:B------:R-:W-:Y:S01]  /*f710*/  UMOV UR40, UR6 ;  /* 0x0000000600287c82 */ /* 0x000fe20008000000 */
[----:B------:R-:W-:-:S11]  /*f720*/  UISETP.NE.AND UP0, UPT, UR7, 0x1, UPT ;  /* 0x000000010700788c */ /* 0x000fd6000bf05270 */
[----:B------:R-:W-:Y:S01]  /*f730*/  @UP0 ULDC UR4, c[0x0][0xc54] ;  /* 0x0003150000040ab9 */ /* 0x000fe20000000800 */
[----:B------:R-:W-:Y:S01]  /*f740*/  @UP0 ULDC UR8, c[0x0][0xc58] ;  /* 0x0003160000080ab9 */ /* 0x000fe20000000800 */
[----:B------:R-:W-:-:S04]  /*f750*/  UIMAD.WIDE.U32 UR4, UR6, UR4, URZ ;  /* 0x00000004060472a5 */ /* 0x000fc8000f8e003f */
[----:B------:R-:W-:-:S12]  /*f760*/  @UP0 USHF.R.U32.HI UR40, URZ, UR8, UR5 ;  /* 0x000000083f280299 */ /* 0x000fd80008011605 */
.L_x_1777:
[----:B------:R-:W-:Y:S01]  /*f770*/  ISETP.GE.AND P0, PT, R17, RZ, PT ;  /* 0x000000ff1100720c */ /* 0x000fe20003f06270 */
[----:B------:R-:W-:Y:S01]  /*f780*/  UIADD3 UR45, -UR40, URZ, URZ ;  /* 0x0000003f282d7290 */ /* 0x000fe2000fffe13f */
[----:B------:R-:W-:Y:S02]  /*f790*/  IMAD.MOV.U32 R21, RZ, RZ, 0x1 ;  /* 0x00000001ff157424 */ /* 0x000fe400078e00ff */
[----:B------:R-:W-:Y:S01]  /*f7a0*/  IMAD.MOV.U32 R0, RZ, RZ, RZ ;  /* 0x000000ffff007224 */ /* 0x000fe200078e00ff */
[----:B------:R-:W-:Y:S01]  /*f7b0*/  UIMAD UR45, UR7, UR45, UR6 ;  /* 0x0000002d072d72a4 */ /* 0x000fe2000f8e0206 */
[----:B------:R-:W-:-:S07]  /*f7c0*/  IMAD.MOV.U32 R4, RZ, RZ, 0x1 ;  /* 0x00000001ff047424 */ /* 0x000fce00078e00ff */
[----:B------:R-:W-:Y:S05]  /*f7d0*/  @!P0 BRA `(.L_x_1778) ;  /* 0x0000003400b48947 */ /* 0x000fea0003800000 */
[----:B------:R-:W0:Y:S01]  /*f7e0*/  LDC.64 R2, c[0x0][0xa28] ;  /* 0x00028a00ff027b82 */ /* 0x000e220000000a00 */
[----:B------:R-:W-:Y:S01]  /*f7f0*/  MOV R28, RZ ;  /* 0x000000ff001c7202 */ /* 0x000fe20000000f00 */
[----:B------:R-:W-:Y:S01]  /*f800*/  ULDC.64 UR4, c[0x0][0x418] ;  /* 0x0001060000047ab9 */ /* 0x000fe20000000a00 */
[----:B------:R-:W-:Y:S01]  /*f810*/  ULDC UR6, c[0x0][0x448] ;  /* 0x0001120000067ab9 */ /* 0x000fe20000000800 */
[----:B------:R-:W-:Y:S01]  /*f820*/  ULDC UR10, c[0x0][0x2f0] ;  /* 0x0000bc00000a7ab9 */ /* 0x000fe20000000800 */
[----:B------:R-:W-:Y:S01]  /*f830*/  ULDC UR11, c[0x0][0x288] ;  /* 0x0000a200000b7ab9 */ /* 0x000fe20000000800 */
[----:B0-----:R-:W-:-:S04]  /*f840*/  ISETP.NE.U32.AND P0, PT, R2, RZ, PT ;  /* 0x000000ff0200720c */ /* 0x001fc80003f05070 */
[----:B------:R-:W-:-:S13]  /*f850*/  ISETP.NE.AND.EX P0, PT, R3, RZ, PT, P0 ;  /* 0x000000ff0300720c */ /* 0x000fda0003f05300 */
[----:B------:R-:W0:Y:S02]  /*f860*/  @P0 LDC.64 R2, c[0x0][0xa28] ;  /* 0x00028a00ff020b82 */ /* 0x000e240000000a00 */
[----:B0-----:R-:W-:-:S05]  /*f870*/  @P0 IMAD.WIDE R2, R17, 0x4, R2 ;  /* 0x0000000411020825 */ /* 0x001fca00078e0202 */
[----:B------:R0:W5:Y:S01]  /*f880*/  @P0 LDG.E R28, desc[UR36][R2.64] ;  /* 0x00000024021c0981 */ /* 0x000162000c1e1900 */
[----:B------:R-:W1:Y:S01]  /*f890*/  S2UR UR41, SR_CTAID.X ;  /* 0x00000000002979c3 */ /* 0x000e620000002500 */
[----:B------:R-:W-:Y:S02]  /*f8a0*/  UISETP.NE.U32.AND UP0, UPT, UR4, URZ, UPT ;  /* 0x0000003f0400728c */ /* 0x000fe4000bf05070 */
[----:B------:R-:W-:Y:S02]  /*f8b0*/  UISETP.NE.AND UP1, UPT, UR6, 0x1, UPT ;  /* 0x000000010600788c */ /* 0x000fe4000bf25270 */
[----:B------:R-:W-:Y:S01]  /*f8c0*/  UISETP.NE.AND.EX UP0, UPT, UR5, URZ, UPT, UP0 ;  /* 0x0000003f0500728c */ /* 0x000fe2000bf05300 */
[----:B------:R-:W-:Y:S02]  /*f8d0*/  ULDC UR6, c[0x0][0x424] ;  /* 0x0001090000067ab9 */ /* 0x000fe40000000800 */
[----:B------:R-:W-:Y:S01]  /*f8e0*/  ULDC.64 UR4, c[0x0][0x9e0] ;  /* 0x0002780000047ab9 */ /* 0x000fe20000000a00 */
[----:B------:R-:W-:-:S02]  /*f8f0*/  USEL UR9, UR6, 0x1, UP0 ;  /* 0x0000000106097887 */ /* 0x000fc40008000000 */
[----:B------:R-:W-:Y:S02]  /*f900*/  UISETP.GE.AND UP0, UPT, UR5, 0x1, UPT ;  /* 0x000000010500788c */ /* 0x000fe4000bf06270 */
[----:B------:R-:W-:Y:S01]  /*f910*/  UIMAD UR47, UR9, UR10, URZ ;  /* 0x0000000a092f72a4 */ /* 0x000fe2000f8e023f */
[----:B------:R-:W-:Y:S01]  /*f920*/  @UP1 ULDC UR7, c[0x0][0x44c] ;  /* 0x0001130000071ab9 */ /* 0x000fe20000000800 */
[----:B------:R-:W-:Y:S02]  /*f930*/  UIMAD UR9, UR9, UR10, 0x3f ;  /* 0x0000003f090974a4 */ /* 0x000fe4000f8e020a */
[----:B------:R-:W-:Y:S01]  /*f940*/  PLOP3.LUT P1, PT, PT, PT, UP0, 0x80, 0x0 ;  /* 0x000000000000781c */ /* 0x000fe20003f2f008 */
[----:B------:R-:W-:Y:S01]  /*f950*/  @UP1 ULDC UR12, c[0x0][0x450] ;  /* 0x00011400000c1ab9 */ /* 0x000fe20000000800 */
[----:B------:R-:W-:Y:S02]  /*f960*/  UP2UR UR48, UPR, URZ, 0x2 ;  /* 0x000000023f307883 */ /* 0x000fe40008000000 */
[----:B-1----:R-:W-:-:S04]  /*f970*/  USHF.L.U32 UR41, UR41, 0x6, URZ ;  /* 0x0000000629297899 */ /* 0x002fc8000800063f */
[----:B------:R-:W-:-:S04]  /*f980*/  UIADD3 UR8, UR41, 0x3f, URZ ;  /* 0x0000003f29087890 */ /* 0x000fc8000fffe03f */
[----:B------:R-:W-:Y:S02]  /*f990*/  UIMAD.WIDE.U32 UR6, UR8, UR7, URZ ;  /* 0x00000007080672a5 */ /* 0x000fe4000f8e003f */
[----:B------:R-:W-:Y:S02]  /*f9a0*/  UIADD3 UR6, UR47, 0x1, -UR11 ;  /* 0x000000012f067890 */ /* 0x000fe4000fffe80b */
[----:B------:R-:W-:Y:S02]  /*f9b0*/  @UP1 USHF.R.U32.HI UR8, URZ, UR12, UR7 ;  /* 0x0000000c3f081299 */ /* 0x000fe40008011607 */
[----:B------:R-:W-:Y:S02]  /*f9c0*/  USHF.R.S32.HI UR7, URZ, 0x1f, UR9 ;  /* 0x0000001f3f077899 */ /* 0x000fe40008011409 */
[----:B------:R-:W-:Y:S02]  /*f9d0*/  UIADD3 UR6, UR6, UR8, URZ ;  /* 0x0000000806067290 */ /* 0x000fe4000fffe03f */
[----:B------:R-:W-:-:S02]  /*f9e0*/  ULEA.HI UR7, UR7, UR9, URZ, 0x6 ;  /* 0x0000000907077291 */ /* 0x000fc4000f8f303f */
[----:B------:R-:W-:Y:S02]  /*f9f0*/  UIADD3 UR4, UR6, UR4, URZ ;  /* 0x0000000406047290 */ /* 0x000fe4000fffe03f */
[----:B------:R-:W-:Y:S01]  /*fa00*/  USHF.R.S32.HI UR42, URZ, 0x6, UR7 ;  /* 0x000000063f2a7899 */ /* 0x000fe20008011407 */
[----:B0-----:R-:W-:Y:S11]  /*fa10*/  @!P1 BRA `(.L_x_1779) ;  /* 0x0000000000449947 */ /* 0x001ff60003800000 */
[----:B------:R-:W-:Y:S01]  /*fa20*/  ISETP.LT.AND P0, PT, RZ, UR6, PT ;  /* 0x00000006ff007c0c */ /* 0x000fe2000bf01270 */
[----:B------:R-:W-:-:S12]  /*fa30*/  UIADD3 UR8, UR6, -0x1, URZ ;  /* 0xffffffff06087890 */ /* 0x000fd8000fffe03f */
[----:B------:R-:W-:Y:S05]  /*fa40*/  @P0 BRA `(.L_x_1780) ;  /* 0x00000000001c0947 */ /* 0x000fea0003800000 */
[----:B------:R-:W-:Y:S02]  /*fa50*/  UISETP.NE.AND UP0, UPT, UR5, 0x1, UPT ;  /* 0x000000010500788c */ /* 0x000fe4000bf05270 */
[----:B------:R-:W-:-:S09]  /*fa60*/  UIADD3 UR8, -UR6, URZ, URZ ;  /* 0x0000003f06087290 */ /* 0x000fd2000fffe13f */
[----:B------:R-:W-:Y:S02]  /*fa70*/  @UP0 ULDC.64 UR12, c[0x0][0x9e8] ;  /* 0x00027a00000c0ab9 */ /* 0x000fe40000000a00 */
[----:B------:R-:W-:-:S04]  /*fa80*/  UIMAD.WIDE.U32 UR6, UR8, UR12, URZ ;  /* 0x0000000c080672a5 */ /* 0x000fc8000f8e003f */
[----:B------:R-:W-:-:S04]  /*fa90*/  @UP0 USHF.R.U32.HI UR8, URZ, UR13, UR7 ;  /* 0x0000000d3f080299 */ /* 0x000fc80008011607 */
[----:B------:R-:W-:Y:S01]  /*faa0*/  ULOP3.LUT UR8, URZ, UR8, URZ, 0x33, !UPT ;  /* 0x000000083f087292 */ /* 0x000fe2000f8e333f */
[----:B------:R-:W-:Y:S11]  /*fab0*/  BRA `(.L_x_1781) ;  /* 0x0000000000107947 */ /* 0x000ff60003800000 */
.L_x_1780:
[----:B------:R-:W-:-:S11]  /*fac0*/  UISETP.NE.AND UP0, UPT, UR5, 0x1, UPT ;  /* 0x000000010500788c */ /* 0x000fd6000bf05270 */
[----:B------:R-:W-:Y:S02]  /*fad0*/  @UP0 ULDC.64 UR12, c[0x0][0x9e8] ;  /* 0x00027a00000c0ab9 */ /* 0x000fe40000000a00 */
[----:B------:R-:W-:-:S04]  /*fae0*/  UIMAD.WIDE.U32 UR6, UR8, UR12, URZ ;  /* 0x0000000c080672a5 */ /* 0x000fc8000f8e003f */
[----:B------:R-:W-:-:S12]  /*faf0*/  @UP0 USHF.R.U32.HI UR8, URZ, UR13, UR7 ;  /* 0x0000000d3f080299 */ /* 0x000fd80008011607 */
.L_x_1781:
[----:B------:R-:W-:-:S04]  /*fb00*/  UIMAD UR8, UR8, UR5, UR5 ;  /* 0x00000005080872a4 */ /* 0x000fc8000f8e0205 */
[----:B------:R-:W-:-:S04]  /*fb10*/  UISETP.LT.AND UP0, UPT, UR4, UR8, UPT ;  /* 0x000000080400728c */ /* 0x000fc8000bf01270 */
[----:B------:R-:W-:-:S12]  /*fb20*/  USEL UR4, UR4, UR8, UP0 ;  /* 0x0000000804047287 */ /* 0x000fd80008000000 */
.L_x_1779:
[----:B------:R-:W-:Y:S02]  /*fb30*/  UISETP.NE.AND UP0, UPT, UR48, URZ, UPT ;  /* 0x0000003f3000728c */ /* 0x000fe4000bf05270 */
[----:B------:R-:W-:-:S04]  /*fb40*/  UIADD3 UR4, UR4, 0x3f, URZ ;  /* 0x0000003f04047890 */ /* 0x000fc8000fffe03f */
[----:B------:R-:W-:-:S04]  /*fb50*/  USHF.R.S32.HI UR8, URZ, 0x1f, UR4 ;  /* 0x0000001f3f087899 */ /* 0x000fc80008011404 */
[----:B------:R-:W-:Y:S01]  /*fb60*/  ULEA.HI UR8, UR8, UR4, URZ, 0x6 ;  /* 0x0000000408087291 */ /* 0x000fe2000f8f303f */
[----:B------:R-:W-:Y:S01]  /*fb70*/  @UP0 ULDC UR6, c[0x0][0x44c] ;  /* 0x0001130000060ab9 */ /* 0x000fe20000000800 */
[----:B------:R-:W-:Y:S01]  /*fb80*/  @UP0 ULDC UR9, c[0x0][0x450] ;  /* 0x0001140000090ab9 */ /* 0x000fe20000000800 */
[----:B------:R-:W-:Y:S02]  /*fb90*/  UIMAD.WIDE.U32 UR6, UR41, UR6, URZ ;  /* 0x00000006290672a5 */ /* 0x000fe4000f8e003f */
[----:B------:R-:W-:Y:S01]  /*fba0*/  UMOV UR4, UR41 ;  /* 0x0000002900047c82 */ /* 0x000fe20008000000 */
[----:B------:R-:W-:Y:S02]  /*fbb0*/  USHF.R.S32.HI UR43, URZ, 0x6, UR8 ;  /* 0x000000063f2b7899 */ /* 0x000fe40008011408 */
[----:B------:R-:W-:Y:S02]  /*fbc0*/  @UP0 USHF.R.U32.HI UR4, URZ, UR9, UR7 ;  /* 0x000000093f040299 */ /* 0x000fe40008011607 */
[----:B------:R-:W-:-:S02]  /*fbd0*/  UISETP.LT.AND UP0, UPT, UR42, UR43, UPT ;  /* 0x0000002b2a00728c */ /* 0x000fc4000bf01270 */
[----:B------:R-:W-:Y:S01]  /*fbe0*/  UIADD3 UR4, UR4, -UR11, UR47 ;  /* 0x8000000b04047290 */ /* 0x000fe2000fffe02f */
[----:B------:R-:W-:Y:S01]  /*fbf0*/  ULDC UR8, c[0x0][0x9dc] ;  /* 0x0002770000087ab9 */ /* 0x000fe20000000800 */
[----:B------:R-:W-:Y:S02]  /*fc00*/  USEL UR12, UR42, UR43, UP0 ;  /* 0x0000002b2a0c7287 */ /* 0x000fe40008000000 */
[----:B------:R-:W-:Y:S01]  /*fc10*/  UIADD3 UR8, UR4, -UR8, URZ ;  /* 0x8000000804087290 */ /* 0x000fe2000fffe03f */
[----:B------:R-:W-:Y:S11]  /*fc20*/  @!P1 BRA `(.L_x_1782) ;  /* 0x0000000000449947 */ /* 0x000ff60003800000 */
[----:B------:R-:W-:-:S06]  /*fc30*/  UISETP.GT.AND UP0, UPT, UR4, -0x1, UPT ;  /* 0xffffffff0400788c */ /* 0x000fcc000bf04270 */
[----:B------:R-:W-:-:S13]  /*fc40*/  PLOP3.LUT P0, PT, PT, PT, UP0, 0x80, 0x0 ;  /* 0x000000000000781c */ /* 0x000fda0003f0f008 */
[----:B------:R-:W-:Y:S05]  /*fc50*/  @P0 BRA `(.L_x_1783) ;  /* 0x00000000001c0947 */ /* 0x000fea0003800000 */
[----:B------:R-:W-:Y:S02]  /*fc60*/  UISETP.NE.AND UP0, UPT, UR5, 0x1, UPT ;  /* 0x000000010500788c */ /* 0x000fe4000bf05270 */
[----:B------:R-:W-:-:S09]  /*fc70*/  ULOP3.LUT UR4, URZ, UR4, URZ, 0x33, !UPT ;  /* 0x000000043f047292 */ /* 0x000fd2000f8e333f */
[----:B------:R-:W-:Y:S02]  /*fc80*/  @UP0 ULDC.64 UR10, c[0x0][0x9e8] ;  /* 0x00027a00000a0ab9 */ /* 0x000fe40000000a00 */
[----:B------:R-:W-:-:S04]  /*fc90*/  UIMAD.WIDE.U32 UR6, UR4, UR10, URZ ;  /* 0x0000000a040672a5 */ /* 0x000fc8000f8e003f */
[----:B------:R-:W-:-:S04]  /*fca0*/  @UP0 USHF.R.U32.HI UR4, URZ, UR11, UR7 ;  /* 0x0000000b3f040299 */ /* 0x000fc80008011607 */
[----:B------:R-:W-:Y:S01]  /*fcb0*/  ULOP3.LUT UR4, URZ, UR4, URZ, 0x33, !UPT ;  /* 0x000000043f047292 */ /* 0x000fe2000f8e333f */
[----:B------:R-:W-:Y:S11]  /*fcc0*/  BRA `(.L_x_1784) ;  /* 0x0000000000107947 */ /* 0x000ff60003800000 */
.L_x_1783:
[----:B------:R-:W-:-:S11]  /*fcd0*/  UISETP.NE.AND UP0, UPT, UR5, 0x1, UPT ;  /* 0x000000010500788c */ /* 0x000fd6000bf05270 */
[----:B------:R-:W-:Y:S02]  /*fce0*/  @UP0 ULDC.64 UR10, c[0x0][0x9e8] ;  /* 0x00027a00000a0ab9 */ /* 0x000fe40000000a00 */
[----:B------:R-:W-:-:S04]  /*fcf0*/  UIMAD.WIDE.U32 UR6, UR4, UR10, URZ ;  /* 0x0000000a040672a5 */ /* 0x000fc8000f8e003f */
[----:B------:R-:W-:-:S12]  /*fd00*/  @UP0 USHF.R.U32.HI UR4, URZ, UR11, UR7 ;  /* 0x0000000b3f040299 */ /* 0x000fd80008011607 */
.L_x_1784:
[----:B------:R-:W-:-:S04]  /*fd10*/  UIMAD UR4, UR4, UR5, URZ ;  /* 0x00000005040472a4 */ /* 0x000fc8000f8e023f */
[----:B------:R-:W-:-:S04]  /*fd20*/  UISETP.LT.AND UP0, UPT, UR8, UR4, UPT ;  /* 0x000000040800728c */ /* 0x000fc8000bf01270 */
[----:B------:R-:W-:-:S12]  /*fd30*/  USEL UR8, UR8, UR4, !UP0 ;  /* 0x0000000408087287 */ /* 0x000fd8000c000000 */
.L_x_1782:
[----:B------:R-:W-:Y:S02]  /*fd40*/  USHF.R.S32.HI UR4, URZ, 0x1f, UR8 ;  /* 0x0000001f3f047899 */ /* 0x000fe40008011408 */
[----:B------:R-:W-:Y:S02]  /*fd50*/  USHF.R.U32.HI UR9, URZ, 0x10, UR45 ;  /* 0x000000103f097899 */ /* 0x000fe4000801162d */
[----:B------:R-:W-:Y:S02]  /*fd60*/  ULEA.HI UR4, UR4, UR8, URZ, 0x6 ;  /* 0x0000000804047291 */ /* 0x000fe4000f8f303f */
[----:B------:R-:W-:Y:S02]  /*fd70*/  ULOP3.LUT UR45, UR45, 0xffff, URZ, 0xc0, !UPT ;  /* 0x0000ffff2d2d7892 */ /* 0x000fe4000f8ec03f */
[----:B------:R-:W-:Y:S01]  /*fd80*/  USHF.R.S32.HI UR4, URZ, 0x6, UR4 ;  /* 0x000000063f047899 */ /* 0x000fe20008011404 */
[----:B------:R-:W-:-:S03]  /*fd90*/  UMOV UR38, URZ ;  /* 0x0000003f00267c82 */ /* 0x000fc60008000000 */
[----:B------:R-:W-:-:S04]  /*fda0*/  UISETP.LT.AND UP0, UPT, URZ, UR4, UPT ;  /* 0x000000043f00728c */ /* 0x000fc8000bf01270 */
[----:B------:R-:W-:Y:S02]  /*fdb0*/  USEL UR44, URZ, UR4, !UP0 ;  /* 0x000000043f2c7287 */ /* 0x000fe4000c000000 */
[----:B------:R-:W-:Y:S02]  /*fdc0*/  UISETP.NE.AND UP0, UPT, UR9, URZ, UPT ;  /* 0x0000003f0900728c */ /* 0x000fe4000bf05270 */
[----:B------:R-:W-:-:S06]  /*fdd0*/  UISETP.GT.AND UP1, UPT, UR12, UR44, UPT ;  /* 0x0000002c0c00728c */ /* 0x000fcc000bf24270 */
[----:B------:R-:W-:-:S03]  /*fde0*/  PLOP3.LUT P0, PT, PT, PT, UP1, 0x80, 0x0 ;  /* 0x000000000000781c */ /* 0x000fc60003f0f018 */
[----:B------:R-:W-:-:S10]  /*fdf0*/  @!UP0 ULDC UR9, c[0x0][0x9f0] ;  /* 0x00027c0000098ab9 */ /* 0x000fd40000000800 */
[----:B------:R-:W-:Y:S05]  /*fe00*/  @!P0 BRA `(.L_x_1785) ;  /* 0x00000000007c8947 */ /* 0x000fea0003800000 */
[----:B------:R-:W-:Y:S01]  /*fe10*/  IABS R0, UR9 ;  /* 0x0000000900007c13 */ /* 0x000fe20008000000 */
[----:B------:R-:W-:Y:S02]  /*fe20*/  UIADD3 UR4, UR9, -0x1, UR12 ;  /* 0xffffffff09047890 */ /* 0x000fe4000fffe00c */
[----:B------:R-:W-:Y:S02]  /*fe30*/  IABS R4, UR9 ;  /* 0x0000000900047c13 */ /* 0x000fe40008000000 */
[----:B------:R-:W-:Y:S01]  /*fe40*/  R2UR UR10, R0 ;  /* 0x00000000000a72ca */ /* 0x000fe200000e0000 */
[----:B------:R-:W-:-:S03]  /*fe50*/  UIADD3 UR6, -UR44, UR4, URZ ;  /* 0x000000042c067290 */ /* 0x000fc6000fffe13f */
[----:B------:R-:W-:-:S03]  /*fe60*/  UMOV UR4, URZ ;  /* 0x0000003f00047c82 */ /* 0x000fc60008000000 */
[----:B------:R-:W-:Y:S01]  /*fe70*/  IABS R3, UR6 ;  /* 0x0000000600037c13 */ /* 0x000fe20008000000 */
[----:B------:R-:W-:-:S03]  /*fe80*/  ULOP3.LUT UR6, UR6, UR9, URZ, 0x3c, !UPT ;  /* 0x0000000906067292 */ /* 0x000fc6000f8e3c3f */
[----:B------:R-:W-:Y:S02]  /*fe90*/  R2UR UR8, R3 ;  /* 0x00000000030872ca */ /* 0x000fe400000e0000 */
        /* <DEDUP_REMOVED lines=22> */
.L_x_1785:
[----:B------:R-:W-:Y:S02]  /*10000*/  UIMAD UR49, UR45, UR38, UR44 ;  /* 0x000000262d3172a4 */ /* 0x000fe4000f8e022c */
[----:B------:R-:W-:Y:S02]  /*10010*/  IMAD.U32 R0, RZ, RZ, UR38 ;  /* 0x00000026ff007e24 */ /* 0x000fe4000f8e00ff */
[----:B------:R-:W-:Y:S02]  /*10020*/  IMAD.MOV.U32 R21, RZ, RZ, 0x1 ;  /* 0x00000001ff157424 */ /* 0x000fe400078e00ff */
        /* <DEDUP_REMOVED lines=29> */
.L_x_1786:
        /* <DEDUP_REMOVED lines=19> */
[----:B-1---5:R-:W-:Y:S05]  /*10330*/  CALL.ABS.NOINC R2 ;  /* 0x0000000002007343 */ /* 0x022fea0003c00000 */
.L_x_1788:
        /* <DEDUP_REMOVED lines=15> */
.L_x_1787:
[----:B------:R-:W0:Y:S01]  /*10430*/  LDC.64 R2, c[0x0][0x9f8] ;  /* 0x00027e00ff027b82 */ /* 0x000e220000000a00 */
[----:B------:R-:W-:-:S07]  /*10440*/  MOV R24, R17 ;  /* 0x0000001100187202 */ /* 0x000fce0000000f00 */
        /* <DEDUP_REMOVED lines=15> */
[----:B------:R-:W-:-:S04]  /*10540*/  IMAD.IADD R5, R31, 0x1, R18 ;  /* 0x000000011f057824 */ /* 0x000fc800078e0212 */
[C---:B-----5:R-:W-:Y:S01]  /*10550*/  IMAD.IADD R19, R5.reuse, 0x1, R28 ;  /* 0x0000000105137824 */ /* 0x060fe200078e021c */
[----:B------:R-:W-:-:S04]  /*10560*/  ISETP.GE.AND P0, PT, R5, UR47, PT ;  /* 0x0000002f05007c0c */ /* 0x000fc8000bf06270 */
[----:B------:R-:W-:Y:S01]  /*10570*/  ISETP.GT.U32.OR P0, PT, R31, 0x3f, P0 ;  /* 0x0000003f1f00780c */ /* 0x000fe20000704470 */
[----:B------:R-:W1:Y:S01]  /*10580*/  @P1 LDC R0, c[0x0][0x434] ;  /* 0x00010d00ff001b82 */ /* 0x000e620000000800 */
[----:B------:R-:W-:Y:S02]  /*10590*/  MOV R7, R19 ;  /* 0x0000001300077202 */ /* 0x000fe40000000f00 */
[----:B------:R-:W-:-:S05]  /*105a0*/  @P1 LOP3.LUT R16, R16, 0x400, RZ, 0xfc, !PT ;  /* 0x0000040010101812 */ /* 0x000fca00078efcff */
        /* <DEDUP_REMOVED lines=15> */
[----:B------:R-:W-:Y:S01]  /*106a0*/  IMAD.MOV R0, RZ, RZ, -R7 ;  /* 0x000000ffff007224 */ /* 0x000fe200078e0a07 */
[----:B------:R-:W-:Y:S02]  /*106b0*/  LOP3.LUT R16, R16, 0xffffffdf, RZ, 0xc0, !PT ;  /* 0xffffffdf10107812 */ /* 0x000fe400078ec0ff */
[----:B------:R-:W-:Y:S01]  /*106c0*/  CS2R R26, SRZ ;  /* 0x00000000001a7805 */ /* 0x000fe2000001ff00 */
[----:B------:R-:W-:Y:S01]  /*106d0*/  IMAD R19, R37, R0, R19 ;  /* 0x0000000025137224 */ /* 0x000fe200078e0213 */
[----:B0-----:R-:W-:-:S04]  /*106e0*/  SHF.L.U32 R4, R30, 0x3, RZ ;  /* 0x000000031e047819 */ /* 0x001fc800000006ff */
        /* <DEDUP_REMOVED lines=8> */
[----:B------:R-:W-:Y:S02]  /*10770*/  ISETP.GE.AND P2, PT, R2, UR4, PT ;  /* 0x0000000402007c0c */ /* 0x000fe4000bf46270 */
[----:B------:R-:W-:Y:S02]  /*10780*/  LOP3.LUT R3, R22, 0x180, RZ, 0xfc, !PT ;  /* 0x0000018016037812 */ /* 0x000fe400078efcff */
[----:B------:R-:W-:Y:S02]  /*10790*/  @P6 LOP3.LUT R16, R16, 0x20, RZ, 0xfc, !PT ;  /* 0x0000002010106812 */ /* 0x000fe400078efcff */
[----:B------:R-:W-:Y:S02]  /*107a0*/  ISETP.GE.AND P5, PT, R22, UR4, PT ;  /* 0x0000000416007c0c */ /* 0x000fe4000bfa6270 */
[----:B------:R-:W-:-:S02]  /*107b0*/  LOP3.LUT R16, R16, 0xffffffef, RZ, 0xc0, !PT ;  /* 0xffffffef10107812 */ /* 0x000fc400078ec0ff */
[----:B------:R-:W-:Y:S02]  /*107c0*/  SEL R0, RZ, 0xffffffff, P6 ;  /* 0xffffffffff007807 */ /* 0x000fe40003000000 */
[----:B------:R-:W-:Y:S02]  /*107d0*/  @P4 LOP3.LUT R16, R16, 0x10, RZ, 0xfc, !PT ;  /* 0x0000001010104812 */ /* 0x000fe400078efcff */
[----:B------:R-:W-:Y:S02]  /*107e0*/  LOP3.LUT R2, R22, 0x140, RZ, 0xfc, !PT ;  /* 0x0000014016027812 */ /* 0x000fe400078efcff */
[----:B------:R-:W-:-:S04]  /*107f0*/  LOP3.LUT R16, R16, 0xfffffff7, RZ, 0xc0, !PT ;  /* 0xfffffff710107812 */ /* 0x000fc800078ec0ff */
[----:B------:R-:W-:-:S04]  /*10800*/  @P3 LOP3.LUT R16, R16, 0x8, RZ, 0xfc, !PT ;  /* 0x0000000810103812 */ /* 0x000fc800078efcff */
[----:B------:R-:W-:-:S04]  /*10810*/  LOP3.LUT R16, R16, 0xfffffffb, RZ, 0xc0, !PT ;  /* 0xfffffffb10107812 */ /* 0x000fc800078ec0ff */
[----:B------:R-:W-:-:S04]  /*10820*/  @P2 LOP3.LUT R16, R16, 0x4, RZ, 0xfc, !PT ;  /* 0x0000000410102812 */ /* 0x000fc800078efcff */
[----:B------:R-:W-:-:S04]  /*10830*/  LOP3.LUT R16, R16, 0xffffffbf, RZ, 0xc0, !PT ;  /* 0xffffffbf10107812 */ /* 0x000fc800078ec0ff */
[----:B------:R-:W-:-:S04]  /*10840*/  @P5 LOP3.LUT R16, R16, 0x40, RZ, 0xfc, !PT ;  /* 0x0000004010105812 */ /* 0x000fc800078efcff */
[----:B------:R-:W-:Y:S02]  /*10850*/  LOP3.LUT R16, R16, 0xfffffffd, RZ, 0xc0, !PT ;  /* 0xfffffffd10107812 */ /* 0x000fe400078ec0ff */
[--C-:B--2---:R-:W-:Y:S01]  /*10860*/  @!P0 SHF.R.S32.HI R27, RZ, 0x1f, R5.reuse ;  /* 0x0000001fff1b8819 */ /* 0x104fe20000011405 */
[----:B------:R-:W-:Y:S01]  /*10870*/  @!P0 IMAD.MOV.U32 R26, RZ, RZ, R5 ;  /* 0x000000ffff1a8224 */ /* 0x000fe200078e0005 */
[----:B------:R-:W-:Y:S01]  /*10880*/  ISETP.GE.AND P0, PT, R3, UR4, PT ;  /* 0x0000000403007c0c */ /* 0x000fe2000bf06270 */
[----:B------:R-:W-:Y:S01]  /*10890*/  IMAD.SHL.U32 R3, R0, 0x2, RZ ;  /* 0x0000000200037824 */ /* 0x000fe200078e00ff */
[----:B------:R-:W-:Y:S02]  /*108a0*/  SEL R0, RZ, 0x1, P5 ;  /* 0x00000001ff007807 */ /* 0x000fe40002800000 */
[----:B------:R-:W-:Y:S02]  /*108b0*/  SEL R34, RZ, 0x40, P0 ;  /* 0x00000040ff227807 */ /* 0x000fe40000000000 */
[----:B------:R-:W-:-:S02]  /*108c0*/  ISETP.GE.AND P0, PT, R2, UR4, PT ;  /* 0x0000000402007c0c */ /* 0x000fc4000bf06270 */
[----:B------:R-:W-:Y:S02]  /*108d0*/  LOP3.LUT R5, R22, 0x1c0, RZ, 0xfc, !PT ;  /* 0x000001c016057812 */ /* 0x000fe400078efcff */
[----:B------:R-:W-:Y:S02]  /*108e0*/  LOP3.LUT R0, R3, 0x2, R0, 0xe2, !PT ;  /* 0x0000000203007812 */ /* 0x000fe400078ee200 */
[----:B------:R-:W-:Y:S02]  /*108f0*/  SEL R3, RZ, 0x4, P4 ;  /* 0x00000004ff037807 */ /* 0x000fe40002000000 */
[----:B------:R-:W-:Y:S02]  /*10900*/  SEL R2, RZ, 0x8, P3 ;  /* 0x00000008ff027807 */ /* 0x000fe40001800000 */
[----:B------:R-:W-:Y:S01]  /*10910*/  ISETP.GE.AND P1, PT, R5, UR4, PT ;  /* 0x0000000405007c0c */ /* 0x000fe2000bf26270 */
[----:B------:R-:W-:Y:S01]  /*10920*/  UMOV UR4, 0xffffffff ;  /* 0xffffffff00047882 */ /* 0x000fe20000000000 */
[----:B------:R-:W-:-:S02]  /*10930*/  LOP3.LUT R0, R2, R0, R3, 0xfe, !PT ;  /* 0x0000000002007212 */ /* 0x000fc400078efe03 */
[----:B------:R-:W-:Y:S02]  /*10940*/  SEL R3, RZ, 0x10, P2 ;  /* 0x00000010ff037807 */ /* 0x000fe40001000000 */
[----:B------:R-:W-:Y:S02]  /*10950*/  SEL R2, RZ, 0x20, P0 ;  /* 0x00000020ff027807 */ /* 0x000fe40000000000 */
[----:B------:R-:W-:Y:S02]  /*10960*/  SEL R17, RZ, 0x80, P1 ;  /* 0x00000080ff117807 */ /* 0x000fe40000800000 */
[----:B------:R-:W-:Y:S02]  /*10970*/  @P0 LOP3.LUT R16, R16, 0x2, RZ, 0xfc, !PT ;  /* 0x0000000210100812 */ /* 0x000fe400078efcff */
[----:B------:R-:W-:Y:S01]  /*10980*/  LOP3.LUT R3, R2, R0, R3, 0xfe, !PT ;  /* 0x0000000002037212 */ /* 0x000fe200078efe03 */
[----:B------:R-:W-:Y:S06]  /*10990*/  BRA.DIV UR4, `(.L_x_1789) ;  /* 0x0000002e041c7947 */ /* 0x000fec000b800000 */
.L_x_1831:
[----:B------:R-:W-:Y:S01]  /*109a0*/  ULOP3.LUT UR4, UR39, 0x2, URZ, 0xfc, !UPT ;  /* 0x0000000227047892 */ /* 0x000fe2000f8efc3f */
[----:B------:R-:W-:Y:S01]  /*109b0*/  ISETP.GT.U32.AND P1, PT, R31, 0x3f, PT ;  /* 0x0000003f1f00780c */ /* 0x000fe20003f24070 */
[----:B------:R-:W-:Y:S01]  /*109c0*/  IMAD.U32 R23, RZ, RZ, UR40 ;  /* 0x00000028ff177e24 */ /* 0x000fe2000f8e00ff */
[----:B------:R-:W-:Y:S02]  /*109d0*/  LOP3.LUT R16, R16, 0xffffff7f, RZ, 0xc0, !PT ;  /* 0xffffff7f10107812 */ /* 0x000fe400078ec0ff */
[----:B------:R-:W-:Y:S02]  /*109e0*/  LOP3.LUT R34, R3, R34, RZ, 0xfc, !PT ;  /* 0x0000002203227212 */ /* 0x000fe400078efcff */
[----:B------:R-:W-:Y:S02]  /*109f0*/  MOV R33, UR4 ;  /* 0x0000000400217c02 */ /* 0x000fe40008000f00 */
[----:B------:R-:W-:Y:S02]  /*10a00*/  SHF.R.S32.HI R23, RZ, 0x1f, R23 ;  /* 0x0000001fff177819 */ /* 0x000fe40000011417 */
[----:B------:R-:W-:-:S02]  /*10a10*/  ISETP.NE.AND P0, PT, R33, 0x3, PT ;  /* 0x000000032100780c */ /* 0x000fc40003f05270 */
[----:B------:R-:W-:-:S11]  /*10a20*/  LOP3.LUT R17, R34, R17, RZ, 0xfc, !PT ;  /* 0x0000001122117212 */ /* 0x000fd600078efcff */
[----:B------:R-:W-:-:S04]  /*10a30*/  @P0 LOP3.LUT R16, R16, 0x80, RZ, 0xfc, !PT ;  /* 0x0000008010100812 */ /* 0x000fc800078efcff */
[----:B------:R-:W-:-:S04]  /*10a40*/  LOP3.LUT R16, R16, 0xfffff7ff, RZ, 0xc0, !PT ;  /* 0xfffff7ff10107812 */ /* 0x000fc800078ec0ff */
[----:B------:R-:W-:Y:S01]  /*10a50*/  @P1 LOP3.LUT R16, R16, 0x800, RZ, 0xfc, !PT ;  /* 0x0000080010101812 */ /* 0x000fe200078efcff */
[----:B------:R-:W-:Y:S06]  /*10a60*/  @!P0 BRA `(.L_x_1790) ;  /* 0x0000000000048947 */ /* 0x000fec0003800000 */
[----:B------:R-:W-:Y:S01]  /*10a70*/  BPT.TRAP 0x1 ;  /* 0x000000040000795c */ /* 0x000fe20000300000 */
.L_x_1790:
[----:B------:R-:W-:-:S05]  /*10a80*/  IMAD.MOV.U32 R0, RZ, RZ, 0x1 ;  /* 0x00000001ff007424 */ /* 0x000fca00078e00ff */
[----:B------:R-:W-:-:S04]  /*10a90*/  SHF.L.U32 R0, R0, 0x1f, RZ ;  /* 0x0000001f00007819 */ /* 0x000fc800000006ff */
[----:B------:R-:W0:Y:S02]  /*10aa0*/  SYNCS.PHASECHK.TRANS64.TRYWAIT P0, [UR46+0x28c40], R0 ;  /* 0x028c4000ff0075a7 */ /* 0x000e24000800016e */
[----:B0-----:R-:W-:Y:S05]  /*10ab0*/  @!P0 BRA `(.L_x_1791) ;  /* 0x0000002800f48947 */ /* 0x001fea0003800000 */
.L_x_1832:
        /* <DEDUP_REMOVED lines=19> */
[----:B------:R-:W-:Y:S01]  /*10bf0*/  IMAD.WIDE.U32 R2, R5, UR40, R2 ;  /* 0x0000002805027c25 */ /* 0x000fe2000f8e0002 */
[----:B------:R-:W-:-:S03]  /*10c00*/  UMOV UR5, 0xffffffff ;  /* 0xffffffff00057882 */ /* 0x000fc60000000000 */
[----:B------:R-:W-:Y:S01]  /*10c10*/  VIADD R5, R3, UR4 ;  /* 0x0000000403057c36 */ /* 0x000fe20008000000 */
[----:B------:R-:W-:Y:S01]  /*10c20*/  ULDC UR4, c[0x0][0x2f4] ;  /* 0x0000bd0000047ab9 */ /* 0x000fe20000000800 */
[----:B------:R-:W-:Y:S02]  /*10c30*/  LOP3.LUT R3, R4, 0x1c0, RZ, 0xc0, !PT ;  /* 0x000001c004037812 */ /* 0x000fe400078ec0ff */
[----:B------:R-:W-:Y:S02]  /*10c40*/  ISETP.GE.AND P2, PT, R22, UR4, PT ;  /* 0x0000000416007c0c */ /* 0x000fe4000bf46270 */
[----:B------:R-:W-:Y:S02]  /*10c50*/  LOP3.LUT R3, R3, 0x38, R4, 0xf8, !PT ;  /* 0x0000003803037812 */ /* 0x000fe400078ef804 */
[----:B------:R-:W-:Y:S02]  /*10c60*/  LEA R0, P0, R2, UR6, 0x1 ;  /* 0x0000000602007c11 */ /* 0x000fe4000f8008ff */
[----:B------:R-:W-:Y:S01]  /*10c70*/  LOP3.LUT R3, R3, 0x38, R30, 0x78, !PT ;  /* 0x0000003803037812 */ /* 0x000fe200078e781e */
[----:B------:R-:W-:Y:S01]  /*10c80*/  IMAD.SHL.U32 R30, R6, 0x8, RZ ;  /* 0x00000008061e7824 */ /* 0x000fe200078e00ff */
[----:B------:R-:W-:-:S02]  /*10c90*/  LEA.HI.X R5, R2, UR7, R5, 0x1, P0 ;  /* 0x0000000702057c11 */ /* 0x000fc400080f0c05 */
[----:B------:R-:W-:Y:S02]  /*10ca0*/  ISETP.GE.AND P0, PT, R18, 0x1, PT ;  /* 0x000000011200780c */ /* 0x000fe40003f06270 */
[----:B------:R-:W-:Y:S02]  /*10cb0*/  LOP3.LUT R30, R3, 0x200, R30, 0xf8, !PT ;  /* 0x00000200031e7812 */ /* 0x000fe400078ef81e */
[----:B------:R-:W-:Y:S01]  /*10cc0*/  @P2 LOP3.LUT R16, R16, 0x1, RZ, 0xfc, !PT ;  /* 0x0000000110102812 */ /* 0x000fe200078efcff */
[----:B------:R-:W-:Y:S08]  /*10cd0*/  BRA.DIV UR5, `(.L_x_1792) ;  /* 0x0000002a05847947 */ /* 0x000ff0000b800000 */
[----:B------:R-:W0:Y:S01]  /*10ce0*/  SHFL.IDX PT, R14, R0, RZ, 0x181f ;  /* 0x00181fff000e7589 */ /* 0x000e2200000e0000 */
[----:B------:R-:W-:-:S03]  /*10cf0*/  @P0 LEA R7, R30, UR46, 0x1 ;  /* 0x0000002e1e070c11 */ /* 0x000fc6000f8e08ff */
[----:B------:R-:W1:Y:S04]  /*10d00*/  SHFL.IDX PT, R2, R5, RZ, 0x181f ;  /* 0x00181fff05027589 */ /* 0x000e6800000e0000 */
[----:B------:R-:W-:Y:S01]  /*10d10*/  SHFL.IDX PT, R4, R5, 0x1, 0x181f ;  /* 0x00381f0005047f89 */ /* 0x000fe200000e0000 */
[----:B0-----:R-:W-:-:S05]  /*10d20*/  @P0 LEA R14, P1, R22, R14, 0x1 ;  /* 0x0000000e160e0211 */ /* 0x001fca00078208ff */
[----:B-1----:R-:W-:Y:S01]  /*10d30*/  @P0 IMAD.X R3, RZ, RZ, R2, P1 ;  /* 0x000000ffff030224 */ /* 0x002fe200008e0602 */
[----:B------:R-:W-:Y:S02]  /*10d40*/  @P0 MOV R2, R14 ;  /* 0x0000000e00020202 */ /* 0x000fe40000000f00 */
        /* <DEDUP_REMOVED lines=16> */
.L_x_1842:
[----:B------:R-:W-:-:S13]  /*10e50*/  ISETP.GE.AND P0, PT, R18, 0x31, PT ;  /* 0x000000311200780c */ /* 0x000fda0003f06270 */
[----:B0-2---:R-:W-:Y:S02]  /*10e60*/  @P0 LEA R2, P1, R22, R14, 0x1 ;  /* 0x0000000e16020211 */ /* 0x005fe400078208ff */
[----:B------:R-:W-:-:S03]  /*10e70*/  @P0 LEA R5, R30, UR46, 0x1 ;  /* 0x0000002e1e050c11 */ /* 0x000fc6000f8e08ff */
[----:B-1----:R-:W-:-:S05]  /*10e80*/  @P0 IMAD.X R3, RZ, RZ, R4, P1 ;  /* 0x000000ffff030224 */ /* 0x002fca00008e0604 */
        /* <DEDUP_REMOVED lines=11> */
.L_x_1793:
        /* <DEDUP_REMOVED lines=11> */
[----:B------:R-:W-:Y:S01]  /*10ff0*/  MOV R4, UR4 ;  /* 0x0000000400047c02 */ /* 0x000fe20008000f00 */
[----:B------:R-:W-:Y:S01]  /*11000*/  IMAD.U32 R5, RZ, RZ, UR5 ;  /* 0x00000005ff057e24 */ /* 0x000fe2000f8e00ff */
[----:B------:R-:W0:Y:S01]  /*11010*/  LDC.64 R2, c[0x4][R2] ;  /* 0x0100000002027b82 */ /* 0x000e220000000a00 */
[----:B------:R-:W-:Y:S01]  /*11020*/  IMAD.U32 R6, RZ, RZ, UR6 ;  /* 0x00000006ff067e24 */ /* 0x000fe2000f8e00ff */
[----:B------:R-:W-:Y:S01]  /*11030*/  MOV R10, UR8 ;  /* 0x00000008000a7c02 */ /* 0x000fe20008000f00 */
[----:B------:R-:W-:Y:S01]  /*11040*/  IMAD.U32 R7, RZ, RZ, UR7 ;  /* 0x00000007ff077e24 */ /* 0x000fe2000f8e00ff */
[----:B------:R-:W-:Y:S01]  /*11050*/  MOV R13, RZ ;  /* 0x000000ff000d7202 */ /* 0x000fe20000000f00 */
[----:B------:R-:W-:-:S02]  /*11060*/  IMAD.U32 R11, RZ, RZ, UR9 ;  /* 0x00000009ff0b7e24 */ /* 0x000fc4000f8e00ff */
[----:B------:R-:W-:Y:S02]  /*11070*/  IMAD.MOV.U32 R8, RZ, RZ, 0x70 ;  /* 0x00000070ff087424 */ /* 0x000fe400078e00ff */
[----:B------:R-:W-:-:S07]  /*11080*/  IMAD.MOV.U32 R12, RZ, RZ, 0x1 ;  /* 0x00000001ff0c7424 */ /* 0x000fce00078e00ff */
[----:B------:R-:W-:-:S07]  /*11090*/  LEPC R20, `(.L_x_1794) ;  /* 0x000000001014794e */ /* 0x000fce0000000000 */
[----:B0-----:R-:W-:Y:S05]  /*110a0*/  CALL.ABS.NOINC R2 ;  /* 0x0000000002007343 */ /* 0x001fea0003c00000 */
.L_x_1794:
[----:B------:R-:W-:Y:S01]  /*110b0*/  UISETP.NE.AND UP0, UPT, UR48, URZ, UPT ;  /* 0x0000003f3000728c */ /* 0x000fe2000bf05270 */
[----:B------:R-:W0:Y:S01]  /*110c0*/  S2R R20, SR_CTAID.Z ;  /* 0x0000000000147919 */ /* 0x000e220000002700 */
[----:B------:R-:W-:Y:S01]  /*110d0*/  VIADD R9, R31, UR41 ;  /* 0x000000291f097c36 */ /* 0x000fe20008000000 */
[----:B------:R-:W-:Y:S01]  /*110e0*/  R2UR UR6, R23 ;  /* 0x00000000170672ca */ /* 0x000fe200000e0000 */
[----:B------:R-:W-:Y:S02]  /*110f0*/  ULDC.64 UR8, c[0x0][0x2d8] ;  /* 0x0000b60000087ab9 */ /* 0x000fe40000000a00 */
[----:B------:R-:W-:Y:S01]  /*11100*/  PLOP3.LUT P0, PT, PT, PT, UP0, 0x80, 0x0 ;  /* 0x000000000000781c */ /* 0x000fe20003f0f008 */
[----:B------:R-:W-:-:S04]  /*11110*/  IMAD.MOV.U32 R7, RZ, RZ, R9 ;  /* 0x000000ffff077224 */ /* 0x000fc800078e0009 */
[----:B------:R-:W-:-:S05]  /*11120*/  @UP0 ULDC UR4, c[0x0][0x44c] ;  /* 0x0001130000040ab9 */ /* 0x000fca0000000800 */
[----:B------:R-:W-:-:S03]  /*11130*/  UIMAD UR6, UR6, UR8, URZ ;  /* 0x00000008060672a4 */ /* 0x000fc6000f8e023f */
[----:B------:R-:W-:Y:S01]  /*11140*/  @P0 IMAD.HI.U32 R0, R9, UR4, RZ ;  /* 0x0000000409000c27 */ /* 0x000fe2000f8e00ff */
[----:B------:R-:W-:Y:S01]  /*11150*/  PLOP3.LUT P0, PT, PT, PT, UP0, 0x80, 0x0 ;  /* 0x000000000000781c */ /* 0x000fe20003f0f008 */
[----:B------:R-:W-:Y:S01]  /*11160*/  @UP0 ULDC UR4, c[0x0][0x450] ;  /* 0x0001140000040ab9 */ /* 0x000fe20000000800 */
[----:B------:R-:W-:-:S11]  /*11170*/  UIMAD UR6, UR40, UR9, UR6 ;  /* 0x00000009280672a4 */ /* 0x000fd6000f8e0206 */
[----:B------:R-:W-:Y:S01]  /*11180*/  @P0 SHF.R.U32.HI R7, RZ, UR4, R0 ;  /* 0x00000004ff070c19 */ /* 0x000fe20008011600 */
[----:B------:R-:W-:Y:S01]  /*11190*/  UIMAD.WIDE.U32 UR4, UR40, UR8, URZ ;  /* 0x00000008280472a5 */ /* 0x000fe2000f8e003f */
[----:B------:R-:W1:Y:S01]  /*111a0*/  LDC R0, c[0x0][0x448] ;  /* 0x00011200ff007b82 */ /* 0x000e620000000800 */
[----:B0-----:R-:W-:Y:S01]  /*111b0*/  SHF.R.S32.HI R6, RZ, 0x1f, R20 ;  /* 0x0000001fff067819 */ /* 0x001fe20000011414 */
[----:B------:R-:W-:Y:S01]  /*111c0*/  ULDC.64 UR8, c[0x0][0x2e0] ;  /* 0x0000b80000087ab9 */ /* 0x000fe20000000a00 */
[----:B------:R-:W-:Y:S02]  /*111d0*/  UIADD3 UR6, UR5, UR6, URZ ;  /* 0x0000000605067290 */ /* 0x000fe4000fffe03f */
[----:B------:R-:W-:Y:S01]  /*111e0*/  MOV R4, UR4 ;  /* 0x0000000400047c02 */ /* 0x000fe20008000f00 */
[----:B------:R-:W-:Y:S02]  /*111f0*/  IMAD R6, R6, UR8, RZ ;  /* 0x0000000806067c24 */ /* 0x000fe4000f8e02ff */
[----:B------:R-:W-:Y:S01]  /*11200*/  IMAD.U32 R5, RZ, RZ, UR5 ;  /* 0x00000005ff057e24 */ /* 0x000fe2000f8e00ff */
[----:B------:R-:W-:Y:S01]  /*11210*/  ULDC.64 UR4, c[0x0][0x2d0] ;  /* 0x0000b40000047ab9 */ /* 0x000fe20000000a00 */
[----:B------:R-:W-:-:S02]  /*11220*/  IMAD.U32 R3, RZ, RZ, UR6 ;  /* 0x00000006ff037e24 */ /* 0x000fc4000f8e00ff */
[----:B------:R-:W-:Y:S01]  /*11230*/  IMAD.MOV.U32 R2, RZ, RZ, R4 ;  /* 0x000000ffff027224 */ /* 0x000fe200078e0004 */
[----:B------:R-:W-:Y:S01]  /*11240*/  SHF.R.S32.HI R4, RZ, 0x1f, R7 ;  /* 0x0000001fff047819 */ /* 0x000fe20000011407 */
[C---:B------:R-:W-:Y:S02]  /*11250*/  IMAD R5, R20.reuse, UR9, R6 ;  /* 0x0000000914057c24 */ /* 0x040fe4000f8e0206 */
[----:B------:R-:W-:-:S04]  /*11260*/  IMAD.WIDE.U32 R2, R20, UR8, R2 ;  /* 0x0000000814027c25 */ /* 0x000fc8000f8e0002 */
[----:B------:R-:W-:Y:S01]  /*11270*/  IMAD.IADD R3, R3, 0x1, R5 ;  /* 0x0000000103037824 */ /* 0x000fe200078e0205 */
[C---:B------:R-:W-:Y:S01]  /*11280*/  IADD3 R5, -R7.reuse, RZ, RZ ;  /* 0x000000ff07057210 */ /* 0x040fe20007ffe1ff */
[----:B------:R-:W-:Y:S02]  /*11290*/  IMAD R4, R4, UR4, RZ ;  /* 0x0000000404047c24 */ /* 0x000fe4000f8e02ff */
[----:B------:R-:W-:-:S04]  /*112a0*/  IMAD.WIDE.U32 R2, R7, UR4, R2 ;  /* 0x0000000407027c25 */ /* 0x000fc8000f8e0002 */
[----:B-1----:R-:W-:Y:S02]  /*112b0*/  IMAD R5, R0, R5, R9 ;  /* 0x0000000500057224 */ /* 0x002fe400078e0209 */
        /* <DEDUP_REMOVED lines=17> */
[----:B------:R-:W-:Y:S02]  /*113d0*/  VIADD R7, R35, UR41 ;  /* 0x0000002923077c36 */ /* 0x000fe40008000000 */
[----:B------:R-:W1:Y:S01]  /*113e0*/  SHFL.IDX PT, R2, R5, RZ, 0x181f ;  /* 0x00181fff05027589 */ /* 0x000e6200000e0000 */
[----:B------:R-:W-:Y:S02]  /*113f0*/  IMAD R0, R0, UR4, RZ ;  /* 0x0000000400007c24 */ /* 0x000fe4000f8e02ff */
[C---:B------:R-:W-:Y:S01]  /*11400*/  VIADD R11, R7.reuse, 0x10 ;  /* 0x00000010070b7836 */ /* 0x040fe20000000000 */
[----:B------:R-:W-:Y:S02]  /*11410*/  SHFL.IDX PT, R6, R5, 0x1, 0x181f ;  /* 0x00381f0005067f89 */ /* 0x000fe400000e0000 */
[----:B------:R-:W-:-:S13]  /*11420*/  ISETP.GE.AND P0, PT, R7, R0, PT ;  /* 0x000000000700720c */ /* 0x000fda0003f06270 */
[----:B------:R-:W-:Y:S02]  /*11430*/  @!P0 LEA R9, R30, UR46, 0x1 ;  /* 0x0000002e1e098c11 */ /* 0x000fe4000f8e08ff */
[----:B0-----:R-:W-:-:S04]  /*11440*/  @!P0 LEA R14, P2, R22, R14, 0x1 ;  /* 0x0000000e160e8211 */ /* 0x001fc800078408ff */
[----:B-1----:R-:W-:Y:S01]  /*11450*/  @!P0 IADD3.X R3, RZ, R2, RZ, P2, !PT ;  /* 0x00000002ff038210 */ /* 0x002fe200017fe4ff */
[----:B------:R-:W-:Y:S02]  /*11460*/  @!P0 IMAD.MOV.U32 R2, RZ, RZ, R14 ;  /* 0x000000ffff028224 */ /* 0x000fe400078e000e */
[----:B------:R-:W0:Y:S04]  /*11470*/  SHFL.IDX PT, R14, R4, 0x1, 0x181f ;  /* 0x00381f00040e7f89 */ /* 0x000e2800000e0000 */
[----:B------:R1:W-:Y:S01]  /*11480*/  @!P0 LDGSTS.E.BYPASS.LTC128B.128 [R9+0x20400], desc[UR36][R2.64], !P1 ;  /* 0x2040000002098fae */ /* 0x0003e2000c901d64 */
[----:B------:R-:W-:Y:S02]  /*11490*/  ISETP.GE.AND P0, PT, R11, R0, PT ;  /* 0x000000000b00720c */ /* 0x000fe40003f06270 */
[----:B-1----:R-:W-:-:S11]  /*114a0*/  IADD3 R9, R7, 0x20, RZ ;  /* 0x0000002007097810 */ /* 0x002fd60007ffe0ff */
[----:B------:R-:W-:Y:S02]  /*114b0*/  @!P0 LEA R21, R30, UR46, 0x1 ;  /* 0x0000002e1e158c11 */ /* 0x000fe4000f8e08ff */
[----:B0-----:R-:W-:Y:S02]  /*114c0*/  @!P0 LEA R2, P2, R22, R14, 0x1 ;  /* 0x0000000e16028211 */ /* 0x001fe400078408ff */
[----:B------:R-:W0:Y:S03]  /*114d0*/  SHFL.IDX PT, R14, R4, 0x2, 0x181f ;  /* 0x00581f00040e7f89 */ /* 0x000e2600000e0000 */
[----:B------:R-:W-:Y:S02]  /*114e0*/  @!P0 IMAD.X R3, RZ, RZ, R6, P2 ;  /* 0x000000ffff038224 */ /* 0x000fe400010e0606 */
        /* <DEDUP_REMOVED lines=9> */
.L_x_1851:
[----:B------:R-:W-:-:S05]  /*11580*/  VIADD R7, R7, 0x30 ;  /* 0x0000003007077836 */ /* 0x000fca0000000000 */
[----:B------:R-:W-:Y:S02]  /*11590*/  ISETP.GE.AND P0, PT, R7, R0, PT ;  /* 0x000000000700720c */ /* 0x000fe40003f06270 */
[----:B------:R-:W-:-:S04]  /*115a0*/  MOV R0, 0x1 ;  /* 0x0000000100007802 */ /* 0x000fc80000000f00 */
[----:B------:R-:W-:-:S07]  /*115b0*/  SHF.L.U32 R0, R0, 0x1f, RZ ;  /* 0x0000001f00007819 */ /* 0x000fce00000006ff */
[----:B0-2---:R-:W-:Y:S02]  /*115c0*/  @!P0 LEA R2, P2, R22, R14, 0x1 ;  /* 0x0000000e16028211 */ /* 0x005fe400078408ff */
[----:B------:R-:W-:-:S03]  /*115d0*/  @!P0 LEA R5, R30, UR46, 0x1 ;  /* 0x0000002e1e058c11 */ /* 0x000fc6000f8e08ff */
[----:B-1----:R-:W-:-:S05]  /*115e0*/  @!P0 IMAD.X R3, RZ, RZ, R6, P2 ;  /* 0x000000ffff038224 */ /* 0x002fca00010e0606 */
        /* <DEDUP_REMOVED lines=11> */
.L_x_1852:
[----:B------:R-:W-:-:S13]  /*116a0*/  ISETP.NE.AND P0, PT, R33, 0x3, PT ;  /* 0x000000032100780c */ /* 0x000fda0003f05270 */
[----:B------:R-:W-:Y:S05]  /*116b0*/  @!P0 BRA `(.L_x_1797) ;  /* 0x0000000000048947 */ /* 0x000fea0003800000 */
[----:B------:R-:W-:Y:S01]  /*116c0*/  BPT.TRAP 0x1 ;  /* 0x000000040000795c */ /* 0x000fe20000300000 */
.L_x_1797:
[----:B------:R-:W1:Y:S02]  /*116d0*/  SYNCS.PHASECHK.TRANS64.TRYWAIT P0, [UR46+0x28c60], R0 ;  /* 0x028c6000ff0075a7 */ /* 0x000e64000800016e */
[----:B-1----:R-:W-:Y:S05]  /*116e0*/  @!P0 BRA `(.L_x_1798) ;  /* 0x0000002800608947 */ /* 0x002fea0003800000 */
.L_x_1853:
        /* <DEDUP_REMOVED lines=66> */
[----:B------:R0:W1:Y:S02]  /*11b10*/  SHFL.IDX PT, R14, R0, 0x3, 0x181f ;  /* 0x00781f00000e7f89 */ /* 0x00006400000e0000 */
[----:B------:R-:W-:Y:S02]  /*11b20*/  IADD3.X R3, RZ, R9, RZ, P6, !PT ;  /* 0x00000009ff037210 */ /* 0x000fe400037fe4ff */
        /* <DEDUP_REMOVED lines=37> */
.L_x_1863:
        /* <DEDUP_REMOVED lines=30> */
.L_x_1800:
[----:B------:R-:W-:Y:S01]  /*11f60*/  VIADD R25, R25, 0xfffffffe ;  /* 0xfffffffe19197836 */ /* 0x000fe20000000000 */
[----:B------:R-:W-:Y:S01]  /*11f70*/  SYNCS.ARRIVE.TRANS64.A1T0 RZ, [UR46+0x28c50], RZ ;  /* 0x028c50ffffff79a7 */ /* 0x000fe2000810002e */
[----:B------:R-:W-:Y:S01]  /*11f80*/  BSSY B0, `(.L_x_1778) ;  /* 0x00000f2000007945 */ /* 0x000fe20003800000 */
[----:B------:R-:W-:Y:S01]  /*11f90*/  MOV R21, 0x1 ;  /* 0x0000000100157802 */ /* 0x000fe20000000f00 */
[----:B------:R-:W-:Y:S01]  /*11fa0*/  IMAD.MOV.U32 R0, RZ, RZ, 0x1 ;  /* 0x00000001ff007424 */ /* 0x000fe200078e00ff */
[----:B------:R-:W-:-:S13]  /*11fb0*/  ISETP.GE.AND P0, PT, R25, UR49, PT ;  /* 0x0000003119007c0c */ /* 0x000fda000bf06270 */
[----:B------:R-:W-:Y:S05]  /*11fc0*/  @!P0 BRA `(.L_x_1801) ;  /* 0x0000000c00b48947 */ /* 0x000fea0003800000 */
[----:B------:R-:W-:Y:S01]  /*11fd0*/  UIADD3 UR4, UR45, 0x1, URZ ;  /* 0x000000012d047890 */ /* 0x000fe2000fffe03f */
[----:B------:R-:W-:Y:S02]  /*11fe0*/  LOP3.LUT R3, RZ, UR43, RZ, 0x33, !PT ;  /* 0x0000002bff037c12 */ /* 0x000fe4000f8e33ff */
[----:B------:R-:W-:Y:S01]  /*11ff0*/  LOP3.LUT R5, RZ, UR42, RZ, 0x33, !PT ;  /* 0x0000002aff057c12 */ /* 0x000fe2000f8e33ff */
[----:B------:R-:W-:Y:S01]  /*12000*/  UIMAD UR4, UR4, UR38, URZ ;  /* 0x00000026040472a4 */ /* 0x000fe2000f8e023f */
[----:B------:R-:W-:Y:S02]  /*12010*/  IADD3 R35, R36, R28, R35 ;  /* 0x0000001c24237210 */ /* 0x000fe40007ffe023 */
[----:B------:R-:W-:Y:S02]  /*12020*/  LOP3.LUT R28, R34, 0x40, RZ, 0xc0, !PT ;  /* 0x00000040221c7812 */ /* 0x000fe400078ec0ff */
[----:B------:R-:W-:Y:S01]  /*12030*/  LOP3.LUT R25, R17, 0x80, RZ, 0xc0, !PT ;  /* 0x0000008011197812 */ /* 0x000fe200078ec0ff */
[----:B------:R-:W-:Y:S01]  /*12040*/  VIADD R2, R35, 0xffffff40 ;  /* 0xffffff4023027836 */ /* 0x000fe20000000000 */
[----:B------:R-:W-:-:S02]  /*12050*/  LOP3.LUT R0, RZ, UR4, RZ, 0x33, !PT ;  /* 0x00000004ff007c12 */ /* 0x000fc4000f8e33ff */
[----:B------:R-:W-:Y:S02]  /*12060*/  MOV R21, 0x1 ;  /* 0x0000000100157802 */ /* 0x000fe40000000f00 */
[----:B------:R-:W-:Y:S02]  /*12070*/  VIADDMNMX R0, R0, -UR44, R3, !PT ;  /* 0x8000002c00007c46 */ /* 0x000fe4000f800103 */
[----:B------:R-:W-:Y:S02]  /*12080*/  SHF.R.U32.HI R28, RZ, 0x2, R28 ;  /* 0x00000002ff1c7819 */ /* 0x000fe4000001161c */
[----:B------:R-:W-:Y:S01]  /*12090*/  VIMNMX R5, R0, R5, !PT ;  /* 0x0000000500057248 */ /* 0x000fe20007fe0100 */
[----:B------:R-:W-:Y:S01]  /*120a0*/  IMAD.MOV.U32 R0, RZ, RZ, 0x1 ;  /* 0x00000001ff007424 */ /* 0x000fe200078e00ff */
[----:B------:R-:W-:Y:S02]  /*120b0*/  SHF.R.U32.HI R25, RZ, 0x3, R25 ;  /* 0x00000003ff197819 */ /* 0x000fe40000011619 */
[C---:B------:R-:W-:Y:S01]  /*120c0*/  IADD3 R22, -R5.reuse, -0x2, RZ ;  /* 0xfffffffe05167810 */ /* 0x040fe20007ffe1ff */
[----:B------:R-:W-:-:S07]  /*120d0*/  IMAD R9, R5, -0x40, R2 ;  /* 0xffffffc005097824 */ /* 0x000fce00078e0202 */
.L_x_1816:
[----:B------:R-:W-:Y:S01]  /*120e0*/  ISETP.NE.AND P1, PT, R37, 0x1, PT ;  /* 0x000000012500780c */ /* 0x000fe20003f25270 */
[----:B------:R-:W-:Y:S01]  /*120f0*/  BSSY B1, `(.L_x_1802) ;  /* 0x0000014000017945 */ /* 0x000fe20003800000 */
[----:B------:R-:W-:Y:S01]  /*12100*/  ISETP.GT.U32.AND P0, PT, R31, 0x3f, PT ;  /* 0x0000003f1f00780c */ /* 0x000fe20003f04070 */
[----:B------:R-:W-:Y:S02]  /*12110*/  IMAD.MOV.U32 R7, RZ, RZ, R9 ;  /* 0x000000ffff077224 */ /* 0x000fe400078e0009 */
[----:B------:R-:W-:-:S08]  /*12120*/  IMAD.MOV.U32 R6, RZ, RZ, RZ ;  /* 0x000000ffff067224 */ /* 0x000fd000078e00ff */
        /* <DEDUP_REMOVED lines=11> */
[----:B------:R-:W-:-:S04]  /*121e0*/  ULDC.64 UR4, c[0x0][0x418] ;  /* 0x0001060000047ab9 */ /* 0x000fc80000000a00 */
[----:B------:R-:W-:Y:S02]  /*121f0*/  IADD3 R3, R5, R3, RZ ;  /* 0x0000000305037210 */ /* 0x000fe40007ffe0ff */
[----:B------:R-:W-:-:S04]  /*12200*/  LEA R4, P0, R2, UR4, 0x2 ;  /* 0x0000000402047c11 */ /* 0x000fc8000f8010ff */
[----:B------:R-:W-:-:S05]  /*12210*/  LEA.HI.X R5, R2, UR5, R3, 0x2, P0 ;  /* 0x0000000502057c11 */ /* 0x000fca00080f1403 */
[----:B------:R0:W5:Y:S04]  /*12220*/  LDG.E R6, desc[UR36][R4.64] ;  /* 0x0000002404067981 */ /* 0x000168000c1e1900 */
.L_x_1803:
[----:B------:R-:W-:Y:S05]  /*12230*/  BSYNC B1 ;  /* 0x0000000000017941 */ /* 0x000fea0003800000 */
.L_x_1802:
[----:B------:R-:W-:-:S13]  /*12240*/  ISETP.NE.AND P0, PT, R33, 0x3, PT ;  /* 0x000000032100780c */ /* 0x000fda0003f05270 */
[----:B------:R-:W-:Y:S05]  /*12250*/  @!P0 BRA `(.L_x_1804) ;  /* 0x0000000000048947 */ /* 0x000fea0003800000 */
[----:B------:R-:W-:Y:S01]  /*12260*/  BPT.TRAP 0x1 ;  /* 0x000000040000795c */ /* 0x000fe20000300000 */
.L_x_1804:
[----:B------:R-:W-:Y:S01]  /*12270*/  LEA R10, R0, UR46, 0x3 ;  /* 0x0000002e000a7c11 */ /* 0x000fe2000f8e18ff */
[----:B------:R-:W-:Y:S01]  /*12280*/  BSSY B1, `(.L_x_1805) ;  /* 0x0000004000017945 */ /* 0x000fe20003800000 */
[----:B------:R-:W-:-:S04]  /*12290*/  SHF.L.U32 R20, R21, 0x1f, RZ ;  /* 0x0000001f15147819 */ /* 0x000fc800000006ff */
[----:B------:R-:W1:Y:S02]  /*122a0*/  SYNCS.PHASECHK.TRANS64.TRYWAIT P0, [R10+URZ+0x28c40], R20 ;  /* 0x028c40140a0075a7 */ /* 0x000e64000800017f */
[----:B-1----:R-:W-:Y:S05]  /*122b0*/  @!P0 BRA `(.L_x_1806) ;  /* 0x0000002400948947 */ /* 0x002fea0003800000 */
.L_x_1864:
[----:B------:R-:W-:Y:S05]  /*122c0*/  BSYNC B1 ;  /* 0x0000000000017941 */ /* 0x000fea0003800000 */
.L_x_1805:
        /* <DEDUP_REMOVED lines=25> */
[----:B------:R-:W-:Y:S01]  /*12460*/  IADD3 R29, R3, UR4, RZ ;  /* 0x00000004031d7c10 */ /* 0x000fe2000fffe0ff */
[----:B------:R-:W-:-:S03]  /*12470*/  UMOV UR4, 0xffffffff ;  /* 0xffffffff00047882 */ /* 0x000fc60000000000 */
        /* <DEDUP_REMOVED lines=17> */
[----:B------:R3:W0:Y:S01]  /*12590*/  SHFL.IDX PT, R14, R26, 0x3, 0x181f ;  /* 0x00781f001a0e7f89 */ /* 0x00062200000e0000 */
[----:B--2---:R-:W-:-:S05]  /*125a0*/  IADD3.X R3, RZ, R3, RZ, P0, !PT ;  /* 0x00000003ff037210 */ /* 0x004fca00007fe4ff */
[----:B------:R3:W-:Y:S04]  /*125b0*/  LDGSTS.E.BYPASS.LTC128B.128 [R27+0x23400], desc[UR36][R2.64], !P1 ;  /* 0x23400000021b7fae */ /* 0x0007e8000c901d64 */
.L_x_1874:
        /* <DEDUP_REMOVED lines=8> */
.L_x_1808:
        /* <DEDUP_REMOVED lines=10> */
.L_x_1809:
[----:B------:R2:W-:Y:S01]  /*126e0*/  SYNCS.ARRIVE.TRANS64.A1T0 RZ, [R10+URZ+0x28c30], RZ ;  /* 0x028c30ff0aff79a7 */ /* 0x0005e2000810003f */
[----:B------:R-:W-:Y:S05]  /*126f0*/  @!P2 BRA `(.L_x_1810) ;  /* 0x000000000004a947 */ /* 0x000fea0003800000 */
[----:B------:R-:W-:Y:S01]  /*12700*/  BPT.TRAP 0x1 ;  /* 0x000000040000795c */ /* 0x000fe20000300000 */
.L_x_1810:
[----:B------:R-:W3:Y:S01]  /*12710*/  SYNCS.PHASECHK.TRANS64.TRYWAIT P0, [R10+URZ+0x28c60], R20 ;  /* 0x028c60140a0075a7 */ /* 0x000ee2000800017f */
[----:B------:R-:W-:Y:S04]  /*12720*/  BSSY B1, `(.L_x_1811) ;  /* 0x0000002000017945 */ /* 0x000fe80003800000 */
[----:B---3--:R-:W-:Y:S05]  /*12730*/  @!P0 BRA `(.L_x_1812) ;  /* 0x0000002400948947 */ /* 0x008fea0003800000 */
.L_x_1875:
[----:B------:R-:W-:Y:S05]  /*12740*/  BSYNC B1 ;  /* 0x0000000000017941 */ /* 0x000fea0003800000 */
.L_x_1811:
        /* <DEDUP_REMOVED lines=51> */
[----:B------:R0:W1:Y:S01]  /*12a80*/  SHFL.IDX PT, R14, R18, 0x3, 0x181f ;  /* 0x00781f00120e7f89 */ /* 0x00006200000e0000 */
[----:B------:R-:W-:Y:S02]  /*12a90*/  IADD3.X R3, RZ, R20, RZ, P0, !PT ;  /* 0x00000014ff037210 */ /* 0x000fe400007fe4ff */
        /* <DEDUP_REMOVED lines=24> */
.L_x_1885:
        /* <DEDUP_REMOVED lines=20> */
.L_x_1814:
        /* <DEDUP_REMOVED lines=10> */
.L_x_1815:
[----:B------:R-:W-:Y:S01]  /*12e00*/  VIADD R0, R0, 0x1 ;  /* 0x0000000100007836 */ /* 0x000fe20000000000 */
[----:B------:R-:W-:Y:S01]  /*12e10*/  IADD3 R22, R22, -0x1, RZ ;  /* 0xffffffff16167810 */ /* 0x000fe20007ffe0ff */
[----:B------:R1:W-:Y:S01]  /*12e20*/  SYNCS.ARRIVE.TRANS64.A1T0 RZ, [R10+URZ+0x28c50], RZ ;  /* 0x028c50ff0aff79a7 */ /* 0x0003e2000810003f */
[----:B------:R-:W-:Y:S02]  /*12e30*/  VIADD R9, R9, 0xffffffc0 ;  /* 0xffffffc009097836 */ /* 0x000fe40000000000 */
[----:B------:R-:W-:-:S04]  /*12e40*/  ISETP.NE.AND P0, PT, R0, 0x2, PT ;  /* 0x000000020000780c */ /* 0x000fc80003f05270 */
[----:B------:R-:W-:Y:S02]  /*12e50*/  SEL R0, R0, RZ, P0 ;  /* 0x000000ff00007207 */ /* 0x000fe40000000000 */
[----:B0-----:R-:W-:Y:S02]  /*12e60*/  SEL R2, RZ, 0x1, P0 ;  /* 0x00000001ff027807 */ /* 0x001fe40000000000 */
[----:B------:R-:W-:Y:S02]  /*12e70*/  ISETP.GT.AND P0, PT, R22, UR49, PT ;  /* 0x0000003116007c0c */ /* 0x000fe4000bf04270 */
[----:B------:R-:W-:-:S11]  /*12e80*/  LOP3.LUT R21, R21, R2, RZ, 0x3c, !PT ;  /* 0x0000000215157212 */ /* 0x000fd600078e3cff */
[----:B-1----:R-:W-:Y:S05]  /*12e90*/  @P0 BRA `(.L_x_1816) ;  /* 0xfffffff000900947 */ /* 0x002fea000383ffff */
.L_x_1801:
[----:B------:R-:W-:Y:S05]  /*12ea0*/  BSYNC B0 ;  /* 0x0000000000007941 */ /* 0x000fea0003800000 */
.L_x_1778:
[----:B------:R-:W0:Y:S01]  /*12eb0*/  S2R R3, SR_CgaCtaId ;  /* 0x0000000000037919 */ /* 0x000e220000008800 */
[----:B------:R-:W-:Y:S01]  /*12ec0*/  MOV R2, 0x400 ;  /* 0x0000040000027802 */ /* 0x000fe20000000f00 */
[----:B------:R-:W-:Y:S01]  /*12ed0*/  BSSY B0, `(.L_x_1817) ;  /* 0x0000005000007945 */ /* 0x000fe20003800000 */
[----:B------:R-:W-:Y:S02]  /*12ee0*/  SHF.L.U32 R4, R4, 0x1f, RZ ;  /* 0x0000001f04047819 */ /* 0x000fe400000006ff */
[----:B0-----:R-:W-:-:S04]  /*12ef0*/  LEA R5, R3, R2, 0x18 ;  /* 0x0000000203057211 */ /* 0x001fc800078ec0ff */
[----:B------:R-:W0:Y:S02]  /*12f00*/  SYNCS.PHASECHK.TRANS64.TRYWAIT P0, [R5+URZ+0x28c20], R4 ;  /* 0x028c2004050075a7 */ /* 0x000e24000800017f */
[----:B0-----:R-:W-:Y:S05]  /*12f10*/  @!P0 BRA `(.L_x_1818) ;  /* 0x0000002400748947 */ /* 0x001fea0003800000 */
.L_x_1886:
[----:B------:R-:W-:Y:S05]  /*12f20*/  BSYNC B0 ;  /* 0x0000000000007941 */ /* 0x000fea0003800000 */
.L_x_1817:
[----:B------:R-:W-:-:S03]  /*12f30*/  UMOV UR4, 0xffffffff ;  /* 0xffffffff00047882 */ /* 0x000fc60000000000 */
[----:B------:R-:W-:Y:S05]  /*12f40*/  BRA.DIV UR4, `(.L_x_1819) ;  /* 0x00000026047c7947 */ /* 0x000fea000b800000 */
[----:B------:R-:W1:Y:S02]  /*12f50*/  S2R R2, SR_TID.X ;  /* 0x0000000000027919 */ /* 0x000e640000002100 */
[----:B-1----:R-:W-:-:S04]  /*12f60*/  SHF.R.U32.HI R2, RZ, 0x5, R2 ;  /* 0x00000005ff027819 */ /* 0x002fc80000011602 */
[----:B------:R-:W-:-:S05]  /*12f70*/  LOP3.LUT R2, R2, 0x3, RZ, 0xc0, !PT ;  /* 0x0000000302027812 */ /* 0x000fca00078ec0ff */
[----:B------:R1:W3:Y:S02]  /*12f80*/  SHFL.IDX PT, R14, R2, RZ, 0x1f ;  /* 0x00001fff020e7589 */ /* 0x0002e400000e0000 */
.L_x_1889:
[----:B---3--:R-:W-:-:S13]  /*12f90*/  ISETP.NE.AND P0, PT, R14, RZ, PT ;  /* 0x000000ff0e00720c */ /* 0x008fda0003f05270 */
[----:B------:R-:W-:Y:S05]  /*12fa0*/  @P0 BRA `(.L_x_1667) ;  /* 0x0000000000880947 */ /* 0x000fea0003800000 */
[----:B------:R-:W-:-:S03]  /*12fb0*/  UMOV UR4, 0xffffffff ;  /* 0xffffffff00047882 */ /* 0x000fc60000000000 */
[----:B------:R-:W-:Y:S05]  /*12fc0*/  BRA.DIV UR4, `(.L_x_1820) ;  /* 0x0000002604907947 */ /* 0x000fea000b800000 */
[----:B------:R-:W-:-:S13]  /*12fd0*/  ELECT P6, URZ, PT ;  /* 0x00000000003f782f */ /* 0x000fda00038c0000 */
.L_x_1892:
[----:B------:R-:W-:Y:S05]  /*12fe0*/  @!P6 BRA `(.L_x_1667) ;  /* 0x000000000078e947 */ /* 0x000fea0003800000 */
[----:B------:R-:W-:-:S06]  /*12ff0*/  ULOP3.LUT UR4, UR39, 0x2, URZ, 0xfc, !UPT ;  /* 0x0000000227047892 */ /* 0x000fcc000f8efc3f */
[----:B-1----:R-:W-:-:S05]  /*13000*/  IMAD.U32 R2, RZ, RZ, UR4 ;  /* 0x00000004ff027e24 */ /* 0x002fca000f8e00ff */
[----:B------:R-:W-:-:S13]  /*13010*/  ISETP.NE.AND P0, PT, R2, 0x3, PT ;  /* 0x000000030200780c */ /* 0x000fda0003f05270 */
[----:B------:R-:W-:Y:S05]  /*13020*/  @!P0 BRA `(.L_x_1821) ;  /* 0x0000000000048947 */ /* 0x000fea0003800000 */
[----:B------:R-:W-:Y:S01]  /*13030*/  BPT.TRAP 0x1 ;  /* 0x000000040000795c */ /* 0x000fe20000300000 */
.L_x_1821:
[C---:B0-----:R-:W-:Y:S01]  /*13040*/  IMAD R4, R0.reuse, 0x8, R5 ;  /* 0x0000000800047824 */ /* 0x041fe200078e0205 */
[----:B------:R-:W-:Y:S02]  /*13050*/  SHF.L.U32 R3, R21, 0x1f, RZ ;  /* 0x0000001f15037819 */ /* 0x000fe400000006ff */
[----:B------:R-:W-:Y:S02]  /*13060*/  IADD3 R0, R0, 0x1, RZ ;  /* 0x0000000100007810 */ /* 0x000fe40007ffe0ff */
[----:B------:R-:W0:Y:S02]  /*13070*/  SYNCS.PHASECHK.TRANS64.TRYWAIT P1, [R4+URZ+0x28c40], R3 ;  /* 0x028c4003040075a7 */ /* 0x000e24000802017f */
[----:B------:R-:W-:-:S04]  /*13080*/  ISETP.NE.AND P2, PT, R0, 0x2, PT ;  /* 0x000000020000780c */ /* 0x000fc80003f45270 */
[----:B------:R-:W-:Y:S01]  /*13090*/  SEL R2, RZ, 0x1, P2 ;  /* 0x00000001ff027807 */ /* 0x000fe20001000000 */
[----:B0-----:R-:W-:Y:S08]  /*130a0*/  @!P1 BRA `(.L_x_1822) ;  /* 0x0000002400789947 */ /* 0x001ff00003800000 */
.L_x_1893:
[----:B------:R-:W-:Y:S02]  /*130b0*/  SEL R0, R0, RZ, P2 ;  /* 0x000000ff00007207 */ /* 0x000fe40001000000 */
[----:B------:R-:W-:Y:S01]  /*130c0*/  LOP3.LUT R2, R21, R2, RZ, 0x3c, !PT ;  /* 0x0000000215027212 */ /* 0x000fe200078e3cff */
[----:B------:R-:W-:Y:S06]  /*130d0*/  @!P0 BRA `(.L_x_1823) ;  /* 0x0000000000048947 */ /* 0x000fec0003800000 */
[----:B------:R-:W-:Y:S01]  /*130e0*/  BPT.TRAP 0x1 ;  /* 0x000000040000795c */ /* 0x000fe20000300000 */
.L_x_1823:
[----:B------:R-:W-:Y:S01]  /*130f0*/  IMAD R5, R0, 0x8, R5 ;  /* 0x0000000800057824 */ /* 0x000fe200078e0205 */
[----:B------:R-:W-:-:S04]  /*13100*/  SHF.L.U32 R0, R2, 0x1f, RZ ;  /* 0x0000001f02007819 */ /* 0x000fc800000006ff */
[----:B------:R-:W1:Y:S02]  /*13110*/  SYNCS.PHASECHK.TRANS64.TRYWAIT P1, [R5+URZ+0x28c40], R0 ;  /* 0x028c4000050075a7 */ /* 0x000e64000802017f */
[----:B-1----:R-:W-:Y:S05]  /*13120*/  @!P1 BRA `(.L_x_1824) ;  /* 0x00000024006c9947 */ /* 0x002fea0003800000 */
.L_x_1894:
[----:B------:R-:W-:Y:S05]  /*13130*/  @!P0 BRA `(.L_x_1825) ;  /* 0x0000000000048947 */ /* 0x000fea0003800000 */
[----:B------:R-:W-:Y:S01]  /*13140*/  BPT.TRAP 0x1 ;  /* 0x000000040000795c */ /* 0x000fe20000300000 */
.L_x_1825:
[----:B------:R-:W3:Y:S02]  /*13150*/  SYNCS.PHASECHK.TRANS64.TRYWAIT P1, [R4+URZ+0x28c60], R3 ;  /* 0x028c6003040075a7 */ /* 0x000ee4000802017f */
[----:B---3--:R-:W-:Y:S05]  /*13160*/  @!P1 BRA `(.L_x_1826) ;  /* 0x0000002400709947 */ /* 0x008fea0003800000 */
.L_x_1895:
[----:B------:R-:W-:Y:S05]  /*13170*/  @!P0 BRA `(.L_x_1827) ;  /* 0x0000000000048947 */ /* 0x000fea0003800000 */
[----:B------:R-:W-:Y:S01]  /*13180*/  BPT.TRAP 0x1 ;  /* 0x000000040000795c */ /* 0x000fe20000300000 */
.L_x_1827:
[----:B----4-:R4:W0:Y:S02]  /*13190*/  SYNCS.PHASECHK.TRANS64.TRYWAIT P0, [R5+URZ+0x28c60], R0 ;  /* 0x028c6000050075a7 */ /* 0x010824000800017f */
[----:B0-----:R-:W-:Y:S05]  /*131a0*/  @!P0 NANOSLEEP.SYNCS 0x989680 ;  /* 0x009896800000895d */ /* 0x001fea0003900000 */
[----:B------:R-:W0:Y:S02]  /*131b0*/  @!P0 SYNCS.PHASECHK.TRANS64 P0, [R5+URZ+0x28c60], R0 ;  /* 0x028c6000050085a7 */ /* 0x000e24000800007f */
[----:B0-----:R-:W-:Y:S05]  /*131c0*/  @!P0 BRA `(.L_x_1827) ;  /* 0xfffffffc00f08947 */ /* 0x001fea000383ffff */
.L_x_1667:
[----:B------:R-:W-:Y:S05]  /*131d0*/  BSYNC B6 ;  /* 0x0000000000067941 */ /* 0x000fea0003800000 */
.L_x_1664:
[----:B------:R-:W-:Y:S05]  /*131e0*/  EXIT ;  /* 0x000000000000794d */ /* 0x000fea0003800000 */
.L_x_1678:
[----:B0-----:R-:W-:-:S04]  /*131f0*/  IMAD.U32 R5, RZ, RZ, UR5 ;  /* 0x00000005ff057e24 */ /* 0x001fc8000f8e00ff */
[----:B------:R0:W1:Y:S03]  /*13200*/  SYNCS.PHASECHK.TRANS64.TRYWAIT P1, [R5+URZ+0x28c50], R2 ;  /* 0x028c5002050075a7 */ /* 0x000066000802017f */
[----:B-1----:R-:W-:Y:S05]  /*13210*/  @!P1 NANOSLEEP.SYNCS 0x989680 ;  /* 0x009896800000995d */ /* 0x002fea0003900000 */
[----:B------:R-:W1:Y:S02]  /*13220*/  @!P1 SYNCS.PHASECHK.TRANS64 P1, [R5+URZ+0x28c50], R2 ;  /* 0x028c5002050095a7 */ /* 0x000e64000802007f */
[----:B-1----:R-:W-:Y:S05]  /*13230*/  @!P1 BRA `(.L_x_1678) ;  /* 0xfffffffc00ec9947 */ /* 0x002fea000383ffff */
[----:B------:R-:W-:Y:S05]  /*13240*/  BRA `(.L_x_1828) ;  /* 0xfffffee400547947 */ /* 0x000fea000383ffff */
.L_x_1684:
[----:B-1----:R-:W-:-:S04]  /*13250*/  IMAD.U32 R5, RZ, RZ, UR7 ;  /* 0x00000007ff057e24 */ /* 0x002fc8000f8e00ff */
[----:B------:R1:W2:Y:S03]  /*13260*/  SYNCS.PHASECHK.TRANS64.TRYWAIT P1, [R5+URZ+0x28c50], R2 ;  /* 0x028c5002050075a7 */ /* 0x0002a6000802017f */
[----:B--2---:R-:W-:Y:S05]  /*13270*/  @!P1 NANOSLEEP.SYNCS 0x989680 ;  /* 0x009896800000995d */ /* 0x004fea0003900000 */
[----:B------:R-:W2:Y:S02]  /*13280*/  @!P1 SYNCS.PHASECHK.TRANS64 P1, [R5+URZ+0x28c50], R2 ;  /* 0x028c5002050095a7 */ /* 0x000ea4000802007f */
[----:B--2---:R-:W-:Y:S05]  /*13290*/  @!P1 BRA `(.L_x_1684) ;  /* 0xfffffffc00ec9947 */ /* 0x004fea000383ffff */
[----:B------:R-:W-:Y:S05]  /*132a0*/  BRA `(.L_x_1683) ;  /* 0xfffffef000587947 */ /* 0x000fea000383ffff */
.L_x_1695:
[----:B-1----:R-:W-:-:S04]  /*132b0*/  MOV R0, UR40 ;  /* 0x0000002800007c02 */ /* 0x002fc80008000f00 */
[----:B------:R1:W2:Y:S03]  /*132c0*/  SYNCS.PHASECHK.TRANS64.TRYWAIT P0, [R0+URZ+0x28c00], R13 ;  /* 0x028c000d000075a7 */ /* 0x0002a6000800017f */
[----:B--2---:R-:W-:Y:S05]  /*132d0*/  @!P0 NANOSLEEP.SYNCS 0x989680 ;  /* 0x009896800000895d */ /* 0x004fea0003900000 */
[----:B------:R-:W2:Y:S02]  /*132e0*/  @!P0 SYNCS.PHASECHK.TRANS64 P0, [R0+URZ+0x28c00], R13 ;  /* 0x028c000d000085a7 */ /* 0x000ea4000800007f */
[----:B--2---:R-:W-:Y:S05]  /*132f0*/  @!P0 BRA `(.L_x_1695) ;  /* 0xfffffffc00ec8947 */ /* 0x004fea000383ffff */
[----:B------:R-:W-:Y:S05]  /*13300*/  BRA `(.L_x_1829) ;  /* 0xffffff08005c7947 */ /* 0x000fea000383ffff */
.L_x_1699:
[----:B-1----:R-:W-:-:S04]  /*13310*/  IMAD.U32 R2, RZ, RZ, UR40 ;  /* 0x00000028ff027e24 */ /* 0x002fc8000f8e00ff */
[----:B------:R1:W2:Y:S03]  /*13320*/  SYNCS.PHASECHK.TRANS64.TRYWAIT P0, [R2+URZ+0x28c30], R13 ;  /* 0x028c300d020075a7 */ /* 0x0002a6000800017f */
[----:B--2---:R-:W-:Y:S05]  /*13330*/  @!P0 NANOSLEEP.SYNCS 0x989680 ;  /* 0x009896800000895d */ /* 0x004fea0003900000 */
[----:B------:R-:W2:Y:S02]  /*13340*/  @!P0 SYNCS.PHASECHK.TRANS64 P0, [R2+URZ+0x28c30], R13 ;  /* 0x028c300d020085a7 */ /* 0x000ea4000800007f */
[----:B--2---:R-:W-:Y:S05]  /*13350*/  @!P0 BRA `(.L_x_1699) ;  /* 0xfffffffc00ec8947 */ /* 0x004fea000383ffff */
[----:B------:R-:W-:Y:S05]  /*13360*/  BRA `(.L_x_1698) ;  /* 0xffffff08009c7947 */ /* 0x000fea000383ffff */
.L_x_1712:
[----:B--2---:R-:W-:-:S04]  /*13370*/  IMAD.U32 R14, RZ, RZ, UR40 ;  /* 0x00000028ff0e7e24 */ /* 0x004fc8000f8e00ff */
[----:B------:R2:W4:Y:S03]  /*13380*/  SYNCS.PHASECHK.TRANS64.TRYWAIT P0, [R14+URZ+0x28c50], R13 ;  /* 0x028c500d0e0075a7 */ /* 0x000526000800017f */
[----:B----4-:R-:W-:Y:S05]  /*13390*/  @!P0 NANOSLEEP.SYNCS 0x989680 ;  /* 0x009896800000895d */ /* 0x010fea0003900000 */
[----:B------:R-:W4:Y:S02]  /*133a0*/  @!P0 SYNCS.PHASECHK.TRANS64 P0, [R14+URZ+0x28c50], R13 ;  /* 0x028c500d0e0085a7 */ /* 0x000f24000800007f */
[----:B----4-:R-:W-:Y:S05]  /*133b0*/  @!P0 BRA `(.L_x_1712) ;  /* 0xfffffffc00ec8947 */ /* 0x010fea000383ffff */
[----:B------:R-:W-:Y:S05]  /*133c0*/  BRA `(.L_x_1711) ;  /* 0xffffff2400fc7947 */ /* 0x000fea000383ffff */
.L_x_1721:
[----:B-1----:R-:W-:-:S04]  /*133d0*/  IMAD.U32 R12, RZ, RZ, UR31 ;  /* 0x0000001fff0c7e24 */ /* 0x002fc8000f8e00ff */
[----:B------:R1:W2:Y:S03]  /*133e0*/  SYNCS.PHASECHK.TRANS64.TRYWAIT P0, [R12+URZ+0x28c30], R13 ;  /* 0x028c300d0c0075a7 */ /* 0x0002a6000800017f */
[----:B--2---:R-:W-:Y:S05]  /*133f0*/  @!P0 NANOSLEEP.SYNCS 0x989680 ;  /* 0x009896800000895d */ /* 0x004fea0003900000 */
[----:B------:R-:W2:Y:S02]  /*13400*/  @!P0 SYNCS.PHASECHK.TRANS64 P0, [R12+URZ+0x28c30], R13 ;  /* 0x028c300d0c0085a7 */ /* 0x000ea4000800007f */
[----:B--2---:R-:W-:Y:S05]  /*13410*/  @!P0 BRA `(.L_x_1721) ;  /* 0xfffffffc00ec8947 */ /* 0x004fea000383ffff */
[----:B------:R-:W-:Y:S05]  /*13420*/  BRA `(.L_x_1720) ;  /* 0xffffff2c009c7947 */ /* 0x000fea000383ffff */
.L_x_1734:
[----:B-1----:R-:W-:-:S04]  /*13430*/  MOV R14, UR31 ;  /* 0x0000001f000e7c02 */ /* 0x002fc80008000f00 */
[----:B------:R1:W2:Y:S03]  /*13440*/  SYNCS.PHASECHK.TRANS64.TRYWAIT P0, [R14+URZ+0x28c50], R13 ;  /* 0x028c500d0e0075a7 */ /* 0x0002a6000800017f */
[----:B--2---:R-:W-:Y:S05]  /*13450*/  @!P0 NANOSLEEP.SYNCS 0x989680 ;  /* 0x009896800000895d */ /* 0x004fea0003900000 */
[----:B------:R-:W2:Y:S02]  /*13460*/  @!P0 SYNCS.PHASECHK.TRANS64 P0, [R14+URZ+0x28c50], R13 ;  /* 0x028c500d0e0085a7 */ /* 0x000ea4000800007f */
[----:B--2---:R-:W-:Y:S05]  /*13470*/  @!P0 BRA `(.L_x_1734) ;  /* 0xfffffffc00ec8947 */ /* 0x004fea000383ffff */
[----:B------:R-:W-:Y:S05]  /*13480*/  BRA `(.L_x_1733) ;  /* 0xffffff4c007c7947 */ /* 0x000fea000383ffff */
.L_x_1744:
[----:B-1----:R-:W-:-:S04]  /*13490*/  IMAD.U32 R11, RZ, RZ, UR26 ;  /* 0x0000001aff0b7e24 */ /* 0x002fc8000f8e00ff */
[----:B------:R1:W2:Y:S03]  /*134a0*/  SYNCS.PHASECHK.TRANS64.TRYWAIT P1, [R11+URZ+0x28c30], R14 ;  /* 0x028c300e0b0075a7 */ /* 0x0002a6000802017f */
[----:B--2---:R-:W-:Y:S05]  /*134b0*/  @!P1 NANOSLEEP.SYNCS 0x989680 ;  /* 0x009896800000995d */ /* 0x004fea0003900000 */
[----:B------:R-:W2:Y:S02]  /*134c0*/  @!P1 SYNCS.PHASECHK.TRANS64 P1, [R11+URZ+0x28c30], R14 ;  /* 0x028c300e0b0095a7 */ /* 0x000ea4000802007f */
[----:B--2---:R-:W-:Y:S05]  /*134d0*/  @!P1 BRA `(.L_x_1744) ;  /* 0xfffffffc00ec9947 */ /* 0x004fea000383ffff */
[----:B------:R-:W-:Y:S05]  /*134e0*/  BRA `(.L_x_1743) ;  /* 0xffffff54000c7947 */ /* 0x000fea000383ffff */
.L_x_1749:
[----:B---3--:R-:W-:-:S04]  /*134f0*/  IMAD.U32 R15, RZ, RZ, UR26 ;  /* 0x0000001aff0f7e24 */ /* 0x008fc8000f8e00ff */
[----:B------:R3:W4:Y:S03]  /*13500*/  SYNCS.PHASECHK.TRANS64.TRYWAIT P1, [R15+URZ+0x28c50], R14 ;  /* 0x028c500e0f0075a7 */ /* 0x000726000802017f */
[----:B----4-:R-:W-:Y:S05]  /*13510*/  @!P1 NANOSLEEP.SYNCS 0x989680 ;  /* 0x009896800000995d */ /* 0x010fea0003900000 */
[----:B------:R-:W4:Y:S02]  /*13520*/  @!P1 SYNCS.PHASECHK.TRANS64 P1, [R15+URZ+0x28c50], R14 ;  /* 0x028c500e0f0095a7 */ /* 0x000f24000802007f */
[----:B----4-:R-:W-:Y:S05]  /*13530*/  @!P1 BRA `(.L_x_1749) ;  /* 0xfffffffc00ec9947 */ /* 0x010fea000383ffff */
[----:B------:R-:W-:Y:S05]  /*13540*/  BRA `(.L_x_1748) ;  /* 0xffffff6800287947 */ /* 0x000fea000383ffff */
.L_x_1756:
[----:B--2---:R-:W-:-:S04]  /*13550*/  IMAD.U32 R12, RZ, RZ, UR25 ;  /* 0x00000019ff0c7e24 */ /* 0x004fc8000f8e00ff */
[----:B------:R2:W4:Y:S03]  /*13560*/  SYNCS.PHASECHK.TRANS64.TRYWAIT P0, [R12+URZ+0x28c30], R13 ;  /* 0x028c300d0c0075a7 */ /* 0x000526000800017f */
[----:B----4-:R-:W-:Y:S05]  /*13570*/  @!P0 NANOSLEEP.SYNCS 0x989680 ;  /* 0x009896800000895d */ /* 0x010fea0003900000 */
[----:B------:R-:W4:Y:S02]  /*13580*/  @!P0 SYNCS.PHASECHK.TRANS64 P0, [R12+URZ+0x28c30], R13 ;  /* 0x028c300d0c0085a7 */ /* 0x000f24000800007f */
[----:B----4-:R-:W-:Y:S05]  /*13590*/  @!P0 BRA `(.L_x_1756) ;  /* 0xfffffffc00ec8947 */ /* 0x010fea000383ffff */
[----:B------:R-:W-:Y:S05]  /*135a0*/  BRA `(.L_x_1755) ;  /* 0xffffff6c00207947 */ /* 0x000fea000383ffff */
.L_x_1769:
[----:B-1----:R-:W-:-:S04]  /*135b0*/  MOV R14, UR25 ;  /* 0x00000019000e7c02 */ /* 0x002fc80008000f00 */
[----:B------:R1:W2:Y:S03]  /*135c0*/  SYNCS.PHASECHK.TRANS64.TRYWAIT P0, [R14+URZ+0x28c50], R13 ;  /* 0x028c500d0e0075a7 */ /* 0x0002a6000800017f */
[----:B--2---:R-:W-:Y:S05]  /*135d0*/  @!P0 NANOSLEEP.SYNCS 0x989680 ;  /* 0x009896800000895d */ /* 0x004fea0003900000 */
[----:B------:R-:W2:Y:S02]  /*135e0*/  @!P0 SYNCS.PHASECHK.TRANS64 P0, [R14+URZ+0x28c50], R13 ;  /* 0x028c500d0e0085a7 */ /* 0x000ea4000800007f */
[----:B--2---:R-:W-:Y:S05]  /*135f0*/  @!P0 BRA `(.L_x_1769) ;  /* 0xfffffffc00ec8947 */ /* 0x004fea000383ffff */
[----:B------:R-:W-:Y:S05]  /*13600*/  BRA `(.L_x_1768) ;  /* 0xffffff8800f07947 */ /* 0x000fea000383ffff */
.L_x_1789:
[----:B------:R-:W-:Y:S01]  /*13610*/  IMAD.MOV.U32 R13, RZ, RZ, R23 ;  /* 0x000000ffff0d7224 */ /* 0x000fe200078e0017 */
[----:B------:R-:W-:Y:S01]  /*13620*/  MOV R15, 0xffffffff ;  /* 0xffffffff000f7802 */ /* 0x000fe20000000f00 */
[----:B------:R-:W-:Y:S02]  /*13630*/  IMAD.MOV.U32 R12, RZ, RZ, RZ ;  /* 0x000000ffff0c7224 */ /* 0x000fe400078e00ff */
[----:B------:R-:W-:-:S07]  /*13640*/  IMAD.MOV.U32 R11, RZ, RZ, 0x1f ;  /* 0x0000001fff0b7424 */ /* 0x000fce00078e00ff */
[----:B------:R-:W-:Y:S05]  /*13650*/  WARPSYNC.COLLECTIVE R15, `(.L_x_1830) ;  /* 0x000000000f087348 */ /* 0x000fea0003c00000 */
[----:B------:R0:W1:Y:S02]  /*13660*/  SHFL.IDX P6, R14, R13, R12, R11 ;  /* 0x0000000c0d0e7389 */ /* 0x00006400000c000b */
[----:B01----:R-:W-:Y:S01]  /*13670*/  ENDCOLLECTIVE ;  /* 0x000000000000791b */ /* 0x003fe20003800000 */
.L_x_1830:
[----:B------:R-:W-:Y:S05]  /*13680*/  BRA `(.L_x_1831) ;  /* 0xffffffd000c47947 */ /* 0x000fea000383ffff */
.L_x_1791:
[----:B0-----:R-:W-:-:S04]  /*13690*/  IMAD.U32 R3, RZ, RZ, UR46 ;  /* 0x0000002eff037e24 */ /* 0x001fc8000f8e00ff */
[----:B------:R0:W1:Y:S03]  /*136a0*/  SYNCS.PHASECHK.TRANS64.TRYWAIT P0, [R3+URZ+0x28c40], R0 ;  /* 0x028c4000030075a7 */ /* 0x000066000800017f */
[----:B-1----:R-:W-:Y:S05]  /*136b0*/  @!P0 NANOSLEEP.SYNCS 0x989680 ;  /* 0x009896800000895d */ /* 0x002fea0003900000 */
[----:B------:R-:W1:Y:S02]  /*136c0*/  @!P0 SYNCS.PHASECHK.TRANS64 P0, [R3+URZ+0x28c40], R0 ;  /* 0x028c4000030085a7 */ /* 0x000e64000800007f */
[----:B-1----:R-:W-:Y:S05]  /*136d0*/  @!P0 BRA `(.L_x_1791) ;  /* 0xfffffffc00ec8947 */ /* 0x002fea000383ffff */
[----:B------:R-:W-:Y:S05]  /*136e0*/  BRA `(.L_x_1832) ;  /* 0xffffffd000f47947 */ /* 0x000fea000383ffff */
.L_x_1792:
[----:B------:R-:W-:Y:S01]  /*136f0*/  BSSY B0, `(.L_x_1833) ;  /* 0x0000008000007945 */ /* 0x000fe20003800000 */
[----:B------:R-:W-:Y:S01]  /*13700*/  IMAD.MOV.U32 R13, RZ, RZ, R5 ;  /* 0x000000ffff0d7224 */ /* 0x000fe200078e0005 */
[----:B------:R-:W-:Y:S01]  /*13710*/  MOV R11, 0x181f ;  /* 0x0000181f000b7802 */ /* 0x000fe20000000f00 */
[----:B------:R-:W-:Y:S02]  /*13720*/  IMAD.MOV.U32 R12, RZ, RZ, RZ ;  /* 0x000000ffff0c7224 */ /* 0x000fe400078e00ff */
[----:B------:R-:W-:-:S07]  /*13730*/  IMAD.MOV.U32 R15, RZ, RZ, -0x1 ;  /* 0xffffffffff0f7424 */ /* 0x000fce00078e00ff */
[----:B------:R-:W-:Y:S05]  /*13740*/  WARPSYNC.COLLECTIVE R15, `(.L_x_1834) ;  /* 0x000000000f087348 */ /* 0x000fea0003c00000 */
[----:B------:R0:W1:Y:S02]  /*13750*/  SHFL.IDX P6, R14, R13, R12, R11 ;  /* 0x0000000c0d0e7389 */ /* 0x00006400000c000b */
[----:B01----:R-:W-:Y:S01]  /*13760*/  ENDCOLLECTIVE ;  /* 0x000000000000791b */ /* 0x003fe20003800000 */
.L_x_1834:
[----:B------:R-:W-:Y:S05]  /*13770*/  BSYNC B0 ;  /* 0x0000000000007941 */ /* 0x000fea0003800000 */
.L_x_1833:
[----:B------:R-:W-:Y:S01]  /*13780*/  IMAD.MOV.U32 R13, RZ, RZ, R0 ;  /* 0x000000ffff0d7224 */ /* 0x000fe200078e0000 */
[----:B------:R-:W-:Y:S01]  /*13790*/  MOV R12, RZ ;  /* 0x000000ff000c7202 */ /* 0x000fe20000000f00 */
[----:B------:R-:W-:Y:S01]  /*137a0*/  IMAD.MOV.U32 R11, RZ, RZ, 0x181f ;  /* 0x0000181fff0b7424 */ /* 0x000fe200078e00ff */
[----:B------:R-:W-:Y:S01]  /*137b0*/  @P0 LEA R7, R30, UR46, 0x1 ;  /* 0x0000002e1e070c11 */ /* 0x000fe2000f8e08ff */
[----:B------:R-:W-:Y:S02]  /*137c0*/  IMAD.MOV.U32 R15, RZ, RZ, -0x1 ;  /* 0xffffffffff0f7424 */ /* 0x000fe400078e00ff */
[----:B------:R-:W-:-:S07]  /*137d0*/  IMAD.MOV.U32 R2, RZ, RZ, R14 ;  /* 0x000000ffff027224 */ /* 0x000fce00078e000e */
[----:B------:R-:W-:Y:S05]  /*137e0*/  WARPSYNC.COLLECTIVE R15, `(.L_x_1835) ;  /* 0x000000000f087348 */ /* 0x000fea0003c00000 */
[----:B------:R0:W1:Y:S02]  /*137f0*/  SHFL.IDX P6, R14, R13, R12, R11 ;  /* 0x0000000c0d0e7389 */ /* 0x00006400000c000b */
[----:B01----:R-:W-:Y:S01]  /*13800*/  ENDCOLLECTIVE ;  /* 0x000000000000791b */ /* 0x003fe20003800000 */
.L_x_1835:
        /* <DEDUP_REMOVED lines=8> */
.L_x_1836:
        /* <DEDUP_REMOVED lines=11> */
.L_x_1837:
[----:B------:R-:W-:Y:S02]  /*13940*/  IMAD.MOV.U32 R13, RZ, RZ, R5 ;  /* 0x000000ffff0d7224 */ /* 0x000fe400078e0005 */
[----:B------:R-:W-:Y:S01]  /*13950*/  IMAD.MOV.U32 R12, RZ, RZ, 0x2 ;  /* 0x00000002ff0c7424 */ /* 0x000fe200078e00ff */
[----:B------:R-:W-:-:S13]  /*13960*/  @P0 LEA R2, P1, R22, R14, 0x1 ;  /* 0x0000000e16020211 */ /* 0x000fda00078208ff */
[----:B------:R-:W-:Y:S05]  /*13970*/  WARPSYNC.COLLECTIVE R15, `(.L_x_1838) ;  /* 0x000000000f087348 */ /* 0x000fea0003c00000 */
[----:B------:R0:W1:Y:S02]  /*13980*/  SHFL.IDX P6, R14, R13, R12, R11 ;  /* 0x0000000c0d0e7389 */ /* 0x00006400000c000b */
[----:B01----:R-:W-:Y:S01]  /*13990*/  ENDCOLLECTIVE ;  /* 0x000000000000791b */ /* 0x003fe20003800000 */
.L_x_1838:
[----:B------:R-:W-:-:S05]  /*139a0*/  @P0 IMAD.X R3, RZ, RZ, R4, P1 ;  /* 0x000000ffff030224 */ /* 0x000fca00008e0604 */
        /* <DEDUP_REMOVED lines=11> */
.L_x_1839:
[----:B------:R-:W-:Y:S01]  /*13a60*/  IMAD.MOV.U32 R13, RZ, RZ, R5 ;  /* 0x000000ffff0d7224 */ /* 0x000fe200078e0005 */
[----:B------:R-:W-:Y:S02]  /*13a70*/  MOV R12, 0x3 ;  /* 0x00000003000c7802 */ /* 0x000fe40000000f00 */
[----:B------:R-:W-:-:S13]  /*13a80*/  @P0 LEA R2, P1, R22, R14, 0x1 ;  /* 0x0000000e16020211 */ /* 0x000fda00078208ff */
[----:B------:R-:W-:Y:S05]  /*13a90*/  WARPSYNC.COLLECTIVE R15, `(.L_x_1840) ;  /* 0x000000000f087348 */ /* 0x000fea0003c00000 */
[----:B------:R0:W1:Y:S02]  /*13aa0*/  SHFL.IDX P6, R14, R13, R12, R11 ;  /* 0x0000000c0d0e7389 */ /* 0x00006400000c000b */
[----:B01----:R-:W-:Y:S01]  /*13ab0*/  ENDCOLLECTIVE ;  /* 0x000000000000791b */ /* 0x003fe20003800000 */
.L_x_1840:
        /* <DEDUP_REMOVED lines=10> */
.L_x_1841:
[----:B------:R-:W-:Y:S05]  /*13b60*/  BRA `(.L_x_1842) ;  /* 0xffffffd000b87947 */ /* 0x000fea000383ffff */
.L_x_1795:
[----:B------:R-:W-:Y:S01]  /*13b70*/  IMAD.MOV.U32 R13, RZ, RZ, R5 ;  /* 0x000000ffff0d7224 */ /* 0x000fe200078e0005 */
[----:B------:R-:W-:Y:S01]  /*13b80*/  MOV R12, RZ ;  /* 0x000000ff000c7202 */ /* 0x000fe20000000f00 */
[----:B------:R-:W-:Y:S02]  /*13b90*/  IMAD.MOV.U32 R11, RZ, RZ, 0x181f ;  /* 0x0000181fff0b7424 */ /* 0x000fe400078e00ff */
[----:B------:R-:W-:Y:S02]  /*13ba0*/  IMAD.MOV.U32 R15, RZ, RZ, -0x1 ;  /* 0xffffffffff0f7424 */ /* 0x000fe400078e00ff */
[----:B------:R-:W-:-:S07]  /*13bb0*/  VIADD R7, R35, UR41 ;  /* 0x0000002923077c36 */ /* 0x000fce0008000000 */
[----:B------:R-:W-:Y:S05]  /*13bc0*/  WARPSYNC.COLLECTIVE R15, `(.L_x_1843) ;  /* 0x000000000f087348 */ /* 0x000fea0003c00000 */
[----:B------:R0:W1:Y:S02]  /*13bd0*/  SHFL.IDX P6, R14, R13, R12, R11 ;  /* 0x0000000c0d0e7389 */ /* 0x00006400000c000b */
[----:B01----:R-:W-:Y:S01]  /*13be0*/  ENDCOLLECTIVE ;  /* 0x000000000000791b */ /* 0x003fe20003800000 */
.L_x_1843:
[----:B------:R-:W-:Y:S01]  /*13bf0*/  MOV R13, R4 ;  /* 0x00000004000d7202 */ /* 0x000fe20000000f00 */
[----:B------:R-:W-:-:S07]  /*13c00*/  IMAD.MOV.U32 R2, RZ, RZ, R14 ;  /* 0x000000ffff027224 */ /* 0x000fce00078e000e */
[----:B------:R-:W-:Y:S05]  /*13c10*/  WARPSYNC.COLLECTIVE R15, `(.L_x_1844) ;  /* 0x000000000f087348 */ /* 0x000fea0003c00000 */
[----:B------:R0:W1:Y:S02]  /*13c20*/  SHFL.IDX P6, R14, R13, R12, R11 ;  /* 0x0000000c0d0e7389 */ /* 0x00006400000c000b */
[----:B01----:R-:W-:Y:S01]  /*13c30*/  ENDCOLLECTIVE ;  /* 0x000000000000791b */ /* 0x003fe20003800000 */
.L_x_1844:
[----:B------:R-:W-:Y:S02]  /*13c40*/  ULDC UR4, c[0x0][0x288] ;  /* 0x0000a20000047ab9 */ /* 0x000fe40000000800 */
[----:B------:R-:W-:-:S05]  /*13c50*/  IMAD R0, R0, UR4, RZ ;  /* 0x0000000400007c24 */ /* 0x000fca000f8e02ff */
[C---:B------:R-:W-:Y:S02]  /*13c60*/  ISETP.GE.AND P0, PT, R7.reuse, R0, PT ;  /* 0x000000000700720c */ /* 0x040fe40003f06270 */
[----:B------:R-:W-:Y:S01]  /*13c70*/  IADD3 R11, R7, 0x10, RZ ;  /* 0x00000010070b7810 */ /* 0x000fe20007ffe0ff */
[----:B------:R-:W-:Y:S02]  /*13c80*/  IMAD.MOV.U32 R13, RZ, RZ, R5 ;  /* 0x000000ffff0d7224 */ /* 0x000fe400078e0005 */
[----:B------:R-:W-:-:S08]  /*13c90*/  IMAD.MOV.U32 R12, RZ, RZ, 0x1 ;  /* 0x00000001ff0c7424 */ /* 0x000fd000078e00ff */
[----:B------:R-:W-:Y:S02]  /*13ca0*/  @!P0 LEA R9, R30, UR46, 0x1 ;  /* 0x0000002e1e098c11 */ /* 0x000fe4000f8e08ff */
[----:B------:R-:W-:-:S05]  /*13cb0*/  @!P0 LEA R14, P2, R22, R14, 0x1 ;  /* 0x0000000e160e8211 */ /* 0x000fca00078408ff */
[----:B------:R-:W-:Y:S02]  /*13cc0*/  @!P0 IMAD.X R3, RZ, RZ, R2, P2 ;  /* 0x000000ffff038224 */ /* 0x000fe400010e0602 */
[----:B------:R-:W-:-:S05]  /*13cd0*/  @!P0 IMAD.MOV.U32 R2, RZ, RZ, R14 ;  /* 0x000000ffff028224 */ /* 0x000fca00078e000e */
[----:B------:R-:W-:Y:S01]  /*13ce0*/  @!PT LDS RZ, [RZ] ;  /* 0x00000000fffff984 */ /* 0x000fe20000000800 */
[----:B------:R-:W-:Y:S01]  /*13cf0*/  @!PT LDS RZ, [RZ] ;  /* 0x00000000fffff984 */ /* 0x000fe20000000800 */
[----:B------:R-:W-:Y:S01]  /*13d00*/  @!PT LDS RZ, [RZ] ;  /* 0x00000000fffff984 */ /* 0x000fe20000000800 */
[----:B------:R0:W-:Y:S01]  /*13d10*/  @!P0 LDGSTS.E.BYPASS.LTC128B.128 [R9+0x20400], desc[UR36][R2.64], !P1 ;  /* 0x2040000002098fae */ /* 0x0001e2000c901d64 */
[----:B------:R-:W-:Y:S01]  /*13d20*/  ISETP.GE.AND P0, PT, R11, R0, PT ;  /* 0x000000000b00720c */ /* 0x000fe20003f06270 */
[----:B------:R-:W-:-:S12]  /*13d30*/  IMAD.MOV.U32 R11, RZ, RZ, 0x181f ;  /* 0x0000181fff0b7424 */ /* 0x000fd800078e00ff */
[----:B0-----:R-:W-:Y:S05]  /*13d40*/  WARPSYNC.COLLECTIVE R15, `(.L_x_1845) ;  /* 0x000000000f087348 */ /* 0x001fea0003c00000 */
[----:B------:R1:W2:Y:S02]  /*13d50*/  SHFL.IDX P6, R14, R13, R12, R11 ;  /* 0x0000000c0d0e7389 */ /* 0x0002a400000c000b */
[----:B012---:R-:W-:Y:S01]  /*13d60*/  ENDCOLLECTIVE ;  /* 0x000000000000791b */ /* 0x007fe20003800000 */
.L_x_1845:
[----:B------:R-:W-:Y:S01]  /*13d70*/  VIADD R9, R7, 0x20 ;  /* 0x0000002007097836 */ /* 0x000fe20000000000 */
[----:B------:R-:W-:Y:S01]  /*13d80*/  @!P0 LEA R21, R30, UR46, 0x1 ;  /* 0x0000002e1e158c11 */ /* 0x000fe2000f8e08ff */
[----:B------:R-:W-:Y:S01]  /*13d90*/  IMAD.MOV.U32 R13, RZ, RZ, R4 ;  /* 0x000000ffff0d7224 */ /* 0x000fe200078e0004 */
[----:B------:R-:W-:-:S07]  /*13da0*/  MOV R6, R14 ;  /* 0x0000000e00067202 */ /* 0x000fce0000000f00 */
[----:B------:R-:W-:Y:S05]  /*13db0*/  WARPSYNC.COLLECTIVE R15, `(.L_x_1846) ;  /* 0x000000000f087348 */ /* 0x000fea0003c00000 */
[----:B------:R0:W1:Y:S02]  /*13dc0*/  SHFL.IDX P6, R14, R13, R12, R11 ;  /* 0x0000000c0d0e7389 */ /* 0x00006400000c000b */
[----:B01----:R-:W-:Y:S01]  /*13dd0*/  ENDCOLLECTIVE ;  /* 0x000000000000791b */ /* 0x003fe20003800000 */
.L_x_1846:
[----:B------:R-:W-:Y:S01]  /*13de0*/  MOV R13, R5 ;  /* 0x00000005000d7202 */ /* 0x000fe20000000f00 */
[----:B------:R-:W-:Y:S01]  /*13df0*/  IMAD.MOV.U32 R12, RZ, RZ, 0x2 ;  /* 0x00000002ff0c7424 */ /* 0x000fe200078e00ff */
[----:B------:R-:W-:-:S13]  /*13e00*/  @!P0 LEA R2, P2, R22, R14, 0x1 ;  /* 0x0000000e16028211 */ /* 0x000fda00078408ff */
[----:B------:R-:W-:Y:S05]  /*13e10*/  WARPSYNC.COLLECTIVE R15, `(.L_x_1847) ;  /* 0x000000000f087348 */ /* 0x000fea0003c00000 */
[----:B------:R0:W1:Y:S02]  /*13e20*/  SHFL.IDX P6, R14, R13, R12, R11 ;  /* 0x0000000c0d0e7389 */ /* 0x00006400000c000b */
[----:B01----:R-:W-:Y:S01]  /*13e30*/  ENDCOLLECTIVE ;  /* 0x000000000000791b */ /* 0x003fe20003800000 */
.L_x_1847:
[----:B------:R-:W-:-:S05]  /*13e40*/  @!P0 IMAD.X R3, RZ, RZ, R6, P2 ;  /* 0x000000ffff038224 */ /* 0x000fca00010e0606 */
[----:B------:R-:W-:Y:S01]  /*13e50*/  @!PT LDS RZ, [RZ] ;  /* 0x00000000fffff984 */ /* 0x000fe20000000800 */
[----:B------:R-:W-:Y:S01]  /*13e60*/  @!PT LDS RZ, [RZ] ;  /* 0x00000000fffff984 */ /* 0x000fe20000000800 */
[----:B------:R-:W-:Y:S01]  /*13e70*/  @!PT LDS RZ, [RZ] ;  /* 0x00000000fffff984 */ /* 0x000fe20000000800 */
[----:B------:R0:W-:Y:S01]  /*13e80*/  @!P0 LDGSTS.E.BYPASS.LTC128B.128 [R21+0x20c00], desc[UR36][R2.64], !P1 ;  /* 0x20c0000002158fae */ /* 0x0001e2000c901d64 */
[----:B------:R-:W-:Y:S01]  /*13e90*/  ISETP.GE.AND P0, PT, R9, R0, PT ;  /* 0x000000000900720c */ /* 0x000fe20003f06270 */
[----:B------:R-:W-:-:S12]  /*13ea0*/  IMAD.MOV.U32 R13, RZ, RZ, R4 ;  /* 0x000000ffff0d7224 */ /* 0x000fd800078e0004 */
[----:B------:R-:W-:Y:S01]  /*13eb0*/  @!P0 LEA R9, R30, UR46, 0x1 ;  /* 0x0000002e1e098c11 */ /* 0x000fe2000f8e08ff */
[----:B0-----:R-:W-:-:S07]  /*13ec0*/  IMAD.MOV.U32 R6, RZ, RZ, R14 ;  /* 0x000000ffff067224 */ /* 0x001fce00078e000e */
[----:B------:R-:W-:Y:S05]  /*13ed0*/  WARPSYNC.COLLECTIVE R15, `(.L_x_1848) ;  /* 0x000000000f087348 */ /* 0x000fea0003c00000 */
[----:B------:R0:W1:Y:S02]  /*13ee0*/  SHFL.IDX P6, R14, R13, R12, R11 ;  /* 0x0000000c0d0e7389 */ /* 0x00006400000c000b */
[----:B01----:R-:W-:Y:S01]  /*13ef0*/  ENDCOLLECTIVE ;  /* 0x000000000000791b */ /* 0x003fe20003800000 */
.L_x_1848:
[----:B------:R-:W-:Y:S02]  /*13f00*/  IMAD.MOV.U32 R13, RZ, RZ, R5 ;  /* 0x000000ffff0d7224 */ /* 0x000fe400078e0005 */
[----:B------:R-:W-:Y:S01]  /*13f10*/  IMAD.MOV.U32 R12, RZ, RZ, 0x3 ;  /* 0x00000003ff0c7424 */ /* 0x000fe200078e00ff */
[----:B------:R-:W-:-:S13]  /*13f20*/  @!P0 LEA R2, P2, R22, R14, 0x1 ;  /* 0x0000000e16028211 */ /* 0x000fda00078408ff */
[----:B------:R-:W-:Y:S05]  /*13f30*/  WARPSYNC.COLLECTIVE R15, `(.L_x_1849) ;  /* 0x000000000f087348 */ /* 0x000fea0003c00000 */
[----:B------:R0:W1:Y:S02]  /*13f40*/  SHFL.IDX P6, R14, R13, R12, R11 ;  /* 0x0000000c0d0e7389 */ /* 0x00006400000c000b */
[----:B01----:R-:W-:Y:S01]  /*13f50*/  ENDCOLLECTIVE ;  /* 0x000000000000791b */ /* 0x003fe20003800000 */
.L_x_1849:
[----:B------:R-:W-:-:S05]  /*13f60*/  @!P0 IADD3.X R3, RZ, R6, RZ, P2, !PT ;  /* 0x00000006ff038210 */ /* 0x000fca00017fe4ff */
        /* <DEDUP_REMOVED lines=9> */
.L_x_1850:
[----:B------:R-:W-:Y:S05]  /*14000*/  BRA `(.L_x_1851) ;  /* 0xffffffd4005c7947 */ /* 0x000fea000383ffff */
.L_x_1796:
[----:B0-----:R-:W-:-:S04]  /*14010*/  IMAD.U32 R3, RZ, RZ, UR46 ;  /* 0x0000002eff037e24 */ /* 0x001fc8000f8e00ff */
[----:B------:R0:W1:Y:S03]  /*14020*/  SYNCS.PHASECHK.TRANS64.TRYWAIT P0, [R3+URZ+0x28c20], R0 ;  /* 0x028c2000030075a7 */ /* 0x000066000800017f */
[----:B-1----:R-:W-:Y:S05]  /*14030*/  @!P0 NANOSLEEP.SYNCS 0x989680 ;  /* 0x009896800000895d */ /* 0x002fea0003900000 */
[----:B------:R-:W1:Y:S02]  /*14040*/  @!P0 SYNCS.PHASECHK.TRANS64 P0, [R3+URZ+0x28c20], R0 ;  /* 0x028c2000030085a7 */ /* 0x000e64000800007f */
[----:B-1----:R-:W-:Y:S05]  /*14050*/  @!P0 BRA `(.L_x_1796) ;  /* 0xfffffffc00ec8947 */ /* 0x002fea000383ffff */
[----:B------:R-:W-:Y:S05]  /*14060*/  BRA `(.L_x_1852) ;  /* 0xffffffd4008c7947 */ /* 0x000fea000383ffff */
.L_x_1798:
[----:B0-----:R-:W-:-:S04]  /*14070*/  IMAD.U32 R3, RZ, RZ, UR46 ;  /* 0x0000002eff037e24 */ /* 0x001fc8000f8e00ff */
[----:B------:R0:W1:Y:S03]  /*14080*/  SYNCS.PHASECHK.TRANS64.TRYWAIT P0, [R3+URZ+0x28c60], R0 ;  /* 0x028c6000030075a7 */ /* 0x000066000800017f */
[----:B-1----:R-:W-:Y:S05]  /*14090*/  @!P0 NANOSLEEP.SYNCS 0x989680 ;  /* 0x009896800000895d */ /* 0x002fea0003900000 */
[----:B------:R-:W1:Y:S02]  /*140a0*/  @!P0 SYNCS.PHASECHK.TRANS64 P0, [R3+URZ+0x28c60], R0 ;  /* 0x028c6000030085a7 */ /* 0x000e64000800007f */
[----:B-1----:R-:W-:Y:S05]  /*140b0*/  @!P0 BRA `(.L_x_1798) ;  /* 0xfffffffc00ec8947 */ /* 0x002fea000383ffff */
[----:B------:R-:W-:Y:S05]  /*140c0*/  BRA `(.L_x_1853) ;  /* 0xffffffd400887947 */ /* 0x000fea000383ffff */
.L_x_1799:
        /* <DEDUP_REMOVED lines=8> */
.L_x_1855:
[----:B------:R-:W-:Y:S05]  /*14150*/  BSYNC B0 ;  /* 0x0000000000007941 */ /* 0x000fea0003800000 */
.L_x_1854:
[----:B------:R-:W-:Y:S01]  /*14160*/  MOV R13, R0 ;  /* 0x00000000000d7202 */ /* 0x000fe20000000f00 */
[----:B------:R-:W-:Y:S01]  /*14170*/  IMAD.MOV.U32 R12, RZ, RZ, RZ ;  /* 0x000000ffff0c7224 */ /* 0x000fe200078e00ff */
[----:B------:R-:W-:Y:S01]  /*14180*/  SHF.L.U32 R8, R22, 0x1, RZ ;  /* 0x0000000116087819 */ /* 0x000fe200000006ff */
[----:B------:R-:W-:Y:S01]  /*14190*/  IMAD.MOV.U32 R11, RZ, RZ, 0x181f ;  /* 0x0000181fff0b7424 */ /* 0x000fe200078e00ff */
[----:B------:R-:W-:Y:S01]  /*141a0*/  LOP3.LUT R4, R17, 0x1, RZ, 0xc0, !PT ;  /* 0x0000000111047812 */ /* 0x000fe200078ec0ff */
[----:B------:R-:W-:Y:S01]  /*141b0*/  IMAD.MOV.U32 R15, RZ, RZ, -0x1 ;  /* 0xffffffffff0f7424 */ /* 0x000fe200078e00ff */
[----:B------:R-:W-:Y:S01]  /*141c0*/  LEA R7, R30, UR46, 0x1 ;  /* 0x0000002e1e077c11 */ /* 0x000fe2000f8e08ff */
[----:B------:R-:W-:Y:S01]  /*141d0*/  IMAD.MOV.U32 R3, RZ, RZ, R14 ;  /* 0x000000ffff037224 */ /* 0x000fe200078e000e */
[----:B------:R-:W-:-:S13]  /*141e0*/  ISETP.NE.U32.AND P1, PT, R4, 0x1, PT ;  /* 0x000000010400780c */ /* 0x000fda0003f25070 */
[----:B------:R-:W-:Y:S05]  /*141f0*/  WARPSYNC.COLLECTIVE R15, `(.L_x_1856) ;  /* 0x000000000f087348 */ /* 0x000fea0003c00000 */
[----:B------:R0:W1:Y:S02]  /*14200*/  SHFL.IDX P6, R14, R13, R12, R11 ;  /* 0x0000000c0d0e7389 */ /* 0x00006400000c000b */
[----:B01----:R-:W-:Y:S01]  /*14210*/  ENDCOLLECTIVE ;  /* 0x000000000000791b */ /* 0x003fe20003800000 */
.L_x_1856:
[C---:B------:R-:W-:Y:S02]  /*14220*/  LOP3.LUT P5, RZ, R17.reuse, 0x2, RZ, 0xc0, !PT ;  /* 0x0000000211ff7812 */ /* 0x040fe400078ac0ff */
[C---:B------:R-:W-:Y:S02]  /*14230*/  LOP3.LUT P4, RZ, R17.reuse, 0x4, RZ, 0xc0, !PT ;  /* 0x0000000411ff7812 */ /* 0x040fe4000788c0ff */
[C---:B------:R-:W-:Y:S02]  /*14240*/  LOP3.LUT P3, RZ, R17.reuse, 0x8, RZ, 0xc0, !PT ;  /* 0x0000000811ff7812 */ /* 0x040fe4000786c0ff */
[C---:B------:R-:W-:Y:S02]  /*14250*/  LOP3.LUT P2, RZ, R17.reuse, 0x10, RZ, 0xc0, !PT ;  /* 0x0000001011ff7812 */ /* 0x040fe4000784c0ff */
[----:B------:R-:W-:Y:S02]  /*14260*/  LOP3.LUT R16, R16, 0xfffffeff, RZ, 0xc0, !PT ;  /* 0xfffffeff10107812 */ /* 0x000fe400078ec0ff */
[----:B------:R-:W-:-:S02]  /*14270*/  PRMT R4, R17, 0x8880, RZ ;  /* 0x0000888011047816 */ /* 0x000fc400000000ff */
[----:B------:R-:W-:Y:S01]  /*14280*/  @P1 LOP3.LUT R16, R16, 0x100, RZ, 0xfc, !PT ;  /* 0x0000010010101812 */ /* 0x000fe200078efcff */
[----:B------:R-:W-:Y:S02]  /*14290*/  IMAD.MOV.U32 R13, RZ, RZ, R6 ;  /* 0x000000ffff0d7224 */ /* 0x000fe400078e0006 */
[----:B------:R-:W-:Y:S01]  /*142a0*/  IMAD.MOV.U32 R12, RZ, RZ, 0x1 ;  /* 0x00000001ff0c7424 */ /* 0x000fe200078e00ff */
        /* <DEDUP_REMOVED lines=22> */
[----:B------:R-:W-:Y:S02]  /*14410*/  ISETP.GT.AND P6, PT, R4, -0x1, PT ;  /* 0xffffffff0400780c */ /* 0x000fe40003fc4270 */
[----:B------:R-:W-:-:S11]  /*14420*/  MOV R4, RZ ;  /* 0x000000ff00047202 */ /* 0x000fd60000000f00 */
[----:B------:R-:W-:Y:S02]  /*14430*/  @P6 LOP3.LUT R16, R16, 0x200, RZ, 0xfc, !PT ;  /* 0x0000020010106812 */ /* 0x000fe400078efcff */
[----:B------:R-:W-:-:S13]  /*14440*/  ISETP.LT.OR P6, PT, R18, 0x1, P6 ;  /* 0x000000011200780c */ /* 0x000fda00037c1670 */
[----:B------:R0:W-:Y:S02]  /*14450*/  LDGSTS.E.BYPASS.LTC128B.128 [R7+0xe400], desc[UR36][R2.64+0x380], !P6 ;  /* 0x0e40038002077fae */ /* 0x0001e4000f101d64 */
[----:B0-----:R-:W-:Y:S05]  /*14460*/  WARPSYNC.COLLECTIVE R15, `(.L_x_1857) ;  /* 0x000000000f087348 */ /* 0x001fea0003c00000 */
[----:B------:R1:W2:Y:S02]  /*14470*/  SHFL.IDX P6, R14, R13, R12, R11 ;  /* 0x0000000c0d0e7389 */ /* 0x0002a400000c000b */
[----:B012---:R-:W-:Y:S01]  /*14480*/  ENDCOLLECTIVE ;  /* 0x000000000000791b */ /* 0x007fe20003800000 */
.L_x_1857:
[----:B------:R-:W-:Y:S01]  /*14490*/  IMAD.MOV.U32 R13, RZ, RZ, R0 ;  /* 0x000000ffff0d7224 */ /* 0x000fe200078e0000 */
[----:B------:R-:W-:-:S07]  /*144a0*/  MOV R5, R14 ;  /* 0x0000000e00057202 */ /* 0x000fce0000000f00 */
[----:B------:R-:W-:Y:S05]  /*144b0*/  WARPSYNC.COLLECTIVE R15, `(.L_x_1858) ;  /* 0x000000000f087348 */ /* 0x000fea0003c00000 */
[----:B------:R0:W1:Y:S02]  /*144c0*/  SHFL.IDX P6, R14, R13, R12, R11 ;  /* 0x0000000c0d0e7389 */ /* 0x00006400000c000b */
[----:B01----:R-:W-:Y:S01]  /*144d0*/  ENDCOLLECTIVE ;  /* 0x000000000000791b */ /* 0x003fe20003800000 */
.L_x_1858:
[----:B------:R-:W-:Y:S01]  /*144e0*/  IMAD.MOV.U32 R13, RZ, RZ, R6 ;  /* 0x000000ffff0d7224 */ /* 0x000fe200078e0006 */
[----:B------:R-:W-:Y:S02]  /*144f0*/  MOV R12, 0x2 ;  /* 0x00000002000c7802 */ /* 0x000fe40000000f00 */
        /* <DEDUP_REMOVED lines=26> */
.L_x_1859:
[----:B------:R-:W-:Y:S02]  /*146a0*/  IMAD.MOV.U32 R13, RZ, RZ, R0 ;  /* 0x000000ffff0d7224 */ /* 0x000fe400078e0000 */
[----:B------:R-:W-:-:S07]  /*146b0*/  IMAD.MOV.U32 R9, RZ, RZ, R14 ;  /* 0x000000ffff097224 */ /* 0x000fce00078e000e */
[----:B------:R-:W-:Y:S05]  /*146c0*/  WARPSYNC.COLLECTIVE R15, `(.L_x_1860) ;  /* 0x000000000f087348 */ /* 0x000fea0003c00000 */
[----:B------:R0:W1:Y:S02]  /*146d0*/  SHFL.IDX P6, R14, R13, R12, R11 ;  /* 0x0000000c0d0e7389 */ /* 0x00006400000c000b */
[----:B01----:R-:W-:Y:S01]  /*146e0*/  ENDCOLLECTIVE ;  /* 0x000000000000791b */ /* 0x003fe20003800000 */
.L_x_1860:
        /* <DEDUP_REMOVED lines=28> */
.L_x_1861:
[----:B------:R-:W-:Y:S02]  /*148b0*/  IMAD.MOV.U32 R13, RZ, RZ, R0 ;  /* 0x000000ffff0d7224 */ /* 0x000fe400078e0000 */
[----:B------:R-:W-:-:S07]  /*148c0*/  IMAD.MOV.U32 R6, RZ, RZ, R14 ;  /* 0x000000ffff067224 */ /* 0x000fce00078e000e */
[----:B------:R-:W-:Y:S05]  /*148d0*/  WARPSYNC.COLLECTIVE R15, `(.L_x_1862) ;  /* 0x000000000f087348 */ /* 0x000fea0003c00000 */
[----:B------:R0:W1:Y:S02]  /*148e0*/  SHFL.IDX P6, R14, R13, R12, R11 ;  /* 0x0000000c0d0e7389 */ /* 0x00006400000c000b */
[----:B01----:R-:W-:Y:S01]  /*148f0*/  ENDCOLLECTIVE ;  /* 0x000000000000791b */ /* 0x003fe20003800000 */
.L_x_1862:
[----:B------:R-:W-:Y:S05]  /*14900*/  BRA `(.L_x_1863) ;  /* 0xffffffd4001c7947 */ /* 0x000fea000383ffff */
.L_x_1806:
[----:B-1----:R1:W2:Y:S02]  /*14910*/  SYNCS.PHASECHK.TRANS64.TRYWAIT P0, [R10+URZ+0x28c40], R20 ;  /* 0x028c40140a0075a7 */ /* 0x0022a4000800017f */
[----:B--2---:R-:W-:Y:S05]  /*14920*/  @!P0 NANOSLEEP.SYNCS 0x989680 ;  /* 0x009896800000895d */ /* 0x004fea0003900000 */
[----:B------:R-:W2:Y:S02]  /*14930*/  @!P0 SYNCS.PHASECHK.TRANS64 P0, [R10+URZ+0x28c40], R20 ;  /* 0x028c40140a0085a7 */ /* 0x000ea4000800007f */
[----:B--2---:R-:W-:Y:S05]  /*14940*/  @!P0 BRA `(.L_x_1806) ;  /* 0xfffffffc00f08947 */ /* 0x004fea000383ffff */
[----:B------:R-:W-:Y:S05]  /*14950*/  BRA `(.L_x_1864) ;  /* 0xffffffd800587947 */ /* 0x000fea000383ffff */
.L_x_1807:
[----:B------:R-:W-:Y:S01]  /*14960*/  BSSY B1, `(.L_x_1865) ;  /* 0x0000008000017945 */ /* 0x000fe20003800000 */
[----:B------:R-:W-:Y:S01]  /*14970*/  IMAD.MOV.U32 R13, RZ, RZ, R29 ;  /* 0x000000ffff0d7224 */ /* 0x000fe200078e001d */
[----:B------:R-:W-:Y:S01]  /*14980*/  MOV R15, 0xffffffff ;  /* 0xffffffff000f7802 */ /* 0x000fe20000000f00 */
[----:B------:R-:W-:Y:S02]  /*14990*/  IMAD.MOV.U32 R12, RZ, RZ, RZ ;  /* 0x000000ffff0c7224 */ /* 0x000fe400078e00ff */
[----:B------:R-:W-:-:S07]  /*149a0*/  IMAD.MOV.U32 R11, RZ, RZ, 0x181f ;  /* 0x0000181fff0b7424 */ /* 0x000fce00078e00ff */
[----:B-1----:R-:W-:Y:S05]  /*149b0*/  WARPSYNC.COLLECTIVE R15, `(.L_x_1866) ;  /* 0x000000000f087348 */ /* 0x002fea0003c00000 */
[----:B------:R0:W2:Y:S02]  /*149c0*/  SHFL.IDX P6, R14, R13, R12, R11 ;  /* 0x0000000c0d0e7389 */ /* 0x0000a400000c000b */
[----:B012---:R-:W-:Y:S01]  /*149d0*/  ENDCOLLECTIVE ;  /* 0x000000000000791b */ /* 0x007fe20003800000 */
.L_x_1866:
[----:B------:R-:W-:Y:S05]  /*149e0*/  BSYNC B1 ;  /* 0x0000000000017941 */ /* 0x000fea0003800000 */
.L_x_1865:
[----:B------:R-:W-:Y:S01]  /*149f0*/  IMAD.MOV.U32 R13, RZ, RZ, R26 ;  /* 0x000000ffff0d7224 */ /* 0x000fe200078e001a */
[----:B------:R-:W-:Y:S01]  /*14a00*/  MOV R11, 0x181f ;  /* 0x0000181f000b7802 */ /* 0x000fe20000000f00 */
[----:B------:R-:W-:Y:S01]  /*14a10*/  IMAD.MOV.U32 R12, RZ, RZ, RZ ;  /* 0x000000ffff0c7224 */ /* 0x000fe200078e00ff */
[----:B------:R-:W-:Y:S01]  /*14a20*/  LEA R27, R17, UR46, 0x1 ;  /* 0x0000002e111b7c11 */ /* 0x000fe2000f8e08ff */
[----:B------:R-:W-:Y:S02]  /*14a30*/  IMAD.MOV.U32 R15, RZ, RZ, -0x1 ;  /* 0xffffffffff0f7424 */ /* 0x000fe400078e00ff */
[----:B------:R-:W-:-:S07]  /*14a40*/  IMAD.MOV.U32 R3, RZ, RZ, R14 ;  /* 0x000000ffff037224 */ /* 0x000fce00078e000e */
[----:B------:R-:W-:Y:S05]  /*14a50*/  WARPSYNC.COLLECTIVE R15, `(.L_x_1867) ;  /* 0x000000000f087348 */ /* 0x000fea0003c00000 */
[----:B------:R0:W1:Y:S02]  /*14a60*/  SHFL.IDX P6, R14, R13, R12, R11 ;  /* 0x0000000c0d0e7389 */ /* 0x00006400000c000b */
[----:B01----:R-:W-:Y:S01]  /*14a70*/  ENDCOLLECTIVE ;  /* 0x000000000000791b */ /* 0x003fe20003800000 */
.L_x_1867:
[----:B------:R-:W-:Y:S01]  /*14a80*/  IMAD.MOV.U32 R13, RZ, RZ, R29 ;  /* 0x000000ffff0d7224 */ /* 0x000fe200078e001d */
[----:B------:R-:W-:Y:S02]  /*14a90*/  MOV R12, 0x1 ;  /* 0x00000001000c7802 */ /* 0x000fe40000000f00 */
[----:B------:R-:W-:-:S13]  /*14aa0*/  IADD3 R2, P0, R14, R8, RZ ;  /* 0x000000080e027210 */ /* 0x000fda0007f1e0ff */
[----:B------:R-:W-:Y:S05]  /*14ab0*/  WARPSYNC.COLLECTIVE R15, `(.L_x_1868) ;  /* 0x000000000f087348 */ /* 0x000fea0003c00000 */
[----:B------:R0:W1:Y:S02]  /*14ac0*/  SHFL.IDX P6, R14, R13, R12, R11 ;  /* 0x0000000c0d0e7389 */ /* 0x00006400000c000b */
[----:B01----:R-:W-:Y:S01]  /*14ad0*/  ENDCOLLECTIVE ;  /* 0x000000000000791b */ /* 0x003fe20003800000 */
.L_x_1868:
        /* <DEDUP_REMOVED lines=10> */
.L_x_1869:
[----:B------:R-:W-:Y:S01]  /*14b80*/  MOV R13, R29 ;  /* 0x0000001d000d7202 */ /* 0x000fe20000000f00 */
[----:B------:R-:W-:Y:S01]  /*14b90*/  IMAD.MOV.U32 R12, RZ, RZ, 0x2 ;  /* 0x00000002ff0c7424 */ /* 0x000fe200078e00ff */
[----:B------:R-:W-:-:S13]  /*14ba0*/  IADD3 R2, P0, R14, R8, RZ ;  /* 0x000000080e027210 */ /* 0x000fda0007f1e0ff */
[----:B------:R-:W-:Y:S05]  /*14bb0*/  WARPSYNC.COLLECTIVE R15, `(.L_x_1870) ;  /* 0x000000000f087348 */ /* 0x000fea0003c00000 */
[----:B------:R0:W1:Y:S02]  /*14bc0*/  SHFL.IDX P6, R14, R13, R12, R11 ;  /* 0x0000000c0d0e7389 */ /* 0x00006400000c000b */
[----:B01----:R-:W-:Y:S01]  /*14bd0*/  ENDCOLLECTIVE ;  /* 0x000000000000791b */ /* 0x003fe20003800000 */
.L_x_1870:
        /* <DEDUP_REMOVED lines=10> */
.L_x_1871:
[----:B------:R-:W-:Y:S02]  /*14c80*/  IMAD.MOV.U32 R13, RZ, RZ, R29 ;  /* 0x000000ffff0d7224 */ /* 0x000fe400078e001d */
[----:B------:R-:W-:Y:S01]  /*14c90*/  IMAD.MOV.U32 R12, RZ, RZ, 0x3 ;  /* 0x00000003ff0c7424 */ /* 0x000fe200078e00ff */
[----:B------:R-:W-:-:S13]  /*14ca0*/  IADD3 R2, P0, R14, R8, RZ ;  /* 0x000000080e027210 */ /* 0x000fda0007f1e0ff */
[----:B------:R-:W-:Y:S05]  /*14cb0*/  WARPSYNC.COLLECTIVE R15, `(.L_x_1872) ;  /* 0x000000000f087348 */ /* 0x000fea0003c00000 */
[----:B------:R0:W1:Y:S02]  /*14cc0*/  SHFL.IDX P6, R14, R13, R12, R11 ;  /* 0x0000000c0d0e7389 */ /* 0x00006400000c000b */
[----:B01----:R-:W-:Y:S01]  /*14cd0*/  ENDCOLLECTIVE ;  /* 0x000000000000791b */ /* 0x003fe20003800000 */
.L_x_1872:
[----:B------:R-:W-:-:S05]  /*14ce0*/  IADD3.X R3, RZ, R3, RZ, P0, !PT ;  /* 0x00000003ff037210 */ /* 0x000fca00007fe4ff */
[----:B------:R-:W-:Y:S01]  /*14cf0*/  @!PT LDS RZ, [RZ] ;  /* 0x00000000fffff984 */ /* 0x000fe20000000800 */
[----:B------:R-:W-:Y:S01]  /*14d00*/  @!PT LDS RZ, [RZ] ;  /* 0x00000000fffff984 */ /* 0x000fe20000000800 */
[----:B------:R-:W-:Y:S01]  /*14d10*/  @!PT LDS RZ, [RZ] ;  /* 0x00000000fffff984 */ /* 0x000fe20000000800 */
[----:B------:R0:W-:Y:S01]  /*14d20*/  LDGSTS.E.BYPASS.LTC128B.128 [R27+0x23400], desc[UR36][R2.64], !P1 ;  /* 0x23400000021b7fae */ /* 0x0001e2000c901d64 */
[----:B------:R-:W-:Y:S01]  /*14d30*/  MOV R13, R26 ;  /* 0x0000001a000d7202 */ /* 0x000fe20000000f00 */
[----:B------:R-:W-:-:S07]  /*14d40*/  IMAD.MOV.U32 R34, RZ, RZ, R14 ;  /* 0x000000ffff227224 */ /* 0x000fce00078e000e */
[----:B0-----:R-:W-:Y:S05]  /*14d50*/  WARPSYNC.COLLECTIVE R15, `(.L_x_1873) ;  /* 0x000000000f087348 */ /* 0x001fea0003c00000 */
[----:B------:R1:W2:Y:S02]  /*14d60*/  SHFL.IDX P6, R14, R13, R12, R11 ;  /* 0x0000000c0d0e7389 */ /* 0x0002a400000c000b */
[----:B012---:R-:W-:Y:S01]  /*14d70*/  ENDCOLLECTIVE ;  /* 0x000000000000791b */ /* 0x007fe20003800000 */
.L_x_1873:
[----:B------:R-:W-:Y:S05]  /*14d80*/  BRA `(.L_x_1874) ;  /* 0xffffffd8000c7947 */ /* 0x000fea000383ffff */
.L_x_1812:
[----:B---3--:R3:W4:Y:S02]  /*14d90*/  SYNCS.PHASECHK.TRANS64.TRYWAIT P0, [R10+URZ+0x28c60], R20 ;  /* 0x028c60140a0075a7 */ /* 0x008724000800017f */
[----:B----4-:R-:W-:Y:S05]  /*14da0*/  @!P0 NANOSLEEP.SYNCS 0x989680 ;  /* 0x009896800000895d */ /* 0x010fea0003900000 */
[----:B------:R-:W4:Y:S02]  /*14db0*/  @!P0 SYNCS.PHASECHK.TRANS64 P0, [R10+URZ+0x28c60], R20 ;  /* 0x028c60140a0085a7 */ /* 0x000f24000800007f */
[----:B----4-:R-:W-:Y:S05]  /*14dc0*/  @!P0 BRA `(.L_x_1812) ;  /* 0xfffffffc00f08947 */ /* 0x010fea000383ffff */
[----:B------:R-:W-:Y:S05]  /*14dd0*/  BRA `(.L_x_1875) ;  /* 0xffffffd800587947 */ /* 0x000fea000383ffff */
.L_x_1813:
[----:B------:R-:W-:Y:S01]  /*14de0*/  BSSY B1, `(.L_x_1876) ;  /* 0x0000008000017945 */ /* 0x000fe20003800000 */
[----:B------:R-:W-:Y:S01]  /*14df0*/  IMAD.MOV.U32 R13, RZ, RZ, R19 ;  /* 0x000000ffff0d7224 */ /* 0x000fe200078e0013 */
[----:B------:R-:W-:Y:S01]  /*14e00*/  MOV R15, 0xffffffff ;  /* 0xffffffff000f7802 */ /* 0x000fe20000000f00 */
[----:B------:R-:W-:Y:S02]  /*14e10*/  IMAD.MOV.U32 R12, RZ, RZ, RZ ;  /* 0x000000ffff0c7224 */ /* 0x000fe400078e00ff */
[----:B------:R-:W-:-:S07]  /*14e20*/  IMAD.MOV.U32 R11, RZ, RZ, 0x181f ;  /* 0x0000181fff0b7424 */ /* 0x000fce00078e00ff */
[----:B-123--:R-:W-:Y:S05]  /*14e30*/  WARPSYNC.COLLECTIVE R15, `(.L_x_1877) ;  /* 0x000000000f087348 */ /* 0x00efea0003c00000 */
[----:B------:R0:W4:Y:S02]  /*14e40*/  SHFL.IDX P6, R14, R13, R12, R11 ;  /* 0x0000000c0d0e7389 */ /* 0x00012400000c000b */
[----:B01234-:R-:W-:Y:S01]  /*14e50*/  ENDCOLLECTIVE ;  /* 0x000000000000791b */ /* 0x01ffe20003800000 */
.L_x_1877:
[----:B------:R-:W-:Y:S05]  /*14e60*/  BSYNC B1 ;  /* 0x0000000000017941 */ /* 0x000fea0003800000 */
.L_x_1876:
[----:B------:R-:W-:Y:S01]  /*14e70*/  IMAD.MOV.U32 R13, RZ, RZ, R18 ;  /* 0x000000ffff0d7224 */ /* 0x000fe200078e0012 */
[----:B------:R-:W-:Y:S01]  /*14e80*/  MOV R11, 0x181f ;  /* 0x0000181f000b7802 */ /* 0x000fe20000000f00 */
[----:B------:R-:W-:Y:S01]  /*14e90*/  IMAD.MOV.U32 R12, RZ, RZ, RZ ;  /* 0x000000ffff0c7224 */ /* 0x000fe200078e00ff */
[----:B------:R-:W-:Y:S01]  /*14ea0*/  LEA R17, R17, UR46, 0x1 ;  /* 0x0000002e11117c11 */ /* 0x000fe2000f8e08ff */
[----:B------:R-:W-:Y:S01]  /*14eb0*/  IMAD.MOV.U32 R15, RZ, RZ, -0x1 ;  /* 0xffffffffff0f7424 */ /* 0x000fe200078e00ff */
[C---:B------:R-:W-:Y:S01]  /*14ec0*/  LOP3.LUT P2, RZ, R16.reuse, 0x20, RZ, 0xc0, !PT ;  /* 0x0000002010ff7812 */ /* 0x040fe2000784c0ff */
[----:B------:R-:W-:Y:S01]  /*14ed0*/  IMAD.MOV.U32 R3, RZ, RZ, R14 ;  /* 0x000000ffff037224 */ /* 0x000fe200078e000e */
[----:B------:R-:W-:-:S13]  /*14ee0*/  LOP3.LUT P1, RZ, R16, 0x10, RZ, 0xc0, !PT ;  /* 0x0000001010ff7812 */ /* 0x000fda000782c0ff */
[----:B------:R-:W-:Y:S05]  /*14ef0*/  WARPSYNC.COLLECTIVE R15, `(.L_x_1878) ;  /* 0x000000000f087348 */ /* 0x000fea0003c00000 */
[----:B------:R0:W1:Y:S02]  /*14f00*/  SHFL.IDX P6, R14, R13, R12, R11 ;  /* 0x0000000c0d0e7389 */ /* 0x00006400000c000b */
[----:B01----:R-:W-:Y:S01]  /*14f10*/  ENDCOLLECTIVE ;  /* 0x000000000000791b */ /* 0x003fe20003800000 */
.L_x_1878:
[----:B------:R-:W-:Y:S01]  /*14f20*/  P2R R4, PR, RZ, 0x20 ;  /* 0x00000020ff047803 */ /* 0x000fe20000000000 */
[----:B------:R-:W-:Y:S01]  /*14f30*/  IMAD.MOV.U32 R13, RZ, RZ, R19 ;  /* 0x000000ffff0d7224 */ /* 0x000fe200078e0013 */
[----:B------:R-:W-:Y:S02]  /*14f40*/  MOV R12, 0x1 ;  /* 0x00000001000c7802 */ /* 0x000fe40000000f00 */
        /* <DEDUP_REMOVED lines=11> */
.L_x_1879:
        /* <DEDUP_REMOVED lines=16> */
.L_x_1880:
[----:B------:R-:W-:Y:S01]  /*15100*/  @!PT LDS RZ, [RZ] ;  /* 0x00000000fffff984 */ /* 0x000fe20000000800 */
[----:B------:R-:W-:Y:S01]  /*15110*/  @!PT LDS RZ, [RZ] ;  /* 0x00000000fffff984 */ /* 0x000fe20000000800 */
[----:B------:R-:W-:Y:S01]  /*15120*/  @!PT LDS RZ, [RZ] ;  /* 0x00000000fffff984 */ /* 0x000fe20000000800 */
[----:B------:R0:W-:Y:S01]  /*15130*/  LDGSTS.E.BYPASS.LTC128B.128 [R17+0xe400], desc[UR36][R2.64+0x380], P1 ;  /* 0x0e40038002117fae */ /* 0x0001e20008901d64 */
[----:B------:R-:W-:Y:S01]  /*15140*/  MOV R13, R19 ;  /* 0x00000013000d7202 */ /* 0x000fe20000000f00 */
[----:B------:R-:W-:Y:S01]  /*15150*/  IMAD.MOV.U32 R12, RZ, RZ, 0x2 ;  /* 0x00000002ff0c7424 */ /* 0x000fe200078e00ff */
        /* <DEDUP_REMOVED lines=12> */
.L_x_1881:
        /* <DEDUP_REMOVED lines=14> */
.L_x_1882:
        /* <DEDUP_REMOVED lines=17> */
.L_x_1883:
[----:B------:R-:W-:Y:S01]  /*15410*/  @!PT LDS RZ, [RZ] ;  /* 0x00000000fffff984 */ /* 0x000fe20000000800 */
[----:B------:R-:W-:Y:S01]  /*15420*/  @!PT LDS RZ, [RZ] ;  /* 0x00000000fffff984 */ /* 0x000fe20000000800 */
[----:B------:R-:W-:Y:S01]  /*15430*/  @!PT LDS RZ, [RZ] ;  /* 0x00000000fffff984 */ /* 0x000fe20000000800 */
[----:B------:R0:W-:Y:S04]  /*15440*/  LDGSTS.E.BYPASS.LTC128B.128 [R17+0x7400], desc[UR36][R2.64+0x180], !P5 ;  /* 0x0740018002117fae */ /* 0x0001e8000e901d64 */
[----:B------:R0:W-:Y:S04]  /*15450*/  LDGSTS.E.BYPASS.LTC128B.128 [R17+0x9400], desc[UR36][R2.64+0x200], !P4 ;  /* 0x0940020002117fae */ /* 0x0001e8000e101d64 */
[----:B------:R0:W-:Y:S01]  /*15460*/  LDGSTS.E.BYPASS.LTC128B.128 [R17+0xb400], desc[UR36][R2.64+0x280], !P3 ;  /* 0x0b40028002117fae */ /* 0x0001e2000d901d64 */
[----:B------:R-:W-:-:S03]  /*15470*/  MOV R13, R18 ;  /* 0x00000012000d7202 */ /* 0x000fc60000000f00 */
[----:B------:R0:W-:Y:S04]  /*15480*/  LDGSTS.E.BYPASS.LTC128B.128 [R17+0xd400], desc[UR36][R2.64+0x300], P0 ;  /* 0x0d40030002117fae */ /* 0x0001e80008101d64 */
[----:B------:R0:W-:Y:S01]  /*15490*/  LDGSTS.E.BYPASS.LTC128B.128 [R17+0xf400], desc[UR36][R2.64+0x380], P1 ;  /* 0x0f40038002117fae */ /* 0x0001e20008901d64 */
[----:B------:R-:W-:-:S07]  /*154a0*/  IMAD.MOV.U32 R19, RZ, RZ, R14 ;  /* 0x000000ffff137224 */ /* 0x000fce00078e000e */
[----:B0-----:R-:W-:Y:S05]  /*154b0*/  WARPSYNC.COLLECTIVE R15, `(.L_x_1884) ;  /* 0x000000000f087348 */ /* 0x001fea0003c00000 */
[----:B------:R1:W2:Y:S02]  /*154c0*/  SHFL.IDX P6, R14, R13, R12, R11 ;  /* 0x0000000c0d0e7389 */ /* 0x0002a400000c000b */
[----:B012---:R-:W-:Y:S01]  /*154d0*/  ENDCOLLECTIVE ;  /* 0x000000000000791b */ /* 0x007fe20003800000 */
.L_x_1884:
[----:B------:R-:W-:Y:S05]  /*154e0*/  BRA `(.L_x_1885) ;  /* 0xffffffd400cc7947 */ /* 0x000fea000383ffff */
.L_x_1818:
[----:B0-----:R0:W1:Y:S02]  /*154f0*/  SYNCS.PHASECHK.TRANS64.TRYWAIT P0, [R5+URZ+0x28c20], R4 ;  /* 0x028c2004050075a7 */ /* 0x001064000800017f */
[----:B-1----:R-:W-:Y:S05]  /*15500*/  @!P0 NANOSLEEP.SYNCS 0x989680 ;  /* 0x009896800000895d */ /* 0x002fea0003900000 */
[----:B------:R-:W1:Y:S02]  /*15510*/  @!P0 SYNCS.PHASECHK.TRANS64 P0, [R5+URZ+0x28c20], R4 ;  /* 0x028c2004050085a7 */ /* 0x000e64000800007f */
[----:B-1----:R-:W-:Y:S05]  /*15520*/  @!P0 BRA `(.L_x_1818) ;  /* 0xfffffffc00f08947 */ /* 0x002fea000383ffff */
[----:B------:R-:W-:Y:S05]  /*15530*/  BRA `(.L_x_1886) ;  /* 0xffffffd800787947 */ /* 0x000fea000383ffff */
.L_x_1819:
[----:B------:R-:W1:Y:S01]  /*15540*/  S2R R2, SR_TID.X ;  /* 0x0000000000027919 */ /* 0x000e620000002100 */
[----:B------:R-:W-:Y:S01]  /*15550*/  BSSY B0, `(.L_x_1887) ;  /* 0x000000a000007945 */ /* 0x000fe20003800000 */
[----:B------:R-:W-:Y:S01]  /*15560*/  IMAD.MOV.U32 R12, RZ, RZ, RZ ;  /* 0x000000ffff0c7224 */ /* 0x000fe200078e00ff */
[----:B------:R-:W-:Y:S01]  /*15570*/  MOV R11, 0x1f ;  /* 0x0000001f000b7802 */ /* 0x000fe20000000f00 */
[----:B------:R-:W-:Y:S01]  /*15580*/  IMAD.MOV.U32 R15, RZ, RZ, -0x1 ;  /* 0xffffffffff0f7424 */ /* 0x000fe200078e00ff */
[----:B-1----:R-:W-:-:S04]  /*15590*/  SHF.R.U32.HI R2, RZ, 0x5, R2 ;  /* 0x00000005ff027819 */ /* 0x002fc80000011602 */
[----:B------:R-:W-:-:S05]  /*155a0*/  LOP3.LUT R2, R2, 0x3, RZ, 0xc0, !PT ;  /* 0x0000000302027812 */ /* 0x000fca00078ec0ff */
[----:B------:R-:W-:-:S07]  /*155b0*/  IMAD.MOV.U32 R13, RZ, RZ, R2 ;  /* 0x000000ffff0d7224 */ /* 0x000fce00078e0002 */
[----:B0-2--5:R-:W-:Y:S05]  /*155c0*/  WARPSYNC.COLLECTIVE R15, `(.L_x_1888) ;  /* 0x000000000f087348 */ /* 0x025fea0003c00000 */
[----:B------:R1:W3:Y:S02]  /*155d0*/  SHFL.IDX P6, R14, R13, R12, R11 ;  /* 0x0000000c0d0e7389 */ /* 0x0002e400000c000b */
[----:B0123-5:R-:W-:Y:S01]  /*155e0*/  ENDCOLLECTIVE ;  /* 0x000000000000791b */ /* 0x02ffe20003800000 */
.L_x_1888:
[----:B------:R-:W-:Y:S05]  /*155f0*/  BSYNC B0 ;  /* 0x0000000000007941 */ /* 0x000fea0003800000 */
.L_x_1887:
[----:B------:R-:W-:Y:S05]  /*15600*/  BRA `(.L_x_1889) ;  /* 0xffffffd800607947 */ /* 0x000fea000383ffff */
.L_x_1820:
[----:B------:R-:W-:Y:S01]  /*15610*/  BSSY B0, `(.L_x_1890) ;  /* 0x0000006000007945 */ /* 0x000fe20003800000 */
[----:B------:R-:W-:-:S07]  /*15620*/  IMAD.MOV.U32 R15, RZ, RZ, -0x1 ;  /* 0xffffffffff0f7424 */ /* 0x000fce00078e00ff */
[----:B012--5:R-:W-:Y:S05]  /*15630*/  WARPSYNC.COLLECTIVE R15, `(.L_x_1891) ;  /* 0x000000000f0c7348 */ /* 0x027fea0003c00000 */
[----:B------:R-:W-:Y:S02]  /*15640*/  ELECT P6, UR62, PT ;  /* 0x00000000003e782f */ /* 0x000fe400038c0000 */
[----:B------:R-:W-:Y:S01]  /*15650*/  MOV R14, UR62 ;  /* 0x0000003e000e7c02 */ /* 0x000fe20008000f00 */
[----:B012--5:R-:W-:Y:S10]  /*15660*/  ENDCOLLECTIVE ;  /* 0x000000000000791b */ /* 0x027ff40003800000 */
.L_x_1891:
[----:B------:R-:W-:Y:S05]  /*15670*/  BSYNC B0 ;  /* 0x0000000000007941 */ /* 0x000fea0003800000 */
.L_x_1890:
[----:B------:R-:W-:Y:S05]  /*15680*/  BRA `(.L_x_1892) ;  /* 0xffffffd800547947 */ /* 0x000fea000383ffff */
.L_x_1822:
[----:B0-----:R0:W1:Y:S02]  /*15690*/  SYNCS.PHASECHK.TRANS64.TRYWAIT P1, [R4+URZ+0x28c40], R3 ;  /* 0x028c4003040075a7 */ /* 0x001064000802017f */
[----:B-1----:R-:W-:Y:S05]  /*156a0*/  @!P1 NANOSLEEP.SYNCS 0x989680 ;  /* 0x009896800000995d */ /* 0x002fea0003900000 */
[----:B------:R-:W1:Y:S02]  /*156b0*/  @!P1 SYNCS.PHASECHK.TRANS64 P1, [R4+URZ+0x28c40], R3 ;  /* 0x028c4003040095a7 */ /* 0x000e64000802007f */
[----:B-1----:R-:W-:Y:S05]  /*156c0*/  @!P1 BRA `(.L_x_1822) ;  /* 0xfffffffc00f09947 */ /* 0x002fea000383ffff */
[----:B------:R-:W-:Y:S05]  /*156d0*/  BRA `(.L_x_1893) ;  /* 0xffffffd800747947 */ /* 0x000fea000383ffff */
.L_x_1824:
[----:B-1----:R1:W3:Y:S02]  /*156e0*/  SYNCS.PHASECHK.TRANS64.TRYWAIT P1, [R5+URZ+0x28c40], R0 ;  /* 0x028c4000050075a7 */ /* 0x0022e4000802017f */
[----:B---3--:R-:W-:Y:S05]  /*156f0*/  @!P1 NANOSLEEP.SYNCS 0x989680 ;  /* 0x009896800000995d */ /* 0x008fea0003900000 */
[----:B------:R-:W3:Y:S02]  /*15700*/  @!P1 SYNCS.PHASECHK.TRANS64 P1, [R5+URZ+0x28c40], R0 ;  /* 0x028c4000050095a7 */ /* 0x000ee4000802007f */
[----:B---3--:R-:W-:Y:S05]  /*15710*/  @!P1 BRA `(.L_x_1824) ;  /* 0xfffffffc00f09947 */ /* 0x008fea000383ffff */
[----:B------:R-:W-:Y:S05]  /*15720*/  BRA `(.L_x_1894) ;  /* 0xffffffd800807947 */ /* 0x000fea000383ffff */
.L_x_1826:
[----:B---3--:R3:W4:Y:S02]  /*15730*/  SYNCS.PHASECHK.TRANS64.TRYWAIT P1, [R4+URZ+0x28c60], R3 ;  /* 0x028c6003040075a7 */ /* 0x008724000802017f */
[----:B----4-:R-:W-:Y:S05]  /*15740*/  @!P1 NANOSLEEP.SYNCS 0x989680 ;  /* 0x009896800000995d */ /* 0x010fea0003900000 */
[----:B------:R-:W4:Y:S02]  /*15750*/  @!P1 SYNCS.PHASECHK.TRANS64 P1, [R4+URZ+0x28c60], R3 ;  /* 0x028c6003040095a7 */ /* 0x000f24000802007f */
[----:B----4-:R-:W-:Y:S05]  /*15760*/  @!P1 BRA `(.L_x_1826) ;  /* 0xfffffffc00f09947 */ /* 0x010fea000383ffff */
[----:B------:R-:W-:Y:S05]  /*15770*/  BRA `(.L_x_1895) ;  /* 0xffffffd8007c7947 */ /* 0x000fea000383ffff */
.L_x_1896:
        /* <DEDUP_REMOVED lines=16> */
.L_x_5652:


//--------------------- .text._ZN7cutlass13device_kernelIN5flash11enable_sm90INS1_16FlashAttnFwdSm90INS1_25CollectiveMainloopFwdSm90ILi2EN4cute5tupleIJNS5_1CILi1EEES8_S8_EEENS6_IJNS7_ILi64EEESA_SA_EEELi512ENS_6half_tEfNS_4arch4Sm90ELb0ELb1ELb0ELb0ELb1ELb0ELb1ELb0ELb0ELb1ELb1ELb0EEENS1_21CollectiveEpilogueFwdINS6_IJSA_NS7_ILi512EEESA_EEES9_SC_SE_Li256ELb0ELb1ELb1ELb0EEENS1_19SingleTileSchedulerILb0ELb1ELb1ELi64EEEEEEEEEvNT_6ParamsE --------------------------
	.section	.text._ZN7cutlass13device_kernelIN5flash11enable_sm90INS1_16FlashAttnFwdSm90INS1_25CollectiveMainloopFwdSm90ILi2EN4cute5tupleIJNS5_1CILi1EEES8_S8_EEENS6_IJNS7_ILi64EEESA_SA_EEELi512ENS_6half_tEfNS_4arch4Sm90ELb0ELb1ELb0ELb0ELb1ELb0ELb1ELb0ELb0ELb1ELb1ELb0EEENS1_21CollectiveEpilogueFwdINS6_IJSA_NS7_ILi512EEESA_EEES9_SC_SE_Li256ELb0ELb1ELb1ELb0EEENS1_19SingleTileSchedulerILb0ELb1ELb1ELi64EEEEEEEEEvNT_6ParamsE,"ax",@progbits
	.align	128
.text._ZN7cutlass13device_kernelIN5flash11enable_sm90INS1_16FlashAttnFwdSm90INS1_25CollectiveMainloopFwdSm90ILi2EN4cute5tupleIJNS5_1CILi1EEES8_S8_EEENS6_IJNS7_ILi64EEESA_SA_EEELi512ENS_6half_tEfNS_4arch4Sm90ELb0ELb1ELb0ELb0ELb1ELb0ELb1ELb0ELb0ELb1ELb1ELb0EEENS1_21CollectiveEpilogueFwdINS6_IJSA_NS7_ILi512EEESA_EEES9_SC_SE_Li256ELb0ELb1ELb1ELb0EEENS1_19SingleTileSchedulerILb0ELb1ELb1ELi64EEEEEEEEEvNT_6ParamsE:
        .type           _ZN7cutlass13device_kernelIN5flash11enable_sm90INS1_16FlashAttnFwdSm90INS1_25CollectiveMainloopFwdSm90ILi2EN4cute5tupleIJNS5_1CILi1EEES8_S8_EEENS6_IJNS7_ILi64EEESA_SA_EEELi512ENS_6half_tEfNS_4arch4Sm90ELb0ELb1ELb0ELb0ELb1ELb0ELb1ELb0ELb0ELb1ELb1ELb0EEENS1_21CollectiveEpilogueFwdINS6_IJSA_NS7_ILi512EEESA_EEES9_SC_SE_Li256ELb0ELb1ELb1ELb0EEENS1_19SingleTileSchedulerILb0ELb1ELb1ELi64EEEEEEEEEvNT_6ParamsE,@function
        .size           _ZN7cutlass13device_kernelIN5flash11enable_sm90INS1_16FlashAttnFwdSm90INS1_25CollectiveMainloopFwdSm90ILi2EN4cute5tupleIJNS5_1CILi1EEES8_S8_EEENS6_IJNS7_ILi64EEESA_SA_EEELi512ENS_6half_tEfNS_4arch4Sm90ELb0ELb1ELb0ELb0ELb1ELb0ELb1ELb0ELb0ELb1ELb1ELb0EEENS1_21CollectiveEpilogueFwdINS6_IJSA_NS7_ILi512EEESA_EEES9_SC_SE_Li256ELb0ELb1ELb1ELb0EEENS1_19SingleTileSchedulerILb0ELb1ELb1ELi64EEEEEEEEEvNT_6ParamsE,(.L_x_5653 - _ZN7cutlass13device_kernelIN5flash11enable_sm90INS1_16FlashAttnFwdSm90INS1_25CollectiveMainloopFwdSm90ILi2EN4cute5tupleIJNS5_1CILi1EEES8_S8_EEENS6_IJNS7_ILi64EEESA_SA_EEELi512ENS_6half_tEfNS_4arch4Sm90ELb0ELb1ELb0ELb0ELb1ELb0ELb1ELb0ELb0ELb1ELb1ELb0EEENS1_21CollectiveEpilogueFwdINS6_IJSA_NS7_ILi512EEESA_EEES9_SC_SE_Li256ELb0ELb1ELb1ELb0EEENS1_19SingleTileSchedulerILb0ELb1ELb1ELi64EEEEEEEEEvNT_6ParamsE)
        .other          _ZN7cutlass13device_kernelIN5flash11enable_sm90INS1_16FlashAttnFwdSm90INS1_25CollectiveMainloopFwdSm90ILi2EN4cute5tupleIJNS5_1CILi1EEES8_S8_EEENS6_IJNS7_ILi64EEESA_SA_EEELi512ENS_6half_tEfNS_4arch4Sm90ELb0ELb1ELb0ELb0ELb1ELb0ELb1ELb0ELb0ELb1ELb1ELb0EEENS1_21CollectiveEpilogueFwdINS6_IJSA_NS7_ILi512EEESA_EEES9_SC_SE_Li256ELb0ELb1ELb1ELb0EEENS1_19SingleTileSchedulerILb0ELb1ELb1ELi64EEEEEEEEEvNT_6ParamsE,@"STO_CUDA_ENTRY STV_DEFAULT"
_ZN7cutlass13device_kernelIN5flash11enable_sm90INS1_16FlashAttnFwdSm90INS1_25CollectiveMainloopFwdSm90ILi2EN4cute5tupleIJNS5_1CILi1EEES8_S8_EEENS6_IJNS7_ILi64EEESA_SA_EEELi512ENS_6half_tEfNS_4arch4Sm90ELb0ELb1ELb0ELb0ELb1ELb0ELb1ELb0ELb0ELb1ELb1ELb0EEENS1_21CollectiveEpilogueFwdINS6_IJSA_NS7_ILi512EEESA_EEES9_SC_SE_Li256ELb0ELb1ELb1ELb0EEENS1_19SingleTileSchedulerILb0ELb1ELb1ELi64EEEEEEEEEvNT_6ParamsE:
        /* <DEDUP_REMOVED lines=43> */
.L_x_1897:
        /* <DEDUP_REMOVED lines=22> */
.L_x_1898:
        /* <DEDUP_REMOVED lines=18> */
.L_x_1899:
        /* <DEDUP_REMOVED lines=22> */
.L_x_1900:
        /* <DEDUP_REMOVED lines=23> */
.L_x_1901:
        /* <DEDUP_REMOVED lines=11> */
.L_x_1904:
[----:B------:R-:W-:-:S08]  /*08b0*/  NOP ;  /* 0x0000000000007918 */ /* 0x000fd00000000000 */
[----:B------:R-:W1:Y:S02]  /*08c0*/  USETMAXREG.TRY_ALLOC.CTAPOOL UP0, 0xe8 ;  /* 0x000000e8000079c8 */ /* 0x000e640008000600 */
[----:B-1----:R-:W-:-:S13]  /*08d0*/  PLOP3.LUT P0, PT, PT, PT, UP0, 0x80, 0x0 ;  /* 0x000000000000781c */ /* 0x002fda0003f0f008 */
[----:B------:R-:W-:Y:S05]  /*08e0*/  @!P0 BRA `(.L_x_1904) ;  /* 0xfffffffc00f08947 */ /* 0x000fea000383ffff */
[----:B0-----:R-:W0:Y:S01]  /*08f0*/  LDC R2, c[0x0][0xd50] ;  /* 0x00035400ff027b82 */ /* 0x001e220000000800 */
        /* <DEDUP_REMOVED lines=17> */
[----:B------:R-:W0:Y:S01]  /*0a10*/  LDC.64 R2, c[0x0][0x418] ;  /* 0x00010600ff027b82 */ /* 0x000e220000000a00 */
[----:B------:R-:W1:Y:S01]  /*0a20*/  S2R R169, SR_CTAID.X ;  /* 0x0000000000a97919 */ /* 0x000e620000002500 */
[----:B------:R-:W-:Y:S01]  /*0a30*/  UISETP.NE.AND UP0, UPT, UR9, 0x1, UPT ;  /* 0x000000010900788c */ /* 0x000fe2000bf05270 */
[----:B------:R-:W2:Y:S05]  /*0a40*/  S2R R201, SR_CgaCtaId ;  /* 0x0000000000c97919 */ /* 0x000eaa0000008800 */
[----:B------:R-:W3:Y:S08]  /*0a50*/  LDC R17, c[0x0][0x424] ;  /* 0x00010900ff117b82 */ /* 0x000ef00000000800 */
[----:B------:R-:W4:Y:S01]  /*0a60*/  LDC R8, c[0x0][0x2f0] ;  /* 0x0000bc00ff087b82 */ /* 0x000f220000000800 */
[----:B0-----:R-:W-:Y:S01]  /*0a70*/  ISETP.NE.U32.AND P0, PT, R2, RZ, PT ;  /* 0x000000ff0200720c */ /* 0x001fe20003f05070 */
[----:B------:R-:W-:-:S03]  /*0a80*/  VIADD R2, R24, 0xffffff80 ;  /* 0xffffff8018027836 */ /* 0x000fc60000000000 */
[----:B------:R-:W-:-:S04]  /*0a90*/  ISETP.NE.AND.EX P0, PT, R3, RZ, PT, P0 ;  /* 0x000000ff0300720c */ /* 0x000fc80003f05300 */
[----:B---3--:R-:W-:Y:S01]  /*0aa0*/  SEL R17, R17, 0x1, P0 ;  /* 0x0000000111117807 */ /* 0x008fe20000000000 */
[----:B-1----:R-:W-:Y:S01]  /*0ab0*/  IMAD.SHL.U32 R169, R169, 0x40, RZ ;  /* 0x00000040a9a97824 */ /* 0x002fe200078e00ff */
[----:B------:R-:W-:-:S03]  /*0ac0*/  PLOP3.LUT P0, PT, PT, PT, UP0, 0x80, 0x0 ;  /* 0x000000000000781c */ /* 0x000fc60003f0f008 */
[----:B----4-:R-:W-:-:S05]  /*0ad0*/  IMAD R0, R17, R8, 0x3f ;  /* 0x0000003f11007424 */ /* 0x010fca00078e0208 */
[----:B------:R-:W-:-:S04]  /*0ae0*/  SHF.R.S32.HI R3, RZ, 0x1f, R0 ;  /* 0x0000001fff037819 */ /* 0x000fc80000011400 */
[----:B------:R-:W-:-:S04]  /*0af0*/  LEA.HI R3, R3, R0, RZ, 0x6 ;  /* 0x0000000003037211 */ /* 0x000fc800078f30ff */
[----:B------:R-:W-:Y:S01]  /*0b00*/  SHF.R.S32.HI R3, RZ, 0x6, R3 ;  /* 0x00000006ff037819 */ /* 0x000fe20000011403 */
[----:B--2---:R-:W-:Y:S06]  /*0b10*/  @!P0 BRA `(.L_x_1906) ;  /* 0x0000002000cc8947 */ /* 0x004fec0003800000 */
[----:B------:R-:W0:Y:S08]  /*0b20*/  LDC R0, c[0x0][0x448] ;  /* 0x00011200ff007b82 */ /* 0x000e300000000800 */
[----:B------:R-:W1:Y:S08]  /*0b30*/  LDC.64 R10, c[0x0][0xad8] ;  /* 0x0002b600ff0a7b82 */ /* 0x000e700000000a00 */
[----:B------:R-:W2:Y:S01]  /*0b40*/  LDC R9, c[0x0][0x288] ;  /* 0x0000a200ff097b82 */ /* 0x000ea20000000800 */
[----:B0-----:R-:W-:Y:S01]  /*0b50*/  ISETP.NE.AND P1, PT, R0, 0x1, PT ;  /* 0x000000010000780c */ /* 0x001fe20003f25270 */
[----:B------:R-:W-:Y:S01]  /*0b60*/  VIADD R0, R169, 0x3f ;  /* 0x0000003fa9007836 */ /* 0x000fe20000000000 */
[----:B-1----:R-:W-:-:S11]  /*0b70*/  ISETP.GE.AND P2, PT, R11, 0x1, PT ;  /* 0x000000010b00780c */ /* 0x002fd60003f46270 */
[----:B------:R-:W0:Y:S01]  /*0b80*/  @P1 LDC R5, c[0x0][0x44c] ;  /* 0x00011300ff051b82 */ /* 0x000e220000000800 */
[----:B--2---:R-:W-:-:S07]  /*0b90*/  IADD3 R6, -R9, 0x1, RZ ;  /* 0x0000000109067810 */ /* 0x004fce0007ffe1ff */
[----:B------:R-:W1:Y:S01]  /*0ba0*/  @P1 LDC R7, c[0x0][0x450] ;  /* 0x00011400ff071b82 */ /* 0x000e620000000800 */
[----:B0-----:R-:W-:-:S04]  /*0bb0*/  @P1 IMAD.HI.U32 R4, R0, R5, RZ ;  /* 0x0000000500041227 */ /* 0x001fc800078e00ff */
[----:B------:R-:W-:Y:S01]  /*0bc0*/  IMAD R5, R17, R8, R6 ;  /* 0x0000000811057224 */ /* 0x000fe200078e0206 */
[----:B-1----:R-:W-:-:S05]  /*0bd0*/  @P1 SHF.R.U32.HI R0, RZ, R7, R4 ;  /* 0x00000007ff001219 */ /* 0x002fca0000011604 */
[----:B------:R-:W-:-:S04]  /*0be0*/  IMAD.IADD R5, R5, 0x1, R0 ;  /* 0x0000000105057824 */ /* 0x000fc800078e0200 */
        /* <DEDUP_REMOVED lines=12> */
.L_x_1908:
[----:B------:R-:W-:-:S13]  /*0cb0*/  ISETP.NE.AND P0, PT, R11, 0x1, PT ;  /* 0x000000010b00780c */ /* 0x000fda0003f05270 */
[----:B------:R-:W0:Y:S02]  /*0cc0*/  @P0 LDC.64 R6, c[0x0][0xae0] ;  /* 0x0002b800ff060b82 */ /* 0x000e240000000a00 */
[----:B0-----:R-:W-:-:S05]  /*0cd0*/  @P0 IMAD.HI.U32 R6, R4, R6, RZ ;  /* 0x0000000604060227 */ /* 0x001fca00078e00ff */
[----:B------:R-:W-:-:S07]  /*0ce0*/  @P0 SHF.R.U32.HI R4, RZ, R7, R6 ;  /* 0x00000007ff040219 */ /* 0x000fce0000011606 */
.L_x_1909:
[----:B------:R-:W-:-:S05]  /*0cf0*/  IMAD R5, R4, R11, R11 ;  /* 0x0000000b04057224 */ /* 0x000fca00078e020b */
[----:B------:R-:W-:-:S07]  /*0d00*/  VIMNMX R0, R0, R5, PT ;  /* 0x0000000500007248 */ /* 0x000fce0003fe0100 */
.L_x_1907:
[----:B------:R-:W0:Y:S01]  /*0d10*/  @P1 LDC R4, c[0x0][0x44c] ;  /* 0x00011300ff041b82 */ /* 0x000e220000000800 */
[----:B------:R-:W-:Y:S01]  /*0d20*/  VIADD R0, R0, 0x3f ;  /* 0x0000003f00007836 */ /* 0x000fe20000000000 */
[----:B------:R-:W-:Y:S01]  /*0d30*/  ULDC UR4, c[0x0][0xad4] ;  /* 0x0002b50000047ab9 */ /* 0x000fe20000000800 */
[----:B------:R-:W-:-:S03]  /*0d40*/  IMAD R6, R17, R8, -R9 ;  /* 0x0000000811067224 */ /* 0x000fc600078e0a09 */
[----:B------:R-:W-:Y:S02]  /*0d50*/  SHF.R.S32.HI R5, RZ, 0x1f, R0 ;  /* 0x0000001fff057819 */ /* 0x000fe40000011400 */
[----:B------:R-:W1:Y:S02]  /*0d60*/  @P1 LDC R7, c[0x0][0x450] ;  /* 0x00011400ff071b82 */ /* 0x000e640000000800 */
[----:B------:R-:W-:-:S04]  /*0d70*/  LEA.HI R5, R5, R0, RZ, 0x6 ;  /* 0x0000000005057211 */ /* 0x000fc800078f30ff */
[----:B------:R-:W-:-:S04]  /*0d80*/  SHF.R.S32.HI R0, RZ, 0x6, R5 ;  /* 0x00000006ff007819 */ /* 0x000fc80000011405 */
[----:B------:R-:W-:Y:S01]  /*0d90*/  VIMNMX R13, R3, R0, PT ;  /* 0x00000000030d7248 */ /* 0x000fe20003fe0100 */
[----:B0-----:R-:W-:-:S05]  /*0da0*/  @P1 IMAD.HI.U32 R4, R169, R4, RZ ;  /* 0x00000004a9041227 */ /* 0x001fca00078e00ff */
[----:B-1----:R-:W-:-:S05]  /*0db0*/  @P1 SHF.R.U32.HI R169, RZ, R7, R4 ;  /* 0x00000007ffa91219 */ /* 0x002fca0000011604 */
[----:B------:R-:W-:-:S04]  /*0dc0*/  IMAD.IADD R6, R6, 0x1, R169 ;  /* 0x0000000106067824 */ /* 0x000fc800078e02a9 */
        /* <DEDUP_REMOVED lines=11> */
.L_x_1911:
[----:B------:R-:W-:-:S13]  /*0e80*/  ISETP.NE.AND P0, PT, R11, 0x1, PT ;  /* 0x000000010b00780c */ /* 0x000fda0003f05270 */
[----:B------:R-:W0:Y:S02]  /*0e90*/  @P0 LDC.64 R4, c[0x0][0xae0] ;  /* 0x0002b800ff040b82 */ /* 0x000e240000000a00 */
[----:B0-----:R-:W-:-:S05]  /*0ea0*/  @P0 IMAD.HI.U32 R4, R6, R4, RZ ;  /* 0x0000000406040227 */ /* 0x001fca00078e00ff */
[----:B------:R-:W-:-:S07]  /*0eb0*/  @P0 SHF.R.U32.HI R6, RZ, R5, R4 ;  /* 0x00000005ff060219 */ /* 0x000fce0000011604 */
.L_x_1912:
[----:B------:R-:W-:-:S05]  /*0ec0*/  IMAD R3, R6, R11, RZ ;  /* 0x0000000b06037224 */ /* 0x000fca00078e02ff */
[----:B------:R-:W-:-:S07]  /*0ed0*/  VIMNMX R0, R0, R3, !PT ;  /* 0x0000000300007248 */ /* 0x000fce0007fe0100 */
.L_x_1910:
        /* <DEDUP_REMOVED lines=13> */
[----:B------:R-:W0:Y:S01]  /*0fb0*/  I2F.RP R6, R9 ;  /* 0x0000000900067306 */ /* 0x000e220000209400 */
[----:B------:R-:W-:Y:S02]  /*0fc0*/  IABS R12, R0 ;  /* 0x00000000000c7213 */ /* 0x000fe40000000000 */
[----:B------:R-:W-:-:S05]  /*0fd0*/  IMAD.IADD R3, R3, 0x1, -R8 ;  /* 0x0000000103037824 */ /* 0x000fca00078e0a08 */
        /* <DEDUP_REMOVED lines=23> */
.L_x_1913:
[-C--:B------:R-:W-:Y:S01]  /*1150*/  IMAD R3, R7, R6.reuse, R8 ;  /* 0x0000000607037224 */ /* 0x080fe200078e0208 */
[----:B------:R-:W-:Y:S02]  /*1160*/  PLOP3.LUT P0, PT, PT, PT, PT, 0x80, 0x0 ;  /* 0x000000000000781c */ /* 0x000fe40003f0f070 */
[----:B------:R-:W-:Y:S02]  /*1170*/  CS2R R4, SRZ ;  /* 0x0000000000047805 */ /* 0x000fe4000001ff00 */
[----:B------:R-:W-:Y:S02]  /*1180*/  CS2R R150, SRZ ;  /* 0x0000000000967805 */ /* 0x000fe4000001ff00 */
[----:B------:R-:W-:Y:S02]  /*1190*/  CS2R R148, SRZ ;  /* 0x0000000000947805 */ /* 0x000fe4000001ff00 */
[----:B0-----:R-:W-:Y:S02]  /*11a0*/  VIADDMNMX R0, R3, R6, R13, PT ;  /* 0x0000000603007246 */ /* 0x001fe4000380010d */
[----:B------:R-:W-:-:S02]  /*11b0*/  CS2R R146, SRZ ;  /* 0x0000000000927805 */ /* 0x000fc4000001ff00 */
[----:B------:R-:W-:Y:S02]  /*11c0*/  CS2R R144, SRZ ;  /* 0x0000000000907805 */ /* 0x000fe4000001ff00 */
[----:B------:R-:W-:Y:S02]  /*11d0*/  CS2R R142, SRZ ;  /* 0x00000000008e7805 */ /* 0x000fe4000001ff00 */
[----:B------:R-:W-:Y:S02]  /*11e0*/  ISETP.GT.AND P1, PT, R0, R3, PT ;  /* 0x000000030000720c */ /* 0x000fe40003f24270 */
        /* <DEDUP_REMOVED lines=60> */
[----:B------:R-:W2:Y:S01]  /*15b0*/  LDL R9, [R1] ;  /* 0x0000000001097983 */ /* 0x000ea20000100800 */
[----:B------:R-:W-:Y:S01]  /*15c0*/  SHF.R.S32.HI R5, RZ, 0x1f, R2 ;  /* 0x0000001fff057819 */ /* 0x000fe20000011402 */
[----:B------:R-:W-:Y:S01]  /*15d0*/  UMOV UR5, 0x40000040 ;  /* 0x4000004000057882 */ /* 0x000fe20000000000 */
[----:B------:R-:W-:Y:S01]  /*15e0*/  MOV R8, 0x400 ;  /* 0x0000040000087802 */ /* 0x000fe20000000f00 */
[----:B------:R-:W-:Y:S01]  /*15f0*/  BAR.SYNC.DEFER_BLOCKING 0xe, 0x100 ;  /* 0x0384000000007b1d */ /* 0x000fe20000010000 */
[----:B------:R-:W-:Y:S02]  /*1600*/  LEA.HI R5, R5, R2, RZ, 0x7 ;  /* 0x0000000205057211 */ /* 0x000fe400078f38ff */
[----:B------:R-:W-:Y:S02]  /*1610*/  LEA R11, R201, R8, 0x18 ;  /* 0x00000008c90b7211 */ /* 0x000fe400078ec0ff */
[----:B------:R-:W-:Y:S01]  /*1620*/  SHF.R.S32.HI R4, RZ, 0x7, R5 ;  /* 0x00000007ff047819 */ /* 0x000fe20000011405 */
[----:B------:R-:W-:Y:S01]  /*1630*/  UMOV UR7, 0x40000040 ;  /* 0x4000004000077882 */ /* 0x000fe20000000000 */
[----:B------:R-:W-:Y:S01]  /*1640*/  UMOV UR9, 0x40000040 ;  /* 0x4000004000097882 */ /* 0x000fe20000000000 */
[----:B------:R-:W-:Y:S01]  /*1650*/  UMOV UR11, 0x40000040 ;  /* 0x40000040000b7882 */ /* 0x000fe20000000000 */
[----:B------:R-:W-:Y:S01]  /*1660*/  UMOV UR13, 0x40000040 ;  /* 0x40000040000d7882 */ /* 0x000fe20000000000 */
[----:B------:R-:W-:Y:S01]  /*1670*/  UMOV UR15, 0x40000040 ;  /* 0x40000040000f7882 */ /* 0x000fe20000000000 */
[----:B------:R-:W0:Y:S01]  /*1680*/  SHFL.IDX PT, R4, R4, RZ, 0x1f ;  /* 0x00001fff04047589 */ /* 0x000e2200000e0000 */
[----:B------:R-:W-:Y:S01]  /*1690*/  UMOV UR17, 0x40000040 ;  /* 0x4000004000117882 */ /* 0x000fe20000000000 */
[----:B------:R-:W-:Y:S01]  /*16a0*/  UMOV UR19, 0x40000040 ;  /* 0x4000004000137882 */ /* 0x000fe20000000000 */
[----:B------:R-:W-:-:S05]  /*16b0*/  LOP3.LUT R5, R5, 0xffffff80, RZ, 0xc0, !PT ;  /* 0xffffff8005057812 */ /* 0x000fca00078ec0ff */
[----:B------:R-:W-:Y:S01]  /*16c0*/  IMAD.IADD R5, R2, 0x1, -R5 ;  /* 0x0000000102057824 */ /* 0x000fe200078e0a05 */
[----:B------:R-:W-:-:S04]  /*16d0*/  WARPGROUP.ARRIVE ;  /* 0x00000000000079c5 */ /* 0x000fc80000000000 */
[----:B------:R-:W-:Y:S02]  /*16e0*/  SHF.R.S32.HI R2, RZ, 0x1f, R5 ;  /* 0x0000001fff027819 */ /* 0x000fe40000011405 */
[----:B0-----:R-:W-:-:S04]  /*16f0*/  LEA.HI R6, R4, R4, RZ, 0x1 ;  /* 0x0000000404067211 */ /* 0x001fc800078f08ff */
[----:B------:R-:W-:Y:S01]  /*1700*/  LOP3.LUT R7, R6, 0x1fffe, RZ, 0xc0, !PT ;  /* 0x0001fffe06077812 */ /* 0x000fe200078ec0ff */
[----:B------:R-:W-:-:S04]  /*1710*/  VIADD R6, R11, 0x36400 ;  /* 0x000364000b067836 */ /* 0x000fc80000000000 */
[----:B------:R-:W-:Y:S01]  /*1720*/  IMAD.IADD R7, R4, 0x1, -R7 ;  /* 0x0000000104077824 */ /* 0x000fe200078e0a07 */
[----:B------:R-:W-:-:S03]  /*1730*/  SHF.R.U32.HI R6, RZ, 0x4, R6 ;  /* 0x00000004ff067819 */ /* 0x000fc60000011606 */
[----:B------:R-:W-:Y:S01]  /*1740*/  IMAD R7, R7, 0x8000, R11 ;  /* 0x0000800007077824 */ /* 0x000fe200078e020b */
[----:B------:R-:W-:-:S03]  /*1750*/  LOP3.LUT R6, R6, 0x3fff, RZ, 0xc0, !PT ;  /* 0x00003fff06067812 */ /* 0x000fc600078ec0ff */
[----:B------:R-:W-:Y:S01]  /*1760*/  VIADD R7, R7, 0x400 ;  /* 0x0000040007077836 */ /* 0x000fe20000000000 */
[----:B------:R-:W-:-:S04]  /*1770*/  LOP3.LUT R6, R6, 0x10000, RZ, 0xfc, !PT ;  /* 0x0001000006067812 */ /* 0x000fc800078efcff */
[----:B------:R-:W-:Y:S02]  /*1780*/  SHF.R.U32.HI R7, RZ, 0x4, R7 ;  /* 0x00000004ff077819 */ /* 0x000fe40000011607 */
[C---:B------:R-:W-:Y:S02]  /*1790*/  R2UR UR4, R6.reuse ;  /* 0x00000000060472ca */ /* 0x040fe400000e0000 */
[----:B------:R-:W-:Y:S02]  /*17a0*/  LOP3.LUT R7, R7, 0x3fff, RZ, 0xc0, !PT ;  /* 0x00003fff07077812 */ /* 0x000fe400078ec0ff */
[----:B--2---:R-:W-:Y:S02]  /*17b0*/  R2UR UR20, R9 ;  /* 0x00000000091472ca */ /* 0x004fe400000e0000 */
[----:B------:R-:W-:Y:S01]  /*17c0*/  LOP3.LUT R9, R7, 0x2000000, RZ, 0xfc, !PT ;  /* 0x0200000007097812 */ /* 0x000fe200078efcff */
[----:B------:R-:W-:-:S03]  /*17d0*/  VIADD R7, R6, 0x2 ;  /* 0x0000000206077836 */ /* 0x000fc60000000000 */
[C---:B------:R-:W-:Y:S01]  /*17e0*/  R2UR UR6, R9.reuse ;  /* 0x00000000090672ca */ /* 0x040fe200000e0000 */
[----:B------:R-:W-:Y:S01]  /*17f0*/  VIADD R4, R9, 0x80 ;  /* 0x0000008009047836 */ /* 0x000fe20000000000 */
[----:B------:R-:W-:Y:S01]  /*1800*/  R2UR UR8, R7 ;  /* 0x00000000070872ca */ /* 0x000fe200000e0000 */
[----:B------:R-:W-:-:S03]  /*1810*/  VIADD R7, R6, 0x4 ;  /* 0x0000000406077836 */ /* 0x000fc60000000000 */
[----:B------:R-:W-:Y:S01]  /*1820*/  R2UR UR10, R4 ;  /* 0x00000000040a72ca */ /* 0x000fe200000e0000 */
[----:B------:R-:W-:Y:S01]  /*1830*/  VIADD R4, R9, 0x100 ;  /* 0x0000010009047836 */ /* 0x000fe20000000000 */
[----:B------:R-:W-:-:S04]  /*1840*/  R2UR UR12, R7 ;  /* 0x00000000070c72ca */ /* 0x000fc800000e0000 */
[----:B------:R-:W-:Y:S01]  /*1850*/  R2UR UR14, R4 ;  /* 0x00000000040e72ca */ /* 0x000fe200000e0000 */
[----:B------:R-:W-:Y:S01]  /*1860*/  HGMMA.64x256x16.F32 R24, gdesc[UR4].tnspB, RZ, !UPT, gsb0 ;  /* 0x43e00000041879f0 */ /* 0x000fe2000c0008ff */
[----:B------:R-:W-:Y:S01]  /*1870*/  VIADD R4, R6, 0x6 ;  /* 0x0000000606047836 */ /* 0x000fe20000000000 */
[----:B------:R-:W-:Y:S01]  /*1880*/  ULOP3.LUT UR6, UR20, 0x1, URZ, 0xfc, !UPT ;  /* 0x0000000114067892 */ /* 0x000fe2000f8efc3f */
[----:B------:R-:W-:-:S03]  /*1890*/  VIADD R6, R9, 0x180 ;  /* 0x0000018009067836 */ /* 0x000fc60000000000 */
[----:B------:R-:W-:Y:S01]  /*18a0*/  R2UR UR16, R4 ;  /* 0x00000000041072ca */ /* 0x000fe200000e0000 */
[----:B------:R-:W-:Y:S01]  /*18b0*/  UISETP.NE.AND UP0, UPT, UR6, 0x3, UPT ;  /* 0x000000030600788c */ /* 0x000fe2000bf05270 */
[----:B------:R-:W-:Y:S02]  /*18c0*/  R2UR UR18, R6 ;  /* 0x00000000061272ca */ /* 0x000fe400000e0000 */
[CC--:B------:R-:W-:Y:S02]  /*18d0*/  LEA.HI R4, R2.reuse, R5.reuse, RZ, 0x2 ;  /* 0x0000000502047211 */ /* 0x0c0fe400078f10ff */
[----:B------:R-:W-:Y:S02]  /*18e0*/  LEA.HI R2, R2, R5, RZ, 0x5 ;  /* 0x0000000502027211 */ /* 0x000fe400078f28ff */
[--C-:B------:R-:W-:Y:S02]  /*18f0*/  SHF.R.S32.HI R6, RZ, 0x2, R4.reuse ;  /* 0x00000002ff067819 */ /* 0x100fe40000011404 */
[----:B------:R-:W-:-:S02]  /*1900*/  SHF.R.S32.HI R7, RZ, 0x1f, R4 ;  /* 0x0000001fff077819 */ /* 0x000fc40000011404 */
[----:B------:R-:W-:Y:S02]  /*1910*/  PLOP3.LUT P1, PT, PT, PT, UP0, 0x80, 0x0 ;  /* 0x000000000000781c */ /* 0x000fe40003f2f008 */
[----:B------:R-:W-:Y:S02]  /*1920*/  LEA.HI R7, R7, R6, RZ, 0x3 ;  /* 0x0000000607077211 */ /* 0x000fe400078f18ff */
[----:B------:R-:W-:Y:S02]  /*1930*/  SHF.R.S32.HI R2, RZ, 0x5, R2 ;  /* 0x00000005ff027819 */ /* 0x000fe40000011402 */
[----:B------:R-:W-:-:S05]  /*1940*/  LOP3.LUT R7, R7, 0xfffffff8, RZ, 0xc0, !PT ;  /* 0xfffffff807077812 */ /* 0x000fca00078ec0ff */
[----:B------:R-:W-:-:S04]  /*1950*/  IMAD.IADD R7, R6, 0x1, -R7 ;  /* 0x0000000106077824 */ /* 0x000fc800078e0a07 */
[----:B------:R-:W-:Y:S02]  /*1960*/  IMAD R7, R2, 0x10, R7 ;  /* 0x0000001002077824 */ /* 0x000fe400078e0207 */
[----:B------:R-:W-:Y:S01]  /*1970*/  IMAD.MOV.U32 R2, RZ, RZ, RZ ;  /* 0x000000ffff027224 */ /* 0x000fe200078e00ff */
[----:B------:R-:W-:Y:S02]  /*1980*/  WARPGROUP.DEPBAR.LE gsb0, 0x0 ;  /* 0x00008000000079c5 */ /* 0x000fe40000010000 */
        /* <DEDUP_REMOVED lines=14> */
.L_x_1915:
[----:B------:R-:W-:Y:S02]  /*1a70*/  VIADD R0, R0, 0xfffffffe ;  /* 0xfffffffe00007836 */ /* 0x000fe40000000000 */
[----:B------:R-:W-:-:S03]  /*1a80*/  VIADD R4, R11, 0x38860 ;  /* 0x000388600b047836 */ /* 0x000fc60000000000 */
[----:B------:R-:W-:Y:S02]  /*1a90*/  ISETP.GE.AND P0, PT, R0, R3, PT ;  /* 0x000000030000720c */ /* 0x000fe40003f06270 */
[----:B------:R-:W-:-:S04]  /*1aa0*/  PRMT R4, R201, 0x654, R4 ;  /* 0x00000654c9047816 */ /* 0x000fc80000000004 */
[----:B------:R0:W-:Y:S07]  /*1ab0*/  SYNCS.ARRIVE.TRANS64.RED.A1T0 RZ, [R4+URZ], RZ ;  /* 0x000000ff04ff79a7 */ /* 0x0001ee000810043f */
[----:B------:R-:W-:Y:S05]  /*1ac0*/  @!P0 BRA `(.L_x_1916) ;  /* 0x0000000800bc8947 */ /* 0x000fea0003800000 */
[----:B------:R-:W-:-:S07]  /*1ad0*/  IMAD.MOV.U32 R2, RZ, RZ, RZ ;  /* 0x000000ffff027224 */ /* 0x000fce00078e00ff */
.L_x_1918:
[----:B------:R-:W-:Y:S01]  /*1ae0*/  BAR.SYNC.DEFER_BLOCKING 0xe, 0x100 ;  /* 0x0384000000007b1d */ /* 0x000fe20000010000 */
[C---:B01----:R-:W-:Y:S02]  /*1af0*/  IMAD R4, R2.reuse, 0x40, R7 ;  /* 0x0000004002047824 */ /* 0x043fe400078e0207 */
[----:B------:R-:W-:Y:S02]  /*1b00*/  VIADD R2, R2, 0x1 ;  /* 0x0000000102027836 */ /* 0x000fe40000000000 */
[----:B------:R-:W-:Y:S01]  /*1b10*/  IMAD R4, R4, 0x4, R11 ;  /* 0x0000000404047824 */ /* 0x000fe200078e020b */
[----:B------:R-:W-:Y:S01]  /*1b20*/  UMOV UR7, 0x40000040 ;  /* 0x4000004000077882 */ /* 0x000fe20000000000 */
[----:B------:R-:W-:Y:S01]  /*1b30*/  UMOV UR11, 0x40000040 ;  /* 0x40000040000b7882 */ /* 0x000fe20000000000 */
[----:B------:R-:W-:Y:S01]  /*1b40*/  ISETP.NE.AND P0, PT, R2, 0x2, PT ;  /* 0x000000020200780c */ /* 0x000fe20003f05270 */
[----:B------:R-:W-:Y:S01]  /*1b50*/  UMOV UR15, 0x40000040 ;  /* 0x40000040000f7882 */ /* 0x000fe20000000000 */
[----:B------:R-:W-:-:S02]  /*1b60*/  UMOV UR19, 0x40000040 ;  /* 0x4000004000137882 */ /* 0x000fc40000000000 */
[----:B------:R-:W-:Y:S02]  /*1b70*/  SEL R2, R2, RZ, P0 ;  /* 0x000000ff02027207 */ /* 0x000fe40000000000 */
[C---:B------:R-:W-:Y:S01]  /*1b80*/  ISETP.GT.AND P0, PT, R0.reuse, R3, PT ;  /* 0x000000030000720c */ /* 0x040fe20003f04270 */
[----:B------:R-:W-:Y:S01]  /*1b90*/  VIADD R0, R0, 0xffffffff ;  /* 0xffffffff00007836 */ /* 0x000fe20000000000 */
[----:B------:R-:W0:Y:S04]  /*1ba0*/  LDS R5, [R4+0x38400] ;  /* 0x0384000004057984 */ /* 0x000e280000000800 */
[----:B------:R1:W2:Y:S02]  /*1bb0*/  LDS R6, [R4+0x38420] ;  /* 0x0384200004067984 */ /* 0x0002a40000000800 */
[----:B-1----:R-:W-:-:S05]  /*1bc0*/  IMAD R4, R2, 0x1000, R9 ;  /* 0x0000100002047824 */ /* 0x002fca00078e0209 */
[----:B------:R-:W-:Y:S01]  /*1bd0*/  R2UR UR6, R4 ;  /* 0x00000000040672ca */ /* 0x000fe200000e0000 */
        /* <DEDUP_REMOVED lines=128> */
[----:B------:R-:W-:-:S05]  /*23e0*/  VIADD R5, R4, 0x80 ;  /* 0x0000008004057836 */ /* 0x000fca0000000000 */
[----:B------:R-:W-:Y:S01]  /*23f0*/  WARPGROUP.ARRIVE ;  /* 0x00000000000079c5 */ /* 0x000fe20000000000 */
[----:B------:R-:W-:Y:S01]  /*2400*/  R2UR UR10, R5 ;  /* 0x00000000050a72ca */ /* 0x000fe200000e0000 */
[C---:B------:R-:W-:Y:S02]  /*2410*/  VIADD R5, R4.reuse, 0x100 ;  /* 0x0000010004057836 */ /* 0x040fe40000000000 */
[----:B------:R-:W-:Y:S02]  /*2420*/  VIADD R4, R4, 0x180 ;  /* 0x0000018004047836 */ /* 0x000fe40000000000 */
[----:B------:R-:W-:Y:S01]  /*2430*/  HGMMA.64x256x16.F32 R24, gdesc[UR4].tnspB, R24, gsb0 ;  /* 0x43e00000041879f0 */ /* 0x000fe20008000818 */
[----:B------:R-:W-:Y:S02]  /*2440*/  R2UR UR14, R5 ;  /* 0x00000000050e72ca */ /* 0x000fe400000e0000 */
[----:B------:R-:W-:Y:S01]  /*2450*/  R2UR UR18, R4 ;  /* 0x00000000041272ca */ /* 0x000fe200000e0000 */
[----:B------:R-:W-:-:S02]  /*2460*/  WARPGROUP.DEPBAR.LE gsb0, 0x0 ;  /* 0x00008000000079c5 */ /* 0x000fc40000010000 */
[----:B------:R-:W-:-:S15]  /*2470*/  WARPGROUP.ARRIVE ;  /* 0x00000000000079c5 */ /* 0x000fde0000000000 */
[----:B------:R-:W-:-:S07]  /*2480*/  NOP ;  /* 0x0000000000007918 */ /* 0x000fce0000000000 */
        /* <DEDUP_REMOVED lines=13> */
.L_x_1917:
[----:B------:R-:W-:-:S04]  /*2560*/  IMAD R4, R2, 0x8, R11 ;  /* 0x0000000802047824 */ /* 0x000fc800078e020b */
[----:B------:R-:W-:-:S05]  /*2570*/  VIADD R4, R4, 0x38860 ;  /* 0x0003886004047836 */ /* 0x000fca0000000000 */
[----:B------:R-:W-:-:S04]  /*2580*/  PRMT R4, R201, 0x654, R4 ;  /* 0x00000654c9047816 */ /* 0x000fc80000000004 */
[----:B------:R1:W-:Y:S01]  /*2590*/  SYNCS.ARRIVE.TRANS64.RED.A1T0 RZ, [R4+URZ], RZ ;  /* 0x000000ff04ff79a7 */ /* 0x0003e2000810043f */
[----:B------:R-:W-:Y:S05]  /*25a0*/  @P0 BRA `(.L_x_1918) ;  /* 0xfffffff4004c0947 */ /* 0x000fea000383ffff */
[----:B------:R-:W-:-:S07]  /*25b0*/  IMAD.SHL.U32 R2, R2, 0x40, RZ ;  /* 0x0000004002027824 */ /* 0x000fce00078e00ff */
.L_x_1916:
[----:B------:R-:W-:Y:S01]  /*25c0*/  BAR.SYNC.DEFER_BLOCKING 0xe, 0x100 ;  /* 0x0384000000007b1d */ /* 0x000fe20000010000 */
[----:B------:R-:W-:Y:S01]  /*25d0*/  IMAD.IADD R2, R7, 0x1, R2 ;  /* 0x0000000107027824 */ /* 0x000fe200078e0202 */
[----:B------:R-:W-:Y:S02]  /*25e0*/  PLOP3.LUT P0, PT, PT, PT, PT, 0x8, 0x0 ;  /* 0x000000000000781c */ /* 0x000fe40003f0e170 */
[----:B01----:R-:W-:Y:S01]  /*25f0*/  CS2R R4, SRZ ;  /* 0x0000000000047805 */ /* 0x003fe2000001ff00 */
[----:B------:R-:W-:-:S05]  /*2600*/  IMAD R2, R2, 0x4, R11 ;  /* 0x0000000402027824 */ /* 0x000fca00078e020b */
        /* <DEDUP_REMOVED lines=132> */
.L_x_1906:
[----:B------:R-:W0:Y:S01]  /*2e50*/  LDC R227, c[0x0][0x448] ;  /* 0x00011200ffe37b82 */ /* 0x000e220000000800 */
[----:B------:R-:W-:Y:S01]  /*2e60*/  VIADD R0, R169, 0x3f ;  /* 0x0000003fa9007836 */ /* 0x000fe20000000000 */
[----:B------:R-:W-:-:S06]  /*2e70*/  LOP3.LUT R16, R16, 0xfffffffd, RZ, 0xc0, !PT ;  /* 0xfffffffd10107812 */ /* 0x000fcc00078ec0ff */
[----:B------:R-:W1:Y:S08]  /*2e80*/  LDC.64 R10, c[0x0][0xad8] ;  /* 0x0002b600ff0a7b82 */ /* 0x000e700000000a00 */
[----:B------:R-:W2:Y:S01]  /*2e90*/  LDC R171, c[0x0][0x288] ;  /* 0x0000a200ffab7b82 */ /* 0x000ea20000000800 */
[----:B0-----:R-:W-:Y:S02]  /*2ea0*/  ISETP.NE.AND P2, PT, R227, 0x1, PT ;  /* 0x00000001e300780c */ /* 0x001fe40003f45270 */
[----:B-1----:R-:W-:-:S11]  /*2eb0*/  ISETP.GE.AND P1, PT, R11, 0x1, PT ;  /* 0x000000010b00780c */ /* 0x002fd60003f26270 */
[----:B------:R-:W0:Y:S01]  /*2ec0*/  @P2 LDC R5, c[0x0][0x44c] ;  /* 0x00011300ff052b82 */ /* 0x000e220000000800 */
[----:B------:R-:W-:Y:S02]  /*2ed0*/  @P2 LOP3.LUT R16, R16, 0x2, RZ, 0xfc, !PT ;  /* 0x0000000210102812 */ /* 0x000fe400078efcff */
[----:B--2---:R-:W-:Y:S02]  /*2ee0*/  IADD3 R6, -R171, 0x1, RZ ;  /* 0x00000001ab067810 */ /* 0x004fe40007ffe1ff */
[----:B------:R-:W-:-:S03]  /*2ef0*/  LOP3.LUT R16, R16, 0xfffffffe, RZ, 0xc0, !PT ;  /* 0xfffffffe10107812 */ /* 0x000fc600078ec0ff */
[----:B------:R-:W1:Y:S01]  /*2f00*/  @P2 LDC R4, c[0x0][0x450] ;  /* 0x00011400ff042b82 */ /* 0x000e620000000800 */
[----:B------:R-:W-:Y:S01]  /*2f10*/  IMAD R7, R17, R8, R6 ;  /* 0x0000000811077224 */ /* 0x000fe200078e0206 */
[----:B------:R-:W-:Y:S01]  /*2f20*/  @P1 LOP3.LUT R16, R16, 0x1, RZ, 0xfc, !PT ;  /* 0x0000000110101812 */ /* 0x000fe200078efcff */
[----:B0-----:R-:W-:-:S05]  /*2f30*/  @P2 IMAD.HI.U32 R5, R0, R5, RZ ;  /* 0x0000000500052227 */ /* 0x001fca00078e00ff */
        /* <DEDUP_REMOVED lines=14> */
.L_x_1920:
[----:B------:R-:W-:-:S13]  /*3020*/  ISETP.NE.AND P0, PT, R11, 0x1, PT ;  /* 0x000000010b00780c */ /* 0x000fda0003f05270 */
[----:B------:R-:W0:Y:S02]  /*3030*/  @P0 LDC.64 R6, c[0x0][0xae0] ;  /* 0x0002b800ff060b82 */ /* 0x000e240000000a00 */
[----:B0-----:R-:W-:-:S05]  /*3040*/  @P0 IMAD.HI.U32 R6, R4, R6, RZ ;  /* 0x0000000604060227 */ /* 0x001fca00078e00ff */
[----:B------:R-:W-:-:S07]  /*3050*/  @P0 SHF.R.U32.HI R4, RZ, R7, R6 ;  /* 0x00000007ff040219 */ /* 0x000fce0000011606 */
.L_x_1921:
[----:B------:R-:W-:-:S05]  /*3060*/  IMAD R5, R4, R11, R11 ;  /* 0x0000000b04057224 */ /* 0x000fca00078e020b */
[----:B------:R-:W-:-:S07]  /*3070*/  VIMNMX R0, R0, R5, PT ;  /* 0x0000000500007248 */ /* 0x000fce0003fe0100 */
.L_x_1919:
[----:B------:R-:W0:Y:S01]  /*3080*/  @P2 LDC R4, c[0x0][0x44c] ;  /* 0x00011300ff042b82 */ /* 0x000e220000000800 */
[----:B------:R-:W-:Y:S01]  /*3090*/  VIADD R0, R0, 0x3f ;  /* 0x0000003f00007836 */ /* 0x000fe20000000000 */
[----:B------:R-:W-:Y:S01]  /*30a0*/  ULDC UR4, c[0x0][0xad4] ;  /* 0x0002b50000047ab9 */ /* 0x000fe20000000800 */
[----:B------:R-:W-:-:S05]  /*30b0*/  IMAD R171, R17, R8, -R171 ;  /* 0x0000000811ab7224 */ /* 0x000fca00078e0aab */
[----:B------:R-:W1:Y:S01]  /*30c0*/  @P2 LDC R6, c[0x0][0x450] ;  /* 0x00011400ff062b82 */ /* 0x000e620000000800 */
[----:B0-----:R-:W-:-:S04]  /*30d0*/  @P2 IMAD.HI.U32 R5, R169, R4, RZ ;  /* 0x00000004a9052227 */ /* 0x001fc800078e00ff */
[----:B------:R-:W-:Y:S01]  /*30e0*/  IMAD.MOV.U32 R4, RZ, RZ, R169 ;  /* 0x000000ffff047224 */ /* 0x000fe200078e00a9 */
[----:B-1----:R-:W-:Y:S02]  /*30f0*/  @P2 SHF.R.U32.HI R4, RZ, R6, R5 ;  /* 0x00000006ff042219 */ /* 0x002fe40000011605 */
[----:B------:R-:W-:-:S03]  /*3100*/  SHF.R.S32.HI R5, RZ, 0x1f, R0 ;  /* 0x0000001fff057819 */ /* 0x000fc60000011400 */
[----:B------:R-:W-:Y:S01]  /*3110*/  IMAD.IADD R4, R171, 0x1, R4 ;  /* 0x00000001ab047824 */ /* 0x000fe200078e0204 */
[----:B------:R-:W-:-:S03]  /*3120*/  LEA.HI R5, R5, R0, RZ, 0x6 ;  /* 0x0000000005057211 */ /* 0x000fc600078f30ff */
[----:B------:R-:W-:Y:S01]  /*3130*/  VIADD R6, R4, -UR4 ;  /* 0x8000000404067c36 */ /* 0x000fe20008000000 */
[----:B------:R-:W-:-:S04]  /*3140*/  SHF.R.S32.HI R0, RZ, 0x6, R5 ;  /* 0x00000006ff007819 */ /* 0x000fc80000011405 */
[----:B------:R-:W-:Y:S02]  /*3150*/  R2UR UR4, R6 ;  /* 0x00000000060472ca */ /* 0x000fe400000e0000 */
[----:B------:R-:W-:Y:S01]  /*3160*/  VIMNMX R170, R3, R0, PT ;  /* 0x0000000003aa7248 */ /* 0x000fe20003fe0100 */
[----:B------:R-:W-:-:S12]  /*3170*/  @!P1 BRA `(.L_x_1922) ;  /* 0x0000000000449947 */ /* 0x000fd80003800000 */
        /* <DEDUP_REMOVED lines=9> */
.L_x_1923:
[----:B------:R-:W-:-:S13]  /*3210*/  ISETP.NE.AND P0, PT, R11, 0x1, PT ;  /* 0x000000010b00780c */ /* 0x000fda0003f05270 */
[----:B------:R-:W0:Y:S02]  /*3220*/  @P0 LDC.64 R6, c[0x0][0xae0] ;  /* 0x0002b800ff060b82 */ /* 0x000e240000000a00 */
[----:B0-----:R-:W-:-:S05]  /*3230*/  @P0 IMAD.HI.U32 R0, R4, R6, RZ ;  /* 0x0000000604000227 */ /* 0x001fca00078e00ff */
[----:B------:R-:W-:-:S07]  /*3240*/  @P0 SHF.R.U32.HI R4, RZ, R7, R0 ;  /* 0x00000007ff040219 */ /* 0x000fce0000011600 */
.L_x_1924:
[----:B------:R-:W-:-:S05]  /*3250*/  IMAD R4, R4, R11, RZ ;  /* 0x0000000b04047224 */ /* 0x000fca00078e02ff */
[----:B------:R-:W-:-:S13]  /*3260*/  R2UR UR5, R4 ;  /* 0x00000000040572ca */ /* 0x000fda00000e0000 */
[----:B------:R-:W-:-:S04]  /*3270*/  UISETP.LT.AND UP0, UPT, UR4, UR5, UPT ;  /* 0x000000050400728c */ /* 0x000fc8000bf01270 */
[----:B------:R-:W-:-:S12]  /*3280*/  USEL UR4, UR4, UR5, !UP0 ;  /* 0x0000000504047287 */ /* 0x000fd8000c000000 */
.L_x_1922:
[----:B------:R-:W-:Y:S01]  /*3290*/  USHF.R.S32.HI UR5, URZ, 0x1f, UR4 ;  /* 0x0000001f3f057899 */ /* 0x000fe20008011404 */
[----:B------:R-:W-:Y:S02]  /*32a0*/  SHF.R.U32.HI R5, RZ, 0x10, R12 ;  /* 0x00000010ff057819 */ /* 0x000fe4000001160c */
[----:B------:R-:W-:Y:S01]  /*32b0*/  LOP3.LUT R12, R12, 0xffff, RZ, 0xc0, !PT ;  /* 0x0000ffff0c0c7812 */ /* 0x000fe200078ec0ff */
[----:B------:R-:W-:Y:S01]  /*32c0*/  ULEA.HI UR5, UR5, UR4, URZ, 0x6 ;  /* 0x0000000405057291 */ /* 0x000fe2000f8f303f */
[----:B------:R-:W-:Y:S02]  /*32d0*/  ISETP.NE.AND P1, PT, R5, RZ, PT ;  /* 0x000000ff0500720c */ /* 0x000fe40003f25270 */
[----:B------:R-:W-:Y:S01]  /*32e0*/  R2UR UR8, R12 ;  /* 0x000000000c0872ca */ /* 0x000fe200000e0000 */
[----:B------:R-:W-:Y:S01]  /*32f0*/  USHF.R.S32.HI UR5, URZ, 0x6, UR5 ;  /* 0x000000063f057899 */ /* 0x000fe20008011405 */
[----:B------:R-:W-:-:S03]  /*3300*/  UMOV UR4, URZ ;  /* 0x0000003f00047c82 */ /* 0x000fc60008000000 */
[----:B------:R-:W-:-:S04]  /*3310*/  UISETP.LT.AND UP0, UPT, URZ, UR5, UPT ;  /* 0x000000053f00728c */ /* 0x000fc8000bf01270 */
[----:B------:R-:W-:Y:S02]  /*3320*/  USEL UR60, URZ, UR5, !UP0 ;  /* 0x000000053f3c7287 */ /* 0x000fe4000c000000 */
[----:B------:R-:W0:Y:S04]  /*3330*/  @!P1 LDC R5, c[0x0][0xae8] ;  /* 0x0002ba00ff059b82 */ /* 0x000e280000000800 */
[----:B------:R-:W-:-:S13]  /*3340*/  ISETP.GT.AND P0, PT, R170, UR60, PT ;  /* 0x0000003caa007c0c */ /* 0x000fda000bf04270 */
[----:B------:R-:W-:Y:S05]  /*3350*/  @!P0 BRA `(.L_x_1925) ;  /* 0x00000000008c8947 */ /* 0x000fea0003800000 */
[-C--:B0-----:R-:W-:Y:S01]  /*3360*/  IABS R0, R5.reuse ;  /* 0x0000000500007213 */ /* 0x081fe20000000000 */
[----:B------:R-:W-:Y:S01]  /*3370*/  UMOV UR4, URZ ;  /* 0x0000003f00047c82 */ /* 0x000fe20008000000 */
[----:B------:R-:W-:Y:S02]  /*3380*/  IABS R7, R5 ;  /* 0x0000000500077213 */ /* 0x000fe40000000000 */
[----:B------:R-:W-:Y:S02]  /*3390*/  R2UR UR9, R0 ;  /* 0x00000000000972ca */ /* 0x000fe400000e0000 */
[C---:B------:R-:W-:Y:S02]  /*33a0*/  IADD3 R0, R5.reuse, -0x1, R170 ;  /* 0xffffffff05007810 */ /* 0x040fe40007ffe0aa */
[----:B------:R-:W-:-:S03]  /*33b0*/  R2UR UR10, R5 ;  /* 0x00000000050a72ca */ /* 0x000fc600000e0000 */
[----:B------:R-:W-:-:S05]  /*33c0*/  VIADD R0, R0, -UR60 ;  /* 0x8000003c00007c36 */ /* 0x000fca0008000000 */
[----:B------:R-:W-:Y:S01]  /*33d0*/  IABS R6, R0 ;  /* 0x0000000000067213 */ /* 0x000fe20000000000 */
[----:B------:R-:W0:Y:S01]  /*33e0*/  I2F.RP R3, UR9 ;  /* 0x0000000900037d06 */ /* 0x000e220008209400 */
[----:B------:R-:W-:Y:S02]  /*33f0*/  LOP3.LUT R0, R0, R5, RZ, 0x3c, !PT ;  /* 0x0000000500007212 */ /* 0x000fe400078e3cff */
[----:B------:R-:W-:Y:S01]  /*3400*/  R2UR UR7, R6 ;  /* 0x00000000060772ca */ /* 0x000fe200000e0000 */
[----:B------:R-:W-:-:S06]  /*3410*/  UISETP.NE.AND UP0, UPT, UR10, URZ, UPT ;  /* 0x0000003f0a00728c */ /* 0x000fcc000bf05270 */
[----:B------:R-:W-:Y:S01]  /*3420*/  PLOP3.LUT P0, PT, PT, PT, UP0, 0x80, 0x0 ;  /* 0x000000000000781c */ /* 0x000fe20003f0f008 */
[----:B0-----:R-:W0:Y:S02]  /*3430*/  MUFU.RCP R3, R3 ;  /* 0x0000000300037308 */ /* 0x001e240000001000 */
[----:B0-----:R-:W-:Y:S02]  /*3440*/  VIADD R4, R3, 0xffffffe ;  /* 0x0ffffffe03047836 */ /* 0x001fe40000000000 */
        /* <DEDUP_REMOVED lines=8> */
[----:B------:R-:W-:Y:S01]  /*34d0*/  UIMAD UR4, UR5, UR6, UR7 ;  /* 0x00000006050472a4 */ /* 0x000fe2000f8e0207 */
[----:B------:R-:W-:-:S03]  /*34e0*/  R2UR UR6, R0 ;  /* 0x00000000000672ca */ /* 0x000fc600000e0000 */
[----:B------:R-:W-:-:S11]  /*34f0*/  UISETP.GT.U32.AND UP2, UPT, UR9, UR4, UPT ;  /* 0x000000040900728c */ /* 0x000fd6000bf44070 */
[----:B------:R-:W-:Y:S02]  /*3500*/  @!UP2 UIADD3 UR4, UR4, -UR9, URZ ;  /* 0x800000090404a290 */ /* 0x000fe4000fffe03f */
[----:B------:R-:W-:Y:S02]  /*3510*/  @!UP2 UIADD3 UR5, UR5, 0x1, URZ ;  /* 0x000000010505a890 */ /* 0x000fe4000fffe03f */
[----:B------:R-:W-:Y:S02]  /*3520*/  UISETP.GE.U32.AND UP1, UPT, UR4, UR9, UPT ;  /* 0x000000090400728c */ /* 0x000fe4000bf26070 */
[----:B------:R-:W-:Y:S01]  /*3530*/  UISETP.GE.AND UP2, UPT, UR6, URZ, UPT ;  /* 0x0000003f0600728c */ /* 0x000fe2000bf46270 */
[----:B------:R-:W-:-:S08]  /*3540*/  @!P0 R2UR UR6, R5 ;  /* 0x00000000050682ca */ /* 0x000fd000000e0000 */
[----:B------:R-:W-:-:S07]  /*3550*/  @UP1 UIADD3 UR5, UR5, 0x1, URZ ;  /* 0x0000000105051890 */ /* 0x000fce000fffe03f */
[----:B------:R-:W-:Y:S02]  /*3560*/  UMOV UR4, UR5 ;  /* 0x0000000500047c82 */ /* 0x000fe40008000000 */
[----:B------:R-:W-:Y:S02]  /*3570*/  @!UP2 UIADD3 UR4, -UR4, URZ, URZ ;  /* 0x0000003f0404a290 */ /* 0x000fe4000fffe13f */
[----:B------:R-:W-:-:S12]  /*3580*/  @!UP0 ULOP3.LUT UR4, URZ, UR6, URZ, 0x33, !UPT ;  /* 0x000000063f048292 */ /* 0x000fd8000f8e333f */
.L_x_1925:
[----:B------:R-:W-:Y:S02]  /*3590*/  UIMAD UR60, UR8, UR4, UR60 ;  /* 0x00000004083c72a4 */ /* 0x000fe4000f8e023c */
[----:B------:R-:W-:Y:S01]  /*35a0*/  IMAD.U32 R3, RZ, RZ, UR4 ;  /* 0x00000004ff037e24 */ /* 0x000fe2000f8e00ff */
[----:B------:R-:W-:Y:S02]  /*35b0*/  PLOP3.LUT P0, PT, PT, PT, PT, 0x80, 0x0 ;  /* 0x000000000000781c */ /* 0x000fe40003f0f070 */
[----:B0-----:R-:W-:Y:S02]  /*35c0*/  CS2R R4, SRZ ;  /* 0x0000000000047805 */ /* 0x001fe4000001ff00 */
[----:B------:R-:W-:Y:S02]  /*35d0*/  CS2R R150, SRZ ;  /* 0x0000000000967805 */ /* 0x000fe4000001ff00 */
[----:B------:R-:W-:Y:S02]  /*35e0*/  CS2R R148, SRZ ;  /* 0x0000000000947805 */ /* 0x000fe4000001ff00 */
[----:B------:R-:W-:-:S02]  /*35f0*/  VIADDMNMX R170, R3, UR60, R170, PT ;  /* 0x0000003c03aa7c46 */ /* 0x000fc4000b8001aa */
[----:B------:R-:W-:Y:S02]  /*3600*/  CS2R R146, SRZ ;  /* 0x0000000000927805 */ /* 0x000fe4000001ff00 */
[----:B------:R-:W-:Y:S02]  /*3610*/  CS2R R144, SRZ ;  /* 0x0000000000907805 */ /* 0x000fe4000001ff00 */
[----:B------:R-:W-:Y:S02]  /*3620*/  CS2R R142, SRZ ;  /* 0x00000000008e7805 */ /* 0x000fe4000001ff00 */
[----:B------:R-:W-:Y:S02]  /*3630*/  ISETP.GT.AND P1, PT, R170, UR60, PT ;  /* 0x0000003caa007c0c */ /* 0x000fe4000bf24270 */
        /* <DEDUP_REMOVED lines=60> */
[----:B------:R-:W-:Y:S02]  /*3a00*/  SHF.R.S32.HI R57, RZ, 0x1f, R2 ;  /* 0x0000001fff397819 */ /* 0x000fe40000011402 */
[----:B------:R-:W-:Y:S02]  /*3a10*/  MOV R202, 0x400 ;  /* 0x0000040000ca7802 */ /* 0x000fe40000000f00 */
[----:B------:R-:W-:Y:S02]  /*3a20*/  LEA.HI R18, R57, R2, RZ, 0x7 ;  /* 0x0000000239127211 */ /* 0x000fe400078f38ff */
[----:B------:R-:W-:Y:S02]  /*3a30*/  LEA R202, R201, R202, 0x18 ;  /* 0x000000cac9ca7211 */ /* 0x000fe400078ec0ff */
[----:B------:R-:W-:-:S05]  /*3a40*/  SHF.R.S32.HI R22, RZ, 0x7, R18 ;  /* 0x00000007ff167819 */ /* 0x000fca0000011412 */
[----:B------:R-:W0:Y:S02]  /*3a50*/  SHFL.IDX PT, R0, R22, RZ, 0x1f ;  /* 0x00001fff16007589 */ /* 0x000e2400000e0000 */
        /* <DEDUP_REMOVED lines=8> */
[----:B------:R-:W-:-:S04]  /*3ae0*/  LOP3.LUT R3, R3, 0x3fff, RZ, 0xc0, !PT ;  /* 0x00003fff03037812 */ /* 0x000fc800078ec0ff */
[----:B------:R-:W-:Y:S01]  /*3af0*/  LOP3.LUT R198, R3, 0x2000000, RZ, 0xfc, !PT ;  /* 0x0200000003c67812 */ /* 0x000fe200078efcff */
[----:B------:R-:W-:Y:S06]  /*3b00*/  @!P0 BRA `(.L_x_1926) ;  /* 0x0000000000408947 */ /* 0x000fec0003800000 */
        /* <DEDUP_REMOVED lines=16> */
.L_x_1926:
        /* <DEDUP_REMOVED lines=11> */
.L_x_2065:
[----:B------:R-:W2:Y:S01]  /*3cc0*/  LDL R0, [R1] ;  /* 0x0000000001007983 */ /* 0x000ea20000100800 */
[----:B------:R-:W-:Y:S01]  /*3cd0*/  LEA.HI R9, R9, R8, RZ, 0x3 ;  /* 0x0000000809097211 */ /* 0x000fe200078f18ff */
[----:B------:R-:W-:Y:S01]  /*3ce0*/  IMAD.IADD R3, R22, 0x1, -R3 ;  /* 0x0000000116037824 */ /* 0x000fe200078e0a03 */
[----:B------:R-:W-:Y:S02]  /*3cf0*/  LEA.HI R4, R4, R7, RZ, 0x5 ;  /* 0x0000000704047211 */ /* 0x000fe400078f28ff */
[----:B------:R-:W-:Y:S02]  /*3d00*/  LOP3.LUT R9, R9, 0xfffffff8, RZ, 0xc0, !PT ;  /* 0xfffffff809097812 */ /* 0x000fe400078ec0ff */
[----:B------:R-:W-:-:S03]  /*3d10*/  SHF.R.S32.HI R4, RZ, 0x5, R4 ;  /* 0x00000005ff047819 */ /* 0x000fc60000011404 */
[----:B------:R-:W-:-:S04]  /*3d20*/  IMAD.IADD R9, R8, 0x1, -R9 ;  /* 0x0000000108097824 */ /* 0x000fc800078e0a09 */
[----:B------:R-:W-:Y:S01]  /*3d30*/  IMAD R197, R4, 0x10, R9 ;  /* 0x0000001004c57824 */ /* 0x000fe200078e0209 */
[----:B--2---:R-:W-:Y:S02]  /*3d40*/  R2UR UR4, R0 ;  /* 0x00000000000472ca */ /* 0x004fe400000e0000 */
[----:B------:R-:W-:-:S05]  /*3d50*/  LOP3.LUT R0, R6, 0x7ffffffc, RZ, 0xc0, !PT ;  /* 0x7ffffffc06007812 */ /* 0x000fca00078ec0ff */
[----:B------:R-:W-:-:S06]  /*3d60*/  IMAD.IADD R0, R7, 0x1, -R0 ;  /* 0x0000000107007824 */ /* 0x000fcc00078e0a00 */
[----:B------:R-:W-:-:S06]  /*3d70*/  ULOP3.LUT UR4, UR4, 0x1, URZ, 0xfc, !UPT ;  /* 0x0000000104047892 */ /* 0x000fcc000f8efc3f */
[----:B------:R-:W-:-:S05]  /*3d80*/  IMAD.U32 R6, RZ, RZ, UR4 ;  /* 0x00000004ff067e24 */ /* 0x000fca000f8e00ff */
[----:B------:R-:W-:Y:S01]  /*3d90*/  ISETP.NE.AND P0, PT, R6, 0x3, PT ;  /* 0x000000030600780c */ /* 0x000fe20003f05270 */
[----:B------:R-:W-:-:S04]  /*3da0*/  IMAD.SHL.U32 R6, R0, 0x2, RZ ;  /* 0x0000000200067824 */ /* 0x000fc800078e00ff */
[----:B------:R-:W-:-:S08]  /*3db0*/  IMAD R199, R3, 0x100, R6 ;  /* 0x0000010003c77824 */ /* 0x000fd000078e0206 */
[----:B------:R-:W-:Y:S05]  /*3dc0*/  @!P0 BRA `(.L_x_1928) ;  /* 0x0000000000048947 */ /* 0x000fea0003800000 */
[----:B------:R-:W-:Y:S01]  /*3dd0*/  BPT.TRAP 0x1 ;  /* 0x000000040000795c */ /* 0x000fe20000300000 */
.L_x_1928:
[----:B------:R1:W2:Y:S01]  /*3de0*/  SYNCS.PHASECHK.TRANS64.TRYWAIT P1, [R202+URZ+0x38830], R5 ;  /* 0x03883005ca0075a7 */ /* 0x0002a2000802017f */
[----:B------:R-:W-:Y:S05]  /*3df0*/  @!P0 BRA `(.L_x_1929) ;  /* 0x0000000000048947 */ /* 0x000fea0003800000 */
[----:B------:R-:W-:Y:S01]  /*3e00*/  BPT.TRAP 0x1 ;  /* 0x000000040000795c */ /* 0x000fe20000300000 */
.L_x_1929:
[----:B--2---:R-:W-:Y:S05]  /*3e10*/  @P1 BRA `(.L_x_1930) ;  /* 0x0000000000081947 */ /* 0x004fea0003800000 */
[----:B------:R-:W2:Y:S02]  /*3e20*/  SYNCS.PHASECHK.TRANS64.TRYWAIT P1, [R202+URZ+0x38830], R5 ;  /* 0x03883005ca0075a7 */ /* 0x000ea4000802017f */
[----:B--2---:R-:W-:Y:S05]  /*3e30*/  @!P1 BRA `(.L_x_1931) ;  /* 0x0000015000409947 */ /* 0x004fea0003800000 */
.L_x_1930:
        /* <DEDUP_REMOVED lines=28> */
[----:B------:R-:W-:Y:S01]  /*4000*/  VIADD R3, R0, 0x4 ;  /* 0x0000000400037836 */ /* 0x000fe20000000000 */
[----:B------:R-:W-:Y:S01]  /*4010*/  UMOV UR9, 0x40000040 ;  /* 0x4000004000097882 */ /* 0x000fe20000000000 */
[----:B------:R-:W-:-:S02]  /*4020*/  VIADD R4, R196, 0x4 ;  /* 0x00000004c4047836 */ /* 0x000fc40000000000 */
[----:B------:R-:W-:Y:S02]  /*4030*/  VIADD R0, R0, 0x6 ;  /* 0x0000000600007836 */ /* 0x000fe40000000000 */
[----:B------:R-:W-:-:S03]  /*4040*/  IMAD.U32 R187, RZ, RZ, UR9 ;  /* 0x00000009ffbb7e24 */ /* 0x000fc6000f8e00ff */
        /* <DEDUP_REMOVED lines=32> */
.L_x_2066:
[----:B------:R-:W-:Y:S05]  /*4250*/  @!P0 BRA `(.L_x_1933) ;  /* 0x0000000000048947 */ /* 0x000fea0003800000 */
[----:B------:R-:W-:Y:S01]  /*4260*/  BPT.TRAP 0x1 ;  /* 0x000000040000795c */ /* 0x000fe20000300000 */
.L_x_1933:
[----:B------:R4:W0:Y:S01]  /*4270*/  SYNCS.PHASECHK.TRANS64.TRYWAIT P1, [R202+URZ+0x38850], R5 ;  /* 0x03885005ca0075a7 */ /* 0x000822000802017f */
[----:B------:R-:W-:Y:S05]  /*4280*/  @!P0 BRA `(.L_x_1934) ;  /* 0x0000000000048947 */ /* 0x000fea0003800000 */
[----:B------:R-:W-:Y:S01]  /*4290*/  BPT.TRAP 0x1 ;  /* 0x000000040000795c */ /* 0x000fe20000300000 */
.L_x_1934:
        /* <DEDUP_REMOVED lines=11> */
.L_x_1935:
        /* <DEDUP_REMOVED lines=8> */
[----:B------:R-:W-:Y:S01]  /*43d0*/  VIADD R4, R21, 0x2 ;  /* 0x0000000215047836 */ /* 0x000fe20000000000 */
        /* <DEDUP_REMOVED lines=13> */
[C---:B------:R-:W-:Y:S01]  /*44b0*/  VIADD R3, R0.reuse, 0x4 ;  /* 0x0000000400037836 */ /* 0x040fe20000000000 */
        /* <DEDUP_REMOVED lines=25> */
[C---:B------:R-:W-:Y:S01]  /*4650*/  VIADD R190, R0.reuse, 0x800 ;  /* 0x0000080000be7836 */ /* 0x040fe20000000000 */
[----:B------:R-:W-:Y:S01]  /*4660*/  UMOV UR57, 0x40000040 ;  /* 0x4000004000397882 */ /* 0x000fe20000000000 */
[----:B------:R-:W-:Y:S01]  /*4670*/  UMOV UR59, 0x40000040 ;  /* 0x40000040003b7882 */ /* 0x000fe20000000000 */
[----:B------:R-:W-:-:S02]  /*4680*/  VIADD R189, R0, 0xa00 ;  /* 0x00000a0000bd7836 */ /* 0x000fc40000000000 */
[C---:B------:R-:W-:Y:S02]  /*4690*/  VIADD R188, R0.reuse, 0xc00 ;  /* 0x00000c0000bc7836 */ /* 0x040fe40000000000 */
        /* <DEDUP_REMOVED lines=11> */
[----:B------:R-:W-:Y:S02]  /*4750*/  VIADD R4, R21, 0x6 ;  /* 0x0000000615047836 */ /* 0x000fe40000000000 */
        /* <DEDUP_REMOVED lines=68> */
[----:B------:R-:W0:Y:S01]  /*4ba0*/  SHFL.IDX PT, R3, R7, RZ, 0x1f ;  /* 0x00001fff07037589 */ /* 0x000e2200000e0000 */
[----:B------:R-:W-:Y:S01]  /*4bb0*/  VIADD R4, R21, 0x800 ;  /* 0x0000080015047836 */ /* 0x000fe20000000000 */
[----:B------:R-:W-:Y:S02]  /*4bc0*/  WARPGROUP.DEPBAR.LE gsb0, 0x0 ;  /* 0x00008000000079c5 */ /* 0x000fe40000010000 */
[----:B------:R-:W-:-:S06]  /*4bd0*/  WARPGROUP.ARRIVE ;  /* 0x00000000000079c5 */ /* 0x000fcc0000000000 */
[----:B------:R-:W-:Y:S01]  /*4be0*/  HGMMA.64x64x16.F32 R24, gdesc[UR4], R24, gsb0 ;  /* 0x00e00000041879f0 */ /* 0x000fe20008000818 */
[----:B0-----:R-:W-:-:S04]  /*4bf0*/  ISETP.GT.AND P1, PT, R3, 0x7f, PT ;  /* 0x0000007f0300780c */ /* 0x001fc80003f24270 */
[----:B------:R-:W-:-:S05]  /*4c00*/  SEL R3, RZ, 0x2, !P1 ;  /* 0x00000002ff037807 */ /* 0x000fca0004800000 */
[C---:B-1234-:R-:W-:Y:S02]  /*4c10*/  IMAD.IADD R5, R3.reuse, 0x1, R190 ;  /* 0x0000000103057824 */ /* 0x05efe400078e02be */
[----:B------:R-:W-:-:S03]  /*4c20*/  IMAD.IADD R7, R3, 0x1, R4 ;  /* 0x0000000103077824 */ /* 0x000fc600078e0204 */
[----:B------:R-:W-:Y:S02]  /*4c30*/  R2UR UR56, R5 ;  /* 0x00000000053872ca */ /* 0x000fe400000e0000 */
[----:B------:R-:W-:Y:S01]  /*4c40*/  R2UR UR58, R7 ;  /* 0x00000000073a72ca */ /* 0x000fe200000e0000 */
        /* <DEDUP_REMOVED lines=133> */
[----:B------:R-:W-:Y:S01]  /*54a0*/  IMAD.MOV.U32 R56, RZ, RZ, 0x40 ;  /* 0x00000040ff387424 */ /* 0x000fe200078e00ff */
[----:B------:R-:W-:Y:S02]  /*54b0*/  WARPGROUP.DEPBAR.LE gsb0, 0x0 ;  /* 0x00008000000079c5 */ /* 0x000fe40000010000 */
[----:B------:R-:W-:-:S06]  /*54c0*/  WARPGROUP.ARRIVE ;  /* 0x00000000000079c5 */ /* 0x000fcc0000000000 */
        /* <DEDUP_REMOVED lines=49> */
[----:B------:R-:W-:-:S04]  /*57e0*/  SEL R3, R56, 0x3e, P1 ;  /* 0x0000003e38037807 */ /* 0x000fc80000800000 */
        /* <DEDUP_REMOVED lines=18> */
.L_x_1937:
[----:B------:R-:W-:Y:S01]  /*5910*/  ISETP.NE.AND P1, PT, R227, 0x1, PT ;  /* 0x00000001e300780c */ /* 0x000fe20003f25270 */
[----:B------:R-:W-:Y:S01]  /*5920*/  IMAD.IADD R191, R169, 0x1, R197 ;  /* 0x00000001a9bf7824 */ /* 0x000fe200078e02c5 */
[----:B------:R-:W-:Y:S01]  /*5930*/  LEA.HI R3, R57, R2, RZ, 0x2 ;  /* 0x0000000239037211 */ /* 0x000fe200078f10ff */
[----:B------:R-:W-:Y:S01]  /*5940*/  IMAD.MOV.U32 R61, RZ, RZ, -0x40 ;  /* 0xffffffc0ff3d7424 */ /* 0x000fe200078e00ff */
[----:B------:R-:W-:Y:S01]  /*5950*/  ULDC UR7, c[0x0][0x2f0] ;  /* 0x0000bc0000077ab9 */ /* 0x000fe20000000800 */
[----:B------:R-:W-:Y:S01]  /*5960*/  ULDC UR6, c[0x0][0x288] ;  /* 0x0000a20000067ab9 */ /* 0x000fe20000000800 */
[----:B------:R-:W-:Y:S01]  /*5970*/  LOP3.LUT R3, R3, 0xfffffffc, RZ, 0xc0, !PT ;  /* 0xfffffffc03037812 */ /* 0x000fe200078ec0ff */
[----:B------:R-:W-:Y:S01]  /*5980*/  ULDC UR18, c[0x0][0xad8] ;  /* 0x0002b60000127ab9 */ /* 0x000fe20000000800 */
[----:B------:R-:W-:Y:S02]  /*5990*/  LOP3.LUT P6, RZ, R16, 0x1, RZ, 0xc0, !PT ;  /* 0x0000000110ff7812 */ /* 0x000fe400078cc0ff */
[----:B------:R-:W-:Y:S01]  /*59a0*/  LEA R62, R170, 0xffffffc0, 0x6 ;  /* 0xffffffc0aa3e7811 */ /* 0x000fe200078e30ff */
[----:B------:R-:W-:-:S02]  /*59b0*/  IMAD.IADD R3, R2, 0x1, -R3 ;  /* 0x0000000102037824 */ /* 0x000fc400078e0a03 */
[----:B------:R-:W0:Y:S03]  /*59c0*/  @P1 LDC R20, c[0x0][0x44c] ;  /* 0x00011300ff141b82 */ /* 0x000e260000000800 */
[----:B------:R-:W-:-:S04]  /*59d0*/  LEA.HI R4, R3, R3, RZ, 0x1 ;  /* 0x0000000303047211 */ /* 0x000fc800078f08ff */
[----:B------:R-:W-:Y:S01]  /*59e0*/  LOP3.LUT R4, R4, 0x1ffffffe, RZ, 0xc0, !PT ;  /* 0x1ffffffe04047812 */ /* 0x000fe200078ec0ff */
[----:B------:R-:W1:Y:S04]  /*59f0*/  @P1 LDC R58, c[0x0][0x450] ;  /* 0x00011400ff3a1b82 */ /* 0x000e680000000800 */
[----:B------:R-:W-:-:S04]  /*5a00*/  IMAD.IADD R4, R3, 0x1, -R4 ;  /* 0x0000000103047824 */ /* 0x000fc800078e0a04 */
[----:B------:R-:W-:Y:S02]  /*5a10*/  IMAD R191, R4, 0x8, R191 ;  /* 0x0000000804bf7824 */ /* 0x000fe400078e02bf */
[----:B------:R-:W-:Y:S02]  /*5a20*/  VIADD R4, R202, 0x38840 ;  /* 0x00038840ca047836 */ /* 0x000fe40000000000 */
[----:B------:R-:W-:-:S03]  /*5a30*/  IMAD.MOV.U32 R5, RZ, RZ, R191 ;  /* 0x000000ffff057224 */ /* 0x000fc600078e00bf */
[----:B------:R-:W-:Y:S01]  /*5a40*/  PRMT R4, R201, 0x654, R4 ;  /* 0x00000654c9047816 */ /* 0x000fe20000000004 */
[----:B0-----:R-:W-:-:S03]  /*5a50*/  @P1 IMAD.HI.U32 R3, R191, R20, RZ ;  /* 0x00000014bf031227 */ /* 0x001fc600078e00ff */
[----:B------:R0:W-:Y:S01]  /*5a60*/  SYNCS.ARRIVE.TRANS64.RED.A1T0 RZ, [R4+URZ], RZ ;  /* 0x000000ff04ff79a7 */ /* 0x0001e2000810043f */
[----:B------:R-:W-:Y:S01]  /*5a70*/  IMAD R20, R170, R61, 0x41 ;  /* 0x00000041aa147424 */ /* 0x000fe200078e023d */
[----:B-1----:R-:W-:-:S03]  /*5a80*/  @P1 SHF.R.U32.HI R5, RZ, R58, R3 ;  /* 0x0000003aff051219 */ /* 0x002fc60000011603 */
[C---:B------:R-:W-:Y:S02]  /*5a90*/  IMAD R7, R17.reuse, UR7, R20 ;  /* 0x0000000711077c24 */ /* 0x040fe4000f8e0214 */
[----:B------:R-:W-:Y:S01]  /*5aa0*/  IMAD.U32 R20, RZ, RZ, UR6 ;  /* 0x00000006ff147e24 */ /* 0x000fe2000f8e00ff */
[----:B------:R-:W-:Y:S01]  /*5ab0*/  ULDC UR6, c[0x0][0xad4] ;  /* 0x0002b50000067ab9 */ /* 0x000fe20000000800 */
[----:B------:R-:W1:Y:S01]  /*5ac0*/  SHFL.IDX PT, R58, R5, RZ, 0x1c1f ;  /* 0x001c1fff053a7589 */ /* 0x000e6200000e0000 */
[----:B------:R-:W-:Y:S01]  /*5ad0*/  ULOP3.LUT UR10, URZ, UR6, URZ, 0x33, !UPT ;  /* 0x000000063f0a7292 */ /* 0x000fe2000f8e333f */
[----:B------:R-:W-:Y:S01]  /*5ae0*/  IMAD R3, R17, UR7, -R62 ;  /* 0x0000000711037c24 */ /* 0x000fe2000f8e0a3e */
[----:B------:R-:W-:-:S03]  /*5af0*/  IADD3 R7, R7, -R20, -R6 ;  /* 0x8000001407077210 */ /* 0x000fc60007ffe806 */
[----:B------:R-:W-:Y:S02]  /*5b00*/  IMAD.IADD R59, R3, 0x1, -R6 ;  /* 0x00000001033b7824 */ /* 0x000fe400078e0a06 */
[C---:B------:R-:W-:Y:S02]  /*5b10*/  VIADD R60, R7.reuse, UR18 ;  /* 0x00000012073c7c36 */ /* 0x040fe40008000000 */
[----:B------:R-:W-:Y:S02]  /*5b20*/  VIADD R63, R7, UR10 ;  /* 0x0000000a073f7c36 */ /* 0x000fe40008000000 */
[----:B------:R-:W-:Y:S01]  /*5b30*/  IMAD.U32 R200, RZ, RZ, UR10 ;  /* 0x0000000affc87e24 */ /* 0x000fe2000f8e00ff */
[----:B-1----:R-:W-:Y:S01]  /*5b40*/  VIADDMNMX R3, R58, R60, R59, PT ;  /* 0x0000003c3a037246 */ /* 0x002fe2000380013b */
[----:B0-----:R-:W-:Y:S01]  /*5b50*/  IMAD.IADD R4, R63, 0x1, R58 ;  /* 0x000000013f047824 */ /* 0x001fe200078e023a */
[----:B------:R-:W-:Y:S06]  /*5b60*/  @!P6 BRA `(.L_x_1938) ;  /* 0x000000000064e947 */ /* 0x000fec0003800000 */
[----:B------:R-:W-:Y:S01]  /*5b70*/  IMAD R7, R17, UR7, R58 ;  /* 0x0000000711077c24 */ /* 0x000fe2000f8e023a */
[----:B------:R-:W-:Y:S03]  /*5b80*/  BSSY B0, `(.L_x_1939) ;  /* 0x0000013000007945 */ /* 0x000fe60003800000 */
[----:B------:R-:W-:-:S05]  /*5b90*/  IMAD.IADD R7, R7, 0x1, -R20 ;  /* 0x0000000107077824 */ /* 0x000fca00078e0a14 */
[----:B------:R-:W-:-:S13]  /*5ba0*/  ISETP.GT.AND P1, PT, R7, -0x1, PT ;  /* 0xffffffff0700780c */ /* 0x000fda0003f24270 */
[----:B------:R-:W-:Y:S05]  /*5bb0*/  @P1 BRA `(.L_x_1940) ;  /* 0x0000000000241947 */ /* 0x000fea0003800000 */
[----:B------:R-:W-:Y:S01]  /*5bc0*/  ULDC UR6, c[0x0][0xadc] ;  /* 0x0002b70000067ab9 */ /* 0x000fe20000000800 */
[----:B------:R-:W-:Y:S01]  /*5bd0*/  LOP3.LUT R7, RZ, R7, RZ, 0x33, !PT ;  /* 0x00000007ff077212 */ /* 0x000fe200078e33ff */
[----:B------:R-:W-:-:S05]  /*5be0*/  IMAD.U32 R64, RZ, RZ, UR6 ;  /* 0x00000006ff407e24 */ /* 0x000fca000f8e00ff */
[----:B------:R-:W-:-:S13]  /*5bf0*/  ISETP.NE.AND P1, PT, R64, 0x1, PT ;  /* 0x000000014000780c */ /* 0x000fda0003f25270 */
[----:B------:R-:W0:Y:S02]  /*5c00*/  @P1 LDC.64 R66, c[0x0][0xae0] ;  /* 0x0002b800ff421b82 */ /* 0x000e240000000a00 */
[----:B0-----:R-:W-:-:S05]  /*5c10*/  @P1 IMAD.HI.U32 R58, R7, R66, RZ ;  /* 0x00000042073a1227 */ /* 0x001fca00078e00ff */
[----:B------:R-:W-:-:S04]  /*5c20*/  @P1 SHF.R.U32.HI R7, RZ, R67, R58 ;  /* 0x00000043ff071219 */ /* 0x000fc8000001163a */
[----:B------:R-:W-:Y:S01]  /*5c30*/  LOP3.LUT R7, RZ, R7, RZ, 0x33, !PT ;  /* 0x00000007ff077212 */ /* 0x000fe200078e33ff */
[----:B------:R-:W-:Y:S06]  /*5c40*/  BRA `(.L_x_1941) ;  /* 0x0000000000187947 */ /* 0x000fec0003800000 */
.L_x_1940:
[----:B------:R-:W-:Y:S02]  /*5c50*/  ULDC UR6, c[0x0][0xadc] ;  /* 0x0002b70000067ab9 */ /* 0x000fe40000000800 */
[----:B------:R-:W-:-:S05]  /*5c60*/  IMAD.U32 R64, RZ, RZ, UR6 ;  /* 0x00000006ff407e24 */ /* 0x000fca000f8e00ff */
[----:B------:R-:W-:-:S13]  /*5c70*/  ISETP.NE.AND P1, PT, R64, 0x1, PT ;  /* 0x000000014000780c */ /* 0x000fda0003f25270 */
[----:B------:R-:W0:Y:S02]  /*5c80*/  @P1 LDC.64 R66, c[0x0][0xae0] ;  /* 0x0002b800ff421b82 */ /* 0x000e240000000a00 */
[----:B0-----:R-:W-:-:S05]  /*5c90*/  @P1 IMAD.HI.U32 R58, R7, R66, RZ ;  /* 0x00000042073a1227 */ /* 0x001fca00078e00ff */
[----:B------:R-:W-:-:S07]  /*5ca0*/  @P1 SHF.R.U32.HI R7, RZ, R67, R58 ;  /* 0x00000043ff071219 */ /* 0x000fce000001163a */
.L_x_1941:
[----:B------:R-:W-:Y:S05]  /*5cb0*/  BSYNC B0 ;  /* 0x0000000000007941 */ /* 0x000fea0003800000 */
.L_x_1939:
[----:B------:R-:W-:-:S04]  /*5cc0*/  IMAD R7, R7, R64, -R62 ;  /* 0x0000004007077224 */ /* 0x000fc800078e0a3e */
[----:B------:R-:W-:-:S05]  /*5cd0*/  IMAD.IADD R7, R7, 0x1, -R6 ;  /* 0x0000000107077824 */ /* 0x000fca00078e0a06 */
[----:B------:R-:W-:Y:S02]  /*5ce0*/  VIADDMNMX R3, R7, R64, R3, PT ;  /* 0x0000004007037246 */ /* 0x000fe40003800103 */
[----:B------:R-:W-:-:S07]  /*5cf0*/  VIMNMX R4, R4, R7, !PT ;  /* 0x0000000704047248 */ /* 0x000fce0007fe0100 */
.L_x_1938:
[----:B------:R-:W0:Y:S02]  /*5d00*/  SHFL.IDX PT, R64, R5, 0x1, 0x1c1f ;  /* 0x003c1f0005407f89 */ /* 0x000e2400000e0000 */
[----:B0-----:R-:W-:Y:S01]  /*5d10*/  VIADDMNMX R58, R64, R60, R59, PT ;  /* 0x0000003c403a7246 */ /* 0x001fe2000380013b */
[----:B------:R-:W-:Y:S01]  /*5d20*/  IMAD.IADD R59, R63, 0x1, R64 ;  /* 0x000000013f3b7824 */ /* 0x000fe200078e0240 */
        /* <DEDUP_REMOVED lines=15> */
.L_x_1944:
[----:B------:R-:W-:Y:S02]  /*5e20*/  ULDC UR6, c[0x0][0xadc] ;  /* 0x0002b70000067ab9 */ /* 0x000fe40000000800 */
[----:B------:R-:W-:-:S05]  /*5e30*/  IMAD.U32 R7, RZ, RZ, UR6 ;  /* 0x00000006ff077e24 */ /* 0x000fca000f8e00ff */
[----:B------:R-:W-:-:S13]  /*5e40*/  ISETP.NE.AND P1, PT, R7, 0x1, PT ;  /* 0x000000010700780c */ /* 0x000fda0003f25270 */
[----:B------:R-:W0:Y:S02]  /*5e50*/  @P1 LDC.64 R64, c[0x0][0xae0] ;  /* 0x0002b800ff401b82 */ /* 0x000e240000000a00 */
[----:B0-----:R-:W-:-:S05]  /*5e60*/  @P1 IMAD.HI.U32 R60, R5, R64, RZ ;  /* 0x00000040053c1227 */ /* 0x001fca00078e00ff */
[----:B------:R-:W-:-:S07]  /*5e70*/  @P1 SHF.R.U32.HI R5, RZ, R65, R60 ;  /* 0x00000041ff051219 */ /* 0x000fce000001163c */
.L_x_1945:
[----:B------:R-:W-:Y:S05]  /*5e80*/  BSYNC B0 ;  /* 0x0000000000007941 */ /* 0x000fea0003800000 */
.L_x_1943:
[----:B------:R-:W-:-:S04]  /*5e90*/  IMAD R5, R5, R7, -R62 ;  /* 0x0000000705057224 */ /* 0x000fc800078e0a3e */
[----:B------:R-:W-:-:S05]  /*5ea0*/  IMAD.IADD R5, R5, 0x1, -R6 ;  /* 0x0000000105057824 */ /* 0x000fca00078e0a06 */
[----:B------:R-:W-:Y:S02]  /*5eb0*/  VIADDMNMX R58, R5, R7, R58, PT ;  /* 0x00000007053a7246 */ /* 0x000fe4000380013a */
[----:B------:R-:W-:-:S07]  /*5ec0*/  VIMNMX R59, R59, R5, !PT ;  /* 0x000000053b3b7248 */ /* 0x000fce0007fe0100 */
.L_x_1942:
[----:B------:R-:W-:Y:S01]  /*5ed0*/  IMAD R5, R170, R61, 0x40 ;  /* 0x00000040aa057424 */ /* 0x000fe200078e023d */
[----:B------:R-:W-:Y:S01]  /*5ee0*/  ULDC UR6, c[0x0][0xa80] ;  /* 0x0002a00000067ab9 */ /* 0x000fe20000000800 */
[C---:B------:R-:W-:Y:S01]  /*5ef0*/  R2UR UR10, R198.reuse ;  /* 0x00000000c60a72ca */ /* 0x040fe200000e0000 */
[----:B------:R-:W-:Y:S01]  /*5f00*/  UMOV UR11, 0x40000040 ;  /* 0x40000040000b7882 */ /* 0x000fe20000000000 */
[----:B------:R-:W-:Y:S01]  /*5f10*/  VIADD R221, R198, 0x80 ;  /* 0x00000080c6dd7836 */ /* 0x000fe20000000000 */
[----:B------:R-:W-:Y:S01]  /*5f20*/  BAR.SYNC.DEFER_BLOCKING 0xf, 0x100 ;  /* 0x03c4000000007b1d */ /* 0x000fe20000010000 */
[C---:B------:R-:W-:Y:S02]  /*5f30*/  ISETP.GE.AND P4, PT, R5.reuse, 0x1, PT ;  /* 0x000000010500780c */ /* 0x040fe40003f86270 */
[----:B------:R-:W-:Y:S02]  /*5f40*/  ISETP.GE.AND P3, PT, R5, 0x2, PT ;  /* 0x000000020500780c */ /* 0x000fe40003f66270 */
[----:B------:R-:W-:-:S02]  /*5f50*/  ISETP.GT.AND P2, PT, R4, RZ, !P4 ;  /* 0x000000ff0400720c */ /* 0x000fc40006744270 */
[----:B------:R-:W-:Y:S02]  /*5f60*/  ISETP.GT.AND P4, PT, R59, RZ, !P4 ;  /* 0x000000ff3b00720c */ /* 0x000fe40006784270 */
[----:B------:R-:W-:Y:S02]  /*5f70*/  ISETP.LT.OR P2, PT, R3, 0x1, P2 ;  /* 0x000000010300780c */ /* 0x000fe40001741670 */
[----:B------:R-:W-:Y:S02]  /*5f80*/  ISETP.GT.AND P1, PT, R4, 0x1, !P3 ;  /* 0x000000010400780c */ /* 0x000fe40005f24270 */
[----:B------:R-:W-:Y:S02]  /*5f90*/  ISETP.LT.OR P4, PT, R58, 0x1, P4 ;  /* 0x000000013a00780c */ /* 0x000fe40002781670 */
[----:B------:R-:W-:Y:S02]  /*5fa0*/  FSEL R24, R24, -INF , !P2 ;  /* 0xff80000018187808 */ /* 0x000fe40005000000 */
[----:B------:R-:W-:-:S02]  /*5fb0*/  ISETP.GT.AND P3, PT, R59, 0x1, !P3 ;  /* 0x000000013b00780c */ /* 0x000fc40005f64270 */
[----:B------:R-:W-:Y:S02]  /*5fc0*/  ISETP.LT.OR P1, PT, R3, 0x2, P1 ;  /* 0x000000020300780c */ /* 0x000fe40000f21670 */
[----:B------:R-:W-:Y:S02]  /*5fd0*/  ISETP.GE.AND P2, PT, R5, 0x9, PT ;  /* 0x000000090500780c */ /* 0x000fe40003f46270 */
[----:B------:R-:W-:Y:S02]  /*5fe0*/  FSEL R26, R26, -INF , !P4 ;  /* 0xff8000001a1a7808 */ /* 0x000fe40006000000 */
[----:B------:R-:W-:Y:S02]  /*5ff0*/  ISETP.LT.OR P3, PT, R58, 0x2, P3 ;  /* 0x000000023a00780c */ /* 0x000fe40001f61670 */
[----:B------:R-:W-:Y:S02]  /*6000*/  FSEL R25, R25, -INF , !P1 ;  /* 0xff80000019197808 */ /* 0x000fe40004800000 */
[----:B------:R-:W-:-:S02]  /*6010*/  ISETP.GT.AND P4, PT, R4, 0x8, !P2 ;  /* 0x000000080400780c */ /* 0x000fc40005784270 */
[----:B------:R-:W-:Y:S02]  /*6020*/  ISETP.GE.AND P1, PT, R5, 0xa, PT ;  /* 0x0000000a0500780c */ /* 0x000fe40003f26270 */
[----:B------:R-:W-:Y:S02]  /*6030*/  FSEL R27, R27, -INF , !P3 ;  /* 0xff8000001b1b7808 */ /* 0x000fe40005800000 */
[----:B------:R-:W-:Y:S02]  /*6040*/  ISETP.GT.AND P2, PT, R59, 0x8, !P2 ;  /* 0x000000083b00780c */ /* 0x000fe40005744270 */
[----:B------:R-:W-:Y:S02]  /*6050*/  ISETP.LT.OR P4, PT, R3, 0x9, P4 ;  /* 0x000000090300780c */ /* 0x000fe40002781670 */
[----:B------:R-:W-:Y:S02]  /*6060*/  ISETP.GT.AND P3, PT, R4, 0x9, !P1 ;  /* 0x000000090400780c */ /* 0x000fe40004f64270 */
[----:B------:R-:W-:-:S02]  /*6070*/  ISETP.LT.OR P2, PT, R58, 0x9, P2 ;  /* 0x000000093a00780c */ /* 0x000fc40001741670 */
[----:B------:R-:W-:Y:S02]  /*6080*/  FSEL R28, R28, -INF , !P4 ;  /* 0xff8000001c1c7808 */ /* 0x000fe40006000000 */
[----:B------:R-:W-:Y:S02]  /*6090*/  ISETP.GT.AND P1, PT, R59, 0x9, !P1 ;  /* 0x000000093b00780c */ /* 0x000fe40004f24270 */
[----:B------:R-:W-:Y:S02]  /*60a0*/  ISETP.LT.OR P3, PT, R3, 0xa, P3 ;  /* 0x0000000a0300780c */ /* 0x000fe40001f61670 */
[----:B------:R-:W-:Y:S02]  /*60b0*/  ISETP.GE.AND P4, PT, R5, 0x11, PT ;  /* 0x000000110500780c */ /* 0x000fe40003f86270 */
[----:B------:R-:W-:Y:S02]  /*60c0*/  FSEL R30, R30, -INF , !P2 ;  /* 0xff8000001e1e7808 */ /* 0x000fe40005000000 */
[----:B------:R-:W-:-:S02]  /*60d0*/  ISETP.LT.OR P1, PT, R58, 0xa, P1 ;  /* 0x0000000a3a00780c */ /* 0x000fc40000f21670 */
[----:B------:R-:W-:Y:S02]  /*60e0*/  FSEL R29, R29, -INF , !P3 ;  /* 0xff8000001d1d7808 */ /* 0x000fe40005800000 */
[----:B------:R-:W-:Y:S02]  /*60f0*/  ISETP.GT.AND P2, PT, R4, 0x10, !P4 ;  /* 0x000000100400780c */ /* 0x000fe40006744270 */
[----:B------:R-:W-:Y:S02]  /*6100*/  ISETP.GE.AND P3, PT, R5, 0x12, PT ;  /* 0x000000120500780c */ /* 0x000fe40003f66270 */
[----:B------:R-:W-:Y:S02]  /*6110*/  FSEL R31, R31, -INF , !P1 ;  /* 0xff8000001f1f7808 */ /* 0x000fe40004800000 */
[----:B------:R-:W-:Y:S02]  /*6120*/  ISETP.GT.AND P4, PT, R59, 0x10, !P4 ;  /* 0x000000103b00780c */ /* 0x000fe40006784270 */
[----:B------:R-:W-:-:S02]  /*6130*/  ISETP.LT.OR P2, PT, R3, 0x11, P2 ;  /* 0x000000110300780c */ /* 0x000fc40001741670 */
[----:B------:R-:W-:Y:S02]  /*6140*/  ISETP.GT.AND P1, PT, R4, 0x11, !P3 ;  /* 0x000000110400780c */ /* 0x000fe40005f24270 */
[----:B------:R-:W-:Y:S02]  /*6150*/  ISETP.LT.OR P4, PT, R58, 0x11, P4 ;  /* 0x000000113a00780c */ /* 0x000fe40002781670 */
[----:B------:R-:W-:Y:S02]  /*6160*/  FSEL R32, R32, -INF , !P2 ;  /* 0xff80000020207808 */ /* 0x000fe40005000000 */
[----:B------:R-:W-:Y:S02]  /*6170*/  ISETP.GT.AND P3, PT, R59, 0x11, !P3 ;  /* 0x000000113b00780c */ /* 0x000fe40005f64270 */
[----:B------:R-:W-:Y:S02]  /*6180*/  ISETP.LT.OR P1, PT, R3, 0x12, P1 ;  /* 0x000000120300780c */ /* 0x000fe40000f21670 */
[----:B------:R-:W-:-:S02]  /*6190*/  ISETP.GE.AND P2, PT, R5, 0x19, PT ;  /* 0x000000190500780c */ /* 0x000fc40003f46270 */
[----:B------:R-:W-:Y:S02]  /*61a0*/  FSEL R34, R34, -INF , !P4 ;  /* 0xff80000022227808 */ /* 0x000fe40006000000 */
[----:B------:R-:W-:Y:S02]  /*61b0*/  ISETP.LT.OR P3, PT, R58, 0x12, P3 ;  /* 0x000000123a00780c */ /* 0x000fe40001f61670 */
[----:B------:R-:W-:Y:S02]  /*61c0*/  FSEL R33, R33, -INF , !P1 ;  /* 0xff80000021217808 */ /* 0x000fe40004800000 */
[----:B------:R-:W-:Y:S02]  /*61d0*/  ISETP.GT.AND P4, PT, R4, 0x18, !P2 ;  /* 0x000000180400780c */ /* 0x000fe40005784270 */
[----:B------:R-:W-:Y:S02]  /*61e0*/  ISETP.GE.AND P1, PT, R5, 0x1a, PT ;  /* 0x0000001a0500780c */ /* 0x000fe40003f26270 */
[----:B------:R-:W-:-:S02]  /*61f0*/  FSEL R35, R35, -INF , !P3 ;  /* 0xff80000023237808 */ /* 0x000fc40005800000 */
[----:B------:R-:W-:Y:S02]  /*6200*/  ISETP.GT.AND P2, PT, R59, 0x18, !P2 ;  /* 0x000000183b00780c */ /* 0x000fe40005744270 */
        /* <DEDUP_REMOVED lines=38> */
[----:B------:R-:W-:Y:S02]  /*6470*/  ISETP.GE.AND P2, PT, R5, 0x32, PT ;  /* 0x000000320500780c */ /* 0x000fe40003f46270 */
[----:B------:R-:W-:Y:S02]  /*6480*/  ISETP.GT.AND P3, PT, R4, 0x30, !P4 ;  /* 0x000000300400780c */ /* 0x000fe40006764270 */
[----:B------:R-:W-:-:S02]  /*6490*/  FSEL R47, R47, -INF , !P1 ;  /* 0xff8000002f2f7808 */ /* 0x000fc40004800000 */
[----:B------:R-:W-:Y:S02]  /*64a0*/  ISETP.GT.AND P1, PT, R4, 0x31, !P2 ;  /* 0x000000310400780c */ /* 0x000fe40005724270 */
[C---:B------:R-:W-:Y:S02]  /*64b0*/  ISETP.LT.OR P3, PT, R3.reuse, 0x31, P3 ;  /* 0x000000310300780c */ /* 0x040fe40001f61670 */
[----:B------:R-:W-:Y:S02]  /*64c0*/  ISETP.LT.OR P1, PT, R3, 0x32, P1 ;  /* 0x000000320300780c */ /* 0x000fe40000f21670 */
[----:B------:R-:W-:Y:S02]  /*64d0*/  FSEL R48, R48, -INF , !P3 ;  /* 0xff80000030307808 */ /* 0x000fe40005800000 */
[----:B------:R-:W-:Y:S02]  /*64e0*/  ISETP.GE.AND P3, PT, R5, 0x39, PT ;  /* 0x000000390500780c */ /* 0x000fe40003f66270 */
[----:B------:R-:W-:-:S02]  /*64f0*/  FSEL R49, R49, -INF , !P1 ;  /* 0xff80000031317808 */ /* 0x000fc40004800000 */
[----:B------:R-:W-:Y:S02]  /*6500*/  ISETP.GT.AND P1, PT, R4, 0x38, !P3 ;  /* 0x000000380400780c */ /* 0x000fe40005f24270 */
[----:B------:R-:W-:Y:S02]  /*6510*/  ISETP.GT.AND P4, PT, R59, 0x30, !P4 ;  /* 0x000000303b00780c */ /* 0x000fe40006784270 */
[----:B------:R-:W-:Y:S02]  /*6520*/  ISETP.LT.OR P1, PT, R3, 0x39, P1 ;  /* 0x000000390300780c */ /* 0x000fe40000f21670 */
[----:B------:R-:W-:Y:S02]  /*6530*/  ISETP.LT.OR P4, PT, R58, 0x31, P4 ;  /* 0x000000313a00780c */ /* 0x000fe40002781670 */
[----:B------:R-:W-:Y:S02]  /*6540*/  FSEL R52, R52, -INF , !P1 ;  /* 0xff80000034347808 */ /* 0x000fe40004800000 */
[----:B------:R-:W-:-:S02]  /*6550*/  ISETP.GE.AND P1, PT, R5, 0x3a, PT ;  /* 0x0000003a0500780c */ /* 0x000fc40003f26270 */
[----:B------:R-:W-:Y:S02]  /*6560*/  FSEL R50, R50, -INF , !P4 ;  /* 0xff80000032327808 */ /* 0x000fe40006000000 */
[----:B------:R-:W-:Y:S02]  /*6570*/  ISETP.GT.AND P5, PT, R4, 0x39, !P1 ;  /* 0x000000390400780c */ /* 0x000fe40004fa4270 */
[----:B------:R-:W-:Y:S02]  /*6580*/  ISETP.GT.AND P2, PT, R59, 0x31, !P2 ;  /* 0x000000313b00780c */ /* 0x000fe40005744270 */
[----:B------:R-:W-:Y:S02]  /*6590*/  ISETP.LT.OR P5, PT, R3, 0x3a, P5 ;  /* 0x0000003a0300780c */ /* 0x000fe40002fa1670 */
[----:B------:R-:W-:Y:S02]  /*65a0*/  FMNMX.FTZ R3, R24, R25, !PT ;  /* 0x0000001918037209 */ /* 0x000fe40007810000 */
[----:B------:R-:W-:-:S02]  /*65b0*/  FSEL R53, R53, -INF , !P5 ;  /* 0xff80000035357808 */ /* 0x000fc40006800000 */
[----:B------:R-:W-:Y:S02]  /*65c0*/  FMNMX.FTZ R4, R28, R3, !PT ;  /* 0x000000031c047209 */ /* 0x000fe40007810000 */
[----:B------:R-:W-:Y:S02]  /*65d0*/  ISETP.GT.AND P3, PT, R59, 0x38, !P3 ;  /* 0x000000383b00780c */ /* 0x000fe40005f64270 */
[----:B------:R-:W-:Y:S02]  /*65e0*/  FMNMX.FTZ R3, R29, R4, !PT ;  /* 0x000000041d037209 */ /* 0x000fe40007810000 */
[----:B------:R-:W-:Y:S02]  /*65f0*/  ISETP.LT.OR P2, PT, R58, 0x32, P2 ;  /* 0x000000323a00780c */ /* 0x000fe40001741670 */
[----:B------:R-:W-:Y:S02]  /*6600*/  FMNMX.FTZ R4, R32, R3, !PT ;  /* 0x0000000320047209 */ /* 0x000fe40007810000 */
[----:B------:R-:W-:-:S02]  /*6610*/  ISETP.GT.AND P1, PT, R59, 0x39, !P1 ;  /* 0x000000393b00780c */ /* 0x000fc40004f24270 */
[----:B------:R-:W-:Y:S02]  /*6620*/  FMNMX.FTZ R3, R33, R4, !PT ;  /* 0x0000000421037209 */ /* 0x000fe40007810000 */
[----:B------:R-:W-:Y:S02]  /*6630*/  ISETP.LT.OR P3, PT, R58, 0x39, P3 ;  /* 0x000000393a00780c */ /* 0x000fe40001f61670 */
[----:B------:R-:W-:Y:S02]  /*6640*/  FMNMX.FTZ R4, R36, R3, !PT ;  /* 0x0000000324047209 */ /* 0x000fe40007810000 */
[----:B------:R-:W-:Y:S02]  /*6650*/  FSEL R51, R51, -INF , !P2 ;  /* 0xff80000033337808 */ /* 0x000fe40005000000 */
[----:B------:R-:W-:Y:S02]  /*6660*/  FMNMX.FTZ R3, R37, R4, !PT ;  /* 0x0000000425037209 */ /* 0x000fe40007810000 */
[----:B------:R-:W-:-:S02]  /*6670*/  ISETP.LT.OR P1, PT, R58, 0x3a, P1 ;  /* 0x0000003a3a00780c */ /* 0x000fc40000f21670 */
[----:B------:R-:W-:Y:S02]  /*6680*/  FMNMX.FTZ R4, R40, R3, !PT ;  /* 0x0000000328047209 */ /* 0x000fe40007810000 */
[----:B------:R-:W-:Y:S02]  /*6690*/  FSEL R54, R54, -INF , !P3 ;  /* 0xff80000036367808 */ /* 0x000fe40005800000 */
[----:B------:R-:W-:Y:S02]  /*66a0*/  FMNMX.FTZ R3, R41, R4, !PT ;  /* 0x0000000429037209 */ /* 0x000fe40007810000 */
[----:B------:R-:W-:Y:S02]  /*66b0*/  FSEL R55, R55, -INF , !P1 ;  /* 0xff80000037377808 */ /* 0x000fe40004800000 */
[----:B------:R-:W-:-:S04]  /*66c0*/  FMNMX.FTZ R4, R44, R3, !PT ;  /* 0x000000032c047209 */ /* 0x000fc80007810000 */
[----:B------:R-:W-:-:S04]  /*66d0*/  FMNMX.FTZ R3, R45, R4, !PT ;  /* 0x000000042d037209 */ /* 0x000fc80007810000 */
[----:B------:R-:W-:-:S04]  /*66e0*/  FMNMX.FTZ R4, R48, R3, !PT ;  /* 0x0000000330047209 */ /* 0x000fc80007810000 */
[----:B------:R-:W-:-:S04]  /*66f0*/  FMNMX.FTZ R3, R49, R4, !PT ;  /* 0x0000000431037209 */ /* 0x000fc80007810000 */
[----:B------:R-:W-:Y:S02]  /*6700*/  FMNMX.FTZ R4, R52, R3, !PT ;  /* 0x0000000334047209 */ /* 0x000fe40007810000 */
[----:B------:R-:W-:Y:S02]  /*6710*/  FMNMX.FTZ R3, R26, R27, !PT ;  /* 0x0000001b1a037209 */ /* 0x000fe40007810000 */
[----:B------:R-:W-:-:S05]  /*6720*/  FMNMX.FTZ R5, R53, R4, !PT ;  /* 0x0000000435057209 */ /* 0x000fca0007810000 */
[----:B------:R-:W0:Y:S02]  /*6730*/  SHFL.BFLY PT, R4, R5, 0x2, 0x1f ;  /* 0x0c401f0005047f89 */ /* 0x000e2400000e0000 */
        /* <DEDUP_REMOVED lines=14> */
[----:B------:R-:W-:Y:S02]  /*6820*/  FSEL R60, R5, RZ, P4 ;  /* 0x000000ff053c7208 */ /* 0x000fe40002000000 */
[----:B------:R-:W-:-:S03]  /*6830*/  FMNMX.FTZ R5, R47, R4, !PT ;  /* 0x000000042f057209 */ /* 0x000fc60007810000 */
[--C-:B------:R-:W-:Y:S01]  /*6840*/  FFMA.FTZ R3, R24, UR6, -R60.reuse ;  /* 0x0000000618037c23 */ /* 0x100fe2000801083c */
[----:B------:R-:W-:Y:S01]  /*6850*/  FMNMX.FTZ R4, R50, R5, !PT ;  /* 0x0000000532047209 */ /* 0x000fe20007810000 */
[--C-:B------:R-:W-:Y:S01]  /*6860*/  FFMA.FTZ R172, R25, UR6, -R60.reuse ;  /* 0x0000000619ac7c23 */ /* 0x100fe2000801083c */
[----:B------:R-:W-:Y:S01]  /*6870*/  LEA.HI R24, R57, R2, RZ, 0x4 ;  /* 0x0000000239187211 */ /* 0x000fe200078f20ff */
[--C-:B------:R-:W-:Y:S01]  /*6880*/  FFMA.FTZ R176, R29, UR6, -R60.reuse ;  /* 0x000000061db07c23 */ /* 0x100fe2000801083c */
[----:B------:R-:W-:Y:S01]  /*6890*/  FMNMX.FTZ R5, R51, R4, !PT ;  /* 0x0000000433057209 */ /* 0x000fe20007810000 */
[--C-:B------:R-:W-:Y:S01]  /*68a0*/  FFMA.FTZ R173, R28, UR6, -R60.reuse ;  /* 0x000000061cad7c23 */ /* 0x100fe2000801083c */
[----:B------:R-:W-:Y:S01]  /*68b0*/  LOP3.LUT R25, R24, 0xfffffff0, RZ, 0xc0, !PT ;  /* 0xfffffff018197812 */ /* 0x000fe200078ec0ff */
[--C-:B------:R-:W-:Y:S01]  /*68c0*/  FFMA.FTZ R177, R32, UR6, -R60.reuse ;  /* 0x0000000620b17c23 */ /* 0x100fe2000801083c */
[----:B------:R-:W-:Y:S01]  /*68d0*/  FMNMX.FTZ R4, R54, R5, !PT ;  /* 0x0000000536047209 */ /* 0x000fe20007810000 */
[--C-:B------:R-:W-:Y:S01]  /*68e0*/  FFMA.FTZ R180, R33, UR6, -R60.reuse ;  /* 0x0000000621b47c23 */ /* 0x100fe2000801083c */
[----:B------:R-:W-:Y:S01]  /*68f0*/  LEA.HI R57, R57, R2, RZ, 0x5 ;  /* 0x0000000239397211 */ /* 0x000fe200078f28ff */
[----:B------:R-:W-:Y:S01]  /*6900*/  IMAD.IADD R25, R2, 0x1, -R25 ;  /* 0x0000000102197824 */ /* 0x000fe200078e0a19 */
[----:B------:R-:W-:Y:S01]  /*6910*/  FMNMX.FTZ R4, R55, R4, !PT ;  /* 0x0000000437047209 */ /* 0x000fe20007810000 */
[----:B------:R-:W-:Y:S01]  /*6920*/  FFMA.FTZ R181, R36, UR6, -R60 ;  /* 0x0000000624b57c23 */ /* 0x000fe2000801083c */
[----:B------:R-:W-:Y:S01]  /*6930*/  SHF.R.U32.HI R24, RZ, 0x1, R24 ;  /* 0x00000001ff187819 */ /* 0x000fe20000011618 */
[----:B------:R-:W-:-:S02]  /*6940*/  IMAD.SHL.U32 R57, R57, 0x20, RZ ;  /* 0x0000002039397824 */ /* 0x000fc400078e00ff */
[--C-:B------:R-:W-:Y:S01]  /*6950*/  FFMA.FTZ R204, R37, UR6, -R60.reuse ;  /* 0x0000000625cc7c23 */ /* 0x100fe2000801083c */
[----:B------:R-:W0:Y:S01]  /*6960*/  SHFL.BFLY PT, R5, R4, 0x2, 0x1f ;  /* 0x0c401f0004057f89 */ /* 0x000e2200000e0000 */
        /* <DEDUP_REMOVED lines=8> */
[----:B------:R-:W-:Y:S01]  /*69f0*/  LOP3.LUT R57, R57, 0x7ffffc00, RZ, 0xc0, !PT ;  /* 0x7ffffc0039397812 */ /* 0x000fe200078ec0ff */
[----:B------:R-:W-:Y:S08]  /*6a00*/  MUFU.EX2 R3, R3 ;  /* 0x0000000300037308 */ /* 0x000ff00000000800 */
[----:B------:R-:W1:Y:S01]  /*6a10*/  MUFU.EX2 R172, R172 ;  /* 0x000000ac00ac7308 */ /* 0x000e620000000800 */
[----:B0-----:R-:W-:-:S07]  /*6a20*/  FMNMX.FTZ R5, R4, R5, !PT ;  /* 0x0000000504057209 */ /* 0x001fce0007810000 */
[----:B------:R-:W-:Y:S01]  /*6a30*/  MUFU.EX2 R173, R173 ;  /* 0x000000ad00ad7308 */ /* 0x000fe20000000800 */
[----:B------:R-:W0:Y:S07]  /*6a40*/  SHFL.BFLY PT, R168, R5, 0x1, 0x1f ;  /* 0x0c201f0005a87f89 */ /* 0x000e2e00000e0000 */
[----:B------:R-:W2:Y:S01]  /*6a50*/  MUFU.EX2 R176, R176 ;  /* 0x000000b000b07308 */ /* 0x000ea20000000800 */
[----:B-1----:R-:W-:Y:S01]  /*6a60*/  F2FP.F16.F32.PACK_AB R164, R172, R3 ;  /* 0x00000003aca4723e */ /* 0x002fe200000000ff */
[----:B------:R-:W-:-:S06]  /*6a70*/  FADD.FTZ R172, R3, R172 ;  /* 0x000000ac03ac7221 */ /* 0x000fcc0000010000 */
[----:B------:R-:W-:Y:S08]  /*6a80*/  MUFU.EX2 R177, R177 ;  /* 0x000000b100b17308 */ /* 0x000ff00000000800 */
[----:B------:R-:W1:Y:S01]  /*6a90*/  MUFU.EX2 R180, R180 ;  /* 0x000000b400b47308 */ /* 0x000e620000000800 */
[----:B--2---:R-:W-:Y:S01]  /*6aa0*/  F2FP.F16.F32.PACK_AB R166, R176, R173 ;  /* 0x000000adb0a6723e */ /* 0x004fe200000000ff */
[----:B------:R-:W-:Y:S01]  /*6ab0*/  FADD.FTZ R173, R173, R172 ;  /* 0x000000acadad7221 */ /* 0x000fe20000010000 */
[----:B0-----:R-:W-:-:S03]  /*6ac0*/  FMNMX.FTZ R168, R5, R168, !PT ;  /* 0x000000a805a87209 */ /* 0x001fc60007810000 */
[----:B------:R-:W-:Y:S01]  /*6ad0*/  FADD.FTZ R176, R176, R173 ;  /* 0x000000adb0b07221 */ /* 0x000fe20000010000 */
[C---:B------:R-:W-:Y:S01]  /*6ae0*/  FSETP.NEU.FTZ.AND P1, PT, R168.reuse, -INF , PT ;  /* 0xff800000a800780b */ /* 0x040fe20003f3d000 */
[----:B------:R-:W-:Y:S01]  /*6af0*/  FMUL.FTZ R4, R168, UR6 ;  /* 0x00000006a8047c20 */ /* 0x000fe20008410000 */
[----:B------:R-:W-:Y:S04]  /*6b00*/  MUFU.EX2 R181, R181 ;  /* 0x000000b500b57308 */ /* 0x000fe80000000800 */
[----:B------:R-:W-:-:S04]  /*6b10*/  FSEL R29, R4, RZ, P1 ;  /* 0x000000ff041d7208 */ /* 0x000fc80000800000 */
[----:B------:R-:W0:Y:S01]  /*6b20*/  MUFU.EX2 R204, R204 ;  /* 0x000000cc00cc7308 */ /* 0x000e220000000800 */
[----:B------:R-:W-:Y:S01]  /*6b30*/  FFMA.FTZ R5, R26, UR6, -R29 ;  /* 0x000000061a057c23 */ /* 0x000fe2000801081d */
[----:B------:R-:W-:Y:S01]  /*6b40*/  SHF.R.S32.HI R26, RZ, 0x1f, R25 ;  /* 0x0000001fff1a7819 */ /* 0x000fe20000011419 */
[--C-:B------:R-:W-:Y:S01]  /*6b50*/  FFMA.FTZ R4, R27, UR6, -R29.reuse ;  /* 0x000000061b047c23 */ /* 0x100fe2000801081d */
[--C-:B------:R-:W-:Y:S01]  /*6b60*/  FFMA.FTZ R174, R30, UR6, -R29.reuse ;  /* 0x000000061eae7c23 */ /* 0x100fe2000801081d */
        /* <DEDUP_REMOVED lines=9> */
[--C-:B------:R-:W-:Y:S01]  /*6c00*/  FFMA.FTZ R216, R43, UR6, -R29.reuse ;  /* 0x000000062bd87c23 */ /* 0x100fe2000801081d */
[----:B------:R-:W-:Y:S02]  /*6c10*/  IMAD.IADD R28, R25, 0x1, -R28 ;  /* 0x00000001191c7824 */ /* 0x000fe400078e0a1c */
[--C-:B------:R-:W-:Y:S01]  /*6c20*/  FFMA.FTZ R215, R46, UR6, -R29.reuse ;  /* 0x000000062ed77c23 */ /* 0x100fe2000801081d */
[--C-:B------:R-:W-:Y:S01]  /*6c30*/  FFMA.FTZ R217, R50, UR6, -R29.reuse ;  /* 0x0000000632d97c23 */ /* 0x100fe2000801081d */
[--C-:B------:R-:W-:Y:S01]  /*6c40*/  FFMA.FTZ R218, R51, UR6, -R29.reuse ;  /* 0x0000000633da7c23 */ /* 0x100fe2000801081d */
[----:B------:R-:W-:Y:S02]  /*6c50*/  IMAD.SHL.U32 R25, R28, 0x40, RZ ;  /* 0x000000401c197824 */ /* 0x000fe400078e00ff */
[--C-:B------:R-:W-:Y:S01]  /*6c60*/  FFMA.FTZ R219, R54, UR6, -R29.reuse ;  /* 0x0000000636db7c23 */ /* 0x100fe2000801081d */
[--C-:B------:R-:W-:Y:S01]  /*6c70*/  FFMA.FTZ R220, R55, UR6, -R29.reuse ;  /* 0x0000000637dc7c23 */ /* 0x100fe2000801081d */
[----:B------:R-:W-:Y:S01]  /*6c80*/  FFMA.FTZ R47, R47, UR6, -R29 ;  /* 0x000000062f2f7c23 */ /* 0x000fe2000801081d */
[----:B------:R-:W-:Y:S01]  /*6c90*/  LOP3.LUT R26, R26, 0x7ffffe00, RZ, 0xc0, !PT ;  /* 0x7ffffe001a1a7812 */ /* 0x000fe200078ec0ff */
[----:B------:R-:W-:Y:S01]  /*6ca0*/  MUFU.EX2 R5, R5 ;  /* 0x0000000500057308 */ /* 0x000fe20000000800 */
[----:B------:R-:W-:-:S02]  /*6cb0*/  LOP3.LUT R25, R25, 0x1c0, RZ, 0xc0, !PT ;  /* 0x000001c019197812 */ /* 0x000fc400078ec0ff */
[C---:B------:R-:W-:Y:S02]  /*6cc0*/  LOP3.LUT P2, RZ, R28.reuse, 0x2, RZ, 0xc0, !PT ;  /* 0x000000021cff7812 */ /* 0x040fe4000784c0ff */
[----:B------:R-:W-:Y:S02]  /*6cd0*/  LOP3.LUT R24, R25, 0x8, R24, 0xf8, !PT ;  /* 0x0000000819187812 */ /* 0x000fe400078ef818 */
[----:B------:R-:W-:Y:S01]  /*6ce0*/  SHF.R.U32.HI R25, RZ, 0x3, R25 ;  /* 0x00000003ff197819 */ /* 0x000fe20000011619 */
[----:B------:R-:W2:Y:S01]  /*6cf0*/  MUFU.EX2 R4, R4 ;  /* 0x0000000400047308 */ /* 0x000ea20000000800 */
[----:B------:R-:W-:Y:S02]  /*6d00*/  LOP3.LUT P1, RZ, R28, 0x4, RZ, 0xc0, !PT ;  /* 0x000000041cff7812 */ /* 0x000fe4000782c0ff */
[----:B------:R-:W-:Y:S02]  /*6d10*/  LOP3.LUT R24, R24, R25, RZ, 0x3c, !PT ;  /* 0x0000001918187212 */ /* 0x000fe400078e3cff */
[----:B------:R-:W-:-:S02]  /*6d20*/  SEL R56, R56, 0xffffffc0, !P1 ;  /* 0xffffffc038387807 */ /* 0x000fc40004800000 */
[----:B------:R-:W-:Y:S01]  /*6d30*/  IADD3 R57, R24, R26, R57 ;  /* 0x0000001a18397210 */ /* 0x000fe20007ffe039 */
[----:B------:R-:W-:Y:S01]  /*6d40*/  MUFU.EX2 R174, R174 ;  /* 0x000000ae00ae7308 */ /* 0x000fe20000000800 */
[----:B-1----:R-:W-:Y:S01]  /*6d50*/  F2FP.F16.F32.PACK_AB R160, R180, R177 ;  /* 0x000000b1b4a0723e */ /* 0x002fe200000000ff */
[----:B------:R-:W-:Y:S01]  /*6d60*/  FADD.FTZ R177, R177, R176 ;  /* 0x000000b0b1b17221 */ /* 0x000fe20000010000 */
[----:B0-----:R-:W-:Y:S01]  /*6d70*/  F2FP.F16.F32.PACK_AB R162, R204, R181 ;  /* 0x000000b5cca2723e */ /* 0x001fe200000000ff */
[----:B------:R-:W-:Y:S02]  /*6d80*/  IMAD R193, R57, 0x2, R202 ;  /* 0x0000000239c17824 */ /* 0x000fe400078e02ca */
[----:B------:R-:W-:Y:S02]  /*6d90*/  FADD.FTZ R180, R180, R177 ;  /* 0x000000b1b4b47221 */ /* 0x000fe40000010000 */
[----:B------:R-:W0:Y:S01]  /*6da0*/  MUFU.EX2 R175, R175 ;  /* 0x000000af00af7308 */ /* 0x000e220000000800 */
[C---:B------:R-:W-:Y:S01]  /*6db0*/  VIADD R195, R193.reuse, 0x36400 ;  /* 0x00036400c1c37836 */ /* 0x040fe20000000000 */
[----:B--2---:R-:W-:Y:S01]  /*6dc0*/  F2FP.F16.F32.PACK_AB R165, R4, R5 ;  /* 0x0000000504a5723e */ /* 0x004fe200000000ff */
[----:B------:R-:W-:-:S02]  /*6dd0*/  VIADD R192, R193, 0x36420 ;  /* 0x00036420c1c07836 */ /* 0x000fc40000000000 */
[----:B------:R-:W-:Y:S01]  /*6de0*/  FADD.FTZ R5, R5, R4 ;  /* 0x0000000405057221 */ /* 0x000fe20000010000 */
[----:B------:R-:W-:Y:S02]  /*6df0*/  @P2 VIADD R192, R195, 0xffffffe0 ;  /* 0xffffffe0c3c02836 */ /* 0x000fe40000000000 */
[----:B------:R-:W-:Y:S01]  /*6e00*/  FADD.FTZ R181, R181, R180 ;  /* 0x000000b4b5b57221 */ /* 0x000fe20000010000 */
[----:B------:R-:W-:Y:S01]  /*6e10*/  IMAD.IADD R195, R195, 0x1, R56 ;  /* 0x00000001c3c37824 */ /* 0x000fe200078e0238 */
[----:B------:R-:W-:Y:S01]  /*6e20*/  MUFU.EX2 R178, R178 ;  /* 0x000000b200b27308 */ /* 0x000fe20000000800 */
[----:B------:R-:W-:Y:S02]  /*6e30*/  IMAD.IADD R194, R56, 0x1, R192 ;  /* 0x0000000138c27824 */ /* 0x000fe400078e02c0 */
[----:B------:R-:W-:-:S05]  /*6e40*/  FADD.FTZ R204, R204, R181 ;  /* 0x000000b5cccc7221 */ /* 0x000fca0000010000 */
[----:B------:R-:W1:Y:S01]  /*6e50*/  MUFU.EX2 R179, R179 ;  /* 0x000000b300b37308 */ /* 0x000e620000000800 */
[----:B0-----:R-:W-:Y:S01]  /*6e60*/  F2FP.F16.F32.PACK_AB R167, R175, R174 ;  /* 0x000000aeafa7723e */ /* 0x001fe200000000ff */
[----:B------:R-:W-:-:S04]  /*6e70*/  FADD.FTZ R174, R174, R5 ;  /* 0x00000005aeae7221 */ /* 0x000fc80000010000 */
[----:B------:R-:W-:Y:S01]  /*6e80*/  STSM.16.M88.4 [R193+0x36400], R164 ;  /* 0x036400a4c1007844 */ /* 0x000fe20000000200 */
[----:B------:R-:W-:Y:S01]  /*6e90*/  FADD.FTZ R175, R175, R174 ;  /* 0x000000aeafaf7221 */ /* 0x000fe20000010000 */
[----:B------:R-:W-:Y:S08]  /*6ea0*/  MUFU.EX2 R182, R182 ;  /* 0x000000b600b67308 */ /* 0x000ff00000000800 */
[----:B------:R-:W0:Y:S01]  /*6eb0*/  MUFU.EX2 R183, R183 ;  /* 0x000000b700b77308 */ /* 0x000e220000000800 */
[----:B-1----:R-:W-:Y:S01]  /*6ec0*/  F2FP.F16.F32.PACK_AB R161, R179, R178 ;  /* 0x000000b2b3a1723e */ /* 0x002fe200000000ff */
[----:B------:R-:W-:-:S04]  /*6ed0*/  FADD.FTZ R178, R178, R175 ;  /* 0x000000afb2b27221 */ /* 0x000fc80000010000 */
[----:B------:R-:W-:Y:S02]  /*6ee0*/  FADD.FTZ R179, R179, R178 ;  /* 0x000000b2b3b37221 */ /* 0x000fe40000010000 */
[----:B------:R-:W-:Y:S08]  /*6ef0*/  MUFU.EX2 R205, R205 ;  /* 0x000000cd00cd7308 */ /* 0x000ff00000000800 */
[----:B------:R-:W1:Y:S01]  /*6f00*/  MUFU.EX2 R208, R208 ;  /* 0x000000d000d07308 */ /* 0x000e620000000800 */
[----:B0-----:R-:W-:Y:S01]  /*6f10*/  F2FP.F16.F32.PACK_AB R163, R183, R182 ;  /* 0x000000b6b7a3723e */ /* 0x001fe200000000ff */
[----:B------:R-:W-:-:S04]  /*6f20*/  FADD.FTZ R182, R182, R179 ;  /* 0x000000b3b6b67221 */ /* 0x000fc80000010000 */
[----:B------:R-:W-:Y:S01]  /*6f30*/  STSM.16.M88.4 [R192], R160 ;  /* 0x000000a0c0007844 */ /* 0x000fe20000000200 */
        /* <DEDUP_REMOVED lines=10> */
[----:B------:R-:W-:Y:S02]  /*6fe0*/  FADD.FTZ R210, R210, R207 ;  /* 0x000000cfd2d27221 */ /* 0x000fe40000010000 */
        /* <DEDUP_REMOVED lines=9> */
[----:B------:R0:W-:Y:S01]  /*7080*/  STSM.16.M88.4 [R195], R156 ;  /* 0x0000009cc3007844 */ /* 0x0001e20000000200 */
[----:B------:R-:W-:Y:S01]  /*7090*/  FADD.FTZ R2, R2, R215 ;  /* 0x000000d702027221 */ /* 0x000fe20000010000 */
[----:B------:R-:W2:Y:S08]  /*70a0*/  MUFU.EX2 R211, R211 ;  /* 0x000000d300d37308 */ /* 0x000eb00000000800 */
[----:B------:R-:W3:Y:S01]  /*70b0*/  MUFU.EX2 R214, R214 ;  /* 0x000000d600d67308 */ /* 0x000ee20000000800 */
[----:B-1----:R-:W-:Y:S01]  /*70c0*/  F2FP.F16.F32.PACK_AB R152, R212, R209 ;  /* 0x000000d1d498723e */ /* 0x002fe200000000ff */
[----:B------:R-:W-:-:S04]  /*70d0*/  FADD.FTZ R209, R209, R210 ;  /* 0x000000d2d1d17221 */ /* 0x000fc80000010000 */
[----:B------:R-:W-:Y:S02]  /*70e0*/  FADD.FTZ R212, R212, R209 ;  /* 0x000000d1d4d47221 */ /* 0x000fe40000010000 */
[----:B------:R-:W-:Y:S02]  /*70f0*/  MUFU.EX2 R217, R217 ;  /* 0x000000d900d97308 */ /* 0x000fe40000000800 */
[----:B--2---:R-:W-:-:S06]  /*7100*/  FADD.FTZ R5, R211, R212 ;  /* 0x000000d4d3057221 */ /* 0x004fcc0000010000 */
[----:B------:R-:W1:Y:S01]  /*7110*/  MUFU.EX2 R218, R218 ;  /* 0x000000da00da7308 */ /* 0x000e620000000800 */
[C---:B---3--:R-:W-:Y:S01]  /*7120*/  F2FP.F16.F32.PACK_AB R154, R214.reuse, R211 ;  /* 0x000000d3d69a723e */ /* 0x048fe200000000ff */
[----:B------:R-:W-:-:S06]  /*7130*/  FADD.FTZ R5, R214, R5 ;  /* 0x00000005d6057221 */ /* 0x000fcc0000010000 */
[----:B------:R-:W-:Y:S08]  /*7140*/  MUFU.EX2 R219, R219 ;  /* 0x000000db00db7308 */ /* 0x000ff00000000800 */
[----:B------:R-:W2:Y:S01]  /*7150*/  MUFU.EX2 R220, R220 ;  /* 0x000000dc00dc7308 */ /* 0x000ea20000000800 */
[----:B-1----:R-:W-:Y:S01]  /*7160*/  F2FP.F16.F32.PACK_AB R153, R218, R217 ;  /* 0x000000d9da99723e */ /* 0x002fe200000000ff */
[----:B------:R-:W-:-:S04]  /*7170*/  FADD.FTZ R217, R217, R2 ;  /* 0x00000002d9d97221 */ /* 0x000fc80000010000 */
[----:B------:R-:W-:Y:S01]  /*7180*/  FADD.FTZ R218, R218, R217 ;  /* 0x000000d9dada7221 */ /* 0x000fe20000010000 */
[----:B--2---:R-:W-:-:S03]  /*7190*/  F2FP.F16.F32.PACK_AB R155, R220, R219 ;  /* 0x000000dbdc9b723e */ /* 0x004fc600000000ff */
[----:B------:R-:W-:Y:S02]  /*71a0*/  FADD.FTZ R219, R219, R218 ;  /* 0x000000dadbdb7221 */ /* 0x000fe40000010000 */
[----:B------:R1:W-:Y:S01]  /*71b0*/  STSM.16.M88.4 [R194], R152 ;  /* 0x00000098c2007844 */ /* 0x0003e20000000200 */
[----:B------:R-:W-:Y:S01]  /*71c0*/  WARPGROUP.ARRIVE ;  /* 0x00000000000079c5 */ /* 0x000fe20000000000 */
[----:B------:R-:W-:-:S05]  /*71d0*/  FADD.FTZ R2, R220, R219 ;  /* 0x000000dbdc027221 */ /* 0x000fca0000010000 */
[----:B------:R-:W-:Y:S01]  /*71e0*/  HGMMA.64x256x16.F32 R24, R164, gdesc[UR8].tnspB, RZ, !UPT, gsb0 ;  /* 0x43e00008a4187df0 */ /* 0x000fe2000c0008ff */
[----:B------:R-:W-:Y:S01]  /*71f0*/  R2UR UR10, R221 ;  /* 0x00000000dd0a72ca */ /* 0x000fe200000e0000 */
[----:B------:R-:W-:Y:S01]  /*7200*/  UMOV UR11, 0x40000040 ;  /* 0x40000040000b7882 */ /* 0x000fe20000000000 */
[----:B------:R-:W-:Y:S01]  /*7210*/  VIADD R221, R198, 0x100 ;  /* 0x00000100c6dd7836 */ /* 0x000fe20000000000 */
[----:B------:R-:W-:Y:S02]  /*7220*/  WARPGROUP.DEPBAR.LE gsb0, 0x0 ;  /* 0x00008000000079c5 */ /* 0x000fe40000010000 */
[----:B------:R-:W-:-:S15]  /*7230*/  WARPGROUP.ARRIVE ;  /* 0x00000000000079c5 */ /* 0x000fde0000000000 */
[----:B------:R-:W-:-:S07]  /*7240*/  NOP ;  /* 0x0000000000007918 */ /* 0x000fce0000000000 */
[----:B------:R-:W-:Y:S01]  /*7250*/  HGMMA.64x256x16.F32 R24, R160, gdesc[UR8].tnspB, R24, gsb0 ;  /* 0x43e00008a0187df0 */ /* 0x000fe20008000818 */
[----:B------:R-:W-:Y:S01]  /*7260*/  R2UR UR10, R221 ;  /* 0x00000000dd0a72ca */ /* 0x000fe200000e0000 */
[----:B------:R-:W-:Y:S01]  /*7270*/  UMOV UR11, 0x40000040 ;  /* 0x40000040000b7882 */ /* 0x000fe20000000000 */
[----:B------:R-:W-:Y:S02]  /*7280*/  WARPGROUP.DEPBAR.LE gsb0, 0x0 ;  /* 0x00008000000079c5 */ /* 0x000fe40000010000 */
[----:B------:R-:W-:-:S15]  /*7290*/  WARPGROUP.ARRIVE ;  /* 0x00000000000079c5 */ /* 0x000fde0000000000 */
[----:B------:R-:W-:-:S08]  /*72a0*/  NOP ;  /* 0x0000000000007918 */ /* 0x000fd00000000000 */
[----:B------:R-:W-:Y:S01]  /*72b0*/  HGMMA.64x256x16.F32 R24, R156, gdesc[UR8].tnspB, R24, gsb0 ;  /* 0x43e000089c187df0 */ /* 0x000fe20008000818 */
[----:B------:R-:W-:Y:S02]  /*72c0*/  UMOV UR11, 0x40000040 ;  /* 0x40000040000b7882 */ /* 0x000fe40000000000 */
[----:B------:R-:W-:Y:S02]  /*72d0*/  WARPGROUP.DEPBAR.LE gsb0, 0x0 ;  /* 0x00008000000079c5 */ /* 0x000fe40000010000 */
[----:B0-----:R-:W-:Y:S01]  /*72e0*/  VIADD R156, R198, 0x180 ;  /* 0x00000180c69c7836 */ /* 0x001fe20000000000 */
[----:B------:R-:W-:-:S04]  /*72f0*/  WARPGROUP.ARRIVE ;  /* 0x00000000000079c5 */ /* 0x000fc80000000000 */
[----:B------:R-:W-:-:S15]  /*7300*/  R2UR UR10, R156 ;  /* 0x000000009c0a72ca */ /* 0x000fde00000e0000 */
[----:B------:R-:W-:-:S03]  /*7310*/  NOP ;  /* 0x0000000000007918 */ /* 0x000fc60000000000 */
        /* <DEDUP_REMOVED lines=8> */
.L_x_1946:
[----:B------:R-:W-:Y:S01]  /*73a0*/  ISETP.NE.AND P1, PT, R227, 0x1, PT ;  /* 0x00000001e300780c */ /* 0x000fe20003f25270 */
[----:B------:R-:W-:-:S12]  /*73b0*/  VIADD R207, R170, 0xfffffffe ;  /* 0xfffffffeaacf7836 */ /* 0x000fd80000000000 */
[----:B------:R-:W0:Y:S08]  /*73c0*/  @P1 LDC R4, c[0x0][0x44c] ;  /* 0x00011300ff041b82 */ /* 0x000e300000000800 */
[----:B------:R-:W1:Y:S01]  /*73d0*/  @P1 LDC R3, c[0x0][0x450] ;  /* 0x00011400ff031b82 */ /* 0x000e620000000800 */
[----:B0-----:R-:W-:-:S05]  /*73e0*/  @P1 IMAD.HI.U32 R4, R169, R4, RZ ;  /* 0x00000004a9041227 */ /* 0x001fca00078e00ff */
[----:B-1----:R-:W-:Y:S01]  /*73f0*/  @P1 SHF.R.U32.HI R169, RZ, R3, R4 ;  /* 0x00000003ffa91219 */ /* 0x002fe20000011604 */
[----:B------:R-:W-:-:S04]  /*7400*/  VIADD R4, R202, 0x38860 ;  /* 0x00038860ca047836 */ /* 0x000fc80000000000 */
[----:B------:R-:W-:Y:S01]  /*7410*/  IMAD.IADD R169, R171, 0x1, R169 ;  /* 0x00000001aba97824 */ /* 0x000fe200078e02a9 */
[----:B------:R-:W-:-:S04]  /*7420*/  PRMT R4, R201, 0x654, R4 ;  /* 0x00000654c9047816 */ /* 0x000fc80000000004 */
[----:B------:R-:W-:Y:S01]  /*7430*/  R2UR UR10, R169 ;  /* 0x00000000a90a72ca */ /* 0x000fe200000e0000 */
[----:B------:R0:W-:-:S12]  /*7440*/  SYNCS.ARRIVE.TRANS64.RED.A1T0 RZ, [R4+URZ], RZ ;  /* 0x000000ff04ff79a7 */ /* 0x0001d8000810043f */
[----:B------:R-:W-:Y:S01]  /*7450*/  UIADD3 UR18, UR10, UR18, URZ ;  /* 0x000000120a127290 */ /* 0x000fe2000fffe03f */
[----:B0-----:R-:W-:Y:S11]  /*7460*/  @!P6 BRA `(.L_x_1947) ;  /* 0x00000000004ce947 */ /* 0x001ff60003800000 */
[----:B------:R-:W-:Y:S01]  /*7470*/  ISETP.LT.AND P1, PT, RZ, UR10, PT ;  /* 0x0000000aff007c0c */ /* 0x000fe2000bf21270 */
[----:B------:R-:W-:-:S12]  /*7480*/  UIADD3 UR22, UR10, -0x1, URZ ;  /* 0xffffffff0a167890 */ /* 0x000fd8000fffe03f */
[----:B------:R-:W-:Y:S05]  /*7490*/  @P1 BRA `(.L_x_1948) ;  /* 0x0000000000201947 */ /* 0x000fea0003800000 */
[----:B------:R-:W-:Y:S01]  /*74a0*/  ULDC UR19, c[0x0][0xadc] ;  /* 0x0002b70000137ab9 */ /* 0x000fe20000000800 */
[----:B------:R-:W-:Y:S02]  /*74b0*/  UIADD3 UR22, -UR10, URZ, URZ ;  /* 0x0000003f0a167290 */ /* 0x000fe4000fffe13f */
[----:B------:R-:W-:-:S11]  /*74c0*/  UISETP.NE.AND UP0, UPT, UR19, 0x1, UPT ;  /* 0x000000011300788c */ /* 0x000fd6000bf05270 */
[----:B------:R-:W-:Y:S02]  /*74d0*/  @UP0 ULDC.64 UR10, c[0x0][0xae0] ;  /* 0x0002b800000a0ab9 */ /* 0x000fe40000000a00 */
[----:B------:R-:W-:-:S04]  /*74e0*/  UIMAD.WIDE.U32 UR14, UR22, UR10, URZ ;  /* 0x0000000a160e72a5 */ /* 0x000fc8000f8e003f */
[----:B------:R-:W-:-:S04]  /*74f0*/  @UP0 USHF.R.U32.HI UR22, URZ, UR11, UR15 ;  /* 0x0000000b3f160299 */ /* 0x000fc8000801160f */
[----:B------:R-:W-:Y:S01]  /*7500*/  ULOP3.LUT UR22, URZ, UR22, URZ, 0x33, !UPT ;  /* 0x000000163f167292 */ /* 0x000fe2000f8e333f */
[----:B------:R-:W-:Y:S11]  /*7510*/  BRA `(.L_x_1949) ;  /* 0x0000000000147947 */ /* 0x000ff60003800000 */
.L_x_1948:
[----:B------:R-:W-:Y:S02]  /*7520*/  ULDC UR19, c[0x0][0xadc] ;  /* 0x0002b70000137ab9 */ /* 0x000fe40000000800 */
[----:B------:R-:W-:-:S11]  /*7530*/  UISETP.NE.AND UP0, UPT, UR19, 0x1, UPT ;  /* 0x000000011300788c */ /* 0x000fd6000bf05270 */
[----:B------:R-:W-:Y:S02]  /*7540*/  @UP0 ULDC.64 UR10, c[0x0][0xae0] ;  /* 0x0002b800000a0ab9 */ /* 0x000fe40000000a00 */
[----:B------:R-:W-:-:S04]  /*7550*/  UIMAD.WIDE.U32 UR14, UR22, UR10, URZ ;  /* 0x0000000a160e72a5 */ /* 0x000fc8000f8e003f */
[----:B------:R-:W-:-:S12]  /*7560*/  @UP0 USHF.R.U32.HI UR22, URZ, UR11, UR15 ;  /* 0x0000000b3f160299 */ /* 0x000fd8000801160f */
.L_x_1949:
[----:B------:R-:W-:-:S04]  /*7570*/  UIMAD UR19, UR22, UR19, UR19 ;  /* 0x00000013161372a4 */ /* 0x000fc8000f8e0213 */
[----:B------:R-:W-:-:S04]  /*7580*/  UISETP.LT.AND UP0, UPT, UR18, UR19, UPT ;  /* 0x000000131200728c */ /* 0x000fc8000bf01270 */
[----:B------:R-:W-:-:S12]  /*7590*/  USEL UR18, UR18, UR19, UP0 ;  /* 0x0000001312127287 */ /* 0x000fd80008000000 */
.L_x_1947:
[----:B------:R-:W-:Y:S01]  /*75a0*/  USHF.R.S32.HI UR10, URZ, 0x1f, UR18 ;  /* 0x0000001f3f0a7899 */ /* 0x000fe20008011412 */
[----:B------:R-:W-:Y:S02]  /*75b0*/  IMAD.MOV.U32 R3, RZ, RZ, RZ ;  /* 0x000000ffff037224 */ /* 0x000fe400078e00ff */
[----:B------:R-:W-:Y:S01]  /*75c0*/  IMAD.MOV.U32 R4, RZ, RZ, RZ ;  /* 0x000000ffff047224 */ /* 0x000fe200078e00ff */
[----:B------:R-:W-:-:S04]  /*75d0*/  ULEA.HI UR10, UR10, UR18, URZ, 0x6 ;  /* 0x000000120a0a7291 */ /* 0x000fc8000f8f303f */
[----:B------:R-:W-:-:S04]  /*75e0*/  USHF.R.S32.HI UR10, URZ, 0x6, UR10 ;  /* 0x000000063f0a7899 */ /* 0x000fc8000801140a */
[----:B------:R-:W-:-:S04]  /*75f0*/  UISETP.LT.AND UP0, UPT, UR60, UR10, UPT ;  /* 0x0000000a3c00728c */ /* 0x000fc8000bf01270 */
[----:B------:R-:W-:-:S06]  /*7600*/  USEL UR38, UR60, UR10, !UP0 ;  /* 0x0000000a3c267287 */ /* 0x000fcc000c000000 */
[----:B------:R-:W-:-:S13]  /*7610*/  ISETP.GE.AND P1, PT, R207, UR38, PT ;  /* 0x00000026cf007c0c */ /* 0x000fda000bf26270 */
[----:B------:R-:W-:Y:S05]  /*7620*/  @!P1 BRA `(.L_x_1950) ;  /* 0x0000003800209947 */ /* 0x000fea0003800000 */
[----:B------:R-:W-:Y:S01]  /*7630*/  IMAD.MOV.U32 R210, RZ, RZ, R168 ;  /* 0x000000ffffd27224 */ /* 0x000fe200078e00a8 */
[----:B------:R-:W-:Y:S01]  /*7640*/  ULDC UR39, c[0x0][0xadc] ;  /* 0x0002b70000277ab9 */ /* 0x000fe20000000800 */
[----:B------:R-:W-:Y:S01]  /*7650*/  IMAD.MOV.U32 R209, RZ, RZ, R7 ;  /* 0x000000ffffd17224 */ /* 0x000fe200078e0007 */
[----:B------:R-:W-:Y:S01]  /*7660*/  ULDC UR61, c[0x0][0xa80] ;  /* 0x0002a000003d7ab9 */ /* 0x000fe20000000800 */
[----:B------:R-:W-:Y:S02]  /*7670*/  IMAD.MOV.U32 R4, RZ, RZ, RZ ;  /* 0x000000ffff047224 */ /* 0x000fe400078e00ff */
[----:B------:R-:W-:-:S07]  /*7680*/  IMAD.MOV.U32 R211, RZ, RZ, RZ ;  /* 0x000000ffffd37224 */ /* 0x000fce00078e00ff */
.L_x_1969:
[----:B------:R-:W-:-:S05]  /*7690*/  VIADD R3, R211, 0x1 ;  /* 0x00000001d3037836 */ /* 0x000fca0000000000 */
[----:B------:R-:W-:-:S04]  /*76a0*/  ISETP.NE.AND P1, PT, R3, 0x2, PT ;  /* 0x000000020300780c */ /* 0x000fc80003f25270 */
[----:B------:R-:W-:Y:S02]  /*76b0*/  SEL R7, RZ, 0x1, P1 ;  /* 0x00000001ff077807 */ /* 0x000fe40000800000 */
[----:B------:R-:W-:Y:S02]  /*76c0*/  SEL R3, R3, RZ, P1 ;  /* 0x000000ff03037207 */ /* 0x000fe40000800000 */
[----:B------:R-:W-:Y:S01]  /*76d0*/  LOP3.LUT R4, R4, R7, RZ, 0x3c, !PT ;  /* 0x0000000704047212 */ /* 0x000fe200078e3cff */
[----:B0-----:R-:W-:Y:S06]  /*76e0*/  @!P0 BRA `(.L_x_1951) ;  /* 0x0000000000048947 */ /* 0x001fec0003800000 */
[----:B------:R-:W-:Y:S01]  /*76f0*/  BPT.TRAP 0x1 ;  /* 0x000000040000795c */ /* 0x000fe20000300000 */
.L_x_1951:
[----:B------:R-:W-:Y:S01]  /*7700*/  IMAD R208, R3, 0x8, R202 ;  /* 0x0000000803d07824 */ /* 0x000fe200078e02ca */
[----:B------:R-:W-:-:S04]  /*7710*/  SHF.L.U32 R205, R4, 0x1f, RZ ;  /* 0x0000001f04cd7819 */ /* 0x000fc800000006ff */
[----:B------:R0:W1:Y:S01]  /*7720*/  SYNCS.PHASECHK.TRANS64.TRYWAIT P1, [R208+URZ+0x38830], R205 ;  /* 0x038830cdd00075a7 */ /* 0x000062000802017f */
[----:B------:R-:W-:Y:S05]  /*7730*/  @!P0 BRA `(.L_x_1952) ;  /* 0x0000000000048947 */ /* 0x000fea0003800000 */
[----:B------:R-:W-:Y:S01]  /*7740*/  BPT.TRAP 0x1 ;  /* 0x000000040000795c */ /* 0x000fe20000300000 */
.L_x_1952:
[----:B------:R-:W-:Y:S01]  /*7750*/  IMAD R7, R3, 0x200, R196 ;  /* 0x0000020003077824 */ /* 0x000fe200078e02c4 */
[----:B-1----:R-:W-:Y:S06]  /*7760*/  @P1 BRA `(.L_x_1953) ;  /* 0x0000000000081947 */ /* 0x002fec0003800000 */
[----:B------:R-:W1:Y:S02]  /*7770*/  SYNCS.PHASECHK.TRANS64.TRYWAIT P1, [R208+URZ+0x38830], R205 ;  /* 0x038830cdd00075a7 */ /* 0x000e64000802017f */
[----:B-1----:R-:W-:Y:S05]  /*7780*/  @!P1 BRA `(.L_x_1954) ;  /* 0x0000011800289947 */ /* 0x002fea0003800000 */
.L_x_1953:
        /* <DEDUP_REMOVED lines=18> */
[----:B------:R-:W-:Y:S01]  /*78b0*/  R2UR UR17, R20 ;  /* 0x00000000141172ca */ /* 0x000fe200000e0000 */
[----:B------:R-:W-:Y:S01]  /*78c0*/  VIADD R20, R7, 0x2 ;  /* 0x0000000207147836 */ /* 0x000fe20000000000 */
[----:B------:R-:W-:-:S02]  /*78d0*/  R2UR UR8, R186 ;  /* 0x00000000ba0872ca */ /* 0x000fc400000e0000 */
[----:B------:R-:W-:Y:S02]  /*78e0*/  R2UR UR9, R187 ;  /* 0x00000000bb0972ca */ /* 0x000fe400000e0000 */
[----:B------:R-:W-:Y:S01]  /*78f0*/  R2UR UR6, R20 ;  /* 0x00000000140672ca */ /* 0x000fe200000e0000 */
[C---:B------:R-:W-:Y:S01]  /*7900*/  VIADD R20, R7.reuse, 0x4 ;  /* 0x0000000407147836 */ /* 0x040fe20000000000 */
[----:B------:R-:W-:Y:S01]  /*7910*/  R2UR UR56, R184 ;  /* 0x00000000b83872ca */ /* 0x000fe200000e0000 */
[----:B------:R-:W-:Y:S01]  /*7920*/  VIADD R7, R7, 0x6 ;  /* 0x0000000607077836 */ /* 0x000fe20000000000 */
[----:B------:R-:W-:Y:S02]  /*7930*/  R2UR UR57, R185 ;  /* 0x00000000b93972ca */ /* 0x000fe400000e0000 */
[----:B------:R-:W-:-:S07]  /*7940*/  R2UR UR16, R204 ;  /* 0x00000000cc1072ca */ /* 0x000fce00000e0000 */
        /* <DEDUP_REMOVED lines=21> */
.L_x_1955:
[----:B------:R2:W3:Y:S01]  /*7aa0*/  SYNCS.PHASECHK.TRANS64.TRYWAIT P1, [R208+URZ+0x38850], R205 ;  /* 0x038850cdd00075a7 */ /* 0x0004e2000802017f */
[----:B------:R-:W-:Y:S05]  /*7ab0*/  @!P0 BRA `(.L_x_1956) ;  /* 0x0000000000048947 */ /* 0x000fea0003800000 */
[----:B------:R-:W-:Y:S01]  /*7ac0*/  BPT.TRAP 0x1 ;  /* 0x000000040000795c */ /* 0x000fe20000300000 */
.L_x_1956:
[----:B------:R-:W-:Y:S01]  /*7ad0*/  IMAD R7, R3, 0x1000, R21 ;  /* 0x0000100003077824 */ /* 0x000fe200078e0215 */
[----:B---3--:R-:W-:Y:S06]  /*7ae0*/  @P1 BRA `(.L_x_1957) ;  /* 0x0000000000081947 */ /* 0x008fec0003800000 */
[----:B------:R-:W3:Y:S02]  /*7af0*/  SYNCS.PHASECHK.TRANS64.TRYWAIT P1, [R208+URZ+0x38850], R205 ;  /* 0x038850cdd00075a7 */ /* 0x000ee4000802017f */
[----:B---3--:R-:W-:Y:S05]  /*7b00*/  @!P1 BRA `(.L_x_1958) ;  /* 0x00000114005c9947 */ /* 0x008fea0003800000 */
.L_x_1957:
        /* <DEDUP_REMOVED lines=10> */
[----:B0123--:R-:W-:Y:S01]  /*7bb0*/  MOV R205, UR53 ;  /* 0x0000003500cd7c02 */ /* 0x00ffe20008000f00 */
        /* <DEDUP_REMOVED lines=64> */
[----:B------:R-:W-:Y:S01]  /*7fc0*/  R2UR UR50, R20 ;  /* 0x00000000143272ca */ /* 0x000fe200000e0000 */
[----:B------:R-:W-:-:S05]  /*7fd0*/  VIADD R20, R7, 0x606 ;  /* 0x0000060607147836 */ /* 0x000fca0000000000 */
        /* <DEDUP_REMOVED lines=10> */
[----:B------:R-:W-:Y:S01]  /*8080*/  R2UR UR39, R213 ;  /* 0x00000000d52772ca */ /* 0x000fe200000e0000 */
[----:B------:R-:W-:Y:S01]  /*8090*/  IMAD.MOV.U32 R213, RZ, RZ, 0x4 ;  /* 0x00000004ffd57424 */ /* 0x000fe200078e00ff */
[----:B------:R-:W-:Y:S02]  /*80a0*/  R2UR UR37, R215 ;  /* 0x00000000d72572ca */ /* 0x000fe400000e0000 */
[----:B------:R-:W-:Y:S02]  /*80b0*/  R2UR UR38, R214 ;  /* 0x00000000d62672ca */ /* 0x000fe400000e0000 */
[C---:B------:R-:W-:Y:S02]  /*80c0*/  SEL R215, R213.reuse, 0x2, P1 ;  /* 0x00000002d5d77807 */ /* 0x040fe40000800000 */
[----:B------:R-:W-:Y:S02]  /*80d0*/  SEL R213, R213, 0x6, !P1 ;  /* 0x00000006d5d57807 */ /* 0x000fe40004800000 */
[----:B------:R-:W-:Y:S01]  /*80e0*/  R2UR UR36, R216 ;  /* 0x00000000d82472ca */ /* 0x000fe200000e0000 */
[----:B------:R-:W-:-:S02]  /*80f0*/  WARPGROUP.DEPBAR.LE gsb0, 0x0 ;  /* 0x00008000000079c5 */ /* 0x000fc40000010000 */
[----:B------:R-:W-:-:S06]  /*8100*/  WARPGROUP.ARRIVE ;  /* 0x00000000000079c5 */ /* 0x000fcc0000000000 */
[----:B------:R-:W-:Y:S01]  /*8110*/  HGMMA.64x64x16.F32 R152, gdesc[UR56], R152, gsb0 ;  /* 0x00e00000389879f0 */ /* 0x000fe20008000898 */
[----:B------:R-:W-:Y:S01]  /*8120*/  R2UR UR56, R204 ;  /* 0x00000000cc3872ca */ /* 0x000fe200000e0000 */
[----:B------:R-:W-:Y:S01]  /*8130*/  UMOV UR57, 0x40000040 ;  /* 0x4000004000397882 */ /* 0x000fe20000000000 */
[----:B------:R-:W-:Y:S01]  /*8140*/  R2UR UR58, R212 ;  /* 0x00000000d43a72ca */ /* 0x000fe200000e0000 */
[----:B------:R-:W-:Y:S01]  /*8150*/  UMOV UR59, 0x40000040 ;  /* 0x40000040003b7882 */ /* 0x000fe20000000000 */
[--C-:B------:R-:W-:Y:S02]  /*8160*/  IMAD.IADD R204, R190, 0x1, R215.reuse ;  /* 0x00000001becc7824 */ /* 0x100fe400078e02d7 */
[C---:B------:R-:W-:Y:S02]  /*8170*/  IMAD.IADD R212, R20.reuse, 0x1, R215 ;  /* 0x0000000114d47824 */ /* 0x040fe400078e02d7 */
[----:B------:R-:W-:Y:S01]  /*8180*/  IMAD.IADD R20, R20, 0x1, R213 ;  /* 0x0000000114147824 */ /* 0x000fe200078e02d5 */
        /* <DEDUP_REMOVED lines=201> */
.L_x_1959:
[----:B------:R-:W-:Y:S01]  /*8e20*/  ISETP.NE.AND P1, PT, R227, 0x1, PT ;  /* 0x00000001e300780c */ /* 0x000fe20003f25270 */
[----:B------:R-:W-:Y:S01]  /*8e30*/  IMAD.MOV.U32 R216, RZ, RZ, R191 ;  /* 0x000000ffffd87224 */ /* 0x000fe200078e00bf */
[----:B------:R-:W-:Y:S01]  /*8e40*/  R2UR UR6, R200 ;  /* 0x00000000c80672ca */ /* 0x000fe200000e0000 */
[----:B------:R-:W-:Y:S01]  /*8e50*/  ULDC UR7, c[0x0][0x2f0] ;  /* 0x0000bc0000077ab9 */ /* 0x000fe20000000800 */
[----:B------:R-:W-:Y:S01]  /*8e60*/  LOP3.LUT P5, RZ, R16, 0x1, RZ, 0xc0, !PT ;  /* 0x0000000110ff7812 */ /* 0x000fe200078ac0ff */
[----:B------:R-:W-:-:S08]  /*8e70*/  ULDC UR10, c[0x0][0xad8] ;  /* 0x0002b600000a7ab9 */ /* 0x000fd00000000800 */
[----:B------:R-:W0:Y:S08]  /*8e80*/  @P1 LDC R20, c[0x0][0x44c] ;  /* 0x00011300ff141b82 */ /* 0x000e300000000800 */
[----:B------:R-:W1:Y:S01]  /*8e90*/  @P1 LDC R204, c[0x0][0x450] ;  /* 0x00011400ffcc1b82 */ /* 0x000e620000000800 */
[----:B0-----:R-:W-:-:S07]  /*8ea0*/  @P1 IMAD.HI.U32 R7, R191, R20, RZ ;  /* 0x00000014bf071227 */ /* 0x001fce00078e00ff */
[----:B------:R-:W0:Y:S01]  /*8eb0*/  LDC R20, c[0x0][0x288] ;  /* 0x0000a200ff147b82 */ /* 0x000e220000000800 */
[----:B-1----:R-:W-:Y:S01]  /*8ec0*/  @P1 SHF.R.U32.HI R216, RZ, R204, R7 ;  /* 0x000000ccffd81219 */ /* 0x002fe20000011607 */
[----:B------:R-:W-:Y:S02]  /*8ed0*/  IMAD.SHL.U32 R7, R207, 0x40, RZ ;  /* 0x00000040cf077824 */ /* 0x000fe400078e00ff */
[----:B------:R-:W-:Y:S02]  /*8ee0*/  VIADD R204, R208, 0x38840 ;  /* 0x00038840d0cc7836 */ /* 0x000fe40000000000 */
[----:B------:R-:W1:Y:S01]  /*8ef0*/  SHFL.IDX PT, R218, R216, RZ, 0x1c1f ;  /* 0x001c1fffd8da7589 */ /* 0x000e6200000e0000 */
[----:B------:R-:W-:Y:S02]  /*8f00*/  IADD3 R212, -R6, 0x1, -R7 ;  /* 0x0000000106d47810 */ /* 0x000fe40007ffe907 */
[----:B------:R-:W-:-:S03]  /*8f10*/  PRMT R204, R201, 0x654, R204 ;  /* 0x00000654c9cc7816 */ /* 0x000fc600000000cc */
[----:B------:R-:W-:Y:S01]  /*8f20*/  IMAD R205, R17, UR7, R212 ;  /* 0x0000000711cd7c24 */ /* 0x000fe2000f8e02d4 */
[----:B------:R2:W-:Y:S03]  /*8f30*/  SYNCS.ARRIVE.TRANS64.RED.A1T0 RZ, [R204+URZ], RZ ;  /* 0x000000ffccff79a7 */ /* 0x0005e6000810043f */
[----:B0-----:R-:W-:-:S04]  /*8f40*/  IMAD.IADD R205, R205, 0x1, -R20 ;  /* 0x00000001cdcd7824 */ /* 0x001fc800078e0a14 */
[C---:B------:R-:W-:Y:S02]  /*8f50*/  VIADD R215, R205.reuse, UR10 ;  /* 0x0000000acdd77c36 */ /* 0x040fe40008000000 */
[----:B------:R-:W-:Y:S02]  /*8f60*/  VIADD R214, R205, UR6 ;  /* 0x00000006cdd67c36 */ /* 0x000fe40008000000 */
[----:B-1----:R-:W-:Y:S02]  /*8f70*/  IMAD.IADD R213, R215, 0x1, R218 ;  /* 0x00000001d7d57824 */ /* 0x002fe400078e02da */
[----:B------:R-:W-:Y:S01]  /*8f80*/  IMAD.IADD R212, R218, 0x1, R214 ;  /* 0x00000001dad47824 */ /* 0x000fe200078e02d6 */
[----:B--2---:R-:W-:Y:S06]  /*8f90*/  @!P5 BRA `(.L_x_1960) ;  /* 0x00000000005cd947 */ /* 0x004fec0003800000 */
[----:B------:R-:W-:Y:S01]  /*8fa0*/  IMAD R205, R17, UR7, R218 ;  /* 0x0000000711cd7c24 */ /* 0x000fe2000f8e02da */
[----:B------:R-:W-:Y:S03]  /*8fb0*/  BSSY B0, `(.L_x_1961) ;  /* 0x0000011000007945 */ /* 0x000fe60003800000 */
[----:B------:R-:W-:-:S05]  /*8fc0*/  IMAD.IADD R217, R205, 0x1, -R20 ;  /* 0x00000001cdd97824 */ /* 0x000fca00078e0a14 */
[----:B------:R-:W-:-:S13]  /*8fd0*/  ISETP.GT.AND P1, PT, R217, -0x1, PT ;  /* 0xffffffffd900780c */ /* 0x000fda0003f24270 */
[----:B------:R-:W-:Y:S05]  /*8fe0*/  @P1 BRA `(.L_x_1962) ;  /* 0x0000000000201947 */ /* 0x000fea0003800000 */
[----:B------:R-:W-:Y:S01]  /*8ff0*/  IMAD.U32 R218, RZ, RZ, UR39 ;  /* 0x00000027ffda7e24 */ /* 0x000fe2000f8e00ff */
[----:B------:R-:W-:-:S04]  /*9000*/  LOP3.LUT R217, RZ, R217, RZ, 0x33, !PT ;  /* 0x000000d9ffd97212 */ /* 0x000fc800078e33ff */
[----:B------:R-:W-:-:S13]  /*9010*/  ISETP.NE.AND P1, PT, R218, 0x1, PT ;  /* 0x00000001da00780c */ /* 0x000fda0003f25270 */
[----:B------:R-:W0:Y:S02]  /*9020*/  @P1 LDC.64 R204, c[0x0][0xae0] ;  /* 0x0002b800ffcc1b82 */ /* 0x000e240000000a00 */
[----:B0-----:R-:W-:-:S05]  /*9030*/  @P1 IMAD.HI.U32 R204, R217, R204, RZ ;  /* 0x000000ccd9cc1227 */ /* 0x001fca00078e00ff */
[----:B------:R-:W-:-:S04]  /*9040*/  @P1 SHF.R.U32.HI R217, RZ, R205, R204 ;  /* 0x000000cdffd91219 */ /* 0x000fc800000116cc */
[----:B------:R-:W-:Y:S01]  /*9050*/  LOP3.LUT R217, RZ, R217, RZ, 0x33, !PT ;  /* 0x000000d9ffd97212 */ /* 0x000fe200078e33ff */
[----:B------:R-:W-:Y:S06]  /*9060*/  BRA `(.L_x_1963) ;  /* 0x0000000000147947 */ /* 0x000fec0003800000 */
.L_x_1962:
[----:B------:R-:W-:-:S05]  /*9070*/  IMAD.U32 R218, RZ, RZ, UR39 ;  /* 0x00000027ffda7e24 */ /* 0x000fca000f8e00ff */
[----:B------:R-:W-:-:S13]  /*9080*/  ISETP.NE.AND P1, PT, R218, 0x1, PT ;  /* 0x00000001da00780c */ /* 0x000fda0003f25270 */
[----:B------:R-:W0:Y:S02]  /*9090*/  @P1 LDC.64 R204, c[0x0][0xae0] ;  /* 0x0002b800ffcc1b82 */ /* 0x000e240000000a00 */
[----:B0-----:R-:W-:-:S05]  /*90a0*/  @P1 IMAD.HI.U32 R204, R217, R204, RZ ;  /* 0x000000ccd9cc1227 */ /* 0x001fca00078e00ff */
[----:B------:R-:W-:-:S07]  /*90b0*/  @P1 SHF.R.U32.HI R217, RZ, R205, R204 ;  /* 0x000000cdffd91219 */ /* 0x000fce00000116cc */
.L_x_1963:
[----:B------:R-:W-:Y:S05]  /*90c0*/  BSYNC B0 ;  /* 0x0000000000007941 */ /* 0x000fea0003800000 */
.L_x_1961:
[----:B------:R-:W-:-:S04]  /*90d0*/  IMAD R217, R217, R218, -R7 ;  /* 0x000000dad9d97224 */ /* 0x000fc800078e0a07 */
[----:B------:R-:W-:-:S05]  /*90e0*/  IMAD.IADD R217, R217, 0x1, -R6 ;  /* 0x00000001d9d97824 */ /* 0x000fca00078e0a06 */
[----:B------:R-:W-:Y:S02]  /*90f0*/  VIADDMNMX R213, R217, R218, R213, PT ;  /* 0x000000dad9d57246 */ /* 0x000fe400038001d5 */
[----:B------:R-:W-:-:S07]  /*9100*/  VIMNMX R212, R212, R217, !PT ;  /* 0x000000d9d4d47248 */ /* 0x000fce0007fe0100 */
.L_x_1960:
[----:B------:R-:W-:-:S04]  /*9110*/  ISETP.GT.AND P1, PT, R207, -0x1, PT ;  /* 0xffffffffcf00780c */ /* 0x000fc80003f24270 */
[C---:B------:R-:W-:Y:S02]  /*9120*/  ISETP.GT.AND P2, PT, R212.reuse, RZ, P1 ;  /* 0x000000ffd400720c */ /* 0x040fe40000f44270 */
[C---:B------:R-:W-:Y:S02]  /*9130*/  ISETP.GT.AND P4, PT, R212.reuse, 0x1, P1 ;  /* 0x00000001d400780c */ /* 0x040fe40000f84270 */
[C---:B------:R-:W-:Y:S02]  /*9140*/  ISETP.LT.OR P3, PT, R213.reuse, 0x1, P2 ;  /* 0x00000001d500780c */ /* 0x040fe40001761670 */
[----:B------:R-:W-:Y:S02]  /*9150*/  ISETP.GT.AND P2, PT, R212, 0x8, P1 ;  /* 0x00000008d400780c */ /* 0x000fe40000f44270 */
[----:B------:R-:W-:Y:S02]  /*9160*/  FSEL R204, R152, -INF , !P3 ;  /* 0xff80000098cc7808 */ /* 0x000fe40005800000 */
[----:B------:R-:W-:Y:S01]  /*9170*/  ISETP.GT.AND P3, PT, R212, 0x9, P1 ;  /* 0x00000009d400780c */ /* 0x000fe20000f64270 */
[----:B------:R-:W0:Y:S01]  /*9180*/  SHFL.IDX PT, R152, R216, 0x1, 0x1c1f ;  /* 0x003c1f00d8987f89 */ /* 0x000e2200000e0000 */
[----:B------:R-:W-:-:S02]  /*9190*/  ISETP.LT.OR P4, PT, R213, 0x2, P4 ;  /* 0x00000002d500780c */ /* 0x000fc40002781670 */
[C---:B------:R-:W-:Y:S02]  /*91a0*/  ISETP.LT.OR P2, PT, R213.reuse, 0x9, P2 ;  /* 0x00000009d500780c */ /* 0x040fe40001741670 */
[----:B------:R-:W-:Y:S02]  /*91b0*/  ISETP.LT.OR P3, PT, R213, 0xa, P3 ;  /* 0x0000000ad500780c */ /* 0x000fe40001f61670 */
[----:B------:R-:W-:Y:S02]  /*91c0*/  FSEL R205, R153, -INF , !P4 ;  /* 0xff80000099cd7808 */ /* 0x000fe40006000000 */
[----:B------:R-:W-:Y:S02]  /*91d0*/  FSEL R156, R156, -INF , !P2 ;  /* 0xff8000009c9c7808 */ /* 0x000fe40005000000 */
[----:B------:R-:W-:Y:S02]  /*91e0*/  FSEL R157, R157, -INF , !P3 ;  /* 0xff8000009d9d7808 */ /* 0x000fe40005800000 */
[----:B------:R-:W-:-:S02]  /*91f0*/  ISETP.GT.AND P4, PT, R212, 0x10, P1 ;  /* 0x00000010d400780c */ /* 0x000fc40000f84270 */
[C---:B------:R-:W-:Y:S02]  /*9200*/  ISETP.GT.AND P2, PT, R212.reuse, 0x11, P1 ;  /* 0x00000011d400780c */ /* 0x040fe40000f44270 */
[----:B------:R-:W-:Y:S02]  /*9210*/  ISETP.GT.AND P3, PT, R212, 0x18, P1 ;  /* 0x00000018d400780c */ /* 0x000fe40000f64270 */
[C---:B------:R-:W-:Y:S02]  /*9220*/  ISETP.LT.OR P4, PT, R213.reuse, 0x11, P4 ;  /* 0x00000011d500780c */ /* 0x040fe40002781670 */
[C---:B------:R-:W-:Y:S02]  /*9230*/  ISETP.LT.OR P2, PT, R213.reuse, 0x12, P2 ;  /* 0x00000012d500780c */ /* 0x040fe40001741670 */
[----:B------:R-:W-:Y:S01]  /*9240*/  ISETP.LT.OR P3, PT, R213, 0x19, P3 ;  /* 0x00000019d500780c */ /* 0x000fe20001f61670 */
[--C-:B0-----:R-:W-:Y:S01]  /*9250*/  IMAD.IADD R215, R215, 0x1, R152.reuse ;  /* 0x00000001d7d77824 */ /* 0x101fe200078e0298 */
[----:B------:R-:W-:Y:S01]  /*9260*/  FSEL R160, R160, -INF , !P4 ;  /* 0xff800000a0a07808 */ /* 0x000fe20006000000 */
[----:B------:R-:W-:Y:S01]  /*9270*/  IMAD.IADD R214, R214, 0x1, R152 ;  /* 0x00000001d6d67824 */ /* 0x000fe200078e0298 */
[----:B------:R-:W-:-:S02]  /*9280*/  FSEL R161, R161, -INF , !P2 ;  /* 0xff800000a1a17808 */ /* 0x000fc40005000000 */
[----:B------:R-:W-:Y:S02]  /*9290*/  FSEL R164, R164, -INF , !P3 ;  /* 0xff800000a4a47808 */ /* 0x000fe40005800000 */
[C---:B------:R-:W-:Y:S02]  /*92a0*/  ISETP.GT.AND P4, PT, R212.reuse, 0x19, P1 ;  /* 0x00000019d400780c */ /* 0x040fe40000f84270 */
[C---:B------:R-:W-:Y:S02]  /*92b0*/  ISETP.GT.AND P2, PT, R212.reuse, 0x20, P1 ;  /* 0x00000020d400780c */ /* 0x040fe40000f44270 */
[----:B------:R-:W-:Y:S02]  /*92c0*/  ISETP.GT.AND P3, PT, R212, 0x21, P1 ;  /* 0x00000021d400780c */ /* 0x000fe40000f64270 */
[C---:B------:R-:W-:Y:S02]  /*92d0*/  ISETP.LT.OR P4, PT, R213.reuse, 0x1a, P4 ;  /* 0x0000001ad500780c */ /* 0x040fe40002781670 */
[----:B------:R-:W-:-:S02]  /*92e0*/  ISETP.LT.OR P2, PT, R213, 0x21, P2 ;  /* 0x00000021d500780c */ /* 0x000fc40001741670 */
[----:B------:R-:W-:Y:S02]  /*92f0*/  ISETP.LT.OR P3, PT, R213, 0x22, P3 ;  /* 0x00000022d500780c */ /* 0x000fe40001f61670 */
[----:B------:R-:W-:Y:S02]  /*9300*/  FSEL R165, R165, -INF , !P4 ;  /* 0xff800000a5a57808 */ /* 0x000fe40006000000 */
[----:B------:R-:W-:Y:S02]  /*9310*/  FSEL R168, R168, -INF , !P2 ;  /* 0xff800000a8a87808 */ /* 0x000fe40005000000 */
[----:B------:R-:W-:Y:S02]  /*9320*/  FSEL R169, R169, -INF , !P3 ;  /* 0xff800000a9a97808 */ /* 0x000fe40005800000 */
[C---:B------:R-:W-:Y:S02]  /*9330*/  ISETP.GT.AND P4, PT, R212.reuse, 0x28, P1 ;  /* 0x00000028d400780c */ /* 0x040fe40000f84270 */
[----:B------:R-:W-:-:S02]  /*9340*/  ISETP.GT.AND P2, PT, R212, 0x29, P1 ;  /* 0x00000029d400780c */ /* 0x000fc40000f44270 */
[----:B------:R-:W-:Y:S02]  /*9350*/  ISETP.GT.AND P3, PT, R212, 0x30, P1 ;  /* 0x00000030d400780c */ /* 0x000fe40000f64270 */
[C---:B------:R-:W-:Y:S02]  /*9360*/  ISETP.LT.OR P4, PT, R213.reuse, 0x29, P4 ;  /* 0x00000029d500780c */ /* 0x040fe40002781670 */
[C---:B------:R-:W-:Y:S02]  /*9370*/  ISETP.LT.OR P2, PT, R213.reuse, 0x2a, P2 ;  /* 0x0000002ad500780c */ /* 0x040fe40001741670 */
[----:B------:R-:W-:Y:S02]  /*9380*/  ISETP.LT.OR P3, PT, R213, 0x31, P3 ;  /* 0x00000031d500780c */ /* 0x000fe40001f61670 */
[----:B------:R-:W-:Y:S02]  /*9390*/  FSEL R172, R172, -INF , !P4 ;  /* 0xff800000acac7808 */ /* 0x000fe40006000000 */
        /* <DEDUP_REMOVED lines=10> */
[----:B------:R-:W-:Y:S01]  /*9440*/  FSEL R181, R181, -INF , !P3 ;  /* 0xff800000b5b57808 */ /* 0x000fe20005800000 */
[----:B------:R-:W-:Y:S06]  /*9450*/  @!P5 BRA `(.L_x_1964) ;  /* 0x00000000005cd947 */ /* 0x000fec0003800000 */
        /* <DEDUP_REMOVED lines=13> */
.L_x_1966:
[----:B------:R-:W-:-:S05]  /*9530*/  IMAD.U32 R216, RZ, RZ, UR39 ;  /* 0x00000027ffd87e24 */ /* 0x000fca000f8e00ff */
[----:B------:R-:W-:-:S13]  /*9540*/  ISETP.NE.AND P2, PT, R216, 0x1, PT ;  /* 0x00000001d800780c */ /* 0x000fda0003f45270 */
[----:B------:R-:W0:Y:S02]  /*9550*/  @P2 LDC.64 R152, c[0x0][0xae0] ;  /* 0x0002b800ff982b82 */ /* 0x000e240000000a00 */
[----:B0-----:R-:W-:-:S05]  /*9560*/  @P2 IMAD.HI.U32 R152, R212, R152, RZ ;  /* 0x00000098d4982227 */ /* 0x001fca00078e00ff */
[----:B------:R-:W-:-:S07]  /*9570*/  @P2 SHF.R.U32.HI R212, RZ, R153, R152 ;  /* 0x00000099ffd42219 */ /* 0x000fce0000011698 */
.L_x_1967:
[----:B------:R-:W-:Y:S05]  /*9580*/  BSYNC B0 ;  /* 0x0000000000007941 */ /* 0x000fea0003800000 */
.L_x_1965:
[----:B------:R-:W-:-:S04]  /*9590*/  IMAD R7, R212, R216, -R7 ;  /* 0x000000d8d4077224 */ /* 0x000fc800078e0a07 */
[----:B------:R-:W-:-:S05]  /*95a0*/  IMAD.IADD R7, R7, 0x1, -R6 ;  /* 0x0000000107077824 */ /* 0x000fca00078e0a06 */
[----:B------:R-:W-:Y:S02]  /*95b0*/  VIADDMNMX R215, R7, R216, R215, PT ;  /* 0x000000d807d77246 */ /* 0x000fe400038001d7 */
[----:B------:R-:W-:-:S07]  /*95c0*/  VIMNMX R214, R214, R7, !PT ;  /* 0x00000007d6d67248 */ /* 0x000fce0007fe0100 */
.L_x_1964:
[----:B------:R-:W-:Y:S01]  /*95d0*/  FMNMX.FTZ R152, R204, R209, !PT ;  /* 0x000000d1cc987209 */ /* 0x000fe20007810000 */
[----:B------:R-:W-:Y:S01]  /*95e0*/  UMOV UR6, UR61 ;  /* 0x0000003d00067c82 */ /* 0x000fe20008000000 */
[----:B------:R-:W-:Y:S01]  /*95f0*/  ISETP.GT.AND P2, PT, R214, 0x1, P1 ;  /* 0x00000001d600780c */ /* 0x000fe20000f44270 */
[----:B------:R-:W-:Y:S01]  /*9600*/  IMAD R219, R3, 0x1000, R198 ;  /* 0x0000100003db7824 */ /* 0x000fe200078e02c6 */
[----:B------:R-:W-:Y:S01]  /*9610*/  FMNMX.FTZ R7, R205, R152, !PT ;  /* 0x00000098cd077209 */ /* 0x000fe20007810000 */
[----:B------:R-:W-:Y:S01]  /*9620*/  UMOV UR11, 0x40000040 ;  /* 0x40000040000b7882 */ /* 0x000fe20000000000 */
[----:B------:R-:W-:Y:S01]  /*9630*/  ISETP.LT.OR P2, PT, R215, 0x2, P2 ;  /* 0x00000002d700780c */ /* 0x000fe20001741670 */
[----:B------:R-:W-:Y:S01]  /*9640*/  VIADD R226, R219, 0x80 ;  /* 0x00000080dbe27836 */ /* 0x000fe20000000000 */
        /* <DEDUP_REMOVED lines=9> */
[----:B------:R-:W-:Y:S02]  /*96e0*/  ISETP.LT.OR P4, PT, R215, 0xa, P4 ;  /* 0x0000000ad700780c */ /* 0x000fe40002781670 */
[----:B------:R-:W-:Y:S02]  /*96f0*/  FMNMX.FTZ R7, R165, R152, !PT ;  /* 0x00000098a5077209 */ /* 0x000fe40007810000 */
[----:B------:R-:W-:Y:S02]  /*9700*/  ISETP.GT.AND P3, PT, R214, 0x8, P1 ;  /* 0x00000008d600780c */ /* 0x000fe40000f64270 */
[----:B------:R-:W-:Y:S02]  /*9710*/  FMNMX.FTZ R152, R168, R7, !PT ;  /* 0x00000007a8987209 */ /* 0x000fe40007810000 */
[----:B------:R-:W-:-:S02]  /*9720*/  FSEL R154, R154, -INF , !P2 ;  /* 0xff8000009a9a7808 */ /* 0x000fc40005000000 */
[----:B------:R-:W-:Y:S02]  /*9730*/  FMNMX.FTZ R7, R169, R152, !PT ;  /* 0x00000098a9077209 */ /* 0x000fe40007810000 */
[----:B------:R-:W-:Y:S02]  /*9740*/  FSEL R159, R159, -INF , !P4 ;  /* 0xff8000009f9f7808 */ /* 0x000fe40006000000 */
[----:B------:R-:W-:Y:S02]  /*9750*/  FMNMX.FTZ R152, R172, R7, !PT ;  /* 0x00000007ac987209 */ /* 0x000fe40007810000 */
[----:B------:R-:W-:Y:S02]  /*9760*/  ISETP.GT.AND P4, PT, R214, 0x11, P1 ;  /* 0x00000011d600780c */ /* 0x000fe40000f84270 */
[----:B------:R-:W-:Y:S02]  /*9770*/  FMNMX.FTZ R7, R173, R152, !PT ;  /* 0x00000098ad077209 */ /* 0x000fe40007810000 */
[----:B------:R-:W-:-:S02]  /*9780*/  ISETP.LT.OR P3, PT, R215, 0x9, P3 ;  /* 0x00000009d700780c */ /* 0x000fc40001f61670 */
[----:B------:R-:W-:Y:S02]  /*9790*/  FMNMX.FTZ R152, R176, R7, !PT ;  /* 0x00000007b0987209 */ /* 0x000fe40007810000 */
[----:B------:R-:W-:Y:S02]  /*97a0*/  ISETP.LT.OR P4, PT, R215, 0x12, P4 ;  /* 0x00000012d700780c */ /* 0x000fe40002781670 */
[----:B------:R-:W-:Y:S02]  /*97b0*/  FMNMX.FTZ R7, R177, R152, !PT ;  /* 0x00000098b1077209 */ /* 0x000fe40007810000 */
[----:B------:R-:W-:Y:S02]  /*97c0*/  FSEL R158, R158, -INF , !P3 ;  /* 0xff8000009e9e7808 */ /* 0x000fe40005800000 */
[----:B------:R-:W-:Y:S02]  /*97d0*/  FMNMX.FTZ R152, R180, R7, !PT ;  /* 0x00000007b4987209 */ /* 0x000fe40007810000 */
[----:B------:R-:W-:-:S02]  /*97e0*/  ISETP.GT.AND P3, PT, R214, 0x10, P1 ;  /* 0x00000010d600780c */ /* 0x000fc40000f64270 */
[----:B------:R-:W-:Y:S02]  /*97f0*/  FMNMX.FTZ R152, R181, R152, !PT ;  /* 0x00000098b5987209 */ /* 0x000fe40007810000 */
[----:B------:R-:W-:Y:S02]  /*9800*/  FSEL R163, R163, -INF , !P4 ;  /* 0xff800000a3a37808 */ /* 0x000fe40006000000 */
[C---:B------:R-:W-:Y:S01]  /*9810*/  ISETP.GT.AND P4, PT, R214.reuse, 0x20, P1 ;  /* 0x00000020d600780c */ /* 0x040fe20000f84270 */
[----:B------:R-:W0:Y:S01]  /*9820*/  SHFL.BFLY PT, R7, R152, 0x2, 0x1f ;  /* 0x0c401f0098077f89 */ /* 0x000e2200000e0000 */
[C---:B------:R-:W-:Y:S02]  /*9830*/  ISETP.LT.OR P3, PT, R215.reuse, 0x11, P3 ;  /* 0x00000011d700780c */ /* 0x040fe40001f61670 */
[----:B------:R-:W-:Y:S02]  /*9840*/  ISETP.GT.AND P2, PT, R214, 0x18, P1 ;  /* 0x00000018d600780c */ /* 0x000fe40000f44270 */
[----:B------:R-:W-:-:S02]  /*9850*/  ISETP.LT.OR P4, PT, R215, 0x21, P4 ;  /* 0x00000021d700780c */ /* 0x000fc40002781670 */
[----:B------:R-:W-:Y:S02]  /*9860*/  FSEL R162, R162, -INF , !P3 ;  /* 0xff800000a2a27808 */ /* 0x000fe40005800000 */
[C---:B------:R-:W-:Y:S02]  /*9870*/  ISETP.LT.OR P2, PT, R215.reuse, 0x19, P2 ;  /* 0x00000019d700780c */ /* 0x040fe40001741670 */
[----:B------:R-:W-:Y:S02]  /*9880*/  ISETP.GT.AND P3, PT, R214, 0x19, P1 ;  /* 0x00000019d600780c */ /* 0x000fe40000f64270 */
[----:B------:R-:W-:Y:S02]  /*9890*/  FSEL R166, R166, -INF , !P2 ;  /* 0xff800000a6a67808 */ /* 0x000fe40005000000 */
[----:B------:R-:W-:Y:S02]  /*98a0*/  ISETP.LT.OR P3, PT, R215, 0x1a, P3 ;  /* 0x0000001ad700780c */ /* 0x000fe40001f61670 */
[----:B------:R-:W-:-:S02]  /*98b0*/  ISETP.GT.AND P2, PT, R214, 0x21, P1 ;  /* 0x00000021d600780c */ /* 0x000fc40000f44270 */
[----:B------:R-:W-:Y:S02]  /*98c0*/  FSEL R167, R167, -INF , !P3 ;  /* 0xff800000a7a77808 */ /* 0x000fe40005800000 */
[C---:B------:R-:W-:Y:S02]  /*98d0*/  ISETP.LT.OR P2, PT, R215.reuse, 0x22, P2 ;  /* 0x00000022d700780c */ /* 0x040fe40001741670 */
[----:B------:R-:W-:Y:S02]  /*98e0*/  ISETP.GT.AND P3, PT, R214, 0x28, P1 ;  /* 0x00000028d600780c */ /* 0x000fe40000f64270 */
[----:B0-----:R-:W-:Y:S02]  /*98f0*/  FMNMX.FTZ R153, R152, R7, !PT ;  /* 0x0000000798997209 */ /* 0x001fe40007810000 */
[----:B------:R-:W-:Y:S02]  /*9900*/  FMNMX.FTZ R152, R154, R210, !PT ;  /* 0x000000d29a987209 */ /* 0x000fe40007810000 */
[----:B------:R-:W-:Y:S01]  /*9910*/  ISETP.LT.OR P3, PT, R215, 0x29, P3 ;  /* 0x00000029d700780c */ /* 0x000fe20001f61670 */
[----:B------:R-:W0:Y:S01]  /*9920*/  SHFL.BFLY PT, R212, R153, 0x1, 0x1f ;  /* 0x0c201f0099d47f89 */ /* 0x000e2200000e0000 */
[----:B------:R-:W-:-:S02]  /*9930*/  R2UR UR10, R219 ;  /* 0x00000000db0a72ca */ /* 0x000fc400000e0000 */
[----:B0-----:R-:W-:Y:S02]  /*9940*/  FMNMX.FTZ R7, R153, R212, !PT ;  /* 0x000000d499077209 */ /* 0x001fe40007810000 */
[----:B------:R-:W-:Y:S02]  /*9950*/  FMNMX.FTZ R153, R155, R152, !PT ;  /* 0x000000989b997209 */ /* 0x000fe40007810000 */
[----:B------:R-:W-:Y:S01]  /*9960*/  FSEL R212, R174, -INF , !P3 ;  /* 0xff800000aed47808 */ /* 0x000fe20005800000 */
[----:B------:R-:W-:Y:S01]  /*9970*/  FMUL.FTZ R213, R7, UR6 ;  /* 0x0000000607d57c20 */ /* 0x000fe20008410000 */
[----:B------:R-:W-:Y:S02]  /*9980*/  FMNMX.FTZ R152, R158, R153, !PT ;  /* 0x000000999e987209 */ /* 0x000fe40007810000 */
[----:B------:R-:W-:Y:S02]  /*9990*/  ISETP.GT.AND P3, PT, R214, 0x30, P1 ;  /* 0x00000030d600780c */ /* 0x000fe40000f64270 */
[----:B------:R-:W-:-:S02]  /*99a0*/  FMNMX.FTZ R153, R159, R152, !PT ;  /* 0x000000989f997209 */ /* 0x000fc40007810000 */
[----:B------:R-:W-:Y:S02]  /*99b0*/  FSEL R152, R170, -INF , !P4 ;  /* 0xff800000aa987808 */ /* 0x000fe40006000000 */
[----:B------:R-:W-:Y:S02]  /*99c0*/  FMNMX.FTZ R170, R162, R153, !PT ;  /* 0x00000099a2aa7209 */ /* 0x000fe40007810000 */
[----:B------:R-:W-:Y:S02]  /*99d0*/  FSEL R153, R171, -INF , !P2 ;  /* 0xff800000ab997808 */ /* 0x000fe40005000000 */
[----:B------:R-:W-:Y:S02]  /*99e0*/  FMNMX.FTZ R217, R163, R170, !PT ;  /* 0x000000aaa3d97209 */ /* 0x000fe40007810000 */
[----:B------:R-:W-:Y:S02]  /*99f0*/  ISETP.GT.AND P2, PT, R214, 0x29, P1 ;  /* 0x00000029d600780c */ /* 0x000fe40000f44270 */
[----:B------:R-:W-:-:S02]  /*9a00*/  FMNMX.FTZ R170, R166, R217, !PT ;  /* 0x000000d9a6aa7209 */ /* 0x000fc40007810000 */
[----:B------:R-:W-:Y:S02]  /*9a10*/  ISETP.LT.OR P2, PT, R215, 0x2a, P2 ;  /* 0x0000002ad700780c */ /* 0x000fe40001741670 */
[----:B------:R-:W-:Y:S02]  /*9a20*/  FMNMX.FTZ R171, R167, R170, !PT ;  /* 0x000000aaa7ab7209 */ /* 0x000fe40007810000 */
[----:B------:R-:W-:Y:S02]  /*9a30*/  FSETP.NEU.FTZ.AND P4, PT, R7, -INF , PT ;  /* 0xff8000000700780b */ /* 0x000fe40003f9d000 */
[----:B------:R-:W-:Y:S02]  /*9a40*/  FMNMX.FTZ R174, R152, R171, !PT ;  /* 0x000000ab98ae7209 */ /* 0x000fe40007810000 */
[----:B------:R-:W-:Y:S02]  /*9a50*/  FSEL R216, R175, -INF , !P2 ;  /* 0xff800000afd87808 */ /* 0x000fe40005000000 */
[----:B------:R-:W-:-:S02]  /*9a60*/  FMNMX.FTZ R175, R153, R174, !PT ;  /* 0x000000ae99af7209 */ /* 0x000fc40007810000 */
[----:B------:R-:W-:Y:S02]  /*9a70*/  FSEL R213, R213, RZ, P4 ;  /* 0x000000ffd5d57208 */ /* 0x000fe40002000000 */
[----:B------:R-:W-:Y:S02]  /*9a80*/  ISETP.LT.OR P3, PT, R215, 0x31, P3 ;  /* 0x00000031d700780c */ /* 0x000fe40001f61670 */
[----:B------:R-:W-:Y:S01]  /*9a90*/  ISETP.GT.AND P2, PT, R214, 0x31, P1 ;  /* 0x00000031d600780c */ /* 0x000fe20000f44270 */
[--C-:B------:R-:W-:Y:S01]  /*9aa0*/  FFMA.FTZ R171, R205, UR6, -R213.reuse ;  /* 0x00000006cdab7c23 */ /* 0x100fe200080108d5 */
[----:B------:R-:W-:Y:S01]  /*9ab0*/  FMNMX.FTZ R175, R212, R175, !PT ;  /* 0x000000afd4af7209 */ /* 0x000fe20007810000 */
[--C-:B------:R-:W-:Y:S01]  /*9ac0*/  FFMA.FTZ R174, R156, UR6, -R213.reuse ;  /* 0x000000069cae7c23 */ /* 0x100fe200080108d5 */
[----:B------:R-:W-:Y:S01]  /*9ad0*/  FSEL R205, R178, -INF , !P3 ;  /* 0xff800000b2cd7808 */ /* 0x000fe20005800000 */
[--C-:B------:R-:W-:Y:S01]  /*9ae0*/  FFMA.FTZ R204, R204, UR6, -R213.reuse ;  /* 0x00000006cccc7c23 */ /* 0x100fe200080108d5 */
[----:B------:R-:W-:Y:S01]  /*9af0*/  ISETP.GT.AND P3, PT, R214, 0x38, P1 ;  /* 0x00000038d600780c */ /* 0x000fe20000f64270 */
[--C-:B------:R-:W-:Y:S01]  /*9b00*/  FFMA.FTZ R169, R169, UR6, -R213.reuse ;  /* 0x00000006a9a97c23 */ /* 0x100fe200080108d5 */
[----:B------:R-:W-:Y:S01]  /*9b10*/  ISETP.LT.OR P2, PT, R215, 0x32, P2 ;  /* 0x00000032d700780c */ /* 0x000fe20001741670 */
[----:B------:R0:W-:Y:S01]  /*9b20*/  MUFU.EX2 R170, R204 ;  /* 0x000000cc00aa7308 */ /* 0x0001e20000000800 */
[----:B------:R-:W-:Y:S01]  /*9b30*/  FMNMX.FTZ R178, R216, R175, !PT ;  /* 0x000000afd8b27209 */ /* 0x000fe20007810000 */
[--C-:B------:R-:W-:Y:S01]  /*9b40*/  FFMA.FTZ R172, R172, UR6, -R213.reuse ;  /* 0x00000006acac7c23 */ /* 0x100fe200080108d5 */
[----:B------:R-:W-:Y:S01]  /*9b50*/  ISETP.GT.AND P1, PT, R214, 0x39, P1 ;  /* 0x00000039d600780c */ /* 0x000fe20000f24270 */
[--C-:B------:R-:W-:Y:S01]  /*9b60*/  FFMA.FTZ R173, R173, UR6, -R213.reuse ;  /* 0x00000006adad7c23 */ /* 0x100fe200080108d5 */
[----:B------:R-:W-:Y:S01]  /*9b70*/  ISETP.LT.OR P3, PT, R215, 0x39, P3 ;  /* 0x00000039d700780c */ /* 0x000fe20001f61670 */
[--C-:B------:R-:W-:Y:S01]  /*9b80*/  FFMA.FTZ R176, R176, UR6, -R213.reuse ;  /* 0x00000006b0b07c23 */ /* 0x100fe200080108d5 */
[----:B------:R-:W-:Y:S01]  /*9b90*/  FSEL R156, R179, -INF , !P2 ;  /* 0xff800000b39c7808 */ /* 0x000fe20005000000 */
[--C-:B------:R-:W-:Y:S01]  /*9ba0*/  FFMA.FTZ R177, R177, UR6, -R213.reuse ;  /* 0x00000006b1b17c23 */ /* 0x100fe200080108d5 */
[----:B------:R-:W-:Y:S01]  /*9bb0*/  FMNMX.FTZ R175, R205, R178, !PT ;  /* 0x000000b2cdaf7209 */ /* 0x000fe20007810000 */
[--C-:B0-----:R-:W-:Y:S01]  /*9bc0*/  FFMA.FTZ R204, R157, UR6, -R213.reuse ;  /* 0x000000069dcc7c23 */ /* 0x101fe200080108d5 */
[----:B------:R-:W-:Y:S01]  /*9bd0*/  ISETP.LT.OR P1, PT, R215, 0x3a, P1 ;  /* 0x0000003ad700780c */ /* 0x000fe20000f21670 */
[--C-:B------:R-:W-:Y:S01]  /*9be0*/  FFMA.FTZ R215, R160, UR6, -R213.reuse ;  /* 0x00000006a0d77c23 */ /* 0x100fe200080108d5 */
[----:B------:R-:W-:Y:S01]  /*9bf0*/  FSEL R214, R182, -INF , !P3 ;  /* 0xff800000b6d67808 */ /* 0x000fe20005800000 */
[--C-:B------:R-:W-:Y:S01]  /*9c00*/  FFMA.FTZ R182, R164, UR6, -R213.reuse ;  /* 0x00000006a4b67c23 */ /* 0x100fe200080108d5 */
[----:B------:R-:W-:Y:S01]  /*9c10*/  FMNMX.FTZ R179, R156, R175, !PT ;  /* 0x000000af9cb37209 */ /* 0x000fe20007810000 */
[--C-:B------:R-:W-:Y:S01]  /*9c20*/  FFMA.FTZ R164, R181, UR6, -R213.reuse ;  /* 0x00000006b5a47c23 */ /* 0x100fe200080108d5 */
[----:B------:R-:W-:Y:S01]  /*9c30*/  FSEL R157, R183, -INF , !P1 ;  /* 0xff800000b79d7808 */ /* 0x000fe20004800000 */
[----:B------:R0:W-:Y:S01]  /*9c40*/  MUFU.EX2 R175, R204 ;  /* 0x000000cc00af7308 */ /* 0x0001e20000000800 */
[----:B------:R-:W-:Y:S01]  /*9c50*/  FMNMX.FTZ R178, R214, R179, !PT ;  /* 0x000000b3d6b27209 */ /* 0x000fe20007810000 */
[--C-:B------:R-:W-:Y:S01]  /*9c60*/  FFMA.FTZ R179, R161, UR6, -R213.reuse ;  /* 0x00000006a1b37c23 */ /* 0x100fe200080108d5 */
[--C-:B------:R-:W-:Y:S01]  /*9c70*/  FFMA.FTZ R183, R165, UR6, -R213.reuse ;  /* 0x00000006a5b77c23 */ /* 0x100fe200080108d5 */
[----:B------:R-:W-:Y:S01]  /*9c80*/  FFMA.FTZ R180, R180, UR6, -R213 ;  /* 0x00000006b4b47c23 */ /* 0x000fe200080108d5 */
[----:B------:R-:W-:-:S03]  /*9c90*/  FMNMX.FTZ R160, R157, R178, !PT ;  /* 0x000000b29da07209 */ /* 0x000fc60007810000 */
[----:B------:R-:W-:Y:S01]  /*9ca0*/  MUFU.EX2 R178, R215 ;  /* 0x000000d700b27308 */ /* 0x000fe20000000800 */
[----:B0-----:R-:W-:Y:S01]  /*9cb0*/  FFMA.FTZ R204, R168, UR6, -R213 ;  /* 0x00000006a8cc7c23 */ /* 0x001fe200080108d5 */
[----:B------:R-:W0:Y:S06]  /*9cc0*/  SHFL.BFLY PT, R161, R160, 0x2, 0x1f ;  /* 0x0c401f00a0a17f89 */ /* 0x000e2c00000e0000 */
[----:B------:R-:W-:Y:S08]  /*9cd0*/  MUFU.EX2 R171, R171 ;  /* 0x000000ab00ab7308 */ /* 0x000ff00000000800 */
[----:B------:R-:W-:Y:S08]  /*9ce0*/  MUFU.EX2 R174, R174 ;  /* 0x000000ae00ae7308 */ /* 0x000ff00000000800 */
[----:B------:R-:W-:Y:S01]  /*9cf0*/  MUFU.EX2 R179, R179 ;  /* 0x000000b300b37308 */ /* 0x000fe20000000800 */
[----:B0-----:R-:W-:-:S02]  /*9d00*/  FMNMX.FTZ R161, R160, R161, !PT ;  /* 0x000000a1a0a17209 */ /* 0x001fc40007810000 */
[----:B------:R-:W-:-:S03]  /*9d10*/  FSEL R160, R7, RZ, P4 ;  /* 0x000000ff07a07208 */ /* 0x000fc60002000000 */
[----:B------:R-:W0:Y:S02]  /*9d20*/  SHFL.BFLY PT, R168, R161, 0x1, 0x1f ;  /* 0x0c201f00a1a87f89 */ /* 0x000e2400000e0000 */
[----:B------:R-:W-:Y:S01]  /*9d30*/  MUFU.EX2 R182, R182 ;  /* 0x000000b600b67308 */ /* 0x000fe20000000800 */
[----:B------:R-:W-:-:S04]  /*9d40*/  FADD.FTZ R160, -R160, R209 ;  /* 0x000000d1a0a07221 */ /* 0x000fc80000010100 */
[----:B------:R-:W-:-:S03]  /*9d50*/  FMUL.FTZ R160, R160, UR6 ;  /* 0x00000006a0a07c20 */ /* 0x000fc60008410000 */
[----:B------:R-:W-:Y:S08]  /*9d60*/  MUFU.EX2 R183, R183 ;  /* 0x000000b700b77308 */ /* 0x000ff00000000800 */
[----:B------:R-:W1:Y:S01]  /*9d70*/  MUFU.EX2 R181, R160 ;  /* 0x000000a000b57308 */ /* 0x000e620000000800 */
[----:B0-----:R-:W-:-:S07]  /*9d80*/  FMNMX.FTZ R168, R161, R168, !PT ;  /* 0x000000a8a1a87209 */ /* 0x001fce0007810000 */
[----:B------:R-:W-:Y:S01]  /*9d90*/  MUFU.EX2 R204, R204 ;  /* 0x000000cc00cc7308 */ /* 0x000fe20000000800 */
[C---:B------:R-:W-:Y:S01]  /*9da0*/  FSETP.NEU.FTZ.AND P1, PT, R168.reuse, -INF , PT ;  /* 0xff800000a800780b */ /* 0x040fe20003f3d000 */
[----:B------:R-:W-:-:S06]  /*9db0*/  FMUL.FTZ R161, R168, UR6 ;  /* 0x00000006a8a17c20 */ /* 0x000fcc0008410000 */
[----:B------:R-:W0:Y:S01]  /*9dc0*/  MUFU.EX2 R169, R169 ;  /* 0x000000a900a97308 */ /* 0x000e220000000800 */
[----:B------:R-:W-:Y:S01]  /*9dd0*/  FSEL R161, R161, RZ, P1 ;  /* 0x000000ffa1a17208 */ /* 0x000fe20000800000 */
[-C--:B-1----:R-:W-:Y:S01]  /*9de0*/  FMUL.FTZ R24, R24, R181.reuse ;  /* 0x000000b518187220 */ /* 0x082fe20000410000 */
[-C--:B------:R-:W-:Y:S01]  /*9df0*/  FMUL.FTZ R25, R25, R181.reuse ;  /* 0x000000b519197220 */ /* 0x080fe20000410000 */
[-C--:B------:R-:W-:Y:S01]  /*9e00*/  FMUL.FTZ R28, R28, R181.reuse ;  /* 0x000000b51c1c7220 */ /* 0x080fe20000410000 */
[----:B------:R-:W-:Y:S01]  /*9e10*/  FMUL.FTZ R29, R29, R181 ;  /* 0x000000b51d1d7220 */ /* 0x000fe20000410000 */
[--C-:B------:R-:W-:Y:S01]  /*9e20*/  FFMA.FTZ R215, R155, UR6, -R161.reuse ;  /* 0x000000069bd77c23 */ /* 0x100fe200080108a1 */
[----:B------:R-:W-:Y:S01]  /*9e30*/  FSEL R155, R168, RZ, P1 ;  /* 0x000000ffa89b7208 */ /* 0x000fe20000800000 */
[--C-:B------:R-:W-:Y:S01]  /*9e40*/  FFMA.FTZ R213, R154, UR6, -R161.reuse ;  /* 0x000000069ad57c23 */ /* 0x100fe200080108a1 */
[----:B------:R-:W-:Y:S01]  /*9e50*/  ISETP.NE.AND P1, PT, R199, RZ, PT ;  /* 0x000000ffc700720c */ /* 0x000fe20003f25270 */
[--C-:B------:R-:W-:Y:S01]  /*9e60*/  FFMA.FTZ R217, R158, UR6, -R161.reuse ;  /* 0x000000069ed97c23 */ /* 0x100fe200080108a1 */
[--C-:B------:R-:W-:Y:S01]  /*9e70*/  FFMA.FTZ R218, R159, UR6, -R161.reuse ;  /* 0x000000069fda7c23 */ /* 0x100fe200080108a1 */
[----:B------:R-:W-:Y:S01]  /*9e80*/  FADD.FTZ R155, -R155, R210 ;  /* 0x000000d29b9b7221 */ /* 0x000fe20000010100 */
[--C-:B------:R-:W-:Y:S01]  /*9e90*/  FFMA.FTZ R221, R153, UR6, -R161.reuse ;  /* 0x0000000699dd7c23 */ /* 0x100fe200080108a1 */
[--C-:B------:R-:W-:Y:S01]  /*9ea0*/  FFMA.FTZ R220, R212, UR6, -R161.reuse ;  /* 0x00000006d4dc7c23 */ /* 0x100fe200080108a1 */
[--C-:B------:R-:W-:Y:S01]  /*9eb0*/  FFMA.FTZ R223, R216, UR6, -R161.reuse ;  /* 0x00000006d8df7c23 */ /* 0x100fe200080108a1 */
[----:B------:R-:W-:Y:S01]  /*9ec0*/  FMUL.FTZ R210, R155, UR6 ;  /* 0x000000069bd27c20 */ /* 0x000fe20008410000 */
[--C-:B------:R-:W-:Y:S01]  /*9ed0*/  FFMA.FTZ R163, R163, UR6, -R161.reuse ;  /* 0x00000006a3a37c23 */ /* 0x100fe200080108a1 */
[--C-:B------:R-:W-:Y:S01]  /*9ee0*/  FFMA.FTZ R224, R166, UR6, -R161.reuse ;  /* 0x00000006a6e07c23 */ /* 0x100fe200080108a1 */
[--C-:B------:R-:W-:Y:S01]  /*9ef0*/  FFMA.FTZ R167, R167, UR6, -R161.reuse ;  /* 0x00000006a7a77c23 */ /* 0x100fe200080108a1 */
[--C-:B------:R-:W-:Y:S01]  /*9f00*/  FFMA.FTZ R222, R205, UR6, -R161.reuse ;  /* 0x00000006cdde7c23 */ /* 0x100fe200080108a1 */
[----:B------:R-:W-:Y:S01]  /*9f10*/  FFMA.FTZ R153, R156, UR6, -R161 ;  /* 0x000000069c997c23 */ /* 0x000fe200080108a1 */
[----:B------:R-:W1:Y:S01]  /*9f20*/  MUFU.EX2 R210, R210 ;  /* 0x000000d200d27308 */ /* 0x000e620000000800 */
[----:B------:R-:W-:-:S02]  /*9f30*/  @!P1 IMAD R155, R211, 0x40, R197 ;  /* 0x00000040d39b9824 */ /* 0x000fc400078e02c5 */
[--C-:B------:R-:W-:Y:S01]  /*9f40*/  FFMA.FTZ R211, R162, UR6, -R161.reuse ;  /* 0x00000006a2d37c23 */ /* 0x100fe200080108a1 */
[--C-:B------:R-:W-:Y:S01]  /*9f50*/  FFMA.FTZ R159, R214, UR6, -R161.reuse ;  /* 0x00000006d69f7c23 */ /* 0x100fe200080108a1 */
[--C-:B------:R-:W-:Y:S01]  /*9f60*/  FFMA.FTZ R157, R157, UR6, -R161.reuse ;  /* 0x000000069d9d7c23 */ /* 0x100fe200080108a1 */
[----:B------:R-:W-:Y:S02]  /*9f70*/  @!P1 IMAD R165, R155, 0x4, R202 ;  /* 0x000000049ba59824 */ /* 0x000fe400078e02ca */
[----:B------:R-:W-:Y:S01]  /*9f80*/  FFMA.FTZ R155, R152, UR6, -R161 ;  /* 0x00000006989b7c23 */ /* 0x000fe200080108a1 */
[----:B------:R-:W-:Y:S01]  /*9f90*/  F2FP.F16.F32.PACK_AB R152, R171, R170 ;  /* 0x000000aaab98723e */ /* 0x000fe200000000ff */
[----:B------:R-:W-:Y:S01]  /*9fa0*/  MUFU.EX2 R213, R213 ;  /* 0x000000d500d57308 */ /* 0x000fe20000000800 */
[----:B------:R-:W-:Y:S01]  /*9fb0*/  F2FP.F16.F32.PACK_AB R154, R175, R174 ;  /* 0x000000aeaf9a723e */ /* 0x000fe200000000ff */
[----:B------:R-:W-:Y:S01]  /*9fc0*/  @!P1 STS [R165+0x38400], R181 ;  /* 0x038400b5a5009388 */ /* 0x000fe20000000800 */
[----:B------:R-:W-:Y:S01]  /*9fd0*/  F2FP.F16.F32.PACK_AB R156, R179, R178 ;  /* 0x000000b2b39c723e */ /* 0x000fe200000000ff */
[-C--:B------:R-:W-:Y:S01]  /*9fe0*/  FMUL.FTZ R32, R32, R181.reuse ;  /* 0x000000b520207220 */ /* 0x080fe20000410000 */
[----:B------:R-:W-:Y:S01]  /*9ff0*/  F2FP.F16.F32.PACK_AB R158, R183, R182 ;  /* 0x000000b6b79e723e */ /* 0x000fe200000000ff */
[-C--:B------:R-:W-:Y:S01]  /*a000*/  FMUL.FTZ R33, R33, R181.reuse ;  /* 0x000000b521217220 */ /* 0x080fe20000410000 */
[----:B0-----:R-:W-:Y:S01]  /*a010*/  F2FP.F16.F32.PACK_AB R160, R169, R204 ;  /* 0x000000cca9a0723e */ /* 0x001fe200000000ff */
[----:B------:R-:W-:Y:S01]  /*a020*/  MUFU.EX2 R215, R215 ;  /* 0x000000d700d77308 */ /* 0x000fe20000000800 */
[----:B-1----:R0:W-:Y:S01]  /*a030*/  @!P1 STS [R165+0x38420], R210 ;  /* 0x038420d2a5009388 */ /* 0x0021e20000000800 */
        /* <DEDUP_REMOVED lines=62> */
[----:B------:R-:W2:Y:S01]  /*a420*/  MUFU.EX2 R173, R173 ;  /* 0x000000ad00ad7308 */ /* 0x000ea20000000800 */
[-C--:B------:R-:W-:Y:S01]  /*a430*/  FMUL.FTZ R145, R145, R181.reuse ;  /* 0x000000b591917220 */ /* 0x080fe20000410000 */
[-C--:B------:R-:W-:Y:S01]  /*a440*/  FMUL.FTZ R148, R148, R181.reuse ;  /* 0x000000b594947220 */ /* 0x080fe20000410000 */
[----:B------:R-:W-:Y:S01]  /*a450*/  FMUL.FTZ R149, R149, R181 ;  /* 0x000000b595957220 */ /* 0x000fe20000410000 */
[-C--:B------:R-:W-:Y:S01]  /*a460*/  FMUL.FTZ R26, R26, R210.reuse ;  /* 0x000000d21a1a7220 */ /* 0x080fe20000410000 */
[-C--:B------:R-:W-:Y:S01]  /*a470*/  FMUL.FTZ R27, R27, R210.reuse ;  /* 0x000000d21b1b7220 */ /* 0x080fe20000410000 */
[-C--:B------:R-:W-:Y:S01]  /*a480*/  FMUL.FTZ R30, R30, R210.reuse ;  /* 0x000000d21e1e7220 */ /* 0x080fe20000410000 */
[-C--:B------:R-:W-:Y:S01]  /*a490*/  FMUL.FTZ R31, R31, R210.reuse ;  /* 0x000000d21f1f7220 */ /* 0x080fe20000410000 */
[----:B------:R1:W-:Y:S01]  /*a4a0*/  MUFU.EX2 R216, R155 ;  /* 0x0000009b00d87308 */ /* 0x0003e20000000800 */
        /* <DEDUP_REMOVED lines=8> */
[----:B-1----:R-:W-:Y:S01]  /*a530*/  F2FP.F16.F32.PACK_AB R155, R218, R217 ;  /* 0x000000d9da9b723e */ /* 0x002fe200000000ff */
[----:B------:R-:W-:Y:S01]  /*a540*/  FMUL.FTZ R47, R47, R210 ;  /* 0x000000d22f2f7220 */ /* 0x000fe20000410000 */
[----:B--2---:R-:W-:Y:S01]  /*a550*/  F2FP.F16.F32.PACK_AB R162, R173, R172 ;  /* 0x000000acada2723e */ /* 0x004fe200000000ff */
        /* <DEDUP_REMOVED lines=44> */
[----:B------:R2:W1:Y:S01]  /*a820*/  MUFU.EX2 R209, R164 ;  /* 0x000000a400d17308 */ /* 0x0004620000000800 */
        /* <DEDUP_REMOVED lines=9> */
[-C--:B------:R-:W-:Y:S01]  /*a8c0*/  FMUL.FTZ R138, R138, R210.reuse ;  /* 0x000000d28a8a7220 */ /* 0x080fe20000410000 */
[-C--:B------:R-:W-:Y:S01]  /*a8d0*/  FMUL.FTZ R139, R139, R210.reuse ;  /* 0x000000d28b8b7220 */ /* 0x080fe20000410000 */
[-C--:B------:R-:W-:Y:S01]  /*a8e0*/  FMUL.FTZ R142, R142, R210.reuse ;  /* 0x000000d28e8e7220 */ /* 0x080fe20000410000 */
[-C--:B------:R-:W-:Y:S01]  /*a8f0*/  FMUL.FTZ R143, R143, R210.reuse ;  /* 0x000000d28f8f7220 */ /* 0x080fe20000410000 */
[-C--:B------:R-:W-:Y:S01]  /*a900*/  FMUL.FTZ R146, R146, R210.reuse ;  /* 0x000000d292927220 */ /* 0x080fe20000410000 */
[----:B------:R-:W-:Y:S01]  /*a910*/  FMUL.FTZ R147, R147, R210 ;  /* 0x000000d293937220 */ /* 0x000fe20000410000 */
[----:B------:R2:W0:Y:S01]  /*a920*/  MUFU.EX2 R225, R153 ;  /* 0x0000009900e17308 */ /* 0x0004220000000800 */
[----:B-1----:R-:W-:Y:S01]  /*a930*/  F2FP.F16.F32.PACK_AB R166, R209, R180 ;  /* 0x000000b4d1a6723e */ /* 0x002fe200000000ff */
[-C--:B------:R-:W-:Y:S01]  /*a940*/  FMUL.FTZ R150, R150, R210.reuse ;  /* 0x000000d296967220 */ /* 0x080fe20000410000 */
[----:B------:R-:W-:Y:S01]  /*a950*/  FMUL.FTZ R151, R151, R210 ;  /* 0x000000d297977220 */ /* 0x000fe20000410000 */
[----:B------:R-:W-:Y:S01]  /*a960*/  FFMA.FTZ R170, R181, R5, R170 ;  /* 0x00000005b5aa7223 */ /* 0x000fe200000100aa */
[----:B------:R-:W-:-:S03]  /*a970*/  FFMA.FTZ R2, R210, R2, R213 ;  /* 0x00000002d2027223 */ /* 0x000fc600000100d5 */
[----:B------:R1:W-:Y:S01]  /*a980*/  MUFU.EX2 R224, R159 ;  /* 0x0000009f00e07308 */ /* 0x0003e20000000800 */
[----:B--2---:R-:W-:Y:S01]  /*a990*/  F2FP.F16.F32.PACK_AB R153, R215, R213 ;  /* 0x000000d5d799723e */ /* 0x004fe200000000ff */
[----:B------:R-:W-:Y:S01]  /*a9a0*/  BAR.SYNC.DEFER_BLOCKING 0xf, 0x100 ;  /* 0x03c4000000007b1d */ /* 0x000fe20000010000 */
[----:B------:R-:W-:Y:S01]  /*a9b0*/  FADD.FTZ R171, R171, R170 ;  /* 0x000000aaabab7221 */ /* 0x000fe20000010000 */
[----:B------:R-:W-:-:S03]  /*a9c0*/  FADD.FTZ R2, R215, R2 ;  /* 0x00000002d7027221 */ /* 0x000fc60000010000 */
[----:B------:R-:W-:Y:S01]  /*a9d0*/  FADD.FTZ R174, R174, R171 ;  /* 0x000000abaeae7221 */ /* 0x000fe20000010000 */
[----:B------:R2:W3:Y:S01]  /*a9e0*/  MUFU.EX2 R229, R157 ;  /* 0x0000009d00e57308 */ /* 0x0004e20000000800 */
[----:B-1----:R-:W-:Y:S01]  /*a9f0*/  F2FP.F16.F32.PACK_AB R159, R214, R205 ;  /* 0x000000cdd69f723e */ /* 0x002fe200000000ff */
[----:B------:R-:W-:Y:S01]  /*aa00*/  FADD.FTZ R217, R217, R2 ;  /* 0x00000002d9d97221 */ /* 0x000fe20000010000 */
[----:B0-----:R-:W-:Y:S01]  /*aa10*/  F2FP.F16.F32.PACK_AB R165, R225, R222 ;  /* 0x000000dee1a5723e */ /* 0x001fe200000000ff */
[----:B------:R-:W-:Y:S02]  /*aa20*/  FADD.FTZ R175, R175, R174 ;  /* 0x000000aeafaf7221 */ /* 0x000fe40000010000 */
[----:B------:R-:W-:Y:S02]  /*aa30*/  FADD.FTZ R218, R218, R217 ;  /* 0x000000d9dada7221 */ /* 0x000fe40000010000 */
[----:B------:R-:W-:Y:S01]  /*aa40*/  FADD.FTZ R178, R178, R175 ;  /* 0x000000afb2b27221 */ /* 0x000fe20000010000 */
[----:B--2---:R-:W-:Y:S01]  /*aa50*/  F2FP.F16.F32.PACK_AB R157, R212, R211 ;  /* 0x000000d3d49d723e */ /* 0x004fe200000000ff */
[----:B------:R-:W-:-:S02]  /*aa60*/  FADD.FTZ R211, R211, R218 ;  /* 0x000000dad3d37221 */ /* 0x000fc40000010000 */
[----:B------:R-:W-:Y:S02]  /*aa70*/  FADD.FTZ R179, R179, R178 ;  /* 0x000000b2b3b37221 */ /* 0x000fe40000010000 */
[----:B------:R-:W-:Y:S02]  /*aa80*/  FADD.FTZ R212, R212, R211 ;  /* 0x000000d3d4d47221 */ /* 0x000fe40000010000 */
[----:B------:R-:W-:Y:S01]  /*aa90*/  FADD.FTZ R182, R182, R179 ;  /* 0x000000b3b6b67221 */ /* 0x000fe20000010000 */
[----:B---3--:R-:W-:Y:S01]  /*aaa0*/  F2FP.F16.F32.PACK_AB R167, R229, R224 ;  /* 0x000000e0e5a7723e */ /* 0x008fe200000000ff */
[----:B------:R0:W-:Y:S01]  /*aab0*/  STSM.16.M88.4 [R193+0x36400], R152 ;  /* 0x03640098c1007844 */ /* 0x0001e20000000200 */
[----:B------:R-:W-:Y:S01]  /*aac0*/  FADD.FTZ R205, R205, R212 ;  /* 0x000000d4cdcd7221 */ /* 0x000fe20000010000 */
[----:B------:R-:W-:Y:S02]  /*aad0*/  FADD.FTZ R183, R183, R182 ;  /* 0x000000b6b7b77221 */ /* 0x000fe40000010000 */
[----:B------:R0:W-:Y:S01]  /*aae0*/  STSM.16.M88.4 [R192], R156 ;  /* 0x0000009cc0007844 */ /* 0x0001e20000000200 */
[----:B------:R-:W-:Y:S01]  /*aaf0*/  FADD.FTZ R205, R214, R205 ;  /* 0x000000cdd6cd7221 */ /* 0x000fe20000010000 */
[----:B------:R-:W-:-:S02]  /*ab00*/  FADD.FTZ R204, R204, R183 ;  /* 0x000000b7cccc7221 */ /* 0x000fc40000010000 */
[----:B------:R0:W-:Y:S01]  /*ab10*/  STSM.16.M88.4 [R195], R160 ;  /* 0x000000a0c3007844 */ /* 0x0001e20000000200 */
[----:B------:R-:W-:Y:S01]  /*ab20*/  FADD.FTZ R216, R216, R205 ;  /* 0x000000cdd8d87221 */ /* 0x000fe20000010000 */
[----:B------:R-:W-:Y:S02]  /*ab30*/  FADD.FTZ R169, R169, R204 ;  /* 0x000000cca9a97221 */ /* 0x000fe40000010000 */
[----:B------:R0:W-:Y:S01]  /*ab40*/  STSM.16.M88.4 [R194], R164 ;  /* 0x000000a4c2007844 */ /* 0x0001e20000000200 */
[----:B------:R-:W-:Y:S01]  /*ab50*/  WARPGROUP.ARRIVE ;  /* 0x00000000000079c5 */ /* 0x000fe20000000000 */
[----:B------:R-:W-:Y:S01]  /*ab60*/  FADD.FTZ R221, R221, R216 ;  /* 0x000000d8dddd7221 */ /* 0x000fe20000010000 */
[----:B------:R-:W-:-:S03]  /*ab70*/  FADD.FTZ R172, R172, R169 ;  /* 0x000000a9acac7221 */ /* 0x000fc60000010000 */
[----:B------:R-:W-:Y:S01]  /*ab80*/  FADD.FTZ R220, R220, R221 ;  /* 0x000000dddcdc7221 */ /* 0x000fe20000010000 */
[----:B------:R-:W-:Y:S01]  /*ab90*/  HGMMA.64x256x16.F32 R24, R152, gdesc[UR8].tnspB, R24, gsb0 ;  /* 0x43e0000898187df0 */ /* 0x000fe20008000818 */
[----:B------:R-:W-:Y:S01]  /*aba0*/  R2UR UR10, R226 ;  /* 0x00000000e20a72ca */ /* 0x000fe200000e0000 */
[----:B------:R-:W-:Y:S01]  /*abb0*/  UMOV UR11, 0x40000040 ;  /* 0x40000040000b7882 */ /* 0x000fe20000000000 */
[----:B------:R-:W-:Y:S02]  /*abc0*/  VIADD R226, R219, 0x100 ;  /* 0x00000100dbe27836 */ /* 0x000fe40000000000 */
[----:B------:R-:W-:Y:S01]  /*abd0*/  FADD.FTZ R173, R173, R172 ;  /* 0x000000acadad7221 */ /* 0x000fe20000010000 */
[----:B------:R-:W-:Y:S02]  /*abe0*/  VIADD R219, R219, 0x180 ;  /* 0x00000180dbdb7836 */ /* 0x000fe40000000000 */
[----:B------:R-:W-:Y:S01]  /*abf0*/  FADD.FTZ R223, R223, R220 ;  /* 0x000000dcdfdf7221 */ /* 0x000fe20000010000 */
[----:B------:R-:W-:-:S03]  /*ac00*/  FADD.FTZ R176, R176, R173 ;  /* 0x000000adb0b07221 */ /* 0x000fc60000010000 */
[----:B------:R-:W-:Y:S01]  /*ac10*/  FADD.FTZ R222, R222, R223 ;  /* 0x000000dfdede7221 */ /* 0x000fe20000010000 */
[----:B------:R-:W-:-:S03]  /*ac20*/  FADD.FTZ R177, R177, R176 ;  /* 0x000000b0b1b17221 */ /* 0x000fc60000010000 */
[----:B------:R-:W-:Y:S01]  /*ac30*/  FADD.FTZ R225, R225, R222 ;  /* 0x000000dee1e17221 */ /* 0x000fe20000010000 */
[----:B------:R-:W-:-:S03]  /*ac40*/  FADD.FTZ R180, R180, R177 ;  /* 0x000000b1b4b47221 */ /* 0x000fc60000010000 */
[----:B------:R-:W-:Y:S01]  /*ac50*/  FADD.FTZ R2, R224, R225 ;  /* 0x000000e1e0027221 */ /* 0x000fe20000010000 */
[----:B------:R-:W-:-:S03]  /*ac60*/  FADD.FTZ R5, R209, R180 ;  /* 0x000000b4d1057221 */ /* 0x000fc60000010000 */
[----:B------:R-:W-:Y:S01]  /*ac70*/  FADD.FTZ R2, R229, R2 ;  /* 0x00000002e5027221 */ /* 0x000fe20000010000 */
[----:B------:R-:W-:Y:S02]  /*ac80*/  WARPGROUP.DEPBAR.LE gsb0, 0x0 ;  /* 0x00008000000079c5 */ /* 0x000fe40000010000 */
[----:B------:R-:W-:-:S06]  /*ac90*/  WARPGROUP.ARRIVE ;  /* 0x00000000000079c5 */ /* 0x000fcc0000000000 */
        /* <DEDUP_REMOVED lines=24> */
.L_x_1968:
[C---:B------:R-:W-:Y:S01]  /*ae20*/  ISETP.GT.AND P1, PT, R207.reuse, UR38, PT ;  /* 0x00000026cf007c0c */ /* 0x040fe2000bf24270 */
[----:B------:R-:W-:Y:S02]  /*ae30*/  VIADD R208, R208, 0x38860 ;  /* 0x00038860d0d07836 */ /* 0x000fe40000000000 */
[----:B------:R-:W-:Y:S02]  /*ae40*/  VIADD R207, R207, 0xffffffff ;  /* 0xffffffffcfcf7836 */ /* 0x000fe40000000000 */
[----:B------:R-:W-:Y:S01]  /*ae50*/  IMAD.MOV.U32 R210, RZ, RZ, R168 ;  /* 0x000000ffffd27224 */ /* 0x000fe200078e00a8 */
[----:B------:R-:W-:Y:S01]  /*ae60*/  PRMT R208, R201, 0x654, R208 ;  /* 0x00000654c9d07816 */ /* 0x000fe200000000d0 */
[----:B------:R-:W-:Y:S02]  /*ae70*/  IMAD.MOV.U32 R209, RZ, RZ, R7 ;  /* 0x000000ffffd17224 */ /* 0x000fe400078e0007 */
[----:B------:R-:W-:Y:S01]  /*ae80*/  IMAD.MOV.U32 R211, RZ, RZ, R3 ;  /* 0x000000ffffd37224 */ /* 0x000fe200078e0003 */
[----:B------:R0:W-:Y:S03]  /*ae90*/  SYNCS.ARRIVE.TRANS64.RED.A1T0 RZ, [R208+URZ], RZ ;  /* 0x000000ffd0ff79a7 */ /* 0x0001e6000810043f */
[----:B------:R-:W-:Y:S05]  /*aea0*/  @P1 BRA `(.L_x_1969) ;  /* 0xffffffc400f81947 */ /* 0x000fea000383ffff */
.L_x_1950:
[----:B------:R-:W-:Y:S01]  /*aeb0*/  ISETP.NE.AND P2, PT, R227, 0x1, PT ;  /* 0x00000001e300780c */ /* 0x000fe20003f45270 */
[----:B------:R-:W1:Y:S01]  /*aec0*/  S2R R152, SR_CTAID.X ;  /* 0x0000000000987919 */ /* 0x000e620000002500 */
[----:B------:R-:W-:Y:S02]  /*aed0*/  IADD3 R154, -R20, 0x1, RZ ;  /* 0x00000001149a7810 */ /* 0x000fe40007ffe1ff */
[----:B------:R-:W-:-:S09]  /*aee0*/  LOP3.LUT P1, RZ, R16, 0x1, RZ, 0xc0, !PT ;  /* 0x0000000110ff7812 */ /* 0x000fd2000782c0ff */
[----:B------:R-:W2:Y:S08]  /*aef0*/  @P2 LDC R153, c[0x0][0x44c] ;  /* 0x00011300ff992b82 */ /* 0x000eb00000000800 */
[----:B------:R-:W3:Y:S01]  /*af00*/  @P2 LDC R155, c[0x0][0x450] ;  /* 0x00011400ff9b2b82 */ /* 0x000ee20000000800 */
[----:B-1----:R-:W-:-:S05]  /*af10*/  LEA R152, R152, 0x3f, 0x6 ;  /* 0x0000003f98987811 */ /* 0x002fca00078e30ff */
[----:B--2---:R-:W-:-:S04]  /*af20*/  @P2 IMAD.HI.U32 R20, R152, R153, RZ ;  /* 0x0000009998142227 */ /* 0x004fc800078e00ff */
[----:B------:R-:W-:Y:S01]  /*af30*/  IMAD R153, R17, UR7, R154 ;  /* 0x0000000711997c24 */ /* 0x000fe2000f8e029a */
[----:B------:R-:W-:Y:S01]  /*af40*/  ULDC UR7, c[0x0][0xad4] ;  /* 0x0002b50000077ab9 */ /* 0x000fe20000000800 */
[----:B---3--:R-:W-:-:S05]  /*af50*/  @P2 SHF.R.U32.HI R152, RZ, R155, R20 ;  /* 0x0000009bff982219 */ /* 0x008fca0000011614 */
[----:B------:R-:W-:-:S05]  /*af60*/  IMAD.IADD R152, R153, 0x1, R152 ;  /* 0x0000000199987824 */ /* 0x000fca00078e0298 */
[----:B------:R-:W-:-:S13]  /*af70*/  R2UR UR10, R152 ;  /* 0x00000000980a72ca */ /* 0x000fda00000e0000 */
[----:B------:R-:W-:Y:S01]  /*af80*/  UIADD3 UR7, UR10, -UR7, URZ ;  /* 0x800000070a077290 */ /* 0x000fe2000fffe03f */
[----:B------:R-:W-:Y:S11]  /*af90*/  @!P1 BRA `(.L_x_1970) ;  /* 0x0000000000509947 */ /* 0x000ff60003800000 */
[----:B------:R-:W-:Y:S02]  /*afa0*/  UMOV UR19, UR10 ;  /* 0x0000000a00137c82 */ /* 0x000fe40008000000 */
[----:B------:R-:W-:-:S06]  /*afb0*/  UISETP.GT.AND UP0, UPT, UR19, -0x1, UPT ;  /* 0xffffffff1300788c */ /* 0x000fcc000bf04270 */
[----:B------:R-:W-:-:S13]  /*afc0*/  PLOP3.LUT P1, PT, PT, PT, UP0, 0x80, 0x0 ;  /* 0x000000000000781c */ /* 0x000fda0003f2f008 */
[----:B------:R-:W-:Y:S05]  /*afd0*/  @P1 BRA `(.L_x_1971) ;  /* 0x0000000000201947 */ /* 0x000fea0003800000 */
[----:B------:R-:W-:Y:S01]  /*afe0*/  ULDC UR18, c[0x0][0xadc] ;  /* 0x0002b70000127ab9 */ /* 0x000fe20000000800 */
[----:B------:R-:W-:Y:S02]  /*aff0*/  ULOP3.LUT UR19, URZ, UR19, URZ, 0x33, !UPT ;  /* 0x000000133f137292 */ /* 0x000fe4000f8e333f */
[----:B------:R-:W-:-:S11]  /*b000*/  UISETP.NE.AND UP0, UPT, UR18, 0x1, UPT ;  /* 0x000000011200788c */ /* 0x000fd6000bf05270 */
[----:B------:R-:W-:Y:S02]  /*b010*/  @UP0 ULDC.64 UR10, c[0x0][0xae0] ;  /* 0x0002b800000a0ab9 */ /* 0x000fe40000000a00 */
[----:B------:R-:W-:-:S04]  /*b020*/  UIMAD.WIDE.U32 UR14, UR19, UR10, URZ ;  /* 0x0000000a130e72a5 */ /* 0x000fc8000f8e003f */
[----:B------:R-:W-:-:S04]  /*b030*/  @UP0 USHF.R.U32.HI UR19, URZ, UR11, UR15 ;  /* 0x0000000b3f130299 */ /* 0x000fc8000801160f */
[----:B------:R-:W-:Y:S01]  /*b040*/  ULOP3.LUT UR19, URZ, UR19, URZ, 0x33, !UPT ;  /* 0x000000133f137292 */ /* 0x000fe2000f8e333f */
[----:B------:R-:W-:Y:S11]  /*b050*/  BRA `(.L_x_1972) ;  /* 0x0000000000147947 */ /* 0x000ff60003800000 */
.L_x_1971:
[----:B------:R-:W-:Y:S02]  /*b060*/  ULDC UR18, c[0x0][0xadc] ;  /* 0x0002b70000127ab9 */ /* 0x000fe40000000800 */
[----:B------:R-:W-:-:S11]  /*b070*/  UISETP.NE.AND UP0, UPT, UR18, 0x1, UPT ;  /* 0x000000011200788c */ /* 0x000fd6000bf05270 */
[----:B------:R-:W-:Y:S02]  /*b080*/  @UP0 ULDC.64 UR10, c[0x0][0xae0] ;  /* 0x0002b800000a0ab9 */ /* 0x000fe40000000a00 */
[----:B------:R-:W-:-:S04]  /*b090*/  UIMAD.WIDE.U32 UR14, UR19, UR10, URZ ;  /* 0x0000000a130e72a5 */ /* 0x000fc8000f8e003f */
[----:B------:R-:W-:-:S12]  /*b0a0*/  @UP0 USHF.R.U32.HI UR19, URZ, UR11, UR15 ;  /* 0x0000000b3f130299 */ /* 0x000fd8000801160f */
.L_x_1972:
[----:B------:R-:W-:-:S04]  /*b0b0*/  UIMAD UR18, UR19, UR18, URZ ;  /* 0x00000012131272a4 */ /* 0x000fc8000f8e023f */
[----:B------:R-:W-:-:S04]  /*b0c0*/  UISETP.LT.AND UP0, UPT, UR7, UR18, UPT ;  /* 0x000000120700728c */ /* 0x000fc8000bf01270 */
[----:B------:R-:W-:-:S12]  /*b0d0*/  USEL UR7, UR7, UR18, !UP0 ;  /* 0x0000001207077287 */ /* 0x000fd8000c000000 */
.L_x_1970:
[----:B------:R-:W-:-:S04]  /*b0e0*/  UIADD3 UR7, UR7, 0x3f, URZ ;  /* 0x0000003f07077890 */ /* 0x000fc8000fffe03f */
[----:B------:R-:W-:-:S04]  /*b0f0*/  USHF.R.S32.HI UR10, URZ, 0x1f, UR7 ;  /* 0x0000001f3f0a7899 */ /* 0x000fc80008011407 */
        /* <DEDUP_REMOVED lines=8> */
[----:B------:R-:W-:Y:S02]  /*b180*/  IMAD.MOV.U32 R20, RZ, RZ, R7 ;  /* 0x000000ffff147224 */ /* 0x000fe400078e0007 */
[----:B------:R-:W-:Y:S02]  /*b190*/  IMAD.MOV.U32 R205, RZ, RZ, R207 ;  /* 0x000000ffffcd7224 */ /* 0x000fe400078e00cf */
[----:B------:R-:W-:-:S07]  /*b1a0*/  IMAD.MOV.U32 R217, RZ, RZ, R3 ;  /* 0x000000ffffd97224 */ /* 0x000fce00078e0003 */
.L_x_1984:
[----:B------:R-:W-:Y:S01]  /*b1b0*/  VIADD R3, R217, 0x1 ;  /* 0x00000001d9037836 */ /* 0x000fe20000000000 */
[C---:B------:R-:W-:Y:S01]  /*b1c0*/  ISETP.GT.AND P1, PT, R205.reuse, UR38, PT ;  /* 0x00000026cd007c0c */ /* 0x040fe2000bf24270 */
[----:B------:R-:W-:-:S03]  /*b1d0*/  VIADD R205, R205, 0xffffffff ;  /* 0xffffffffcdcd7836 */ /* 0x000fc60000000000 */
[----:B------:R-:W-:-:S04]  /*b1e0*/  ISETP.NE.AND P2, PT, R3, 0x2, PT ;  /* 0x000000020300780c */ /* 0x000fc80003f45270 */
[----:B------:R-:W-:Y:S02]  /*b1f0*/  SEL R7, RZ, 0x1, P2 ;  /* 0x00000001ff077807 */ /* 0x000fe40001000000 */
[----:B------:R-:W-:Y:S02]  /*b200*/  SEL R3, R3, RZ, P2 ;  /* 0x000000ff03037207 */ /* 0x000fe40001000000 */
[----:B------:R-:W-:Y:S01]  /*b210*/  LOP3.LUT R4, R4, R7, RZ, 0x3c, !PT ;  /* 0x0000000704047212 */ /* 0x000fe200078e3cff */
[----:B-1----:R-:W-:Y:S06]  /*b220*/  @!P0 BRA `(.L_x_1974) ;  /* 0x0000000000048947 */ /* 0x002fec0003800000 */
[----:B------:R-:W-:Y:S01]  /*b230*/  BPT.TRAP 0x1 ;  /* 0x000000040000795c */ /* 0x000fe20000300000 */
.L_x_1974:
[----:B------:R-:W-:Y:S01]  /*b240*/  IMAD R204, R3, 0x8, R202 ;  /* 0x0000000803cc7824 */ /* 0x000fe200078e02ca */
[----:B------:R-:W-:-:S04]  /*b250*/  SHF.L.U32 R207, R4, 0x1f, RZ ;  /* 0x0000001f04cf7819 */ /* 0x000fc800000006ff */
[----:B------:R1:W2:Y:S01]  /*b260*/  SYNCS.PHASECHK.TRANS64.TRYWAIT P2, [R204+URZ+0x38830], R207 ;  /* 0x038830cfcc0075a7 */ /* 0x0002a2000804017f */
[----:B------:R-:W-:Y:S05]  /*b270*/  @!P0 BRA `(.L_x_1975) ;  /* 0x0000000000048947 */ /* 0x000fea0003800000 */
[----:B------:R-:W-:Y:S01]  /*b280*/  BPT.TRAP 0x1 ;  /* 0x000000040000795c */ /* 0x000fe20000300000 */
.L_x_1975:
[----:B------:R-:W-:Y:S01]  /*b290*/  IMAD R7, R3, 0x200, R196 ;  /* 0x0000020003077824 */ /* 0x000fe200078e02c4 */
[----:B--2---:R-:W-:Y:S06]  /*b2a0*/  @P2 BRA `(.L_x_1976) ;  /* 0x0000000000082947 */ /* 0x004fec0003800000 */
[----:B------:R-:W2:Y:S02]  /*b2b0*/  SYNCS.PHASECHK.TRANS64.TRYWAIT P2, [R204+URZ+0x38830], R207 ;  /* 0x038830cfcc0075a7 */ /* 0x000ea4000804017f */
[----:B--2---:R-:W-:Y:S05]  /*b2c0*/  @!P2 BRA `(.L_x_1977) ;  /* 0x000000dc0080a947 */ /* 0x004fea0003800000 */
.L_x_1976:
[----:B------:R-:W-:Y:S01]  /*b2d0*/  R2UR UR58, R7 ;  /* 0x00000000073a72ca */ /* 0x000fe200000e0000 */
[----:B------:R-:W-:Y:S01]  /*b2e0*/  WARPGROUP.ARRIVE ;  /* 0x00000000000079c5 */ /* 0x000fe20000000000 */
[----:B------:R-:W-:Y:S01]  /*b2f0*/  R2UR UR56, R18 ;  /* 0x00000000123872ca */ /* 0x000fe200000e0000 */
[----:B------:R-:W-:Y:S01]  /*b300*/  UMOV UR59, 0x40000040 ;  /* 0x40000040003b7882 */ /* 0x000fe20000000000 */
[----:B------:R-:W-:Y:S01]  /*b310*/  R2UR UR57, R19 ;  /* 0x00000000133972ca */ /* 0x000fe200000e0000 */
[----:B0-----:R-:W-:-:S12]  /*b320*/  VIADD R208, R7, 0x2 ;  /* 0x0000000207d07836 */ /* 0x001fd80000000000 */
[----:B------:R-:W-:Y:S01]  /*b330*/  HGMMA.64x64x16.F32 R152, gdesc[UR56], RZ, !UPT, gsb0 ;  /* 0x00e00000389879f0 */ /* 0x000fe2000c0008ff */
[----:B------:R-:W-:Y:S01]  /*b340*/  R2UR UR58, R208 ;  /* 0x00000000d03a72ca */ /* 0x000fe200000e0000 */
[----:B------:R-:W-:Y:S01]  /*b350*/  UMOV UR59, 0x40000040 ;  /* 0x40000040003b7882 */ /* 0x000fe20000000000 */
        /* <DEDUP_REMOVED lines=8> */
[----:B------:R-:W-:Y:S01]  /*b3e0*/  UMOV UR59, 0x40000040 ;  /* 0x40000040003b7882 */ /* 0x000fe20000000000 */
[----:B------:R-:W-:Y:S02]  /*b3f0*/  R2UR UR56, R186 ;  /* 0x00000000ba3872ca */ /* 0x000fe400000e0000 */
[----:B------:R-:W-:Y:S01]  /*b400*/  R2UR UR57, R187 ;  /* 0x00000000bb3972ca */ /* 0x000fe200000e0000 */
[----:B------:R-:W-:Y:S02]  /*b410*/  WARPGROUP.DEPBAR.LE gsb0, 0x0 ;  /* 0x00008000000079c5 */ /* 0x000fe40000010000 */
[----:B------:R-:W-:-:S10]  /*b420*/  WARPGROUP.ARRIVE ;  /* 0x00000000000079c5 */ /* 0x000fd40000000000 */
[----:B------:R-:W-:Y:S01]  /*b430*/  HGMMA.64x64x16.F32 R152, gdesc[UR56], R152, gsb0 ;  /* 0x00e00000389879f0 */ /* 0x000fe20008000898 */
[----:B------:R-:W-:Y:S01]  /*b440*/  R2UR UR58, R7 ;  /* 0x00000000073a72ca */ /* 0x000fe200000e0000 */
[----:B------:R-:W-:Y:S01]  /*b450*/  UMOV UR59, 0x40000040 ;  /* 0x40000040003b7882 */ /* 0x000fe20000000000 */
        /* <DEDUP_REMOVED lines=8> */
.L_x_1978:
[----:B------:R0:W3:Y:S01]  /*b4e0*/  SYNCS.PHASECHK.TRANS64.TRYWAIT P2, [R204+URZ+0x38850], R207 ;  /* 0x038850cfcc0075a7 */ /* 0x0000e2000804017f */
[----:B------:R-:W-:Y:S05]  /*b4f0*/  @!P0 BRA `(.L_x_1979) ;  /* 0x0000000000048947 */ /* 0x000fea0003800000 */
[----:B------:R-:W-:Y:S01]  /*b500*/  BPT.TRAP 0x1 ;  /* 0x000000040000795c */ /* 0x000fe20000300000 */
.L_x_1979:
[----:B------:R-:W-:Y:S01]  /*b510*/  IMAD R7, R3, 0x1000, R21 ;  /* 0x0000100003077824 */ /* 0x000fe200078e0215 */
[----:B---3--:R-:W-:Y:S06]  /*b520*/  @P2 BRA `(.L_x_1980) ;  /* 0x0000000000082947 */ /* 0x008fec0003800000 */
[----:B------:R-:W3:Y:S02]  /*b530*/  SYNCS.PHASECHK.TRANS64.TRYWAIT P2, [R204+URZ+0x38850], R207 ;  /* 0x038850cfcc0075a7 */ /* 0x000ee4000804017f */
[----:B---3--:R-:W-:Y:S05]  /*b540*/  @!P2 BRA `(.L_x_1981) ;  /* 0x000000d800f4a947 */ /* 0x008fea0003800000 */
.L_x_1980:
[----:B------:R-:W-:Y:S01]  /*b550*/  R2UR UR58, R7 ;  /* 0x00000000073a72ca */ /* 0x000fe200000e0000 */
[----:B------:R-:W-:Y:S01]  /*b560*/  WARPGROUP.ARRIVE ;  /* 0x00000000000079c5 */ /* 0x000fe20000000000 */
[----:B------:R-:W-:Y:S01]  /*b570*/  R2UR UR56, R12 ;  /* 0x000000000c3872ca */ /* 0x000fe200000e0000 */
[----:B------:R-:W-:Y:S01]  /*b580*/  UMOV UR59, 0x40000040 ;  /* 0x40000040003b7882 */ /* 0x000fe20000000000 */
[----:B------:R-:W-:Y:S01]  /*b590*/  R2UR UR57, R13 ;  /* 0x000000000d3972ca */ /* 0x000fe200000e0000 */
[----:B0123--:R-:W-:Y:S01]  /*b5a0*/  VIADD R207, R7, 0x2 ;  /* 0x0000000207cf7836 */ /* 0x00ffe20000000000 */
        /* <DEDUP_REMOVED lines=11> */
[----:B------:R-:W-:Y:S01]  /*b660*/  HGMMA.64x64x16.F32 R152, gdesc[UR56], R152, gsb0 ;  /* 0x00e00000389879f0 */ /* 0x000fe20008000898 */
[----:B------:R-:W-:Y:S01]  /*b670*/  R2UR UR58, R207 ;  /* 0x00000000cf3a72ca */ /* 0x000fe200000e0000 */
[----:B------:R-:W-:Y:S01]  /*b680*/  UMOV UR59, 0x40000040 ;  /* 0x40000040003b7882 */ /* 0x000fe20000000000 */
[----:B------:R-:W-:Y:S01]  /*b690*/  R2UR UR56, R10 ;  /* 0x000000000a3872ca */ /* 0x000fe200000e0000 */
[----:B------:R-:W-:Y:S01]  /*b6a0*/  VIADD R207, R7, 0x4 ;  /* 0x0000000407cf7836 */ /* 0x000fe20000000000 */
[----:B------:R-:W-:Y:S01]  /*b6b0*/  R2UR UR57, R11 ;  /* 0x000000000b3972ca */ /* 0x000fe200000e0000 */
[----:B------:R-:W0:Y:S01]  /*b6c0*/  S2R R208, SR_TID.X ;  /* 0x0000000000d07919 */ /* 0x000e220000002100 */
[----:B------:R-:W-:Y:S01]  /*b6d0*/  UMOV UR55, 0x40000040 ;  /* 0x4000004000377882 */ /* 0x000fe20000000000 */
[----:B0-----:R-:W-:Y:S01]  /*b6e0*/  SHF.R.U32.HI R208, RZ, 0x7, R208 ;  /* 0x00000007ffd07819 */ /* 0x001fe200000116d0 */
[----:B------:R-:W-:-:S02]  /*b6f0*/  WARPGROUP.DEPBAR.LE gsb0, 0x0 ;  /* 0x00008000000079c5 */ /* 0x000fc40000010000 */
[----:B------:R-:W-:-:S07]  /*b700*/  WARPGROUP.ARRIVE ;  /* 0x00000000000079c5 */ /* 0x000fce0000000000 */
[----:B------:R-:W-:Y:S01]  /*b710*/  HGMMA.64x64x16.F32 R152, gdesc[UR56], R152, gsb0 ;  /* 0x00e00000389879f0 */ /* 0x000fe20008000898 */
[----:B------:R-:W-:Y:S01]  /*b720*/  R2UR UR58, R207 ;  /* 0x00000000cf3a72ca */ /* 0x000fe200000e0000 */
[----:B------:R-:W-:Y:S01]  /*b730*/  UMOV UR59, 0x40000040 ;  /* 0x40000040003b7882 */ /* 0x000fe20000000000 */
[----:B------:R-:W-:Y:S01]  /*b740*/  R2UR UR56, R8 ;  /* 0x00000000083872ca */ /* 0x000fe200000e0000 */
[----:B------:R-:W-:Y:S01]  /*b750*/  VIADD R207, R7, 0x6 ;  /* 0x0000000607cf7836 */ /* 0x000fe20000000000 */
[----:B------:R-:W-:Y:S01]  /*b760*/  R2UR UR57, R9 ;  /* 0x00000000093972ca */ /* 0x000fe200000e0000 */
[----:B------:R-:W-:Y:S02]  /*b770*/  WARPGROUP.DEPBAR.LE gsb0, 0x0 ;  /* 0x00008000000079c5 */ /* 0x000fe40000010000 */
[----:B------:R-:W-:-:S10]  /*b780*/  WARPGROUP.ARRIVE ;  /* 0x00000000000079c5 */ /* 0x000fd40000000000 */
[----:B------:R-:W-:Y:S01]  /*b790*/  HGMMA.64x64x16.F32 R152, gdesc[UR56], R152, gsb0 ;  /* 0x00e00000389879f0 */ /* 0x000fe20008000898 */
[----:B------:R-:W-:Y:S01]  /*b7a0*/  R2UR UR58, R207 ;  /* 0x00000000cf3a72ca */ /* 0x000fe200000e0000 */
[----:B------:R-:W-:Y:S01]  /*b7b0*/  UMOV UR59, 0x40000040 ;  /* 0x40000040003b7882 */ /* 0x000fe20000000000 */
[----:B------:R-:W-:Y:S01]  /*b7c0*/  R2UR UR56, R22 ;  /* 0x00000000163872ca */ /* 0x000fe200000e0000 */
[----:B------:R-:W-:Y:S01]  /*b7d0*/  VIADD R207, R7, 0x200 ;  /* 0x0000020007cf7836 */ /* 0x000fe20000000000 */
[----:B------:R-:W-:-:S04]  /*b7e0*/  R2UR UR57, R23 ;  /* 0x00000000173972ca */ /* 0x000fc800000e0000 */
        /* <DEDUP_REMOVED lines=23> */
[----:B------:R-:W-:Y:S02]  /*b960*/  WARPGROUP.DEPBAR.LE gsb0, 0x0 ;  /* 0x00008000000079c5 */ /* 0x000fe40000010000 */
[----:B------:R-:W-:Y:S01]  /*b970*/  WARPGROUP.ARRIVE ;  /* 0x00000000000079c5 */ /* 0x000fe20000000000 */
[----:B------:R0:W1:Y:S05]  /*b980*/  SHFL.IDX PT, R207, R208, RZ, 0x1f ;  /* 0x00001fffd0cf7589 */ /* 0x00006a00000e0000 */
[----:B------:R-:W-:Y:S01]  /*b990*/  HGMMA.64x64x16.F32 R152, gdesc[UR56], R152, gsb0 ;  /* 0x00e00000389879f0 */ /* 0x000fe20008000898 */
[----:B------:R-:W-:Y:S01]  /*b9a0*/  UMOV UR57, 0x40000040 ;  /* 0x4000004000397882 */ /* 0x000fe20000000000 */
[----:B------:R-:W-:Y:S01]  /*b9b0*/  UMOV UR59, 0x40000040 ;  /* 0x40000040003b7882 */ /* 0x000fe20000000000 */
[----:B0-----:R-:W-:Y:S01]  /*b9c0*/  VIADD R208, R7, 0x800 ;  /* 0x0000080007d07836 */ /* 0x001fe20000000000 */
[----:B-1----:R-:W-:-:S04]  /*b9d0*/  ISETP.GT.AND P2, PT, R207, 0x7f, PT ;  /* 0x0000007fcf00780c */ /* 0x002fc80003f44270 */
[----:B------:R-:W-:-:S05]  /*b9e0*/  SEL R207, RZ, 0x2, !P2 ;  /* 0x00000002ffcf7807 */ /* 0x000fca0005000000 */
[----:B------:R-:W-:Y:S02]  /*b9f0*/  IMAD.IADD R209, R190, 0x1, R207 ;  /* 0x00000001bed17824 */ /* 0x000fe400078e02cf */
[----:B------:R-:W-:-:S03]  /*ba00*/  IMAD.IADD R210, R207, 0x1, R208 ;  /* 0x00000001cfd27824 */ /* 0x000fc600078e02d0 */
[----:B------:R-:W-:Y:S01]  /*ba10*/  R2UR UR56, R209 ;  /* 0x00000000d13872ca */ /* 0x000fe200000e0000 */
[----:B------:R-:W-:Y:S01]  /*ba20*/  IMAD.MOV.U32 R209, RZ, RZ, 0x4 ;  /* 0x00000004ffd17424 */ /* 0x000fe200078e00ff */
[----:B------:R-:W-:-:S04]  /*ba30*/  R2UR UR58, R210 ;  /* 0x00000000d23a72ca */ /* 0x000fc800000e0000 */
        /* <DEDUP_REMOVED lines=206> */
.L_x_1982:
[----:B------:R-:W-:Y:S01]  /*c720*/  FMNMX.FTZ R208, R152, R20, !PT ;  /* 0x0000001498d07209 */ /* 0x000fe20007810000 */
[----:B------:R-:W-:Y:S01]  /*c730*/  UMOV UR6, UR39 ;  /* 0x0000002700067c82 */ /* 0x000fe20008000000 */
[----:B------:R-:W-:Y:S01]  /*c740*/  ISETP.NE.AND P2, PT, R199, RZ, PT ;  /* 0x000000ffc700720c */ /* 0x000fe20003f45270 */
[----:B------:R-:W-:Y:S01]  /*c750*/  IMAD R226, R3, 0x1000, R198 ;  /* 0x0000100003e27824 */ /* 0x000fe200078e02c6 */
[----:B------:R-:W-:Y:S01]  /*c760*/  FMNMX.FTZ R7, R153, R208, !PT ;  /* 0x000000d099077209 */ /* 0x000fe20007810000 */
[----:B------:R-:W-:-:S03]  /*c770*/  UMOV UR11, 0x40000040 ;  /* 0x40000040000b7882 */ /* 0x000fc60000000000 */
[----:B------:R-:W-:Y:S02]  /*c780*/  FMNMX.FTZ R208, R156, R7, !PT ;  /* 0x000000079cd07209 */ /* 0x000fe40007810000 */
[----:B------:R-:W-:Y:S02]  /*c790*/  R2UR UR10, R226 ;  /* 0x00000000e20a72ca */ /* 0x000fe400000e0000 */
        /* <DEDUP_REMOVED lines=21> */
[----:B0-----:R-:W-:Y:S02]  /*c8f0*/  FMNMX.FTZ R7, R210, R207, !PT ;  /* 0x000000cfd2077209 */ /* 0x001fe40007810000 */
[----:B------:R-:W-:-:S03]  /*c900*/  FMNMX.FTZ R207, R163, R208, !PT ;  /* 0x000000d0a3cf7209 */ /* 0x000fc60007810000 */
[C---:B------:R-:W-:Y:S01]  /*c910*/  FADD.FTZ R208, -R7.reuse, R20 ;  /* 0x0000001407d07221 */ /* 0x040fe20000010100 */
[----:B------:R-:W-:Y:S01]  /*c920*/  FMNMX.FTZ R20, R166, R207, !PT ;  /* 0x000000cfa6147209 */ /* 0x000fe20007810000 */
[----:B------:R-:W-:Y:S02]  /*c930*/  FMUL.FTZ R218, R7, UR6 ;  /* 0x0000000607da7c20 */ /* 0x000fe40008410000 */
[----:B------:R-:W-:Y:S01]  /*c940*/  FMUL.FTZ R210, R208, UR6 ;  /* 0x00000006d0d27c20 */ /* 0x000fe20008410000 */
[----:B------:R-:W-:Y:S01]  /*c950*/  FMNMX.FTZ R207, R167, R20, !PT ;  /* 0x00000014a7cf7209 */ /* 0x000fe20007810000 */
[--C-:B------:R-:W-:Y:S01]  /*c960*/  FFMA.FTZ R215, R168, UR6, -R218.reuse ;  /* 0x00000006a8d77c23 */ /* 0x100fe200080108da */
[--C-:B------:R-:W-:Y:S01]  /*c970*/  FFMA.FTZ R211, R160, UR6, -R218.reuse ;  /* 0x00000006a0d37c23 */ /* 0x100fe200080108da */
[----:B------:R0:W1:Y:S01]  /*c980*/  MUFU.EX2 R20, R210 ;  /* 0x000000d200147308 */ /* 0x0000620000000800 */
        /* <DEDUP_REMOVED lines=10> */
[--C-:B0-----:R-:W-:Y:S01]  /*ca30*/  FFMA.FTZ R210, R157, UR6, -R218.reuse ;  /* 0x000000069dd27c23 */ /* 0x101fe200080108da */
[--C-:B------:R-:W-:Y:S01]  /*ca40*/  FFMA.FTZ R172, R172, UR6, -R218.reuse ;  /* 0x00000006acac7c23 */ /* 0x100fe200080108da */
[----:B------:R-:W-:Y:S01]  /*ca50*/  FMNMX.FTZ R153, R175, R152, !PT ;  /* 0x00000098af997209 */ /* 0x000fe20007810000 */
[--C-:B------:R-:W-:Y:S01]  /*ca60*/  FFMA.FTZ R173, R173, UR6, -R218.reuse ;  /* 0x00000006adad7c23 */ /* 0x100fe200080108da */
[--C-:B------:R-:W-:Y:S01]  /*ca70*/  FFMA.FTZ R176, R176, UR6, -R218.reuse ;  /* 0x00000006b0b07c23 */ /* 0x100fe200080108da */
[--C-:B------:R-:W-:Y:S01]  /*ca80*/  FFMA.FTZ R177, R177, UR6, -R218.reuse ;  /* 0x00000006b1b17c23 */ /* 0x100fe200080108da */
[----:B------:R-:W-:Y:S01]  /*ca90*/  FMNMX.FTZ R152, R178, R153, !PT ;  /* 0x00000099b2987209 */ /* 0x000fe20007810000 */
[--C-:B------:R-:W-:Y:S01]  /*caa0*/  FFMA.FTZ R180, R180, UR6, -R218.reuse ;  /* 0x00000006b4b47c23 */ /* 0x100fe200080108da */
[----:B------:R-:W-:Y:S01]  /*cab0*/  MUFU.EX2 R207, R207 ;  /* 0x000000cf00cf7308 */ /* 0x000fe20000000800 */
[----:B-1----:R-:W-:Y:S01]  /*cac0*/  FMUL.FTZ R24, R24, R20 ;  /* 0x0000001418187220 */ /* 0x002fe20000410000 */
[----:B------:R-:W-:Y:S01]  /*cad0*/  FMNMX.FTZ R153, R179, R152, !PT ;  /* 0x00000098b3997209 */ /* 0x000fe20007810000 */
[-C--:B------:R-:W-:Y:S01]  /*cae0*/  FMUL.FTZ R25, R25, R20.reuse ;  /* 0x0000001419197220 */ /* 0x080fe20000410000 */
[-C--:B------:R-:W-:Y:S01]  /*caf0*/  FMUL.FTZ R28, R28, R20.reuse ;  /* 0x000000141c1c7220 */ /* 0x080fe20000410000 */
[-C--:B------:R-:W-:Y:S01]  /*cb00*/  FMUL.FTZ R29, R29, R20.reuse ;  /* 0x000000141d1d7220 */ /* 0x080fe20000410000 */
[----:B------:R-:W-:Y:S01]  /*cb10*/  FMNMX.FTZ R152, R182, R153, !PT ;  /* 0x00000099b6987209 */ /* 0x000fe20007810000 */
[-C--:B------:R-:W-:Y:S01]  /*cb20*/  FMUL.FTZ R32, R32, R20.reuse ;  /* 0x0000001420207220 */ /* 0x080fe20000410000 */
[----:B------:R-:W-:Y:S01]  /*cb30*/  MUFU.EX2 R208, R208 ;  /* 0x000000d000d07308 */ /* 0x000fe20000000800 */
[----:B------:R-:W-:Y:S01]  /*cb40*/  FMUL.FTZ R33, R33, R20 ;  /* 0x0000001421217220 */ /* 0x000fe20000410000 */
[----:B------:R-:W-:Y:S01]  /*cb50*/  FMNMX.FTZ R152, R183, R152, !PT ;  /* 0x00000098b7987209 */ /* 0x000fe20007810000 */
[-C--:B------:R-:W-:Y:S01]  /*cb60*/  FMUL.FTZ R36, R36, R20.reuse ;  /* 0x0000001424247220 */ /* 0x080fe20000410000 */
[-C--:B------:R-:W-:Y:S01]  /*cb70*/  FMUL.FTZ R37, R37, R20.reuse ;  /* 0x0000001425257220 */ /* 0x080fe20000410000 */
[-C--:B------:R-:W-:Y:S01]  /*cb80*/  FMUL.FTZ R40, R40, R20.reuse ;  /* 0x0000001428287220 */ /* 0x080fe20000410000 */
[-C--:B------:R-:W-:Y:S01]  /*cb90*/  FMUL.FTZ R41, R41, R20.reuse ;  /* 0x0000001429297220 */ /* 0x080fe20000410000 */
[----:B------:R-:W0:Y:S01]  /*cba0*/  SHFL.BFLY PT, R153, R152, 0x2, 0x1f ;  /* 0x0c401f0098997f89 */ /* 0x000e2200000e0000 */
        /* <DEDUP_REMOVED lines=23> */
[----:B0-----:R-:W-:Y:S01]  /*cd20*/  FMNMX.FTZ R153, R152, R153, !PT ;  /* 0x0000009998997209 */ /* 0x001fe20007810000 */
[----:B------:R-:W0:Y:S01]  /*cd30*/  MUFU.EX2 R212, R212 ;  /* 0x000000d400d47308 */ /* 0x000e220000000800 */
[-C--:B------:R-:W-:Y:S01]  /*cd40*/  FMUL.FTZ R84, R84, R20.reuse ;  /* 0x0000001454547220 */ /* 0x080fe20000410000 */
[-C--:B------:R-:W-:Y:S01]  /*cd50*/  FMUL.FTZ R85, R85, R20.reuse ;  /* 0x0000001455557220 */ /* 0x080fe20000410000 */
[-C--:B------:R-:W-:Y:S01]  /*cd60*/  FMUL.FTZ R88, R88, R20.reuse ;  /* 0x0000001458587220 */ /* 0x080fe20000410000 */
[----:B------:R-:W1:Y:S01]  /*cd70*/  SHFL.BFLY PT, R168, R153, 0x1, 0x1f ;  /* 0x0c201f0099a87f89 */ /* 0x000e6200000e0000 */
        /* <DEDUP_REMOVED lines=22> */
[----:B------:R-:W-:Y:S01]  /*cee0*/  FMUL.FTZ R125, R125, R20 ;  /* 0x000000147d7d7220 */ /* 0x000fe20000410000 */
[----:B-1----:R-:W-:Y:S01]  /*cef0*/  FMNMX.FTZ R168, R153, R168, !PT ;  /* 0x000000a899a87209 */ /* 0x002fe20007810000 */
[----:B------:R-:W-:Y:S01]  /*cf00*/  FFMA.FTZ R153, R181, UR6, -R218 ;  /* 0x00000006b5997c23 */ /* 0x000fe200080108da */
[-C--:B------:R-:W-:Y:S01]  /*cf10*/  FMUL.FTZ R128, R128, R20.reuse ;  /* 0x0000001480807220 */ /* 0x080fe20000410000 */
[-C--:B------:R-:W-:Y:S01]  /*cf20*/  FMUL.FTZ R129, R129, R20.reuse ;  /* 0x0000001481817220 */ /* 0x080fe20000410000 */
[----:B------:R-:W-:Y:S01]  /*cf30*/  MUFU.EX2 R169, R169 ;  /* 0x000000a900a97308 */ /* 0x000fe20000000800 */
[----:B------:R-:W-:Y:S01]  /*cf40*/  FADD.FTZ R152, -R168, R216 ;  /* 0x000000d8a8987221 */ /* 0x000fe20000010100 */
[-C--:B------:R-:W-:Y:S01]  /*cf50*/  FMUL.FTZ R132, R132, R20.reuse ;  /* 0x0000001484847220 */ /* 0x080fe20000410000 */
[-C--:B------:R-:W-:Y:S01]  /*cf60*/  FMUL.FTZ R133, R133, R20.reuse ;  /* 0x0000001485857220 */ /* 0x080fe20000410000 */
[-C--:B------:R-:W-:Y:S01]  /*cf70*/  FMUL.FTZ R136, R136, R20.reuse ;  /* 0x0000001488887220 */ /* 0x080fe20000410000 */
[----:B------:R-:W-:Y:S01]  /*cf80*/  FMUL.FTZ R181, R152, UR6 ;  /* 0x0000000698b57c20 */ /* 0x000fe20008410000 */
[----:B------:R-:W-:Y:S01]  /*cf90*/  FMUL.FTZ R152, R168, UR6 ;  /* 0x00000006a8987c20 */ /* 0x000fe20008410000 */
[-C--:B------:R-:W-:Y:S01]  /*cfa0*/  FMUL.FTZ R137, R137, R20.reuse ;  /* 0x0000001489897220 */ /* 0x080fe20000410000 */
[----:B------:R0:W-:Y:S01]  /*cfb0*/  MUFU.EX2 R216, R153 ;  /* 0x0000009900d87308 */ /* 0x0001e20000000800 */
[----:B------:R-:W-:Y:S01]  /*cfc0*/  FMUL.FTZ R140, R140, R20 ;  /* 0x000000148c8c7220 */ /* 0x000fe20000410000 */
[----:B------:R-:W-:Y:S01]  /*cfd0*/  FFMA.FTZ R218, R154, UR6, -R152 ;  /* 0x000000069ada7c23 */ /* 0x000fe20008010898 */
[----:B------:R-:W-:-:S02]  /*cfe0*/  VIADD R154, R204, 0x38840 ;  /* 0x00038840cc9a7836 */ /* 0x000fc40000000000 */
[--C-:B------:R-:W-:Y:S01]  /*cff0*/  FFMA.FTZ R219, R155, UR6, -R152.reuse ;  /* 0x000000069bdb7c23 */ /* 0x100fe20008010898 */
[--C-:B------:R-:W-:Y:S01]  /*d000*/  FFMA.FTZ R220, R158, UR6, -R152.reuse ;  /* 0x000000069edc7c23 */ /* 0x100fe20008010898 */
[--C-:B------:R-:W-:Y:S01]  /*d010*/  FFMA.FTZ R221, R159, UR6, -R152.reuse ;  /* 0x000000069fdd7c23 */ /* 0x100fe20008010898 */
[----:B------:R-:W-:Y:S01]  /*d020*/  FFMA.FTZ R222, R162, UR6, -R152 ;  /* 0x00000006a2de7c23 */ /* 0x000fe20008010898 */
[----:B------:R-:W1:Y:S01]  /*d030*/  MUFU.EX2 R181, R181 ;  /* 0x000000b500b57308 */ /* 0x000e620000000800 */
[----:B0-----:R-:W-:Y:S01]  /*d040*/  @!P2 IMAD R153, R217, 0x40, R197 ;  /* 0x00000040d999a824 */ /* 0x001fe200078e02c5 */
[----:B------:R-:W-:Y:S01]  /*d050*/  PRMT R154, R201, 0x654, R154 ;  /* 0x00000654c99a7816 */ /* 0x000fe2000000009a */
[--C-:B------:R-:W-:Y:S01]  /*d060*/  FFMA.FTZ R223, R163, UR6, -R152.reuse ;  /* 0x00000006a3df7c23 */ /* 0x100fe20008010898 */
[----:B------:R-:W-:Y:S01]  /*d070*/  FFMA.FTZ R224, R166, UR6, -R152 ;  /* 0x00000006a6e07c23 */ /* 0x000fe20008010898 */
[----:B------:R-:W-:Y:S02]  /*d080*/  @!P2 IMAD R153, R153, 0x4, R202 ;  /* 0x000000049999a824 */ /* 0x000fe400078e02ca */
[--C-:B------:R-:W-:Y:S01]  /*d090*/  FFMA.FTZ R225, R167, UR6, -R152.reuse ;  /* 0x00000006a7e17c23 */ /* 0x100fe20008010898 */
[--C-:B------:R-:W-:Y:S01]  /*d0a0*/  FFMA.FTZ R170, R170, UR6, -R152.reuse ;  /* 0x00000006aaaa7c23 */ /* 0x100fe20008010898 */
[--C-:B------:R-:W-:Y:S01]  /*d0b0*/  FFMA.FTZ R171, R171, UR6, -R152.reuse ;  /* 0x00000006abab7c23 */ /* 0x100fe20008010898 */
[--C-:B------:R-:W-:Y:S01]  /*d0c0*/  FFMA.FTZ R174, R174, UR6, -R152.reuse ;  /* 0x00000006aeae7c23 */ /* 0x100fe20008010898 */
[--C-:B------:R-:W-:Y:S01]  /*d0d0*/  FFMA.FTZ R175, R175, UR6, -R152.reuse ;  /* 0x00000006afaf7c23 */ /* 0x100fe20008010898 */
[----:B------:R0:W-:Y:S01]  /*d0e0*/  SYNCS.ARRIVE.TRANS64.RED.A1T0 RZ, [R154+URZ], RZ ;  /* 0x000000ff9aff79a7 */ /* 0x0001e2000810043f */
[--C-:B------:R-:W-:Y:S01]  /*d0f0*/  FFMA.FTZ R178, R178, UR6, -R152.reuse ;  /* 0x00000006b2b27c23 */ /* 0x100fe20008010898 */
[--C-:B------:R-:W-:Y:S01]  /*d100*/  FFMA.FTZ R179, R179, UR6, -R152.reuse ;  /* 0x00000006b3b37c23 */ /* 0x100fe20008010898 */
[--C-:B------:R-:W-:Y:S01]  /*d110*/  FFMA.FTZ R182, R182, UR6, -R152.reuse ;  /* 0x00000006b6b67c23 */ /* 0x100fe20008010898 */
[----:B------:R-:W-:Y:S01]  /*d120*/  FFMA.FTZ R183, R183, UR6, -R152 ;  /* 0x00000006b7b77c23 */ /* 0x000fe20008010898 */
[----:B------:R-:W-:Y:S01]  /*d130*/  @!P2 STS [R153+0x38400], R20 ;  /* 0x038400149900a388 */ /* 0x000fe20000000800 */
[----:B------:R-:W-:Y:S01]  /*d140*/  MUFU.EX2 R218, R218 ;  /* 0x000000da00da7308 */ /* 0x000fe20000000800 */
[----:B------:R-:W-:Y:S01]  /*d150*/  F2FP.F16.F32.PACK_AB R152, R208, R207 ;  /* 0x000000cfd098723e */ /* 0x000fe200000000ff */
[----:B-1----:R-:W-:Y:S01]  /*d160*/  FMUL.FTZ R26, R26, R181 ;  /* 0x000000b51a1a7220 */ /* 0x002fe20000410000 */
[----:B------:R1:W-:Y:S01]  /*d170*/  @!P2 STS [R153+0x38420], R181 ;  /* 0x038420b59900a388 */ /* 0x0003e20000000800 */
[----:B0-----:R-:W-:Y:S01]  /*d180*/  F2FP.F16.F32.PACK_AB R154, R210, R209 ;  /* 0x000000d1d29a723e */ /* 0x001fe200000000ff */
[----:B------:R-:W-:Y:S01]  /*d190*/  FMUL.FTZ R27, R27, R181 ;  /* 0x000000b51b1b7220 */ /* 0x000fe20000410000 */
[----:B------:R-:W-:Y:S01]  /*d1a0*/  F2FP.F16.F32.PACK_AB R158, R214, R213 ;  /* 0x000000d5d69e723e */ /* 0x000fe200000000ff */
[----:B------:R-:W-:Y:S01]  /*d1b0*/  FMUL.FTZ R30, R30, R181 ;  /* 0x000000b51e1e7220 */ /* 0x000fe20000410000 */
[----:B------:R-:W1:Y:S01]  /*d1c0*/  MUFU.EX2 R219, R219 ;  /* 0x000000db00db7308 */ /* 0x000e620000000800 */
        /* <DEDUP_REMOVED lines=81> */
[-C--:B------:R-:W-:Y:S01]  /*d6e0*/  FMUL.FTZ R150, R150, R181.reuse ;  /* 0x000000b596967220 */ /* 0x080fe20000410000 */
[----:B------:R-:W-:Y:S01]  /*d6f0*/  FMUL.FTZ R151, R151, R181 ;  /* 0x000000b597977220 */ /* 0x000fe20000410000 */
[----:B------:R1:W-:Y:S01]  /*d700*/  STSM.16.M88.4 [R193+0x36400], R152 ;  /* 0x03640098c1007844 */ /* 0x0003e20000000200 */
[----:B------:R-:W-:-:S02]  /*d710*/  VIADD R217, R226, 0x80 ;  /* 0x00000080e2d97836 */ /* 0x000fc40000000000 */
[----:B------:R-:W-:Y:S01]  /*d720*/  FFMA.FTZ R5, R20, R5, R207 ;  /* 0x0000000514057223 */ /* 0x000fe200000100cf */
[----:B------:R-:W-:Y:S01]  /*d730*/  FFMA.FTZ R2, R181, R2, R218 ;  /* 0x00000002b5027223 */ /* 0x000fe200000100da */
[----:B------:R-:W-:Y:S01]  /*d740*/  MUFU.EX2 R174, R174 ;  /* 0x000000ae00ae7308 */ /* 0x000fe20000000800 */
[----:B------:R1:W-:Y:S01]  /*d750*/  STSM.16.M88.4 [R192], R156 ;  /* 0x0000009cc0007844 */ /* 0x0003e20000000200 */
        /* <DEDUP_REMOVED lines=15> */
[----:B------:R-:W0:Y:S01]  /*d850*/  MUFU.EX2 R177, R177 ;  /* 0x000000b100b17308 */ /* 0x000e220000000800 */
[----:B--2---:R-:W-:Y:S01]  /*d860*/  F2FP.F16.F32.PACK_AB R163, R175, R174 ;  /* 0x000000aeafa3723e */ /* 0x004fe200000000ff */
[----:B------:R-:W-:Y:S01]  /*d870*/  FADD.FTZ R214, R214, R213 ;  /* 0x000000d5d6d67221 */ /* 0x000fe20000010000 */
[----:B------:R-:W-:-:S03]  /*d880*/  FADD.FTZ R225, R225, R224 ;  /* 0x000000e0e1e17221 */ /* 0x000fc60000010000 */
[----:B------:R1:W-:Y:S01]  /*d890*/  STSM.16.M88.4 [R195], R160 ;  /* 0x000000a0c3007844 */ /* 0x0003e20000000200 */
[----:B------:R-:W-:Y:S01]  /*d8a0*/  FADD.FTZ R214, R215, R214 ;  /* 0x000000d6d7d67221 */ /* 0x000fe20000010000 */
[----:B------:R-:W2:Y:S01]  /*d8b0*/  MUFU.EX2 R180, R180 ;  /* 0x000000b400b47308 */ /* 0x000ea20000000800 */
[----:B------:R-:W-:Y:S02]  /*d8c0*/  FADD.FTZ R170, R170, R225 ;  /* 0x000000e1aaaa7221 */ /* 0x000fe40000010000 */
[----:B------:R-:W-:Y:S02]  /*d8d0*/  FADD.FTZ R169, R169, R214 ;  /* 0x000000d6a9a97221 */ /* 0x000fe40000010000 */
[----:B------:R-:W-:Y:S02]  /*d8e0*/  FADD.FTZ R171, R171, R170 ;  /* 0x000000aaabab7221 */ /* 0x000fe40000010000 */
[----:B------:R-:W-:Y:S01]  /*d8f0*/  FADD.FTZ R172, R172, R169 ;  /* 0x000000a9acac7221 */ /* 0x000fe20000010000 */
[----:B------:R-:W-:Y:S01]  /*d900*/  MUFU.EX2 R178, R178 ;  /* 0x000000b200b27308 */ /* 0x000fe20000000800 */
[----:B0-----:R-:W-:Y:S01]  /*d910*/  F2FP.F16.F32.PACK_AB R164, R177, R176 ;  /* 0x000000b0b1a4723e */ /* 0x001fe200000000ff */
[----:B------:R-:W-:Y:S01]  /*d920*/  FADD.FTZ R174, R174, R171 ;  /* 0x000000abaeae7221 */ /* 0x000fe20000010000 */
[----:B------:R-:W-:-:S03]  /*d930*/  FADD.FTZ R173, R173, R172 ;  /* 0x000000acadad7221 */ /* 0x000fc60000010000 */
[----:B------:R-:W-:Y:S01]  /*d940*/  FADD.FTZ R175, R175, R174 ;  /* 0x000000aeafaf7221 */ /* 0x000fe20000010000 */
[----:B------:R-:W-:Y:S01]  /*d950*/  FADD.FTZ R176, R176, R173 ;  /* 0x000000adb0b07221 */ /* 0x000fe20000010000 */
[----:B------:R-:W0:Y:S01]  /*d960*/  MUFU.EX2 R179, R179 ;  /* 0x000000b300b37308 */ /* 0x000e220000000800 */
[----:B--2---:R-:W-:Y:S02]  /*d970*/  F2FP.F16.F32.PACK_AB R166, R216, R180 ;  /* 0x000000b4d8a6723e */ /* 0x004fe400000000ff */
[----:B------:R-:W-:-:S04]  /*d980*/  FADD.FTZ R177, R177, R176 ;  /* 0x000000b0b1b17221 */ /* 0x000fc80000010000 */
[----:B------:R-:W-:Y:S01]  /*d990*/  FADD.FTZ R177, R180, R177 ;  /* 0x000000b1b4b17221 */ /* 0x000fe20000010000 */
[----:B------:R-:W2:Y:S03]  /*d9a0*/  MUFU.EX2 R182, R182 ;  /* 0x000000b600b67308 */ /* 0x000ea60000000800 */
[----:B------:R-:W-:-:S05]  /*d9b0*/  FADD.FTZ R5, R216, R177 ;  /* 0x000000b1d8057221 */ /* 0x000fca0000010000 */
[----:B------:R-:W3:Y:S01]  /*d9c0*/  MUFU.EX2 R183, R183 ;  /* 0x000000b700b77308 */ /* 0x000ee20000000800 */
[----:B0-----:R-:W-:Y:S01]  /*d9d0*/  F2FP.F16.F32.PACK_AB R165, R179, R178 ;  /* 0x000000b2b3a5723e */ /* 0x001fe200000000ff */
[----:B------:R-:W-:-:S04]  /*d9e0*/  FADD.FTZ R178, R178, R175 ;  /* 0x000000afb2b27221 */ /* 0x000fc80000010000 */
[----:B------:R-:W-:-:S04]  /*d9f0*/  FADD.FTZ R179, R179, R178 ;  /* 0x000000b2b3b37221 */ /* 0x000fc80000010000 */
[----:B--2---:R-:W-:Y:S01]  /*da00*/  FADD.FTZ R2, R182, R179 ;  /* 0x000000b3b6027221 */ /* 0x004fe20000010000 */
[----:B---3--:R-:W-:-:S03]  /*da10*/  F2FP.F16.F32.PACK_AB R167, R183, R182 ;  /* 0x000000b6b7a7723e */ /* 0x008fc600000000ff */
[----:B------:R-:W-:Y:S02]  /*da20*/  FADD.FTZ R2, R183, R2 ;  /* 0x00000002b7027221 */ /* 0x000fe40000010000 */
[----:B------:R1:W-:Y:S01]  /*da30*/  STSM.16.M88.4 [R194], R164 ;  /* 0x000000a4c2007844 */ /* 0x0003e20000000200 */
[----:B------:R-:W-:-:S06]  /*da40*/  WARPGROUP.ARRIVE ;  /* 0x00000000000079c5 */ /* 0x000fcc0000000000 */
        /* <DEDUP_REMOVED lines=32> */
.L_x_1983:
[----:B------:R-:W-:Y:S02]  /*dc50*/  VIADD R204, R204, 0x38860 ;  /* 0x00038860cccc7836 */ /* 0x000fe40000000000 */
[----:B------:R-:W-:Y:S02]  /*dc60*/  IMAD.MOV.U32 R216, RZ, RZ, R168 ;  /* 0x000000ffffd87224 */ /* 0x000fe400078e00a8 */
[----:B------:R-:W-:Y:S01]  /*dc70*/  IMAD.MOV.U32 R20, RZ, RZ, R7 ;  /* 0x000000ffff147224 */ /* 0x000fe200078e0007 */
[----:B------:R-:W-:Y:S01]  /*dc80*/  PRMT R204, R201, 0x654, R204 ;  /* 0x00000654c9cc7816 */ /* 0x000fe200000000cc */
[----:B------:R-:W-:-:S03]  /*dc90*/  IMAD.MOV.U32 R217, RZ, RZ, R3 ;  /* 0x000000ffffd97224 */ /* 0x000fc600078e0003 */
[----:B------:R1:W-:Y:S01]  /*dca0*/  SYNCS.ARRIVE.TRANS64.RED.A1T0 RZ, [R204+URZ], RZ ;  /* 0x000000ffccff79a7 */ /* 0x0003e2000810043f */
[----:B------:R-:W-:Y:S05]  /*dcb0*/  @P1 BRA `(.L_x_1984) ;  /* 0xffffffd4003c1947 */ /* 0x000fea000383ffff */
[----:B------:R-:W-:-:S07]  /*dcc0*/  IMAD.MOV.U32 R207, RZ, RZ, R205 ;  /* 0x000000ffffcf7224 */ /* 0x000fce00078e00cd */
.L_x_1973:
[----:B------:R-:W-:-:S13]  /*dcd0*/  ISETP.GE.AND P1, PT, R207, UR60, PT ;  /* 0x0000003ccf007c0c */ /* 0x000fda000bf26270 */
[----:B------:R-:W-:Y:S05]  /*dce0*/  @!P1 BRA `(.L_x_1985) ;  /* 0x0000003400889947 */ /* 0x000fea0003800000 */
[----:B------:R-:W-:Y:S01]  /*dcf0*/  IMAD.MOV.U32 R210, RZ, RZ, R168 ;  /* 0x000000ffffd27224 */ /* 0x000fe200078e00a8 */
[----:B------:R-:W-:Y:S01]  /*dd00*/  ULDC UR38, c[0x0][0xadc] ;  /* 0x0002b70000267ab9 */ /* 0x000fe20000000800 */
[----:B------:R-:W-:Y:S01]  /*dd10*/  IMAD.MOV.U32 R209, RZ, RZ, R7 ;  /* 0x000000ffffd17224 */ /* 0x000fe200078e0007 */
[----:B------:R-:W-:Y:S01]  /*dd20*/  ULDC UR39, c[0x0][0x288] ;  /* 0x0000a20000277ab9 */ /* 0x000fe20000000800 */
[----:B0-----:R-:W-:Y:S01]  /*dd30*/  IMAD.MOV.U32 R208, RZ, RZ, R3 ;  /* 0x000000ffffd07224 */ /* 0x001fe200078e0003 */
[----:B------:R-:W-:-:S06]  /*dd40*/  ULDC UR61, c[0x0][0x2f0] ;  /* 0x0000bc00003d7ab9 */ /* 0x000fcc0000000800 */
.L_x_2004:
[----:B------:R-:W-:-:S05]  /*dd50*/  VIADD R3, R208, 0x1 ;  /* 0x00000001d0037836 */ /* 0x000fca0000000000 */
[----:B------:R-:W-:-:S04]  /*dd60*/  ISETP.NE.AND P1, PT, R3, 0x2, PT ;  /* 0x000000020300780c */ /* 0x000fc80003f25270 */
[----:B------:R-:W-:Y:S02]  /*dd70*/  SEL R7, RZ, 0x1, P1 ;  /* 0x00000001ff077807 */ /* 0x000fe40000800000 */
[----:B------:R-:W-:Y:S02]  /*dd80*/  SEL R3, R3, RZ, P1 ;  /* 0x000000ff03037207 */ /* 0x000fe40000800000 */
[----:B------:R-:W-:Y:S01]  /*dd90*/  LOP3.LUT R4, R4, R7, RZ, 0x3c, !PT ;  /* 0x0000000704047212 */ /* 0x000fe200078e3cff */
[----:B--2---:R-:W-:Y:S06]  /*dda0*/  @!P0 BRA `(.L_x_1986) ;  /* 0x0000000000048947 */ /* 0x004fec0003800000 */
[----:B------:R-:W-:Y:S01]  /*ddb0*/  BPT.TRAP 0x1 ;  /* 0x000000040000795c */ /* 0x000fe20000300000 */
.L_x_1986:
[----:B------:R-:W-:Y:S01]  /*ddc0*/  IMAD R20, R3, 0x8, R202 ;  /* 0x0000000803147824 */ /* 0x000fe200078e02ca */
[----:B------:R-:W-:-:S04]  /*ddd0*/  SHF.L.U32 R205, R4, 0x1f, RZ ;  /* 0x0000001f04cd7819 */ /* 0x000fc800000006ff */
[----:B------:R0:W2:Y:S01]  /*dde0*/  SYNCS.PHASECHK.TRANS64.TRYWAIT P1, [R20+URZ+0x38830], R205 ;  /* 0x038830cd140075a7 */ /* 0x0000a2000802017f */
[----:B------:R-:W-:Y:S05]  /*ddf0*/  @!P0 BRA `(.L_x_1987) ;  /* 0x0000000000048947 */ /* 0x000fea0003800000 */
[----:B------:R-:W-:Y:S01]  /*de00*/  BPT.TRAP 0x1 ;  /* 0x000000040000795c */ /* 0x000fe20000300000 */
.L_x_1987:
[----:B------:R-:W-:Y:S01]  /*de10*/  IMAD R7, R3, 0x200, R196 ;  /* 0x0000020003077824 */ /* 0x000fe200078e02c4 */
[----:B--2---:R-:W-:Y:S06]  /*de20*/  @P1 BRA `(.L_x_1988) ;  /* 0x0000000000081947 */ /* 0x004fec0003800000 */
[----:B------:R-:W2:Y:S02]  /*de30*/  SYNCS.PHASECHK.TRANS64.TRYWAIT P1, [R20+URZ+0x38830], R205 ;  /* 0x038830cd140075a7 */ /* 0x000ea4000802017f */
[----:B--2---:R-:W-:Y:S05]  /*de40*/  @!P1 BRA `(.L_x_1989) ;  /* 0x000000b000c89947 */ /* 0x004fea0003800000 */
.L_x_1988:
[----:B------:R-:W-:Y:S01]  /*de50*/  R2UR UR58, R7 ;  /* 0x00000000073a72ca */ /* 0x000fe200000e0000 */
[----:B------:R-:W-:Y:S01]  /*de60*/  WARPGROUP.ARRIVE ;  /* 0x00000000000079c5 */ /* 0x000fe20000000000 */
[----:B------:R-:W-:Y:S01]  /*de70*/  R2UR UR56, R18 ;  /* 0x00000000123872ca */ /* 0x000fe200000e0000 */
[----:B------:R-:W-:Y:S01]  /*de80*/  UMOV UR59, 0x40000040 ;  /* 0x40000040003b7882 */ /* 0x000fe20000000000 */
[----:B------:R-:W-:Y:S01]  /*de90*/  R2UR UR57, R19 ;  /* 0x00000000133972ca */ /* 0x000fe200000e0000 */
[----:B-1----:R-:W-:-:S12]  /*dea0*/  VIADD R204, R7, 0x2 ;  /* 0x0000000207cc7836 */ /* 0x002fd80000000000 */
        /* <DEDUP_REMOVED lines=27> */
.L_x_1990:
[----:B------:R1:W3:Y:S01]  /*e060*/  SYNCS.PHASECHK.TRANS64.TRYWAIT P1, [R20+URZ+0x38850], R205 ;  /* 0x038850cd140075a7 */ /* 0x0002e2000802017f */
[----:B------:R-:W-:Y:S05]  /*e070*/  @!P0 BRA `(.L_x_1991) ;  /* 0x0000000000048947 */ /* 0x000fea0003800000 */
[----:B------:R-:W-:Y:S01]  /*e080*/  BPT.TRAP 0x1 ;  /* 0x000000040000795c */ /* 0x000fe20000300000 */
.L_x_1991:
[----:B------:R-:W-:Y:S01]  /*e090*/  IMAD R7, R3, 0x1000, R21 ;  /* 0x0000100003077824 */ /* 0x000fe200078e0215 */
[----:B---3--:R-:W-:Y:S06]  /*e0a0*/  @P1 BRA `(.L_x_1992) ;  /* 0x0000000000081947 */ /* 0x008fec0003800000 */
[----:B------:R-:W3:Y:S02]  /*e0b0*/  SYNCS.PHASECHK.TRANS64.TRYWAIT P1, [R20+URZ+0x38850], R205 ;  /* 0x038850cd140075a7 */ /* 0x000ee4000802017f */
[----:B---3--:R-:W-:Y:S05]  /*e0c0*/  @!P1 BRA `(.L_x_1993) ;  /* 0x000000b0003c9947 */ /* 0x008fea0003800000 */
.L_x_1992:
[----:B------:R-:W-:Y:S01]  /*e0d0*/  R2UR UR58, R7 ;  /* 0x00000000073a72ca */ /* 0x000fe200000e0000 */
[----:B------:R-:W-:Y:S01]  /*e0e0*/  WARPGROUP.ARRIVE ;  /* 0x00000000000079c5 */ /* 0x000fe20000000000 */
[----:B------:R-:W-:Y:S01]  /*e0f0*/  R2UR UR56, R12 ;  /* 0x000000000c3872ca */ /* 0x000fe200000e0000 */
[----:B------:R-:W-:Y:S01]  /*e100*/  UMOV UR59, 0x40000040 ;  /* 0x40000040003b7882 */ /* 0x000fe20000000000 */
[----:B------:R-:W-:Y:S01]  /*e110*/  R2UR UR57, R13 ;  /* 0x000000000d3972ca */ /* 0x000fe200000e0000 */
[C---:B------:R-:W-:Y:S01]  /*e120*/  VIADD R204, R7.reuse, 0x2 ;  /* 0x0000000207cc7836 */ /* 0x040fe20000000000 */
        /* <DEDUP_REMOVED lines=17> */
[----:B------:R-:W4:Y:S01]  /*e240*/  S2R R211, SR_TID.X ;  /* 0x0000000000d37919 */ /* 0x000f220000002100 */
[----:B------:R-:W-:Y:S01]  /*e250*/  UMOV UR55, 0x40000040 ;  /* 0x4000004000377882 */ /* 0x000fe20000000000 */
[----:B----4-:R-:W-:Y:S01]  /*e260*/  SHF.R.U32.HI R211, RZ, 0x7, R211 ;  /* 0x00000007ffd37819 */ /* 0x010fe200000116d3 */
        /* <DEDUP_REMOVED lines=41> */
[----:B------:R-:W4:Y:S05]  /*e500*/  SHFL.IDX PT, R204, R211, RZ, 0x1f ;  /* 0x00001fffd3cc7589 */ /* 0x000f2a00000e0000 */
[----:B------:R-:W-:Y:S01]  /*e510*/  HGMMA.64x64x16.F32 R152, gdesc[UR56], R152, gsb0 ;  /* 0x00e00000389879f0 */ /* 0x000fe20008000898 */
[----:B------:R-:W-:Y:S01]  /*e520*/  UMOV UR57, 0x40000040 ;  /* 0x4000004000397882 */ /* 0x000fe20000000000 */
[----:B------:R-:W-:Y:S01]  /*e530*/  UMOV UR59, 0x40000040 ;  /* 0x40000040003b7882 */ /* 0x000fe20000000000 */
[----:B----4-:R-:W-:Y:S01]  /*e540*/  ISETP.GT.AND P1, PT, R204, 0x7f, PT ;  /* 0x0000007fcc00780c */ /* 0x010fe20003f24270 */
[----:B------:R-:W-:-:S03]  /*e550*/  VIADD R204, R7, 0x800 ;  /* 0x0000080007cc7836 */ /* 0x000fc60000000000 */
[----:B0123--:R-:W-:-:S05]  /*e560*/  SEL R205, RZ, 0x2, !P1 ;  /* 0x00000002ffcd7807 */ /* 0x00ffca0004800000 */
        /* <DEDUP_REMOVED lines=211> */
.L_x_1994:
[----:B------:R-:W-:Y:S01]  /*f2a0*/  ISETP.NE.AND P1, PT, R227, 0x1, PT ;  /* 0x00000001e300780c */ /* 0x000fe20003f25270 */
[----:B------:R-:W-:Y:S01]  /*f2b0*/  IMAD.MOV.U32 R215, RZ, RZ, R191 ;  /* 0x000000ffffd77224 */ /* 0x000fe200078e00bf */
[----:B------:R-:W-:Y:S01]  /*f2c0*/  R2UR UR6, R200 ;  /* 0x00000000c80672ca */ /* 0x000fe200000e0000 */
[----:B------:R-:W-:Y:S01]  /*f2d0*/  ULDC UR7, c[0x0][0xad8] ;  /* 0x0002b60000077ab9 */ /* 0x000fe20000000800 */
[----:B------:R-:W-:-:S09]  /*f2e0*/  LOP3.LUT P5, RZ, R16, 0x1, RZ, 0xc0, !PT ;  /* 0x0000000110ff7812 */ /* 0x000fd200078ac0ff */
[----:B------:R-:W0:Y:S08]  /*f2f0*/  @P1 LDC R204, c[0x0][0x44c] ;  /* 0x00011300ffcc1b82 */ /* 0x000e300000000800 */
[----:B------:R-:W1:Y:S01]  /*f300*/  @P1 LDC R7, c[0x0][0x450] ;  /* 0x00011400ff071b82 */ /* 0x000e620000000800 */
[----:B0-----:R-:W-:-:S05]  /*f310*/  @P1 IMAD.HI.U32 R204, R191, R204, RZ ;  /* 0x000000ccbfcc1227 */ /* 0x001fca00078e00ff */
[----:B-1----:R-:W-:Y:S01]  /*f320*/  @P1 SHF.R.U32.HI R215, RZ, R7, R204 ;  /* 0x00000007ffd71219 */ /* 0x002fe200000116cc */
[----:B------:R-:W-:Y:S02]  /*f330*/  IMAD.SHL.U32 R7, R207, 0x40, RZ ;  /* 0x00000040cf077824 */ /* 0x000fe400078e00ff */
[----:B------:R-:W-:Y:S02]  /*f340*/  VIADD R204, R20, 0x38840 ;  /* 0x0003884014cc7836 */ /* 0x000fe40000000000 */
[----:B------:R-:W0:Y:S01]  /*f350*/  SHFL.IDX PT, R216, R215, RZ, 0x1c1f ;  /* 0x001c1fffd7d87589 */ /* 0x000e2200000e0000 */
[----:B------:R-:W-:Y:S02]  /*f360*/  IADD3 R212, -R6, 0x1, -R7 ;  /* 0x0000000106d47810 */ /* 0x000fe40007ffe907 */
[----:B------:R-:W-:-:S03]  /*f370*/  PRMT R204, R201, 0x654, R204 ;  /* 0x00000654c9cc7816 */ /* 0x000fc600000000cc */
[----:B------:R-:W-:Y:S01]  /*f380*/  IMAD R212, R17, UR61, R212 ;  /* 0x0000003d11d47c24 */ /* 0x000fe2000f8e02d4 */
[----:B------:R1:W-:Y:S03]  /*f390*/  SYNCS.ARRIVE.TRANS64.RED.A1T0 RZ, [R204+URZ], RZ ;  /* 0x000000ffccff79a7 */ /* 0x0003e6000810043f */
[----:B------:R-:W-:-:S04]  /*f3a0*/  VIADD R212, R212, -UR39 ;  /* 0x80000027d4d47c36 */ /* 0x000fc80008000000 */
[C---:B------:R-:W-:Y:S02]  /*f3b0*/  VIADD R214, R212.reuse, UR7 ;  /* 0x00000007d4d67c36 */ /* 0x040fe40008000000 */
[----:B------:R-:W-:Y:S02]  /*f3c0*/  VIADD R213, R212, UR6 ;  /* 0x00000006d4d57c36 */ /* 0x000fe40008000000 */
[--C-:B0-----:R-:W-:Y:S02]  /*f3d0*/  IMAD.IADD R212, R214, 0x1, R216.reuse ;  /* 0x00000001d6d47824 */ /* 0x101fe400078e02d8 */
[----:B------:R-:W-:Y:S01]  /*f3e0*/  IMAD.IADD R211, R213, 0x1, R216 ;  /* 0x00000001d5d37824 */ /* 0x000fe200078e02d8 */
[----:B-1----:R-:W-:Y:S06]  /*f3f0*/  @!P5 BRA `(.L_x_1995) ;  /* 0x00000000005cd947 */ /* 0x002fec0003800000 */
        /* <DEDUP_REMOVED lines=13> */
.L_x_1997:
[----:B------:R-:W-:-:S05]  /*f4d0*/  IMAD.U32 R218, RZ, RZ, UR38 ;  /* 0x00000026ffda7e24 */ /* 0x000fca000f8e00ff */
[----:B------:R-:W-:-:S13]  /*f4e0*/  ISETP.NE.AND P1, PT, R218, 0x1, PT ;  /* 0x00000001da00780c */ /* 0x000fda0003f25270 */
[----:B------:R-:W0:Y:S02]  /*f4f0*/  @P1 LDC.64 R204, c[0x0][0xae0] ;  /* 0x0002b800ffcc1b82 */ /* 0x000e240000000a00 */
[----:B0-----:R-:W-:-:S05]  /*f500*/  @P1 IMAD.HI.U32 R204, R216, R204, RZ ;  /* 0x000000ccd8cc1227 */ /* 0x001fca00078e00ff */
[----:B------:R-:W-:-:S07]  /*f510*/  @P1 SHF.R.U32.HI R216, RZ, R205, R204 ;  /* 0x000000cdffd81219 */ /* 0x000fce00000116cc */
.L_x_1998:
[----:B------:R-:W-:Y:S05]  /*f520*/  BSYNC B0 ;  /* 0x0000000000007941 */ /* 0x000fea0003800000 */
.L_x_1996:
[----:B------:R-:W-:-:S04]  /*f530*/  IMAD R205, R216, R218, -R7 ;  /* 0x000000dad8cd7224 */ /* 0x000fc800078e0a07 */
[----:B------:R-:W-:-:S05]  /*f540*/  IMAD.IADD R205, R205, 0x1, -R6 ;  /* 0x00000001cdcd7824 */ /* 0x000fca00078e0a06 */
[----:B------:R-:W-:Y:S02]  /*f550*/  VIADDMNMX R212, R205, R218, R212, PT ;  /* 0x000000dacdd47246 */ /* 0x000fe400038001d4 */
[----:B------:R-:W-:-:S07]  /*f560*/  VIMNMX R211, R211, R205, !PT ;  /* 0x000000cdd3d37248 */ /* 0x000fce0007fe0100 */
.L_x_1995:
[----:B------:R-:W-:-:S04]  /*f570*/  ISETP.GT.AND P1, PT, R207, -0x1, PT ;  /* 0xffffffffcf00780c */ /* 0x000fc80003f24270 */
[C---:B------:R-:W-:Y:S02]  /*f580*/  ISETP.GT.AND P2, PT, R211.reuse, RZ, P1 ;  /* 0x000000ffd300720c */ /* 0x040fe40000f44270 */
[C---:B------:R-:W-:Y:S02]  /*f590*/  ISETP.GT.AND P4, PT, R211.reuse, 0x1, P1 ;  /* 0x00000001d300780c */ /* 0x040fe40000f84270 */
[----:B------:R-:W-:Y:S02]  /*f5a0*/  ISETP.LT.OR P3, PT, R212, 0x1, P2 ;  /* 0x00000001d400780c */ /* 0x000fe40001761670 */
[C---:B------:R-:W-:Y:S02]  /*f5b0*/  ISETP.GT.AND P2, PT, R211.reuse, 0x8, P1 ;  /* 0x00000008d300780c */ /* 0x040fe40000f44270 */
        /* <DEDUP_REMOVED lines=61> */
.L_x_2001:
[----:B------:R-:W-:-:S05]  /*f990*/  IMAD.U32 R212, RZ, RZ, UR38 ;  /* 0x00000026ffd47e24 */ /* 0x000fca000f8e00ff */
[----:B------:R-:W-:-:S13]  /*f9a0*/  ISETP.NE.AND P2, PT, R212, 0x1, PT ;  /* 0x00000001d400780c */ /* 0x000fda0003f45270 */
[----:B------:R-:W0:Y:S02]  /*f9b0*/  @P2 LDC.64 R152, c[0x0][0xae0] ;  /* 0x0002b800ff982b82 */ /* 0x000e240000000a00 */
[----:B0-----:R-:W-:-:S05]  /*f9c0*/  @P2 IMAD.HI.U32 R152, R211, R152, RZ ;  /* 0x00000098d3982227 */ /* 0x001fca00078e00ff */
[----:B------:R-:W-:-:S07]  /*f9d0*/  @P2 SHF.R.U32.HI R211, RZ, R153, R152 ;  /* 0x00000099ffd32219 */ /* 0x000fce0000011698 */
.L_x_2002:
[----:B------:R-:W-:Y:S05]  /*f9e0*/  BSYNC B0 ;  /* 0x0000000000007941 */ /* 0x000fea0003800000 */
.L_x_2000:
[----:B------:R-:W-:-:S04]  /*f9f0*/  IMAD R7, R211, R212, -R7 ;  /* 0x000000d4d3077224 */ /* 0x000fc800078e0a07 */
[----:B------:R-:W-:-:S05]  /*fa00*/  IMAD.IADD R7, R7, 0x1, -R6 ;  /* 0x0000000107077824 */ /* 0x000fca00078e0a06 */
[----:B------:R-:W-:Y:S02]  /*fa10*/  VIADDMNMX R214, R7, R212, R214, PT ;  /* 0x000000d407d67246 */ /* 0x000fe400038001d6 */
[----:B------:R-:W-:-:S07]  /*fa20*/  VIMNMX R213, R213, R7, !PT ;  /* 0x00000007d5d57248 */ /* 0x000fce0007fe0100 */
.L_x_1999:
[----:B------:R-:W-:Y:S01]  /*fa30*/  FMNMX.FTZ R152, R204, R209, !PT ;  /* 0x000000d1cc987209 */ /* 0x000fe20007810000 */
[----:B------:R-:W-:Y:S01]  /*fa40*/  ULDC UR6, c[0x0][0xa80] ;  /* 0x0002a00000067ab9 */ /* 0x000fe20000000800 */
[----:B------:R-:W-:Y:S01]  /*fa50*/  ISETP.GT.AND P2, PT, R213, 0x1, P1 ;  /* 0x00000001d500780c */ /* 0x000fe20000f44270 */
[----:B------:R-:W-:Y:S01]  /*fa60*/  UMOV UR11, 0x40000040 ;  /* 0x40000040000b7882 */ /* 0x000fe20000000000 */
[----:B------:R-:W-:Y:S02]  /*fa70*/  FMNMX.FTZ R7, R205, R152, !PT ;  /* 0x00000098cd077209 */ /* 0x000fe40007810000 */
[----:B------:R-:W-:Y:S02]  /*fa80*/  ISETP.LT.OR P2, PT, R214, 0x2, P2 ;  /* 0x00000002d600780c */ /* 0x000fe40001741670 */
[----:B------:R-:W-:Y:S02]  /*fa90*/  FMNMX.FTZ R152, R156, R7, !PT ;  /* 0x000000079c987209 */ /* 0x000fe40007810000 */
[----:B------:R-:W-:-:S02]  /*faa0*/  FSEL R155, R155, -INF , !P2 ;  /* 0xff8000009b9b7808 */ /* 0x000fc40005000000 */
[----:B------:R-:W-:Y:S02]  /*fab0*/  FMNMX.FTZ R7, R157, R152, !PT ;  /* 0x000000989d077209 */ /* 0x000fe40007810000 */
[----:B------:R-:W-:Y:S02]  /*fac0*/  ISETP.GT.AND P2, PT, R213, RZ, P1 ;  /* 0x000000ffd500720c */ /* 0x000fe40000f44270 */
[----:B------:R-:W-:Y:S02]  /*fad0*/  FMNMX.FTZ R152, R160, R7, !PT ;  /* 0x00000007a0987209 */ /* 0x000fe40007810000 */
[----:B------:R-:W-:Y:S02]  /*fae0*/  ISETP.LT.OR P2, PT, R214, 0x1, P2 ;  /* 0x00000001d600780c */ /* 0x000fe40001741670 */
[----:B------:R-:W-:Y:S02]  /*faf0*/  FMNMX.FTZ R7, R161, R152, !PT ;  /* 0x00000098a1077209 */ /* 0x000fe40007810000 */
[----:B------:R-:W-:-:S02]  /*fb00*/  ISETP.GT.AND P3, PT, R213, 0x8, P1 ;  /* 0x00000008d500780c */ /* 0x000fc40000f64270 */
        /* <DEDUP_REMOVED lines=20> */
[----:B------:R-:W-:Y:S01]  /*fc50*/  FSEL R163, R163, -INF , !P4 ;  /* 0xff800000a3a37808 */ /* 0x000fe20006000000 */
[----:B------:R-:W0:Y:S01]  /*fc60*/  SHFL.BFLY PT, R7, R152, 0x2, 0x1f ;  /* 0x0c401f0098077f89 */ /* 0x000e2200000e0000 */
[C---:B------:R-:W-:Y:S02]  /*fc70*/  ISETP.GT.AND P4, PT, R213.reuse, 0x20, P1 ;  /* 0x00000020d500780c */ /* 0x040fe40000f84270 */
[----:B------:R-:W-:Y:S02]  /*fc80*/  ISETP.GT.AND P3, PT, R213, 0x19, P1 ;  /* 0x00000019d500780c */ /* 0x000fe40000f64270 */
[----:B------:R-:W-:-:S02]  /*fc90*/  ISETP.LT.OR P4, PT, R214, 0x21, P4 ;  /* 0x00000021d600780c */ /* 0x000fc40002781670 */
[----:B------:R-:W-:-:S04]  /*fca0*/  ISETP.LT.OR P3, PT, R214, 0x1a, P3 ;  /* 0x0000001ad600780c */ /* 0x000fc80001f61670 */
[----:B------:R-:W-:Y:S02]  /*fcb0*/  FSEL R167, R167, -INF , !P3 ;  /* 0xff800000a7a77808 */ /* 0x000fe40005800000 */
[----:B------:R-:W-:-:S04]  /*fcc0*/  ISETP.GT.AND P3, PT, R213, 0x28, P1 ;  /* 0x00000028d500780c */ /* 0x000fc80000f64270 */
[----:B------:R-:W-:Y:S02]  /*fcd0*/  ISETP.LT.OR P3, PT, R214, 0x29, P3 ;  /* 0x00000029d600780c */ /* 0x000fe40001f61670 */
[----:B0-----:R-:W-:-:S05]  /*fce0*/  FMNMX.FTZ R153, R152, R7, !PT ;  /* 0x0000000798997209 */ /* 0x001fca0007810000 */
[----:B------:R-:W0:Y:S02]  /*fcf0*/  SHFL.BFLY PT, R212, R153, 0x1, 0x1f ;  /* 0x0c201f0099d47f89 */ /* 0x000e2400000e0000 */
[----:B0-----:R-:W-:Y:S02]  /*fd00*/  FMNMX.FTZ R7, R153, R212, !PT ;  /* 0x000000d499077209 */ /* 0x001fe40007810000 */
[----:B------:R-:W-:Y:S02]  /*fd10*/  FSEL R153, R154, -INF , !P2 ;  /* 0xff8000009a997808 */ /* 0x000fe40005000000 */
[----:B------:R-:W-:Y:S01]  /*fd20*/  ISETP.GT.AND P2, PT, R213, 0x18, P1 ;  /* 0x00000018d500780c */ /* 0x000fe20000f44270 */
[----:B------:R-:W-:Y:S01]  /*fd30*/  FMUL.FTZ R212, R7, UR6 ;  /* 0x0000000607d47c20 */ /* 0x000fe20008410000 */
[----:B------:R-:W-:Y:S02]  /*fd40*/  FMNMX.FTZ R152, R153, R210, !PT ;  /* 0x000000d299987209 */ /* 0x000fe40007810000 */
[----:B------:R-:W-:-:S02]  /*fd50*/  ISETP.LT.OR P2, PT, R214, 0x19, P2 ;  /* 0x00000019d600780c */ /* 0x000fc40001741670 */
[----:B------:R-:W-:Y:S02]  /*fd60*/  FMNMX.FTZ R211, R155, R152, !PT ;  /* 0x000000989bd37209 */ /* 0x000fe40007810000 */
[----:B------:R-:W-:Y:S02]  /*fd70*/  FSEL R166, R166, -INF , !P2 ;  /* 0xff800000a6a67808 */ /* 0x000fe40005000000 */
[----:B------:R-:W-:Y:S02]  /*fd80*/  FMNMX.FTZ R152, R158, R211, !PT ;  /* 0x000000d39e987209 */ /* 0x000fe40007810000 */
[----:B------:R-:W-:Y:S02]  /*fd90*/  ISETP.GT.AND P2, PT, R213, 0x21, P1 ;  /* 0x00000021d500780c */ /* 0x000fe40000f44270 */
[----:B------:R-:W-:Y:S02]  /*fda0*/  FMNMX.FTZ R211, R159, R152, !PT ;  /* 0x000000989fd37209 */ /* 0x000fe40007810000 */
[----:B------:R-:W-:-:S02]  /*fdb0*/  ISETP.LT.OR P2, PT, R214, 0x22, P2 ;  /* 0x00000022d600780c */ /* 0x000fc40001741670 */
[----:B------:R-:W-:Y:S02]  /*fdc0*/  FMNMX.FTZ R154, R162, R211, !PT ;  /* 0x000000d3a29a7209 */ /* 0x000fe40007810000 */
[----:B------:R-:W-:Y:S02]  /*fdd0*/  FSEL R152, R170, -INF , !P4 ;  /* 0xff800000aa987808 */ /* 0x000fe40006000000 */
[----:B------:R-:W-:Y:S02]  /*fde0*/  FMNMX.FTZ R211, R163, R154, !PT ;  /* 0x0000009aa3d37209 */ /* 0x000fe40007810000 */
[----:B------:R-:W-:Y:S02]  /*fdf0*/  FSEL R154, R171, -INF , !P2 ;  /* 0xff800000ab9a7808 */ /* 0x000fe40005000000 */
[----:B------:R-:W-:Y:S02]  /*fe00*/  FMNMX.FTZ R170, R166, R211, !PT ;  /* 0x000000d3a6aa7209 */ /* 0x000fe40007810000 */
[----:B------:R-:W-:-:S02]  /*fe10*/  ISETP.GT.AND P2, PT, R213, 0x29, P1 ;  /* 0x00000029d500780c */ /* 0x000fc40000f44270 */
[----:B------:R-:W-:Y:S02]  /*fe20*/  FMNMX.FTZ R171, R167, R170, !PT ;  /* 0x000000aaa7ab7209 */ /* 0x000fe40007810000 */
[----:B------:R-:W-:Y:S02]  /*fe30*/  FSETP.NEU.FTZ.AND P4, PT, R7, -INF , PT ;  /* 0xff8000000700780b */ /* 0x000fe40003f9d000 */
[----:B------:R-:W-:Y:S02]  /*fe40*/  FMNMX.FTZ R171, R152, R171, !PT ;  /* 0x000000ab98ab7209 */ /* 0x000fe40007810000 */
[----:B------:R-:W-:Y:S02]  /*fe50*/  FSEL R211, R174, -INF , !P3 ;  /* 0xff800000aed37808 */ /* 0x000fe40005800000 */
[----:B------:R-:W-:Y:S02]  /*fe60*/  ISETP.GT.AND P3, PT, R213, 0x30, P1 ;  /* 0x00000030d500780c */ /* 0x000fe40000f64270 */
[----:B------:R-:W-:-:S02]  /*fe70*/  ISETP.LT.OR P2, PT, R214, 0x2a, P2 ;  /* 0x0000002ad600780c */ /* 0x000fc40001741670 */
[----:B------:R-:W-:Y:S02]  /*fe80*/  FMNMX.FTZ R174, R154, R171, !PT ;  /* 0x000000ab9aae7209 */ /* 0x000fe40007810000 */
[----:B------:R-:W-:Y:S02]  /*fe90*/  FSEL R212, R212, RZ, P4 ;  /* 0x000000ffd4d47208 */ /* 0x000fe40002000000 */
[----:B------:R-:W-:Y:S02]  /*fea0*/  ISETP.LT.OR P3, PT, R214, 0x31, P3 ;  /* 0x00000031d600780c */ /* 0x000fe40001f61670 */
[----:B------:R-:W-:Y:S01]  /*feb0*/  FSEL R215, R175, -INF , !P2 ;  /* 0xff800000afd77808 */ /* 0x000fe20005000000 */
[--C-:B------:R-:W-:Y:S01]  /*fec0*/  FFMA.FTZ R204, R204, UR6, -R212.reuse ;  /* 0x00000006cccc7c23 */ /* 0x100fe200080108d4 */
[----:B------:R-:W-:Y:S01]  /*fed0*/  ISETP.GT.AND P2, PT, R213, 0x31, P1 ;  /* 0x00000031d500780c */ /* 0x000fe20000f44270 */
[--C-:B------:R-:W-:Y:S01]  /*fee0*/  FFMA.FTZ R216, R205, UR6, -R212.reuse ;  /* 0x00000006cdd87c23 */ /* 0x100fe200080108d4 */
[----:B------:R-:W-:Y:S01]  /*fef0*/  FMNMX.FTZ R174, R211, R174, !PT ;  /* 0x000000aed3ae7209 */ /* 0x000fe20007810000 */
[----:B------:R0:W-:Y:S01]  /*ff00*/  MUFU.EX2 R170, R204 ;  /* 0x000000cc00aa7308 */ /* 0x0001e20000000800 */
[----:B------:R-:W-:Y:S01]  /*ff10*/  FSEL R205, R178, -INF , !P3 ;  /* 0xff800000b2cd7808 */ /* 0x000fe20005800000 */
[--C-:B------:R-:W-:Y:S01]  /*ff20*/  FFMA.FTZ R169, R169, UR6, -R212.reuse ;  /* 0x00000006a9a97c23 */ /* 0x100fe200080108d4 */
[----:B------:R-:W-:Y:S01]  /*ff30*/  ISETP.GT.AND P3, PT, R213, 0x38, P1 ;  /* 0x00000038d500780c */ /* 0x000fe20000f64270 */
[--C-:B------:R-:W-:Y:S01]  /*ff40*/  FFMA.FTZ R172, R172, UR6, -R212.reuse ;  /* 0x00000006acac7c23 */ /* 0x100fe200080108d4 */
[----:B------:R-:W-:Y:S01]  /*ff50*/  ISETP.LT.OR P2, PT, R214, 0x32, P2 ;  /* 0x00000032d600780c */ /* 0x000fe20001741670 */
[--C-:B------:R-:W-:Y:S01]  /*ff60*/  FFMA.FTZ R173, R173, UR6, -R212.reuse ;  /* 0x00000006adad7c23 */ /* 0x100fe200080108d4 */
[----:B------:R-:W-:Y:S01]  /*ff70*/  FMNMX.FTZ R178, R215, R174, !PT ;  /* 0x000000aed7b27209 */ /* 0x000fe20007810000 */
[----:B------:R1:W-:Y:S01]  /*ff80*/  MUFU.EX2 R171, R216 ;  /* 0x000000d800ab7308 */ /* 0x0003e20000000800 */
[--C-:B0-----:R-:W-:Y:S01]  /*ff90*/  FFMA.FTZ R204, R156, UR6, -R212.reuse ;  /* 0x000000069ccc7c23 */ /* 0x101fe200080108d4 */
[----:B------:R-:W-:Y:S01]  /*ffa0*/  ISETP.GT.AND P1, PT, R213, 0x39, P1 ;  /* 0x00000039d500780c */ /* 0x000fe20000f24270 */
[--C-:B------:R-:W-:Y:S01]  /*ffb0*/  FFMA.FTZ R176, R176, UR6, -R212.reuse ;  /* 0x00000006b0b07c23 */ /* 0x100fe200080108d4 */
[----:B------:R-:W-:Y:S01]  /*ffc0*/  ISETP.LT.OR P3, PT, R214, 0x39, P3 ;  /* 0x00000039d600780c */ /* 0x000fe20001f61670 */
[--C-:B------:R-:W-:Y:S01]  /*ffd0*/  FFMA.FTZ R177, R177, UR6, -R212.reuse ;  /* 0x00000006b1b17c23 */ /* 0x100fe200080108d4 */
[----:B------:R-:W-:Y:S01]  /*ffe0*/  FSEL R156, R179, -INF , !P2 ;  /* 0xff800000b39c7808 */ /* 0x000fe20005000000 */
[--C-:B------:R-:W-:Y:S01]  /*fff0*/  FFMA.FTZ R179, R161, UR6, -R212.reuse ;  /* 0x00000006a1b37c23 */ /* 0x100fe200080108d4 */
[----:B------:R-:W-:Y:S01]  /*10000*/  FMNMX.FTZ R175, R205, R178, !PT ;  /* 0x000000b2cdaf7209 */ /* 0x000fe20007810000 */
[--C-:B-1----:R-:W-:Y:S01]  /*10010*/  FFMA.FTZ R216, R160, UR6, -R212.reuse ;  /* 0x00000006a0d87c23 */ /* 0x102fe200080108d4 */
[----:B------:R-:W-:Y:S01]  /*10020*/  ISETP.LT.OR P1, PT, R214, 0x3a, P1 ;  /* 0x0000003ad600780c */ /* 0x000fe20000f21670 */
[--C-:B------:R-:W-:Y:S01]  /*10030*/  FFMA.FTZ R214, R157, UR6, -R212.reuse ;  /* 0x000000069dd67c23 */ /* 0x100fe200080108d4 */
[----:B------:R-:W-:Y:S01]  /*10040*/  FSEL R213, R182, -INF , !P3 ;  /* 0xff800000b6d57808 */ /* 0x000fe20005800000 */
[----:B------:R0:W-:Y:S01]  /*10050*/  MUFU.EX2 R174, R204 ;  /* 0x000000cc00ae7308 */ /* 0x0001e20000000800 */
[----:B------:R-:W-:Y:S01]  /*10060*/  FMNMX.FTZ R178, R156, R175, !PT ;  /* 0x000000af9cb27209 */ /* 0x000fe20007810000 */
[--C-:B------:R-:W-:Y:S01]  /*10070*/  FFMA.FTZ R182, R164, UR6, -R212.reuse ;  /* 0x00000006a4b67c23 */ /* 0x100fe200080108d4 */
[----:B------:R-:W-:Y:S01]  /*10080*/  FSEL R157, R183, -INF , !P1 ;  /* 0xff800000b79d7808 */ /* 0x000fe20004800000 */
[--C-:B------:R-:W-:Y:S01]  /*10090*/  FFMA.FTZ R183, R165, UR6, -R212.reuse ;  /* 0x00000006a5b77c23 */ /* 0x100fe200080108d4 */
[----:B------:R-:W-:Y:S01]  /*100a0*/  FMNMX.FTZ R178, R213, R178, !PT ;  /* 0x000000b2d5b27209 */ /* 0x000fe20007810000 */
[--C-:B------:R-:W-:Y:S01]  /*100b0*/  FFMA.FTZ R180, R180, UR6, -R212.reuse ;  /* 0x00000006b4b47c23 */ /* 0x100fe200080108d4 */
[--C-:B------:R-:W-:Y:S01]  /*100c0*/  FFMA.FTZ R181, R181, UR6, -R212.reuse ;  /* 0x00000006b5b57c23 */ /* 0x100fe200080108d4 */
[----:B------:R-:W-:Y:S01]  /*100d0*/  MUFU.EX2 R175, R214 ;  /* 0x000000d600af7308 */ /* 0x000fe20000000800 */
[----:B------:R-:W-:Y:S01]  /*100e0*/  FMNMX.FTZ R160, R157, R178, !PT ;  /* 0x000000b29da07209 */ /* 0x000fe20007810000 */
[----:B0-----:R-:W-:-:S04]  /*100f0*/  FFMA.FTZ R204, R168, UR6, -R212 ;  /* 0x00000006a8cc7c23 */ /* 0x001fc800080108d4 */
[----:B------:R-:W0:Y:S02]  /*10100*/  SHFL.BFLY PT, R161, R160, 0x2, 0x1f ;  /* 0x0c401f00a0a17f89 */ /* 0x000e2400000e0000 */
[----:B------:R1:W-:Y:S08]  /*10110*/  MUFU.EX2 R178, R216 ;  /* 0x000000d800b27308 */ /* 0x0003f00000000800 */
[----:B------:R-:W-:Y:S01]  /*10120*/  MUFU.EX2 R179, R179 ;  /* 0x000000b300b37308 */ /* 0x000fe20000000800 */
[----:B-1----:R-:W-:-:S04]  /*10130*/  IMAD R216, R3, 0x1000, R198 ;  /* 0x0000100003d87824 */ /* 0x002fc800078e02c6 */
[C---:B------:R-:W-:Y:S01]  /*10140*/  VIADD R225, R216.reuse, 0x80 ;  /* 0x00000080d8e17836 */ /* 0x040fe20000000000 */
[----:B------:R-:W-:Y:S02]  /*10150*/  R2UR UR10, R216 ;  /* 0x00000000d80a72ca */ /* 0x000fe400000e0000 */
[----:B------:R-:W-:Y:S01]  /*10160*/  MUFU.EX2 R182, R182 ;  /* 0x000000b600b67308 */ /* 0x000fe20000000800 */
[----:B0-----:R-:W-:Y:S02]  /*10170*/  FMNMX.FTZ R161, R160, R161, !PT ;  /* 0x000000a1a0a17209 */ /* 0x001fe40007810000 */
[----:B------:R-:W-:-:S05]  /*10180*/  FSEL R160, R7, RZ, P4 ;  /* 0x000000ff07a07208 */ /* 0x000fca0002000000 */
[----:B------:R-:W-:Y:S01]  /*10190*/  MUFU.EX2 R183, R183 ;  /* 0x000000b700b77308 */ /* 0x000fe20000000800 */
[----:B------:R-:W0:Y:S01]  /*101a0*/  SHFL.BFLY PT, R168, R161, 0x1, 0x1f ;  /* 0x0c201f00a1a87f89 */ /* 0x000e2200000e0000 */
[----:B------:R-:W-:-:S04]  /*101b0*/  FADD.FTZ R160, -R160, R209 ;  /* 0x000000d1a0a07221 */ /* 0x000fc80000010100 */
[----:B------:R-:W-:Y:S02]  /*101c0*/  FMUL.FTZ R209, R160, UR6 ;  /* 0x00000006a0d17c20 */ /* 0x000fe40008410000 */
[----:B------:R-:W-:Y:S08]  /*101d0*/  MUFU.EX2 R204, R204 ;  /* 0x000000cc00cc7308 */ /* 0x000ff00000000800 */
[----:B------:R-:W1:Y:S08]  /*101e0*/  MUFU.EX2 R209, R209 ;  /* 0x000000d100d17308 */ /* 0x000e700000000800 */
[----:B------:R-:W2:Y:S01]  /*101f0*/  MUFU.EX2 R169, R169 ;  /* 0x000000a900a97308 */ /* 0x000ea20000000800 */
[----:B0-----:R-:W-:-:S04]  /*10200*/  FMNMX.FTZ R168, R161, R168, !PT ;  /* 0x000000a8a1a87209 */ /* 0x001fc80007810000 */
[C---:B------:R-:W-:Y:S01]  /*10210*/  FSETP.NEU.FTZ.AND P1, PT, R168.reuse, -INF , PT ;  /* 0xff800000a800780b */ /* 0x040fe20003f3d000 */
[----:B------:R-:W-:Y:S02]  /*10220*/  FMUL.FTZ R161, R168, UR6 ;  /* 0x00000006a8a17c20 */ /* 0x000fe40008410000 */
[----:B------:R-:W-:Y:S01]  /*10230*/  MUFU.EX2 R172, R172 ;  /* 0x000000ac00ac7308 */ /* 0x000fe20000000800 */
[-C--:B-1----:R-:W-:Y:S01]  /*10240*/  FMUL.FTZ R24, R24, R209.reuse ;  /* 0x000000d118187220 */ /* 0x082fe20000410000 */
[-C--:B------:R-:W-:Y:S01]  /*10250*/  FMUL.FTZ R25, R25, R209.reuse ;  /* 0x000000d119197220 */ /* 0x080fe20000410000 */
[----:B------:R-:W-:Y:S01]  /*10260*/  FSEL R160, R161, RZ, P1 ;  /* 0x000000ffa1a07208 */ /* 0x000fe20000800000 */
[-C--:B------:R-:W-:Y:S01]  /*10270*/  FMUL.FTZ R28, R28, R209.reuse ;  /* 0x000000d11c1c7220 */ /* 0x080fe20000410000 */
        /* <DEDUP_REMOVED lines=8> */
[----:B------:R-:W-:Y:S01]  /*10300*/  FFMA.FTZ R219, R159, UR6, -R160 ;  /* 0x000000069fdb7c23 */ /* 0x000fe200080108a0 */
        /* <DEDUP_REMOVED lines=10> */
[----:B------:R-:W0:Y:S01]  /*103b0*/  MUFU.EX2 R210, R210 ;  /* 0x000000d200d27308 */ /* 0x000e220000000800 */
[----:B------:R-:W-:-:S02]  /*103c0*/  @!P1 IMAD R153, R208, 0x40, R197 ;  /* 0x00000040d0999824 */ /* 0x000fc400078e02c5 */
[--C-:B------:R-:W-:Y:S01]  /*103d0*/  FFMA.FTZ R208, R162, UR6, -R160.reuse ;  /* 0x00000006a2d07c23 */ /* 0x100fe200080108a0 */
[--C-:B------:R-:W-:Y:S01]  /*103e0*/  FFMA.FTZ R159, R213, UR6, -R160.reuse ;  /* 0x00000006d59f7c23 */ /* 0x100fe200080108a0 */
[----:B------:R-:W-:Y:S01]  /*103f0*/  FFMA.FTZ R157, R157, UR6, -R160 ;  /* 0x000000069d9d7c23 */ /* 0x000fe200080108a0 */
        /* <DEDUP_REMOVED lines=10> */
[----:B--2---:R-:W-:Y:S01]  /*104a0*/  F2FP.F16.F32.PACK_AB R160, R169, R204 ;  /* 0x000000cca9a0723e */ /* 0x004fe200000000ff */
[----:B------:R-:W1:Y:S01]  /*104b0*/  MUFU.EX2 R212, R212 ;  /* 0x000000d400d47308 */ /* 0x000e620000000800 */
[----:B0-----:R0:W-:Y:S01]  /*104c0*/  @!P1 STS [R161+0x38420], R210 ;  /* 0x038420d2a1009388 */ /* 0x0011e20000000800 */
        /* <DEDUP_REMOVED lines=62> */
[----:B------:R1:W-:Y:S01]  /*108b0*/  MUFU.EX2 R213, R153 ;  /* 0x0000009900d57308 */ /* 0x0003e20000000800 */
[----:B------:R-:W-:Y:S01]  /*108c0*/  FMUL.FTZ R149, R149, R209 ;  /* 0x000000d195957220 */ /* 0x000fe20000410000 */
        /* <DEDUP_REMOVED lines=8> */
[----:B------:R-:W-:Y:S01]  /*10950*/  FMUL.FTZ R38, R38, R210 ;  /* 0x000000d226267220 */ /* 0x000fe20000410000 */
[----:B--2---:R-:W-:Y:S01]  /*10960*/  F2FP.F16.F32.PACK_AB R162, R173, R172 ;  /* 0x000000acada2723e */ /* 0x004fe200000000ff */
        /* <DEDUP_REMOVED lines=14> */
[----:B------:R-:W-:Y:S01]  /*10a50*/  BAR.SYNC.DEFER_BLOCKING 0xf, 0x100 ;  /* 0x03c4000000007b1d */ /* 0x000fe20000010000 */
[----:B0-----:R-:W-:Y:S01]  /*10a60*/  F2FP.F16.F32.PACK_AB R161, R220, R213 ;  /* 0x000000d5dca1723e */ /* 0x001fe200000000ff */
        /* <DEDUP_REMOVED lines=52> */
[----:B------:R1:W-:Y:S01]  /*10db0*/  MUFU.EX2 R223, R159 ;  /* 0x0000009f00df7308 */ /* 0x0003e20000000800 */
[-C--:B------:R-:W-:Y:S01]  /*10dc0*/  FMUL.FTZ R147, R147, R210.reuse ;  /* 0x000000d293937220 */ /* 0x080fe20000410000 */
[-C--:B------:R-:W-:Y:S01]  /*10dd0*/  FMUL.FTZ R150, R150, R210.reuse ;  /* 0x000000d296967220 */ /* 0x080fe20000410000 */
[----:B------:R-:W-:Y:S01]  /*10de0*/  FMUL.FTZ R151, R151, R210 ;  /* 0x000000d297977220 */ /* 0x000fe20000410000 */
[----:B------:R2:W-:Y:S01]  /*10df0*/  STSM.16.M88.4 [R193+0x36400], R152 ;  /* 0x03640098c1007844 */ /* 0x0005e20000000200 */
[----:B------:R-:W-:Y:S01]  /*10e00*/  FFMA.FTZ R170, R209, R5, R170 ;  /* 0x00000005d1aa7223 */ /* 0x000fe200000100aa */
[----:B------:R-:W-:-:S02]  /*10e10*/  FFMA.FTZ R217, R210, R2, R217 ;  /* 0x00000002d2d97223 */ /* 0x000fc400000100d9 */
[----:B------:R3:W4:Y:S01]  /*10e20*/  MUFU.EX2 R226, R157 ;  /* 0x0000009d00e27308 */ /* 0x0007220000000800 */
[----:B-1----:R-:W-:Y:S01]  /*10e30*/  F2FP.F16.F32.PACK_AB R159, R218, R205 ;  /* 0x000000cdda9f723e */ /* 0x002fe200000000ff */
[----:B------:R-:W-:Y:S01]  /*10e40*/  FADD.FTZ R171, R171, R170 ;  /* 0x000000aaabab7221 */ /* 0x000fe20000010000 */
[----:B0-----:R-:W-:Y:S01]  /*10e50*/  F2FP.F16.F32.PACK_AB R165, R224, R221 ;  /* 0x000000dde0a5723e */ /* 0x001fe200000000ff */
[----:B------:R-:W-:Y:S02]  /*10e60*/  FADD.FTZ R217, R212, R217 ;  /* 0x000000d9d4d97221 */ /* 0x000fe40000010000 */
[----:B------:R-:W-:Y:S02]  /*10e70*/  FADD.FTZ R174, R174, R171 ;  /* 0x000000abaeae7221 */ /* 0x000fe40000010000 */
[----:B------:R-:W-:Y:S01]  /*10e80*/  FADD.FTZ R214, R214, R217 ;  /* 0x000000d9d6d67221 */ /* 0x000fe20000010000 */
[----:B---3--:R-:W-:Y:S01]  /*10e90*/  F2FP.F16.F32.PACK_AB R157, R211, R208 ;  /* 0x000000d0d39d723e */ /* 0x008fe200000000ff */
[----:B------:R-:W-:-:S02]  /*10ea0*/  FADD.FTZ R175, R175, R174 ;  /* 0x000000aeafaf7221 */ /* 0x000fc40000010000 */
[----:B------:R-:W-:Y:S02]  /*10eb0*/  FADD.FTZ R219, R219, R214 ;  /* 0x000000d6dbdb7221 */ /* 0x000fe40000010000 */
[----:B------:R2:W-:Y:S01]  /*10ec0*/  STSM.16.M88.4 [R192], R156 ;  /* 0x0000009cc0007844 */ /* 0x0005e20000000200 */
[----:B------:R-:W-:Y:S01]  /*10ed0*/  FADD.FTZ R178, R178, R175 ;  /* 0x000000afb2b27221 */ /* 0x000fe20000010000 */
[----:B------:R-:W-:Y:S01]  /*10ee0*/  FADD.FTZ R208, R208, R219 ;  /* 0x000000dbd0d07221 */ /* 0x000fe20000010000 */
[----:B----4-:R-:W-:Y:S01]  /*10ef0*/  F2FP.F16.F32.PACK_AB R167, R226, R223 ;  /* 0x000000dfe2a7723e */ /* 0x010fe200000000ff */
        /* <DEDUP_REMOVED lines=56> */
.L_x_2003:
        /* <DEDUP_REMOVED lines=9> */
.L_x_1985:
[----:B------:R-:W3:Y:S01]  /*11310*/  SHFL.BFLY PT, R0, R5, 0x2, 0x1f ;  /* 0x0c401f0005007f89 */ /* 0x000ee200000e0000 */
[----:B------:R-:W-:Y:S01]  /*11320*/  IMAD.MOV.U32 R6, RZ, RZ, RZ ;  /* 0x000000ffff067224 */ /* 0x000fe200078e00ff */
[----:B------:R-:W-:Y:S08]  /*11330*/  BAR.ARV 0x8, 0x100 ;  /* 0x0204000000007b1d */ /* 0x000ff00000002000 */
[----:B------:R-:W-:Y:S01]  /*11340*/  BAR.SYNC.DEFER_BLOCKING 0xf, 0x100 ;  /* 0x03c4000000007b1d */ /* 0x000fe20000010000 */
[----:B------:R-:W-:-:S05]  /*11350*/  ISETP.NE.AND P0, PT, R199, RZ, PT ;  /* 0x000000ffc700720c */ /* 0x000fca0003f05270 */
[----:B------:R-:W4:Y:S01]  /*11360*/  SHFL.BFLY PT, R11, R2, 0x2, 0x1f ;  /* 0x0c401f00020b7f89 */ /* 0x000f2200000e0000 */
[----:B---3--:R-:W-:Y:S01]  /*11370*/  FADD.FTZ R4, R0, R5 ;  /* 0x0000000500047221 */ /* 0x008fe20000010000 */
[----:B------:R-:W-:-:S04]  /*11380*/  IMAD R5, R3, 0x40, R197 ;  /* 0x0000004003057824 */ /* 0x000fc800078e02c5 */
[----:B------:R-:W3:Y:S02]  /*11390*/  SHFL.BFLY PT, R9, R4, 0x1, 0x1f ;  /* 0x0c201f0004097f89 */ /* 0x000ee400000e0000 */
[----:B------:R-:W-:Y:S02]  /*113a0*/  @!P0 IMAD R5, R5, 0x4, R202 ;  /* 0x0000000405058824 */ /* 0x000fe400078e02ca */
[----:B----4-:R-:W-:Y:S01]  /*113b0*/  FADD.FTZ R11, R11, R2 ;  /* 0x000000020b0b7221 */ /* 0x010fe20000010000 */
[----:B------:R-:W-:-:S04]  /*113c0*/  IMAD.U32 R2, RZ, RZ, UR6 ;  /* 0x00000006ff027e24 */ /* 0x000fc8000f8e00ff */
[----:B------:R-:W4:Y:S01]  /*113d0*/  SHFL.BFLY PT, R0, R11, 0x1, 0x1f ;  /* 0x0c201f000b007f89 */ /* 0x000f2200000e0000 */
[----:B---3--:R-:W-:Y:S01]  /*113e0*/  FADD.FTZ R9, R4, R9 ;  /* 0x0000000904097221 */ /* 0x008fe20000010000 */
[----:B------:R-:W-:-:S04]  /*113f0*/  IMAD.MOV.U32 R4, RZ, RZ, -0x800000 ;  /* 0xff800000ff047424 */ /* 0x000fc800078e00ff */
[----:B------:R-:W-:-:S13]  /*11400*/  FSETP.NE.FTZ.AND P1, PT, R9, RZ, PT ;  /* 0x000000ff0900720b */ /* 0x000fda0003f35000 */
[----:B------:R-:W3:Y:S01]  /*11410*/  @P1 MUFU.RCP R6, R9 ;  /* 0x0000000900061308 */ /* 0x000ee20000001000 */
[----:B------:R-:W-:Y:S01]  /*11420*/  @P1 FMUL.FTZ R2, R2, 0.69314718246459960938 ;  /* 0x3f31721802021820 */ /* 0x000fe20000410000 */
[----:B----4-:R-:W-:Y:S01]  /*11430*/  FADD.FTZ R10, R11, R0 ;  /* 0x000000000b0a7221 */ /* 0x010fe20000010000 */
[----:B------:R-:W-:-:S04]  /*11440*/  IMAD.MOV.U32 R0, RZ, RZ, RZ ;  /* 0x000000ffff007224 */ /* 0x000fc800078e00ff */
[----:B------:R-:W-:Y:S01]  /*11450*/  FSETP.NE.FTZ.AND P2, PT, R10, RZ, PT ;  /* 0x000000ff0a00720b */ /* 0x000fe20003f55000 */
[----:B------:R-:W-:Y:S01]  /*11460*/  @P1 MUFU.LG2 R3, R9 ;  /* 0x0000000900031308 */ /* 0x000fe20000000c00 */
[----:B---3--:R3:W-:Y:S01]  /*11470*/  @!P0 STS [R5+0x38400], R6 ;  /* 0x0384000605008388 */ /* 0x0087e20000000800 */
[-C--:B------:R-:W-:Y:S01]  /*11480*/  FMUL.FTZ R24, R24, R6.reuse ;  /* 0x0000000618187220 */ /* 0x080fe20000410000 */
[----:B------:R-:W-:-:S09]  /*11490*/  FMUL.FTZ R25, R25, R6 ;  /* 0x0000000619197220 */ /* 0x000fd20000410000 */
[----:B------:R-:W4:Y:S01]  /*114a0*/  @P2 MUFU.RCP R0, R10 ;  /* 0x0000000a00002308 */ /* 0x000f220000001000 */
[-C--:B------:R-:W-:Y:S01]  /*114b0*/  FMUL.FTZ R28, R28, R6.reuse ;  /* 0x000000061c1c7220 */ /* 0x080fe20000410000 */
[-C--:B------:R-:W-:Y:S01]  /*114c0*/  FMUL.FTZ R29, R29, R6.reuse ;  /* 0x000000061d1d7220 */ /* 0x080fe20000410000 */
[-C--:B------:R-:W-:Y:S01]  /*114d0*/  FMUL.FTZ R32, R32, R6.reuse ;  /* 0x0000000620207220 */ /* 0x080fe20000410000 */
[-C--:B------:R-:W-:Y:S01]  /*114e0*/  FMUL.FTZ R33, R33, R6.reuse ;  /* 0x0000000621217220 */ /* 0x080fe20000410000 */
[-C--:B------:R-:W-:Y:S01]  /*114f0*/  FMUL.FTZ R36, R36, R6.reuse ;  /* 0x0000000624247220 */ /* 0x080fe20000410000 */
[-C--:B------:R-:W-:Y:S01]  /*11500*/  FMUL.FTZ R37, R37, R6.reuse ;  /* 0x0000000625257220 */ /* 0x080fe20000410000 */
[-C--:B------:R-:W-:Y:S01]  /*11510*/  FMUL.FTZ R40, R40, R6.reuse ;  /* 0x0000000628287220 */ /* 0x080fe20000410000 */
[----:B------:R-:W5:Y:S01]  /*11520*/  @P2 MUFU.LG2 R8, R10 ;  /* 0x0000000a00082308 */ /* 0x000f620000000c00 */
        /* <DEDUP_REMOVED lines=8> */
[----:B----4-:R4:W-:Y:S01]  /*115b0*/  @!P0 STS [R5+0x38420], R0 ;  /* 0x0384200005008388 */ /* 0x0109e20000000800 */
        /* <DEDUP_REMOVED lines=47> */
[----:B---3--:R-:W-:-:S02]  /*118b0*/  IMAD.U32 R6, RZ, RZ, UR6 ;  /* 0x00000006ff067e24 */ /* 0x008fc4000f8e00ff */
[----:B------:R-:W-:Y:S01]  /*118c0*/  @P1 FMUL.FTZ R3, R3, 0.69314718246459960938 ;  /* 0x3f31721803031820 */ /* 0x000fe20000410000 */
[----:B-----5:R-:W-:Y:S01]  /*118d0*/  @P2 FMUL.FTZ R9, R8, 0.69314718246459960938 ;  /* 0x3f31721808092820 */ /* 0x020fe20000410000 */
[----:B----4-:R-:W-:Y:S02]  /*118e0*/  IMAD.MOV.U32 R5, RZ, RZ, -0x800000 ;  /* 0xff800000ff057424 */ /* 0x010fe400078e00ff */
[----:B------:R-:W-:Y:S01]  /*118f0*/  @P2 FMUL.FTZ R6, R6, 0.69314718246459960938 ;  /* 0x3f31721806062820 */ /* 0x000fe20000410000 */
        /* <DEDUP_REMOVED lines=68> */
.L_x_1914:
[----:B------:R-:W-:Y:S05]  /*11d40*/  @P0 BRA `(.L_x_2005) ;  /* 0x0000002000e00947 */ /* 0x000fea0003800000 */
[----:B------:R-:W2:Y:S01]  /*11d50*/  S2R R0, SR_TID.X ;  /* 0x0000000000007919 */ /* 0x000ea20000002100 */
[----:B------:R-:W3:Y:S01]  /*11d60*/  S2UR UR5, SR_CgaCtaId ;  /* 0x00000000000579c3 */ /* 0x000ee20000008800 */
[----:B------:R-:W-:Y:S01]  /*11d70*/  UMOV UR4, 0x400 ;  /* 0x0000040000047882 */ /* 0x000fe20000000000 */
[----:B------:R-:W-:-:S06]  /*11d80*/  IMAD.MOV R2, RZ, RZ, -R203 ;  /* 0x000000ffff027224 */ /* 0x000fcc00078e0acb */
[----:B------:R-:W-:Y:S08]  /*11d90*/  BAR.SYNC.DEFER_BLOCKING 0x1, 0x100 ;  /* 0x0044000000007b1d */ /* 0x000ff00000010000 */
[----:B------:R-:W4:Y:S08]  /*11da0*/  S2UR UR6, SR_CTAID.Y ;  /* 0x00000000000679c3 */ /* 0x000f300000002600 */
[----:B------:R-:W4:Y:S01]  /*11db0*/  LDC R3, c[0x0][0xd50] ;  /* 0x00035400ff037b82 */ /* 0x000f220000000800 */
[----:B---3--:R-:W-:-:S07]  /*11dc0*/  ULEA UR4, UR5, UR4, 0x18 ;  /* 0x0000000405047291 */ /* 0x008fce000f8ec03f */
[----:B------:R-:W3:Y:S01]  /*11dd0*/  LDC R6, c[0x0][0xce8] ;  /* 0x00033a00ff067b82 */ /* 0x000ee20000000800 */
[----:B------:R-:W-:Y:S01]  /*11de0*/  UIADD3 UR4, UR4, 0x38820, URZ ;  /* 0x0003882004047890 */ /* 0x000fe2000fffe03f */
[----:B--2---:R-:W-:-:S03]  /*11df0*/  VIADD R20, R0, 0xffffff80 ;  /* 0xffffff8000147836 */ /* 0x004fc60000000000 */
[----:B------:R-:W-:Y:S02]  /*11e00*/  UPRMT UR4, URZ, 0x654, UR4 ;  /* 0x000006543f047896 */ /* 0x000fe40008000004 */
[----:B------:R-:W-:-:S04]  /*11e10*/  SHF.R.S32.HI R153, RZ, 0x1f, R20 ;  /* 0x0000001fff997819 */ /* 0x000fc80000011414 */
[----:B------:R-:W-:Y:S01]  /*11e20*/  LEA.HI R10, R153, R20, RZ, 0x7 ;  /* 0x00000014990a7211 */ /* 0x000fe200078f38ff */
[----:B----4-:R-:W-:Y:S02]  /*11e30*/  IMAD R2, R3, R2, UR6 ;  /* 0x0000000603027e24 */ /* 0x010fe4000f8e0202 */
[----:B------:R-:W-:Y:S01]  /*11e40*/  SYNCS.ARRIVE.TRANS64.RED.A1T0 RZ, [UR4], RZ ;  /* 0x000000ffffff79a7 */ /* 0x000fe20008100404 */
[----:B------:R-:W-:Y:S02]  /*11e50*/  SHF.R.S32.HI R0, RZ, 0x7, R10 ;  /* 0x00000007ff007819 */ /* 0x000fe4000001140a */
[----:B------:R-:W-:Y:S02]  /*11e60*/  LOP3.LUT R7, R10, 0xffffff80, RZ, 0xc0, !PT ;  /* 0xffffff800a077812 */ /* 0x000fe400078ec0ff */
[----:B------:R-:W-:Y:S01]  /*11e70*/  SHF.R.S32.HI R3, RZ, 0x1f, R2 ;  /* 0x0000001fff037819 */ /* 0x000fe20000011402 */
[----:B------:R-:W2:Y:S02]  /*11e80*/  SHFL.IDX PT, R9, R0, RZ, 0x1f ;  /* 0x00001fff00097589 */ /* 0x000ea400000e0000 */
[----:B------:R-:W-:-:S05]  /*11e90*/  IMAD.IADD R8, R20, 0x1, -R7 ;  /* 0x0000000114087824 */ /* 0x000fca00078e0a07 */
[----:B------:R-:W-:-:S04]  /*11ea0*/  SHF.R.S32.HI R157, RZ, 0x1f, R8 ;  /* 0x0000001fff9d7819 */ /* 0x000fc80000011408 */
[----:B------:R-:W-:Y:S02]  /*11eb0*/  LEA.HI R7, R157, R8, RZ, 0x2 ;  /* 0x000000089d077211 */ /* 0x000fe400078f10ff */
[----:B--2---:R-:W-:Y:S02]  /*11ec0*/  ISETP.NE.AND P0, PT, R9, RZ, PT ;  /* 0x000000ff0900720c */ /* 0x004fe40003f05270 */
[----:B------:R-:W-:-:S11]  /*11ed0*/  SHF.R.S32.HI R9, RZ, 0x1f, R203 ;  /* 0x0000001fff097819 */ /* 0x000fd600000114cb */
[----:B---3--:R-:W-:Y:S05]  /*11ee0*/  @P0 BRA `(.L_x_2006) ;  /* 0x0000000400380947 */ /* 0x008fea0003800000 */
[----:B------:R-:W2:Y:S01]  /*11ef0*/  LDC R19, c[0x0][0xce8] ;  /* 0x00033a00ff137b82 */ /* 0x000ea20000000800 */
[----:B------:R-:W-:Y:S01]  /*11f00*/  LOP3.LUT R11, R10, 0xffffff80, RZ, 0xc0, !PT ;  /* 0xffffff800a0b7812 */ /* 0x000fe200078ec0ff */
[----:B------:R-:W3:Y:S01]  /*11f10*/  S2R R155, SR_CTAID.X ;  /* 0x00000000009b7919 */ /* 0x000ee20000002500 */
[----:B------:R-:W-:Y:S01]  /*11f20*/  LEA.HI R12, R153, R20, RZ, 0x2 ;  /* 0x00000014990c7211 */ /* 0x000fe200078f10ff */
[----:B------:R-:W-:Y:S02]  /*11f30*/  ULDC.64 UR4, c[0x0][0xcd0] ;  /* 0x0003340000047ab9 */ /* 0x000fe40000000a00 */
[----:B------:R-:W-:Y:S01]  /*11f40*/  IMAD.IADD R16, R20, 0x1, -R11 ;  /* 0x0000000114107824 */ /* 0x000fe200078e0a0b */
[----:B------:R-:W-:Y:S01]  /*11f50*/  LOP3.LUT R15, R12, 0xfffffffc, RZ, 0xc0, !PT ;  /* 0xfffffffc0c0f7812 */ /* 0x000fe200078ec0ff */
[----:B------:R-:W4:Y:S03]  /*11f60*/  S2UR UR6, SR_CTAID.Z ;  /* 0x00000000000679c3 */ /* 0x000f260000002700 */
[----:B------:R-:W-:Y:S01]  /*11f70*/  SHF.R.S32.HI R11, RZ, 0x1f, R16 ;  /* 0x0000001fff0b7819 */ /* 0x000fe20000011410 */
[----:B------:R-:W-:-:S03]  /*11f80*/  IMAD.IADD R15, R20, 0x1, -R15 ;  /* 0x00000001140f7824 */ /* 0x000fc600078e0a0f */
[CC--:B------:R-:W-:Y:S01]  /*11f90*/  LEA.HI R18, R11.reuse, R16.reuse, RZ, 0x2 ;  /* 0x000000100b127211 */ /* 0x0c0fe200078f10ff */
[----:B------:R-:W5:Y:S01]  /*11fa0*/  LDC.64 R22, c[0x0][0xcd8] ;  /* 0x00033600ff167b82 */ /* 0x000f620000000a00 */
[----:B------:R-:W-:Y:S02]  /*11fb0*/  LEA.HI R11, R11, R16, RZ, 0x5 ;  /* 0x000000100b0b7211 */ /* 0x000fe400078f28ff */
[--C-:B------:R-:W-:Y:S02]  /*11fc0*/  SHF.R.S32.HI R10, RZ, 0x2, R18.reuse ;  /* 0x00000002ff0a7819 */ /* 0x100fe40000011412 */
[----:B------:R-:W-:Y:S02]  /*11fd0*/  SHF.R.S32.HI R13, RZ, 0x1f, R18 ;  /* 0x0000001fff0d7819 */ /* 0x000fe40000011412 */
[----:B------:R-:W-:Y:S02]  /*11fe0*/  LEA.HI R12, R15, R15, RZ, 0x1 ;  /* 0x0000000f0f0c7211 */ /* 0x000fe400078f08ff */
[----:B--2---:R-:W-:-:S02]  /*11ff0*/  ISETP.NE.AND P0, PT, R19, 0x1, PT ;  /* 0x000000011300780c */ /* 0x004fc40003f05270 */
[----:B------:R-:W-:Y:S02]  /*12000*/  LEA.HI R13, R13, R10, RZ, 0x3 ;  /* 0x0000000a0d0d7211 */ /* 0x000fe400078f18ff */
[----:B------:R-:W-:Y:S02]  /*12010*/  SHF.R.S32.HI R11, RZ, 0x5, R11 ;  /* 0x00000005ff0b7819 */ /* 0x000fe4000001140b */
[----:B------:R-:W-:Y:S02]  /*12020*/  LOP3.LUT R13, R13, 0xfffffff8, RZ, 0xc0, !PT ;  /* 0xfffffff80d0d7812 */ /* 0x000fe400078ec0ff */
[----:B------:R-:W-:Y:S01]  /*12030*/  LOP3.LUT R14, R12, 0x1ffffffe, RZ, 0xc0, !PT ;  /* 0x1ffffffe0c0e7812 */ /* 0x000fe200078ec0ff */
[----:B------:R-:W-:Y:S02]  /*12040*/  IMAD R12, R9, UR4, RZ ;  /* 0x00000004090c7c24 */ /* 0x000fe4000f8e02ff */
[----:B------:R-:W-:Y:S02]  /*12050*/  IMAD.IADD R10, R10, 0x1, -R13 ;  /* 0x000000010a0a7824 */ /* 0x000fe400078e0a0d */
[----:B------:R-:W2:Y:S01]  /*12060*/  @P0 LDC R17, c[0x0][0xcec] ;  /* 0x00033b00ff110b82 */ /* 0x000ea20000000800 */
[----:B------:R-:W-:-:S02]  /*12070*/  IMAD.IADD R15, R15, 0x1, -R14 ;  /* 0x000000010f0f7824 */ /* 0x000fc400078e0a0e */
[----:B------:R-:W-:Y:S02]  /*12080*/  IMAD R152, R11, 0x10, R10 ;  /* 0x000000100b987824 */ /* 0x000fe400078e020a */
[C---:B------:R-:W-:Y:S01]  /*12090*/  IMAD.WIDE.U32 R10, R203.reuse, UR4, RZ ;  /* 0x00000004cb0a7c25 */ /* 0x040fe2000f8e00ff */
[----:B----4-:R-:W-:Y:S02]  /*120a0*/  USHF.R.S32.HI UR4, URZ, 0x1f, UR6 ;  /* 0x0000001f3f047899 */ /* 0x010fe40008011406 */
[----:B------:R-:W4:Y:S01]  /*120b0*/  @P0 LDC R21, c[0x0][0xcf0] ;  /* 0x00033c00ff150b82 */ /* 0x000f220000000800 */
[----:B------:R-:W-:Y:S02]  /*120c0*/  IMAD R13, R203, UR5, R12 ;  /* 0x00000005cb0d7c24 */ /* 0x000fe4000f8e020c */
[----:B------:R-:W-:Y:S02]  /*120d0*/  IMAD R12, R15, 0x8, R152 ;  /* 0x000000080f0c7824 */ /* 0x000fe400078e0298 */
[----:B-----5:R-:W-:Y:S01]  /*120e0*/  IMAD R14, R22, UR4, RZ ;  /* 0x00000004160e7c24 */ /* 0x020fe2000f8e02ff */
[----:B------:R-:W-:Y:S01]  /*120f0*/  ULDC.64 UR4, c[0x0][0xce0] ;  /* 0x0003380000047ab9 */ /* 0x000fe20000000a00 */
[----:B---3--:R-:W-:-:S02]  /*12100*/  IMAD R12, R155, 0x40, R12 ;  /* 0x000000409b0c7824 */ /* 0x008fc400078e020c */
[----:B------:R-:W-:Y:S02]  /*12110*/  IMAD R15, R23, UR6, R14 ;  /* 0x00000006170f7c24 */ /* 0x000fe4000f8e020e */
[----:B------:R-:W-:Y:S02]  /*12120*/  IMAD.IADD R11, R11, 0x1, R13 ;  /* 0x000000010b0b7824 */ /* 0x000fe400078e020d */
[----:B------:R-:W-:Y:S02]  /*12130*/  IMAD.MOV.U32 R13, RZ, RZ, R12 ;  /* 0x000000ffff0d7224 */ /* 0x000fe400078e000c */
[----:B------:R-:W-:-:S04]  /*12140*/  IMAD.WIDE.U32 R10, R22, UR6, R10 ;  /* 0x00000006160a7c25 */ /* 0x000fc8000f8e000a */
[----:B--2---:R-:W-:-:S04]  /*12150*/  @P0 IMAD.HI.U32 R14, R12, R17, RZ ;  /* 0x000000110c0e0227 */ /* 0x004fc800078e00ff */
[----:B------:R-:W-:Y:S01]  /*12160*/  IMAD.IADD R11, R11, 0x1, R15 ;  /* 0x000000010b0b7824 */ /* 0x000fe200078e020f */
[----:B----4-:R-:W-:Y:S01]  /*12170*/  @P0 SHF.R.U32.HI R13, RZ, R21, R14 ;  /* 0x00000015ff0d0219 */ /* 0x010fe2000001160e */
[----:B------:R-:W-:Y:S02]  /*12180*/  IMAD R17, R3, UR4, RZ ;  /* 0x0000000403117c24 */ /* 0x000fe4000f8e02ff */
[----:B------:R-:W-:-:S04]  /*12190*/  IMAD.WIDE.U32 R10, R2, UR4, R10 ;  /* 0x00000004020a7c25 */ /* 0x000fc8000f8e000a */
[----:B------:R-:W-:Y:S01]  /*121a0*/  IMAD.MOV R15, RZ, RZ, -R13 ;  /* 0x000000ffff0f7224 */ /* 0x000fe200078e0a0d */
[----:B------:R-:W-:Y:S01]  /*121b0*/  IADD3 R10, P0, R13, R10, RZ ;  /* 0x0000000a0d0a7210 */ /* 0x000fe20007f1e0ff */
[----:B------:R-:W-:Y:S01]  /*121c0*/  IMAD R14, R2, UR5, R17 ;  /* 0x00000005020e7c24 */ /* 0x000fe2000f8e0211 */
[----:B------:R-:W-:Y:S01]  /*121d0*/  SHF.R.S32.HI R17, RZ, 0x1f, R13 ;  /* 0x0000001fff117819 */ /* 0x000fe2000001140d */
[----:B------:R-:W-:Y:S01]  /*121e0*/  IMAD R15, R19, R15, R12 ;  /* 0x0000000f130f7224 */ /* 0x000fe200078e020c */
[----:B------:R-:W-:Y:S01]  /*121f0*/  ULDC.64 UR4, c[0x0][0xcc8] ;  /* 0x0003320000047ab9 */ /* 0x000fe20000000a00 */
[----:B------:R-:W-:Y:S02]  /*12200*/  LOP3.LUT R13, R18, 0x7ffffffc, RZ, 0xc0, !PT ;  /* 0x7ffffffc120d7812 */ /* 0x000fe400078ec0ff */
[----:B------:R-:W-:Y:S01]  /*12210*/  IADD3.X R11, R17, R11, R14, P0, !PT ;  /* 0x0000000b110b7210 */ /* 0x000fe200007fe40e */
[----:B------:R-:W-:Y:S01]  /*12220*/  IMAD R14, R155, 0x40, R152 ;  /* 0x000000409b0e7824 */ /* 0x000fe200078e0298 */
[----:B------:R-:W-:Y:S01]  /*12230*/  SHF.R.S32.HI R12, RZ, 0x1f, R15 ;  /* 0x0000001fff0c7819 */ /* 0x000fe2000001140f */
[----:B------:R-:W-:-:S04]  /*12240*/  IMAD.WIDE.U32 R10, R15, UR4, R10 ;  /* 0x000000040f0a7c25 */ /* 0x000fc8000f8e000a */
[----:B------:R-:W-:-:S04]  /*12250*/  IMAD R12, R12, UR4, RZ ;  /* 0x000000040c0c7c24 */ /* 0x000fc8000f8e02ff */
        /* <DEDUP_REMOVED lines=8> */
[----:B------:R-:W-:Y:S02]  /*122e0*/  SHFL.IDX PT, R12, R17, 0x1, 0x1c1f ;  /* 0x003c1f00110c7f89 */ /* 0x000fe400000e0000 */
[----:B------:R-:W-:-:S02]  /*122f0*/  IMAD.IADD R21, R0, 0x1, -R15 ;  /* 0x0000000100157824 */ /* 0x000fc400078e0a0f */
[----:B------:R-:W-:Y:S01]  /*12300*/  IMAD.IADD R15, R16, 0x1, -R13 ;  /* 0x00000001100f7824 */ /* 0x000fe200078e0a0d */
[----:B------:R-:W-:Y:S01]  /*12310*/  SHFL.IDX PT, R10, R17, RZ, 0x1c1f ;  /* 0x001c1fff110a7589 */ /* 0x000fe200000e0000 */
[----:B------:R-:W-:Y:S02]  /*12320*/  IMAD.U32 R16, R21, -0x100, RZ ;  /* 0xffffff0015107824 */ /* 0x000fe400078e00ff */
[----:B------:R-:W-:Y:S01]  /*12330*/  IMAD.SHL.U32 R21, R15, 0x2, RZ ;  /* 0x000000020f157824 */ /* 0x000fe200078e00ff */
[----:B------:R-:W2:Y:S01]  /*12340*/  SHFL.IDX PT, R11, R18, RZ, 0x1c1f ;  /* 0x001c1fff120b7589 */ /* 0x000ea200000e0000 */
[----:B------:R-:W-:-:S03]  /*12350*/  IMAD R15, R19, UR4, RZ ;  /* 0x00000004130f7c24 */ /* 0x000fc6000f8e02ff */
[----:B------:R-:W3:Y:S01]  /*12360*/  SHFL.IDX PT, R13, R18, 0x1, 0x1c1f ;  /* 0x003c1f00120d7f89 */ /* 0x000ee200000e0000 */
[----:B------:R-:W-:Y:S01]  /*12370*/  ISETP.NE.AND P0, PT, R21, R16, PT ;  /* 0x000000101500720c */ /* 0x000fe20003f05270 */
[----:B------:R-:W-:-:S03]  /*12380*/  VIADD R16, R14, 0x8 ;  /* 0x000000080e107836 */ /* 0x000fc60000000000 */
[-C--:B------:R-:W-:Y:S02]  /*12390*/  ISETP.GE.OR P1, PT, R14, R15.reuse, P0 ;  /* 0x0000000f0e00720c */ /* 0x080fe40000726670 */
[----:B------:R-:W-:-:S11]  /*123a0*/  ISETP.GE.OR P0, PT, R16, R15, P0 ;  /* 0x0000000f1000720c */ /* 0x000fd60000706670 */
[----:B--2---:R2:W-:Y:S04]  /*123b0*/  @!P1 ST.E desc[UR36][R10.64], R5 ;  /* 0x000000050a009985 */ /* 0x0045e8000c101924 */
[----:B---3--:R2:W-:Y:S02]  /*123c0*/  @!P0 ST.E desc[UR36][R12.64], R4 ;  /* 0x000000040c008985 */ /* 0x0085e4000c101924 */
.L_x_2006:
[----:B------:R-:W-:Y:S01]  /*123d0*/  ISETP.NE.AND P0, PT, R6, 0x1, PT ;  /* 0x000000010600780c */ /* 0x000fe20003f05270 */
[----:B------:R-:W3:Y:S01]  /*123e0*/  S2R R14, SR_CTAID.X ;  /* 0x00000000000e7919 */ /* 0x000ee20000002500 */
[--C-:B--2---:R-:W-:Y:S01]  /*123f0*/  SHF.R.S32.HI R4, RZ, 0x2, R7.reuse ;  /* 0x00000002ff047819 */ /* 0x104fe20000011407 */
[----:B------:R-:W2:Y:S01]  /*12400*/  S2UR UR6, SR_CTAID.Z ;  /* 0x00000000000679c3 */ /* 0x000ea20000002700 */
[----:B------:R-:W-:Y:S01]  /*12410*/  SHF.R.S32.HI R5, RZ, 0x1f, R7 ;  /* 0x0000001fff057819 */ /* 0x000fe20000011407 */
[----:B------:R-:W-:Y:S01]  /*12420*/  ULDC.64 UR4, c[0x0][0xc38] ;  /* 0x00030e0000047ab9 */ /* 0x000fe20000000a00 */
[----:B------:R-:W-:Y:S01]  /*12430*/  LEA.HI R153, R153, R20, RZ, 0x2 ;  /* 0x0000001499997211 */ /* 0x000fe200078f10ff */
[----:B------:R-:W-:Y:S01]  /*12440*/  BSSY B0, `(.L_x_2007) ;  /* 0x0000101000007945 */ /* 0x000fe20003800000 */
[----:B------:R-:W-:Y:S02]  /*12450*/  LEA.HI R5, R5, R4, RZ, 0x3 ;  /* 0x0000000405057211 */ /* 0x000fe400078f18ff */
[----:B------:R-:W-:Y:S01]  /*12460*/  LOP3.LUT R153, R153, 0xfffffffc, RZ, 0xc0, !PT ;  /* 0xfffffffc99997812 */ /* 0x000fe200078ec0ff */
[----:B------:R-:W4:Y:S01]  /*12470*/  LDC.64 R12, c[0x0][0xc40] ;  /* 0x00031000ff0c7b82 */ /* 0x000f220000000a00 */
[----:B------:R-:W-:-:S02]  /*12480*/  LOP3.LUT R5, R5, 0xfffffff8, RZ, 0xc0, !PT ;  /* 0xfffffff805057812 */ /* 0x000fc400078ec0ff */
[----:B------:R-:W-:Y:S01]  /*12490*/  LEA.HI R157, R157, R8, RZ, 0x5 ;  /* 0x000000089d9d7211 */ /* 0x000fe200078f28ff */
[----:B------:R-:W-:Y:S02]  /*124a0*/  IMAD.IADD R153, R20, 0x1, -R153 ;  /* 0x0000000114997824 */ /* 0x000fe400078e0a99 */
[----:B------:R-:W-:Y:S01]  /*124b0*/  IMAD.IADD R16, R4, 0x1, -R5 ;  /* 0x0000000104107824 */ /* 0x000fe200078e0a05 */
[----:B------:R-:W-:Y:S01]  /*124c0*/  SHF.R.S32.HI R157, RZ, 0x5, R157 ;  /* 0x00000005ff9d7819 */ /* 0x000fe2000001149d */
[----:B------:R-:W5:Y:S01]  /*124d0*/  @P0 LDC R18, c[0x0][0xcec] ;  /* 0x00033b00ff120b82 */ /* 0x000f620000000800 */
[----:B------:R-:W-:-:S03]  /*124e0*/  LEA.HI R4, R153, R153, RZ, 0x1 ;  /* 0x0000009999047211 */ /* 0x000fc600078f08ff */
[----:B------:R-:W-:Y:S01]  /*124f0*/  IMAD R157, R157, 0x10, R16 ;  /* 0x000000109d9d7824 */ /* 0x000fe200078e0210 */
[----:B------:R-:W-:Y:S01]  /*12500*/  LOP3.LUT R10, R4, 0x1ffffffe, RZ, 0xc0, !PT ;  /* 0x1ffffffe040a7812 */ /* 0x000fe200078ec0ff */
[----:B------:R-:W-:Y:S02]  /*12510*/  IMAD R4, R9, UR4, RZ ;  /* 0x0000000409047c24 */ /* 0x000fe4000f8e02ff */
[----:B------:R-:W0:Y:S02]  /*12520*/  @P0 LDC R17, c[0x0][0xcf0] ;  /* 0x00033c00ff110b82 */ /* 0x000e240000000800 */
[----:B------:R-:W-:Y:S02]  /*12530*/  IMAD.IADD R10, R153, 0x1, -R10 ;  /* 0x00000001990a7824 */ /* 0x000fe400078e0a0a */
[----:B------:R-:W-:Y:S02]  /*12540*/  IMAD R9, R203, UR5, R4 ;  /* 0x00000005cb097c24 */ /* 0x000fe4000f8e0204 */
[----:B------:R-:W-:-:S02]  /*12550*/  IMAD R11, R10, 0x8, R157 ;  /* 0x000000080a0b7824 */ /* 0x000fc400078e029d */
[----:B------:R-:W-:Y:S01]  /*12560*/  IMAD.WIDE.U32 R4, R203, UR4, RZ ;  /* 0x00000004cb047c25 */ /* 0x000fe2000f8e00ff */
[----:B--2---:R-:W-:-:S03]  /*12570*/  USHF.R.S32.HI UR4, URZ, 0x1f, UR6 ;  /* 0x0000001f3f047899 */ /* 0x004fc60008011406 */
[----:B---3--:R-:W-:Y:S02]  /*12580*/  IMAD R15, R14, 0x40, R11 ;  /* 0x000000400e0f7824 */ /* 0x008fe400078e020b */
[----:B------:R-:W-:Y:S02]  /*12590*/  IMAD.IADD R5, R5, 0x1, R9 ;  /* 0x0000000105057824 */ /* 0x000fe400078e0209 */
[----:B----4-:R-:W-:Y:S01]  /*125a0*/  IMAD R10, R12, UR4, RZ ;  /* 0x000000040c0a7c24 */ /* 0x010fe2000f8e02ff */
[----:B------:R-:W-:Y:S01]  /*125b0*/  ULDC.64 UR4, c[0x0][0xc48] ;  /* 0x0003120000047ab9 */ /* 0x000fe20000000a00 */
[----:B-----5:R-:W-:-:S04]  /*125c0*/  @P0 IMAD.HI.U32 R18, R15, R18, RZ ;  /* 0x000000120f120227 */ /* 0x020fc800078e00ff */
[----:B------:R-:W-:Y:S02]  /*125d0*/  IMAD R11, R13, UR6, R10 ;  /* 0x000000060d0b7c24 */ /* 0x000fe4000f8e020a */
[----:B------:R-:W-:-:S04]  /*125e0*/  IMAD.WIDE.U32 R4, R12, UR6, R4 ;  /* 0x000000060c047c25 */ /* 0x000fc8000f8e0004 */
[----:B------:R-:W-:Y:S01]  /*125f0*/  IMAD.MOV.U32 R9, RZ, RZ, R15 ;  /* 0x000000ffff097224 */ /* 0x000fe200078e000f */
[----:B0-----:R-:W-:Y:S01]  /*12600*/  @P0 SHF.R.U32.HI R9, RZ, R17, R18 ;  /* 0x00000011ff090219 */ /* 0x001fe20000011612 */
[----:B------:R-:W-:Y:S02]  /*12610*/  IMAD R3, R3, UR4, RZ ;  /* 0x0000000403037c24 */ /* 0x000fe4000f8e02ff */
[----:B------:R-:W-:Y:S01]  /*12620*/  IMAD.IADD R5, R5, 0x1, R11 ;  /* 0x0000000105057824 */ /* 0x000fe200078e020b */
[--C-:B------:R-:W-:Y:S01]  /*12630*/  SHF.R.S32.HI R10, RZ, 0x1f, R9.reuse ;  /* 0x0000001fff0a7819 */ /* 0x100fe20000011409 */
[----:B------:R-:W-:Y:S02]  /*12640*/  IMAD.MOV R13, RZ, RZ, -R9 ;  /* 0x000000ffff0d7224 */ /* 0x000fe400078e0a09 */
[C---:B------:R-:W-:Y:S02]  /*12650*/  IMAD R11, R2.reuse, UR5, R3 ;  /* 0x00000005020b7c24 */ /* 0x040fe4000f8e0203 */
[----:B------:R-:W-:Y:S01]  /*12660*/  IMAD.WIDE.U32 R2, R2, UR4, R4 ;  /* 0x0000000402027c25 */ /* 0x000fe2000f8e0004 */
[----:B------:R-:W-:-:S03]  /*12670*/  ULDC.64 UR4, c[0x0][0xc30] ;  /* 0x00030c0000047ab9 */ /* 0x000fc60000000a00 */
[----:B------:R-:W-:Y:S02]  /*12680*/  IMAD R5, R6, R13, R15 ;  /* 0x0000000d06057224 */ /* 0x000fe400078e020f */
[----:B------:R-:W-:Y:S02]  /*12690*/  IMAD R10, R10, UR4, RZ ;  /* 0x000000040a0a7c24 */ /* 0x000fe4000f8e02ff */
[----:B------:R-:W-:Y:S01]  /*126a0*/  IMAD.IADD R3, R3, 0x1, R11 ;  /* 0x0000000103037824 */ /* 0x000fe200078e020b */
[----:B------:R-:W-:Y:S01]  /*126b0*/  SHF.R.S32.HI R4, RZ, 0x1f, R5 ;  /* 0x0000001fff047819 */ /* 0x000fe20000011405 */
[C---:B------:R-:W-:Y:S02]  /*126c0*/  IMAD R11, R9.reuse, UR5, R10 ;  /* 0x00000005090b7c24 */ /* 0x040fe4000f8e020a */
        /* <DEDUP_REMOVED lines=17> */
[----:B------:R0:W2:Y:S01]  /*127e0*/  SHFL.IDX PT, R2, R4, RZ, 0x1c1f ;  /* 0x001c1fff04027589 */ /* 0x0000a200000e0000 */
[----:B------:R-:W-:Y:S01]  /*127f0*/  IMAD.IADD R0, R8, 0x1, -R9 ;  /* 0x0000000108007824 */ /* 0x000fe200078e0a09 */
[----:B------:R-:W-:-:S02]  /*12800*/  ISETP.GE.AND P0, PT, R7, R6, PT ;  /* 0x000000060700720c */ /* 0x000fc40003f06270 */
[----:B------:R0:W3:Y:S01]  /*12810*/  SHFL.IDX PT, R3, R5, RZ, 0x1c1f ;  /* 0x001c1fff05037589 */ /* 0x0000e200000e0000 */
        /* <DEDUP_REMOVED lines=17> */
[----:B------:R-:W-:-:S02]  /*12930*/  VIADD R20, R0, 0x40 ;  /* 0x0000004000147836 */ /* 0x000fc40000000000 */
[C---:B------:R-:W-:Y:S01]  /*12940*/  @!P2 LEA.HI R8, R0.reuse, R0, RZ, 0x1 ;  /* 0x000000000008a211 */ /* 0x040fe200078f08ff */
[C---:B------:R-:W-:Y:S01]  /*12950*/  VIADD R21, R0.reuse, 0x48 ;  /* 0x0000004800157836 */ /* 0x040fe20000000000 */
[----:B------:R-:W-:Y:S01]  /*12960*/  @!P3 LEA.HI R10, R9, R9, RZ, 0x1 ;  /* 0x00000009090ab211 */ /* 0x000fe200078f08ff */
[C---:B------:R-:W-:Y:S01]  /*12970*/  VIADD R22, R0.reuse, 0x50 ;  /* 0x0000005000167836 */ /* 0x040fe20000000000 */
[----:B------:R-:W-:Y:S01]  /*12980*/  @!P4 LEA.HI R12, R11, R11, RZ, 0x1 ;  /* 0x0000000b0b0cc211 */ /* 0x000fe200078f08ff */
[----:B------:R-:W-:Y:S01]  /*12990*/  VIADD R23, R0, 0x58 ;  /* 0x0000005800177836 */ /* 0x000fe20000000000 */
[----:B------:R-:W-:Y:S02]  /*129a0*/  @!P5 LEA.HI R14, R13, R13, RZ, 0x1 ;  /* 0x0000000d0d0ed211 */ /* 0x000fe400078f08ff */
[----:B------:R-:W-:Y:S02]  /*129b0*/  @!P2 LOP3.LUT R9, R8, 0xfffffffe, RZ, 0xc0, !PT ;  /* 0xfffffffe0809a812 */ /* 0x000fe400078ec0ff */
[----:B------:R-:W-:-:S02]  /*129c0*/  @!P3 LOP3.LUT R11, R10, 0xfffffffe, RZ, 0xc0, !PT ;  /* 0xfffffffe0a0bb812 */ /* 0x000fc400078ec0ff */
[----:B------:R-:W-:Y:S01]  /*129d0*/  @!P4 LOP3.LUT R13, R12, 0xfffffffe, RZ, 0xc0, !PT ;  /* 0xfffffffe0c0dc812 */ /* 0x000fe200078ec0ff */
[--C-:B--23--:R-:W-:Y:S01]  /*129e0*/  @!P2 IMAD.WIDE R8, R9, 0x4, R2.reuse ;  /* 0x000000040908a825 */ /* 0x10cfe200078e0202 */
[----:B------:R-:W-:Y:S02]  /*129f0*/  @!P5 LOP3.LUT R15, R14, 0xfffffffe, RZ, 0xc0, !PT ;  /* 0xfffffffe0e0fd812 */ /* 0x000fe400078ec0ff */
[----:B------:R-:W-:Y:S01]  /*12a00*/  ISETP.GE.AND P6, PT, R22, UR4, PT ;  /* 0x0000000416007c0c */ /* 0x000fe2000bfc6270 */
        /* <DEDUP_REMOVED lines=11> */
[----:B------:R-:W-:Y:S01]  /*12ac0*/  ISETP.GE.AND P5, PT, R21, UR4, PT ;  /* 0x0000000415007c0c */ /* 0x000fe2000bfa6270 */
[----:B0-----:R-:W-:Y:S01]  /*12ad0*/  VIADD R24, R0, 0x60 ;  /* 0x0000006000187836 */ /* 0x001fe20000000000 */
[----:B------:R-:W-:Y:S02]  /*12ae0*/  @!P1 LEA.HI R17, R17, R17, RZ, 0x1 ;  /* 0x0000001111119211 */ /* 0x000fe400078f08ff */
[----:B------:R-:W-:-:S02]  /*12af0*/  @!P0 LOP3.LUT R9, R16, 0xfffffffe, RZ, 0xc0, !PT ;  /* 0xfffffffe10098812 */ /* 0x000fc400078ec0ff */
[----:B--2---:R-:W-:Y:S02]  /*12b00*/  @!P1 LOP3.LUT R11, R17, 0xfffffffe, RZ, 0xc0, !PT ;  /* 0xfffffffe110b9812 */ /* 0x004fe400078ec0ff */
        /* <DEDUP_REMOVED lines=8> */
[----:B---3--:R-:W-:Y:S01]  /*12b90*/  @!P2 LOP3.LUT R13, R18, 0xfffffffe, RZ, 0xc0, !PT ;  /* 0xfffffffe120da812 */ /* 0x008fe200078ec0ff */
[----:B------:R2:W-:Y:S01]  /*12ba0*/  @!P1 ST.E.64 desc[UR36][R10.64], R44 ;  /* 0x0000002c0a009985 */ /* 0x0005e2000c101b24 */
[----:B------:R-:W-:Y:S01]  /*12bb0*/  @!P3 LOP3.LUT R19, R19, 0xfffffffe, RZ, 0xc0, !PT ;  /* 0xfffffffe1313b812 */ /* 0x000fe200078ec0ff */
[----:B------:R-:W-:Y:S01]  /*12bc0*/  VIADD R18, R0, 0x68 ;  /* 0x0000006800127836 */ /* 0x000fe20000000000 */
[----:B----4-:R-:W-:Y:S01]  /*12bd0*/  @!P4 LOP3.LUT R15, R20, 0xfffffffe, RZ, 0xc0, !PT ;  /* 0xfffffffe140fc812 */ /* 0x010fe200078ec0ff */
[----:B------:R-:W-:Y:S01]  /*12be0*/  VIADD R20, R0, 0x78 ;  /* 0x0000007800147836 */ /* 0x000fe20000000000 */
[----:B------:R-:W-:Y:S02]  /*12bf0*/  @!P5 LOP3.LUT R21, R21, 0xfffffffe, RZ, 0xc0, !PT ;  /* 0xfffffffe1515d812 */ /* 0x000fe400078ec0ff */
[----:B------:R-:W-:Y:S01]  /*12c00*/  @!P6 LOP3.LUT R17, R22, 0xfffffffe, RZ, 0xc0, !PT ;  /* 0xfffffffe1611e812 */ /* 0x000fe200078ec0ff */
[----:B------:R-:W-:Y:S01]  /*12c10*/  VIADD R22, R0, 0x88 ;  /* 0x0000008800167836 */ /* 0x000fe20000000000 */
[----:B------:R-:W-:Y:S01]  /*12c20*/  ISETP.GE.AND P1, PT, R23, UR4, PT ;  /* 0x0000000417007c0c */ /* 0x000fe2000bf26270 */
[----:B0-----:R-:W-:Y:S01]  /*12c30*/  @!P2 IMAD.WIDE R8, R13, 0x4, R2 ;  /* 0x000000040d08a825 */ /* 0x001fe200078e0202 */
[----:B------:R-:W-:-:S03]  /*12c40*/  ISETP.GE.AND P0, PT, R24, UR4, PT ;  /* 0x0000000418007c0c */ /* 0x000fc6000bf06270 */
[--C-:B--2---:R-:W-:Y:S01]  /*12c50*/  @!P3 IMAD.WIDE R10, R19, 0x4, R2.reuse ;  /* 0x00000004130ab825 */ /* 0x104fe200078e0202 */
        /* <DEDUP_REMOVED lines=19> */
[----:B--2---:R-:W-:Y:S01]  /*12d90*/  @!P0 LOP3.LUT R11, R24, 0xfffffffe, RZ, 0xc0, !PT ;  /* 0xfffffffe180b8812 */ /* 0x004fe200078ec0ff */
        /* <DEDUP_REMOVED lines=16> */
[----:B-----5:R-:W-:Y:S01]  /*12ea0*/  @!P3 LOP3.LUT R17, R22, 0xfffffffe, RZ, 0xc0, !PT ;  /* 0xfffffffe1611b812 */ /* 0x020fe200078ec0ff */
        /* <DEDUP_REMOVED lines=24> */
[----:B--2---:R-:W-:Y:S01]  /*13030*/  @!P1 LOP3.LUT R11, R24, 0xfffffffe, RZ, 0xc0, !PT ;  /* 0xfffffffe180b9812 */ /* 0x004fe200078ec0ff */
[--C-:B------:R-:W-:Y:S01]  /*13040*/  @!P0 IMAD.WIDE R8, R9, 0x4, R2.reuse ;  /* 0x0000000409088825 */ /* 0x100fe200078e0202 */
[----:B------:R-:W-:Y:S02]  /*13050*/  @!P4 LEA.HI R20, R20, R20, RZ, 0x1 ;  /* 0x000000141414c211 */ /* 0x000fe400078f08ff */
[----:B---3--:R-:W-:Y:S01]  /*13060*/  @!P2 LOP3.LUT R13, R18, 0xfffffffe, RZ, 0xc0, !PT ;  /* 0xfffffffe120da812 */ /* 0x008fe200078ec0ff */
        /* <DEDUP_REMOVED lines=9> */
[----:B----4-:R-:W-:Y:S01]  /*13100*/  @!P4 LOP3.LUT R15, R20, 0xfffffffe, RZ, 0xc0, !PT ;  /* 0xfffffffe140fc812 */ /* 0x010fe200078ec0ff */
[----:B------:R-:W-:Y:S01]  /*13110*/  @!P2 ST.E.64 desc[UR36][R12.64], R104 ;  /* 0x000000680c00a985 */ /* 0x000fe2000c101b24 */
[----:B------:R-:W-:Y:S01]  /*13120*/  @!P5 LOP3.LUT R21, R21, 0xfffffffe, RZ, 0xc0, !PT ;  /* 0xfffffffe1515d812 */ /* 0x000fe200078ec0ff */
[----:B------:R-:W-:Y:S01]  /*13130*/  VIADD R20, R0, 0xd8 ;  /* 0x000000d800147836 */ /* 0x000fe20000000000 */
[----:B-----5:R-:W-:-:S02]  /*13140*/  @!P6 LOP3.LUT R17, R22, 0xfffffffe, RZ, 0xc0, !PT ;  /* 0xfffffffe1611e812 */ /* 0x020fc400078ec0ff */
[----:B------:R-:W-:Y:S01]  /*13150*/  ISETP.GE.AND P0, PT, R18, UR4, PT ;  /* 0x0000000412007c0c */ /* 0x000fe2000bf06270 */
[----:B0-----:R-:W-:Y:S01]  /*13160*/  @!P3 IMAD.WIDE R8, R19, 0x4, R2 ;  /* 0x000000041308b825 */ /* 0x001fe200078e0202 */
[----:B------:R-:W-:-:S03]  /*13170*/  ISETP.GE.AND P2, PT, R20, UR4, PT ;  /* 0x0000000414007c0c */ /* 0x000fc6000bf46270 */
[--C-:B--2---:R-:W-:Y:S01]  /*13180*/  @!P4 IMAD.WIDE R10, R15, 0x4, R2.reuse ;  /* 0x000000040f0ac825 */ /* 0x104fe200078e0202 */
        /* <DEDUP_REMOVED lines=19> */
[----:B--2---:R-:W-:Y:S02]  /*132c0*/  @!P1 LOP3.LUT R11, R19, 0xfffffffe, RZ, 0xc0, !PT ;  /* 0xfffffffe130b9812 */ /* 0x004fe400078ec0ff */
[----:B------:R-:W-:Y:S02]  /*132d0*/  @!P3 LEA.HI R21, R21, R21, RZ, 0x1 ;  /* 0x000000151515b211 */ /* 0x000fe400078f08ff */
[----:B------:R-:W-:Y:S02]  /*132e0*/  @!P6 LEA.HI R10, R9, R9, RZ, 0x1 ;  /* 0x00000009090ae211 */ /* 0x000fe400078f08ff */
[----:B------:R-:W-:Y:S02]  /*132f0*/  @!P4 LEA.HI R12, R12, R12, RZ, 0x1 ;  /* 0x0000000c0c0cc211 */ /* 0x000fe400078f08ff */
[----:B------:R-:W-:Y:S02]  /*13300*/  @!P5 LEA.HI R8, R13, R13, RZ, 0x1 ;  /* 0x0000000d0d08d211 */ /* 0x000fe400078f08ff */
[----:B------:R-:W-:-:S02]  /*13310*/  @!P0 LOP3.LUT R9, R18, 0xfffffffe, RZ, 0xc0, !PT ;  /* 0xfffffffe12098812 */ /* 0x000fc400078ec0ff */
[----:B------:R-:W-:Y:S02]  /*13320*/  @!P2 LOP3.LUT R13, R20, 0xfffffffe, RZ, 0xc0, !PT ;  /* 0xfffffffe140da812 */ /* 0x000fe400078ec0ff */
        /* <DEDUP_REMOVED lines=18> */
.L_x_2008:
[----:B------:R-:W-:Y:S05]  /*13450*/  BSYNC B0 ;  /* 0x0000000000007941 */ /* 0x000fea0003800000 */
.L_x_2007:
[----:B------:R-:W-:Y:S01]  /*13460*/  VIADD R7, R7, 0x8 ;  /* 0x0000000807077836 */ /* 0x000fe20000000000 */
[----:B0--3--:R4:W0:Y:S04]  /*13470*/  SHFL.IDX PT, R3, R5, 0x1, 0x1c1f ;  /* 0x003c1f0005037f89 */ /* 0x00982800000e0000 */
[----:B------:R-:W-:Y:S01]  /*13480*/  ISETP.GE.AND P0, PT, R7, R6, PT ;  /* 0x000000060700720c */ /* 0x000fe20003f06270 */
[----:B--2---:R4:W2:-:S12]  /*13490*/  SHFL.IDX PT, R2, R4, 0x1, 0x1c1f ;  /* 0x003c1f0004027f89 */ /* 0x00489800000e0000 */
[----:B----4-:R-:W-:Y:S05]  /*134a0*/  @P0 BRA `(.L_x_1905) ;  /* 0x0000005800880947 */ /* 0x010fea0003800000 */
        /* <DEDUP_REMOVED lines=13> */
[C---:B------:R-:W-:Y:S02]  /*13580*/  VIADD R15, R0.reuse, 0x40 ;  /* 0x00000040000f7836 */ /* 0x040fe40000000000 */
[C---:B------:R-:W-:Y:S01]  /*13590*/  @!P0 LEA.HI R4, R0.reuse, R0, RZ, 0x1 ;  /* 0x0000000000048211 */ /* 0x040fe200078f08ff */
[C---:B------:R-:W-:Y:S01]  /*135a0*/  VIADD R16, R0.reuse, 0x48 ;  /* 0x0000004800107836 */ /* 0x040fe20000000000 */
[----:B------:R-:W-:Y:S01]  /*135b0*/  @!P1 LEA.HI R6, R5, R5, RZ, 0x1 ;  /* 0x0000000505069211 */ /* 0x000fe200078f08ff */
[C---:B------:R-:W-:Y:S01]  /*135c0*/  VIADD R18, R0.reuse, 0x50 ;  /* 0x0000005000127836 */ /* 0x040fe20000000000 */
[----:B------:R-:W-:Y:S01]  /*135d0*/  @!P2 LEA.HI R8, R7, R7, RZ, 0x1 ;  /* 0x000000070708a211 */ /* 0x000fe200078f08ff */
[----:B------:R-:W-:Y:S01]  /*135e0*/  VIADD R19, R0, 0x58 ;  /* 0x0000005800137836 */ /* 0x000fe20000000000 */
[----:B------:R-:W-:Y:S01]  /*135f0*/  @!P0 LOP3.LUT R5, R4, 0xfffffffe, RZ, 0xc0, !PT ;  /* 0xfffffffe04058812 */ /* 0x000fe200078ec0ff */
[----:B------:R-:W-:Y:S01]  /*13600*/  VIADD R20, R0, 0x80 ;  /* 0x0000008000147836 */ /* 0x000fe20000000000 */
[----:B------:R-:W-:-:S02]  /*13610*/  @!P1 LOP3.LUT R7, R6, 0xfffffffe, RZ, 0xc0, !PT ;  /* 0xfffffffe06079812 */ /* 0x000fc400078ec0ff */
[----:B------:R-:W-:Y:S01]  /*13620*/  @!P2 LOP3.LUT R9, R8, 0xfffffffe, RZ, 0xc0, !PT ;  /* 0xfffffffe0809a812 */ /* 0x000fe200078ec0ff */
[--C-:B0-2---:R-:W-:Y:S01]  /*13630*/  @!P0 IMAD.WIDE R4, R5, 0x4, R2.reuse ;  /* 0x0000000405048825 */ /* 0x105fe200078e0202 */
[----:B------:R-:W-:Y:S02]  /*13640*/  ISETP.GE.AND P3, PT, R15, UR4, PT ;  /* 0x000000040f007c0c */ /* 0x000fe4000bf66270 */
[----:B------:R-:W-:Y:S01]  /*13650*/  ISETP.GE.AND P4, PT, R16, UR4, PT ;  /* 0x0000000410007c0c */ /* 0x000fe2000bf86270 */
        /* <DEDUP_REMOVED lines=10> */
[----:B------:R-:W-:Y:S02]  /*13700*/  @!P3 LEA.HI R15, R15, R15, RZ, 0x1 ;  /* 0x0000000f0f0fb211 */ /* 0x000fe400078f08ff */
[----:B0-----:R-:W-:Y:S02]  /*13710*/  @!P5 LOP3.LUT R5, R10, 0xfffffffe, RZ, 0xc0, !PT ;  /* 0xfffffffe0a05d812 */ /* 0x001fe400078ec0ff */
[----:B------:R-:W-:-:S02]  /*13720*/  @!P0 LEA.HI R12, R12, R12, RZ, 0x1 ;  /* 0x0000000c0c0c8211 */ /* 0x000fc400078f08ff */
[----:B--2---:R-:W-:Y:S01]  /*13730*/  @!P6 LOP3.LUT R7, R11, 0xfffffffe, RZ, 0xc0, !PT ;  /* 0xfffffffe0b07e812 */ /* 0x004fe200078ec0ff */
[--C-:B------:R-:W-:Y:S01]  /*13740*/  @!P5 IMAD.WIDE R4, R5, 0x4, R2.reuse ;  /* 0x000000040504d825 */ /* 0x100fe200078e0202 */
[----:B------:R-:W-:Y:S02]  /*13750*/  @!P1 LEA.HI R13, R13, R13, RZ, 0x1 ;  /* 0x0000000d0d0d9211 */ /* 0x000fe400078f08ff */
[----:B------:R-:W-:Y:S01]  /*13760*/  @!P2 LEA.HI R14, R14, R14, RZ, 0x1 ;  /* 0x0000000e0e0ea211 */ /* 0x000fe200078f08ff */
[----:B------:R-:W-:Y:S01]  /*13770*/  @!P6 IMAD.WIDE R6, R7, 0x4, R2 ;  /* 0x000000040706e825 */ /* 0x000fe200078e0202 */
[----:B------:R-:W-:Y:S01]  /*13780*/  @!P4 LEA.HI R16, R16, R16, RZ, 0x1 ;  /* 0x000000101010c211 */ /* 0x000fe200078f08ff */
[----:B------:R0:W-:Y:S01]  /*13790*/  @!P5 ST.E.64 desc[UR36][R4.64], R38 ;  /* 0x000000260400d985 */ /* 0x0001e2000c101b24 */
[----:B---3--:R-:W-:Y:S02]  /*137a0*/  @!P0 LOP3.LUT R9, R12, 0xfffffffe, RZ, 0xc0, !PT ;  /* 0xfffffffe0c098812 */ /* 0x008fe400078ec0ff */
        /* <DEDUP_REMOVED lines=10> */
[--C-:B--2---:R-:W-:Y:S01]  /*13850*/  @!P1 IMAD.WIDE R6, R13, 0x4, R2.reuse ;  /* 0x000000040d069825 */ /* 0x104fe200078e0202 */
        /* <DEDUP_REMOVED lines=114> */
[----:B------:R-:W-:Y:S02]  /*13f80*/  @!P1 LOP3.LUT R15, R15, 0xfffffffe, RZ, 0xc0, !PT ;  /* 0xfffffffe0f0f9812 */ /* 0x000fe400078ec0ff */
[----:B----4-:R-:W-:Y:S02]  /*13f90*/  @!P2 LOP3.LUT R11, R16, 0xfffffffe, RZ, 0xc0, !PT ;  /* 0xfffffffe100ba812 */ /* 0x010fe400078ec0ff */
[----:B------:R-:W-:Y:S02]  /*13fa0*/  @!P3 LOP3.LUT R17, R17, 0xfffffffe, RZ, 0xc0, !PT ;  /* 0xfffffffe1111b812 */ /* 0x000fe400078ec0ff */
[----:B-----5:R-:W-:Y:S01]  /*13fb0*/  @!P4 LOP3.LUT R13, R20, 0xfffffffe, RZ, 0xc0, !PT ;  /* 0xfffffffe140dc812 */ /* 0x020fe200078ec0ff */
[----:B0-----:R-:W-:-:S04]  /*13fc0*/  @!P0 IMAD.WIDE R4, R9, 0x4, R2 ;  /* 0x0000000409048825 */ /* 0x001fc800078e0202 */
[--C-:B--2---:R-:W-:Y:S01]  /*13fd0*/  @!P1 IMAD.WIDE R6, R15, 0x4, R2.reuse ;  /* 0x000000040f069825 */ /* 0x104fe200078e0202 */
        /* <DEDUP_REMOVED lines=11> */
[----:B----4-:R-:W-:-:S05]  /*14090*/  LOP3.LUT R5, R0, 0xfffffffe, RZ, 0xc0, !PT ;  /* 0xfffffffe00057812 */ /* 0x010fca00078ec0ff */
[----:B------:R-:W-:-:S05]  /*140a0*/  IMAD.WIDE R2, R5, 0x4, R2 ;  /* 0x0000000405027825 */ /* 0x000fca00078e0202 */
[----:B------:R0:W-:Y:S01]  /*140b0*/  ST.E.64 desc[UR36][R2.64], R150 ;  /* 0x0000009602007985 */ /* 0x0001e2000c101b24 */
[----:B------:R-:W-:Y:S05]  /*140c0*/  BRA `(.L_x_1905) ;  /* 0x0000004c00807947 */ /* 0x000fea0003800000 */
.L_x_2005:
[----:B------:R-:W3:Y:S02]  /*140d0*/  S2R R0, SR_TID.X ;  /* 0x0000000000007919 */ /* 0x000ee40000002100 */
[----:B---3--:R-:W-:-:S05]  /*140e0*/  VIADD R2, R0, 0xffffff80 ;  /* 0xffffff8000027836 */ /* 0x008fca0000000000 */
[----:B------:R-:W-:-:S13]  /*140f0*/  ISETP.GT.AND P0, PT, R2, 0x3f, PT ;  /* 0x0000003f0200780c */ /* 0x000fda0003f04270 */
[----:B------:R-:W-:Y:S05]  /*14100*/  @P0 BRA `(.L_x_1905) ;  /* 0x0000004c00700947 */ /* 0x000fea0003800000 */
[----:B------:R-:W3:Y:S01]  /*14110*/  S2R R3, SR_CTAID.X ;  /* 0x0000000000037919 */ /* 0x000ee20000002500 */
[----:B------:R-:W4:Y:S01]  /*14120*/  LDC R6, c[0x0][0xce8] ;  /* 0x00033a00ff067b82 */ /* 0x000f220000000800 */
[----:B------:R-:W-:Y:S01]  /*14130*/  ULDC UR4, c[0x0][0xb88] ;  /* 0x0002e20000047ab9 */ /* 0x000fe20000000800 */
[----:B---3--:R-:W-:Y:S02]  /*14140*/  IMAD R0, R3, 0x40, R0 ;  /* 0x0000004003007824 */ /* 0x008fe400078e0200 */
[----:B----4-:R-:W-:Y:S02]  /*14150*/  IMAD R3, R6, UR4, RZ ;  /* 0x0000000406037c24 */ /* 0x010fe4000f8e02ff */
[----:B------:R-:W-:-:S05]  /*14160*/  VIADD R0, R0, 0xffffff80 ;  /* 0xffffff8000007836 */ /* 0x000fca0000000000 */
[----:B------:R-:W-:-:S13]  /*14170*/  ISETP.GE.AND P0, PT, R0, R3, PT ;  /* 0x000000030000720c */ /* 0x000fda0003f06270 */
[----:B------:R-:W-:Y:S05]  /*14180*/  @P0 BRA `(.L_x_1905) ;  /* 0x0000004c00500947 */ /* 0x000fea0003800000 */
[----:B------:R-:W-:Y:S01]  /*14190*/  ISETP.NE.AND P0, PT, R6, 0x1, PT ;  /* 0x000000010600780c */ /* 0x000fe20003f05270 */
[----:B------:R-:W3:Y:S01]  /*141a0*/  S2UR UR4, SR_CTAID.Z ;  /* 0x00000000000479c3 */ /* 0x000ee20000002700 */
[----:B------:R-:W-:Y:S01]  /*141b0*/  SHF.R.S32.HI R4, RZ, 0x1f, R203 ;  /* 0x0000001fff047819 */ /* 0x000fe200000114cb */
[----:B------:R-:W-:Y:S02]  /*141c0*/  ULDC.64 UR6, c[0x0][0xcd0] ;  /* 0x0003340000067ab9 */ /* 0x000fe40000000a00 */
[----:B------:R-:W-:-:S04]  /*141d0*/  IMAD.WIDE.U32 R2, R203, UR6, RZ ;  /* 0x00000006cb027c25 */ /* 0x000fc8000f8e00ff */
[----:B------:R-:W4:Y:S01]  /*141e0*/  LDC.64 R10, c[0x0][0xcd8] ;  /* 0x00033600ff0a7b82 */ /* 0x000f220000000a00 */
[----:B------:R-:W-:-:S04]  /*141f0*/  IMAD R4, R4, UR6, RZ ;  /* 0x0000000604047c24 */ /* 0x000fc8000f8e02ff */
[----:B------:R-:W-:Y:S02]  /*14200*/  IMAD R5, R203, UR7, R4 ;  /* 0x00000007cb057c24 */ /* 0x000fe4000f8e0204 */
[----:B------:R-:W-:Y:S01]  /*14210*/  IMAD.MOV R203, RZ, RZ, -R203 ;  /* 0x000000ffffcb7224 */ /* 0x000fe200078e0acb */
[----:B------:R-:W5:Y:S01]  /*14220*/  @P0 LDC R7, c[0x0][0xcec] ;  /* 0x00033b00ff070b82 */ /* 0x000f620000000800 */
[----:B------:R-:W-:Y:S02]  /*14230*/  IMAD.IADD R3, R3, 0x1, R5 ;  /* 0x0000000103037824 */ /* 0x000fe400078e0205 */
[----:B------:R-:W-:-:S05]  /*14240*/  IMAD.MOV.U32 R5, RZ, RZ, R0 ;  /* 0x000000ffff057224 */ /* 0x000fca00078e0000 */
[----:B------:R-:W0:Y:S01]  /*14250*/  S2UR UR8, SR_CTAID.Y ;  /* 0x00000000000879c3 */ /* 0x000e220000002600 */
[----:B---3--:R-:W-:-:S07]  /*14260*/  USHF.R.S32.HI UR5, URZ, 0x1f, UR4 ;  /* 0x0000001f3f057899 */ /* 0x008fce0008011404 */
[----:B------:R-:W0:Y:S01]  /*14270*/  LDC R8, c[0x0][0xd50] ;  /* 0x00035400ff087b82 */ /* 0x000e220000000800 */
[C---:B----4-:R-:W-:Y:S02]  /*14280*/  IMAD R12, R10.reuse, UR5, RZ ;  /* 0x000000050a0c7c24 */ /* 0x050fe4000f8e02ff */
[----:B------:R-:W-:-:S04]  /*14290*/  IMAD.WIDE.U32 R2, R10, UR4, R2 ;  /* 0x000000040a027c25 */ /* 0x000fc8000f8e0002 */
[----:B------:R-:W-:Y:S01]  /*142a0*/  IMAD R11, R11, UR4, R12 ;  /* 0x000000040b0b7c24 */ /* 0x000fe2000f8e020c */
[----:B------:R-:W3:Y:S01]  /*142b0*/  @P0 LDC R9, c[0x0][0xcf0] ;  /* 0x00033c00ff090b82 */ /* 0x000ee20000000800 */
[----:B-----5:R-:W-:Y:S01]  /*142c0*/  @P0 IMAD.HI.U32 R4, R0, R7, RZ ;  /* 0x0000000700040227 */ /* 0x020fe200078e00ff */
[----:B------:R-:W-:-:S03]  /*142d0*/  ULDC.64 UR4, c[0x0][0xce0] ;  /* 0x0003380000047ab9 */ /* 0x000fc60000000a00 */
[----:B------:R-:W-:Y:S02]  /*142e0*/  IMAD.IADD R3, R11, 0x1, R3 ;  /* 0x000000010b037824 */ /* 0x000fe400078e0203 */
[----:B0-----:R-:W-:-:S04]  /*142f0*/  IMAD R203, R8, R203, UR8 ;  /* 0x0000000808cb7e24 */ /* 0x001fc8000f8e02cb */
[----:B------:R-:W-:Y:S01]  /*14300*/  IMAD.WIDE.U32 R2, R203, UR4, R2 ;  /* 0x00000004cb027c25 */ /* 0x000fe2000f8e0002 */
[----:B---3--:R-:W-:Y:S02]  /*14310*/  @P0 SHF.R.U32.HI R5, RZ, R9, R4 ;  /* 0x00000009ff050219 */ /* 0x008fe40000011604 */
[----:B------:R-:W-:Y:S02]  /*14320*/  SHF.R.S32.HI R4, RZ, 0x1f, R203 ;  /* 0x0000001fff047819 */ /* 0x000fe400000114cb */
[--C-:B------:R-:W-:Y:S01]  /*14330*/  SHF.R.S32.HI R9, RZ, 0x1f, R5.reuse ;  /* 0x0000001fff097819 */ /* 0x100fe20000011405 */
[----:B------:R-:W-:Y:S01]  /*14340*/  IMAD.MOV R7, RZ, RZ, -R5 ;  /* 0x000000ffff077224 */ /* 0x000fe200078e0a05 */
[----:B------:R-:W-:Y:S01]  /*14350*/  IADD3 R2, P0, R5, R2, RZ ;  /* 0x0000000205027210 */ /* 0x000fe20007f1e0ff */
[----:B------:R-:W-:Y:S02]  /*14360*/  IMAD R4, R4, UR4, RZ ;  /* 0x0000000404047c24 */ /* 0x000fe4000f8e02ff */
[----:B------:R-:W-:-:S02]  /*14370*/  IMAD R7, R6, R7, R0 ;  /* 0x0000000706077224 */ /* 0x000fc400078e0200 */
[----:B------:R-:W-:Y:S01]  /*14380*/  IMAD R4, R203, UR5, R4 ;  /* 0x00000005cb047c24 */ /* 0x000fe2000f8e0204 */
[----:B------:R-:W-:Y:S02]  /*14390*/  ULDC.64 UR4, c[0x0][0xcc8] ;  /* 0x0003320000047ab9 */ /* 0x000fe40000000a00 */
[----:B------:R-:W-:Y:S02]  /*143a0*/  SHF.R.S32.HI R0, RZ, 0x1f, R7 ;  /* 0x0000001fff007819 */ /* 0x000fe40000011407 */
[----:B------:R-:W-:-:S03]  /*143b0*/  IADD3.X R3, R9, R3, R4, P0, !PT ;  /* 0x0000000309037210 */ /* 0x000fc600007fe404 */
[----:B------:R-:W-:Y:S02]  /*143c0*/  IMAD R0, R0, UR4, RZ ;  /* 0x0000000400007c24 */ /* 0x000fe4000f8e02ff */
[----:B------:R-:W-:-:S04]  /*143d0*/  IMAD.WIDE.U32 R2, R7, UR4, R2 ;  /* 0x0000000407027c25 */ /* 0x000fc8000f8e0002 */
[----:B------:R-:W-:Y:S01]  /*143e0*/  IMAD R5, R7, UR5, R0 ;  /* 0x0000000507057c24 */ /* 0x000fe2000f8e0200 */
[----:B------:R-:W-:Y:S02]  /*143f0*/  ULDC.64 UR4, c[0x0][0xca8] ;  /* 0x00032a0000047ab9 */ /* 0x000fe40000000a00 */
[----:B------:R-:W-:Y:S01]  /*14400*/  LEA R4, P0, R2, UR4, 0x2 ;  /* 0x0000000402047c11 */ /* 0x000fe2000f8010ff */
[----:B------:R-:W-:-:S05]  /*14410*/  IMAD.IADD R3, R3, 0x1, R5 ;  /* 0x0000000103037824 */ /* 0x000fca00078e0205 */
[----:B------:R-:W-:Y:S01]  /*14420*/  LEA.HI.X R5, R2, UR5, R3, 0x2, P0 ;  /* 0x0000000502057c11 */ /* 0x000fe200080f1403 */
[----:B------:R-:W-:-:S05]  /*14430*/  IMAD.MOV.U32 R3, RZ, RZ, -0x800000 ;  /* 0xff800000ff037424 */ /* 0x000fca00078e00ff */
[----:B------:R3:W-:Y:S01]  /*14440*/  STG.E desc[UR36][R4.64], R3 ;  /* 0x0000000304007986 */ /* 0x0007e2000c101924 */
[----:B------:R-:W-:Y:S05]  /*14450*/  BRA `(.L_x_1905) ;  /* 0x00000048009c7947 */ /* 0x000fea0003800000 */
.L_x_1903:
        /* <DEDUP_REMOVED lines=18> */
.L_x_2009:
[----:B------:R-:W-:Y:S01]  /*14580*/  ULDC UR7, c[0x0][0xd50] ;  /* 0x0003540000077ab9 */ /* 0x000fe20000000800 */
[----:B------:R-:W-:Y:S01]  /*14590*/  UMOV UR39, UR6 ;  /* 0x0000000600277c82 */ /* 0x000fe20008000000 */
[----:B------:R-:W-:-:S11]  /*145a0*/  UISETP.NE.AND UP0, UPT, UR7, 0x1, UPT ;  /* 0x000000010700788c */ /* 0x000fd6000bf05270 */
[----:B------:R-:W-:Y:S01]  /*145b0*/  @UP0 ULDC UR4, c[0x0][0xd54] ;  /* 0x0003550000040ab9 */ /* 0x000fe20000000800 */
[----:B------:R-:W-:Y:S01]  /*145c0*/  @UP0 ULDC UR8, c[0x0][0xd58] ;  /* 0x0003560000080ab9 */ /* 0x000fe20000000800 */
[----:B------:R-:W-:-:S04]  /*145d0*/  UIMAD.WIDE.U32 UR4, UR6, UR4, URZ ;  /* 0x00000004060472a5 */ /* 0x000fc8000f8e003f */
[----:B------:R-:W-:-:S12]  /*145e0*/  @UP0 USHF.R.U32.HI UR39, URZ, UR8, UR5 ;  /* 0x000000083f270299 */ /* 0x000fd80008011605 */
.L_x_2010:
[----:B------:R-:W-:Y:S01]  /*145f0*/  ISETP.LE.AND P0, PT, RZ, UR46, PT ;  /* 0x0000002eff007c0c */ /* 0x000fe2000bf03270 */
[----:B------:R-:W-:Y:S01]  /*14600*/  UIADD3 UR44, -UR39, URZ, URZ ;  /* 0x0000003f272c7290 */ /* 0x000fe2000fffe13f */
[----:B------:R-:W-:Y:S02]  /*14610*/  IMAD.MOV.U32 R21, RZ, RZ, 0x1 ;  /* 0x00000001ff157424 */ /* 0x000fe400078e00ff */
[----:B------:R-:W-:Y:S01]  /*14620*/  IMAD.MOV.U32 R8, RZ, RZ, RZ ;  /* 0x000000ffff087224 */ /* 0x000fe200078e00ff */
[----:B------:R-:W-:Y:S01]  /*14630*/  UIMAD UR44, UR7, UR44, UR6 ;  /* 0x0000002c072c72a4 */ /* 0x000fe2000f8e0206 */
[----:B------:R-:W-:-:S07]  /*14640*/  IMAD.MOV.U32 R4, RZ, RZ, 0x1 ;  /* 0x00000001ff047424 */ /* 0x000fce00078e00ff */
[----:B------:R-:W-:Y:S05]  /*14650*/  @!P0 BRA `(.L_x_2011) ;  /* 0x00000044004c8947 */ /* 0x000fea0003800000 */
[----:B------:R-:W-:Y:S01]  /*14660*/  ULDC.64 UR4, c[0x0][0xb20] ;  /* 0x0002c80000047ab9 */ /* 0x000fe20000000a00 */
[----:B------:R-:W-:Y:S01]  /*14670*/  IMAD.MOV.U32 R29, RZ, RZ, RZ ;  /* 0x000000ffff1d7224 */ /* 0x000fe200078e00ff */
[----:B------:R-:W-:Y:S01]  /*14680*/  UISETP.NE.U32.AND UP0, UPT, UR4, URZ, UPT ;  /* 0x0000003f0400728c */ /* 0x000fe2000bf05070 */
[----:B------:R-:W0:Y:S01]  /*14690*/  S2UR UR40, SR_CTAID.X ;  /* 0x00000000002879c3 */ /* 0x000e220000002500 */
[----:B------:R-:W-:Y:S01]  /*146a0*/  ULDC UR6, c[0x0][0x448] ;  /* 0x0001120000067ab9 */ /* 0x000fe20000000800 */
[----:B------:R-:W-:Y:S01]  /*146b0*/  ULDC UR10, c[0x0][0x2f0] ;  /* 0x0000bc00000a7ab9 */ /* 0x000fe20000000800 */
[----:B------:R-:W-:Y:S01]  /*146c0*/  UISETP.NE.AND.EX UP0, UPT, UR5, URZ, UPT, UP0 ;  /* 0x0000003f0500728c */ /* 0x000fe2000bf05300 */
[----:B------:R-:W-:-:S05]  /*146d0*/  ULDC UR11, c[0x0][0x288] ;  /* 0x0000a200000b7ab9 */ /* 0x000fca0000000800 */
[----:B------:R-:W-:-:S05]  /*146e0*/  PLOP3.LUT P0, PT, PT, PT, UP0, 0x80, 0x0 ;  /* 0x000000000000781c */ /* 0x000fca0003f0f008 */
[----:B------:R-:W-:Y:S02]  /*146f0*/  @UP0 ULDC.64 UR4, c[0x0][0xb20] ;  /* 0x0002c80000040ab9 */ /* 0x000fe40000000a00 */
[----:B------:R-:W-:-:S06]  /*14700*/  @UP0 UIMAD.WIDE UR4, UR46, 0x4, UR4 ;  /* 0x000000042e0408a5 */ /* 0x000fcc000f8e0204 */
[----:B------:R-:W-:Y:S02]  /*14710*/  IMAD.U32 R2, RZ, RZ, UR4 ;  /* 0x00000004ff027e24 */ /* 0x000fe4000f8e00ff */
[----:B------:R-:W-:Y:S01]  /*14720*/  IMAD.U32 R3, RZ, RZ, UR5 ;  /* 0x00000005ff037e24 */ /* 0x000fe2000f8e00ff */
[----:B------:R-:W-:-:S04]  /*14730*/  ULDC.64 UR4, c[0x0][0x418] ;  /* 0x0001060000047ab9 */ /* 0x000fc80000000a00 */
[----:B------:R1:W5:Y:S01]  /*14740*/  @P0 LDG.E R29, desc[UR36][R2.64] ;  /* 0x00000024021d0981 */ /* 0x000362000c1e1900 */
[----:B------:R-:W-:Y:S02]  /*14750*/  UISETP.NE.U32.AND UP0, UPT, UR4, URZ, UPT ;  /* 0x0000003f0400728c */ /* 0x000fe4000bf05070 */
[----:B------:R-:W-:Y:S02]  /*14760*/  UISETP.NE.AND UP1, UPT, UR6, 0x1, UPT ;  /* 0x000000010600788c */ /* 0x000fe4000bf25270 */
[----:B------:R-:W-:Y:S02]  /*14770*/  UISETP.NE.AND.EX UP0, UPT, UR5, URZ, UPT, UP0 ;  /* 0x0000003f0500728c */ /* 0x000fe4000bf05300 */
[----:B0-----:R-:W-:Y:S01]  /*14780*/  USHF.L.U32 UR40, UR40, 0x6, URZ ;  /* 0x0000000628287899 */ /* 0x001fe2000800063f */
[----:B------:R-:W-:Y:S01]  /*14790*/  ULDC UR6, c[0x0][0x424] ;  /* 0x0001090000067ab9 */ /* 0x000fe20000000800 */
[----:B------:R-:W-:Y:S01]  /*147a0*/  ULDC.64 UR4, c[0x0][0xad8] ;  /* 0x0002b60000047ab9 */ /* 0x000fe20000000a00 */
[----:B------:R-:W-:-:S02]  /*147b0*/  USEL UR9, UR6, 0x1, UP0 ;  /* 0x0000000106097887 */ /* 0x000fc40008000000 */
[----:B------:R-:W-:Y:S02]  /*147c0*/  UISETP.GE.AND UP0, UPT, UR5, 0x1, UPT ;  /* 0x000000010500788c */ /* 0x000fe4000bf06270 */
[----:B------:R-:W-:Y:S01]  /*147d0*/  UIADD3 UR8, UR40, 0x3f, URZ ;  /* 0x0000003f28087890 */ /* 0x000fe2000fffe03f */
[----:B------:R-:W-:Y:S01]  /*147e0*/  @UP1 ULDC UR7, c[0x0][0x44c] ;  /* 0x0001130000071ab9 */ /* 0x000fe20000000800 */
[----:B------:R-:W-:Y:S02]  /*147f0*/  UIMAD UR47, UR9, UR10, URZ ;  /* 0x0000000a092f72a4 */ /* 0x000fe4000f8e023f */
[----:B------:R-:W-:Y:S01]  /*14800*/  PLOP3.LUT P1, PT, PT, PT, UP0, 0x80, 0x0 ;  /* 0x000000000000781c */ /* 0x000fe20003f2f008 */
[----:B------:R-:W-:Y:S02]  /*14810*/  UIMAD.WIDE.U32 UR6, UR8, UR7, URZ ;  /* 0x00000007080672a5 */ /* 0x000fe4000f8e003f */
[----:B------:R-:W-:Y:S01]  /*14820*/  UIMAD UR9, UR9, UR10, 0x3f ;  /* 0x0000003f090974a4 */ /* 0x000fe2000f8e020a */
[----:B------:R-:W-:Y:S01]  /*14830*/  @UP1 ULDC UR12, c[0x0][0x450] ;  /* 0x00011400000c1ab9 */ /* 0x000fe20000000800 */
[----:B------:R-:W-:-:S02]  /*14840*/  UIADD3 UR6, UR47, 0x1, -UR11 ;  /* 0x000000012f067890 */ /* 0x000fc4000fffe80b */
[----:B------:R-:W-:Y:S02]  /*14850*/  @UP1 USHF.R.U32.HI UR8, URZ, UR12, UR7 ;  /* 0x0000000c3f081299 */ /* 0x000fe40008011607 */
[----:B------:R-:W-:Y:S02]  /*14860*/  USHF.R.S32.HI UR7, URZ, 0x1f, UR9 ;  /* 0x0000001f3f077899 */ /* 0x000fe40008011409 */
[----:B------:R-:W-:Y:S02]  /*14870*/  UIADD3 UR6, UR6, UR8, URZ ;  /* 0x0000000806067290 */ /* 0x000fe4000fffe03f */
[----:B------:R-:W-:Y:S02]  /*14880*/  ULEA.HI UR7, UR7, UR9, URZ, 0x6 ;  /* 0x0000000907077291 */ /* 0x000fe4000f8f303f */
[----:B------:R-:W-:Y:S02]  /*14890*/  UP2UR UR48, UPR, URZ, 0x2 ;  /* 0x000000023f307883 */ /* 0x000fe40008000000 */
[----:B------:R-:W-:-:S02]  /*148a0*/  UIADD3 UR4, UR6, UR4, URZ ;  /* 0x0000000406047290 */ /* 0x000fc4000fffe03f */
[----:B------:R-:W-:Y:S01]  /*148b0*/  USHF.R.S32.HI UR41, URZ, 0x6, UR7 ;  /* 0x000000063f297899 */ /* 0x000fe20008011407 */
[----:B-1----:R-:W-:Y:S11]  /*148c0*/  @!P1 BRA `(.L_x_2012) ;  /* 0x0000000000449947 */ /* 0x002ff60003800000 */
        /* <DEDUP_REMOVED lines=10> */
.L_x_2013:
[----:B------:R-:W-:-:S11]  /*14970*/  UISETP.NE.AND UP0, UPT, UR5, 0x1, UPT ;  /* 0x000000010500788c */ /* 0x000fd6000bf05270 */
[----:B------:R-:W-:Y:S02]  /*14980*/  @UP0 ULDC.64 UR12, c[0x0][0xae0] ;  /* 0x0002b800000c0ab9 */ /* 0x000fe40000000a00 */
[----:B------:R-:W-:-:S04]  /*14990*/  UIMAD.WIDE.U32 UR6, UR8, UR12, URZ ;  /* 0x0000000c080672a5 */ /* 0x000fc8000f8e003f */
[----:B------:R-:W-:-:S12]  /*149a0*/  @UP0 USHF.R.U32.HI UR8, URZ, UR13, UR7 ;  /* 0x0000000d3f080299 */ /* 0x000fd80008011607 */
.L_x_2014:
[----:B------:R-:W-:-:S04]  /*149b0*/  UIMAD UR8, UR8, UR5, UR5 ;  /* 0x00000005080872a4 */ /* 0x000fc8000f8e0205 */
[----:B------:R-:W-:-:S04]  /*149c0*/  UISETP.LT.AND UP0, UPT, UR4, UR8, UPT ;  /* 0x000000080400728c */ /* 0x000fc8000bf01270 */
[----:B------:R-:W-:-:S12]  /*149d0*/  USEL UR4, UR4, UR8, UP0 ;  /* 0x0000000804047287 */ /* 0x000fd80008000000 */
.L_x_2012:
        /* <DEDUP_REMOVED lines=26> */
.L_x_2016:
[----:B------:R-:W-:-:S11]  /*14b80*/  UISETP.NE.AND UP0, UPT, UR5, 0x1, UPT ;  /* 0x000000010500788c */ /* 0x000fd6000bf05270 */
[----:B------:R-:W-:Y:S02]  /*14b90*/  @UP0 ULDC.64 UR10, c[0x0][0xae0] ;  /* 0x0002b800000a0ab9 */ /* 0x000fe40000000a00 */
[----:B------:R-:W-:-:S04]  /*14ba0*/  UIMAD.WIDE.U32 UR6, UR4, UR10, URZ ;  /* 0x0000000a040672a5 */ /* 0x000fc8000f8e003f */
[----:B------:R-:W-:-:S12]  /*14bb0*/  @UP0 USHF.R.U32.HI UR4, URZ, UR11, UR7 ;  /* 0x0000000b3f040299 */ /* 0x000fd80008011607 */
.L_x_2017:
[----:B------:R-:W-:-:S04]  /*14bc0*/  UIMAD UR4, UR4, UR5, URZ ;  /* 0x00000005040472a4 */ /* 0x000fc8000f8e023f */
[----:B------:R-:W-:-:S04]  /*14bd0*/  UISETP.LT.AND UP0, UPT, UR8, UR4, UPT ;  /* 0x000000040800728c */ /* 0x000fc8000bf01270 */
[----:B------:R-:W-:-:S12]  /*14be0*/  USEL UR8, UR8, UR4, !UP0 ;  /* 0x0000000408087287 */ /* 0x000fd8000c000000 */
.L_x_2015:
        /* <DEDUP_REMOVED lines=44> */
.L_x_2018:
[----:B------:R-:W-:Y:S02]  /*14eb0*/  UIMAD UR49, UR44, UR38, UR43 ;  /* 0x000000262c3172a4 */ /* 0x000fe4000f8e022b */
[----:B------:R-:W-:Y:S02]  /*14ec0*/  IMAD.U32 R3, RZ, RZ, UR38 ;  /* 0x00000026ff037e24 */ /* 0x000fe4000f8e00ff */
[----:B------:R-:W-:Y:S02]  /*14ed0*/  IMAD.MOV.U32 R8, RZ, RZ, RZ ;  /* 0x000000ffff087224 */ /* 0x000fe400078e00ff */
[----:B------:R-:W-:Y:S02]  /*14ee0*/  IMAD.MOV.U32 R21, RZ, RZ, 0x1 ;  /* 0x00000001ff157424 */ /* 0x000fe400078e00ff */
[----:B------:R-:W-:Y:S02]  /*14ef0*/  IMAD.U32 R28, RZ, RZ, UR49 ;  /* 0x00000031ff1c7e24 */ /* 0x000fe4000f8e00ff */
[----:B------:R-:W-:-:S03]  /*14f00*/  IMAD.MOV.U32 R4, RZ, RZ, 0x1 ;  /* 0x00000001ff047424 */ /* 0x000fc600078e00ff */
        /* <DEDUP_REMOVED lines=26> */
.L_x_2019:
        /* <DEDUP_REMOVED lines=20> */
.L_x_2021:
[----:B------:R0:W1:Y:S01]  /*151f0*/  LDC.64 R2, c[0x4][R16] ;  /* 0x0100000010027b82 */ /* 0x0000620000000a00 */
[----:B------:R-:W-:Y:S01]  /*15200*/  ULDC.64 UR4, c[0x4][0x90] ;  /* 0x0100240000047ab9 */ /* 0x000fe20000000a00 */
[----:B------:R-:W-:Y:S01]  /*15210*/  ULDC.64 UR6, c[0x4][0x98] ;  /* 0x0100260000067ab9 */ /* 0x000fe20000000a00 */
[----:B------:R-:W-:Y:S02]  /*15220*/  IMAD.U32 R4, RZ, RZ, UR4 ;  /* 0x00000004ff047e24 */ /* 0x000fe4000f8e00ff */
        /* <DEDUP_REMOVED lines=11> */
.L_x_2020:
        /* <DEDUP_REMOVED lines=90> */
.L_x_2068:
[----:B------:R-:W2:Y:S01]  /*15880*/  LDL R3, [R1] ;  /* 0x0000000001037983 */ /* 0x000ea20000100800 */
[----:B------:R-:W-:Y:S01]  /*15890*/  LOP3.LUT R33, R2, R33, RZ, 0xfc, !PT ;  /* 0x0000002102217212 */ /* 0x000fe200078efcff */
[----:B------:R-:W-:Y:S01]  /*158a0*/  IMAD.U32 R23, RZ, RZ, UR39 ;  /* 0x00000027ff177e24 */ /* 0x000fe2000f8e00ff */
[----:B------:R-:W-:Y:S02]  /*158b0*/  ISETP.GT.U32.AND P1, PT, R31, 0x3f, PT ;  /* 0x0000003f1f00780c */ /* 0x000fe40003f24070 */
[----:B------:R-:W-:Y:S02]  /*158c0*/  LOP3.LUT R16, R16, 0xfffffbff, RZ, 0xc0, !PT ;  /* 0xfffffbff10107812 */ /* 0x000fe400078ec0ff */
[----:B------:R-:W-:Y:S02]  /*158d0*/  SHF.R.S32.HI R23, RZ, 0x1f, R23 ;  /* 0x0000001fff177819 */ /* 0x000fe40000011417 */
[----:B------:R-:W-:Y:S02]  /*158e0*/  LOP3.LUT R17, R33, R0, RZ, 0xfc, !PT ;  /* 0x0000000021117212 */ /* 0x000fe400078efcff */
        /* <DEDUP_REMOVED lines=9> */
.L_x_2023:
[----:B------:R-:W-:-:S05]  /*15980*/  IMAD.MOV.U32 R0, RZ, RZ, 0x1 ;  /* 0x00000001ff007424 */ /* 0x000fca00078e00ff */
[----:B------:R-:W-:-:S04]  /*15990*/  SHF.L.U32 R0, R0, 0x1f, RZ ;  /* 0x0000001f00007819 */ /* 0x000fc800000006ff */
[----:B------:R-:W0:Y:S02]  /*159a0*/  SYNCS.PHASECHK.TRANS64.TRYWAIT P0, [UR45+0x38840], R0 ;  /* 0x03884000ff0075a7 */ /* 0x000e24000800016d */
[----:B0-----:R-:W-:Y:S05]  /*159b0*/  @!P0 BRA `(.L_x_2024) ;  /* 0x0000003800348947 */ /* 0x001fea0003800000 */
.L_x_2069:
        /* <DEDUP_REMOVED lines=58> */
.L_x_2079:
[----:B------:R-:W-:-:S13]  /*15d60*/  ISETP.GE.AND P0, PT, R18, 0x31, PT ;  /* 0x000000311200780c */ /* 0x000fda0003f06270 */
[----:B0-2---:R-:W-:-:S05]  /*15d70*/  @P0 LEA R2, P1, R22, R14, 0x1 ;  /* 0x0000000e16020211 */ /* 0x005fca00078208ff */
[----:B-1----:R-:W-:Y:S01]  /*15d80*/  @P0 IMAD.X R3, RZ, RZ, R5, P1 ;  /* 0x000000ffff030224 */ /* 0x002fe200008e0605 */
[----:B------:R-:W-:-:S05]  /*15d90*/  @P0 LEA R5, R24, UR45, 0x1 ;  /* 0x0000002d18050c11 */ /* 0x000fca000f8e08ff */
        /* <DEDUP_REMOVED lines=11> */
.L_x_2026:
        /* <DEDUP_REMOVED lines=24> */
.L_x_2027:
[----:B------:R-:W-:Y:S01]  /*15fd0*/  UISETP.NE.AND UP0, UPT, UR48, URZ, UPT ;  /* 0x0000003f3000728c */ /* 0x000fe2000bf05270 */
[----:B------:R-:W-:Y:S01]  /*15fe0*/  VIADD R36, R31, UR40 ;  /* 0x000000281f247c36 */ /* 0x000fe20008000000 */
[----:B------:R-:W-:Y:S01]  /*15ff0*/  R2UR UR6, R23 ;  /* 0x00000000170672ca */ /* 0x000fe200000e0000 */
[----:B------:R-:W-:Y:S01]  /*16000*/  ULDC.64 UR8, c[0x0][0x2d8] ;  /* 0x0000b60000087ab9 */ /* 0x000fe20000000a00 */
[----:B------:R-:W0:Y:S01]  /*16010*/  LDC R7, c[0x0][0x448] ;  /* 0x00011200ff077b82 */ /* 0x000e220000000800 */
[----:B------:R-:W-:Y:S01]  /*16020*/  IMAD.MOV.U32 R11, RZ, RZ, R36 ;  /* 0x000000ffff0b7224 */ /* 0x000fe200078e0024 */
[----:B------:R-:W-:Y:S01]  /*16030*/  PLOP3.LUT P0, PT, PT, PT, UP0, 0x80, 0x0 ;  /* 0x000000000000781c */ /* 0x000fe20003f0f008 */
[----:B------:R-:W1:Y:S04]  /*16040*/  S2R R20, SR_TID.X ;  /* 0x0000000000147919 */ /* 0x000e680000002100 */
[----:B------:R-:W-:-:S04]  /*16050*/  @UP0 ULDC UR4, c[0x0][0x44c] ;  /* 0x0001130000040ab9 */ /* 0x000fc80000000800 */
[----:B------:R-:W-:-:S04]  /*16060*/  UIMAD UR6, UR6, UR8, URZ ;  /* 0x00000008060672a4 */ /* 0x000fc8000f8e023f */
[----:B------:R-:W-:Y:S01]  /*16070*/  @P0 IMAD.HI.U32 R0, R36, UR4, RZ ;  /* 0x0000000424000c27 */ /* 0x000fe2000f8e00ff */
[----:B------:R-:W-:Y:S01]  /*16080*/  PLOP3.LUT P0, PT, PT, PT, UP0, 0x80, 0x0 ;  /* 0x000000000000781c */ /* 0x000fe20003f0f008 */
[----:B------:R-:W-:Y:S01]  /*16090*/  @UP0 ULDC UR4, c[0x0][0x450] ;  /* 0x0001140000040ab9 */ /* 0x000fe20000000800 */
[----:B------:R-:W-:-:S11]  /*160a0*/  UIMAD UR6, UR39, UR9, UR6 ;  /* 0x00000009270672a4 */ /* 0x000fd6000f8e0206 */
[----:B------:R-:W-:Y:S01]  /*160b0*/  @P0 SHF.R.U32.HI R11, RZ, UR4, R0 ;  /* 0x00000004ff0b0c19 */ /* 0x000fe20008011600 */
[----:B------:R-:W-:-:S03]  /*160c0*/  UIMAD.WIDE.U32 UR4, UR39, UR8, URZ ;  /* 0x00000008270472a5 */ /* 0x000fc6000f8e003f */
[----:B------:R-:W-:Y:S01]  /*160d0*/  ULDC.64 UR8, c[0x0][0x2e0] ;  /* 0x0000b80000087ab9 */ /* 0x000fe20000000a00 */
[----:B------:R-:W-:Y:S01]  /*160e0*/  UIADD3 UR5, UR5, UR6, URZ ;  /* 0x0000000605057290 */ /* 0x000fe2000fffe03f */
[----:B------:R-:W-:Y:S01]  /*160f0*/  SHF.R.S32.HI R0, RZ, 0x1f, R11 ;  /* 0x0000001fff007819 */ /* 0x000fe2000001140b */
[----:B------:R-:W-:Y:S01]  /*16100*/  UIMAD UR6, UR50, UR8, URZ ;  /* 0x00000008320672a4 */ /* 0x000fe2000f8e023f */
[----:B-1----:R-:W-:Y:S01]  /*16110*/  LOP3.LUT R20, R20, 0x7f, RZ, 0xc0, !PT ;  /* 0x0000007f14147812 */ /* 0x002fe200078ec0ff */
[----:B------:R-:W-:Y:S02]  /*16120*/  UIMAD.WIDE.U32 UR4, UR46, UR8, UR4 ;  /* 0x000000082e0472a5 */ /* 0x000fe4000f8e0004 */
[----:B------:R-:W-:Y:S01]  /*16130*/  UIMAD UR6, UR46, UR9, UR6 ;  /* 0x000000092e0672a4 */ /* 0x000fe2000f8e0206 */
[----:B------:R-:W-:-:S03]  /*16140*/  SHF.R.U32.HI R20, RZ, 0x3, R20 ;  /* 0x00000003ff147819 */ /* 0x000fc60000011614 */
[----:B------:R-:W-:Y:S01]  /*16150*/  IMAD.U32 R5, RZ, RZ, UR5 ;  /* 0x00000005ff057e24 */ /* 0x000fe2000f8e00ff */
[----:B------:R-:W-:Y:S01]  /*16160*/  UIADD3 UR6, UR5, UR6, URZ ;  /* 0x0000000605067290 */ /* 0x000fe2000fffe03f */
[----:B------:R-:W-:Y:S02]  /*16170*/  IMAD.MOV R5, RZ, RZ, -R11 ;  /* 0x000000ffff057224 */ /* 0x000fe400078e0a0b */
[----:B------:R-:W-:Y:S01]  /*16180*/  IMAD.U32 R4, RZ, RZ, UR4 ;  /* 0x00000004ff047e24 */ /* 0x000fe2000f8e00ff */
[----:B------:R-:W-:Y:S01]  /*16190*/  ULDC.64 UR4, c[0x0][0x2d0] ;  /* 0x0000b40000047ab9 */ /* 0x000fe20000000a00 */
[----:B0-----:R-:W-:Y:S02]  /*161a0*/  IMAD R5, R7, R5, R36 ;  /* 0x0000000507057224 */ /* 0x001fe400078e0224 */
[----:B------:R-:W-:Y:S02]  /*161b0*/  IMAD R0, R0, UR4, RZ ;  /* 0x0000000400007c24 */ /* 0x000fe4000f8e02ff */
[----:B------:R-:W-:-:S02]  /*161c0*/  IMAD.U32 R3, RZ, RZ, UR6 ;  /* 0x00000006ff037e24 */ /* 0x000fc4000f8e00ff */
[----:B------:R-:W-:Y:S02]  /*161d0*/  IMAD.MOV.U32 R2, RZ, RZ, R4 ;  /* 0x000000ffff027224 */ /* 0x000fe400078e0004 */
[C---:B------:R-:W-:Y:S01]  /*161e0*/  IMAD R9, R11.reuse, UR5, R0 ;  /* 0x000000050b097c24 */ /* 0x040fe2000f8e0200 */
[----:B------:R-:W-:Y:S01]  /*161f0*/  SHF.R.S32.HI R0, RZ, 0x1f, R5 ;  /* 0x0000001fff007819 */ /* 0x000fe20000011405 */
[----:B------:R-:W-:Y:S01]  /*16200*/  IMAD.WIDE.U32 R2, R11, UR4, R2 ;  /* 0x000000040b027c25 */ /* 0x000fe2000f8e0002 */
[----:B------:R-:W-:-:S03]  /*16210*/  ULDC.64 UR4, c[0x0][0x2c8] ;  /* 0x0000b20000047ab9 */ /* 0x000fc60000000a00 */
        /* <DEDUP_REMOVED lines=13> */
[----:B------:R-:W-:Y:S01]  /*162f0*/  ULDC UR4, c[0x0][0x288] ;  /* 0x0000a20000047ab9 */ /* 0x000fe20000000800 */
[----:B------:R-:W-:Y:S01]  /*16300*/  VIADD R6, R20, UR40 ;  /* 0x0000002814067c36 */ /* 0x000fe20008000000 */
[----:B------:R-:W-:Y:S01]  /*16310*/  LOP3.LUT R16, R16, 0xfffffeff, RZ, 0xc0, !PT ;  /* 0xfffffeff10107812 */ /* 0x000fe200078ec0ff */
[----:B------:R-:W1:Y:S01]  /*16320*/  SHFL.IDX PT, R2, R4, RZ, 0x181f ;  /* 0x00181fff04027589 */ /* 0x000e6200000e0000 */
[----:B------:R-:W-:Y:S02]  /*16330*/  IMAD R5, R7, UR4, RZ ;  /* 0x0000000407057c24 */ /* 0x000fe4000f8e02ff */
[C---:B------:R-:W-:Y:S01]  /*16340*/  VIADD R8, R6.reuse, 0x10 ;  /* 0x0000001006087836 */ /* 0x040fe20000000000 */
[----:B------:R-:W2:Y:S02]  /*16350*/  SHFL.IDX PT, R7, R0, 0x1, 0x181f ;  /* 0x00381f0000077f89 */ /* 0x000ea400000e0000 */
[----:B------:R-:W-:-:S02]  /*16360*/  ISETP.GE.AND P2, PT, R6, R5, PT ;  /* 0x000000050600720c */ /* 0x000fc40003f46270 */
[----:B------:R-:W-:Y:S01]  /*16370*/  ISETP.GE.AND P3, PT, R8, R5, PT ;  /* 0x000000050800720c */ /* 0x000fe20003f66270 */
[----:B------:R-:W3:Y:S10]  /*16380*/  SHFL.IDX PT, R9, R4, 0x1, 0x181f ;  /* 0x00381f0004097f89 */ /* 0x000ef400000e0000 */
[----:B------:R-:W-:-:S02]  /*16390*/  @!P2 LEA R8, R24, UR45, 0x1 ;  /* 0x0000002d1808ac11 */ /* 0x000fc4000f8e08ff */
[----:B0-----:R-:W-:Y:S02]  /*163a0*/  @!P2 LEA R3, P1, R22, R14, 0x1 ;  /* 0x0000000e1603a211 */ /* 0x001fe400078208ff */
[----:B------:R-:W-:Y:S01]  /*163b0*/  @P2 LOP3.LUT R16, R16, 0x100, RZ, 0xfc, !PT ;  /* 0x0000010010102812 */ /* 0x000fe200078efcff */
[----:B------:R-:W-:Y:S01]  /*163c0*/  SHFL.IDX PT, R14, R0, 0x3, 0x181f ;  /* 0x00781f00000e7f89 */ /* 0x000fe200000e0000 */
[----:B------:R-:W-:Y:S01]  /*163d0*/  @!P3 LEA R10, R24, UR45, 0x1 ;  /* 0x0000002d180abc11 */ /* 0x000fe2000f8e08ff */
[----:B-1----:R-:W-:Y:S01]  /*163e0*/  @!P2 IMAD.X R2, RZ, RZ, R2, P1 ;  /* 0x000000ffff02a224 */ /* 0x002fe200008e0602 */
[----:B------:R-:W-:Y:S02]  /*163f0*/  LOP3.LUT R16, R16, 0xffffff7f, RZ, 0xc0, !PT ;  /* 0xffffff7f10107812 */ /* 0x000fe400078ec0ff */
[----:B--2---:R-:W-:Y:S02]  /*16400*/  @!P3 LEA R7, P1, R22, R7, 0x1 ;  /* 0x000000071607b211 */ /* 0x004fe400078208ff */
[----:B------:R-:W-:-:S02]  /*16410*/  @!P2 LOP3.LUT R3, R3, R2, RZ, 0x3c, !PT ;  /* 0x000000020303a212 */ /* 0x000fc400078e3cff */
[----:B------:R-:W-:Y:S01]  /*16420*/  @P3 LOP3.LUT R16, R16, 0x80, RZ, 0xfc, !PT ;  /* 0x0000008010103812 */ /* 0x000fe200078efcff */
[----:B---3--:R-:W-:Y:S01]  /*16430*/  @!P3 IMAD.X R9, RZ, RZ, R9, P1 ;  /* 0x000000ffff09b224 */ /* 0x008fe200008e0609 */
[C---:B------:R-:W-:Y:S02]  /*16440*/  @!P2 LOP3.LUT R2, R3.reuse, R2, RZ, 0x3c, !PT ;  /* 0x000000020302a212 */ /* 0x040fe400078e3cff */
[----:B------:R-:W-:Y:S02]  /*16450*/  LOP3.LUT R16, R16, 0xffffffbf, RZ, 0xc0, !PT ;  /* 0xffffffbf10107812 */ /* 0x000fe400078ec0ff */
[----:B------:R-:W-:-:S05]  /*16460*/  @!P2 LOP3.LUT R3, R3, R2, RZ, 0x3c, !PT ;  /* 0x000000020303a212 */ /* 0x000fca00078e3cff */
[----:B------:R0:W-:Y:S04]  /*16470*/  @!P2 LDGSTS.E.BYPASS.LTC128B.128 [R8+0x20400], desc[UR36][R2.64], !P0 ;  /* 0x204000000208afae */ /* 0x0001e8000c101d64 */
        /* <DEDUP_REMOVED lines=15> */
.L_x_2088:
        /* <DEDUP_REMOVED lines=36> */
.L_x_2029:
[----:B------:R-:W-:Y:S01]  /*167b0*/  UISETP.NE.AND UP0, UPT, UR48, URZ, UPT ;  /* 0x0000003f3000728c */ /* 0x000fe2000bf05270 */
[----:B------:R-:W-:Y:S01]  /*167c0*/  R2UR UR6, R23 ;  /* 0x00000000170672ca */ /* 0x000fe200000e0000 */
[----:B------:R-:W-:Y:S01]  /*167d0*/  ULDC.64 UR8, c[0x0][0x3d8] ;  /* 0x0000f60000087ab9 */ /* 0x000fe20000000a00 */
[----:B------:R-:W-:Y:S01]  /*167e0*/  IMAD.MOV.U32 R2, RZ, RZ, R36 ;  /* 0x000000ffff027224 */ /* 0x000fe200078e0024 */
[----:B------:R-:W-:Y:S01]  /*167f0*/  ULDC UR7, c[0x0][0x448] ;  /* 0x0001120000077ab9 */ /* 0x000fe20000000800 */
[C---:B------:R-:W-:Y:S02]  /*16800*/  LOP3.LUT R20, R22.reuse, 0x180, RZ, 0xfc, !PT ;  /* 0x0000018016147812 */ /* 0x040fe400078efcff */
[----:B------:R-:W-:Y:S02]  /*16810*/  PLOP3.LUT P0, PT, PT, PT, UP0, 0x80, 0x0 ;  /* 0x000000000000781c */ /* 0x000fe40003f0f008 */
[----:B------:R-:W-:Y:S02]  /*16820*/  LOP3.LUT R21, R22, 0x80, RZ, 0xfc, !PT ;  /* 0x0000008016157812 */ /* 0x000fe400078efcff */
[----:B------:R-:W-:Y:S01]  /*16830*/  @UP0 ULDC UR4, c[0x0][0x44c] ;  /* 0x0001130000040ab9 */ /* 0x000fe20000000800 */
[----:B------:R-:W-:-:S02]  /*16840*/  LOP3.LUT R16, R16, 0xfffff7ff, RZ, 0xc0, !PT ;  /* 0xfffff7ff10107812 */ /* 0x000fc400078ec0ff */
[----:B------:R-:W-:-:S04]  /*16850*/  UIMAD UR6, UR6, UR8, URZ ;  /* 0x00000008060672a4 */ /* 0x000fc8000f8e023f */
[----:B------:R-:W-:Y:S02]  /*16860*/  UIMAD UR6, UR39, UR9, UR6 ;  /* 0x00000009270672a4 */ /* 0x000fe4000f8e0206 */
[----:B------:R-:W-:Y:S01]  /*16870*/  @P0 IMAD.HI.U32 R0, R36, UR4, RZ ;  /* 0x0000000424000c27 */ /* 0x000fe2000f8e00ff */
[----:B------:R-:W-:Y:S01]  /*16880*/  PLOP3.LUT P0, PT, PT, PT, UP0, 0x80, 0x0 ;  /* 0x000000000000781c */ /* 0x000fe20003f0f008 */
[----:B------:R-:W-:-:S12]  /*16890*/  @UP0 ULDC UR4, c[0x0][0x450] ;  /* 0x0001140000040ab9 */ /* 0x000fd80000000800 */
[----:B------:R-:W-:Y:S01]  /*168a0*/  @P0 SHF.R.U32.HI R2, RZ, UR4, R0 ;  /* 0x00000004ff020c19 */ /* 0x000fe20008011600 */
[----:B------:R-:W-:-:S03]  /*168b0*/  UIMAD.WIDE.U32 UR4, UR39, UR8, URZ ;  /* 0x00000008270472a5 */ /* 0x000fc6000f8e003f */
[----:B------:R-:W-:Y:S01]  /*168c0*/  ULDC.64 UR8, c[0x0][0x3e0] ;  /* 0x0000f80000087ab9 */ /* 0x000fe20000000a00 */
[----:B------:R-:W-:Y:S01]  /*168d0*/  UIADD3 UR5, UR5, UR6, URZ ;  /* 0x0000000605057290 */ /* 0x000fe2000fffe03f */
[--C-:B------:R-:W-:Y:S01]  /*168e0*/  IMAD.MOV R5, RZ, RZ, -R2.reuse ;  /* 0x000000ffff057224 */ /* 0x100fe200078e0a02 */
[----:B------:R-:W-:Y:S01]  /*168f0*/  UIMAD UR6, UR50, UR8, URZ ;  /* 0x00000008320672a4 */ /* 0x000fe2000f8e023f */
[----:B------:R-:W-:Y:S01]  /*16900*/  SHF.R.S32.HI R0, RZ, 0x1f, R2 ;  /* 0x0000001fff007819 */ /* 0x000fe20000011402 */
[----:B------:R-:W-:Y:S01]  /*16910*/  UIMAD.WIDE.U32 UR4, UR46, UR8, UR4 ;  /* 0x000000082e0472a5 */ /* 0x000fe2000f8e0004 */
[----:B------:R-:W-:Y:S01]  /*16920*/  IMAD R5, R5, UR7, R36 ;  /* 0x0000000705057c24 */ /* 0x000fe2000f8e0224 */
[----:B------:R-:W-:-:S03]  /*16930*/  UIMAD UR6, UR46, UR9, UR6 ;  /* 0x000000092e0672a4 */ /* 0x000fc6000f8e0206 */
[----:B------:R-:W-:Y:S01]  /*16940*/  ULDC.64 UR8, c[0x0][0x3d0] ;  /* 0x0000f40000087ab9 */ /* 0x000fe20000000a00 */
[----:B------:R-:W-:Y:S01]  /*16950*/  UIADD3 UR5, UR5, UR6, URZ ;  /* 0x0000000605057290 */ /* 0x000fe2000fffe03f */
[----:B------:R-:W-:Y:S01]  /*16960*/  IMAD R3, R0, UR8, RZ ;  /* 0x0000000800037c24 */ /* 0x000fe2000f8e02ff */
[----:B------:R-:W-:Y:S01]  /*16970*/  SHF.R.S32.HI R0, RZ, 0x1f, R5 ;  /* 0x0000001fff007819 */ /* 0x000fe20000011405 */
[----:B------:R-:W-:Y:S02]  /*16980*/  IMAD.U32 R9, RZ, RZ, UR8 ;  /* 0x00000008ff097e24 */ /* 0x000fe4000f8e00ff */
[C---:B------:R-:W-:Y:S02]  /*16990*/  IMAD R7, R2.reuse, UR9, R3 ;  /* 0x0000000902077c24 */ /* 0x040fe4000f8e0203 */
[----:B------:R-:W-:Y:S01]  /*169a0*/  IMAD.WIDE.U32 R2, R2, R9, UR4 ;  /* 0x0000000402027e25 */ /* 0x000fe2000f8e0009 */
        /* <DEDUP_REMOVED lines=10> */
[----:B------:R-:W-:Y:S02]  /*16a50*/  LEA.HI.X R4, R2, UR5, R3, 0x1, P0 ;  /* 0x0000000502047c11 */ /* 0x000fe400080f0c03 */
[----:B------:R-:W-:-:S02]  /*16a60*/  ISETP.GE.AND P0, PT, R20, UR4, PT ;  /* 0x0000000414007c0c */ /* 0x000fc4000bf06270 */
[----:B------:R-:W-:Y:S02]  /*16a70*/  LOP3.LUT R20, R22, 0x40, RZ, 0xfc, !PT ;  /* 0x0000004016147812 */ /* 0x000fe400078efcff */
[----:B------:R-:W-:Y:S02]  /*16a80*/  ISETP.GE.AND P4, PT, R21, UR4, PT ;  /* 0x0000000415007c0c */ /* 0x000fe4000bf86270 */
[----:B------:R-:W-:Y:S02]  /*16a90*/  ISETP.GE.AND P5, PT, R20, UR4, PT ;  /* 0x0000000414007c0c */ /* 0x000fe4000bfa6270 */
[----:B------:R-:W-:Y:S02]  /*16aa0*/  LOP3.LUT R20, R22, 0xc0, RZ, 0xfc, !PT ;  /* 0x000000c016147812 */ /* 0x000fe400078efcff */
[----:B------:R-:W-:Y:S02]  /*16ab0*/  SEL R2, RZ, 0x1, P1 ;  /* 0x00000001ff027807 */ /* 0x000fe40000800000 */
[----:B------:R-:W-:-:S02]  /*16ac0*/  SEL R3, RZ, 0x4, P4 ;  /* 0x00000004ff037807 */ /* 0x000fc40002000000 */
[----:B------:R-:W-:Y:S02]  /*16ad0*/  SEL R7, RZ, 0x2, P5 ;  /* 0x00000002ff077807 */ /* 0x000fe40002800000 */
[----:B------:R-:W-:Y:S02]  /*16ae0*/  ISETP.GE.AND P2, PT, R35, UR4, PT ;  /* 0x0000000423007c0c */ /* 0x000fe4000bf46270 */
[----:B------:R-:W-:Y:S02]  /*16af0*/  ISETP.GE.AND P3, PT, R20, UR4, PT ;  /* 0x0000000414007c0c */ /* 0x000fe4000bf66270 */
[----:B------:R-:W-:Y:S02]  /*16b00*/  IADD3 R7, R3, R7, R2 ;  /* 0x0000000703077210 */ /* 0x000fe40007ffe002 */
[----:B------:R-:W-:Y:S02]  /*16b10*/  @P1 LOP3.LUT R16, R16, 0x800, RZ, 0xfc, !PT ;  /* 0x0000080010101812 */ /* 0x000fe400078efcff */
[----:B------:R-:W-:-:S02]  /*16b20*/  SEL R2, RZ, 0x10, P2 ;  /* 0x00000010ff027807 */ /* 0x000fc40001000000 */
[----:B------:R-:W-:Y:S02]  /*16b30*/  SEL R3, RZ, 0x8, P3 ;  /* 0x00000008ff037807 */ /* 0x000fe40001800000 */
[----:B------:R-:W-:Y:S02]  /*16b40*/  ISETP.GE.AND P1, PT, R34, UR4, PT ;  /* 0x0000000422007c0c */ /* 0x000fe4000bf26270 */
[----:B------:R-:W-:Y:S02]  /*16b50*/  SEL R5, RZ, 0x40, P0 ;  /* 0x00000040ff057807 */ /* 0x000fe40000000000 */
[----:B------:R-:W-:Y:S02]  /*16b60*/  IADD3 R3, R2, R7, R3 ;  /* 0x0000000702037210 */ /* 0x000fe40007ffe003 */
[----:B------:R-:W-:Y:S01]  /*16b70*/  ISETP.GE.AND P0, PT, R37, UR4, PT ;  /* 0x0000000425007c0c */ /* 0x000fe2000bf06270 */
[----:B------:R-:W-:Y:S01]  /*16b80*/  UMOV UR4, 0xffffffff ;  /* 0xffffffff00047882 */ /* 0x000fe20000000000 */
[----:B------:R-:W-:-:S02]  /*16b90*/  SEL R2, RZ, 0x20, P1 ;  /* 0x00000020ff027807 */ /* 0x000fc40000800000 */
[----:B------:R-:W-:Y:S02]  /*16ba0*/  SEL R6, RZ, 0x80, P0 ;  /* 0x00000080ff067807 */ /* 0x000fe40000000000 */
        /* <DEDUP_REMOVED lines=84> */
.L_x_2098:
        /* <DEDUP_REMOVED lines=24> */
.L_x_2032:
[----:B------:R-:W-:Y:S05]  /*17270*/  BSYNC B0 ;  /* 0x0000000000007941 */ /* 0x000fea0003800000 */
.L_x_2031:
[----:B------:R-:W-:Y:S01]  /*17280*/  NOP ;  /* 0x0000000000007918 */ /* 0x000fe20000000000 */
[----:B------:R-:W-:Y:S01]  /*17290*/  SYNCS.ARRIVE.TRANS64.RED.A0T1 RZ, [UR45+0x38810], RZ ;  /* 0x038810ffffff79a7 */ /* 0x000fe2000820042d */
[----:B0-----:R-:W-:Y:S01]  /*172a0*/  IMAD.MOV.U32 R0, RZ, RZ, 0x1 ;  /* 0x00000001ff007424 */ /* 0x001fe200078e00ff */
[----:B------:R-:W-:Y:S04]  /*172b0*/  ARRIVES.LDGSTSBAR.64.TRANSCNT [UR45+0x38810] ;  /* 0x03881000ff0079b0 */ /* 0x000fe80008000aad */
[----:B------:R-:W-:Y:S01]  /*172c0*/  SHF.L.U32 R0, R0, 0x1f, RZ ;  /* 0x0000001f00007819 */ /* 0x000fe200000006ff */
[----:B------:R-:W-:Y:S01]  /*172d0*/  NOP ;  /* 0x0000000000007918 */ /* 0x000fe20000000000 */
[----:B------:R-:W-:Y:S02]  /*172e0*/  SYNCS.ARRIVE.TRANS64.A1T0 RZ, [UR45+0x38810], RZ ;  /* 0x038810ffffff79a7 */ /* 0x000fe4000810002d */
[----:B------:R-:W0:Y:S02]  /*172f0*/  SYNCS.PHASECHK.TRANS64.TRYWAIT P0, [UR45+0x38820], R0 ;  /* 0x03882000ff0075a7 */ /* 0x000e24000800016d */
[----:B0-----:R-:W-:Y:S05]  /*17300*/  @!P0 BRA `(.L_x_2033) ;  /* 0x0000003000b88947 */ /* 0x001fea0003800000 */
.L_x_2099:
[----:B------:R-:W-:-:S13]  /*17310*/  LOP3.LUT P0, RZ, R16, 0x400, RZ, 0xc0, !PT ;  /* 0x0000040010ff7812 */ /* 0x000fda000780c0ff */
[----:B------:R-:W-:Y:S05]  /*17320*/  @!P0 BRA `(.L_x_2034) ;  /* 0x0000000000048947 */ /* 0x000fea0003800000 */
[----:B------:R-:W-:Y:S01]  /*17330*/  BPT.TRAP 0x1 ;  /* 0x000000040000795c */ /* 0x000fe20000300000 */
.L_x_2034:
[----:B------:R-:W2:Y:S02]  /*17340*/  SYNCS.PHASECHK.TRANS64.TRYWAIT P0, [UR45+0x38860], R0 ;  /* 0x03886000ff0075a7 */ /* 0x000ea4000800016d */
[----:B--2---:R-:W-:Y:S05]  /*17350*/  @!P0 BRA `(.L_x_2035) ;  /* 0x0000003000bc8947 */ /* 0x004fea0003800000 */
.L_x_2100:
        /* <DEDUP_REMOVED lines=105> */
.L_x_2110:
        /* <DEDUP_REMOVED lines=30> */
.L_x_2037:
        /* <DEDUP_REMOVED lines=13> */
[----:B------:R-:W-:Y:S01]  /*17ca0*/  LOP3.LUT R5, RZ, UR41, RZ, 0x33, !PT ;  /* 0x00000029ff057c12 */ /* 0x000fe2000f8e33ff */
[----:B------:R-:W-:Y:S01]  /*17cb0*/  IMAD.MOV.U32 R21, RZ, RZ, 0x1 ;  /* 0x00000001ff157424 */ /* 0x000fe200078e00ff */
[----:B------:R-:W-:Y:S02]  /*17cc0*/  LOP3.LUT R30, R33, 0x40, RZ, 0xc0, !PT ;  /* 0x00000040211e7812 */ /* 0x000fe400078ec0ff */
[----:B------:R-:W-:-:S02]  /*17cd0*/  LOP3.LUT R28, R17, 0x80, RZ, 0xc0, !PT ;  /* 0x00000080111c7812 */ /* 0x000fc400078ec0ff */
[----:B------:R-:W-:Y:S02]  /*17ce0*/  LOP3.LUT R2, RZ, UR4, RZ, 0x33, !PT ;  /* 0x00000004ff027c12 */ /* 0x000fe4000f8e33ff */
[----:B------:R-:W-:Y:S02]  /*17cf0*/  SHF.R.U32.HI R30, RZ, 0x2, R30 ;  /* 0x00000002ff1e7819 */ /* 0x000fe4000001161e */
[----:B------:R-:W-:Y:S02]  /*17d00*/  VIADDMNMX R2, R2, -UR43, R3, !PT ;  /* 0x8000002b02027c46 */ /* 0x000fe4000f800103 */
[----:B------:R-:W-:Y:S02]  /*17d10*/  SHF.R.U32.HI R28, RZ, 0x3, R28 ;  /* 0x00000003ff1c7819 */ /* 0x000fe4000001161c */
[----:B------:R-:W-:-:S04]  /*17d20*/  VIMNMX R2, R2, R5, !PT ;  /* 0x0000000502027248 */ /* 0x000fc80007fe0100 */
        /* <DEDUP_REMOVED lines=8> */
.L_x_2053:
        /* <DEDUP_REMOVED lines=22> */
.L_x_2040:
[----:B------:R-:W-:Y:S05]  /*17f10*/  BSYNC B1 ;  /* 0x0000000000017941 */ /* 0x000fea0003800000 */
.L_x_2039:
[----:B------:R-:W-:-:S13]  /*17f20*/  LOP3.LUT P0, RZ, R16, 0x400, RZ, 0xc0, !PT ;  /* 0x0000040010ff7812 */ /* 0x000fda000780c0ff */
[----:B------:R-:W-:Y:S05]  /*17f30*/  @!P0 BRA `(.L_x_2041) ;  /* 0x0000000000048947 */ /* 0x000fea0003800000 */
[----:B------:R-:W-:Y:S01]  /*17f40*/  BPT.TRAP 0x1 ;  /* 0x000000040000795c */ /* 0x000fe20000300000 */
.L_x_2041:
[----:B------:R-:W-:Y:S01]  /*17f50*/  LEA R10, R8, UR45, 0x3 ;  /* 0x0000002d080a7c11 */ /* 0x000fe2000f8e18ff */
[----:B------:R-:W-:Y:S01]  /*17f60*/  BSSY B1, `(.L_x_2042) ;  /* 0x0000004000017945 */ /* 0x000fe20003800000 */
[----:B------:R-:W-:-:S04]  /*17f70*/  SHF.L.U32 R20, R21, 0x1f, RZ ;  /* 0x0000001f15147819 */ /* 0x000fc800000006ff */
[----:B------:R-:W1:Y:S02]  /*17f80*/  SYNCS.PHASECHK.TRANS64.TRYWAIT P0, [R10+URZ+0x38840], R20 ;  /* 0x038840140a0075a7 */ /* 0x000e64000800017f */
[----:B-1----:R-:W-:Y:S05]  /*17f90*/  @!P0 BRA `(.L_x_2043) ;  /* 0x0000002c00d48947 */ /* 0x002fea0003800000 */
.L_x_2111:
[----:B------:R-:W-:Y:S05]  /*17fa0*/  BSYNC B1 ;  /* 0x0000000000017941 */ /* 0x000fea0003800000 */
.L_x_2042:
        /* <DEDUP_REMOVED lines=47> */
.L_x_2121:
        /* <DEDUP_REMOVED lines=8> */
.L_x_2045:
        /* <DEDUP_REMOVED lines=10> */
.L_x_2046:
[----:B------:R2:W-:Y:S01]  /*183c0*/  SYNCS.ARRIVE.TRANS64.A1T0 RZ, [R10+URZ+0x38830], RZ ;  /* 0x038830ff0aff79a7 */ /* 0x0005e2000810003f */
[----:B------:R-:W-:Y:S05]  /*183d0*/  @!P2 BRA `(.L_x_2047) ;  /* 0x000000000004a947 */ /* 0x000fea0003800000 */
[----:B------:R-:W-:Y:S01]  /*183e0*/  BPT.TRAP 0x1 ;  /* 0x000000040000795c */ /* 0x000fe20000300000 */
.L_x_2047:
[----:B------:R-:W3:Y:S01]  /*183f0*/  SYNCS.PHASECHK.TRANS64.TRYWAIT P0, [R10+URZ+0x38860], R20 ;  /* 0x038860140a0075a7 */ /* 0x000ee2000800017f */
[----:B------:R-:W-:Y:S04]  /*18400*/  BSSY B1, `(.L_x_2048) ;  /* 0x0000002000017945 */ /* 0x000fe80003800000 */
[----:B---3--:R-:W-:Y:S05]  /*18410*/  @!P0 BRA `(.L_x_2049) ;  /* 0x0000002c00d48947 */ /* 0x008fea0003800000 */
.L_x_2122:
[----:B------:R-:W-:Y:S05]  /*18420*/  BSYNC B1 ;  /* 0x0000000000017941 */ /* 0x000fea0003800000 */
.L_x_2048:
        /* <DEDUP_REMOVED lines=77> */
.L_x_2132:
        /* <DEDUP_REMOVED lines=20> */
.L_x_2051:
        /* <DEDUP_REMOVED lines=10> */
.L_x_2052:
        /* <DEDUP_REMOVED lines=10> */
.L_x_2038:
[----:B------:R-:W-:Y:S05]  /*18b80*/  BSYNC B0 ;  /* 0x0000000000007941 */ /* 0x000fea0003800000 */
.L_x_2011:
[----:B------:R-:W0:Y:S01]  /*18b90*/  S2R R3, SR_CgaCtaId ;  /* 0x0000000000037919 */ /* 0x000e220000008800 */
[----:B------:R-:W-:Y:S01]  /*18ba0*/  MOV R0, 0x400 ;  /* 0x0000040000007802 */ /* 0x000fe20000000f00 */
[----:B------:R-:W-:Y:S01]  /*18bb0*/  BSSY B0, `(.L_x_2054) ;  /* 0x0000005000007945 */ /* 0x000fe20003800000 */
[----:B------:R-:W-:Y:S02]  /*18bc0*/  SHF.L.U32 R4, R4, 0x1f, RZ ;  /* 0x0000001f04047819 */ /* 0x000fe400000006ff */
[----:B0-----:R-:W-:-:S04]  /*18bd0*/  LEA R5, R3, R0, 0x18 ;  /* 0x0000000003057211 */ /* 0x001fc800078ec0ff */
[----:B------:R-:W0:Y:S02]  /*18be0*/  SYNCS.PHASECHK.TRANS64.TRYWAIT P0, [R5+URZ+0x38820], R4 ;  /* 0x03882004050075a7 */ /* 0x000e24000800017f */
[----:B0-----:R-:W-:Y:S05]  /*18bf0*/  @!P0 BRA `(.L_x_2055) ;  /* 0x0000002c00b48947 */ /* 0x001fea0003800000 */
.L_x_2133:
[----:B------:R-:W-:Y:S05]  /*18c00*/  BSYNC B0 ;  /* 0x0000000000007941 */ /* 0x000fea0003800000 */
.L_x_2054:
[----:B------:R-:W-:-:S03]  /*18c10*/  UMOV UR4, 0xffffffff ;  /* 0xffffffff00047882 */ /* 0x000fc60000000000 */
[----:B------:R-:W-:Y:S05]  /*18c20*/  BRA.DIV UR4, `(.L_x_2056) ;  /* 0x0000002e04bc7947 */ /* 0x000fea000b800000 */
[----:B------:R-:W1:Y:S02]  /*18c30*/  S2R R0, SR_TID.X ;  /* 0x0000000000007919 */ /* 0x000e640000002100 */
[----:B-1----:R-:W-:-:S04]  /*18c40*/  SHF.R.U32.HI R0, RZ, 0x5, R0 ;  /* 0x00000005ff007819 */ /* 0x002fc80000011600 */
[----:B------:R-:W-:-:S05]  /*18c50*/  LOP3.LUT R0, R0, 0x3, RZ, 0xc0, !PT ;  /* 0x0000000300007812 */ /* 0x000fca00078ec0ff */
[----:B------:R1:W3:Y:S02]  /*18c60*/  SHFL.IDX PT, R14, R0, RZ, 0x1f ;  /* 0x00001fff000e7589 */ /* 0x0002e400000e0000 */
.L_x_2136:
[----:B---3--:R-:W-:-:S13]  /*18c70*/  ISETP.NE.AND P0, PT, R14, RZ, PT ;  /* 0x000000ff0e00720c */ /* 0x008fda0003f05270 */
[----:B------:R-:W-:Y:S05]  /*18c80*/  @P0 BRA `(.L_x_1905) ;  /* 0x0000000000900947 */ /* 0x000fea0003800000 */
[----:B------:R-:W-:-:S03]  /*18c90*/  UMOV UR4, 0xffffffff ;  /* 0xffffffff00047882 */ /* 0x000fc60000000000 */
[----:B------:R-:W-:Y:S05]  /*18ca0*/  BRA.DIV UR4, `(.L_x_2057) ;  /* 0x0000002e04d07947 */ /* 0x000fea000b800000 */
[----:B------:R-:W-:-:S13]  /*18cb0*/  ELECT P6, URZ, PT ;  /* 0x00000000003f782f */ /* 0x000fda00038c0000 */
.L_x_2139:
        /* <DEDUP_REMOVED lines=8> */
.L_x_2058:
[C---:B------:R-:W-:Y:S01]  /*18d40*/  IMAD R3, R8.reuse, 0x8, R5 ;  /* 0x0000000808037824 */ /* 0x040fe200078e0205 */
[----:B------:R-:W-:Y:S01]  /*18d50*/  SHF.L.U32 R2, R21, 0x1f, RZ ;  /* 0x0000001f15027819 */ /* 0x000fe200000006ff */
[----:B------:R-:W-:-:S03]  /*18d60*/  VIADD R8, R8, 0x1 ;  /* 0x0000000108087836 */ /* 0x000fc60000000000 */
[----:B------:R-:W1:Y:S02]  /*18d70*/  SYNCS.PHASECHK.TRANS64.TRYWAIT P1, [R3+URZ+0x38840], R2 ;  /* 0x03884002030075a7 */ /* 0x000e64000802017f */
[----:B------:R-:W-:-:S04]  /*18d80*/  ISETP.NE.AND P2, PT, R8, 0x2, PT ;  /* 0x000000020800780c */ /* 0x000fc80003f45270 */
[----:B------:R-:W-:Y:S01]  /*18d90*/  SEL R0, RZ, 0x1, P2 ;  /* 0x00000001ff007807 */ /* 0x000fe20001000000 */
[----:B-1----:R-:W-:Y:S08]  /*18da0*/  @!P1 BRA `(.L_x_2059) ;  /* 0x0000002c00b09947 */ /* 0x002ff00003800000 */
.L_x_2140:
[----:B------:R-:W-:Y:S02]  /*18db0*/  SEL R8, R8, RZ, P2 ;  /* 0x000000ff08087207 */ /* 0x000fe40001000000 */
[----:B------:R-:W-:Y:S01]  /*18dc0*/  LOP3.LUT R0, R21, R0, RZ, 0x3c, !PT ;  /* 0x0000000015007212 */ /* 0x000fe200078e3cff */
[----:B------:R-:W-:Y:S06]  /*18dd0*/  @!P0 BRA `(.L_x_2060) ;  /* 0x0000000000048947 */ /* 0x000fec0003800000 */
[----:B------:R-:W-:Y:S01]  /*18de0*/  BPT.TRAP 0x1 ;  /* 0x000000040000795c */ /* 0x000fe20000300000 */
.L_x_2060:
[----:B0-----:R-:W-:Y:S01]  /*18df0*/  IMAD R5, R8, 0x8, R5 ;  /* 0x0000000808057824 */ /* 0x001fe200078e0205 */
[----:B------:R-:W-:-:S04]  /*18e00*/  SHF.L.U32 R0, R0, 0x1f, RZ ;  /* 0x0000001f00007819 */ /* 0x000fc800000006ff */
[----:B------:R-:W0:Y:S02]  /*18e10*/  SYNCS.PHASECHK.TRANS64.TRYWAIT P1, [R5+URZ+0x38840], R0 ;  /* 0x03884000050075a7 */ /* 0x000e24000802017f */
[----:B0-----:R-:W-:Y:S05]  /*18e20*/  @!P1 BRA `(.L_x_2061) ;  /* 0x0000002c00a49947 */ /* 0x001fea0003800000 */
.L_x_2141:
[----:B------:R-:W-:Y:S05]  /*18e30*/  @!P0 BRA `(.L_x_2062) ;  /* 0x0000000000048947 */ /* 0x000fea0003800000 */
[----:B------:R-:W-:Y:S01]  /*18e40*/  BPT.TRAP 0x1 ;  /* 0x000000040000795c */ /* 0x000fe20000300000 */
.L_x_2062:
[----:B------:R-:W3:Y:S02]  /*18e50*/  SYNCS.PHASECHK.TRANS64.TRYWAIT P1, [R3+URZ+0x38860], R2 ;  /* 0x03886002030075a7 */ /* 0x000ee4000802017f */
[----:B---3--:R-:W-:Y:S05]  /*18e60*/  @!P1 BRA `(.L_x_2063) ;  /* 0x0000002c00a89947 */ /* 0x008fea0003800000 */
.L_x_2142:
[----:B------:R-:W-:Y:S05]  /*18e70*/  @!P0 BRA `(.L_x_2064) ;  /* 0x0000000000048947 */ /* 0x000fea0003800000 */
[----:B------:R-:W-:Y:S01]  /*18e80*/  BPT.TRAP 0x1 ;  /* 0x000000040000795c */ /* 0x000fe20000300000 */
.L_x_2064:
[----:B----4-:R4:W0:Y:S02]  /*18e90*/  SYNCS.PHASECHK.TRANS64.TRYWAIT P0, [R5+URZ+0x38860], R0 ;  /* 0x03886000050075a7 */ /* 0x010824000800017f */
[----:B0-----:R-:W-:Y:S05]  /*18ea0*/  @!P0 NANOSLEEP.SYNCS 0x989680 ;  /* 0x009896800000895d */ /* 0x001fea0003900000 */
[----:B------:R-:W0:Y:S02]  /*18eb0*/  @!P0 SYNCS.PHASECHK.TRANS64 P0, [R5+URZ+0x38860], R0 ;  /* 0x03886000050085a7 */ /* 0x000e24000800007f */
[----:B0-----:R-:W-:Y:S05]  /*18ec0*/  @!P0 BRA `(.L_x_2064) ;  /* 0xfffffffc00f08947 */ /* 0x001fea000383ffff */
.L_x_1905:
[----:B------:R-:W-:Y:S05]  /*18ed0*/  BSYNC B6 ;  /* 0x0000000000067941 */ /* 0x000fea0003800000 */
.L_x_1902:
[----:B------:R-:W-:Y:S05]  /*18ee0*/  EXIT ;  /* 0x000000000000794d */ /* 0x000fea0003800000 */
.L_x_1927:
[----:B0-----:R0:W1:Y:S02]  /*18ef0*/  SYNCS.PHASECHK.TRANS64.TRYWAIT P0, [R202+URZ+0x38800], R5 ;  /* 0x03880005ca0075a7 */ /* 0x001064000800017f */
[----:B-1----:R-:W-:Y:S05]  /*18f00*/  @!P0 NANOSLEEP.SYNCS 0x989680 ;  /* 0x009896800000895d */ /* 0x002fea0003900000 */
[----:B------:R-:W1:Y:S02]  /*18f10*/  @!P0 SYNCS.PHASECHK.TRANS64 P0, [R202+URZ+0x38800], R5 ;  /* 0x03880005ca0085a7 */ /* 0x000e64000800007f */
[----:B-1----:R-:W-:Y:S05]  /*18f20*/  @!P0 BRA `(.L_x_1927) ;  /* 0xfffffffc00f08947 */ /* 0x002fea000383ffff */
[----:B------:R-:W-:Y:S05]  /*18f30*/  BRA `(.L_x_2065) ;  /* 0xfffffeac00607947 */ /* 0x000fea000383ffff */
.L_x_1931:
[----:B--2---:R2:W3:Y:S02]  /*18f40*/  SYNCS.PHASECHK.TRANS64.TRYWAIT P1, [R202+URZ+0x38830], R5 ;  /* 0x03883005ca0075a7 */ /* 0x0044e4000802017f */
[----:B---3--:R-:W-:Y:S05]  /*18f50*/  @!P1 NANOSLEEP.SYNCS 0x989680 ;  /* 0x009896800000995d */ /* 0x008fea0003900000 */
[----:B------:R-:W3:Y:S02]  /*18f60*/  @!P1 SYNCS.PHASECHK.TRANS64 P1, [R202+URZ+0x38830], R5 ;  /* 0x03883005ca0095a7 */ /* 0x000ee4000802007f */
[----:B---3--:R-:W-:Y:S05]  /*18f70*/  @!P1 BRA `(.L_x_1931) ;  /* 0xfffffffc00f09947 */ /* 0x008fea000383ffff */
[----:B------:R-:W-:Y:S05]  /*18f80*/  BRA `(.L_x_1930) ;  /* 0xfffffeac00ac7947 */ /* 0x000fea000383ffff */
.L_x_1932:
[----:B---3--:R3:W4:Y:S02]  /*18f90*/  SYNCS.PHASECHK.TRANS64.TRYWAIT P1, [R202+URZ+0x38810], R5 ;  /* 0x03881005ca0075a7 */ /* 0x008724000802017f */
[----:B----4-:R-:W-:Y:S05]  /*18fa0*/  @!P1 NANOSLEEP.SYNCS 0x989680 ;  /* 0x009896800000995d */ /* 0x010fea0003900000 */
[----:B------:R-:W4:Y:S02]  /*18fb0*/  @!P1 SYNCS.PHASECHK.TRANS64 P1, [R202+URZ+0x38810], R5 ;  /* 0x03881005ca0095a7 */ /* 0x000f24000802007f */
[----:B----4-:R-:W-:Y:S05]  /*18fc0*/  @!P1 BRA `(.L_x_1932) ;  /* 0xfffffffc00f09947 */ /* 0x010fea000383ffff */
[----:B------:R-:W-:Y:S05]  /*18fd0*/  BRA `(.L_x_2066) ;  /* 0xfffffeb0009c7947 */ /* 0x000fea000383ffff */
.L_x_1936:
[----:B------:R0:W0:Y:S02]  /*18fe0*/  SYNCS.PHASECHK.TRANS64.TRYWAIT P1, [R202+URZ+0x38850], R5 ;  /* 0x03885005ca0075a7 */ /* 0x000024000802017f */
[----:B0-----:R-:W-:Y:S05]  /*18ff0*/  @!P1 NANOSLEEP.SYNCS 0x989680 ;  /* 0x009896800000995d */ /* 0x001fea0003900000 */
[----:B------:R-:W0:Y:S02]  /*19000*/  @!P1 SYNCS.PHASECHK.TRANS64 P1, [R202+URZ+0x38850], R5 ;  /* 0x03885005ca0095a7 */ /* 0x000e24000802007f */
[----:B0-----:R-:W-:Y:S05]  /*19010*/  @!P1 BRA `(.L_x_1936) ;  /* 0xfffffffc00f09947 */ /* 0x001fea000383ffff */
[----:B------:R-:W-:Y:S05]  /*19020*/  BRA `(.L_x_1935) ;  /* 0xfffffeb000c87947 */ /* 0x000fea000383ffff */
.L_x_1954:
[----:B-1----:R1:W2:Y:S02]  /*19030*/  SYNCS.PHASECHK.TRANS64.TRYWAIT P1, [R208+URZ+0x38830], R205 ;  /* 0x038830cdd00075a7 */ /* 0x0022a4000802017f */
[----:B--2---:R-:W-:Y:S05]  /*19040*/  @!P1 NANOSLEEP.SYNCS 0x989680 ;  /* 0x009896800000995d */ /* 0x004fea0003900000 */
[----:B------:R-:W2:Y:S02]  /*19050*/  @!P1 SYNCS.PHASECHK.TRANS64 P1, [R208+URZ+0x38830], R205 ;  /* 0x038830cdd00095a7 */ /* 0x000ea4000802007f */
[----:B--2---:R-:W-:Y:S05]  /*19060*/  @!P1 BRA `(.L_x_1954) ;  /* 0xfffffffc00f09947 */ /* 0x004fea000383ffff */
[----:B------:R-:W-:Y:S05]  /*19070*/  BRA `(.L_x_1953) ;  /* 0xfffffee400c47947 */ /* 0x000fea000383ffff */
.L_x_1958:
[----:B---3--:R3:W4:Y:S02]  /*19080*/  SYNCS.PHASECHK.TRANS64.TRYWAIT P1, [R208+URZ+0x38850], R205 ;  /* 0x038850cdd00075a7 */ /* 0x008724000802017f */
[----:B----4-:R-:W-:Y:S05]  /*19090*/  @!P1 NANOSLEEP.SYNCS 0x989680 ;  /* 0x009896800000995d */ /* 0x010fea0003900000 */
[----:B------:R-:W4:Y:S02]  /*190a0*/  @!P1 SYNCS.PHASECHK.TRANS64 P1, [R208+URZ+0x38850], R205 ;  /* 0x038850cdd00095a7 */ /* 0x000f24000802007f */
[----:B----4-:R-:W-:Y:S05]  /*190b0*/  @!P1 BRA `(.L_x_1958) ;  /* 0xfffffffc00f09947 */ /* 0x010fea000383ffff */
[----:B------:R-:W-:Y:S05]  /*190c0*/  BRA `(.L_x_1957) ;  /* 0xfffffee800907947 */ /* 0x000fea000383ffff */
.L_x_1977:
[----:B--2---:R2:W3:Y:S02]  /*190d0*/  SYNCS.PHASECHK.TRANS64.TRYWAIT P2, [R204+URZ+0x38830], R207 ;  /* 0x038830cfcc0075a7 */ /* 0x0044e4000804017f */
[----:B---3--:R-:W-:Y:S05]  /*190e0*/  @!P2 NANOSLEEP.SYNCS 0x989680 ;  /* 0x009896800000a95d */ /* 0x008fea0003900000 */
[----:B------:R-:W3:Y:S02]  /*190f0*/  @!P2 SYNCS.PHASECHK.TRANS64 P2, [R204+URZ+0x38830], R207 ;  /* 0x038830cfcc00a5a7 */ /* 0x000ee4000804007f */
[----:B---3--:R-:W-:Y:S05]  /*19100*/  @!P2 BRA `(.L_x_1977) ;  /* 0xfffffffc00f0a947 */ /* 0x008fea000383ffff */
[----:B------:R-:W-:Y:S05]  /*19110*/  BRA `(.L_x_1976) ;  /* 0xffffff20006c7947 */ /* 0x000fea000383ffff */
.L_x_1981:
[----:B---3--:R3:W4:Y:S02]  /*19120*/  SYNCS.PHASECHK.TRANS64.TRYWAIT P2, [R204+URZ+0x38850], R207 ;  /* 0x038850cfcc0075a7 */ /* 0x008724000804017f */
[----:B----4-:R-:W-:Y:S05]  /*19130*/  @!P2 NANOSLEEP.SYNCS 0x989680 ;  /* 0x009896800000a95d */ /* 0x010fea0003900000 */
[----:B------:R-:W4:Y:S02]  /*19140*/  @!P2 SYNCS.PHASECHK.TRANS64 P2, [R204+URZ+0x38850], R207 ;  /* 0x038850cfcc00a5a7 */ /* 0x000f24000804007f */
[----:B----4-:R-:W-:Y:S05]  /*19150*/  @!P2 BRA `(.L_x_1981) ;  /* 0xfffffffc00f0a947 */ /* 0x010fea000383ffff */
[----:B------:R-:W-:Y:S05]  /*19160*/  BRA `(.L_x_1980) ;  /* 0xffffff2000f87947 */ /* 0x000fea000383ffff */
.L_x_1989:
[----:B--2---:R2:W3:Y:S02]  /*19170*/  SYNCS.PHASECHK.TRANS64.TRYWAIT P1, [R20+URZ+0x38830], R205 ;  /* 0x038830cd140075a7 */ /* 0x0044e4000802017f */
[----:B---3--:R-:W-:Y:S05]  /*19180*/  @!P1 NANOSLEEP.SYNCS 0x989680 ;  /* 0x009896800000995d */ /* 0x008fea0003900000 */
[----:B------:R-:W3:Y:S02]  /*19190*/  @!P1 SYNCS.PHASECHK.TRANS64 P1, [R20+URZ+0x38830], R205 ;  /* 0x038830cd140095a7 */ /* 0x000ee4000802007f */
[----:B---3--:R-:W-:Y:S05]  /*191a0*/  @!P1 BRA `(.L_x_1989) ;  /* 0xfffffffc00f09947 */ /* 0x008fea000383ffff */
[----:B------:R-:W-:Y:S05]  /*191b0*/  BRA `(.L_x_1988) ;  /* 0xffffff4c00247947 */ /* 0x000fea000383ffff */
.L_x_1993:
[----:B---3--:R3:W4:Y:S02]  /*191c0*/  SYNCS.PHASECHK.TRANS64.TRYWAIT P1, [R20+URZ+0x38850], R205 ;  /* 0x038850cd140075a7 */ /* 0x008724000802017f */
[----:B----4-:R-:W-:Y:S05]  /*191d0*/  @!P1 NANOSLEEP.SYNCS 0x989680 ;  /* 0x009896800000995d */ /* 0x010fea0003900000 */
[----:B------:R-:W4:Y:S02]  /*191e0*/  @!P1 SYNCS.PHASECHK.TRANS64 P1, [R20+URZ+0x38850], R205 ;  /* 0x038850cd140095a7 */ /* 0x000f24000802007f */
[----:B----4-:R-:W-:Y:S05]  /*191f0*/  @!P1 BRA `(.L_x_1993) ;  /* 0xfffffffc00f09947 */ /* 0x010fea000383ffff */
[----:B------:R-:W-:Y:S05]  /*19200*/  BRA `(.L_x_1992) ;  /* 0xffffff4c00b07947 */ /* 0x000fea000383ffff */
.L_x_2022:
[----:B------:R-:W-:Y:S02]  /*19210*/  IMAD.MOV.U32 R13, RZ, RZ, R17 ;  /* 0x000000ffff0d7224 */ /* 0x000fe400078e0011 */
[----:B------:R-:W-:Y:S02]  /*19220*/  IMAD.MOV.U32 R12, RZ, RZ, RZ ;  /* 0x000000ffff0c7224 */ /* 0x000fe400078e00ff */
[----:B------:R-:W-:Y:S02]  /*19230*/  IMAD.MOV.U32 R11, RZ, RZ, 0x1f ;  /* 0x0000001fff0b7424 */ /* 0x000fe400078e00ff */
[----:B------:R-:W-:-:S07]  /*19240*/  IMAD.MOV.U32 R15, RZ, RZ, -0x1 ;  /* 0xffffffffff0f7424 */ /* 0x000fce00078e00ff */
[----:B------:R-:W-:Y:S05]  /*19250*/  WARPSYNC.COLLECTIVE R15, `(.L_x_2067) ;  /* 0x000000000f087348 */ /* 0x000fea0003c00000 */
[----:B------:R0:W1:Y:S02]  /*19260*/  SHFL.IDX P6, R14, R13, R12, R11 ;  /* 0x0000000c0d0e7389 */ /* 0x00006400000c000b */
[----:B01----:R-:W-:Y:S01]  /*19270*/  ENDCOLLECTIVE ;  /* 0x000000000000791b */ /* 0x003fe20003800000 */
.L_x_2067:
[----:B------:R-:W-:Y:S05]  /*19280*/  BRA `(.L_x_2068) ;  /* 0xffffffc4007c7947 */ /* 0x000fea000383ffff */
.L_x_2024:
[----:B0-----:R-:W-:-:S04]  /*19290*/  IMAD.U32 R3, RZ, RZ, UR45 ;  /* 0x0000002dff037e24 */ /* 0x001fc8000f8e00ff */
[----:B------:R0:W1:Y:S03]  /*192a0*/  SYNCS.PHASECHK.TRANS64.TRYWAIT P0, [R3+URZ+0x38840], R0 ;  /* 0x03884000030075a7 */ /* 0x000066000800017f */
[----:B-1----:R-:W-:Y:S05]  /*192b0*/  @!P0 NANOSLEEP.SYNCS 0x989680 ;  /* 0x009896800000895d */ /* 0x002fea0003900000 */
[----:B------:R-:W1:Y:S02]  /*192c0*/  @!P0 SYNCS.PHASECHK.TRANS64 P0, [R3+URZ+0x38840], R0 ;  /* 0x03884000030085a7 */ /* 0x000e64000800007f */
[----:B-1----:R-:W-:Y:S05]  /*192d0*/  @!P0 BRA `(.L_x_2024) ;  /* 0xfffffffc00ec8947 */ /* 0x002fea000383ffff */
[----:B------:R-:W-:Y:S05]  /*192e0*/  BRA `(.L_x_2069) ;  /* 0xffffffc400b47947 */ /* 0x000fea000383ffff */
.L_x_2025:
        /* <DEDUP_REMOVED lines=8> */
.L_x_2071:
[----:B------:R-:W-:Y:S05]  /*19370*/  BSYNC B0 ;  /* 0x0000000000007941 */ /* 0x000fea0003800000 */
.L_x_2070:
        /* <DEDUP_REMOVED lines=9> */
.L_x_2072:
        /* <DEDUP_REMOVED lines=8> */
.L_x_2073:
        /* <DEDUP_REMOVED lines=11> */
.L_x_2074:
[----:B------:R-:W-:Y:S02]  /*19540*/  IMAD.MOV.U32 R13, RZ, RZ, R4 ;  /* 0x000000ffff0d7224 */ /* 0x000fe400078e0004 */
[----:B------:R-:W-:Y:S01]  /*19550*/  IMAD.MOV.U32 R12, RZ, RZ, 0x2 ;  /* 0x00000002ff0c7424 */ /* 0x000fe200078e00ff */
[----:B------:R-:W-:-:S13]  /*19560*/  @P0 LEA R2, P1, R22, R14, 0x1 ;  /* 0x0000000e16020211 */ /* 0x000fda00078208ff */
[----:B------:R-:W-:Y:S05]  /*19570*/  WARPSYNC.COLLECTIVE R15, `(.L_x_2075) ;  /* 0x000000000f087348 */ /* 0x000fea0003c00000 */
[----:B------:R0:W1:Y:S02]  /*19580*/  SHFL.IDX P6, R14, R13, R12, R11 ;  /* 0x0000000c0d0e7389 */ /* 0x00006400000c000b */
[----:B01----:R-:W-:Y:S01]  /*19590*/  ENDCOLLECTIVE ;  /* 0x000000000000791b */ /* 0x003fe20003800000 */
.L_x_2075:
[----:B------:R-:W-:-:S05]  /*195a0*/  @P0 IMAD.X R3, RZ, RZ, R5, P1 ;  /* 0x000000ffff030224 */ /* 0x000fca00008e0605 */
        /* <DEDUP_REMOVED lines=11> */
.L_x_2076:
[----:B------:R-:W-:Y:S02]  /*19660*/  IMAD.MOV.U32 R13, RZ, RZ, R4 ;  /* 0x000000ffff0d7224 */ /* 0x000fe400078e0004 */
[----:B------:R-:W-:Y:S01]  /*19670*/  IMAD.MOV.U32 R12, RZ, RZ, 0x3 ;  /* 0x00000003ff0c7424 */ /* 0x000fe200078e00ff */
[----:B------:R-:W-:-:S13]  /*19680*/  @P0 LEA R2, P1, R22, R14, 0x1 ;  /* 0x0000000e16020211 */ /* 0x000fda00078208ff */
[----:B------:R-:W-:Y:S05]  /*19690*/  WARPSYNC.COLLECTIVE R15, `(.L_x_2077) ;  /* 0x000000000f087348 */ /* 0x000fea0003c00000 */
[----:B------:R0:W1:Y:S02]  /*196a0*/  SHFL.IDX P6, R14, R13, R12, R11 ;  /* 0x0000000c0d0e7389 */ /* 0x00006400000c000b */
[----:B01----:R-:W-:Y:S01]  /*196b0*/  ENDCOLLECTIVE ;  /* 0x000000000000791b */ /* 0x003fe20003800000 */
.L_x_2077:
        /* <DEDUP_REMOVED lines=10> */
.L_x_2078:
[----:B------:R-:W-:Y:S05]  /*19760*/  BRA `(.L_x_2079) ;  /* 0xffffffc4007c7947 */ /* 0x000fea000383ffff */
.L_x_2028:
[----:B------:R-:W-:Y:S01]  /*19770*/  IMAD.MOV.U32 R13, RZ, RZ, R4 ;  /* 0x000000ffff0d7224 */ /* 0x000fe200078e0004 */
[----:B------:R-:W-:Y:S01]  /*19780*/  LOP3.LUT R16, R16, 0xfffffeff, RZ, 0xc0, !PT ;  /* 0xfffffeff10107812 */ /* 0x000fe200078ec0ff */
[----:B------:R-:W-:Y:S02]  /*19790*/  IMAD.MOV.U32 R12, RZ, RZ, RZ ;  /* 0x000000ffff0c7224 */ /* 0x000fe400078e00ff */
[----:B------:R-:W-:Y:S02]  /*197a0*/  IMAD.MOV.U32 R11, RZ, RZ, 0x181f ;  /* 0x0000181fff0b7424 */ /* 0x000fe400078e00ff */
[----:B------:R-:W-:Y:S02]  /*197b0*/  IMAD.MOV.U32 R15, RZ, RZ, -0x1 ;  /* 0xffffffffff0f7424 */ /* 0x000fe400078e00ff */
[----:B------:R-:W-:-:S07]  /*197c0*/  VIADD R6, R20, UR40 ;  /* 0x0000002814067c36 */ /* 0x000fce0008000000 */
[----:B------:R-:W-:Y:S05]  /*197d0*/  WARPSYNC.COLLECTIVE R15, `(.L_x_2080) ;  /* 0x000000000f087348 */ /* 0x000fea0003c00000 */
[----:B------:R0:W1:Y:S02]  /*197e0*/  SHFL.IDX P6, R14, R13, R12, R11 ;  /* 0x0000000c0d0e7389 */ /* 0x00006400000c000b */
[----:B01----:R-:W-:Y:S01]  /*197f0*/  ENDCOLLECTIVE ;  /* 0x000000000000791b */ /* 0x003fe20003800000 */
.L_x_2080:
[----:B------:R-:W-:Y:S02]  /*19800*/  VIADD R10, R6, 0x10 ;  /* 0x00000010060a7836 */ /* 0x000fe40000000000 */
[----:B------:R-:W-:Y:S02]  /*19810*/  IMAD.MOV.U32 R13, RZ, RZ, R0 ;  /* 0x000000ffff0d7224 */ /* 0x000fe400078e0000 */
[----:B------:R-:W-:-:S07]  /*19820*/  IMAD.MOV.U32 R2, RZ, RZ, R14 ;  /* 0x000000ffff027224 */ /* 0x000fce00078e000e */
[----:B------:R-:W-:Y:S05]  /*19830*/  WARPSYNC.COLLECTIVE R15, `(.L_x_2081) ;  /* 0x000000000f087348 */ /* 0x000fea0003c00000 */
[----:B------:R0:W1:Y:S02]  /*19840*/  SHFL.IDX P6, R14, R13, R12, R11 ;  /* 0x0000000c0d0e7389 */ /* 0x00006400000c000b */
[----:B01----:R-:W-:Y:S01]  /*19850*/  ENDCOLLECTIVE ;  /* 0x000000000000791b */ /* 0x003fe20003800000 */
.L_x_2081:
        /* <DEDUP_REMOVED lines=11> */
.L_x_2082:
        /* <DEDUP_REMOVED lines=15> */
.L_x_2083:
        /* <DEDUP_REMOVED lines=10> */
.L_x_2084:
        /* <DEDUP_REMOVED lines=14> */
.L_x_2085:
[----:B------:R-:W-:Y:S02]  /*19b80*/  @!P2 LEA R7, R24, UR45, 0x1 ;  /* 0x0000002d1807ac11 */ /* 0x000fe4000f8e08ff */
[----:B------:R-:W-:Y:S01]  /*19b90*/  @P2 LOP3.LUT R16, R16, 0x40, RZ, 0xfc, !PT ;  /* 0x0000004010102812 */ /* 0x000fe200078efcff */
[----:B------:R-:W-:Y:S02]  /*19ba0*/  IMAD.MOV.U32 R13, RZ, RZ, R4 ;  /* 0x000000ffff0d7224 */ /* 0x000fe400078e0004 */
[----:B------:R-:W-:Y:S02]  /*19bb0*/  IMAD.MOV.U32 R12, RZ, RZ, 0x3 ;  /* 0x00000003ff0c7424 */ /* 0x000fe400078e00ff */
[----:B------:R-:W-:-:S05]  /*19bc0*/  IMAD.MOV.U32 R8, RZ, RZ, R14 ;  /* 0x000000ffff087224 */ /* 0x000fca00078e000e */
[----:B------:R-:W-:-:S05]  /*19bd0*/  @!P2 LEA R8, P1, R22, R8, 0x1 ;  /* 0x000000081608a211 */ /* 0x000fca00078208ff */
[----:B------:R-:W-:Y:S02]  /*19be0*/  @!P2 IMAD.X R11, RZ, RZ, R2, P1 ;  /* 0x000000ffff0ba224 */ /* 0x000fe400008e0602 */
[----:B------:R-:W-:Y:S02]  /*19bf0*/  @!P2 IMAD.MOV.U32 R2, RZ, RZ, R8 ;  /* 0x000000ffff02a224 */ /* 0x000fe400078e0008 */
[----:B------:R-:W-:Y:S02]  /*19c00*/  @!P2 IMAD.MOV.U32 R3, RZ, RZ, R11 ;  /* 0x000000ffff03a224 */ /* 0x000fe400078e000b */
[----:B------:R-:W-:-:S03]  /*19c10*/  IMAD.MOV.U32 R11, RZ, RZ, 0x181f ;  /* 0x0000181fff0b7424 */ /* 0x000fc600078e00ff */
[----:B------:R-:W-:Y:S01]  /*19c20*/  @!PT LDS RZ, [RZ] ;  /* 0x00000000fffff984 */ /* 0x000fe20000000800 */
[----:B------:R-:W-:Y:S01]  /*19c30*/  @!PT LDS RZ, [RZ] ;  /* 0x00000000fffff984 */ /* 0x000fe20000000800 */
[----:B------:R-:W-:Y:S01]  /*19c40*/  @!PT LDS RZ, [RZ] ;  /* 0x00000000fffff984 */ /* 0x000fe20000000800 */
[----:B------:R0:W-:Y:S04]  /*19c50*/  @!P2 LDGSTS.E.BYPASS.LTC128B.128 [R7+0x21400], desc[UR36][R2.64], !P0 ;  /* 0x214000000207afae */ /* 0x0001e8000c101d64 */
[----:B0-----:R-:W-:Y:S05]  /*19c60*/  WARPSYNC.COLLECTIVE R15, `(.L_x_2086) ;  /* 0x000000000f087348 */ /* 0x001fea0003c00000 */
[----:B------:R1:W2:Y:S02]  /*19c70*/  SHFL.IDX P6, R14, R13, R12, R11 ;  /* 0x0000000c0d0e7389 */ /* 0x0002a400000c000b */
[----:B012---:R-:W-:Y:S01]  /*19c80*/  ENDCOLLECTIVE ;  /* 0x000000000000791b */ /* 0x007fe20003800000 */
.L_x_2086:
[----:B------:R-:W-:Y:S02]  /*19c90*/  IMAD.MOV.U32 R13, RZ, RZ, R0 ;  /* 0x000000ffff0d7224 */ /* 0x000fe400078e0000 */
[----:B------:R-:W-:-:S07]  /*19ca0*/  IMAD.MOV.U32 R4, RZ, RZ, R14 ;  /* 0x000000ffff047224 */ /* 0x000fce00078e000e */
[----:B------:R-:W-:Y:S05]  /*19cb0*/  WARPSYNC.COLLECTIVE R15, `(.L_x_2087) ;  /* 0x000000000f087348 */ /* 0x000fea0003c00000 */
[----:B------:R0:W1:Y:S02]  /*19cc0*/  SHFL.IDX P6, R14, R13, R12, R11 ;  /* 0x0000000c0d0e7389 */ /* 0x00006400000c000b */
[----:B01----:R-:W-:Y:S01]  /*19cd0*/  ENDCOLLECTIVE ;  /* 0x000000000000791b */ /* 0x003fe20003800000 */
.L_x_2087:
[----:B------:R-:W-:Y:S05]  /*19ce0*/  BRA `(.L_x_2088) ;  /* 0xffffffc800207947 */ /* 0x000fea000383ffff */
.L_x_2030:
        /* <DEDUP_REMOVED lines=8> */
.L_x_2090:
[----:B------:R-:W-:Y:S05]  /*19d70*/  BSYNC B0 ;  /* 0x0000000000007941 */ /* 0x000fea0003800000 */
.L_x_2089:
        /* <DEDUP_REMOVED lines=13> */
.L_x_2091:
        /* <DEDUP_REMOVED lines=38> */
.L_x_2092:
[----:B------:R-:W-:-:S04]  /*1a0b0*/  @!P3 LOP3.LUT R7, R6, 0x80, RZ, 0xc0, !PT ;  /* 0x000000800607b812 */ /* 0x000fc800078ec0ff */
[----:B------:R-:W-:Y:S01]  /*1a0c0*/  @!P3 SHF.R.U32.HI R7, RZ, 0x3, R7 ;  /* 0x00000003ff07b819 */ /* 0x000fe20000011607 */
[----:B------:R-:W-:Y:S02]  /*1a0d0*/  IMAD.MOV.U32 R13, RZ, RZ, R0 ;  /* 0x000000ffff0d7224 */ /* 0x000fe400078e0000 */
[----:B------:R-:W-:-:S07]  /*1a0e0*/  IMAD.MOV.U32 R9, RZ, RZ, R14 ;  /* 0x000000ffff097224 */ /* 0x000fce00078e000e */
[----:B------:R-:W-:Y:S05]  /*1a0f0*/  WARPSYNC.COLLECTIVE R15, `(.L_x_2093) ;  /* 0x000000000f087348 */ /* 0x000fea0003c00000 */
[----:B------:R0:W1:Y:S02]  /*1a100*/  SHFL.IDX P6, R14, R13, R12, R11 ;  /* 0x0000000c0d0e7389 */ /* 0x00006400000c000b */
[----:B01----:R-:W-:Y:S01]  /*1a110*/  ENDCOLLECTIVE ;  /* 0x000000000000791b */ /* 0x003fe20003800000 */
.L_x_2093:
        /* <DEDUP_REMOVED lines=35> */
.L_x_2094:
[----:B------:R-:W-:-:S04]  /*1a350*/  @!P1 LOP3.LUT R9, R6, 0x80, RZ, 0xc0, !PT ;  /* 0x0000008006099812 */ /* 0x000fc800078ec0ff */
[----:B------:R-:W-:Y:S01]  /*1a360*/  @!P1 SHF.R.U32.HI R9, RZ, 0x3, R9 ;  /* 0x00000003ff099819 */ /* 0x000fe20000011609 */
[----:B------:R-:W-:Y:S02]  /*1a370*/  IMAD.MOV.U32 R13, RZ, RZ, R0 ;  /* 0x000000ffff0d7224 */ /* 0x000fe400078e0000 */
[----:B------:R-:W-:-:S07]  /*1a380*/  IMAD.MOV.U32 R7, RZ, RZ, R14 ;  /* 0x000000ffff077224 */ /* 0x000fce00078e000e */
[----:B------:R-:W-:Y:S05]  /*1a390*/  WARPSYNC.COLLECTIVE R15, `(.L_x_2095) ;  /* 0x000000000f087348 */ /* 0x000fea0003c00000 */
[----:B------:R0:W1:Y:S02]  /*1a3a0*/  SHFL.IDX P6, R14, R13, R12, R11 ;  /* 0x0000000c0d0e7389 */ /* 0x00006400000c000b */
[----:B01----:R-:W-:Y:S01]  /*1a3b0*/  ENDCOLLECTIVE ;  /* 0x000000000000791b */ /* 0x003fe20003800000 */
.L_x_2095:
        /* <DEDUP_REMOVED lines=29> */
.L_x_2096:
[----:B------:R-:W-:Y:S02]  /*1a590*/  IMAD.MOV.U32 R13, RZ, RZ, R0 ;  /* 0x000000ffff0d7224 */ /* 0x000fe400078e0000 */
[----:B------:R-:W-:-:S07]  /*1a5a0*/  IMAD.MOV.U32 R4, RZ, RZ, R14 ;  /* 0x000000ffff047224 */ /* 0x000fce00078e000e */
[----:B------:R-:W-:Y:S05]  /*1a5b0*/  WARPSYNC.COLLECTIVE R15, `(.L_x_2097) ;  /* 0x000000000f087348 */ /* 0x000fea0003c00000 */
[----:B------:R0:W1:Y:S02]  /*1a5c0*/  SHFL.IDX P6, R14, R13, R12, R11 ;  /* 0x0000000c0d0e7389 */ /* 0x00006400000c000b */
[----:B01----:R-:W-:Y:S01]  /*1a5d0*/  ENDCOLLECTIVE ;  /* 0x000000000000791b */ /* 0x003fe20003800000 */
.L_x_2097:
[----:B------:R-:W-:Y:S05]  /*1a5e0*/  BRA `(.L_x_2098) ;  /* 0xffffffc800c07947 */ /* 0x000fea000383ffff */
.L_x_2033:
[----:B01----:R-:W-:-:S04]  /*1a5f0*/  IMAD.U32 R3, RZ, RZ, UR45 ;  /* 0x0000002dff037e24 */ /* 0x003fc8000f8e00ff */
[----:B------:R0:W1:Y:S03]  /*1a600*/  SYNCS.PHASECHK.TRANS64.TRYWAIT P0, [R3+URZ+0x38820], R0 ;  /* 0x03882000030075a7 */ /* 0x000066000800017f */
[----:B-1----:R-:W-:Y:S05]  /*1a610*/  @!P0 NANOSLEEP.SYNCS 0x989680 ;  /* 0x009896800000895d */ /* 0x002fea0003900000 */
[----:B------:R-:W1:Y:S02]  /*1a620*/  @!P0 SYNCS.PHASECHK.TRANS64 P0, [R3+URZ+0x38820], R0 ;  /* 0x03882000030085a7 */ /* 0x000e64000800007f */
[----:B-1----:R-:W-:Y:S05]  /*1a630*/  @!P0 BRA `(.L_x_2033) ;  /* 0xfffffffc00ec8947 */ /* 0x002fea000383ffff */
[----:B------:R-:W-:Y:S05]  /*1a640*/  BRA `(.L_x_2099) ;  /* 0xffffffcc00307947 */ /* 0x000fea000383ffff */
.L_x_2035:
[----:B01----:R-:W-:-:S04]  /*1a650*/  IMAD.U32 R3, RZ, RZ, UR45 ;  /* 0x0000002dff037e24 */ /* 0x003fc8000f8e00ff */
[----:B------:R0:W1:Y:S03]  /*1a660*/  SYNCS.PHASECHK.TRANS64.TRYWAIT P0, [R3+URZ+0x38860], R0 ;  /* 0x03886000030075a7 */ /* 0x000066000800017f */
[----:B-1----:R-:W-:Y:S05]  /*1a670*/  @!P0 NANOSLEEP.SYNCS 0x989680 ;  /* 0x009896800000895d */ /* 0x002fea0003900000 */
[----:B------:R-:W1:Y:S02]  /*1a680*/  @!P0 SYNCS.PHASECHK.TRANS64 P0, [R3+URZ+0x38860], R0 ;  /* 0x03886000030085a7 */ /* 0x000e64000800007f */
[----:B-1----:R-:W-:Y:S05]  /*1a690*/  @!P0 BRA `(.L_x_2035) ;  /* 0xfffffffc00ec8947 */ /* 0x002fea000383ffff */
[----:B------:R-:W-:Y:S05]  /*1a6a0*/  BRA `(.L_x_2100) ;  /* 0xffffffcc002c7947 */ /* 0x000fea000383ffff */
.L_x_2036:
        /* <DEDUP_REMOVED lines=8> */
.L_x_2102:
[----:B------:R-:W-:Y:S05]  /*1a730*/  BSYNC B0 ;  /* 0x0000000000007941 */ /* 0x000fea0003800000 */
.L_x_2101:
        /* <DEDUP_REMOVED lines=14> */
.L_x_2103:
        /* <DEDUP_REMOVED lines=37> */
.L_x_2104:
[----:B------:R-:W-:Y:S02]  /*1aa70*/  IMAD.MOV.U32 R13, RZ, RZ, R6 ;  /* 0x000000ffff0d7224 */ /* 0x000fe400078e0006 */
[----:B------:R-:W-:-:S07]  /*1aa80*/  IMAD.MOV.U32 R5, RZ, RZ, R14 ;  /* 0x000000ffff057224 */ /* 0x000fce00078e000e */
[----:B------:R-:W-:Y:S05]  /*1aa90*/  WARPSYNC.COLLECTIVE R15, `(.L_x_2105) ;  /* 0x000000000f087348 */ /* 0x000fea0003c00000 */
[----:B------:R0:W1:Y:S02]  /*1aaa0*/  SHFL.IDX P6, R14, R13, R12, R11 ;  /* 0x0000000c0d0e7389 */ /* 0x00006400000c000b */
[----:B01----:R-:W-:Y:S01]  /*1aab0*/  ENDCOLLECTIVE ;  /* 0x000000000000791b */ /* 0x003fe20003800000 */
.L_x_2105:
        /* <DEDUP_REMOVED lines=28> */
.L_x_2106:
[----:B------:R-:W-:Y:S02]  /*1ac80*/  IMAD.MOV.U32 R13, RZ, RZ, R6 ;  /* 0x000000ffff0d7224 */ /* 0x000fe400078e0006 */
[----:B------:R-:W-:-:S07]  /*1ac90*/  IMAD.MOV.U32 R9, RZ, RZ, R14 ;  /* 0x000000ffff097224 */ /* 0x000fce00078e000e */
[----:B------:R-:W-:Y:S05]  /*1aca0*/  WARPSYNC.COLLECTIVE R15, `(.L_x_2107) ;  /* 0x000000000f087348 */ /* 0x000fea0003c00000 */
[----:B------:R0:W1:Y:S02]  /*1acb0*/  SHFL.IDX P6, R14, R13, R12, R11 ;  /* 0x0000000c0d0e7389 */ /* 0x00006400000c000b */
[----:B01----:R-:W-:Y:S01]  /*1acc0*/  ENDCOLLECTIVE ;  /* 0x000000000000791b */ /* 0x003fe20003800000 */
.L_x_2107:
        /* <DEDUP_REMOVED lines=28> */
.L_x_2108:
[----:B------:R-:W-:Y:S02]  /*1ae90*/  IMAD.MOV.U32 R13, RZ, RZ, R6 ;  /* 0x000000ffff0d7224 */ /* 0x000fe400078e0006 */
[----:B------:R-:W-:-:S07]  /*1aea0*/  IMAD.MOV.U32 R8, RZ, RZ, R14 ;  /* 0x000000ffff087224 */ /* 0x000fce00078e000e */
[----:B------:R-:W-:Y:S05]  /*1aeb0*/  WARPSYNC.COLLECTIVE R15, `(.L_x_2109) ;  /* 0x000000000f087348 */ /* 0x000fea0003c00000 */
[----:B------:R0:W1:Y:S02]  /*1aec0*/  SHFL.IDX P6, R14, R13, R12, R11 ;  /* 0x0000000c0d0e7389 */ /* 0x00006400000c000b */
[----:B01----:R-:W-:Y:S01]  /*1aed0*/  ENDCOLLECTIVE ;  /* 0x000000000000791b */ /* 0x003fe20003800000 */
.L_x_2109:
[----:B------:R-:W-:Y:S05]  /*1aee0*/  BRA `(.L_x_2110) ;  /* 0xffffffc800c07947 */ /* 0x000fea000383ffff */
.L_x_2043:
[----:B-1----:R1:W2:Y:S02]  /*1aef0*/  SYNCS.PHASECHK.TRANS64.TRYWAIT P0, [R10+URZ+0x38840], R20 ;  /* 0x038840140a0075a7 */ /* 0x0022a4000800017f */
[----:B--2---:R-:W-:Y:S05]  /*1af00*/  @!P0 NANOSLEEP.SYNCS 0x989680 ;  /* 0x009896800000895d */ /* 0x004fea0003900000 */
[----:B------:R-:W2:Y:S02]  /*1af10*/  @!P0 SYNCS.PHASECHK.TRANS64 P0, [R10+URZ+0x38840], R20 ;  /* 0x038840140a0085a7 */ /* 0x000ea4000800007f */
[----:B--2---:R-:W-:Y:S05]  /*1af20*/  @!P0 BRA `(.L_x_2043) ;  /* 0xfffffffc00f08947 */ /* 0x004fea000383ffff */
[----:B------:R-:W-:Y:S05]  /*1af30*/  BRA `(.L_x_2111) ;  /* 0xffffffd000187947 */ /* 0x000fea000383ffff */
.L_x_2044:
        /* <DEDUP_REMOVED lines=8> */
.L_x_2113:
[----:B------:R-:W-:Y:S05]  /*1afc0*/  BSYNC B1 ;  /* 0x0000000000017941 */ /* 0x000fea0003800000 */
.L_x_2112:
[----:B------:R-:W-:Y:S01]  /*1afd0*/  IMAD.MOV.U32 R13, RZ, RZ, R26 ;  /* 0x000000ffff0d7224 */ /* 0x000fe200078e001a */
[----:B------:R-:W-:Y:S01]  /*1afe0*/  LEA R27, R17, UR45, 0x1 ;  /* 0x0000002d111b7c11 */ /* 0x000fe2000f8e08ff */
[----:B------:R-:W-:Y:S02]  /*1aff0*/  IMAD.MOV.U32 R12, RZ, RZ, RZ ;  /* 0x000000ffff0c7224 */ /* 0x000fe400078e00ff */
[----:B------:R-:W-:Y:S02]  /*1b000*/  IMAD.MOV.U32 R11, RZ, RZ, 0x181f ;  /* 0x0000181fff0b7424 */ /* 0x000fe400078e00ff */
[----:B------:R-:W-:Y:S02]  /*1b010*/  IMAD.MOV.U32 R15, RZ, RZ, -0x1 ;  /* 0xffffffffff0f7424 */ /* 0x000fe400078e00ff */
[----:B------:R-:W-:-:S07]  /*1b020*/  IMAD.MOV.U32 R3, RZ, RZ, R14 ;  /* 0x000000ffff037224 */ /* 0x000fce00078e000e */
[----:B------:R-:W-:Y:S05]  /*1b030*/  WARPSYNC.COLLECTIVE R15, `(.L_x_2114) ;  /* 0x000000000f087348 */ /* 0x000fea0003c00000 */
[----:B------:R0:W1:Y:S02]  /*1b040*/  SHFL.IDX P6, R14, R13, R12, R11 ;  /* 0x0000000c0d0e7389 */ /* 0x00006400000c000b */
[----:B01----:R-:W-:Y:S01]  /*1b050*/  ENDCOLLECTIVE ;  /* 0x000000000000791b */ /* 0x003fe20003800000 */
.L_x_2114:
[----:B------:R-:W-:Y:S02]  /*1b060*/  IMAD.MOV.U32 R13, RZ, RZ, R29 ;  /* 0x000000ffff0d7224 */ /* 0x000fe400078e001d */
[----:B------:R-:W-:Y:S01]  /*1b070*/  IMAD.MOV.U32 R12, RZ, RZ, 0x1 ;  /* 0x00000001ff0c7424 */ /* 0x000fe200078e00ff */
[----:B------:R-:W-:-:S13]  /*1b080*/  IADD3 R2, P0, R14, R0, RZ ;  /* 0x000000000e027210 */ /* 0x000fda0007f1e0ff */
[----:B------:R-:W-:Y:S05]  /*1b090*/  WARPSYNC.COLLECTIVE R15, `(.L_x_2115) ;  /* 0x000000000f087348 */ /* 0x000fea0003c00000 */
[----:B------:R0:W1:Y:S02]  /*1b0a0*/  SHFL.IDX P6, R14, R13, R12, R11 ;  /* 0x0000000c0d0e7389 */ /* 0x00006400000c000b */
[----:B01----:R-:W-:Y:S01]  /*1b0b0*/  ENDCOLLECTIVE ;  /* 0x000000000000791b */ /* 0x003fe20003800000 */
.L_x_2115:
        /* <DEDUP_REMOVED lines=10> */
.L_x_2116:
[----:B------:R-:W-:Y:S02]  /*1b160*/  IMAD.MOV.U32 R13, RZ, RZ, R29 ;  /* 0x000000ffff0d7224 */ /* 0x000fe400078e001d */
[----:B------:R-:W-:Y:S01]  /*1b170*/  IMAD.MOV.U32 R12, RZ, RZ, 0x2 ;  /* 0x00000002ff0c7424 */ /* 0x000fe200078e00ff */
[----:B------:R-:W-:-:S13]  /*1b180*/  IADD3 R2, P0, R14, R0, RZ ;  /* 0x000000000e027210 */ /* 0x000fda0007f1e0ff */
[----:B------:R-:W-:Y:S05]  /*1b190*/  WARPSYNC.COLLECTIVE R15, `(.L_x_2117) ;  /* 0x000000000f087348 */ /* 0x000fea0003c00000 */
[----:B------:R0:W1:Y:S02]  /*1b1a0*/  SHFL.IDX P6, R14, R13, R12, R11 ;  /* 0x0000000c0d0e7389 */ /* 0x00006400000c000b */
[----:B01----:R-:W-:Y:S01]  /*1b1b0*/  ENDCOLLECTIVE ;  /* 0x000000000000791b */ /* 0x003fe20003800000 */
.L_x_2117:
        /* <DEDUP_REMOVED lines=10> */
.L_x_2118:
[----:B------:R-:W-:Y:S02]  /*1b260*/  IMAD.MOV.U32 R13, RZ, RZ, R29 ;  /* 0x000000ffff0d7224 */ /* 0x000fe400078e001d */
[----:B------:R-:W-:Y:S01]  /*1b270*/  IMAD.MOV.U32 R12, RZ, RZ, 0x3 ;  /* 0x00000003ff0c7424 */ /* 0x000fe200078e00ff */
[----:B------:R-:W-:-:S13]  /*1b280*/  IADD3 R2, P0, R14, R0, RZ ;  /* 0x000000000e027210 */ /* 0x000fda0007f1e0ff */
[----:B------:R-:W-:Y:S05]  /*1b290*/  WARPSYNC.COLLECTIVE R15, `(.L_x_2119) ;  /* 0x000000000f087348 */ /* 0x000fea0003c00000 */
[----:B------:R0:W1:Y:S02]  /*1b2a0*/  SHFL.IDX P6, R14, R13, R12, R11 ;  /* 0x0000000c0d0e7389 */ /* 0x00006400000c000b */
[----:B01----:R-:W-:Y:S01]  /*1b2b0*/  ENDCOLLECTIVE ;  /* 0x000000000000791b */ /* 0x003fe20003800000 */
.L_x_2119:
        /* <DEDUP_REMOVED lines=10> */
.L_x_2120:
[----:B------:R-:W-:Y:S05]  /*1b360*/  BRA `(.L_x_2121) ;  /* 0xffffffcc00cc7947 */ /* 0x000fea000383ffff */
.L_x_2049:
[----:B---3--:R3:W4:Y:S02]  /*1b370*/  SYNCS.PHASECHK.TRANS64.TRYWAIT P0, [R10+URZ+0x38860], R20 ;  /* 0x038860140a0075a7 */ /* 0x008724000800017f */
[----:B----4-:R-:W-:Y:S05]  /*1b380*/  @!P0 NANOSLEEP.SYNCS 0x989680 ;  /* 0x009896800000895d */ /* 0x010fea0003900000 */
[----:B------:R-:W4:Y:S02]  /*1b390*/  @!P0 SYNCS.PHASECHK.TRANS64 P0, [R10+URZ+0x38860], R20 ;  /* 0x038860140a0085a7 */ /* 0x000f24000800007f */
[----:B----4-:R-:W-:Y:S05]  /*1b3a0*/  @!P0 BRA `(.L_x_2049) ;  /* 0xfffffffc00f08947 */ /* 0x010fea000383ffff */
[----:B------:R-:W-:Y:S05]  /*1b3b0*/  BRA `(.L_x_2122) ;  /* 0xffffffd000187947 */ /* 0x000fea000383ffff */
.L_x_2050:
        /* <DEDUP_REMOVED lines=8> */
.L_x_2124:
[----:B------:R-:W-:Y:S05]  /*1b440*/  BSYNC B1 ;  /* 0x0000000000017941 */ /* 0x000fea0003800000 */
.L_x_2123:
        /* <DEDUP_REMOVED lines=12> */
.L_x_2125:
        /* <DEDUP_REMOVED lines=13> */
.L_x_2126:
        /* <DEDUP_REMOVED lines=16> */
.L_x_2127:
        /* <DEDUP_REMOVED lines=18> */
.L_x_2128:
        /* <DEDUP_REMOVED lines=14> */
.L_x_2129:
        /* <DEDUP_REMOVED lines=17> */
.L_x_2130:
        /* <DEDUP_REMOVED lines=13> */
.L_x_2131:
[----:B------:R-:W-:Y:S05]  /*1bac0*/  BRA `(.L_x_2132) ;  /* 0xffffffcc008c7947 */ /* 0x000fea000383ffff */
.L_x_2055:
[----:B0-----:R0:W1:Y:S02]  /*1bad0*/  SYNCS.PHASECHK.TRANS64.TRYWAIT P0, [R5+URZ+0x38820], R4 ;  /* 0x03882004050075a7 */ /* 0x001064000800017f */
[----:B-1----:R-:W-:Y:S05]  /*1bae0*/  @!P0 NANOSLEEP.SYNCS 0x989680 ;  /* 0x009896800000895d */ /* 0x002fea0003900000 */
[----:B------:R-:W1:Y:S02]  /*1baf0*/  @!P0 SYNCS.PHASECHK.TRANS64 P0, [R5+URZ+0x38820], R4 ;  /* 0x03882004050085a7 */ /* 0x000e64000800007f */
[----:B-1----:R-:W-:Y:S05]  /*1bb00*/  @!P0 BRA `(.L_x_2055) ;  /* 0xfffffffc00f08947 */ /* 0x002fea000383ffff */
[----:B------:R-:W-:Y:S05]  /*1bb10*/  BRA `(.L_x_2133) ;  /* 0xffffffd000387947 */ /* 0x000fea000383ffff */
.L_x_2056:
        /* <DEDUP_REMOVED lines=11> */
.L_x_2135:
[----:B------:R-:W-:Y:S05]  /*1bbd0*/  BSYNC B0 ;  /* 0x0000000000007941 */ /* 0x000fea0003800000 */
.L_x_2134:
[----:B------:R-:W-:Y:S05]  /*1bbe0*/  BRA `(.L_x_2136) ;  /* 0xffffffd000207947 */ /* 0x000fea000383ffff */
.L_x_2057:
[----:B------:R-:W-:Y:S01]  /*1bbf0*/  BSSY B0, `(.L_x_2137) ;  /* 0x0000006000007945 */ /* 0x000fe20003800000 */
[----:B------:R-:W-:-:S07]  /*1bc00*/  IMAD.MOV.U32 R15, RZ, RZ, -0x1 ;  /* 0xffffffffff0f7424 */ /* 0x000fce00078e00ff */
[----:B012--5:R-:W-:Y:S05]  /*1bc10*/  WARPSYNC.COLLECTIVE R15, `(.L_x_2138) ;  /* 0x000000000f0c7348 */ /* 0x027fea0003c00000 */
[----:B------:R-:W-:Y:S02]  /*1bc20*/  ELECT P6, UR62, PT ;  /* 0x00000000003e782f */ /* 0x000fe400038c0000 */
[----:B------:R-:W-:Y:S01]  /*1bc30*/  MOV R14, UR62 ;  /* 0x0000003e000e7c02 */ /* 0x000fe20008000f00 */
[----:B012--5:R-:W-:Y:S10]  /*1bc40*/  ENDCOLLECTIVE ;  /* 0x000000000000791b */ /* 0x027ff40003800000 */
.L_x_2138:
[----:B------:R-:W-:Y:S05]  /*1bc50*/  BSYNC B0 ;  /* 0x0000000000007941 */ /* 0x000fea0003800000 */
.L_x_2137:
[----:B------:R-:W-:Y:S05]  /*1bc60*/  BRA `(.L_x_2139) ;  /* 0xffffffd000147947 */ /* 0x000fea000383ffff */
.L_x_2059:
[----:B-1----:R1:W3:Y:S02]  /*1bc70*/  SYNCS.PHASECHK.TRANS64.TRYWAIT P1, [R3+URZ+0x38840], R2 ;  /* 0x03884002030075a7 */ /* 0x0022e4000802017f */
[----:B---3--:R-:W-:Y:S05]  /*1bc80*/  @!P1 NANOSLEEP.SYNCS 0x989680 ;  /* 0x009896800000995d */ /* 0x008fea0003900000 */
[----:B------:R-:W3:Y:S02]  /*1bc90*/  @!P1 SYNCS.PHASECHK.TRANS64 P1, [R3+URZ+0x38840], R2 ;  /* 0x03884002030095a7 */ /* 0x000ee4000802007f */
[----:B---3--:R-:W-:Y:S05]  /*1bca0*/  @!P1 BRA `(.L_x_2059) ;  /* 0xfffffffc00f09947 */ /* 0x008fea000383ffff */
[----:B------:R-:W-:Y:S05]  /*1bcb0*/  BRA `(.L_x_2140) ;  /* 0xffffffd0003c7947 */ /* 0x000fea000383ffff */
.L_x_2061:
[----:B0-----:R0:W3:Y:S02]  /*1bcc0*/  SYNCS.PHASECHK.TRANS64.TRYWAIT P1, [R5+URZ+0x38840], R0 ;  /* 0x03884000050075a7 */ /* 0x0010e4000802017f */
[----:B---3--:R-:W-:Y:S05]  /*1bcd0*/  @!P1 NANOSLEEP.SYNCS 0x989680 ;  /* 0x009896800000995d */ /* 0x008fea0003900000 */
[----:B------:R-:W3:Y:S02]  /*1bce0*/  @!P1 SYNCS.PHASECHK.TRANS64 P1, [R5+URZ+0x38840], R0 ;  /* 0x03884000050095a7 */ /* 0x000ee4000802007f */
[----:B---3--:R-:W-:Y:S05]  /*1bcf0*/  @!P1 BRA `(.L_x_2061) ;  /* 0xfffffffc00f09947 */ /* 0x008fea000383ffff */
[----:B------:R-:W-:Y:S05]  /*1bd00*/  BRA `(.L_x_2141) ;  /* 0xffffffd000487947 */ /* 0x000fea000383ffff */
.L_x_2063:
[----:B---3--:R3:W4:Y:S02]  /*1bd10*/  SYNCS.PHASECHK.TRANS64.TRYWAIT P1, [R3+URZ+0x38860], R2 ;  /* 0x03886002030075a7 */ /* 0x008724000802017f */
[----:B----4-:R-:W-:Y:S05]  /*1bd20*/  @!P1 NANOSLEEP.SYNCS 0x989680 ;  /* 0x009896800000995d */ /* 0x010fea0003900000 */
[----:B------:R-:W4:Y:S02]  /*1bd30*/  @!P1 SYNCS.PHASECHK.TRANS64 P1, [R3+URZ+0x38860], R2 ;  /* 0x03886002030095a7 */ /* 0x000f24000802007f */
[----:B----4-:R-:W-:Y:S05]  /*1bd40*/  @!P1 BRA `(.L_x_2063) ;  /* 0xfffffffc00f09947 */ /* 0x010fea000383ffff */
[----:B------:R-:W-:Y:S05]  /*1bd50*/  BRA `(.L_x_2142) ;  /* 0xffffffd000447947 */ /* 0x000fea000383ffff */
.L_x_2143:
        /* <DEDUP_REMOVED lines=10> */
.L_x_5653:


//--------------------- .text._ZN7cutlass13device_kernelIN5flash11enable_sm90INS1_16FlashAttnFwdSm90INS1_25CollectiveMainloopFwdSm90ILi2EN4cute5tupleIJNS5_1CILi1EEES8_S8_EEENS6_IJNS7_ILi64EEESA_SA_EEELi512ENS_6half_tEfNS_4arch4Sm90ELb0ELb1ELb0ELb1ELb1ELb0ELb0ELb0ELb0ELb1ELb1ELb0EEENS1_21CollectiveEpilogueFwdINS6_IJSA_NS7_ILi512EEESA_EEES9_SC_SE_Li256ELb1ELb1ELb1ELb0EEENS1_36VarlenDynamicPersistentTileSchedulerILi64ELi64ELi256ELi128ELb1ELb1ELb1ELb1ELb0ELb1EEEEEEEEEvNT_6ParamsE --------------------------
	.section	.text._ZN7cutlass13device_kernelIN5flash11enable_sm90INS1_16FlashAttnFwdSm90INS1_25CollectiveMainloopFwdSm90ILi2EN4cute5tupleIJNS5_1CILi1EEES8_S8_EEENS6_IJNS7_ILi64EEESA_SA_EEELi512ENS_6half_tEfNS_4arch4Sm90ELb0ELb1ELb0ELb1ELb1ELb0ELb0ELb0ELb0ELb1ELb1ELb0EEENS1_21CollectiveEpilogueFwdINS6_IJSA_NS7_ILi512EEESA_EEES9_SC_SE_Li256ELb1ELb1ELb1ELb0EEENS1_36VarlenDynamicPersistentTileSchedulerILi64ELi64ELi256ELi128ELb1ELb1ELb1ELb1ELb0ELb1EEEEEEEEEvNT_6ParamsE,"ax",@progbits
	.align	128
.text._ZN7cutlass13device_kernelIN5flash11enable_sm90INS1_16FlashAttnFwdSm90INS1_25CollectiveMainloopFwdSm90ILi2EN4cute5tupleIJNS5_1CILi1EEES8_S8_EEENS6_IJNS7_ILi64EEESA_SA_EEELi512ENS_6half_tEfNS_4arch4Sm90ELb0ELb1ELb0ELb1ELb1ELb0ELb0ELb0ELb0ELb1ELb1ELb0EEENS1_21CollectiveEpilogueFwdINS6_IJSA_NS7_ILi512EEESA_EEES9_SC_SE_Li256ELb1ELb1ELb1ELb0EEENS1_36VarlenDynamicPersistentTileSchedulerILi64ELi64ELi256ELi128ELb1ELb1ELb1ELb1ELb0ELb1EEEEEEEEEvNT_6ParamsE:
        .type           _ZN7cutlass13device_kernelIN5flash11enable_sm90INS1_16FlashAttnFwdSm90INS1_25CollectiveMainloopFwdSm90ILi2EN4cute5tupleIJNS5_1CILi1EEES8_S8_EEENS6_IJNS7_ILi64EEESA_SA_EEELi512ENS_6half_tEfNS_4arch4Sm90ELb0ELb1ELb0ELb1ELb1ELb0ELb0ELb0ELb0ELb1ELb1ELb0EEENS1_21CollectiveEpilogueFwdINS6_IJSA_NS7_ILi512EEESA_EEES9_SC_SE_Li256ELb1ELb1ELb1ELb0EEENS1_36VarlenDynamicPersistentTileSchedulerILi64ELi64ELi256ELi128ELb1ELb1ELb1ELb1ELb0ELb1EEEEEEEEEvNT_6ParamsE,@function
        .size           _ZN7cutlass13device_kernelIN5flash11enable_sm90INS1_16FlashAttnFwdSm90INS1_25CollectiveMainloopFwdSm90ILi2EN4cute5tupleIJNS5_1CILi1EEES8_S8_EEENS6_IJNS7_ILi64EEESA_SA_EEELi512ENS_6half_tEfNS_4arch4Sm90ELb0ELb1ELb0ELb1ELb1ELb0ELb0ELb0ELb0ELb1ELb1ELb0EEENS1_21CollectiveEpilogueFwdINS6_IJSA_NS7_ILi512EEESA_EEES9_SC_SE_Li256ELb1ELb1ELb1ELb0EEENS1_36VarlenDynamicPersistentTileSchedulerILi64ELi64ELi256ELi128ELb1ELb1ELb1ELb1ELb0ELb1EEEEEEEEEvNT_6ParamsE,(.L_x_5654 - _ZN7cutlass13device_kernelIN5flash11enable_sm90INS1_16FlashAttnFwdSm90INS1_25CollectiveMainloopFwdSm90ILi2EN4cute5tupleIJNS5_1CILi1EEES8_S8_EEENS6_IJNS7_ILi64EEESA_SA_EEELi512ENS_6half_tEfNS_4arch4Sm90ELb0ELb1ELb0ELb1ELb1ELb0ELb0ELb0ELb0ELb1ELb1ELb0EEENS1_21CollectiveEpilogueFwdINS6_IJSA_NS7_ILi512EEESA_EEES9_SC_SE_Li256ELb1ELb1ELb1ELb0EEENS1_36VarlenDynamicPersistentTileSchedulerILi64ELi64ELi256ELi128ELb1ELb1ELb1ELb1ELb0ELb1EEEEEEEEEvNT_6ParamsE)
        .other          _ZN7cutlass13device_kernelIN5flash11enable_sm90INS1_16FlashAttnFwdSm90INS1_25CollectiveMainloopFwdSm90ILi2EN4cute5tupleIJNS5_1CILi1EEES8_S8_EEENS6_IJNS7_ILi64EEESA_SA_EEELi512ENS_6half_tEfNS_4arch4Sm90ELb0ELb1ELb0ELb1ELb1ELb0ELb0ELb0ELb0ELb1ELb1ELb0EEENS1_21CollectiveEpilogueFwdINS6_IJSA_NS7_ILi512EEESA_EEES9_SC_SE_Li256ELb1ELb1ELb1ELb0EEENS1_36VarlenDynamicPersistentTileSchedulerILi64ELi64ELi256ELi128ELb1ELb1ELb1ELb1ELb0ELb1EEEEEEEEEvNT_6ParamsE,@"STO_CUDA_ENTRY STV_DEFAULT"
_ZN7cutlass13device_kernelIN5flash11enable_sm90INS1_16FlashAttnFwdSm90INS1_25CollectiveMainloopFwdSm90ILi2EN4cute5tupleIJNS5_1CILi1EEES8_S8_EEENS6_IJNS7_ILi64EEESA_SA_EEELi512ENS_6half_tEfNS_4arch4Sm90ELb0ELb1ELb0ELb1ELb1ELb0ELb0ELb0ELb0ELb1ELb1ELb0EEENS1_21CollectiveEpilogueFwdINS6_IJSA_NS7_ILi512EEESA_EEES9_SC_SE_Li256ELb1ELb1ELb1ELb0EEENS1_36VarlenDynamicPersistentTileSchedulerILi64ELi64ELi256ELi128ELb1ELb1ELb1ELb1ELb0ELb1EEEEEEEEEvNT_6ParamsE:
        /* <DEDUP_REMOVED lines=41> */
.L_x_2144:
        /* <DEDUP_REMOVED lines=22> */
.L_x_2145:
        /* <DEDUP_REMOVED lines=18> */
.L_x_2146:
        /* <DEDUP_REMOVED lines=22> */
.L_x_2147:
        /* <DEDUP_REMOVED lines=23> */
.L_x_2148:
        /* <DEDUP_REMOVED lines=8> */
.L_x_2150:
        /* <DEDUP_REMOVED lines=30> */
[CC--:B------:R-:W-:Y:S02]  /*0a40*/  LEA.HI R6, R3.reuse, R0.reuse, RZ, 0x2 ;  /* 0x0000000003067211 */ /* 0x0c0fe400078f10ff */
[----:B------:R-:W-:Y:S02]  /*0a50*/  LEA.HI R223, R3, R0, RZ, 0x3 ;  /* 0x0000000003df7211 */ /* 0x000fe400078f18ff */
[----:B------:R-:W-:Y:S02]  /*0a60*/  SHF.R.S32.HI R7, RZ, 0x4, R2 ;  /* 0x00000004ff077819 */ /* 0x000fe40000011402 */
[----:B------:R-:W-:Y:S02]  /*0a70*/  LOP3.LUT R3, R2, 0xfffffff0, RZ, 0xc0, !PT ;  /* 0xfffffff002037812 */ /* 0x000fe400078ec0ff */
[----:B------:R-:W-:-:S02]  /*0a80*/  SHF.R.S32.HI R5, RZ, 0x5, R4 ;  /* 0x00000005ff057819 */ /* 0x000fc40000011404 */
[----:B------:R-:W-:Y:S01]  /*0a90*/  SHF.R.S32.HI R4, RZ, 0x1f, R4 ;  /* 0x0000001fff047819 */ /* 0x000fe20000011404 */
[----:B------:R-:W-:Y:S01]  /*0aa0*/  IMAD.IADD R3, R0, 0x1, -R3 ;  /* 0x0000000100037824 */ /* 0x000fe200078e0a03 */
[----:B------:R-:W-:Y:S02]  /*0ab0*/  LOP3.LUT R13, R6, 0xfffffffc, RZ, 0xc0, !PT ;  /* 0xfffffffc060d7812 */ /* 0x000fe400078ec0ff */
[----:B------:R-:W-:Y:S02]  /*0ac0*/  LOP3.LUT R11, R9, 0xffffff80, RZ, 0xc0, !PT ;  /* 0xffffff80090b7812 */ /* 0x000fe400078ec0ff */
[----:B------:R-:W-:Y:S01]  /*0ad0*/  LOP3.LUT R191, R223, 0xfffffff8, RZ, 0xc0, !PT ;  /* 0xfffffff8dfbf7812 */ /* 0x000fe200078ec0ff */
[----:B------:R-:W-:Y:S01]  /*0ae0*/  IMAD.IADD R13, R0, 0x1, -R13 ;  /* 0x00000001000d7824 */ /* 0x000fe200078e0a0d */
[----:B------:R-:W-:Y:S01]  /*0af0*/  LEA.HI R2, R2, R7, RZ, 0x1 ;  /* 0x0000000702027211 */ /* 0x000fe200078f08ff */
[----:B------:R-:W-:Y:S01]  /*0b00*/  IMAD.IADD R11, R0, 0x1, -R11 ;  /* 0x00000001000b7824 */ /* 0x000fe200078e0a0b */
[----:B------:R-:W-:Y:S01]  /*0b10*/  LEA.HI R4, R4, R5, RZ, 0x2 ;  /* 0x0000000504047211 */ /* 0x000fe200078f10ff */
[----:B------:R-:W-:Y:S01]  /*0b20*/  IMAD.IADD R191, R0, 0x1, -R191 ;  /* 0x0000000100bf7824 */ /* 0x000fe200078e0abf */
[----:B------:R-:W-:-:S02]  /*0b30*/  LOP3.LUT R2, R2, 0x1ffffffe, RZ, 0xc0, !PT ;  /* 0x1ffffffe02027812 */ /* 0x000fc400078ec0ff */
[----:B------:R-:W-:Y:S01]  /*0b40*/  SHF.R.S32.HI R224, RZ, 0x7, R9 ;  /* 0x00000007ffe07819 */ /* 0x000fe20000011409 */
[----:B------:R-:W-:Y:S01]  /*0b50*/  IMAD.SHL.U32 R19, R191, 0x8, RZ ;  /* 0x00000008bf137824 */ /* 0x000fe200078e00ff */
[--C-:B------:R-:W-:Y:S01]  /*0b60*/  SHF.R.S32.HI R0, RZ, 0x1f, R3.reuse ;  /* 0x0000001fff007819 */ /* 0x100fe20000011403 */
[----:B------:R-:W-:Y:S01]  /*0b70*/  IMAD.IADD R2, R7, 0x1, -R2 ;  /* 0x0000000107027824 */ /* 0x000fe200078e0a02 */
[----:B------:R-:W-:Y:S01]  /*0b80*/  LOP3.LUT R4, R4, 0x3ffffc, RZ, 0xc0, !PT ;  /* 0x003ffffc04047812 */ /* 0x000fe200078ec0ff */
[----:B------:R-:W-:Y:S01]  /*0b90*/  IMAD R15, R224, 0x100, R3 ;  /* 0x00000100e00f7824 */ /* 0x000fe200078e0203 */
[----:B------:R-:W-:Y:S01]  /*0ba0*/  LEA.HI R7, R13, R13, RZ, 0x1 ;  /* 0x0000000d0d077211 */ /* 0x000fe200078f08ff */
[----:B------:R-:W-:Y:S01]  /*0bb0*/  IMAD.SHL.U32 R2, R2, 0x8, RZ ;  /* 0x0000000802027824 */ /* 0x000fe200078e00ff */
[----:B------:R-:W-:Y:S01]  /*0bc0*/  LEA.HI R6, R0, R3, RZ, 0x3 ;  /* 0x0000000300067211 */ /* 0x000fe200078f18ff */
[----:B------:R-:W-:Y:S01]  /*0bd0*/  IMAD.IADD R4, R5, 0x1, -R4 ;  /* 0x0000000105047824 */ /* 0x000fe200078e0a04 */
[----:B------:R-:W-:-:S02]  /*0be0*/  SHF.R.S32.HI R0, RZ, 0x1f, R11 ;  /* 0x0000001fff007819 */ /* 0x000fc4000001140b */
[----:B------:R-:W-:Y:S01]  /*0bf0*/  LOP3.LUT R10, R7, 0x1ffffffe, RZ, 0xc0, !PT ;  /* 0x1ffffffe070a7812 */ /* 0x000fe200078ec0ff */
[----:B------:R-:W-:Y:S01]  /*0c00*/  IMAD R15, R4, 0x10, R15 ;  /* 0x00000010040f7824 */ /* 0x000fe200078e020f */
[C---:B------:R-:W-:Y:S01]  /*0c10*/  LOP3.LUT R8, R6.reuse, 0xfffffff8, RZ, 0xc0, !PT ;  /* 0xfffffff806087812 */ /* 0x040fe200078ec0ff */
[----:B------:R-:W-:Y:S01]  /*0c20*/  IMAD.SHL.U32 R7, R6, 0x40, RZ ;  /* 0x0000004006077824 */ /* 0x000fe200078e00ff */
[----:B------:R-:W-:Y:S01]  /*0c30*/  LEA.HI R4, R0, R11, RZ, 0x2 ;  /* 0x0000000b00047211 */ /* 0x000fe200078f10ff */
[----:B------:R-:W-:Y:S01]  /*0c40*/  IMAD.IADD R190, R13, 0x1, -R10 ;  /* 0x000000010dbe7824 */ /* 0x000fe200078e0a0a */
[----:B------:R-:W-:Y:S01]  /*0c50*/  LEA.HI R9, R9, R224, RZ, 0x1 ;  /* 0x000000e009097211 */ /* 0x000fe200078f08ff */
[----:B------:R-:W-:Y:S01]  /*0c60*/  IMAD.IADD R8, R3, 0x1, -R8 ;  /* 0x0000000103087824 */ /* 0x000fe200078e0a08 */
[--C-:B------:R-:W-:Y:S02]  /*0c70*/  SHF.R.S32.HI R3, RZ, 0x2, R4.reuse ;  /* 0x00000002ff037819 */ /* 0x100fe40000011404 */
[----:B------:R-:W-:-:S02]  /*0c80*/  SHF.R.S32.HI R6, RZ, 0x1f, R4 ;  /* 0x0000001fff067819 */ /* 0x000fc40000011404 */
[----:B------:R-:W-:Y:S02]  /*0c90*/  LOP3.LUT R10, R4, 0x7ffffffc, RZ, 0xc0, !PT ;  /* 0x7ffffffc040a7812 */ /* 0x000fe400078ec0ff */
[----:B------:R-:W-:Y:S02]  /*0ca0*/  LOP3.LUT R4, R7, 0x7ffffe00, RZ, 0xc0, !PT ;  /* 0x7ffffe0007047812 */ /* 0x000fe400078ec0ff */
[----:B------:R-:W-:Y:S01]  /*0cb0*/  LEA.HI R6, R6, R3, RZ, 0x3 ;  /* 0x0000000306067211 */ /* 0x000fe200078f18ff */
[----:B------:R-:W-:Y:S01]  /*0cc0*/  IMAD.IADD R10, R11, 0x1, -R10 ;  /* 0x000000010b0a7824 */ /* 0x000fe200078e0a0a */
[----:B------:R-:W-:Y:S01]  /*0cd0*/  LOP3.LUT R9, R9, 0xfffffe, RZ, 0xc0, !PT ;  /* 0x00fffffe09097812 */ /* 0x000fe200078ec0ff */
[----:B------:R-:W-:Y:S01]  /*0ce0*/  IMAD R7, R5, 0x400, R4 ;  /* 0x0000040005077824 */ /* 0x000fe200078e0204 */
[----:B------:R-:W-:Y:S01]  /*0cf0*/  LOP3.LUT R6, R6, 0xfffffff8, RZ, 0xc0, !PT ;  /* 0xfffffff806067812 */ /* 0x000fe200078ec0ff */
[----:B------:R-:W-:Y:S01]  /*0d00*/  IMAD.SHL.U32 R4, R8, 0x40, RZ ;  /* 0x0000004008047824 */ /* 0x000fe200078e00ff */
[----:B------:R-:W-:Y:S01]  /*0d10*/  LEA.HI R0, R0, R11, RZ, 0x5 ;  /* 0x0000000b00007211 */ /* 0x000fe200078f28ff */
[----:B------:R-:W-:Y:S01]  /*0d20*/  IMAD.IADD R9, R224, 0x1, -R9 ;  /* 0x00000001e0097824 */ /* 0x000fe200078e0a09 */
[----:B------:R-:W-:Y:S01]  /*0d30*/  R2P PR, R8, 0x6 ;  /* 0x0000000608007804 */ /* 0x000fe20000000000 */
[----:B------:R-:W-:Y:S01]  /*0d40*/  IMAD.IADD R17, R3, 0x1, -R6 ;  /* 0x0000000103117824 */ /* 0x000fe200078e0a06 */
[----:B------:R-:W-:Y:S01]  /*0d50*/  LOP3.LUT R5, R4, 0x1c0, RZ, 0xc0, !PT ;  /* 0x000001c004057812 */ /* 0x000fe200078ec0ff */
[----:B------:R-:W-:Y:S01]  /*0d60*/  IMAD.U32 R3, R15, 0x40, R2 ;  /* 0x000000400f037824 */ /* 0x000fe200078e0002 */
[----:B------:R-:W-:-:S02]  /*0d70*/  SHF.R.S32.HI R0, RZ, 0x5, R0 ;  /* 0x00000005ff007819 */ /* 0x000fc40000011400 */
[----:B------:R-:W-:Y:S02]  /*0d80*/  LOP3.LUT R2, R5, 0x8, R2, 0xf8, !PT ;  /* 0x0000000805027812 */ /* 0x000fe400078ef802 */
[----:B------:R-:W-:Y:S01]  /*0d90*/  SHF.R.U32.HI R5, RZ, 0x3, R5 ;  /* 0x00000003ff057819 */ /* 0x000fe20000011605 */
[----:B------:R0:W-:Y:S01]  /*0da0*/  STL [R1+0x20], R3 ;  /* 0x0000200301007387 */ /* 0x0001e20000100800 */
[----:B------:R-:W-:Y:S01]  /*0db0*/  IMAD R17, R0, 0x10, R17 ;  /* 0x0000001000117824 */ /* 0x000fe200078e0211 */
[----:B------:R-:W-:Y:S02]  /*0dc0*/  SEL R188, R188, 0xffffffc0, !P2 ;  /* 0xffffffc0bcbc7807 */ /* 0x000fe40005000000 */
[----:B------:R-:W-:Y:S01]  /*0dd0*/  LOP3.LUT R4, R2, R5, RZ, 0x3c, !PT ;  /* 0x0000000502047212 */ /* 0x000fe200078e3cff */
[----:B------:R-:W-:Y:S01]  /*0de0*/  IMAD.SHL.U32 R2, R10, 0x2, RZ ;  /* 0x000000020a027824 */ /* 0x000fe200078e00ff */
[----:B------:R-:W-:Y:S01]  /*0df0*/  SHF.R.S32.HI R223, RZ, 0x3, R223 ;  /* 0x00000003ffdf7819 */ /* 0x000fe200000114df */
[----:B------:R-:W-:-:S02]  /*0e00*/  IMAD R190, R190, 0x8, R17 ;  /* 0x00000008bebe7824 */ /* 0x000fc400078e0211 */
[----:B------:R-:W-:Y:S02]  /*0e10*/  IMAD.IADD R4, R7, 0x1, R4 ;  /* 0x0000000107047824 */ /* 0x000fe400078e0204 */
[----:B0-----:R-:W-:-:S03]  /*0e20*/  IMAD.SHL.U32 R3, R9, 0x100, RZ ;  /* 0x0000010009037824 */ /* 0x001fc600078e00ff */
[----:B------:R-:W-:Y:S01]  /*0e30*/  LEA R22, R4, UR41, 0x1 ;  /* 0x0000002904167c11 */ /* 0x000fe2000f8e08ff */
[----:B------:R-:W-:Y:S01]  /*0e40*/  IMAD.IADD R18, R2, 0x1, R3 ;  /* 0x0000000102127824 */ /* 0x000fe200078e0203 */
[----:B------:R0:W-:Y:S03]  /*0e50*/  STL [R1+0x1c], R3 ;  /* 0x00001c0301007387 */ /* 0x0001e60000100800 */
[C---:B------:R-:W-:Y:S01]  /*0e60*/  VIADD R222, R18.reuse, 0x8 ;  /* 0x0000000812de7836 */ /* 0x040fe20000000000 */
[----:B------:R-:W-:Y:S01]  /*0e70*/  SHF.R.S32.HI R0, RZ, 0x1f, R18 ;  /* 0x0000001fff007819 */ /* 0x000fe20000011412 */
[C---:B------:R-:W-:Y:S02]  /*0e80*/  VIADD R221, R18.reuse, 0x10 ;  /* 0x0000001012dd7836 */ /* 0x040fe40000000000 */
        /* <DEDUP_REMOVED lines=64> */
[----:B------:R-:W-:-:S07]  /*1290*/  IMAD.IADD R188, R188, 0x1, R23 ;  /* 0x00000001bcbc7824 */ /* 0x000fce00078e0217 */
.L_x_2273:
[----:B------:R-:W-:Y:S02]  /*12a0*/  ULDC.64 UR8, c[0x0][0xa28] ;  /* 0x00028a0000087ab9 */ /* 0x000fe40000000a00 */
[----:B------:R-:W-:-:S04]  /*12b0*/  UISETP.NE.U32.AND UP0, UPT, UR8, URZ, UPT ;  /* 0x0000003f0800728c */ /* 0x000fc8000bf05070 */
[----:B------:R-:W-:-:S03]  /*12c0*/  UISETP.NE.AND.EX UP0, UPT, UR9, URZ, UPT, UP0 ;  /* 0x0000003f0900728c */ /* 0x000fc6000bf05300 */
[----:B------:R-:W-:Y:S02]  /*12d0*/  ULDC.64 UR8, c[0x0][0xa18] ;  /* 0x0002860000087ab9 */ /* 0x000fe40000000a00 */
[----:B------:R-:W-:Y:S01]  /*12e0*/  UISETP.NE.U32.AND UP1, UPT, UR8, URZ, UPT ;  /* 0x0000003f0800728c */ /* 0x000fe2000bf25070 */
[----:B------:R-:W-:-:S03]  /*12f0*/  PLOP3.LUT P0, PT, PT, PT, UP0, 0x80, 0x0 ;  /* 0x000000000000781c */ /* 0x000fc60003f0f008 */
[----:B------:R-:W-:-:S03]  /*1300*/  UISETP.NE.AND.EX UP1, UPT, UR9, URZ, UPT, UP1 ;  /* 0x0000003f0900728c */ /* 0x000fc6000bf25310 */
[----:B------:R-:W-:Y:S02]  /*1310*/  @UP0 ULDC.64 UR8, c[0x0][0xa28] ;  /* 0x00028a0000080ab9 */ /* 0x000fe40000000a00 */
[----:B------:R-:W-:Y:S01]  /*1320*/  @UP0 UIMAD.WIDE UR8, UR6, 0x4, UR8 ;  /* 0x00000004060808a5 */ /* 0x000fe2000f8e0208 */
[----:B------:R-:W-:-:S05]  /*1330*/  PLOP3.LUT P2, PT, PT, PT, UP1, 0x80, 0x0 ;  /* 0x000000000000781c */ /* 0x000fca0003f4f018 */
[----:B------:R-:W-:Y:S01]  /*1340*/  @UP1 ULDC.64 UR10, c[0x0][0xa18] ;  /* 0x00028600000a1ab9 */ /* 0x000fe20000000a00 */
[----:B0-2-4-:R-:W-:Y:S02]  /*1350*/  IMAD.U32 R4, RZ, RZ, UR8 ;  /* 0x00000008ff047e24 */ /* 0x015fe4000f8e00ff */
[----:B------:R-:W-:Y:S01]  /*1360*/  IMAD.U32 R5, RZ, RZ, UR9 ;  /* 0x00000009ff057e24 */ /* 0x000fe2000f8e00ff */
[----:B------:R-:W-:Y:S02]  /*1370*/  @UP1 UIMAD.WIDE UR8, UR6, 0x4, UR10 ;  /* 0x00000004060818a5 */ /* 0x000fe4000f8e020a */
[----:B------:R-:W-:Y:S02]  /*1380*/  ULOP3.LUT UR4, UR7, 0xff000000, URZ, 0xc0, !UPT ;  /* 0xff00000007047892 */ /* 0x000fe4000f8ec03f */
[----:B------:R-:W2:Y:S01]  /*1390*/  @P0 LDG.E R4, desc[UR54][R4.64] ;  /* 0x0000003604040981 */ /* 0x000ea2000c1e1900 */
[----:B------:R-:W-:Y:S01]  /*13a0*/  ULDC.64 UR10, c[0x0][0xa20] ;  /* 0x00028800000a7ab9 */ /* 0x000fe20000000a00 */
[----:B-1----:R-:W-:-:S02]  /*13b0*/  IMAD.U32 R6, RZ, RZ, UR8 ;  /* 0x00000008ff067e24 */ /* 0x002fc4000f8e00ff */
[----:B---3--:R-:W-:Y:S01]  /*13c0*/  IMAD.U32 R7, RZ, RZ, UR9 ;  /* 0x00000009ff077e24 */ /* 0x008fe2000f8e00ff */
[----:B------:R-:W-:-:S04]  /*13d0*/  ULDC.64 UR8, c[0x0][0x418] ;  /* 0x0001060000087ab9 */ /* 0x000fc80000000a00 */
[----:B------:R-:W3:Y:S01]  /*13e0*/  @P2 LDG.E R6, desc[UR54][R6.64] ;  /* 0x0000003606062981 */ /* 0x000ee2000c1e1900 */
[----:B------:R-:W-:Y:S01]  /*13f0*/  UISETP.NE.U32.AND UP0, UPT, UR8, URZ, UPT ;  /* 0x0000003f0800728c */ /* 0x000fe2000bf05070 */
[----:B------:R-:W-:Y:S01]  /*1400*/  ISETP.NE.U32.AND P1, PT, RZ, UR10, PT ;  /* 0x0000000aff007c0c */ /* 0x000fe2000bf25070 */
[----:B------:R-:W-:Y:S02]  /*1410*/  ULOP3.LUT UR42, UR7, 0xff0000, URZ, 0xc0, !UPT ;  /* 0x00ff0000072a7892 */ /* 0x000fe4000f8ec03f */
[----:B------:R-:W-:Y:S01]  /*1420*/  UISETP.NE.AND.EX UP0, UPT, UR9, URZ, UPT, UP0 ;  /* 0x0000003f0900728c */ /* 0x000fe2000bf05300 */
[----:B------:R-:W-:Y:S01]  /*1430*/  ISETP.NE.AND.EX P1, PT, RZ, UR11, PT, P1 ;  /* 0x0000000bff007c0c */ /* 0x000fe2000bf25310 */
[----:B------:R-:W-:Y:S01]  /*1440*/  ULDC UR8, c[0x0][0x424] ;  /* 0x0001090000087ab9 */ /* 0x000fe20000000800 */
[----:B------:R-:W-:Y:S02]  /*1450*/  USHF.R.U32.HI UR4, URZ, 0x8, UR4 ;  /* 0x000000083f047899 */ /* 0x000fe40008011604 */
[----:B------:R-:W-:Y:S01]  /*1460*/  USEL UR8, UR8, 0x1, UP0 ;  /* 0x0000000108087887 */ /* 0x000fe20008000000 */
[----:B------:R-:W-:Y:S01]  /*1470*/  ULDC UR9, c[0x0][0x2f0] ;  /* 0x0000bc0000097ab9 */ /* 0x000fe20000000800 */
[----:B------:R-:W-:Y:S01]  /*1480*/  UMOV UR48, URZ ;  /* 0x0000003f00307c82 */ /* 0x000fe20008000000 */
[----:B------:R-:W-:-:S02]  /*1490*/  ULEA.HI UR42, UR42, UR4, URZ, 0x10 ;  /* 0x000000042a2a7291 */ /* 0x000fc4000f8f803f */
[----:B------:R-:W-:Y:S02]  /*14a0*/  UIMAD UR4, UR8, UR9, URZ ;  /* 0x00000009080472a4 */ /* 0x000fe4000f8e023f */
[----:B------:R-:W-:Y:S01]  /*14b0*/  ULOP3.LUT UR43, UR7, 0xffff, URZ, 0xc0, !UPT ;  /* 0x0000ffff072b7892 */ /* 0x000fe2000f8ec03f */
[----:B--2---:R-:W-:Y:S02]  /*14c0*/  @P0 R2UR UR48, R4 ;  /* 0x00000000043002ca */ /* 0x004fe400000e0000 */
[----:B---3--:R-:W-:Y:S01]  /*14d0*/  @P2 R2UR UR50, R6 ;  /* 0x00000000063222ca */ /* 0x008fe200000e0000 */
[----:B-----5:R-:W-:-:S14]  /*14e0*/  @P2 BRA `(.L_x_2151) ;  /* 0x0000000000382947 */ /* 0x020fdc0003800000 */
[----:B------:R-:W-:Y:S01]  /*14f0*/  ULDC.64 UR8, c[0x0][0xa00] ;  /* 0x0002800000087ab9 */ /* 0x000fe20000000a00 */
[----:B------:R-:W-:Y:S01]  /*1500*/  ULDC UR50, c[0x0][0x288] ;  /* 0x0000a20000327ab9 */ /* 0x000fe20000000800 */
        /* <DEDUP_REMOVED lines=12> */
.L_x_2151:
[----:B------:R-:W-:Y:S01]  /*15d0*/  UMOV UR44, UR6 ;  /* 0x00000006002c7c82 */ /* 0x000fe20008000000 */
[----:B------:R-:W-:Y:S05]  /*15e0*/  @!P1 BRA `(.L_x_2152) ;  /* 0x00000000001c9947 */ /* 0x000fea0003800000 */
[----:B------:R-:W-:Y:S02]  /*15f0*/  ULDC.64 UR8, c[0x0][0xa20] ;  /* 0x0002880000087ab9 */ /* 0x000fe40000000a00 */
[----:B------:R-:W-:-:S06]  /*1600*/  UIMAD.WIDE UR6, UR6, 0x4, UR8 ;  /* 0x00000004060678a5 */ /* 0x000fcc000f8e0208 */
[----:B------:R-:W-:Y:S02]  /*1610*/  IMAD.U32 R4, RZ, RZ, UR6 ;  /* 0x00000006ff047e24 */ /* 0x000fe4000f8e00ff */
[----:B------:R-:W-:-:S05]  /*1620*/  IMAD.U32 R5, RZ, RZ, UR7 ;  /* 0x00000007ff057e24 */ /* 0x000fca000f8e00ff */
[----:B------:R-:W2:Y:S02]  /*1630*/  LDG.E R4, desc[UR54][R4.64] ;  /* 0x0000003604047981 */ /* 0x000ea4000c1e1900 */
[----:B--2---:R-:W-:Y:S01]  /*1640*/  R2UR UR4, R4 ;  /* 0x00000000040472ca */ /* 0x004fe200000e0000 */
[----:B------:R-:W-:-:S14]  /*1650*/  BRA `(.L_x_2153) ;  /* 0x0000000000347947 */ /* 0x000fdc0003800000 */
.L_x_2152:
        /* <DEDUP_REMOVED lines=13> */
.L_x_2153:
[----:B------:R-:W-:Y:S02]  /*1730*/  UISETP.NE.AND UP0, UPT, UR46, 0x1, UPT ;  /* 0x000000012e00788c */ /* 0x000fe4000bf05270 */
[----:B------:R-:W-:Y:S02]  /*1740*/  UIADD3 UR48, UR4, -UR48, URZ ;  /* 0x8000003004307290 */ /* 0x000fe4000fffe03f */
[----:B------:R-:W-:Y:S02]  /*1750*/  USHF.L.U32 UR45, UR5, 0x6, URZ ;  /* 0x00000006052d7899 */ /* 0x000fe4000800063f */
[----:B------:R-:W-:Y:S01]  /*1760*/  UIADD3 UR4, UR48, 0x3f, URZ ;  /* 0x0000003f30047890 */ /* 0x000fe2000fffe03f */
[----:B------:R-:W-:-:S03]  /*1770*/  PLOP3.LUT P0, PT, PT, PT, UP0, 0x80, 0x0 ;  /* 0x000000000000781c */ /* 0x000fc60003f0f008 */
[----:B------:R-:W-:-:S04]  /*1780*/  USHF.R.S32.HI UR6, URZ, 0x1f, UR4 ;  /* 0x0000001f3f067899 */ /* 0x000fc80008011404 */
[----:B------:R-:W-:-:S04]  /*1790*/  ULEA.HI UR6, UR6, UR4, URZ, 0x6 ;  /* 0x0000000406067291 */ /* 0x000fc8000f8f303f */
[----:B------:R-:W-:Y:S02]  /*17a0*/  USHF.R.S32.HI UR6, URZ, 0x6, UR6 ;  /* 0x000000063f067899 */ /* 0x000fe40008011406 */
[----:B------:R-:W-:Y:S10]  /*17b0*/  @!P0 BRA `(.L_x_2154) ;  /* 0x0000002400148947 */ /* 0x000ff40003800000 */
[----:B------:R-:W-:Y:S01]  /*17c0*/  ULDC UR4, c[0x0][0x448] ;  /* 0x0001120000047ab9 */ /* 0x000fe20000000800 */
[----:B------:R-:W-:Y:S02]  /*17d0*/  UIADD3 UR7, UR45, 0x3f, URZ ;  /* 0x0000003f2d077890 */ /* 0x000fe4000fffe03f */
[----:B------:R-:W-:Y:S02]  /*17e0*/  UISETP.NE.AND UP0, UPT, UR4, 0x1, UPT ;  /* 0x000000010400788c */ /* 0x000fe4000bf05270 */
[----:B------:R-:W-:Y:S01]  /*17f0*/  UIADD3 UR10, UR48, 0x1, -UR50 ;  /* 0x00000001300a7890 */ /* 0x000fe2000fffe832 */
[----:B------:R-:W-:Y:S02]  /*1800*/  ULDC.64 UR4, c[0x0][0x9e0] ;  /* 0x0002780000047ab9 */ /* 0x000fe40000000a00 */
[----:B------:R-:W-:-:S06]  /*1810*/  UISETP.GE.AND UP1, UPT, UR5, 0x1, UPT ;  /* 0x000000010500788c */ /* 0x000fcc000bf26270 */
[----:B------:R-:W-:Y:S01]  /*1820*/  @UP0 ULDC UR8, c[0x0][0x44c] ;  /* 0x0001130000080ab9 */ /* 0x000fe20000000800 */
[----:B------:R-:W-:Y:S01]  /*1830*/  PLOP3.LUT P1, PT, PT, PT, UP1, 0x80, 0x0 ;  /* 0x000000000000781c */ /* 0x000fe20003f2f018 */
[----:B------:R-:W-:Y:S01]  /*1840*/  UIMAD.WIDE.U32 UR8, UR7, UR8, URZ ;  /* 0x00000008070872a5 */ /* 0x000fe2000f8e003f */
[----:B------:R-:W-:-:S03]  /*1850*/  @UP0 ULDC UR11, c[0x0][0x450] ;  /* 0x00011400000b0ab9 */ /* 0x000fc60000000800 */
[----:B------:R-:W-:-:S04]  /*1860*/  @UP0 USHF.R.U32.HI UR7, URZ, UR11, UR9 ;  /* 0x0000000b3f070299 */ /* 0x000fc80008011609 */
[----:B------:R-:W-:-:S04]  /*1870*/  UIADD3 UR10, UR10, UR7, URZ ;  /* 0x000000070a0a7290 */ /* 0x000fc8000fffe03f */
[----:B------:R-:W-:Y:S01]  /*1880*/  UIADD3 UR4, UR10, UR4, URZ ;  /* 0x000000040a047290 */ /* 0x000fe2000fffe03f */
[----:B------:R-:W-:Y:S11]  /*1890*/  @!P1 BRA `(.L_x_2155) ;  /* 0x0000000000449947 */ /* 0x000ff60003800000 */
        /* <DEDUP_REMOVED lines=10> */
.L_x_2156:
[----:B------:R-:W-:-:S11]  /*1940*/  UISETP.NE.AND UP1, UPT, UR5, 0x1, UPT ;  /* 0x000000010500788c */ /* 0x000fd6000bf25270 */
[----:B------:R-:W-:Y:S02]  /*1950*/  @UP1 ULDC.64 UR10, c[0x0][0x9e8] ;  /* 0x00027a00000a1ab9 */ /* 0x000fe40000000a00 */
[----:B------:R-:W-:-:S04]  /*1960*/  UIMAD.WIDE.U32 UR8, UR7, UR10, URZ ;  /* 0x0000000a070872a5 */ /* 0x000fc8000f8e003f */
[----:B------:R-:W-:-:S12]  /*1970*/  @UP1 USHF.R.U32.HI UR7, URZ, UR11, UR9 ;  /* 0x0000000b3f071299 */ /* 0x000fd80008011609 */
.L_x_2157:
[----:B------:R-:W-:-:S04]  /*1980*/  UIMAD UR7, UR7, UR5, UR5 ;  /* 0x00000005070772a4 */ /* 0x000fc8000f8e0205 */
[----:B------:R-:W-:-:S04]  /*1990*/  UISETP.LT.AND UP1, UPT, UR4, UR7, UPT ;  /* 0x000000070400728c */ /* 0x000fc8000bf21270 */
[----:B------:R-:W-:-:S12]  /*19a0*/  USEL UR4, UR4, UR7, UP1 ;  /* 0x0000000704047287 */ /* 0x000fd80008800000 */
.L_x_2155:
[----:B------:R-:W-:Y:S01]  /*19b0*/  UIADD3 UR4, UR4, 0x3f, URZ ;  /* 0x0000003f04047890 */ /* 0x000fe2000fffe03f */
[----:B------:R-:W-:Y:S01]  /*19c0*/  @UP0 ULDC UR8, c[0x0][0x44c] ;  /* 0x0001130000080ab9 */ /* 0x000fe20000000800 */
[----:B------:R-:W-:Y:S02]  /*19d0*/  @UP0 ULDC UR10, c[0x0][0x450] ;  /* 0x00011400000a0ab9 */ /* 0x000fe40000000800 */
[----:B------:R-:W-:Y:S02]  /*19e0*/  USHF.R.S32.HI UR7, URZ, 0x1f, UR4 ;  /* 0x0000001f3f077899 */ /* 0x000fe40008011404 */
[----:B------:R-:W-:Y:S02]  /*19f0*/  UIMAD.WIDE.U32 UR8, UR45, UR8, URZ ;  /* 0x000000082d0872a5 */ /* 0x000fe4000f8e003f */
[----:B------:R-:W-:-:S03]  /*1a00*/  ULEA.HI UR7, UR7, UR4, URZ, 0x6 ;  /* 0x0000000407077291 */ /* 0x000fc6000f8f303f */
[----:B------:R-:W-:Y:S01]  /*1a10*/  UMOV UR4, UR45 ;  /* 0x0000002d00047c82 */ /* 0x000fe20008000000 */
[----:B------:R-:W-:Y:S02]  /*1a20*/  @UP0 USHF.R.U32.HI UR4, URZ, UR10, UR9 ;  /* 0x0000000a3f040299 */ /* 0x000fe40008011609 */
[----:B------:R-:W-:Y:S02]  /*1a30*/  USHF.R.S32.HI UR7, URZ, 0x6, UR7 ;  /* 0x000000063f077899 */ /* 0x000fe40008011407 */
[----:B------:R-:W-:Y:S02]  /*1a40*/  UIADD3 UR48, UR4, UR48, -UR50 ;  /* 0x0000003004307290 */ /* 0x000fe4000fffe832 */
[----:B------:R-:W-:Y:S01]  /*1a50*/  UISETP.LT.AND UP0, UPT, UR6, UR7, UPT ;  /* 0x000000070600728c */ /* 0x000fe2000bf01270 */
[----:B------:R-:W-:-:S03]  /*1a60*/  ULDC UR4, c[0x0][0x9dc] ;  /* 0x0002770000047ab9 */ /* 0x000fc60000000800 */
        /* <DEDUP_REMOVED lines=13> */
.L_x_2159:
[----:B------:R-:W-:-:S11]  /*1b40*/  UISETP.NE.AND UP0, UPT, UR5, 0x1, UPT ;  /* 0x000000010500788c */ /* 0x000fd6000bf05270 */
[----:B------:R-:W-:Y:S02]  /*1b50*/  @UP0 ULDC.64 UR10, c[0x0][0x9e8] ;  /* 0x00027a00000a0ab9 */ /* 0x000fe40000000a00 */
[----:B------:R-:W-:-:S04]  /*1b60*/  UIMAD.WIDE.U32 UR6, UR48, UR10, URZ ;  /* 0x0000000a300672a5 */ /* 0x000fc8000f8e003f */
[----:B------:R-:W-:-:S12]  /*1b70*/  @UP0 USHF.R.U32.HI UR48, URZ, UR11, UR7 ;  /* 0x0000000b3f300299 */ /* 0x000fd80008011607 */
.L_x_2160:
[----:B------:R-:W-:-:S04]  /*1b80*/  UIMAD UR5, UR48, UR5, URZ ;  /* 0x00000005300572a4 */ /* 0x000fc8000f8e023f */
[----:B------:R-:W-:-:S04]  /*1b90*/  UISETP.LT.AND UP0, UPT, UR4, UR5, UPT ;  /* 0x000000050400728c */ /* 0x000fc8000bf01270 */
[----:B------:R-:W-:-:S12]  /*1ba0*/  USEL UR4, UR4, UR5, !UP0 ;  /* 0x0000000504047287 */ /* 0x000fd8000c000000 */
.L_x_2158:
[----:B------:R-:W-:Y:S02]  /*1bb0*/  USHF.R.S32.HI UR5, URZ, 0x1f, UR4 ;  /* 0x0000001f3f057899 */ /* 0x000fe40008011404 */
[----:B------:R-:W-:Y:S02]  /*1bc0*/  ULOP3.LUT UR20, UR42, 0xff, URZ, 0xc0, !UPT ;  /* 0x000000ff2a147892 */ /* 0x000fe4000f8ec03f */
[----:B------:R-:W-:-:S03]  /*1bd0*/  ULEA.HI UR5, UR5, UR4, URZ, 0x6 ;  /* 0x0000000405057291 */ /* 0x000fc6000f8f303f */
[----:B------:R-:W-:Y:S01]  /*1be0*/  UMOV UR4, URZ ;  /* 0x0000003f00047c82 */ /* 0x000fe20008000000 */
[----:B------:R-:W-:-:S04]  /*1bf0*/  USHF.R.S32.HI UR5, URZ, 0x6, UR5 ;  /* 0x000000063f057899 */ /* 0x000fc80008011405 */
[----:B------:R-:W-:-:S04]  /*1c00*/  UISETP.LT.AND UP0, UPT, URZ, UR5, UPT ;  /* 0x000000053f00728c */ /* 0x000fc8000bf01270 */
[----:B------:R-:W-:-:S04]  /*1c10*/  USEL UR10, URZ, UR5, !UP0 ;  /* 0x000000053f0a7287 */ /* 0x000fc8000c000000 */
[----:B------:R-:W-:-:S06]  /*1c20*/  UISETP.GT.AND UP0, UPT, UR9, UR10, UPT ;  /* 0x0000000a0900728c */ /* 0x000fcc000bf04270 */
[----:B------:R-:W-:-:S13]  /*1c30*/  PLOP3.LUT P0, PT, PT, PT, UP0, 0x80, 0x0 ;  /* 0x000000000000781c */ /* 0x000fda0003f0f008 */
[----:B------:R-:W-:Y:S05]  /*1c40*/  @!P0 BRA `(.L_x_2161) ;  /* 0x0000000000948947 */ /* 0x000fea0003800000 */
[----:B------:R-:W-:-:S04]  /*1c50*/  USHF.R.U32.HI UR11, URZ, 0x10, UR42 ;  /* 0x000000103f0b7899 */ /* 0x000fc8000801162a */
[----:B------:R-:W-:-:S11]  /*1c60*/  UISETP.NE.AND UP0, UPT, UR11, URZ, UPT ;  /* 0x0000003f0b00728c */ /* 0x000fd6000bf05270 */
[----:B------:R-:W-:Y:S02]  /*1c70*/  @!UP0 ULDC UR11, c[0x0][0x9f0] ;  /* 0x00027c00000b8ab9 */ /* 0x000fe40000000800 */
[----:B------:R-:W-:Y:S01]  /*1c80*/  IMAD.U32 R4, RZ, RZ, UR11 ;  /* 0x0000000bff047e24 */ /* 0x000fe2000f8e00ff */
[----:B------:R-:W-:-:S04]  /*1c90*/  UIADD3 UR4, UR11, -0x1, UR9 ;  /* 0xffffffff0b047890 */ /* 0x000fc8000fffe009 */
[-C--:B------:R-:W-:Y:S01]  /*1ca0*/  IABS R0, R4.reuse ;  /* 0x0000000400007213 */ /* 0x080fe20000000000 */
[----:B------:R-:W-:Y:S01]  /*1cb0*/  UIADD3 UR6, -UR10, UR4, URZ ;  /* 0x000000040a067290 */ /* 0x000fe2000fffe13f */
[----:B------:R-:W-:Y:S02]  /*1cc0*/  IABS R6, R4 ;  /* 0x0000000400067213 */ /* 0x000fe40000000000 */
[----:B------:R-:W-:Y:S01]  /*1cd0*/  R2UR UR12, R0 ;  /* 0x00000000000c72ca */ /* 0x000fe200000e0000 */
[----:B------:R-:W-:Y:S02]  /*1ce0*/  UMOV UR4, URZ ;  /* 0x0000003f00047c82 */ /* 0x000fe40008000000 */
[----:B------:R-:W-:Y:S01]  /*1cf0*/  IMAD.U32 R5, RZ, RZ, UR6 ;  /* 0x00000006ff057e24 */ /* 0x000fe2000f8e00ff */
[----:B------:R-:W-:-:S04]  /*1d00*/  ULOP3.LUT UR6, UR6, UR11, URZ, 0x3c, !UPT ;  /* 0x0000000b06067292 */ /* 0x000fc8000f8e3c3f */
[----:B------:R-:W-:-:S05]  /*1d10*/  IABS R5, R5 ;  /* 0x0000000500057213 */ /* 0x000fca0000000000 */
[----:B------:R-:W0:Y:S01]  /*1d20*/  I2F.RP R0, UR12 ;  /* 0x0000000c00007d06 */ /* 0x000e220008209400 */
[----:B------:R-:W-:-:S05]  /*1d30*/  IMAD.MOV.U32 R4, RZ, RZ, R5 ;  /* 0x000000ffff047224 */ /* 0x000fca00078e0005 */
[----:B------:R-:W-:Y:S02]  /*1d40*/  R2UR UR8, R4 ;  /* 0x00000000040872ca */ /* 0x000fe400000e0000 */
        /* <DEDUP_REMOVED lines=21> */
.L_x_2161:
[----:B------:R-:W-:Y:S01]  /*1ea0*/  UIMAD UR20, UR20, UR4, UR10 ;  /* 0x00000004141472a4 */ /* 0x000fe2000f8e020a */
[----:B------:R-:W-:Y:S01]  /*1eb0*/  IMAD.U32 R0, RZ, RZ, UR9 ;  /* 0x00000009ff007e24 */ /* 0x000fe2000f8e00ff */
[----:B------:R-:W-:Y:S01]  /*1ec0*/  PLOP3.LUT P0, PT, PT, PT, PT, 0x80, 0x0 ;  /* 0x000000000000781c */ /* 0x000fe20003f0f070 */
[----:B------:R-:W-:Y:S01]  /*1ed0*/  IMAD.U32 R3, RZ, RZ, UR4 ;  /* 0x00000004ff037e24 */ /* 0x000fe2000f8e00ff */
[----:B------:R-:W-:Y:S01]  /*1ee0*/  CS2R R150, SRZ ;  /* 0x0000000000967805 */ /* 0x000fe2000001ff00 */
[----:B------:R-:W-:Y:S01]  /*1ef0*/  IMAD.MOV.U32 R12, RZ, RZ, RZ ;  /* 0x000000ffff0c7224 */ /* 0x000fe200078e00ff */
[----:B------:R-:W-:Y:S02]  /*1f00*/  CS2R R148, SRZ ;  /* 0x0000000000947805 */ /* 0x000fe4000001ff00 */
[----:B------:R-:W-:Y:S02]  /*1f10*/  CS2R R146, SRZ ;  /* 0x0000000000927805 */ /* 0x000fe4000001ff00 */
[----:B------:R-:W-:Y:S01]  /*1f20*/  VIADDMNMX R0, R3, UR20, R0, PT ;  /* 0x0000001403007c46 */ /* 0x000fe2000b800100 */
[----:B------:R-:W-:Y:S01]  /*1f30*/  IMAD.MOV.U32 R3, RZ, RZ, RZ ;  /* 0x000000ffff037224 */ /* 0x000fe200078e00ff */
        /* <DEDUP_REMOVED lines=15> */
[----:B------:R-:W-:Y:S01]  /*2030*/  UISETP.GT.AND UP0, UPT, UR22, UR20, UPT ;  /* 0x000000141600728c */ /* 0x000fe2000bf04270 */
[----:B------:R-:W-:Y:S02]  /*2040*/  CS2R R116, SRZ ;  /* 0x0000000000747805 */ /* 0x000fe4000001ff00 */
[----:B------:R-:W-:Y:S02]  /*2050*/  CS2R R114, SRZ ;  /* 0x0000000000727805 */ /* 0x000fe4000001ff00 */
[----:B------:R-:W-:Y:S02]  /*2060*/  CS2R R112, SRZ ;  /* 0x0000000000707805 */ /* 0x000fe4000001ff00 */
[----:B------:R-:W-:-:S02]  /*2070*/  CS2R R110, SRZ ;  /* 0x00000000006e7805 */ /* 0x000fc4000001ff00 */
[----:B------:R-:W-:Y:S02]  /*2080*/  CS2R R108, SRZ ;  /* 0x00000000006c7805 */ /* 0x000fe4000001ff00 */
[----:B------:R-:W-:Y:S02]  /*2090*/  PLOP3.LUT P1, PT, PT, PT, UP0, 0x80, 0x0 ;  /* 0x000000000000781c */ /* 0x000fe40003f2f008 */
        /* <DEDUP_REMOVED lines=60> */
.L_x_2163:
[----:B------:R-:W-:Y:S01]  /*2460*/  ULEA UR23, UR38, UR41, 0x3 ;  /* 0x0000002926177291 */ /* 0x000fe2000f8e183f */
[----:B------:R-:W-:-:S05]  /*2470*/  IMAD.U32 R0, RZ, RZ, UR37 ;  /* 0x00000025ff007e24 */ /* 0x000fca000f8e00ff */
[----:B------:R-:W-:-:S04]  /*2480*/  SHF.L.U32 R0, R0, 0x1f, RZ ;  /* 0x0000001f00007819 */ /* 0x000fc800000006ff */
[----:B------:R-:W0:Y:S02]  /*2490*/  SYNCS.PHASECHK.TRANS64.TRYWAIT P1, [UR23+0x28c50], R0 ;  /* 0x028c5000ff0075a7 */ /* 0x000e240008020157 */
[----:B0-----:R-:W-:Y:S05]  /*24a0*/  @!P1 BRA `(.L_x_2164) ;  /* 0x0000016800409947 */ /* 0x001fea0003800000 */
.L_x_2368:
[----:B------:R-:W-:Y:S01]  /*24b0*/  BAR.SYNC.DEFER_BLOCKING 0xe, 0x100 ;  /* 0x0384000000007b1d */ /* 0x000fe20000010000 */
[----:B------:R-:W-:Y:S02]  /*24c0*/  UIADD3 UR4, UR41, 0x26800, URZ ;  /* 0x0002680029047890 */ /* 0x000fe4000fffe03f */
[----:B------:R-:W-:Y:S02]  /*24d0*/  ULEA UR18, UR38, UR21, 0xc ;  /* 0x0000001526127291 */ /* 0x000fe4000f8e603f */
[----:B------:R-:W-:Y:S01]  /*24e0*/  USHF.R.U32.HI UR4, URZ, 0x4, UR4 ;  /* 0x000000043f047899 */ /* 0x000fe20008011604 */
[----:B------:R-:W-:Y:S01]  /*24f0*/  UMOV UR19, 0x40000040 ;  /* 0x4000004000137882 */ /* 0x000fe20000000000 */
[----:B------:R-:W-:Y:S02]  /*2500*/  UMOV UR17, 0x40000040 ;  /* 0x4000004000117882 */ /* 0x000fe40000000000 */
[----:B------:R-:W-:Y:S02]  /*2510*/  ULOP3.LUT UR4, UR4, 0x3fff, URZ, 0xc0, !UPT ;  /* 0x00003fff04047892 */ /* 0x000fe4000f8ec03f */
[----:B------:R-:W-:-:S02]  /*2520*/  UIADD3 UR6, UR18, 0x80, URZ ;  /* 0x0000008012067890 */ /* 0x000fc4000fffe03f */
[----:B------:R-:W-:Y:S01]  /*2530*/  ULOP3.LUT UR16, UR4, 0x10000, URZ, 0xfc, !UPT ;  /* 0x0001000004107892 */ /* 0x000fe2000f8efc3f */
[----:B------:R-:W-:Y:S01]  /*2540*/  UMOV UR7, 0x40000040 ;  /* 0x4000004000077882 */ /* 0x000fe20000000000 */
[----:B------:R-:W-:Y:S02]  /*2550*/  UMOV UR5, 0x40000040 ;  /* 0x4000004000057882 */ /* 0x000fe40000000000 */
[----:B------:R-:W-:Y:S02]  /*2560*/  UIADD3 UR4, UR16, 0x2, URZ ;  /* 0x0000000210047890 */ /* 0x000fe4000fffe03f */
[----:B------:R-:W-:Y:S02]  /*2570*/  UIADD3 UR10, UR18, 0x100, URZ ;  /* 0x00000100120a7890 */ /* 0x000fe4000fffe03f */
[----:B------:R-:W-:Y:S01]  /*2580*/  UIADD3 UR8, UR16, 0x4, URZ ;  /* 0x0000000410087890 */ /* 0x000fe2000fffe03f */
[----:B------:R-:W-:Y:S01]  /*2590*/  UMOV UR11, 0x40000040 ;  /* 0x40000040000b7882 */ /* 0x000fe20000000000 */
[----:B------:R-:W-:Y:S01]  /*25a0*/  WARPGROUP.ARRIVE ;  /* 0x00000000000079c5 */ /* 0x000fe20000000000 */
[----:B------:R-:W-:Y:S01]  /*25b0*/  UMOV UR9, 0x40000040 ;  /* 0x4000004000097882 */ /* 0x000fe20000000000 */
[----:B------:R-:W-:-:S02]  /*25c0*/  UIADD3 UR14, UR18, 0x180, URZ ;  /* 0x00000180120e7890 */ /* 0x000fc4000fffe03f */
[----:B------:R-:W-:Y:S02]  /*25d0*/  UIADD3 UR12, UR16, 0x6, URZ ;  /* 0x00000006100c7890 */ /* 0x000fe4000fffe03f */
[----:B------:R-:W-:Y:S01]  /*25e0*/  HGMMA.64x256x16.F32 R24, gdesc[UR16].tnspB, RZ, !UPT, gsb0 ;  /* 0x43e00000101879f0 */ /* 0x000fe2000c0008ff */
[----:B------:R-:W-:Y:S01]  /*25f0*/  UMOV UR15, 0x40000040 ;  /* 0x40000040000f7882 */ /* 0x000fe20000000000 */
[----:B------:R-:W-:Y:S01]  /*2600*/  UMOV UR13, 0x40000040 ;  /* 0x40000040000d7882 */ /* 0x000fe20000000000 */
        /* <DEDUP_REMOVED lines=16> */
.L_x_2165:
        /* <DEDUP_REMOVED lines=8> */
.L_x_2172:
[----:B------:R-:W-:Y:S01]  /*2790*/  BAR.SYNC.DEFER_BLOCKING 0xe, 0x100 ;  /* 0x0384000000007b1d */ /* 0x000fe20000010000 */
[----:B01----:R-:W-:Y:S01]  /*27a0*/  IMAD.U32 R0, RZ, RZ, UR38 ;  /* 0x00000026ff007e24 */ /* 0x003fe2000f8e00ff */
[----:B------:R-:W-:-:S03]  /*27b0*/  UIADD3 UR38, UR38, 0x1, URZ ;  /* 0x0000000126267890 */ /* 0x000fc6000fffe03f */
[----:B------:R-:W-:Y:S01]  /*27c0*/  IMAD R0, R0, 0x40, R17 ;  /* 0x0000004000007824 */ /* 0x000fe200078e0211 */
[----:B------:R-:W-:Y:S01]  /*27d0*/  UISETP.NE.AND UP0, UPT, UR38, 0x2, UPT ;  /* 0x000000022600788c */ /* 0x000fe2000bf05270 */
[----:B------:R-:W-:Y:S01]  /*27e0*/  UMOV UR6, UR22 ;  /* 0x0000001600067c82 */ /* 0x000fe20008000000 */
[----:B------:R-:W-:Y:S02]  /*27f0*/  UIADD3 UR22, UR22, -0x1, URZ ;  /* 0xffffffff16167890 */ /* 0x000fe4000fffe03f */
[----:B------:R-:W-:Y:S01]  /*2800*/  LEA R0, R0, UR41, 0x2 ;  /* 0x0000002900007c11 */ /* 0x000fe2000f8e10ff */
[----:B------:R-:W-:Y:S02]  /*2810*/  UISETP.GT.AND UP1, UPT, UR6, UR20, UPT ;  /* 0x000000140600728c */ /* 0x000fe4000bf24270 */
[----:B------:R-:W-:Y:S02]  /*2820*/  USEL UR6, URZ, 0x1, UP0 ;  /* 0x000000013f067887 */ /* 0x000fe40008000000 */
[----:B------:R-:W-:-:S02]  /*2830*/  USEL UR38, UR38, URZ, UP0 ;  /* 0x0000003f26267287 */ /* 0x000fc40008000000 */
        /* <DEDUP_REMOVED lines=133> */
.L_x_2167:
[----:B------:R-:W-:Y:S01]  /*3090*/  ULEA UR23, UR38, UR41, 0x3 ;  /* 0x0000002926177291 */ /* 0x000fe2000f8e183f */
[----:B------:R-:W-:-:S05]  /*30a0*/  IMAD.U32 R0, RZ, RZ, UR37 ;  /* 0x00000025ff007e24 */ /* 0x000fca000f8e00ff */
[----:B------:R-:W-:-:S04]  /*30b0*/  SHF.L.U32 R0, R0, 0x1f, RZ ;  /* 0x0000001f00007819 */ /* 0x000fc800000006ff */
[----:B------:R0:W1:Y:S01]  /*30c0*/  SYNCS.PHASECHK.TRANS64.TRYWAIT P1, [UR23+0x28c50], R0 ;  /* 0x028c5000ff0075a7 */ /* 0x0000620008020157 */
[----:B------:R-:W-:Y:S05]  /*30d0*/  @!P0 BRA `(.L_x_2168) ;  /* 0x0000000000048947 */ /* 0x000fea0003800000 */
[----:B------:R-:W-:Y:S01]  /*30e0*/  BPT.TRAP 0x1 ;  /* 0x000000040000795c */ /* 0x000fe20000300000 */
.L_x_2168:
[----:B-1----:R-:W-:Y:S05]  /*30f0*/  @P1 BRA `(.L_x_2169) ;  /* 0x0000000000081947 */ /* 0x002fea0003800000 */
[----:B------:R-:W1:Y:S02]  /*3100*/  SYNCS.PHASECHK.TRANS64.TRYWAIT P1, [UR23+0x28c50], R0 ;  /* 0x028c5000ff0075a7 */ /* 0x000e640008020157 */
[----:B-1----:R-:W-:Y:S05]  /*3110*/  @!P1 BRA `(.L_x_2170) ;  /* 0x0000015c003c9947 */ /* 0x002fea0003800000 */
.L_x_2169:
        /* <DEDUP_REMOVED lines=26> */
.L_x_2171:
[----:B------:R-:W-:Y:S01]  /*32c0*/  UIADD3 UR6, UR23, 0x28c60, URZ ;  /* 0x00028c6017067890 */ /* 0x000fe2000fffe03f */
[----:B------:R-:W-:-:S03]  /*32d0*/  PLOP3.LUT P1, PT, PT, PT, UP1, 0x80, 0x0 ;  /* 0x000000000000781c */ /* 0x000fc60003f2f018 */
[----:B------:R-:W-:-:S09]  /*32e0*/  UPRMT UR6, UR40, 0x654, UR6 ;  /* 0x0000065428067896 */ /* 0x000fd20008000006 */
[----:B------:R-:W-:Y:S01]  /*32f0*/  SYNCS.ARRIVE.TRANS64.RED.A1T0 RZ, [UR6], RZ ;  /* 0x000000ffffff79a7 */ /* 0x000fe20008100406 */
[----:B------:R-:W-:Y:S05]  /*3300*/  @P1 BRA `(.L_x_2172) ;  /* 0xfffffff400201947 */ /* 0x000fea000383ffff */
.L_x_2166:
[----:B------:R-:W-:Y:S01]  /*3310*/  BAR.SYNC.DEFER_BLOCKING 0xe, 0x100 ;  /* 0x0384000000007b1d */ /* 0x000fe20000010000 */
[----:B01----:R-:W-:Y:S01]  /*3320*/  IMAD.U32 R0, RZ, RZ, UR38 ;  /* 0x00000026ff007e24 */ /* 0x003fe2000f8e00ff */
[----:B------:R-:W-:Y:S01]  /*3330*/  UIADD3 UR38, UR38, 0x1, URZ ;  /* 0x0000000126267890 */ /* 0x000fe2000fffe03f */
[----:B------:R-:W-:Y:S01]  /*3340*/  PLOP3.LUT P0, PT, PT, PT, PT, 0x8, 0x0 ;  /* 0x000000000000781c */ /* 0x000fe20003f0e170 */
[----:B------:R-:W-:Y:S02]  /*3350*/  IMAD.MOV.U32 R12, RZ, RZ, RZ ;  /* 0x000000ffff0c7224 */ /* 0x000fe400078e00ff */
        /* <DEDUP_REMOVED lines=139> */
.L_x_2154:
[----:B------:R-:W-:Y:S01]  /*3c10*/  ULDC UR4, c[0x0][0x448] ;  /* 0x0001120000047ab9 */ /* 0x000fe20000000800 */
[----:B------:R-:W-:Y:S02]  /*3c20*/  UIADD3 UR7, UR45, 0x3f, URZ ;  /* 0x0000003f2d077890 */ /* 0x000fe4000fffe03f */
[----:B------:R-:W-:Y:S02]  /*3c30*/  UISETP.NE.AND UP0, UPT, UR4, 0x1, UPT ;  /* 0x000000010400788c */ /* 0x000fe4000bf05270 */
[----:B------:R-:W-:Y:S01]  /*3c40*/  UIADD3 UR10, UR48, 0x1, -UR50 ;  /* 0x00000001300a7890 */ /* 0x000fe2000fffe832 */
[----:B------:R-:W-:Y:S01]  /*3c50*/  ULDC.64 UR4, c[0x0][0x9e0] ;  /* 0x0002780000047ab9 */ /* 0x000fe20000000a00 */
[----:B------:R-:W-:-:S07]  /*3c60*/  UP2UR UR52, UPR, URZ, 0x1 ;  /* 0x000000013f347883 */ /* 0x000fce0008000000 */
[----:B------:R-:W-:Y:S01]  /*3c70*/  @UP0 ULDC UR8, c[0x0][0x44c] ;  /* 0x0001130000080ab9 */ /* 0x000fe20000000800 */
[----:B------:R-:W-:Y:S01]  /*3c80*/  @UP0 ULDC UR11, c[0x0][0x450] ;  /* 0x00011400000b0ab9 */ /* 0x000fe20000000800 */
[----:B------:R-:W-:-:S04]  /*3c90*/  UIMAD.WIDE.U32 UR8, UR7, UR8, URZ ;  /* 0x00000008070872a5 */ /* 0x000fc8000f8e003f */
[----:B------:R-:W-:Y:S02]  /*3ca0*/  @UP0 USHF.R.U32.HI UR7, URZ, UR11, UR9 ;  /* 0x0000000b3f070299 */ /* 0x000fe40008011609 */
[----:B------:R-:W-:Y:S02]  /*3cb0*/  UISETP.GE.AND UP0, UPT, UR5, 0x1, UPT ;  /* 0x000000010500788c */ /* 0x000fe4000bf06270 */
[----:B------:R-:W-:Y:S02]  /*3cc0*/  UIADD3 UR8, UR10, UR7, URZ ;  /* 0x000000070a087290 */ /* 0x000fe4000fffe03f */
[----:B------:R-:W-:Y:S02]  /*3cd0*/  UP2UR UR51, UPR, URZ, 0x1 ;  /* 0x000000013f337883 */ /* 0x000fe40008000000 */
[----:B------:R-:W-:Y:S01]  /*3ce0*/  PLOP3.LUT P0, PT, PT, PT, UP0, 0x40, 0x0 ;  /* 0x000000000000781c */ /* 0x000fe20003f0e808 */
[----:B------:R-:W-:-:S12]  /*3cf0*/  UIADD3 UR4, UR8, UR4, URZ ;  /* 0x0000000408047290 */ /* 0x000fd8000fffe03f */
[----:B------:R-:W-:Y:S05]  /*3d00*/  @P0 BRA `(.L_x_2173) ;  /* 0x0000000000440947 */ /* 0x000fea0003800000 */
        /* <DEDUP_REMOVED lines=10> */
.L_x_2174:
[----:B------:R-:W-:-:S11]  /*3db0*/  UISETP.NE.AND UP0, UPT, UR5, 0x1, UPT ;  /* 0x000000010500788c */ /* 0x000fd6000bf05270 */
[----:B------:R-:W-:Y:S02]  /*3dc0*/  @UP0 ULDC.64 UR10, c[0x0][0x9e8] ;  /* 0x00027a00000a0ab9 */ /* 0x000fe40000000a00 */
[----:B------:R-:W-:-:S04]  /*3dd0*/  UIMAD.WIDE.U32 UR8, UR7, UR10, URZ ;  /* 0x0000000a070872a5 */ /* 0x000fc8000f8e003f */
[----:B------:R-:W-:-:S12]  /*3de0*/  @UP0 USHF.R.U32.HI UR7, URZ, UR11, UR9 ;  /* 0x0000000b3f070299 */ /* 0x000fd80008011609 */
.L_x_2175:
[----:B------:R-:W-:-:S04]  /*3df0*/  UIMAD UR7, UR7, UR5, UR5 ;  /* 0x00000005070772a4 */ /* 0x000fc8000f8e0205 */
[----:B------:R-:W-:-:S04]  /*3e00*/  UISETP.LT.AND UP0, UPT, UR4, UR7, UPT ;  /* 0x000000070400728c */ /* 0x000fc8000bf01270 */
[----:B------:R-:W-:-:S12]  /*3e10*/  USEL UR4, UR4, UR7, UP0 ;  /* 0x0000000704047287 */ /* 0x000fd80008000000 */
.L_x_2173:
[----:B------:R-:W-:Y:S02]  /*3e20*/  UISETP.NE.AND UP0, UPT, UR52, URZ, UPT ;  /* 0x0000003f3400728c */ /* 0x000fe4000bf05270 */
[----:B------:R-:W-:Y:S02]  /*3e30*/  UIADD3 UR4, UR4, 0x3f, URZ ;  /* 0x0000003f04047890 */ /* 0x000fe4000fffe03f */
[----:B------:R-:W-:Y:S02]  /*3e40*/  UISETP.GE.AND UP1, UPT, UR5, 0x1, UPT ;  /* 0x000000010500788c */ /* 0x000fe4000bf26270 */
[----:B------:R-:W-:Y:S01]  /*3e50*/  USHF.R.S32.HI UR7, URZ, 0x1f, UR4 ;  /* 0x0000001f3f077899 */ /* 0x000fe20008011404 */
[----:B------:R-:W-:-:S03]  /*3e60*/  ULDC UR10, c[0x0][0x9dc] ;  /* 0x00027700000a7ab9 */ /* 0x000fc60000000800 */
[----:B------:R-:W-:Y:S01]  /*3e70*/  ULEA.HI UR7, UR7, UR4, URZ, 0x6 ;  /* 0x0000000407077291 */ /* 0x000fe2000f8f303f */
[----:B------:R-:W-:Y:S01]  /*3e80*/  PLOP3.LUT P0, PT, PT, PT, UP1, 0x40, 0x0 ;  /* 0x000000000000781c */ /* 0x000fe20003f0e818 */
[----:B------:R-:W-:Y:S01]  /*3e90*/  @UP0 ULDC UR8, c[0x0][0x44c] ;  /* 0x0001130000080ab9 */ /* 0x000fe20000000800 */
[----:B------:R-:W-:Y:S01]  /*3ea0*/  @UP0 ULDC UR11, c[0x0][0x450] ;  /* 0x00011400000b0ab9 */ /* 0x000fe20000000800 */
[----:B------:R-:W-:Y:S02]  /*3eb0*/  UIMAD.WIDE.U32 UR8, UR45, UR8, URZ ;  /* 0x000000082d0872a5 */ /* 0x000fe4000f8e003f */
[----:B------:R-:W-:Y:S01]  /*3ec0*/  UMOV UR4, UR45 ;  /* 0x0000002d00047c82 */ /* 0x000fe20008000000 */
[----:B------:R-:W-:Y:S02]  /*3ed0*/  USHF.R.S32.HI UR7, URZ, 0x6, UR7 ;  /* 0x000000063f077899 */ /* 0x000fe40008011407 */
[----:B------:R-:W-:Y:S02]  /*3ee0*/  @UP0 USHF.R.U32.HI UR4, URZ, UR11, UR9 ;  /* 0x0000000b3f040299 */ /* 0x000fe40008011609 */
[----:B------:R-:W-:-:S02]  /*3ef0*/  UISETP.LT.AND UP0, UPT, UR6, UR7, UPT ;  /* 0x000000070600728c */ /* 0x000fc4000bf01270 */
[----:B------:R-:W-:Y:S02]  /*3f00*/  UIADD3 UR4, UR4, UR48, -UR50 ;  /* 0x0000003004047290 */ /* 0x000fe4000fffe832 */
[----:B------:R-:W-:Y:S02]  /*3f10*/  USEL UR6, UR6, UR7, UP0 ;  /* 0x0000000706067287 */ /* 0x000fe40008000000 */
[----:B------:R-:W-:Y:S01]  /*3f20*/  UIADD3 UR7, UR4, -UR10, URZ ;  /* 0x8000000a04077290 */ /* 0x000fe2000fffe03f */
[----:B------:R-:W-:Y:S11]  /*3f30*/  @P0 BRA `(.L_x_2176) ;  /* 0x0000000000440947 */ /* 0x000ff60003800000 */
        /* <DEDUP_REMOVED lines=10> */
.L_x_2177:
[----:B------:R-:W-:-:S11]  /*3fe0*/  UISETP.NE.AND UP0, UPT, UR5, 0x1, UPT ;  /* 0x000000010500788c */ /* 0x000fd6000bf05270 */
[----:B------:R-:W-:Y:S02]  /*3ff0*/  @UP0 ULDC.64 UR10, c[0x0][0x9e8] ;  /* 0x00027a00000a0ab9 */ /* 0x000fe40000000a00 */
[----:B------:R-:W-:-:S04]  /*4000*/  UIMAD.WIDE.U32 UR8, UR4, UR10, URZ ;  /* 0x0000000a040872a5 */ /* 0x000fc8000f8e003f */
[----:B------:R-:W-:-:S12]  /*4010*/  @UP0 USHF.R.U32.HI UR4, URZ, UR11, UR9 ;  /* 0x0000000b3f040299 */ /* 0x000fd80008011609 */
.L_x_2178:
[----:B------:R-:W-:-:S04]  /*4020*/  UIMAD UR4, UR4, UR5, URZ ;  /* 0x00000005040472a4 */ /* 0x000fc8000f8e023f */
[----:B------:R-:W-:-:S04]  /*4030*/  UISETP.LT.AND UP0, UPT, UR7, UR4, UPT ;  /* 0x000000040700728c */ /* 0x000fc8000bf01270 */
[----:B------:R-:W-:-:S12]  /*4040*/  USEL UR7, UR7, UR4, !UP0 ;  /* 0x0000000407077287 */ /* 0x000fd8000c000000 */
.L_x_2176:
[----:B------:R-:W-:Y:S02]  /*4050*/  USHF.R.S32.HI UR4, URZ, 0x1f, UR7 ;  /* 0x0000001f3f047899 */ /* 0x000fe40008011407 */
[----:B------:R-:W-:Y:S02]  /*4060*/  ULOP3.LUT UR10, UR42, 0xff, URZ, 0xc0, !UPT ;  /* 0x000000ff2a0a7892 */ /* 0x000fe4000f8ec03f */
[----:B------:R-:W-:-:S04]  /*4070*/  ULEA.HI UR4, UR4, UR7, URZ, 0x6 ;  /* 0x0000000704047291 */ /* 0x000fc8000f8f303f */
[----:B------:R-:W-:-:S04]  /*4080*/  USHF.R.S32.HI UR4, URZ, 0x6, UR4 ;  /* 0x000000063f047899 */ /* 0x000fc80008011404 */
[----:B------:R-:W-:-:S04]  /*4090*/  UISETP.LT.AND UP0, UPT, URZ, UR4, UPT ;  /* 0x000000043f00728c */ /* 0x000fc8000bf01270 */
[----:B------:R-:W-:-:S03]  /*40a0*/  USEL UR47, URZ, UR4, !UP0 ;  /* 0x000000043f2f7287 */ /* 0x000fc6000c000000 */
[----:B------:R-:W-:Y:S01]  /*40b0*/  UMOV UR4, URZ ;  /* 0x0000003f00047c82 */ /* 0x000fe20008000000 */
        /* <DEDUP_REMOVED lines=40> */
.L_x_2179:
[----:B------:R-:W-:Y:S01]  /*4340*/  UIMAD UR47, UR10, UR4, UR47 ;  /* 0x000000040a2f72a4 */ /* 0x000fe2000f8e022f */
[----:B------:R-:W-:Y:S01]  /*4350*/  IMAD.U32 R168, RZ, RZ, UR6 ;  /* 0x00000006ffa87e24 */ /* 0x000fe2000f8e00ff */
[----:B------:R-:W-:Y:S01]  /*4360*/  PLOP3.LUT P0, PT, PT, PT, PT, 0x80, 0x0 ;  /* 0x000000000000781c */ /* 0x000fe20003f0f070 */
[----:B------:R-:W-:Y:S01]  /*4370*/  IMAD.U32 R5, RZ, RZ, UR4 ;  /* 0x00000004ff057e24 */ /* 0x000fe2000f8e00ff */
[----:B------:R-:W-:Y:S01]  /*4380*/  CS2R R150, SRZ ;  /* 0x0000000000967805 */ /* 0x000fe2000001ff00 */
[----:B------:R-:W-:Y:S01]  /*4390*/  IMAD.MOV.U32 R3, RZ, RZ, RZ ;  /* 0x000000ffff037224 */ /* 0x000fe200078e00ff */
[----:B------:R-:W-:Y:S01]  /*43a0*/  CS2R R148, SRZ ;  /* 0x0000000000947805 */ /* 0x000fe2000001ff00 */
[----:B------:R-:W-:Y:S01]  /*43b0*/  IMAD.MOV.U32 R12, RZ, RZ, RZ ;  /* 0x000000ffff0c7224 */ /* 0x000fe200078e00ff */
[----:B------:R-:W-:Y:S02]  /*43c0*/  VIADDMNMX R168, R5, UR47, R168, PT ;  /* 0x0000002f05a87c46 */ /* 0x000fe4000b8001a8 */
[----:B------:R-:W-:-:S02]  /*43d0*/  CS2R R146, SRZ ;  /* 0x0000000000927805 */ /* 0x000fc4000001ff00 */
[----:B------:R-:W-:Y:S02]  /*43e0*/  CS2R R144, SRZ ;  /* 0x0000000000907805 */ /* 0x000fe4000001ff00 */
[----:B------:R-:W-:Y:S02]  /*43f0*/  CS2R R142, SRZ ;  /* 0x00000000008e7805 */ /* 0x000fe4000001ff00 */
[----:B------:R-:W-:Y:S02]  /*4400*/  ISETP.GT.AND P1, PT, R168, UR47, PT ;  /* 0x0000002fa8007c0c */ /* 0x000fe4000bf24270 */
        /* <DEDUP_REMOVED lines=90> */
.L_x_2180:
        /* <DEDUP_REMOVED lines=12> */
.L_x_2369:
[----:B------:R-:W-:Y:S05]  /*4a70*/  @!P0 BRA `(.L_x_2182) ;  /* 0x0000000000048947 */ /* 0x000fea0003800000 */
[----:B------:R-:W-:Y:S01]  /*4a80*/  BPT.TRAP 0x1 ;  /* 0x000000040000795c */ /* 0x000fe20000300000 */
.L_x_2182:
[----:B------:R-:W-:Y:S02]  /*4a90*/  IMAD.U32 R7, RZ, RZ, UR38 ;  /* 0x00000026ff077e24 */ /* 0x000fe4000f8e00ff */
[----:B------:R-:W-:-:S03]  /*4aa0*/  IMAD.U32 R8, RZ, RZ, UR37 ;  /* 0x00000025ff087e24 */ /* 0x000fc6000f8e00ff */
[----:B------:R-:W-:Y:S02]  /*4ab0*/  LEA R7, R7, UR41, 0x3 ;  /* 0x0000002907077c11 */ /* 0x000fe4000f8e18ff */
[----:B------:R-:W-:-:S04]  /*4ac0*/  SHF.L.U32 R8, R8, 0x1f, RZ ;  /* 0x0000001f08087819 */ /* 0x000fc800000006ff */
[----:B------:R1:W2:Y:S01]  /*4ad0*/  SYNCS.PHASECHK.TRANS64.TRYWAIT P1, [R7+URZ+0x28c30], R8 ;  /* 0x028c3008070075a7 */ /* 0x0002a2000802017f */
[----:B------:R-:W-:Y:S05]  /*4ae0*/  @!P0 BRA `(.L_x_2183) ;  /* 0x0000000000048947 */ /* 0x000fea0003800000 */
[----:B------:R-:W-:Y:S01]  /*4af0*/  BPT.TRAP 0x1 ;  /* 0x000000040000795c */ /* 0x000fe20000300000 */
.L_x_2183:
[----:B--2---:R-:W-:Y:S05]  /*4b00*/  @P1 BRA `(.L_x_2184) ;  /* 0x0000000000081947 */ /* 0x004fea0003800000 */
[----:B------:R-:W2:Y:S02]  /*4b10*/  SYNCS.PHASECHK.TRANS64.TRYWAIT P1, [R7+URZ+0x28c30], R8 ;  /* 0x028c3008070075a7 */ /* 0x000ea4000802017f */
[----:B--2---:R-:W-:Y:S05]  /*4b20*/  @!P1 BRA `(.L_x_2185) ;  /* 0x0000014000e89947 */ /* 0x004fea0003800000 */
.L_x_2184:
        /* <DEDUP_REMOVED lines=40> */
.L_x_2186:
[----:B------:R-:W-:Y:S01]  /*4db0*/  UISETP.NE.AND UP1, UPT, UR52, URZ, UPT ;  /* 0x0000003f3400728c */ /* 0x000fe2000bf25270 */
[----:B------:R-:W-:Y:S01]  /*4dc0*/  VIADD R3, R190, UR45 ;  /* 0x0000002dbe037c36 */ /* 0x000fe20008000000 */
[----:B------:R-:W-:Y:S01]  /*4dd0*/  R2UR UR6, R7 ;  /* 0x00000000070672ca */ /* 0x000fe200000e0000 */
[----:B------:R-:W-:Y:S01]  /*4de0*/  IMAD.MOV.U32 R5, RZ, RZ, -0x40 ;  /* 0xffffffc0ff057424 */ /* 0x000fe200078e00ff */
[----:B------:R-:W-:Y:S01]  /*4df0*/  UISETP.NE.AND UP0, UPT, UR51, URZ, UPT ;  /* 0x0000003f3300728c */ /* 0x000fe2000bf05270 */
[C---:B------:R-:W-:Y:S01]  /*4e00*/  LEA R10, R168.reuse, 0xffffffc0, 0x6 ;  /* 0xffffffc0a80a7811 */ /* 0x040fe200078e30ff */
[----:B------:R-:W-:Y:S01]  /*4e10*/  ULDC UR20, c[0x0][0x9dc] ;  /* 0x0002770000147ab9 */ /* 0x000fe20000000800 */
[----:B------:R-:W-:Y:S01]  /*4e20*/  PLOP3.LUT P1, PT, PT, PT, UP1, 0x80, 0x0 ;  /* 0x000000000000781c */ /* 0x000fe20003f2f018 */
[----:B------:R-:W-:Y:S01]  /*4e30*/  IMAD R5, R168, R5, 0x41 ;  /* 0x00000041a8057424 */ /* 0x000fe200078e0205 */
[----:B------:R-:W-:Y:S01]  /*4e40*/  PLOP3.LUT P2, PT, PT, PT, UP1, 0x80, 0x0 ;  /* 0x000000000000781c */ /* 0x000fe20003f4f018 */
[----:B------:R-:W-:Y:S01]  /*4e50*/  ULDC UR11, c[0x0][0x9e0] ;  /* 0x00027800000b7ab9 */ /* 0x000fe20000000800 */
[----:B------:R-:W-:Y:S01]  /*4e60*/  @UP1 ULDC UR7, c[0x0][0x44c] ;  /* 0x0001130000071ab9 */ /* 0x000fe20000000800 */
[----:B------:R-:W-:Y:S01]  /*4e70*/  IADD3 R11, -R2, UR48, -R10 ;  /* 0x00000030020b7c10 */ /* 0x000fe2000fffe90a */
[----:B------:R-:W-:-:S02]  /*4e80*/  VIADD R14, R5, 0xffffffff ;  /* 0xffffffff050e7836 */ /* 0x000fc40000000000 */
[----:B------:R-:W-:-:S04]  /*4e90*/  UIADD3 UR6, UR6, 0x28c40, URZ ;  /* 0x00028c4006067890 */ /* 0x000fc8000fffe03f */
[----:B------:R-:W-:Y:S01]  /*4ea0*/  UPRMT UR6, UR40, 0x654, UR6 ;  /* 0x0000065428067896 */ /* 0x000fe20008000006 */
[----:B------:R-:W-:Y:S01]  /*4eb0*/  @P1 IMAD.HI.U32 R4, R3, UR7, RZ ;  /* 0x0000000703041c27 */ /* 0x000fe2000f8e00ff */
[----:B------:R-:W-:Y:S01]  /*4ec0*/  @UP1 ULDC UR7, c[0x0][0x450] ;  /* 0x0001140000071ab9 */ /* 0x000fe20000000800 */
[----:B------:R-:W-:-:S03]  /*4ed0*/  PLOP3.LUT P1, PT, PT, PT, UP0, 0x40, 0x0 ;  /* 0x000000000000781c */ /* 0x000fc60003f2e808 */
[----:B------:R-:W-:Y:S02]  /*4ee0*/  @P2 SHF.R.U32.HI R3, RZ, UR7, R4 ;  /* 0x00000007ff032c19 */ /* 0x000fe40008011604 */
[----:B------:R-:W-:Y:S01]  /*4ef0*/  IADD3 R4, -R2, UR48, R5 ;  /* 0x0000003002047c10 */ /* 0x000fe2000fffe105 */
[----:B------:R-:W-:Y:S01]  /*4f00*/  SYNCS.ARRIVE.TRANS64.RED.A1T0 RZ, [UR6], RZ ;  /* 0x000000ffffff79a7 */ /* 0x000fe20008100406 */
[----:B------:R-:W-:Y:S01]  /*4f10*/  ULOP3.LUT UR6, URZ, UR20, URZ, 0x33, !UPT ;  /* 0x000000143f067292 */ /* 0x000fe2000f8e333f */
[----:B------:R-:W0:Y:S02]  /*4f20*/  SHFL.IDX PT, R6, R3, RZ, 0x1c1f ;  /* 0x001c1fff03067589 */ /* 0x000e2400000e0000 */
[----:B------:R-:W-:-:S04]  /*4f30*/  VIADD R4, R4, -UR50 ;  /* 0x8000003204047c36 */ /* 0x000fc80008000000 */
[C---:B------:R-:W-:Y:S02]  /*4f40*/  VIADD R12, R4.reuse, UR11 ;  /* 0x0000000b040c7c36 */ /* 0x040fe40008000000 */
[----:B------:R-:W-:-:S03]  /*4f50*/  VIADD R13, R4, UR6 ;  /* 0x00000006040d7c36 */ /* 0x000fc60008000000 */
[----:B0-----:R-:W-:Y:S01]  /*4f60*/  VIADDMNMX R4, R6, R12, R11, PT ;  /* 0x0000000c06047246 */ /* 0x001fe2000380010b */
[----:B------:R-:W-:Y:S01]  /*4f70*/  IMAD.IADD R5, R13, 0x1, R6 ;  /* 0x000000010d057824 */ /* 0x000fe200078e0206 */
[----:B------:R-:W-:Y:S06]  /*4f80*/  @P1 BRA `(.L_x_2187) ;  /* 0x0000000000641947 */ /* 0x000fec0003800000 */
[----:B------:R-:W-:Y:S01]  /*4f90*/  IMAD.U32 R9, RZ, RZ, UR50 ;  /* 0x00000032ff097e24 */ /* 0x000fe2000f8e00ff */
[----:B------:R-:W-:Y:S04]  /*4fa0*/  BSSY B0, `(.L_x_2188) ;  /* 0x0000013000007945 */ /* 0x000fe80003800000 */
[----:B------:R-:W-:-:S04]  /*4fb0*/  IADD3 R9, -R9, UR48, R6 ;  /* 0x0000003009097c10 */ /* 0x000fc8000fffe106 */
        /* <DEDUP_REMOVED lines=11> */
.L_x_2189:
[----:B------:R-:W-:Y:S02]  /*5070*/  ULDC UR6, c[0x0][0x9e4] ;  /* 0x0002790000067ab9 */ /* 0x000fe40000000800 */
[----:B------:R-:W-:-:S05]  /*5080*/  IMAD.U32 R15, RZ, RZ, UR6 ;  /* 0x00000006ff0f7e24 */ /* 0x000fca000f8e00ff */
[----:B------:R-:W-:-:S13]  /*5090*/  ISETP.NE.AND P1, PT, R15, 0x1, PT ;  /* 0x000000010f00780c */ /* 0x000fda0003f25270 */
[----:B------:R-:W0:Y:S02]  /*50a0*/  @P1 LDC.64 R20, c[0x0][0x9e8] ;  /* 0x00027a00ff141b82 */ /* 0x000e240000000a00 */
[----:B0-----:R-:W-:-:S05]  /*50b0*/  @P1 IMAD.HI.U32 R6, R9, R20, RZ ;  /* 0x0000001409061227 */ /* 0x001fca00078e00ff */
[----:B------:R-:W-:-:S07]  /*50c0*/  @P1 SHF.R.U32.HI R9, RZ, R21, R6 ;  /* 0x00000015ff091219 */ /* 0x000fce0000011606 */
.L_x_2190:
[----:B------:R-:W-:Y:S05]  /*50d0*/  BSYNC B0 ;  /* 0x0000000000007941 */ /* 0x000fea0003800000 */
.L_x_2188:
[----:B------:R-:W-:-:S04]  /*50e0*/  IMAD R9, R9, R15, -R10 ;  /* 0x0000000f09097224 */ /* 0x000fc800078e0a0a */
[----:B------:R-:W-:-:S05]  /*50f0*/  IMAD.IADD R9, R9, 0x1, -R2 ;  /* 0x0000000109097824 */ /* 0x000fca00078e0a02 */
[----:B------:R-:W-:Y:S02]  /*5100*/  VIADDMNMX R4, R9, R15, R4, PT ;  /* 0x0000000f09047246 */ /* 0x000fe40003800104 */
[----:B------:R-:W-:-:S07]  /*5110*/  VIMNMX R5, R5, R9, !PT ;  /* 0x0000000905057248 */ /* 0x000fce0007fe0100 */
.L_x_2187:
[C---:B------:R-:W-:Y:S01]  /*5120*/  ISETP.GE.AND P2, PT, R14.reuse, 0x9, PT ;  /* 0x000000090e00780c */ /* 0x040fe20003f46270 */
[----:B------:R-:W-:Y:S01]  /*5130*/  UISETP.NE.AND UP0, UPT, UR51, URZ, UPT ;  /* 0x0000003f3300728c */ /* 0x000fe2000bf05270 */
[----:B------:R-:W-:Y:S02]  /*5140*/  ISETP.GE.AND P1, PT, R14, 0x2, PT ;  /* 0x000000020e00780c */ /* 0x000fe40003f26270 */
[C---:B------:R-:W-:Y:S02]  /*5150*/  ISETP.GT.AND P3, PT, R5.reuse, 0x8, !P2 ;  /* 0x000000080500780c */ /* 0x040fe40005764270 */
[----:B------:R-:W-:Y:S02]  /*5160*/  ISETP.GT.AND P4, PT, R5, 0x1, !P1 ;  /* 0x000000010500780c */ /* 0x000fe40004f84270 */
[----:B------:R-:W-:Y:S02]  /*5170*/  ISETP.LT.OR P3, PT, R4, 0x9, P3 ;  /* 0x000000090400780c */ /* 0x000fe40001f61670 */
[----:B------:R-:W-:-:S02]  /*5180*/  ISETP.GE.AND P5, PT, R14, 0x11, PT ;  /* 0x000000110e00780c */ /* 0x000fc40003fa6270 */
[----:B------:R-:W-:Y:S02]  /*5190*/  FSEL R21, R28, -INF , !P3 ;  /* 0xff8000001c157808 */ /* 0x000fe40005800000 */
[----:B------:R-:W-:Y:S02]  /*51a0*/  ISETP.LT.OR P4, PT, R4, 0x2, P4 ;  /* 0x000000020400780c */ /* 0x000fe40002781670 */
[----:B------:R-:W-:Y:S02]  /*51b0*/  ISETP.GT.AND P3, PT, R5, 0x10, !P5 ;  /* 0x000000100500780c */ /* 0x000fe40006f64270 */
[----:B------:R-:W-:Y:S02]  /*51c0*/  ISETP.GE.AND P6, PT, R14, 0xa, PT ;  /* 0x0000000a0e00780c */ /* 0x000fe40003fc6270 */
[----:B------:R-:W-:Y:S02]  /*51d0*/  FSEL R25, R25, -INF , !P4 ;  /* 0xff80000019197808 */ /* 0x000fe40006000000 */
[----:B------:R-:W-:-:S02]  /*51e0*/  P2R R58, PR, RZ, 0x20 ;  /* 0x00000020ff3a7803 */ /* 0x000fc40000000000 */
[----:B------:R-:W-:Y:S02]  /*51f0*/  ISETP.LT.OR P3, PT, R4, 0x11, P3 ;  /* 0x000000110400780c */ /* 0x000fe40001f61670 */
[C---:B------:R-:W-:Y:S02]  /*5200*/  ISETP.GT.AND P4, PT, R5.reuse, 0x9, !P6 ;  /* 0x000000090500780c */ /* 0x040fe40007784270 */
[----:B------:R-:W-:Y:S02]  /*5210*/  ISETP.GE.AND P5, PT, R14, 0x12, PT ;  /* 0x000000120e00780c */ /* 0x000fe40003fa6270 */
[----:B------:R-:W-:Y:S02]  /*5220*/  FSEL R57, R32, -INF , !P3 ;  /* 0xff80000020397808 */ /* 0x000fe40005800000 */
[----:B------:R-:W-:Y:S02]  /*5230*/  ISETP.LT.OR P4, PT, R4, 0xa, P4 ;  /* 0x0000000a0400780c */ /* 0x000fe40002781670 */
[----:B------:R-:W-:-:S02]  /*5240*/  ISETP.GT.AND P3, PT, R5, 0x11, !P5 ;  /* 0x000000110500780c */ /* 0x000fc40006f64270 */
[----:B------:R-:W-:Y:S02]  /*5250*/  FSEL R29, R29, -INF , !P4 ;  /* 0xff8000001d1d7808 */ /* 0x000fe40006000000 */
[----:B------:R-:W-:Y:S02]  /*5260*/  ISETP.LT.OR P3, PT, R4, 0x12, P3 ;  /* 0x000000120400780c */ /* 0x000fe40001f61670 */
[----:B------:R-:W-:Y:S02]  /*5270*/  ISETP.GE.AND P4, PT, R14, 0x19, PT ;  /* 0x000000190e00780c */ /* 0x000fe40003f86270 */
[----:B------:R-:W-:Y:S02]  /*5280*/  FSEL R33, R33, -INF , !P3 ;  /* 0xff80000021217808 */ /* 0x000fe40005800000 */
[----:B------:R-:W-:Y:S02]  /*5290*/  ISETP.GT.AND P3, PT, R5, 0x18, !P4 ;  /* 0x000000180500780c */ /* 0x000fe40006764270 */
[----:B------:R-:W-:-:S02]  /*52a0*/  P2R R32, PR, RZ, 0x10 ;  /* 0x00000010ff207803 */ /* 0x000fc40000000000 */
[----:B------:R-:W-:Y:S02]  /*52b0*/  ISETP.LT.OR P3, PT, R4, 0x19, P3 ;  /* 0x000000190400780c */ /* 0x000fe40001f61670 */
[----:B------:R-:W-:Y:S02]  /*52c0*/  ISETP.GE.AND P4, PT, R14, 0x1a, PT ;  /* 0x0000001a0e00780c */ /* 0x000fe40003f86270 */
[----:B------:R-:W-:Y:S02]  /*52d0*/  FSEL R59, R36, -INF , !P3 ;  /* 0xff800000243b7808 */ /* 0x000fe40005800000 */
[----:B------:R-:W-:Y:S02]  /*52e0*/  ISETP.GT.AND P3, PT, R5, 0x19, !P4 ;  /* 0x000000190500780c */ /* 0x000fe40006764270 */
[----:B------:R-:W-:Y:S02]  /*52f0*/  P2R R36, PR, RZ, 0x10 ;  /* 0x00000010ff247803 */ /* 0x000fe40000000000 */
[----:B------:R-:W-:-:S02]  /*5300*/  ISETP.LT.OR P3, PT, R4, 0x1a, P3 ;  /* 0x0000001a0400780c */ /* 0x000fc40001f61670 */
[----:B------:R-:W-:Y:S02]  /*5310*/  ISETP.GE.AND P4, PT, R14, 0x21, PT ;  /* 0x000000210e00780c */ /* 0x000fe40003f86270 */
[----:B------:R-:W-:Y:S02]  /*5320*/  FSEL R37, R37, -INF , !P3 ;  /* 0xff80000025257808 */ /* 0x000fe40005800000 */
[----:B------:R-:W-:Y:S02]  /*5330*/  ISETP.GT.AND P3, PT, R5, 0x20, !P4 ;  /* 0x000000200500780c */ /* 0x000fe40006764270 */
[----:B------:R-:W-:Y:S02]  /*5340*/  P2R R60, PR, RZ, 0x10 ;  /* 0x00000010ff3c7803 */ /* 0x000fe40000000000 */
[----:B------:R-:W-:Y:S02]  /*5350*/  ISETP.LT.OR P3, PT, R4, 0x21, P3 ;  /* 0x000000210400780c */ /* 0x000fe40001f61670 */
[----:B------:R-:W-:-:S02]  /*5360*/  ISETP.GE.AND P4, PT, R14, 0x22, PT ;  /* 0x000000220e00780c */ /* 0x000fc40003f86270 */
[----:B------:R-:W-:Y:S02]  /*5370*/  FSEL R61, R40, -INF , !P3 ;  /* 0xff800000283d7808 */ /* 0x000fe40005800000 */
[----:B------:R-:W-:Y:S02]  /*5380*/  ISETP.GT.AND P3, PT, R5, 0x21, !P4 ;  /* 0x000000210500780c */ /* 0x000fe40006764270 */
[----:B------:R-:W-:Y:S02]  /*5390*/  P2R R40, PR, RZ, 0x10 ;  /* 0x00000010ff287803 */ /* 0x000fe40000000000 */
[----:B------:R-:W-:Y:S02]  /*53a0*/  ISETP.LT.OR P3, PT, R4, 0x22, P3 ;  /* 0x000000220400780c */ /* 0x000fe40001f61670 */
[----:B------:R-:W-:Y:S02]  /*53b0*/  ISETP.GE.AND P4, PT, R14, 0x29, PT ;  /* 0x000000290e00780c */ /* 0x000fe40003f86270 */
[----:B------:R-:W-:-:S02]  /*53c0*/  FSEL R41, R41, -INF , !P3 ;  /* 0xff80000029297808 */ /* 0x000fc40005800000 */
[C---:B------:R-:W-:Y:S02]  /*53d0*/  ISETP.GT.AND P3, PT, R5.reuse, 0x28, !P4 ;  /* 0x000000280500780c */ /* 0x040fe40006764270 */
[----:B------:R-:W-:Y:S02]  /*53e0*/  P2R R62, PR, RZ, 0x10 ;  /* 0x00000010ff3e7803 */ /* 0x000fe40000000000 */
[----:B------:R-:W-:Y:S02]  /*53f0*/  ISETP.LT.OR P3, PT, R4, 0x29, P3 ;  /* 0x000000290400780c */ /* 0x000fe40001f61670 */
[----:B------:R-:W-:Y:S02]  /*5400*/  ISETP.GE.AND P4, PT, R14, 0x2a, PT ;  /* 0x0000002a0e00780c */ /* 0x000fe40003f86270 */
[----:B------:R-:W-:Y:S02]  /*5410*/  FSEL R63, R44, -INF , !P3 ;  /* 0xff8000002c3f7808 */ /* 0x000fe40005800000 */
[----:B------:R-:W-:-:S02]  /*5420*/  ISETP.GT.AND P3, PT, R5, 0x29, !P4 ;  /* 0x000000290500780c */ /* 0x000fc40006764270 */
[----:B------:R-:W-:Y:S02]  /*5430*/  P2R R44, PR, RZ, 0x10 ;  /* 0x00000010ff2c7803 */ /* 0x000fe40000000000 */
[----:B------:R-:W-:Y:S02]  /*5440*/  ISETP.LT.OR P3, PT, R4, 0x2a, P3 ;  /* 0x0000002a0400780c */ /* 0x000fe40001f61670 */
[----:B------:R-:W-:Y:S02]  /*5450*/  P2R R28, PR, RZ, 0x20 ;  /* 0x00000020ff1c7803 */ /* 0x000fe40000000000 */
[----:B------:R-:W-:Y:S02]  /*5460*/  FSEL R45, R45, -INF , !P3 ;  /* 0xff8000002d2d7808 */ /* 0x000fe40005800000 */
[----:B------:R-:W-:Y:S02]  /*5470*/  ISETP.GE.AND P3, PT, R14, 0x31, PT ;  /* 0x000000310e00780c */ /* 0x000fe40003f66270 */
[----:B------:R-:W-:-:S02]  /*5480*/  P2R R56, PR, RZ, 0x40 ;  /* 0x00000040ff387803 */ /* 0x000fc40000000000 */
[----:B------:R-:W-:-:S04]  /*5490*/  ISETP.GT.AND P4, PT, R5, 0x30, !P3 ;  /* 0x000000300500780c */ /* 0x000fc80005f84270 */
[----:B------:R-:W-:-:S04]  /*54a0*/  ISETP.LT.OR P4, PT, R4, 0x31, P4 ;  /* 0x000000310400780c */ /* 0x000fc80002781670 */
[----:B------:R-:W-:Y:S02]  /*54b0*/  FSEL R48, R48, -INF , !P4 ;  /* 0xff80000030307808 */ /* 0x000fe40006000000 */
[----:B------:R-:W-:-:S04]  /*54c0*/  ISETP.GE.AND P4, PT, R14, 0x32, PT ;  /* 0x000000320e00780c */ /* 0x000fc80003f86270 */
        /* <DEDUP_REMOVED lines=8> */
[----:B------:R-:W-:Y:S02]  /*5550*/  P2R R20, PR, RZ, 0x40 ;  /* 0x00000040ff147803 */ /* 0x000fe40000000000 */
[----:B------:R-:W-:-:S04]  /*5560*/  ISETP.GT.AND P6, PT, R5, RZ, !P6 ;  /* 0x000000ff0500720c */ /* 0x000fc800077c4270 */
[----:B------:R-:W-:-:S04]  /*5570*/  ISETP.LT.OR P6, PT, R4, 0x1, P6 ;  /* 0x000000010400780c */ /* 0x000fc800037c1670 */
[----:B------:R-:W-:Y:S02]  /*5580*/  FSEL R15, R24, -INF , !P6 ;  /* 0xff800000180f7808 */ /* 0x000fe40007000000 */
[----:B------:R-:W-:-:S04]  /*5590*/  ISETP.GE.AND P6, PT, R14, 0x3a, PT ;  /* 0x0000003a0e00780c */ /* 0x000fc80003fc6270 */
[----:B------:R-:W-:Y:S02]  /*55a0*/  P2R R14, PR, RZ, 0x40 ;  /* 0x00000040ff0e7803 */ /* 0x000fe40000000000 */
[----:B------:R-:W-:-:S04]  /*55b0*/  ISETP.GT.AND P6, PT, R5, 0x39, !P6 ;  /* 0x000000390500780c */ /* 0x000fc800077c4270 */
[----:B------:R-:W-:Y:S02]  /*55c0*/  ISETP.LT.OR P6, PT, R4, 0x3a, P6 ;  /* 0x0000003a0400780c */ /* 0x000fe400037c1670 */
[----:B------:R-:W0:Y:S02]  /*55d0*/  SHFL.IDX PT, R4, R3, 0x1, 0x1c1f ;  /* 0x003c1f0003047f89 */ /* 0x000e2400000e0000 */
[----:B------:R-:W-:Y:S02]  /*55e0*/  FSEL R53, R53, -INF , !P6 ;  /* 0xff80000035357808 */ /* 0x000fe40007000000 */
[----:B------:R-:W-:Y:S02]  /*55f0*/  PLOP3.LUT P6, PT, PT, PT, UP0, 0x40, 0x0 ;  /* 0x000000000000781c */ /* 0x000fe40003fce808 */
[----:B0-----:R-:W-:Y:S01]  /*5600*/  VIADDMNMX R6, R4, R12, R11, PT ;  /* 0x0000000c04067246 */ /* 0x001fe2000380010b */
[----:B------:R-:W-:-:S10]  /*5610*/  IMAD.IADD R9, R13, 0x1, R4 ;  /* 0x000000010d097824 */ /* 0x000fd400078e0204 */
[----:B------:R-:W-:Y:S05]  /*5620*/  @P6 BRA `(.L_x_2191) ;  /* 0x0000000000646947 */ /* 0x000fea0003800000 */
        /* <DEDUP_REMOVED lines=14> */
.L_x_2193:
[----:B------:R-:W-:Y:S02]  /*5710*/  ULDC UR6, c[0x0][0x9e4] ;  /* 0x0002790000067ab9 */ /* 0x000fe40000000800 */
[----:B------:R-:W-:-:S05]  /*5720*/  IMAD.U32 R11, RZ, RZ, UR6 ;  /* 0x00000006ff0b7e24 */ /* 0x000fca000f8e00ff */
[----:B------:R-:W-:-:S13]  /*5730*/  ISETP.NE.AND P6, PT, R11, 0x1, PT ;  /* 0x000000010b00780c */ /* 0x000fda0003fc5270 */
[----:B------:R-:W0:Y:S02]  /*5740*/  @P6 LDC.64 R4, c[0x0][0x9e8] ;  /* 0x00027a00ff046b82 */ /* 0x000e240000000a00 */
[----:B0-----:R-:W-:-:S05]  /*5750*/  @P6 IMAD.HI.U32 R4, R3, R4, RZ ;  /* 0x0000000403046227 */ /* 0x001fca00078e00ff */
[----:B------:R-:W-:-:S07]  /*5760*/  @P6 SHF.R.U32.HI R3, RZ, R5, R4 ;  /* 0x00000005ff036219 */ /* 0x000fce0000011604 */
.L_x_2194:
[----:B------:R-:W-:Y:S05]  /*5770*/  BSYNC B0 ;  /* 0x0000000000007941 */ /* 0x000fea0003800000 */
.L_x_2192:
[----:B------:R-:W-:-:S04]  /*5780*/  IMAD R3, R3, R11, -R10 ;  /* 0x0000000b03037224 */ /* 0x000fc800078e0a0a */
[----:B------:R-:W-:-:S05]  /*5790*/  IMAD.IADD R3, R3, 0x1, -R2 ;  /* 0x0000000103037824 */ /* 0x000fca00078e0a02 */
[----:B------:R-:W-:Y:S02]  /*57a0*/  VIADDMNMX R6, R3, R11, R6, PT ;  /* 0x0000000b03067246 */ /* 0x000fe40003800106 */
[----:B------:R-:W-:-:S07]  /*57b0*/  VIMNMX R9, R9, R3, !PT ;  /* 0x0000000309097248 */ /* 0x000fce0007fe0100 */
.L_x_2191:
[----:B------:R-:W-:Y:S01]  /*57c0*/  ISETP.GT.AND P1, PT, R9, 0x1, !P1 ;  /* 0x000000010900780c */ /* 0x000fe20004f24270 */
[----:B------:R-:W-:Y:S01]  /*57d0*/  ULDC UR10, c[0x0][0x988] ;  /* 0x00026200000a7ab9 */ /* 0x000fe20000000800 */
[----:B------:R-:W-:Y:S01]  /*57e0*/  FMNMX.FTZ R3, R15, R25, !PT ;  /* 0x000000190f037209 */ /* 0x000fe20007810000 */
[----:B------:R-:W-:Y:S01]  /*57f0*/  BAR.SYNC.DEFER_BLOCKING 0xf, 0x100 ;  /* 0x03c4000000007b1d */ /* 0x000fe20000010000 */
[----:B------:R-:W-:Y:S02]  /*5800*/  ISETP.LT.OR P1, PT, R6, 0x2, P1 ;  /* 0x000000020600780c */ /* 0x000fe40000f21670 */
[----:B------:R-:W-:Y:S02]  /*5810*/  FMNMX.FTZ R3, R21, R3, !PT ;  /* 0x0000000315037209 */ /* 0x000fe40007810000 */
[----:B------:R-:W-:Y:S02]  /*5820*/  FSEL R27, R27, -INF , !P1 ;  /* 0xff8000001b1b7808 */ /* 0x000fe40004800000 */
[----:B------:R-:W-:-:S02]  /*5830*/  ISETP.NE.AND P1, PT, R56, RZ, PT ;  /* 0x000000ff3800720c */ /* 0x000fc40003f25270 */
[----:B------:R-:W-:Y:S02]  /*5840*/  FMNMX.FTZ R3, R29, R3, !PT ;  /* 0x000000031d037209 */ /* 0x000fe40007810000 */
[----:B------:R-:W-:Y:S02]  /*5850*/  ISETP.GT.AND P1, PT, R9, 0x9, !P1 ;  /* 0x000000090900780c */ /* 0x000fe40004f24270 */
[----:B------:R-:W-:Y:S02]  /*5860*/  FMNMX.FTZ R3, R57, R3, !PT ;  /* 0x0000000339037209 */ /* 0x000fe40007810000 */
[----:B------:R-:W-:Y:S02]  /*5870*/  ISETP.LT.OR P1, PT, R6, 0xa, P1 ;  /* 0x0000000a0600780c */ /* 0x000fe40000f21670 */
[----:B------:R-:W-:Y:S02]  /*5880*/  FMNMX.FTZ R3, R33, R3, !PT ;  /* 0x0000000321037209 */ /* 0x000fe40007810000 */
[----:B------:R-:W-:-:S02]  /*5890*/  FSEL R31, R31, -INF , !P1 ;  /* 0xff8000001f1f7808 */ /* 0x000fc40004800000 */
[----:B------:R-:W-:Y:S02]  /*58a0*/  ISETP.NE.AND P1, PT, R58, RZ, PT ;  /* 0x000000ff3a00720c */ /* 0x000fe40003f25270 */
[----:B------:R-:W-:Y:S02]  /*58b0*/  FMNMX.FTZ R3, R59, R3, !PT ;  /* 0x000000033b037209 */ /* 0x000fe40007810000 */
[----:B------:R-:W-:Y:S02]  /*58c0*/  ISETP.GT.AND P1, PT, R9, 0x10, !P1 ;  /* 0x000000100900780c */ /* 0x000fe40004f24270 */
[----:B------:R-:W-:Y:S02]  /*58d0*/  FMNMX.FTZ R3, R37, R3, !PT ;  /* 0x0000000325037209 */ /* 0x000fe40007810000 */
[----:B------:R-:W-:Y:S02]  /*58e0*/  ISETP.LT.OR P1, PT, R6, 0x11, P1 ;  /* 0x000000110600780c */ /* 0x000fe40000f21670 */
[----:B------:R-:W-:-:S02]  /*58f0*/  FMNMX.FTZ R3, R61, R3, !PT ;  /* 0x000000033d037209 */ /* 0x000fc40007810000 */
[----:B------:R-:W-:Y:S02]  /*5900*/  FSEL R34, R34, -INF , !P1 ;  /* 0xff80000022227808 */ /* 0x000fe40004800000 */
[----:B------:R-:W-:Y:S02]  /*5910*/  ISETP.NE.AND P1, PT, R28, RZ, PT ;  /* 0x000000ff1c00720c */ /* 0x000fe40003f25270 */
[----:B------:R-:W-:Y:S02]  /*5920*/  FMNMX.FTZ R3, R41, R3, !PT ;  /* 0x0000000329037209 */ /* 0x000fe40007810000 */
[----:B------:R-:W-:Y:S02]  /*5930*/  ISETP.GT.AND P1, PT, R9, 0x11, !P1 ;  /* 0x000000110900780c */ /* 0x000fe40004f24270 */
[----:B------:R-:W-:Y:S02]  /*5940*/  FMNMX.FTZ R4, R63, R3, !PT ;  /* 0x000000033f047209 */ /* 0x000fe40007810000 */
[----:B------:R-:W-:-:S02]  /*5950*/  ISETP.LT.OR P1, PT, R6, 0x12, P1 ;  /* 0x000000120600780c */ /* 0x000fc40000f21670 */
[----:B------:R-:W-:Y:S02]  /*5960*/  FMNMX.FTZ R3, R45, R4, !PT ;  /* 0x000000042d037209 */ /* 0x000fe40007810000 */
[----:B------:R-:W-:Y:S02]  /*5970*/  FSEL R35, R35, -INF , !P1 ;  /* 0xff80000023237808 */ /* 0x000fe40004800000 */
[----:B------:R-:W-:Y:S02]  /*5980*/  ISETP.NE.AND P1, PT, R32, RZ, PT ;  /* 0x000000ff2000720c */ /* 0x000fe40003f25270 */
[----:B------:R-:W-:Y:S02]  /*5990*/  FMNMX.FTZ R4, R48, R3, !PT ;  /* 0x0000000330047209 */ /* 0x000fe40007810000 */
[----:B------:R-:W-:Y:S02]  /*59a0*/  ISETP.GT.AND P1, PT, R9, 0x18, !P1 ;  /* 0x000000180900780c */ /* 0x000fe40004f24270 */
[----:B------:R-:W-:-:S02]  /*59b0*/  FMNMX.FTZ R3, R49, R4, !PT ;  /* 0x0000000431037209 */ /* 0x000fc40007810000 */
[----:B------:R-:W-:Y:S02]  /*59c0*/  ISETP.LT.OR P1, PT, R6, 0x19, P1 ;  /* 0x000000190600780c */ /* 0x000fe40000f21670 */
[C---:B------:R-:W-:Y:S02]  /*59d0*/  ISETP.GT.AND P2, PT, R9.reuse, 0x8, !P2 ;  /* 0x000000080900780c */ /* 0x040fe40005744270 */
[----:B------:R-:W-:Y:S02]  /*59e0*/  FSEL R38, R38, -INF , !P1 ;  /* 0xff80000026267808 */ /* 0x000fe40004800000 */
[----:B------:R-:W-:Y:S02]  /*59f0*/  ISETP.NE.AND P1, PT, R36, RZ, PT ;  /* 0x000000ff2400720c */ /* 0x000fe40003f25270 */
[----:B------:R-:W-:Y:S02]  /*5a00*/  FMNMX.FTZ R4, R52, R3, !PT ;  /* 0x0000000334047209 */ /* 0x000fe40007810000 */
[----:B------:R-:W-:-:S02]  /*5a10*/  ISETP.GT.AND P1, PT, R9, 0x19, !P1 ;  /* 0x000000190900780c */ /* 0x000fc40004f24270 */
[C---:B------:R-:W-:Y:S02]  /*5a20*/  ISETP.LT.OR P2, PT, R6.reuse, 0x9, P2 ;  /* 0x000000090600780c */ /* 0x040fe40001741670 */
[----:B------:R-:W-:Y:S02]  /*5a30*/  ISETP.LT.OR P1, PT, R6, 0x1a, P1 ;  /* 0x0000001a0600780c */ /* 0x000fe40000f21670 */
[----:B------:R-:W-:Y:S02]  /*5a40*/  FMNMX.FTZ R10, R53, R4, !PT ;  /* 0x00000004350a7209 */ /* 0x000fe40007810000 */
[----:B------:R-:W-:Y:S02]  /*5a50*/  FSEL R39, R39, -INF , !P1 ;  /* 0xff80000027277808 */ /* 0x000fe40004800000 */
[----:B------:R-:W-:Y:S01]  /*5a60*/  ISETP.NE.AND P1, PT, R60, RZ, PT ;  /* 0x000000ff3c00720c */ /* 0x000fe20003f25270 */
[----:B------:R-:W0:Y:S01]  /*5a70*/  SHFL.BFLY PT, R3, R10, 0x2, 0x1f ;  /* 0x0c401f000a037f89 */ /* 0x000e2200000e0000 */
[----:B------:R-:W-:-:S02]  /*5a80*/  FSEL R30, R30, -INF , !P2 ;  /* 0xff8000001e1e7808 */ /* 0x000fc40005000000 */
[C---:B------:R-:W-:Y:S02]  /*5a90*/  ISETP.GT.AND P1, PT, R9.reuse, 0x20, !P1 ;  /* 0x000000200900780c */ /* 0x040fe40004f24270 */
[----:B------:R-:W-:Y:S02]  /*5aa0*/  ISETP.NE.AND P2, PT, R40, RZ, PT ;  /* 0x000000ff2800720c */ /* 0x000fe40003f45270 */
[----:B------:R-:W-:Y:S02]  /*5ab0*/  ISETP.LT.OR P1, PT, R6, 0x21, P1 ;  /* 0x000000210600780c */ /* 0x000fe40000f21670 */
[----:B------:R-:W-:Y:S02]  /*5ac0*/  ISETP.NE.AND P6, PT, R20, RZ, PT ;  /* 0x000000ff1400720c */ /* 0x000fe40003fc5270 */
[----:B------:R-:W-:Y:S02]  /*5ad0*/  FSEL R42, R42, -INF , !P1 ;  /* 0xff8000002a2a7808 */ /* 0x000fe40004800000 */
[----:B------:R-:W-:-:S02]  /*5ae0*/  ISETP.GT.AND P1, PT, R9, 0x21, !P2 ;  /* 0x000000210900780c */ /* 0x000fc40005724270 */
[----:B------:R-:W-:Y:S02]  /*5af0*/  ISETP.NE.AND P2, PT, R44, RZ, PT ;  /* 0x000000ff2c00720c */ /* 0x000fe40003f45270 */
[----:B------:R-:W-:Y:S02]  /*5b00*/  ISETP.LT.OR P1, PT, R6, 0x22, P1 ;  /* 0x000000220600780c */ /* 0x000fe40000f21670 */
[----:B------:R-:W-:Y:S02]  /*5b10*/  ISETP.GT.AND P2, PT, R9, 0x29, !P2 ;  /* 0x000000290900780c */ /* 0x000fe40005744270 */
[----:B------:R-:W-:Y:S02]  /*5b20*/  FSEL R43, R43, -INF , !P1 ;  /* 0xff8000002b2b7808 */ /* 0x000fe40004800000 */
[----:B------:R-:W-:Y:S02]  /*5b30*/  ISETP.GT.AND P1, PT, R9, RZ, !P6 ;  /* 0x000000ff0900720c */ /* 0x000fe40007724270 */
[----:B0-----:R-:W-:-:S02]  /*5b40*/  FMNMX.FTZ R11, R10, R3, !PT ;  /* 0x000000030a0b7209 */ /* 0x001fc40007810000 */
[----:B------:R-:W-:Y:S02]  /*5b50*/  ISETP.LT.OR P1, PT, R6, 0x1, P1 ;  /* 0x000000010600780c */ /* 0x000fe40000f21670 */
[C---:B------:R-:W-:Y:S01]  /*5b60*/  ISETP.GT.AND P3, PT, R9.reuse, 0x30, !P3 ;  /* 0x000000300900780c */ /* 0x040fe20005f64270 */
[----:B------:R-:W0:Y:S01]  /*5b70*/  SHFL.BFLY PT, R12, R11, 0x1, 0x1f ;  /* 0x0c201f000b0c7f89 */ /* 0x000e2200000e0000 */
[----:B------:R-:W-:Y:S02]  /*5b80*/  FSEL R26, R26, -INF , !P1 ;  /* 0xff8000001a1a7808 */ /* 0x000fe40004800000 */
[----:B------:R-:W-:Y:S02]  /*5b90*/  ISETP.NE.AND P1, PT, R62, RZ, PT ;  /* 0x000000ff3e00720c */ /* 0x000fe40003f25270 */
        /* <DEDUP_REMOVED lines=9> */
[----:B------:R-:W-:Y:S02]  /*5c30*/  ISETP.GT.AND P4, PT, R9, 0x31, !P4 ;  /* 0x000000310900780c */ /* 0x000fe40006784270 */
[----:B------:R-:W-:Y:S02]  /*5c40*/  FMNMX.FTZ R4, R38, R3, !PT ;  /* 0x0000000326047209 */ /* 0x000fe40007810000 */
[----:B0-----:R-:W-:Y:S02]  /*5c50*/  FMNMX.FTZ R5, R11, R12, !PT ;  /* 0x0000000c0b057209 */ /* 0x001fe40007810000 */
[----:B------:R-:W-:Y:S02]  /*5c60*/  FMNMX.FTZ R3, R39, R4, !PT ;  /* 0x0000000427037209 */ /* 0x000fe40007810000 */
[----:B------:R-:W-:Y:S01]  /*5c70*/  ISETP.LT.OR P3, PT, R6, 0x31, P3 ;  /* 0x000000310600780c */ /* 0x000fe20001f61670 */
[----:B------:R-:W-:Y:S01]  /*5c80*/  FMUL.FTZ R10, R5, UR10 ;  /* 0x0000000a050a7c20 */ /* 0x000fe20008410000 */
[----:B------:R-:W-:-:S02]  /*5c90*/  FMNMX.FTZ R4, R42, R3, !PT ;  /* 0x000000032a047209 */ /* 0x000fc40007810000 */
[----:B------:R-:W-:Y:S02]  /*5ca0*/  FSEL R47, R47, -INF , !P2 ;  /* 0xff8000002f2f7808 */ /* 0x000fe40005000000 */
[----:B------:R-:W-:Y:S02]  /*5cb0*/  FMNMX.FTZ R3, R43, R4, !PT ;  /* 0x000000042b037209 */ /* 0x000fe40007810000 */
[----:B------:R-:W-:Y:S02]  /*5cc0*/  FSETP.NEU.FTZ.AND P1, PT, R5, -INF , PT ;  /* 0xff8000000500780b */ /* 0x000fe40003f3d000 */
[----:B------:R-:W-:Y:S02]  /*5cd0*/  FMNMX.FTZ R4, R46, R3, !PT ;  /* 0x000000032e047209 */ /* 0x000fe40007810000 */
[----:B------:R-:W-:Y:S02]  /*5ce0*/  ISETP.NE.AND P6, PT, R14, RZ, PT ;  /* 0x000000ff0e00720c */ /* 0x000fe40003fc5270 */
[----:B------:R-:W-:-:S02]  /*5cf0*/  ISETP.GT.AND P5, PT, R9, 0x38, !P5 ;  /* 0x000000380900780c */ /* 0x000fc40006fa4270 */
[----:B------:R-:W-:Y:S02]  /*5d00*/  ISETP.LT.OR P4, PT, R6, 0x32, P4 ;  /* 0x000000320600780c */ /* 0x000fe40002781670 */
[----:B------:R-:W-:Y:S02]  /*5d10*/  FSEL R50, R50, -INF , !P3 ;  /* 0xff80000032327808 */ /* 0x000fe40005800000 */
[----:B------:R-:W-:Y:S02]  /*5d20*/  FMNMX.FTZ R3, R47, R4, !PT ;  /* 0x000000042f037209 */ /* 0x000fe40007810000 */
[----:B------:R-:W-:Y:S02]  /*5d30*/  FSEL R10, R10, RZ, P1 ;  /* 0x000000ff0a0a7208 */ /* 0x000fe40000800000 */
[----:B------:R-:W-:Y:S02]  /*5d40*/  ISETP.GT.AND P1, PT, R9, 0x39, !P6 ;  /* 0x000000390900780c */ /* 0x000fe40007724270 */
[----:B------:R-:W-:Y:S01]  /*5d50*/  ISETP.LT.OR P5, PT, R6, 0x39, P5 ;  /* 0x000000390600780c */ /* 0x000fe20002fa1670 */
[--C-:B------:R-:W-:Y:S01]  /*5d60*/  FFMA.FTZ R9, R15, UR10, -R10.reuse ;  /* 0x0000000a0f097c23 */ /* 0x100fe2000801080a */
[----:B------:R-:W-:Y:S01]  /*5d70*/  FSEL R51, R51, -INF , !P4 ;  /* 0xff80000033337808 */ /* 0x000fe20006000000 */
[--C-:B------:R-:W-:Y:S01]  /*5d80*/  FFMA.FTZ R11, R25, UR10, -R10.reuse ;  /* 0x0000000a190b7c23 */ /* 0x100fe2000801080a */
[----:B------:R-:W-:Y:S01]  /*5d90*/  FMNMX.FTZ R4, R50, R3, !PT ;  /* 0x0000000332047209 */ /* 0x000fe20007810000 */
[--C-:B------:R-:W-:Y:S01]  /*5da0*/  FFMA.FTZ R12, R29, UR10, -R10.reuse ;  /* 0x0000000a1d0c7c23 */ /* 0x100fe2000801080a */
[----:B------:R-:W-:Y:S01]  /*5db0*/  ISETP.LT.OR P1, PT, R6, 0x3a, P1 ;  /* 0x0000003a0600780c */ /* 0x000fe20000f21670 */
[--C-:B------:R-:W-:Y:S01]  /*5dc0*/  FFMA.FTZ R6, R21, UR10, -R10.reuse ;  /* 0x0000000a15067c23 */ /* 0x100fe2000801080a */
[----:B------:R-:W-:Y:S01]  /*5dd0*/  FSEL R54, R54, -INF , !P5 ;  /* 0xff80000036367808 */ /* 0x000fe20006800000 */
[----:B------:R-:W-:Y:S01]  /*5de0*/  MUFU.EX2 R9, R9 ;  /* 0x0000000900097308 */ /* 0x000fe20000000800 */
        /* <DEDUP_REMOVED lines=9> */
[--C-:B------:R-:W-:Y:S01]  /*5e80*/  FFMA.FTZ R45, R45, UR10, -R10.reuse ;  /* 0x0000000a2d2d7c23 */ /* 0x100fe2000801080a */
[--C-:B------:R-:W-:Y:S01]  /*5e90*/  FFMA.FTZ R48, R48, UR10, -R10.reuse ;  /* 0x0000000a30307c23 */ /* 0x100fe2000801080a */
[--C-:B------:R-:W-:Y:S01]  /*5ea0*/  FFMA.FTZ R49, R49, UR10, -R10.reuse ;  /* 0x0000000a31317c23 */ /* 0x100fe2000801080a */
[--C-:B------:R-:W-:Y:S01]  /*5eb0*/  FFMA.FTZ R52, R52, UR10, -R10.reuse ;  /* 0x0000000a34347c23 */ /* 0x100fe2000801080a */
[----:B------:R-:W0:Y:S02]  /*5ec0*/  SHFL.BFLY PT, R3, R4, 0x2, 0x1f ;  /* 0x0c401f0004037f89 */ /* 0x000e2400000e0000 */
[----:B------:R3:W4:Y:S08]  /*5ed0*/  MUFU.EX2 R152, R11 ;  /* 0x0000000b00987308 */ /* 0x0007300000000800 */
[----:B------:R5:W-:Y:S01]  /*5ee0*/  MUFU.EX2 R13, R12 ;  /* 0x0000000c000d7308 */ /* 0x000be20000000800 */
[----:B---3--:R-:W-:-:S07]  /*5ef0*/  FFMA.FTZ R11, R33, UR10, -R10 ;  /* 0x0000000a210b7c23 */ /* 0x008fce000801080a */
[----:B------:R-:W-:Y:S01]  /*5f00*/  MUFU.EX2 R14, R14 ;  /* 0x0000000e000e7308 */ /* 0x000fe20000000800 */
[----:B-----5:R-:W-:Y:S01]  /*5f10*/  FFMA.FTZ R12, R63, UR10, -R10 ;  /* 0x0000000a3f0c7c23 */ /* 0x020fe2000801080a */
[----:B----4-:R-:W-:Y:S01]  /*5f20*/  FADD.FTZ R25, R9, R152 ;  /* 0x0000009809197221 */ /* 0x010fe20000010000 */
[----:B------:R-:W-:Y:S02]  /*5f30*/  F2FP.F16.F32.PACK_AB R152, R152, R9 ;  /* 0x000000099898723e */ /* 0x000fe400000000ff */
[----:B0-----:R-:W-:Y:S01]  /*5f40*/  FMNMX.FTZ R3, R4, R3, !PT ;  /* 0x0000000304037209 */ /* 0x001fe20007810000 */
[--C-:B------:R-:W-:Y:S02]  /*5f50*/  FFMA.FTZ R4, R41, UR10, -R10.reuse ;  /* 0x0000000a29047c23 */ /* 0x100fe4000801080a */
[----:B------:R-:W0:Y:S01]  /*5f60*/  MUFU.EX2 R11, R11 ;  /* 0x0000000b000b7308 */ /* 0x000e220000000800 */
[----:B------:R-:W-:Y:S01]  /*5f70*/  FFMA.FTZ R10, R53, UR10, -R10 ;  /* 0x0000000a350a7c23 */ /* 0x000fe2000801080a */
[----:B------:R-:W3:Y:S06]  /*5f80*/  SHFL.BFLY PT, R6, R3, 0x1, 0x1f ;  /* 0x0c201f0003067f89 */ /* 0x000eec00000e0000 */
        /* <DEDUP_REMOVED lines=10> */
[----:B------:R3:W-:Y:S01]  /*6030*/  MUFU.EX2 R3, R10 ;  /* 0x0000000a00037308 */ /* 0x0007e20000000800 */
        /* <DEDUP_REMOVED lines=8> */
[----:B---3--:R-:W-:Y:S01]  /*60c0*/  FADD.FTZ R10, R154, R25 ;  /* 0x000000199a0a7221 */ /* 0x008fe20000010000 */
[--C-:B------:R-:W-:Y:S01]  /*60d0*/  FFMA.FTZ R39, R39, UR10, -R24.reuse ;  /* 0x0000000a27277c23 */ /* 0x100fe20008010818 */
[--C-:B------:R-:W-:Y:S01]  /*60e0*/  FFMA.FTZ R42, R42, UR10, -R24.reuse ;  /* 0x0000000a2a2a7c23 */ /* 0x100fe20008010818 */
[----:B------:R-:W-:Y:S01]  /*60f0*/  FFMA.FTZ R43, R43, UR10, -R24 ;  /* 0x0000000a2b2b7c23 */ /* 0x000fe20008010818 */
[----:B------:R-:W-:Y:S01]  /*6100*/  FADD.FTZ R29, R13, R10 ;  /* 0x0000000a0d1d7221 */ /* 0x000fe20000010000 */
[--C-:B------:R-:W-:Y:S01]  /*6110*/  FFMA.FTZ R46, R46, UR10, -R24.reuse ;  /* 0x0000000a2e2e7c23 */ /* 0x100fe20008010818 */
[--C-:B------:R-:W-:Y:S01]  /*6120*/  FFMA.FTZ R47, R47, UR10, -R24.reuse ;  /* 0x0000000a2f2f7c23 */ /* 0x100fe20008010818 */
[----:B------:R-:W3:Y:S01]  /*6130*/  MUFU.EX2 R27, R27 ;  /* 0x0000001b001b7308 */ /* 0x000ee20000000800 */
[----:B------:R-:W-:Y:S01]  /*6140*/  FADD.FTZ R28, R14, R29 ;  /* 0x0000001d0e1c7221 */ /* 0x000fe20000010000 */
[--C-:B------:R-:W-:Y:S01]  /*6150*/  FFMA.FTZ R50, R50, UR10, -R24.reuse ;  /* 0x0000000a32327c23 */ /* 0x100fe20008010818 */
[----:B------:R-:W-:Y:S01]  /*6160*/  FFMA.FTZ R51, R51, UR10, -R24 ;  /* 0x0000000a33337c23 */ /* 0x000fe20008010818 */
[----:B------:R-:W-:Y:S01]  /*6170*/  F2FP.F16.F32.PACK_AB R154, R13, R154 ;  /* 0x0000009a0d9a723e */ /* 0x000fe200000000ff */
[----:B------:R-:W-:Y:S01]  /*6180*/  FADD.FTZ R28, R11, R28 ;  /* 0x0000001c0b1c7221 */ /* 0x000fe20000010000 */
[--C-:B------:R-:W-:Y:S01]  /*6190*/  FFMA.FTZ R54, R54, UR10, -R24.reuse ;  /* 0x0000000a36367c23 */ /* 0x100fe20008010818 */
[----:B------:R-:W-:Y:S01]  /*61a0*/  FFMA.FTZ R24, R55, UR10, -R24 ;  /* 0x0000000a37187c23 */ /* 0x000fe20008010818 */
[----:B------:R-:W4:Y:S01]  /*61b0*/  MUFU.EX2 R30, R30 ;  /* 0x0000001e001e7308 */ /* 0x000f220000000800 */
[----:B0-----:R-:W-:-:S07]  /*61c0*/  F2FP.F16.F32.PACK_AB R160, R4, R21 ;  /* 0x0000001504a0723e */ /* 0x001fce00000000ff */
[----:B------:R-:W0:Y:S01]  /*61d0*/  MUFU.EX2 R31, R31 ;  /* 0x0000001f001f7308 */ /* 0x000e220000000800 */
[----:B---3--:R-:W-:Y:S01]  /*61e0*/  FADD.FTZ R25, R26, R27 ;  /* 0x0000001b1a197221 */ /* 0x008fe20000010000 */
[----:B------:R-:W-:-:S06]  /*61f0*/  F2FP.F16.F32.PACK_AB R153, R27, R26 ;  /* 0x0000001a1b99723e */ /* 0x000fcc00000000ff */
[----:B------:R-:W3:Y:S01]  /*6200*/  MUFU.EX2 R34, R34 ;  /* 0x0000002200227308 */ /* 0x000ee20000000800 */
[----:B----4-:R-:W-:-:S07]  /*6210*/  FADD.FTZ R10, R30, R25 ;  /* 0x000000191e0a7221 */ /* 0x010fce0000010000 */
[----:B------:R-:W4:Y:S01]  /*6220*/  MUFU.EX2 R35, R35 ;  /* 0x0000002300237308 */ /* 0x000f220000000800 */
[C---:B0-----:R-:W-:Y:S01]  /*6230*/  FADD.FTZ R25, R31.reuse, R10 ;  /* 0x0000000a1f197221 */ /* 0x041fe20000010000 */
[----:B------:R-:W-:-:S05]  /*6240*/  F2FP.F16.F32.PACK_AB R155, R31, R30 ;  /* 0x0000001e1f9b723e */ /* 0x000fca00000000ff */
[----:B------:R0:W-:Y:S01]  /*6250*/  STSM.16.M88.4 [R22+0x26800], R152 ;  /* 0x0268009816007844 */ /* 0x0001e20000000200 */
[----:B------:R-:W5:Y:S01]  /*6260*/  MUFU.EX2 R38, R38 ;  /* 0x0000002600267308 */ /* 0x000f620000000800 */
[----:B---3--:R-:W-:Y:S01]  /*6270*/  FADD.FTZ R10, R34, R25 ;  /* 0x00000019220a7221 */ /* 0x008fe20000010000 */
[----:B------:R-:W-:-:S04]  /*6280*/  FADD.FTZ R25, R15, R28 ;  /* 0x0000001c0f197221 */ /* 0x000fc80000010000 */
[----:B------:R-:W-:Y:S02]  /*6290*/  FADD.FTZ R28, R20, R25 ;  /* 0x00000019141c7221 */ /* 0x000fe40000010000 */
[----:B------:R-:W3:Y:S01]  /*62a0*/  MUFU.EX2 R39, R39 ;  /* 0x0000002700277308 */ /* 0x000ee20000000800 */
[----:B----4-:R-:W-:Y:S01]  /*62b0*/  FADD.FTZ R9, R35, R10 ;  /* 0x0000000a23097221 */ /* 0x010fe20000010000 */
[----:B------:R-:W-:Y:S01]  /*62c0*/  FADD.FTZ R13, R21, R28 ;  /* 0x0000001c150d7221 */ /* 0x000fe20000010000 */
[----:B------:R-:W-:-:S03]  /*62d0*/  F2FP.F16.F32.PACK_AB R157, R35, R34 ;  /* 0x00000022239d723e */ /* 0x000fc600000000ff */
[----:B------:R-:W-:Y:S02]  /*62e0*/  FADD.FTZ R13, R4, R13 ;  /* 0x0000000d040d7221 */ /* 0x000fe40000010000 */
[----:B------:R-:W4:Y:S01]  /*62f0*/  MUFU.EX2 R42, R42 ;  /* 0x0000002a002a7308 */ /* 0x000f220000000800 */
[----:B-----5:R-:W-:-:S07]  /*6300*/  FADD.FTZ R10, R38, R9 ;  /* 0x00000009260a7221 */ /* 0x020fce0000010000 */
[----:B------:R-:W5:Y:S01]  /*6310*/  MUFU.EX2 R43, R43 ;  /* 0x0000002b002b7308 */ /* 0x000f620000000800 */
[C---:B---3--:R-:W-:Y:S01]  /*6320*/  FADD.FTZ R11, R39.reuse, R10 ;  /* 0x0000000a270b7221 */ /* 0x048fe20000010000 */
[----:B------:R-:W-:-:S05]  /*6330*/  F2FP.F16.F32.PACK_AB R159, R39, R38 ;  /* 0x00000026279f723e */ /* 0x000fca00000000ff */
[----:B------:R0:W-:Y:S01]  /*6340*/  STSM.16.M88.4 [R23], R156 ;  /* 0x0000009c17007844 */ /* 0x0001e20000000200 */
[----:B------:R-:W3:Y:S01]  /*6350*/  MUFU.EX2 R12, R12 ;  /* 0x0000000c000c7308 */ /* 0x000ee20000000800 */
[----:B----4-:R-:W-:-:S07]  /*6360*/  FADD.FTZ R4, R42, R11 ;  /* 0x0000000b2a047221 */ /* 0x010fce0000010000 */
[----:B------:R-:W4:Y:S01]  /*6370*/  MUFU.EX2 R46, R46 ;  /* 0x0000002e002e7308 */ /* 0x000f220000000800 */
[C---:B-----5:R-:W-:Y:S01]  /*6380*/  FADD.FTZ R11, R43.reuse, R4 ;  /* 0x000000042b0b7221 */ /* 0x060fe20000010000 */
[----:B------:R-:W-:-:S06]  /*6390*/  F2FP.F16.F32.PACK_AB R161, R43, R42 ;  /* 0x0000002a2ba1723e */ /* 0x000fcc00000000ff */
[----:B------:R-:W5:Y:S01]  /*63a0*/  MUFU.EX2 R45, R45 ;  /* 0x0000002d002d7308 */ /* 0x000f620000000800 */
[----:B---3--:R-:W-:-:S07]  /*63b0*/  FADD.FTZ R4, R12, R13 ;  /* 0x0000000d0c047221 */ /* 0x008fce0000010000 */
[----:B------:R-:W3:Y:S01]  /*63c0*/  MUFU.EX2 R47, R47 ;  /* 0x0000002f002f7308 */ /* 0x000ee20000000800 */
[----:B----4-:R-:W-:-:S07]  /*63d0*/  FADD.FTZ R10, R46, R11 ;  /* 0x0000000b2e0a7221 */ /* 0x010fce0000010000 */
[----:B------:R-:W-:Y:S01]  /*63e0*/  MUFU.EX2 R48, R48 ;  /* 0x0000003000307308 */ /* 0x000fe20000000800 */
[C---:B-----5:R-:W-:Y:S01]  /*63f0*/  F2FP.F16.F32.PACK_AB R162, R45.reuse, R12 ;  /* 0x0000000c2da2723e */ /* 0x060fe200000000ff */
        /* <DEDUP_REMOVED lines=25> */
.L_x_2195:
[----:B------:R3:W4:Y:S01]  /*6590*/  SYNCS.PHASECHK.TRANS64.TRYWAIT P1, [R7+URZ+0x28c50], R8 ;  /* 0x028c5008070075a7 */ /* 0x000722000802017f */
[----:B------:R-:W-:Y:S05]  /*65a0*/  @!P0 BRA `(.L_x_2196) ;  /* 0x0000000000048947 */ /* 0x000fea0003800000 */
[----:B------:R-:W-:Y:S01]  /*65b0*/  BPT.TRAP 0x1 ;  /* 0x000000040000795c */ /* 0x000fe20000300000 */
.L_x_2196:
[----:B----4-:R-:W-:Y:S05]  /*65c0*/  @P1 BRA `(.L_x_2197) ;  /* 0x0000000000081947 */ /* 0x010fea0003800000 */
[----:B------:R-:W4:Y:S02]  /*65d0*/  SYNCS.PHASECHK.TRANS64.TRYWAIT P1, [R7+URZ+0x28c50], R8 ;  /* 0x028c5008070075a7 */ /* 0x000f24000802017f */
[----:B----4-:R-:W-:Y:S05]  /*65e0*/  @!P1 BRA `(.L_x_2198) ;  /* 0x00000128004c9947 */ /* 0x010fea0003800000 */
.L_x_2197:
        /* <DEDUP_REMOVED lines=34> */
.L_x_2199:
[----:B------:R-:W-:Y:S01]  /*6810*/  R2UR UR6, R7 ;  /* 0x00000000070672ca */ /* 0x000fe200000e0000 */
[----:B------:R-:W-:Y:S01]  /*6820*/  UISETP.NE.AND UP1, UPT, UR52, URZ, UPT ;  /* 0x0000003f3400728c */ /* 0x000fe2000bf25270 */
[----:B------:R-:W-:Y:S01]  /*6830*/  R2UR UR21, R168 ;  /* 0x00000000a81572ca */ /* 0x000fe200000e0000 */
[----:B------:R-:W-:-:S06]  /*6840*/  UISETP.NE.AND UP0, UPT, UR51, URZ, UPT ;  /* 0x0000003f3300728c */ /* 0x000fcc000bf05270 */
[----:B------:R-:W-:-:S03]  /*6850*/  PLOP3.LUT P1, PT, PT, PT, UP0, 0x40, 0x0 ;  /* 0x000000000000781c */ /* 0x000fc60003f2e808 */
[----:B------:R-:W-:Y:S01]  /*6860*/  @UP1 ULDC UR15, c[0x0][0x450] ;  /* 0x00011400000f1ab9 */ /* 0x000fe20000000800 */
[----:B------:R-:W-:Y:S02]  /*6870*/  UIADD3 UR6, UR6, 0x28c60, URZ ;  /* 0x00028c6006067890 */ /* 0x000fe4000fffe03f */
[----:B------:R-:W-:Y:S02]  /*6880*/  UIADD3 UR21, UR21, -0x2, URZ ;  /* 0xfffffffe15157890 */ /* 0x000fe4000fffe03f */
[----:B------:R-:W-:-:S03]  /*6890*/  UPRMT UR14, UR40, 0x654, UR6 ;  /* 0x00000654280e7896 */ /* 0x000fc60008000006 */
[----:B------:R-:W-:Y:S02]  /*68a0*/  @UP1 ULDC UR6, c[0x0][0x44c] ;  /* 0x0001130000061ab9 */ /* 0x000fe40000000800 */
[----:B------:R-:W-:-:S04]  /*68b0*/  UIMAD.WIDE.U32 UR6, UR45, UR6, URZ ;  /* 0x000000062d0672a5 */ /* 0x000fc8000f8e003f */
[----:B------:R-:W-:Y:S01]  /*68c0*/  SYNCS.ARRIVE.TRANS64.RED.A1T0 RZ, [UR14], RZ ;  /* 0x000000ffffff79a7 */ /* 0x000fe2000810040e */
[----:B------:R-:W-:Y:S01]  /*68d0*/  UMOV UR14, UR45 ;  /* 0x0000002d000e7c82 */ /* 0x000fe20008000000 */
[----:B------:R-:W-:-:S04]  /*68e0*/  @UP1 USHF.R.U32.HI UR14, URZ, UR15, UR7 ;  /* 0x0000000f3f0e1299 */ /* 0x000fc80008011607 */
[----:B------:R-:W-:-:S04]  /*68f0*/  UIADD3 UR6, UR14, UR48, -UR50 ;  /* 0x000000300e067290 */ /* 0x000fc8000fffe832 */
[----:B------:R-:W-:Y:S01]  /*6900*/  UIADD3 UR11, UR6, UR11, URZ ;  /* 0x0000000b060b7290 */ /* 0x000fe2000fffe03f */
[----:B------:R-:W-:Y:S11]  /*6910*/  @P1 BRA `(.L_x_2200) ;  /* 0x00000000004c1947 */ /* 0x000ff60003800000 */
        /* <DEDUP_REMOVED lines=11> */
.L_x_2201:
[----:B------:R-:W-:Y:S02]  /*69d0*/  ULDC UR19, c[0x0][0x9e4] ;  /* 0x0002790000137ab9 */ /* 0x000fe40000000800 */
[----:B------:R-:W-:-:S11]  /*69e0*/  UISETP.NE.AND UP0, UPT, UR19, 0x1, UPT ;  /* 0x000000011300788c */ /* 0x000fd6000bf05270 */
[----:B------:R-:W-:Y:S02]  /*69f0*/  @UP0 ULDC.64 UR6, c[0x0][0x9e8] ;  /* 0x00027a0000060ab9 */ /* 0x000fe40000000a00 */
[----:B------:R-:W-:-:S04]  /*6a00*/  UIMAD.WIDE.U32 UR14, UR18, UR6, URZ ;  /* 0x00000006120e72a5 */ /* 0x000fc8000f8e003f */
[----:B------:R-:W-:-:S12]  /*6a10*/  @UP0 USHF.R.U32.HI UR18, URZ, UR7, UR15 ;  /* 0x000000073f120299 */ /* 0x000fd8000801160f */
.L_x_2202:
[----:B------:R-:W-:-:S04]  /*6a20*/  UIMAD UR18, UR18, UR19, UR19 ;  /* 0x00000013121272a4 */ /* 0x000fc8000f8e0213 */
[----:B------:R-:W-:-:S04]  /*6a30*/  UISETP.LT.AND UP0, UPT, UR11, UR18, UPT ;  /* 0x000000120b00728c */ /* 0x000fc8000bf01270 */
[----:B------:R-:W-:-:S12]  /*6a40*/  USEL UR11, UR11, UR18, UP0 ;  /* 0x000000120b0b7287 */ /* 0x000fd80008000000 */
.L_x_2200:
[----:B------:R-:W-:-:S04]  /*6a50*/  USHF.R.S32.HI UR6, URZ, 0x1f, UR11 ;  /* 0x0000001f3f067899 */ /* 0x000fc8000801140b */
[----:B------:R-:W-:-:S04]  /*6a60*/  ULEA.HI UR6, UR6, UR11, URZ, 0x6 ;  /* 0x0000000b06067291 */ /* 0x000fc8000f8f303f */
[----:B------:R-:W-:-:S04]  /*6a70*/  USHF.R.S32.HI UR6, URZ, 0x6, UR6 ;  /* 0x000000063f067899 */ /* 0x000fc80008011406 */
[----:B------:R-:W-:-:S04]  /*6a80*/  UISETP.LT.AND UP0, UPT, UR47, UR6, UPT ;  /* 0x000000062f00728c */ /* 0x000fc8000bf01270 */
[----:B------:R-:W-:-:S04]  /*6a90*/  USEL UR22, UR47, UR6, !UP0 ;  /* 0x000000062f167287 */ /* 0x000fc8000c000000 */
[----:B------:R-:W-:-:S06]  /*6aa0*/  UISETP.GE.AND UP0, UPT, UR21, UR22, UPT ;  /* 0x000000161500728c */ /* 0x000fcc000bf06270 */
[----:B------:R-:W-:-:S13]  /*6ab0*/  PLOP3.LUT P1, PT, PT, PT, UP0, 0x80, 0x0 ;  /* 0x000000000000781c */ /* 0x000fda0003f2f008 */
[----:B------:R-:W-:Y:S05]  /*6ac0*/  @!P1 BRA `(.L_x_2203) ;  /* 0x0000002400a89947 */ /* 0x000fea0003800000 */
[----:B------:R-:W-:Y:S01]  /*6ad0*/  IMAD.MOV.U32 R10, RZ, RZ, R6 ;  /* 0x000000ffff0a7224 */ /* 0x000fe200078e0006 */
[----:B------:R-:W-:Y:S01]  /*6ae0*/  UMOV UR27, UR38 ;  /* 0x00000026001b7c82 */ /* 0x000fe20008000000 */
[----:B------:R-:W-:Y:S01]  /*6af0*/  IMAD.MOV.U32 R9, RZ, RZ, R5 ;  /* 0x000000ffff097224 */ /* 0x000fe200078e0005 */
[----:B------:R-:W-:Y:S01]  /*6b00*/  ULDC UR24, c[0x0][0x9e4] ;  /* 0x0002790000187ab9 */ /* 0x000fe20000000800 */
[----:B------:R-:W-:Y:S01]  /*6b10*/  ULDC UR20, c[0x0][0x9dc] ;  /* 0x0002770000147ab9 */ /* 0x000fe20000000800 */
[----:B------:R-:W-:Y:S01]  /*6b20*/  ULDC UR26, c[0x0][0x988] ;  /* 0x00026200001a7ab9 */ /* 0x000fe20000000800 */
[----:B------:R-:W-:-:S05]  /*6b30*/  ULDC UR25, c[0x0][0x9e0] ;  /* 0x0002780000197ab9 */ /* 0x000fca0000000800 */
.L_x_2222:
[----:B------:R-:W-:-:S04]  /*6b40*/  UIADD3 UR38, UR27, 0x1, URZ ;  /* 0x000000011b267890 */ /* 0x000fc8000fffe03f */
[----:B------:R-:W-:-:S04]  /*6b50*/  UISETP.NE.AND UP0, UPT, UR38, 0x2, UPT ;  /* 0x000000022600788c */ /* 0x000fc8000bf05270 */
[----:B------:R-:W-:Y:S02]  /*6b60*/  USEL UR6, URZ, 0x1, UP0 ;  /* 0x000000013f067887 */ /* 0x000fe40008000000 */
[----:B------:R-:W-:Y:S02]  /*6b70*/  USEL UR38, UR38, URZ, UP0 ;  /* 0x0000003f26267287 */ /* 0x000fe40008000000 */
[----:B------:R-:W-:Y:S01]  /*6b80*/  ULOP3.LUT UR37, UR37, UR6, URZ, 0x3c, !UPT ;  /* 0x0000000625257292 */ /* 0x000fe2000f8e3c3f */
[----:B0-----:R-:W-:Y:S11]  /*6b90*/  @!P0 BRA `(.L_x_2204) ;  /* 0x0000000000048947 */ /* 0x001ff60003800000 */
[----:B------:R-:W-:Y:S01]  /*6ba0*/  BPT.TRAP 0x1 ;  /* 0x000000040000795c */ /* 0x000fe20000300000 */
.L_x_2204:
[----:B------:R-:W-:Y:S01]  /*6bb0*/  ULEA UR23, UR38, UR41, 0x3 ;  /* 0x0000002926177291 */ /* 0x000fe2000f8e183f */
[----:B-1234-:R-:W-:-:S05]  /*6bc0*/  IMAD.U32 R8, RZ, RZ, UR37 ;  /* 0x00000025ff087e24 */ /* 0x01efca000f8e00ff */
[----:B------:R-:W-:-:S04]  /*6bd0*/  SHF.L.U32 R8, R8, 0x1f, RZ ;  /* 0x0000001f08087819 */ /* 0x000fc800000006ff */
[----:B------:R1:W2:Y:S01]  /*6be0*/  SYNCS.PHASECHK.TRANS64.TRYWAIT P1, [UR23+0x28c30], R8 ;  /* 0x028c3008ff0075a7 */ /* 0x0002a20008020157 */
[----:B------:R-:W-:Y:S05]  /*6bf0*/  @!P0 BRA `(.L_x_2205) ;  /* 0x0000000000048947 */ /* 0x000fea0003800000 */
[----:B------:R-:W-:Y:S01]  /*6c00*/  BPT.TRAP 0x1 ;  /* 0x000000040000795c */ /* 0x000fe20000300000 */
.L_x_2205:
[----:B--2---:R-:W-:Y:S05]  /*6c10*/  @P1 BRA `(.L_x_2206) ;  /* 0x0000000000081947 */ /* 0x004fea0003800000 */
[----:B------:R-:W2:Y:S02]  /*6c20*/  SYNCS.PHASECHK.TRANS64.TRYWAIT P1, [UR23+0x28c30], R8 ;  /* 0x028c3008ff0075a7 */ /* 0x000ea40008020157 */
[----:B--2---:R-:W-:Y:S05]  /*6c30*/  @!P1 BRA `(.L_x_2207) ;  /* 0x0000012000cc9947 */ /* 0x004fea0003800000 */
.L_x_2206:
[----:B------:R-:W-:Y:S01]  /*6c40*/  R2UR UR18, R0 ;  /* 0x00000000001272ca */ /* 0x000fe200000e0000 */
[----:B0-----:R-:W-:Y:S01]  /*6c50*/  WARPGROUP.ARRIVE ;  /* 0x00000000000079c5 */ /* 0x001fe20000000000 */
[----:B------:R-:W-:Y:S01]  /*6c60*/  UMOV UR19, 0x40000040 ;  /* 0x4000004000137882 */ /* 0x000fe20000000000 */
[----:B------:R-:W-:Y:S01]  /*6c70*/  UMOV UR7, 0x40000040 ;  /* 0x4000004000077882 */ /* 0x000fe20000000000 */
[----:B------:R-:W-:Y:S01]  /*6c80*/  UMOV UR11, 0x40000040 ;  /* 0x40000040000b7882 */ /* 0x000fe20000000000 */
[----:B------:R-:W-:-:S08]  /*6c90*/  UMOV UR15, 0x40000040 ;  /* 0x40000040000f7882 */ /* 0x000fd00000000000 */
[----:B------:R-:W-:-:S04]  /*6ca0*/  ULEA UR18, UR38, UR18, 0x9 ;  /* 0x0000001226127291 */ /* 0x000fc8000f8e483f */
[----:B------:R-:W-:Y:S02]  /*6cb0*/  UIADD3 UR6, UR18, 0x2, URZ ;  /* 0x0000000212067890 */ /* 0x000fe4000fffe03f */
[----:B------:R-:W-:Y:S02]  /*6cc0*/  UIADD3 UR10, UR18, 0x4, URZ ;  /* 0x00000004120a7890 */ /* 0x000fe4000fffe03f */
[----:B------:R-:W-:Y:S02]  /*6cd0*/  UIADD3 UR14, UR18, 0x6, URZ ;  /* 0x00000006120e7890 */ /* 0x000fe4000fffe03f */
        /* <DEDUP_REMOVED lines=13> */
.L_x_2208:
[----:B------:R-:W-:Y:S01]  /*6db0*/  UISETP.NE.AND UP1, UPT, UR52, URZ, UPT ;  /* 0x0000003f3400728c */ /* 0x000fe2000bf25270 */
[----:B------:R-:W-:Y:S01]  /*6dc0*/  VIADD R14, R190, UR45 ;  /* 0x0000002dbe0e7c36 */ /* 0x000fe20008000000 */
[----:B------:R-:W-:Y:S02]  /*6dd0*/  USHF.L.U32 UR7, UR21, 0x6, URZ ;  /* 0x0000000615077899 */ /* 0x000fe4000800063f */
[----:B------:R-:W-:Y:S02]  /*6de0*/  UISETP.NE.AND UP0, UPT, UR51, URZ, UPT ;  /* 0x0000003f3300728c */ /* 0x000fe4000bf05270 */
[----:B------:R-:W-:Y:S02]  /*6df0*/  PLOP3.LUT P1, PT, PT, PT, UP1, 0x80, 0x0 ;  /* 0x000000000000781c */ /* 0x000fe40003f2f018 */
[----:B------:R-:W-:Y:S01]  /*6e00*/  PLOP3.LUT P2, PT, PT, PT, UP1, 0x80, 0x0 ;  /* 0x000000000000781c */ /* 0x000fe20003f4f018 */
[----:B------:R-:W-:Y:S02]  /*6e10*/  IMAD.U32 R12, RZ, RZ, UR7 ;  /* 0x00000007ff0c7e24 */ /* 0x000fe4000f8e00ff */
[----:B------:R-:W-:-:S03]  /*6e20*/  @UP1 ULDC UR6, c[0x0][0x44c] ;  /* 0x0001130000061ab9 */ /* 0x000fc60000000800 */
[----:B------:R-:W-:-:S05]  /*6e30*/  IADD3 R12, -R2, 0x1, -R12 ;  /* 0x00000001020c7810 */ /* 0x000fca0007ffe90c */
[----:B--2---:R-:W-:Y:S01]  /*6e40*/  @P1 IMAD.HI.U32 R5, R14, UR6, RZ ;  /* 0x000000060e051c27 */ /* 0x004fe2000f8e00ff */
[----:B------:R-:W-:Y:S01]  /*6e50*/  @UP1 ULDC UR6, c[0x0][0x450] ;  /* 0x0001140000061ab9 */ /* 0x000fe20000000800 */
[----:B------:R-:W-:-:S03]  /*6e60*/  PLOP3.LUT P1, PT, PT, PT, UP0, 0x40, 0x0 ;  /* 0x000000000000781c */ /* 0x000fc60003f2e808 */
[----:B------:R-:W-:Y:S01]  /*6e70*/  @P2 SHF.R.U32.HI R14, RZ, UR6, R5 ;  /* 0x00000006ff0e2c19 */ /* 0x000fe20008011605 */
[----:B------:R-:W-:Y:S01]  /*6e80*/  UIADD3 UR6, UR23, 0x28c40, URZ ;  /* 0x00028c4017067890 */ /* 0x000fe2000fffe03f */
[----:B------:R-:W-:-:S03]  /*6e90*/  IMAD.U32 R5, RZ, RZ, UR50 ;  /* 0x00000032ff057e24 */ /* 0x000fc6000f8e00ff */
[----:B------:R-:W0:Y:S01]  /*6ea0*/  SHFL.IDX PT, R15, R14, RZ, 0x1c1f ;  /* 0x001c1fff0e0f7589 */ /* 0x000e2200000e0000 */
[----:B------:R-:W-:Y:S01]  /*6eb0*/  UPRMT UR6, UR40, 0x654, UR6 ;  /* 0x0000065428067896 */ /* 0x000fe20008000006 */
[----:B------:R-:W-:-:S05]  /*6ec0*/  IADD3 R12, -R5, UR48, R12 ;  /* 0x00000030050c7c10 */ /* 0x000fca000fffe10c */
[----:B------:R-:W-:-:S03]  /*6ed0*/  VIADD R13, R12, UR25 ;  /* 0x000000190c0d7c36 */ /* 0x000fc60008000000 */
[----:B------:R-:W-:Y:S01]  /*6ee0*/  SYNCS.ARRIVE.TRANS64.RED.A1T0 RZ, [UR6], RZ ;  /* 0x000000ffffff79a7 */ /* 0x000fe20008100406 */
[----:B------:R-:W-:-:S06]  /*6ef0*/  ULOP3.LUT UR6, URZ, UR20, URZ, 0x33, !UPT ;  /* 0x000000143f067292 */ /* 0x000fcc000f8e333f */
[----:B------:R-:W-:Y:S02]  /*6f00*/  VIADD R12, R12, UR6 ;  /* 0x000000060c0c7c36 */ /* 0x000fe40008000000 */
[----:B0-----:R-:W-:Y:S02]  /*6f10*/  IMAD.IADD R11, R13, 0x1, R15 ;  /* 0x000000010d0b7824 */ /* 0x001fe400078e020f */
[----:B------:R-:W-:Y:S01]  /*6f20*/  IMAD.IADD R5, R15, 0x1, R12 ;  /* 0x000000010f057824 */ /* 0x000fe200078e020c */
[----:B------:R-:W-:Y:S06]  /*6f30*/  @P1 BRA `(.L_x_2209) ;  /* 0x00000000005c1947 */ /* 0x000fec0003800000 */
[----:B------:R-:W-:Y:S01]  /*6f40*/  IMAD.U32 R6, RZ, RZ, UR50 ;  /* 0x00000032ff067e24 */ /* 0x000fe2000f8e00ff */
[----:B------:R-:W-:Y:S04]  /*6f50*/  BSSY B0, `(.L_x_2210) ;  /* 0x0000011000007945 */ /* 0x000fe80003800000 */
[----:B------:R-:W-:-:S04]  /*6f60*/  IADD3 R15, -R6, UR48, R15 ;  /* 0x00000030060f7c10 */ /* 0x000fc8000fffe10f */
        /* <DEDUP_REMOVED lines=10> */
.L_x_2211:
[----:B------:R-:W-:-:S05]  /*7010*/  IMAD.U32 R20, RZ, RZ, UR24 ;  /* 0x00000018ff147e24 */ /* 0x000fca000f8e00ff */
[----:B------:R-:W-:-:S13]  /*7020*/  ISETP.NE.AND P1, PT, R20, 0x1, PT ;  /* 0x000000011400780c */ /* 0x000fda0003f25270 */
[----:B------:R-:W0:Y:S02]  /*7030*/  @P1 LDC.64 R6, c[0x0][0x9e8] ;  /* 0x00027a00ff061b82 */ /* 0x000e240000000a00 */
[----:B0-----:R-:W-:-:S05]  /*7040*/  @P1 IMAD.HI.U32 R6, R15, R6, RZ ;  /* 0x000000060f061227 */ /* 0x001fca00078e00ff */
[----:B------:R-:W-:-:S07]  /*7050*/  @P1 SHF.R.U32.HI R15, RZ, R7, R6 ;  /* 0x00000007ff0f1219 */ /* 0x000fce0000011606 */
.L_x_2212:
[----:B------:R-:W-:Y:S05]  /*7060*/  BSYNC B0 ;  /* 0x0000000000007941 */ /* 0x000fea0003800000 */
.L_x_2210:
[----:B------:R-:W-:-:S04]  /*7070*/  IMAD R15, R15, R20, -UR7 ;  /* 0x800000070f0f7e24 */ /* 0x000fc8000f8e0214 */
[----:B------:R-:W-:-:S05]  /*7080*/  IMAD.IADD R15, R15, 0x1, -R2 ;  /* 0x000000010f0f7824 */ /* 0x000fca00078e0a02 */
[----:B------:R-:W-:Y:S02]  /*7090*/  VIMNMX R5, R5, R15, !PT ;  /* 0x0000000f05057248 */ /* 0x000fe40007fe0100 */
[----:B------:R-:W-:-:S07]  /*70a0*/  VIADDMNMX R11, R15, R20, R11, PT ;  /* 0x000000140f0b7246 */ /* 0x000fce000380010b */
.L_x_2209:
[----:B------:R-:W-:Y:S01]  /*70b0*/  UISETP.GT.AND UP0, UPT, UR21, -0x1, UPT ;  /* 0xffffffff1500788c */ /* 0x000fe2000bf04270 */
[----:B------:R-:W0:Y:S01]  /*70c0*/  SHFL.IDX PT, R6, R14, 0x1, 0x1c1f ;  /* 0x003c1f000e067f89 */ /* 0x000e2200000e0000 */
[----:B------:R-:W-:-:S04]  /*70d0*/  UISETP.NE.AND UP1, UPT, UR51, URZ, UPT ;  /* 0x0000003f3300728c */ /* 0x000fc8000bf25270 */
[----:B------:R-:W-:-:S04]  /*70e0*/  PLOP3.LUT P1, PT, PT, PT, UP0, 0x80, 0x0 ;  /* 0x000000000000781c */ /* 0x000fc80003f2f008 */
[C---:B------:R-:W-:Y:S02]  /*70f0*/  ISETP.GT.AND P4, PT, R5.reuse, 0x1, P1 ;  /* 0x000000010500780c */ /* 0x040fe40000f84270 */
[----:B------:R-:W-:Y:S02]  /*7100*/  ISETP.GT.AND P5, PT, R5, RZ, P1 ;  /* 0x000000ff0500720c */ /* 0x000fe40000fa4270 */
[C---:B------:R-:W-:Y:S02]  /*7110*/  ISETP.LT.OR P4, PT, R11.reuse, 0x2, P4 ;  /* 0x000000020b00780c */ /* 0x040fe40002781670 */
[----:B------:R-:W-:Y:S02]  /*7120*/  ISETP.LT.OR P5, PT, R11, 0x1, P5 ;  /* 0x000000010b00780c */ /* 0x000fe40002fa1670 */
[----:B------:R-:W-:Y:S02]  /*7130*/  FSEL R153, R153, -INF , !P4 ;  /* 0xff80000099997808 */ /* 0x000fe40006000000 */
[----:B------:R-:W-:-:S02]  /*7140*/  ISETP.GT.AND P4, PT, R5, 0x18, P1 ;  /* 0x000000180500780c */ /* 0x000fc40000f84270 */
[----:B------:R-:W-:Y:S02]  /*7150*/  FSEL R152, R152, -INF , !P5 ;  /* 0xff80000098987808 */ /* 0x000fe40006800000 */
[----:B------:R-:W-:Y:S01]  /*7160*/  ISETP.LT.OR P4, PT, R11, 0x19, P4 ;  /* 0x000000190b00780c */ /* 0x000fe20002781670 */
[--C-:B0-----:R-:W-:Y:S01]  /*7170*/  IMAD.IADD R13, R13, 0x1, R6.reuse ;  /* 0x000000010d0d7824 */ /* 0x101fe200078e0206 */
[C---:B------:R-:W-:Y:S01]  /*7180*/  ISETP.GT.AND P6, PT, R5.reuse, 0x8, P1 ;  /* 0x000000080500780c */ /* 0x040fe20000fc4270 */
[----:B------:R-:W-:Y:S01]  /*7190*/  IMAD.IADD R12, R12, 0x1, R6 ;  /* 0x000000010c0c7824 */ /* 0x000fe200078e0206 */
[C---:B------:R-:W-:Y:S02]  /*71a0*/  ISETP.GT.AND P2, PT, R5.reuse, 0x9, P1 ;  /* 0x000000090500780c */ /* 0x040fe40000f44270 */
[C---:B------:R-:W-:Y:S02]  /*71b0*/  ISETP.GT.AND P3, PT, R5.reuse, 0x10, P1 ;  /* 0x000000100500780c */ /* 0x040fe40000f64270 */
[----:B------:R-:W-:-:S02]  /*71c0*/  ISETP.GT.AND P5, PT, R5, 0x11, P1 ;  /* 0x000000110500780c */ /* 0x000fc40000fa4270 */
[----:B------:R-:W-:Y:S02]  /*71d0*/  FSEL R164, R164, -INF , !P4 ;  /* 0xff800000a4a47808 */ /* 0x000fe40006000000 */
[----:B------:R-:W-:Y:S02]  /*71e0*/  ISETP.GT.AND P4, PT, R5, 0x29, P1 ;  /* 0x000000290500780c */ /* 0x000fe40000f84270 */
[C---:B------:R-:W-:Y:S02]  /*71f0*/  ISETP.LT.OR P6, PT, R11.reuse, 0x9, P6 ;  /* 0x000000090b00780c */ /* 0x040fe400037c1670 */
[C---:B------:R-:W-:Y:S02]  /*7200*/  ISETP.LT.OR P2, PT, R11.reuse, 0xa, P2 ;  /* 0x0000000a0b00780c */ /* 0x040fe40001741670 */
[C---:B------:R-:W-:Y:S02]  /*7210*/  ISETP.LT.OR P3, PT, R11.reuse, 0x11, P3 ;  /* 0x000000110b00780c */ /* 0x040fe40001f61670 */
[----:B------:R-:W-:-:S02]  /*7220*/  ISETP.LT.OR P5, PT, R11, 0x12, P5 ;  /* 0x000000120b00780c */ /* 0x000fc40002fa1670 */
[----:B------:R-:W-:Y:S02]  /*7230*/  ISETP.LT.OR P4, PT, R11, 0x2a, P4 ;  /* 0x0000002a0b00780c */ /* 0x000fe40002781670 */
[----:B------:R-:W-:Y:S02]  /*7240*/  FSEL R156, R156, -INF , !P6 ;  /* 0xff8000009c9c7808 */ /* 0x000fe40007000000 */
[----:B------:R-:W-:Y:S02]  /*7250*/  FSEL R157, R157, -INF , !P2 ;  /* 0xff8000009d9d7808 */ /* 0x000fe40005000000 */
[----:B------:R-:W-:Y:S02]  /*7260*/  FSEL R160, R160, -INF , !P3 ;  /* 0xff800000a0a07808 */ /* 0x000fe40005800000 */
[----:B------:R-:W-:Y:S02]  /*7270*/  FSEL R161, R161, -INF , !P5 ;  /* 0xff800000a1a17808 */ /* 0x000fe40006800000 */
[----:B------:R-:W-:-:S02]  /*7280*/  ISETP.GT.AND P6, PT, R5, 0x19, P1 ;  /* 0x000000190500780c */ /* 0x000fc40000fc4270 */
[C---:B------:R-:W-:Y:S02]  /*7290*/  ISETP.GT.AND P2, PT, R5.reuse, 0x20, P1 ;  /* 0x000000200500780c */ /* 0x040fe40000f44270 */
[C---:B------:R-:W-:Y:S02]  /*72a0*/  ISETP.GT.AND P3, PT, R5.reuse, 0x21, P1 ;  /* 0x000000210500780c */ /* 0x040fe40000f64270 */
[----:B------:R-:W-:Y:S02]  /*72b0*/  ISETP.GT.AND P5, PT, R5, 0x28, P1 ;  /* 0x000000280500780c */ /* 0x000fe40000fa4270 */
[----:B------:R-:W-:Y:S02]  /*72c0*/  FSEL R173, R173, -INF , !P4 ;  /* 0xff800000adad7808 */ /* 0x000fe40006000000 */
[----:B------:R-:W-:Y:S02]  /*72d0*/  PLOP3.LUT P4, PT, PT, PT, UP1, 0x40, 0x0 ;  /* 0x000000000000781c */ /* 0x000fe40003f8e818 */
[----:B------:R-:W-:-:S02]  /*72e0*/  ISETP.LT.OR P6, PT, R11, 0x1a, P6 ;  /* 0x0000001a0b00780c */ /* 0x000fc400037c1670 */
[C---:B------:R-:W-:Y:S02]  /*72f0*/  ISETP.LT.OR P2, PT, R11.reuse, 0x21, P2 ;  /* 0x000000210b00780c */ /* 0x040fe40001741670 */
[C---:B------:R-:W-:Y:S02]  /*7300*/  ISETP.LT.OR P3, PT, R11.reuse, 0x22, P3 ;  /* 0x000000220b00780c */ /* 0x040fe40001f61670 */
[----:B------:R-:W-:Y:S02]  /*7310*/  ISETP.LT.OR P5, PT, R11, 0x29, P5 ;  /* 0x000000290b00780c */ /* 0x000fe40002fa1670 */
[----:B------:R-:W-:Y:S02]  /*7320*/  FSEL R165, R165, -INF , !P6 ;  /* 0xff800000a5a57808 */ /* 0x000fe40007000000 */
[----:B------:R-:W-:Y:S02]  /*7330*/  FSEL R168, R168, -INF , !P2 ;  /* 0xff800000a8a87808 */ /* 0x000fe40005000000 */
[----:B------:R-:W-:-:S02]  /*7340*/  FSEL R169, R169, -INF , !P3 ;  /* 0xff800000a9a97808 */ /* 0x000fc40005800000 */
[----:B------:R-:W-:Y:S02]  /*7350*/  FSEL R172, R172, -INF , !P5 ;  /* 0xff800000acac7808 */ /* 0x000fe40006800000 */
[C---:B------:R-:W-:Y:S02]  /*7360*/  ISETP.GT.AND P6, PT, R5.reuse, 0x30, P1 ;  /* 0x000000300500780c */ /* 0x040fe40000fc4270 */
[C---:B------:R-:W-:Y:S02]  /*7370*/  ISETP.GT.AND P2, PT, R5.reuse, 0x31, P1 ;  /* 0x000000310500780c */ /* 0x040fe40000f44270 */
[C---:B------:R-:W-:Y:S02]  /*7380*/  ISETP.GT.AND P3, PT, R5.reuse, 0x38, P1 ;  /* 0x000000380500780c */ /* 0x040fe40000f64270 */
[----:B------:R-:W-:Y:S02]  /*7390*/  ISETP.GT.AND P5, PT, R5, 0x39, P1 ;  /* 0x000000390500780c */ /* 0x000fe40000fa4270 */
[----:B------:R-:W-:-:S02]  /*73a0*/  ISETP.LT.OR P6, PT, R11, 0x31, P6 ;  /* 0x000000310b00780c */ /* 0x000fc400037c1670 */
[C---:B------:R-:W-:Y:S02]  /*73b0*/  ISETP.LT.OR P2, PT, R11.reuse, 0x32, P2 ;  /* 0x000000320b00780c */ /* 0x040fe40001741670 */
[C---:B------:R-:W-:Y:S02]  /*73c0*/  ISETP.LT.OR P3, PT, R11.reuse, 0x39, P3 ;  /* 0x000000390b00780c */ /* 0x040fe40001f61670 */
[----:B------:R-:W-:Y:S02]  /*73d0*/  ISETP.LT.OR P5, PT, R11, 0x3a, P5 ;  /* 0x0000003a0b00780c */ /* 0x000fe40002fa1670 */
[----:B------:R-:W-:Y:S02]  /*73e0*/  FSEL R176, R176, -INF , !P6 ;  /* 0xff800000b0b07808 */ /* 0x000fe40007000000 */
[----:B------:R-:W-:Y:S02]  /*73f0*/  FSEL R177, R177, -INF , !P2 ;  /* 0xff800000b1b17808 */ /* 0x000fe40005000000 */
[----:B------:R-:W-:-:S02]  /*7400*/  FSEL R180, R180, -INF , !P3 ;  /* 0xff800000b4b47808 */ /* 0x000fc40005800000 */
[----:B------:R-:W-:Y:S01]  /*7410*/  FSEL R181, R181, -INF , !P5 ;  /* 0xff800000b5b57808 */ /* 0x000fe20006800000 */
        /* <DEDUP_REMOVED lines=14> */
.L_x_2215:
[----:B------:R-:W-:-:S05]  /*7500*/  IMAD.U32 R11, RZ, RZ, UR24 ;  /* 0x00000018ff0b7e24 */ /* 0x000fca000f8e00ff */
[----:B------:R-:W-:-:S13]  /*7510*/  ISETP.NE.AND P2, PT, R11, 0x1, PT ;  /* 0x000000010b00780c */ /* 0x000fda0003f45270 */
[----:B------:R-:W0:Y:S02]  /*7520*/  @P2 LDC.64 R6, c[0x0][0x9e8] ;  /* 0x00027a00ff062b82 */ /* 0x000e240000000a00 */
[----:B0-----:R-:W-:-:S05]  /*7530*/  @P2 IMAD.HI.U32 R6, R5, R6, RZ ;  /* 0x0000000605062227 */ /* 0x001fca00078e00ff */
[----:B------:R-:W-:-:S07]  /*7540*/  @P2 SHF.R.U32.HI R5, RZ, R7, R6 ;  /* 0x00000007ff052219 */ /* 0x000fce0000011606 */
.L_x_2216:
[----:B------:R-:W-:Y:S05]  /*7550*/  BSYNC B0 ;  /* 0x0000000000007941 */ /* 0x000fea0003800000 */
.L_x_2214:
[----:B------:R-:W-:-:S04]  /*7560*/  IMAD R5, R5, R11, -UR7 ;  /* 0x8000000705057e24 */ /* 0x000fc8000f8e020b */
[----:B------:R-:W-:-:S05]  /*7570*/  IMAD.IADD R5, R5, 0x1, -R2 ;  /* 0x0000000105057824 */ /* 0x000fca00078e0a02 */
[----:B------:R-:W-:Y:S02]  /*7580*/  VIMNMX R12, R12, R5, !PT ;  /* 0x000000050c0c7248 */ /* 0x000fe40007fe0100 */
[----:B------:R-:W-:-:S07]  /*7590*/  VIADDMNMX R13, R5, R11, R13, PT ;  /* 0x0000000b050d7246 */ /* 0x000fce000380010d */
.L_x_2213:
[----:B------:R-:W-:Y:S01]  /*75a0*/  LOP3.LUT R16, R16, 0xffffbfff, RZ, 0xc0, !PT ;  /* 0xffffbfff10107812 */ /* 0x000fe200078ec0ff */
[----:B------:R-:W-:Y:S01]  /*75b0*/  UMOV UR10, UR26 ;  /* 0x0000001a000a7c82 */ /* 0x000fe20008000000 */
[----:B------:R-:W-:Y:S02]  /*75c0*/  FMNMX.FTZ R5, R152, R9, !PT ;  /* 0x0000000998057209 */ /* 0x000fe40007810000 */
[----:B------:R-:W-:Y:S02]  /*75d0*/  @P0 LOP3.LUT R16, R16, 0x4000, RZ, 0xfc, !PT ;  /* 0x0000400010100812 */ /* 0x000fe400078efcff */
[----:B------:R-:W-:Y:S02]  /*75e0*/  ISETP.GT.AND P0, PT, R12, 0x19, P1 ;  /* 0x000000190c00780c */ /* 0x000fe40000f04270 */
[----:B------:R-:W-:Y:S02]  /*75f0*/  FMNMX.FTZ R5, R153, R5, !PT ;  /* 0x0000000599057209 */ /* 0x000fe40007810000 */
[----:B------:R-:W-:-:S02]  /*7600*/  LOP3.LUT R16, R16, 0xfffbffff, RZ, 0xc0, !PT ;  /* 0xfffbffff10107812 */ /* 0x000fc400078ec0ff */
[----:B------:R-:W-:Y:S02]  /*7610*/  FMNMX.FTZ R5, R156, R5, !PT ;  /* 0x000000059c057209 */ /* 0x000fe40007810000 */
[----:B------:R-:W-:Y:S02]  /*7620*/  ISETP.GT.AND P5, PT, R12, 0x1, P1 ;  /* 0x000000010c00780c */ /* 0x000fe40000fa4270 */
[----:B------:R-:W-:Y:S02]  /*7630*/  FMNMX.FTZ R5, R157, R5, !PT ;  /* 0x000000059d057209 */ /* 0x000fe40007810000 */
[----:B------:R-:W-:Y:S02]  /*7640*/  ISETP.LT.OR P5, PT, R13, 0x2, P5 ;  /* 0x000000020d00780c */ /* 0x000fe40002fa1670 */
[----:B------:R-:W-:Y:S02]  /*7650*/  @P0 LOP3.LUT R16, R16, 0x40000, RZ, 0xfc, !PT ;  /* 0x0004000010100812 */ /* 0x000fe400078efcff */
[----:B------:R-:W-:-:S02]  /*7660*/  ISETP.GT.AND P0, PT, R12, 0x31, P1 ;  /* 0x000000310c00780c */ /* 0x000fc40000f04270 */
[----:B------:R-:W-:Y:S02]  /*7670*/  FMNMX.FTZ R5, R160, R5, !PT ;  /* 0x00000005a0057209 */ /* 0x000fe40007810000 */
[----:B------:R-:W-:Y:S02]  /*7680*/  LOP3.LUT R16, R16, 0xfffffffd, RZ, 0xc0, !PT ;  /* 0xfffffffd10107812 */ /* 0x000fe400078ec0ff */
[----:B------:R-:W-:Y:S02]  /*7690*/  FMNMX.FTZ R5, R161, R5, !PT ;  /* 0x00000005a1057209 */ /* 0x000fe40007810000 */
[----:B------:R-:W-:Y:S02]  /*76a0*/  FSEL R155, R155, -INF , !P5 ;  /* 0xff8000009b9b7808 */ /* 0x000fe40006800000 */
[----:B------:R-:W-:Y:S02]  /*76b0*/  FMNMX.FTZ R5, R164, R5, !PT ;  /* 0x00000005a4057209 */ /* 0x000fe40007810000 */
[----:B------:R-:W-:-:S02]  /*76c0*/  ISETP.GT.AND P6, PT, R12, 0x8, P1 ;  /* 0x000000080c00780c */ /* 0x000fc40000fc4270 */
[----:B------:R-:W-:Y:S02]  /*76d0*/  FMNMX.FTZ R5, R165, R5, !PT ;  /* 0x00000005a5057209 */ /* 0x000fe40007810000 */
[----:B------:R-:W-:Y:S02]  /*76e0*/  @P0 LOP3.LUT R16, R16, 0x2, RZ, 0xfc, !PT ;  /* 0x0000000210100812 */ /* 0x000fe400078efcff */
[----:B------:R-:W-:Y:S02]  /*76f0*/  ISETP.GT.AND P0, PT, R12, 0x38, P1 ;  /* 0x000000380c00780c */ /* 0x000fe40000f04270 */
[----:B------:R-:W-:Y:S02]  /*7700*/  FMNMX.FTZ R5, R168, R5, !PT ;  /* 0x00000005a8057209 */ /* 0x000fe40007810000 */
[----:B------:R-:W-:Y:S02]  /*7710*/  LOP3.LUT R16, R16, 0xfffffff7, RZ, 0xc0, !PT ;  /* 0xfffffff710107812 */ /* 0x000fe400078ec0ff */
[----:B------:R-:W-:-:S02]  /*7720*/  FMNMX.FTZ R5, R169, R5, !PT ;  /* 0x00000005a9057209 */ /* 0x000fc40007810000 */
[----:B------:R-:W-:Y:S02]  /*7730*/  ISETP.GT.AND P2, PT, R12, 0x9, P1 ;  /* 0x000000090c00780c */ /* 0x000fe40000f44270 */
[----:B------:R-:W-:Y:S02]  /*7740*/  FMNMX.FTZ R5, R172, R5, !PT ;  /* 0x00000005ac057209 */ /* 0x000fe40007810000 */
[----:B------:R-:W-:Y:S02]  /*7750*/  ISETP.GT.AND P3, PT, R12, 0x10, P1 ;  /* 0x000000100c00780c */ /* 0x000fe40000f64270 */
[----:B------:R-:W-:Y:S02]  /*7760*/  @P0 LOP3.LUT R16, R16, 0x8, RZ, 0xfc, !PT ;  /* 0x0000000810100812 */ /* 0x000fe400078efcff */
[----:B------:R-:W-:Y:S02]  /*7770*/  ISETP.GT.AND P0, PT, R12, RZ, P1 ;  /* 0x000000ff0c00720c */ /* 0x000fe40000f04270 */
[----:B------:R-:W-:-:S02]  /*7780*/  FMNMX.FTZ R5, R173, R5, !PT ;  /* 0x00000005ad057209 */ /* 0x000fc40007810000 */
[C---:B------:R-:W-:Y:S02]  /*7790*/  ISETP.GT.AND P4, PT, R12.reuse, 0x11, P1 ;  /* 0x000000110c00780c */ /* 0x040fe40000f84270 */
[----:B------:R-:W-:Y:S02]  /*77a0*/  ISETP.GT.AND P5, PT, R12, 0x18, P1 ;  /* 0x000000180c00780c */ /* 0x000fe40000fa4270 */
[----:B------:R-:W-:Y:S02]  /*77b0*/  FMNMX.FTZ R5, R176, R5, !PT ;  /* 0x00000005b0057209 */ /* 0x000fe40007810000 */
[C---:B------:R-:W-:Y:S02]  /*77c0*/  ISETP.LT.OR P6, PT, R13.reuse, 0x9, P6 ;  /* 0x000000090d00780c */ /* 0x040fe400037c1670 */
[C---:B------:R-:W-:Y:S02]  /*77d0*/  ISETP.LT.OR P2, PT, R13.reuse, 0xa, P2 ;  /* 0x0000000a0d00780c */ /* 0x040fe40001741670 */
[----:B------:R-:W-:-:S02]  /*77e0*/  ISETP.LT.OR P3, PT, R13, 0x11, P3 ;  /* 0x000000110d00780c */ /* 0x000fc40001f61670 */
[C---:B------:R-:W-:Y:S02]  /*77f0*/  ISETP.LT.OR P4, PT, R13.reuse, 0x12, P4 ;  /* 0x000000120d00780c */ /* 0x040fe40002781670 */
[----:B------:R-:W-:Y:S02]  /*7800*/  ISETP.LT.OR P5, PT, R13, 0x19, P5 ;  /* 0x000000190d00780c */ /* 0x000fe40002fa1670 */
[----:B------:R-:W-:Y:S02]  /*7810*/  FMNMX.FTZ R5, R177, R5, !PT ;  /* 0x00000005b1057209 */ /* 0x000fe40007810000 */
[----:B------:R-:W-:Y:S02]  /*7820*/  LOP3.LUT R16, R16, 0xffffff7f, RZ, 0xc0, !PT ;  /* 0xffffff7f10107812 */ /* 0x000fe400078ec0ff */
[----:B------:R-:W-:Y:S02]  /*7830*/  FSEL R158, R158, -INF , !P6 ;  /* 0xff8000009e9e7808 */ /* 0x000fe40007000000 */
[----:B------:R-:W-:-:S02]  /*7840*/  FSEL R159, R159, -INF , !P2 ;  /* 0xff8000009f9f7808 */ /* 0x000fc40005000000 */
[----:B------:R-:W-:Y:S02]  /*7850*/  FSEL R162, R162, -INF , !P3 ;  /* 0xff800000a2a27808 */ /* 0x000fe40005800000 */
[----:B------:R-:W-:Y:S02]  /*7860*/  FSEL R163, R163, -INF , !P4 ;  /* 0xff800000a3a37808 */ /* 0x000fe40006000000 */
[----:B------:R-:W-:Y:S02]  /*7870*/  FSEL R166, R166, -INF , !P5 ;  /* 0xff800000a6a67808 */ /* 0x000fe40006800000 */
[C---:B------:R-:W-:Y:S02]  /*7880*/  ISETP.GT.AND P2, PT, R12.reuse, 0x20, P1 ;  /* 0x000000200c00780c */ /* 0x040fe40000f44270 */
[C---:B------:R-:W-:Y:S02]  /*7890*/  ISETP.GT.AND P3, PT, R12.reuse, 0x21, P1 ;  /* 0x000000210c00780c */ /* 0x040fe40000f64270 */
[----:B------:R-:W-:-:S02]  /*78a0*/  ISETP.GT.AND P4, PT, R12, 0x28, P1 ;  /* 0x000000280c00780c */ /* 0x000fc40000f84270 */
[C---:B------:R-:W-:Y:S02]  /*78b0*/  ISETP.GT.AND P5, PT, R12.reuse, 0x29, P1 ;  /* 0x000000290c00780c */ /* 0x040fe40000fa4270 */
[C---:B------:R-:W-:Y:S02]  /*78c0*/  ISETP.GT.AND P6, PT, R12.reuse, 0x30, P1 ;  /* 0x000000300c00780c */ /* 0x040fe40000fc4270 */
[----:B------:R-:W-:Y:S02]  /*78d0*/  ISETP.GT.AND P1, PT, R12, 0x39, P1 ;  /* 0x000000390c00780c */ /* 0x000fe40000f24270 */
[----:B------:R-:W-:Y:S02]  /*78e0*/  FMNMX.FTZ R5, R180, R5, !PT ;  /* 0x00000005b4057209 */ /* 0x000fe40007810000 */
[----:B------:R-:W-:Y:S02]  /*78f0*/  @P0 LOP3.LUT R16, R16, 0x80, RZ, 0xfc, !PT ;  /* 0x0000008010100812 */ /* 0x000fe400078efcff */
[----:B------:R-:W-:-:S02]  /*7900*/  FMNMX.FTZ R5, R181, R5, !PT ;  /* 0x00000005b5057209 */ /* 0x000fc40007810000 */
[C---:B------:R-:W-:Y:S02]  /*7910*/  LOP3.LUT P0, RZ, R16.reuse, 0x40000, RZ, 0xc0, !PT ;  /* 0x0004000010ff7812 */ /* 0x040fe4000780c0ff */
[----:B------:R-:W-:Y:S01]  /*7920*/  LOP3.LUT R16, R16, 0xffffffdf, RZ, 0xc0, !PT ;  /* 0xffffffdf10107812 */ /* 0x000fe200078ec0ff */
[----:B------:R-:W0:Y:S01]  /*7930*/  SHFL.BFLY PT, R6, R5, 0x2, 0x1f ;  /* 0x0c401f0005067f89 */ /* 0x000e2200000e0000 */
[C---:B------:R-:W-:Y:S02]  /*7940*/  ISETP.LT.OR P0, PT, R13.reuse, 0x1a, P0 ;  /* 0x0000001a0d00780c */ /* 0x040fe40000701670 */
[----:B------:R-:W-:Y:S02]  /*7950*/  @P1 LOP3.LUT R16, R16, 0x20, RZ, 0xfc, !PT ;  /* 0x0000002010101812 */ /* 0x000fe400078efcff */
[----:B------:R-:W-:Y:S02]  /*7960*/  ISETP.LT.OR P6, PT, R13, 0x31, P6 ;  /* 0x000000310d00780c */ /* 0x000fe400037c1670 */
[----:B------:R-:W-:-:S02]  /*7970*/  LOP3.LUT P1, RZ, R16, 0x2, RZ, 0xc0, !PT ;  /* 0x0000000210ff7812 */ /* 0x000fc4000782c0ff */
[----:B------:R-:W-:Y:S02]  /*7980*/  LOP3.LUT R16, R16, 0xfffffeff, RZ, 0xc0, !PT ;  /* 0xfffffeff10107812 */ /* 0x000fe400078ec0ff */
[----:B------:R-:W-:-:S03]  /*7990*/  ISETP.LT.OR P1, PT, R13, 0x32, P1 ;  /* 0x000000320d00780c */ /* 0x000fc60000f21670 */
[----:B------:R-:W-:Y:S02]  /*79a0*/  @P0 LOP3.LUT R16, R16, 0x100, RZ, 0xfc, !PT ;  /* 0x0000010010100812 */ /* 0x000fe400078efcff */
[C---:B------:R-:W-:Y:S02]  /*79b0*/  ISETP.LT.OR P0, PT, R13.reuse, 0x21, P2 ;  /* 0x000000210d00780c */ /* 0x040fe40001701670 */
[C---:B------:R-:W-:Y:S02]  /*79c0*/  LOP3.LUT P2, RZ, R16.reuse, 0x8, RZ, 0xc0, !PT ;  /* 0x0000000810ff7812 */ /* 0x040fe4000784c0ff */
[----:B------:R-:W-:Y:S02]  /*79d0*/  LOP3.LUT R16, R16, 0xffffffbf, RZ, 0xc0, !PT ;  /* 0xffffffbf10107812 */ /* 0x000fe400078ec0ff */
[----:B------:R-:W-:Y:S02]  /*79e0*/  ISETP.LT.OR P2, PT, R13, 0x39, P2 ;  /* 0x000000390d00780c */ /* 0x000fe40001741670 */
[----:B0-----:R-:W-:-:S02]  /*79f0*/  FMNMX.FTZ R5, R5, R6, !PT ;  /* 0x0000000605057209 */ /* 0x001fc40007810000 */
[----:B------:R-:W-:-:S03]  /*7a00*/  FSEL R182, R182, -INF , !P2 ;  /* 0xff800000b6b67808 */ /* 0x000fc60005000000 */
[----:B------:R-:W-:Y:S01]  /*7a10*/  @P0 LOP3.LUT R16, R16, 0x40, RZ, 0xfc, !PT ;  /* 0x0000004010100812 */ /* 0x000fe200078efcff */
[----:B------:R-:W0:Y:S01]  /*7a20*/  SHFL.BFLY PT, R6, R5, 0x1, 0x1f ;  /* 0x0c201f0005067f89 */ /* 0x000e2200000e0000 */
[C---:B------:R-:W-:Y:S02]  /*7a30*/  ISETP.LT.OR P0, PT, R13.reuse, 0x22, P3 ;  /* 0x000000220d00780c */ /* 0x040fe40001f01670 */
[C---:B------:R-:W-:Y:S02]  /*7a40*/  LOP3.LUT P3, RZ, R16.reuse, 0x80, RZ, 0xc0, !PT ;  /* 0x0000008010ff7812 */ /* 0x040fe4000786c0ff */
[----:B------:R-:W-:Y:S02]  /*7a50*/  LOP3.LUT R16, R16, 0xffffffef, RZ, 0xc0, !PT ;  /* 0xffffffef10107812 */ /* 0x000fe400078ec0ff */
[----:B------:R-:W-:-:S04]  /*7a60*/  ISETP.LT.OR P3, PT, R13, 0x1, P3 ;  /* 0x000000010d00780c */ /* 0x000fc80001f61670 */
[----:B------:R-:W-:-:S03]  /*7a70*/  FSEL R154, R154, -INF , !P3 ;  /* 0xff8000009a9a7808 */ /* 0x000fc60005800000 */
        /* <DEDUP_REMOVED lines=8> */
[----:B------:R-:W-:Y:S01]  /*7b00*/  FMUL.FTZ R6, R5, UR10 ;  /* 0x0000000a05067c20 */ /* 0x000fe20008410000 */
[----:B------:R-:W-:Y:S02]  /*7b10*/  ISETP.LT.OR P0, PT, R13, 0x2a, P5 ;  /* 0x0000002a0d00780c */ /* 0x000fe40002f01670 */
[C---:B------:R-:W-:Y:S02]  /*7b20*/  FSETP.NEU.FTZ.AND P5, PT, R5.reuse, -INF , PT ;  /* 0xff8000000500780b */ /* 0x040fe40003fbd000 */
[----:B------:R-:W-:Y:S02]  /*7b30*/  LOP3.LUT R16, R16, 0xffff7fff, RZ, 0xc0, !PT ;  /* 0xffff7fff10107812 */ /* 0x000fe400078ec0ff */
[----:B------:R-:W-:Y:S02]  /*7b40*/  FSEL R6, R6, RZ, P5 ;  /* 0x000000ff06067208 */ /* 0x000fe40002800000 */
[----:B------:R-:W-:-:S03]  /*7b50*/  FSEL R7, R5, RZ, P5 ;  /* 0x000000ff05077208 */ /* 0x000fc60002800000 */
        /* <DEDUP_REMOVED lines=16> */
[----:B------:R-:W-:Y:S01]  /*7c60*/  @P0 LOP3.LUT R16, R16, 0x8000, RZ, 0xfc, !PT ;  /* 0x0000800010100812 */ /* 0x000fe200078efcff */
[----:B------:R-:W-:Y:S01]  /*7c70*/  FADD.FTZ R7, -R7, R9 ;  /* 0x0000000907077221 */ /* 0x000fe20000010100 */
[----:B------:R-:W-:Y:S01]  /*7c80*/  FMNMX.FTZ R6, R154, R10, !PT ;  /* 0x0000000a9a067209 */ /* 0x000fe20007810000 */
[----:B------:R-:W-:Y:S01]  /*7c90*/  MUFU.EX2 R152, R152 ;  /* 0x0000009800987308 */ /* 0x000fe20000000800 */
[----:B------:R-:W-:Y:S01]  /*7ca0*/  LOP3.LUT R16, R16, 0xfffeffff, RZ, 0xc0, !PT ;  /* 0xfffeffff10107812 */ /* 0x000fe200078ec0ff */
[----:B------:R-:W-:Y:S01]  /*7cb0*/  FMUL.FTZ R7, R7, UR10 ;  /* 0x0000000a07077c20 */ /* 0x000fe20008410000 */
[----:B------:R-:W-:-:S02]  /*7cc0*/  FMNMX.FTZ R6, R155, R6, !PT ;  /* 0x000000069b067209 */ /* 0x000fc40007810000 */
[----:B------:R-:W-:Y:S02]  /*7cd0*/  @P6 LOP3.LUT R16, R16, 0x10000, RZ, 0xfc, !PT ;  /* 0x0001000010106812 */ /* 0x000fe400078efcff */
[----:B------:R-:W-:Y:S01]  /*7ce0*/  FMNMX.FTZ R6, R158, R6, !PT ;  /* 0x000000069e067209 */ /* 0x000fe20007810000 */
[----:B------:R-:W-:Y:S01]  /*7cf0*/  MUFU.EX2 R153, R153 ;  /* 0x0000009900997308 */ /* 0x000fe20000000800 */
[----:B------:R-:W-:Y:S02]  /*7d00*/  LOP3.LUT R16, R16, 0xfffdffff, RZ, 0xc0, !PT ;  /* 0xfffdffff10107812 */ /* 0x000fe400078ec0ff */
[----:B------:R-:W-:Y:S02]  /*7d10*/  FMNMX.FTZ R6, R159, R6, !PT ;  /* 0x000000069f067209 */ /* 0x000fe40007810000 */
[----:B------:R-:W-:Y:S02]  /*7d20*/  @P1 LOP3.LUT R16, R16, 0x20000, RZ, 0xfc, !PT ;  /* 0x0002000010101812 */ /* 0x000fe400078efcff */
[----:B------:R-:W-:Y:S01]  /*7d30*/  FMNMX.FTZ R6, R162, R6, !PT ;  /* 0x00000006a2067209 */ /* 0x000fe20007810000 */
[----:B------:R-:W-:Y:S01]  /*7d40*/  MUFU.EX2 R156, R156 ;  /* 0x0000009c009c7308 */ /* 0x000fe20000000800 */
[----:B------:R-:W-:-:S02]  /*7d50*/  LOP3.LUT P1, RZ, R16, 0x100, RZ, 0xc0, !PT ;  /* 0x0000010010ff7812 */ /* 0x000fc4000782c0ff */
[----:B------:R-:W-:Y:S02]  /*7d60*/  FMNMX.FTZ R6, R163, R6, !PT ;  /* 0x00000006a3067209 */ /* 0x000fe40007810000 */
[----:B------:R-:W-:Y:S02]  /*7d70*/  LOP3.LUT P6, RZ, R16, 0x40, RZ, 0xc0, !PT ;  /* 0x0000004010ff7812 */ /* 0x000fe400078cc0ff */
[----:B------:R-:W-:Y:S01]  /*7d80*/  FSEL R167, R167, -INF , !P1 ;  /* 0xff800000a7a77808 */ /* 0x000fe20004800000 */
[----:B------:R-:W0:Y:S01]  /*7d90*/  MUFU.EX2 R157, R157 ;  /* 0x0000009d009d7308 */ /* 0x000e220000000800 */
[----:B------:R-:W-:Y:S02]  /*7da0*/  FMNMX.FTZ R6, R166, R6, !PT ;  /* 0x00000006a6067209 */ /* 0x000fe40007810000 */
[----:B------:R-:W-:Y:S02]  /*7db0*/  LOP3.LUT P0, RZ, R16, 0x10, RZ, 0xc0, !PT ;  /* 0x0000001010ff7812 */ /* 0x000fe4000780c0ff */
[----:B------:R-:W-:-:S02]  /*7dc0*/  FSEL R170, R170, -INF , !P6 ;  /* 0xff800000aaaa7808 */ /* 0x000fc40007000000 */
[----:B------:R-:W-:Y:S01]  /*7dd0*/  FMNMX.FTZ R6, R167, R6, !PT ;  /* 0x00000006a7067209 */ /* 0x000fe20007810000 */
[----:B------:R-:W-:Y:S01]  /*7de0*/  MUFU.EX2 R160, R160 ;  /* 0x000000a000a07308 */ /* 0x000fe20000000800 */
[----:B------:R-:W-:Y:S02]  /*7df0*/  LOP3.LUT P5, RZ, R16, 0x4, RZ, 0xc0, !PT ;  /* 0x0000000410ff7812 */ /* 0x000fe400078ac0ff */
[----:B------:R-:W-:Y:S02]  /*7e00*/  FSEL R171, R171, -INF , !P0 ;  /* 0xff800000abab7808 */ /* 0x000fe40004000000 */
[----:B------:R-:W-:Y:S02]  /*7e10*/  FMNMX.FTZ R6, R170, R6, !PT ;  /* 0x00000006aa067209 */ /* 0x000fe40007810000 */
[----:B------:R-:W-:Y:S01]  /*7e20*/  LOP3.LUT P0, RZ, R16, 0x8000, RZ, 0xc0, !PT ;  /* 0x0000800010ff7812 */ /* 0x000fe2000780c0ff */
[----:B------:R-:W-:Y:S01]  /*7e30*/  MUFU.EX2 R161, R161 ;  /* 0x000000a100a17308 */ /* 0x000fe20000000800 */
[----:B------:R-:W-:-:S02]  /*7e40*/  FSEL R174, R174, -INF , !P5 ;  /* 0xff800000aeae7808 */ /* 0x000fc40006800000 */
[----:B------:R-:W-:Y:S02]  /*7e50*/  FMNMX.FTZ R6, R171, R6, !PT ;  /* 0x00000006ab067209 */ /* 0x000fe40007810000 */
[----:B------:R-:W-:Y:S02]  /*7e60*/  LOP3.LUT P6, RZ, R16, 0x10000, RZ, 0xc0, !PT ;  /* 0x0001000010ff7812 */ /* 0x000fe400078cc0ff */
[----:B------:R-:W-:Y:S01]  /*7e70*/  FSEL R175, R175, -INF , !P0 ;  /* 0xff800000afaf7808 */ /* 0x000fe20004000000 */
[----:B------:R-:W-:Y:S01]  /*7e80*/  MUFU.EX2 R164, R164 ;  /* 0x000000a400a47308 */ /* 0x000fe20000000800 */
[----:B------:R-:W-:Y:S02]  /*7e90*/  FMNMX.FTZ R6, R174, R6, !PT ;  /* 0x00000006ae067209 */ /* 0x000fe40007810000 */
[----:B------:R-:W-:Y:S02]  /*7ea0*/  LOP3.LUT P1, RZ, R16, 0x20000, RZ, 0xc0, !PT ;  /* 0x0002000010ff7812 */ /* 0x000fe4000782c0ff */
[----:B------:R-:W-:-:S02]  /*7eb0*/  FSEL R178, R178, -INF , !P6 ;  /* 0xff800000b2b27808 */ /* 0x000fc40007000000 */
[----:B------:R-:W-:Y:S01]  /*7ec0*/  FMNMX.FTZ R6, R175, R6, !PT ;  /* 0x00000006af067209 */ /* 0x000fe20007810000 */
[----:B------:R-:W-:Y:S01]  /*7ed0*/  MUFU.EX2 R165, R165 ;  /* 0x000000a500a57308 */ /* 0x000fe20000000800 */
[----:B------:R-:W-:Y:S02]  /*7ee0*/  FSEL R179, R179, -INF , !P1 ;  /* 0xff800000b3b37808 */ /* 0x000fe40004800000 */
[----:B------:R-:W-:Y:S02]  /*7ef0*/  FMNMX.FTZ R6, R178, R6, !PT ;  /* 0x00000006b2067209 */ /* 0x000fe40007810000 */
[----:B------:R-:W-:Y:S02]  /*7f00*/  ISETP.NE.AND P1, PT, R18, RZ, PT ;  /* 0x000000ff1200720c */ /* 0x000fe40003f25270 */
[----:B------:R-:W-:Y:S01]  /*7f10*/  FMNMX.FTZ R6, R179, R6, !PT ;  /* 0x00000006b3067209 */ /* 0x000fe20007810000 */
[----:B------:R-:W-:Y:S01]  /*7f20*/  MUFU.EX2 R168, R168 ;  /* 0x000000a800a87308 */ /* 0x000fe20000000800 */
[----:B------:R-:W-:-:S02]  /*7f30*/  LOP3.LUT P0, RZ, R16, 0x4000, RZ, 0xc0, !PT ;  /* 0x0000400010ff7812 */ /* 0x000fc4000780c0ff */
[----:B------:R-:W-:-:S04]  /*7f40*/  FMNMX.FTZ R6, R182, R6, !PT ;  /* 0x00000006b6067209 */ /* 0x000fc80007810000 */
[----:B------:R-:W-:Y:S01]  /*7f50*/  FMNMX.FTZ R6, R183, R6, !PT ;  /* 0x00000006b7067209 */ /* 0x000fe20007810000 */
[----:B------:R-:W-:Y:S04]  /*7f60*/  MUFU.EX2 R169, R169 ;  /* 0x000000a900a97308 */ /* 0x000fe80000000800 */
[----:B------:R-:W2:Y:S04]  /*7f70*/  SHFL.BFLY PT, R9, R6, 0x2, 0x1f ;  /* 0x0c401f0006097f89 */ /* 0x000ea800000e0000 */
[----:B------:R-:W-:Y:S08]  /*7f80*/  MUFU.EX2 R173, R173 ;  /* 0x000000ad00ad7308 */ /* 0x000ff00000000800 */
[----:B------:R-:W-:Y:S08]  /*7f90*/  MUFU.EX2 R176, R176 ;  /* 0x000000b000b07308 */ /* 0x000ff00000000800 */
[----:B------:R-:W-:Y:S01]  /*7fa0*/  MUFU.EX2 R177, R177 ;  /* 0x000000b100b17308 */ /* 0x000fe20000000800 */
[----:B--2---:R-:W-:-:S07]  /*7fb0*/  FMNMX.FTZ R6, R6, R9, !PT ;  /* 0x0000000906067209 */ /* 0x004fce0007810000 */
[----:B------:R-:W-:Y:S01]  /*7fc0*/  MUFU.EX2 R181, R181 ;  /* 0x000000b500b57308 */ /* 0x000fe20000000800 */
[----:B------:R-:W2:Y:S02]  /*7fd0*/  SHFL.BFLY PT, R9, R6, 0x1, 0x1f ;  /* 0x0c201f0006097f89 */ /* 0x000ea400000e0000 */
[----:B--2---:R-:W-:-:S04]  /*7fe0*/  FMNMX.FTZ R6, R6, R9, !PT ;  /* 0x0000000906067209 */ /* 0x004fc80007810000 */
[C---:B------:R-:W-:Y:S01]  /*7ff0*/  FSETP.NEU.FTZ.AND P2, PT, R6.reuse, -INF , PT ;  /* 0xff8000000600780b */ /* 0x040fe20003f5d000 */
[----:B------:R-:W-:-:S03]  /*8000*/  FMUL.FTZ R14, R6, UR10 ;  /* 0x0000000a060e7c20 */ /* 0x000fc60008410000 */
[----:B------:R-:W-:Y:S02]  /*8010*/  FSEL R9, R6, RZ, P2 ;  /* 0x000000ff06097208 */ /* 0x000fe40001000000 */
[----:B------:R-:W-:-:S03]  /*8020*/  FSEL R14, R14, RZ, P2 ;  /* 0x000000ff0e0e7208 */ /* 0x000fc60001000000 */
[----:B------:R-:W-:Y:S02]  /*8030*/  FADD.FTZ R10, -R9, R10 ;  /* 0x0000000a090a7221 */ /* 0x000fe40000010100 */
[----:B------:R2:W3:Y:S01]  /*8040*/  MUFU.EX2 R9, R7 ;  /* 0x0000000700097308 */ /* 0x0004e20000000800 */
[--C-:B------:R-:W-:Y:S01]  /*8050*/  FFMA.FTZ R11, R154, UR10, -R14.reuse ;  /* 0x0000000a9a0b7c23 */ /* 0x100fe2000801080e */
[--C-:B------:R-:W-:Y:S01]  /*8060*/  FFMA.FTZ R155, R155, UR10, -R14.reuse ;  /* 0x0000000a9b9b7c23 */ /* 0x100fe2000801080e */
[--C-:B------:R-:W-:Y:S01]  /*8070*/  FFMA.FTZ R159, R159, UR10, -R14.reuse ;  /* 0x0000000a9f9f7c23 */ /* 0x100fe2000801080e */
[--C-:B------:R-:W-:Y:S01]  /*8080*/  FFMA.FTZ R12, R162, UR10, -R14.reuse ;  /* 0x0000000aa20c7c23 */ /* 0x100fe2000801080e */
[--C-:B------:R-:W-:Y:S01]  /*8090*/  FFMA.FTZ R163, R163, UR10, -R14.reuse ;  /* 0x0000000aa3a37c23 */ /* 0x100fe2000801080e */
[----:B------:R-:W-:Y:S01]  /*80a0*/  FFMA.FTZ R13, R166, UR10, -R14 ;  /* 0x0000000aa60d7c23 */ /* 0x000fe2000801080e */
[----:B0-----:R-:W-:Y:S01]  /*80b0*/  F2FP.F16.F32.PACK_AB R154, R157, R156 ;  /* 0x0000009c9d9a723e */ /* 0x001fe200000000ff */
[----:B------:R-:W-:Y:S01]  /*80c0*/  MUFU.EX2 R11, R11 ;  /* 0x0000000b000b7308 */ /* 0x000fe20000000800 */
[----:B--2---:R-:W-:Y:S01]  /*80d0*/  FMUL.FTZ R7, R10, UR10 ;  /* 0x0000000a0a077c20 */ /* 0x004fe20008410000 */
[----:B------:R-:W-:-:S02]  /*80e0*/  IMAD.U32 R10, RZ, RZ, UR27 ;  /* 0x0000001bff0a7e24 */ /* 0x000fc4000f8e00ff */
[--C-:B------:R-:W-:Y:S01]  /*80f0*/  FFMA.FTZ R167, R167, UR10, -R14.reuse ;  /* 0x0000000aa7a77c23 */ /* 0x100fe2000801080e */
[--C-:B------:R-:W-:Y:S01]  /*8100*/  FFMA.FTZ R170, R170, UR10, -R14.reuse ;  /* 0x0000000aaaaa7c23 */ /* 0x100fe2000801080e */
[--C-:B------:R-:W-:Y:S01]  /*8110*/  FFMA.FTZ R171, R171, UR10, -R14.reuse ;  /* 0x0000000aabab7c23 */ /* 0x100fe2000801080e */
[----:B------:R-:W-:Y:S02]  /*8120*/  @!P1 IMAD R10, R10, 0x40, R17 ;  /* 0x000000400a0a9824 */ /* 0x000fe400078e0211 */
[----:B------:R-:W-:Y:S01]  /*8130*/  FFMA.FTZ R174, R174, UR10, -R14 ;  /* 0x0000000aaeae7c23 */ /* 0x000fe2000801080e */
[----:B------:R-:W0:Y:S01]  /*8140*/  MUFU.EX2 R7, R7 ;  /* 0x0000000700077308 */ /* 0x000e220000000800 */
[----:B---3--:R-:W-:Y:S01]  /*8150*/  FFMA.FTZ R3, R9, R3, R152 ;  /* 0x0000000309037223 */ /* 0x008fe20000010098 */
[----:B------:R-:W-:Y:S01]  /*8160*/  F2FP.F16.F32.PACK_AB R152, R153, R152 ;  /* 0x000000989998723e */ /* 0x000fe200000000ff */
[--C-:B------:R-:W-:Y:S01]  /*8170*/  FFMA.FTZ R175, R175, UR10, -R14.reuse ;  /* 0x0000000aafaf7c23 */ /* 0x100fe2000801080e */
[----:B------:R-:W-:Y:S01]  /*8180*/  @!P1 LEA R10, R10, UR41, 0x2 ;  /* 0x000000290a0a9c11 */ /* 0x000fe2000f8e10ff */
[----:B------:R-:W-:Y:S01]  /*8190*/  FADD.FTZ R3, R153, R3 ;  /* 0x0000000399037221 */ /* 0x000fe20000010000 */
[--C-:B------:R-:W-:Y:S01]  /*81a0*/  FFMA.FTZ R178, R178, UR10, -R14.reuse ;  /* 0x0000000ab2b27c23 */ /* 0x100fe2000801080e */
[--C-:B------:R-:W-:Y:S01]  /*81b0*/  FFMA.FTZ R179, R179, UR10, -R14.reuse ;  /* 0x0000000ab3b37c23 */ /* 0x100fe2000801080e */
[----:B------:R-:W2:Y:S01]  /*81c0*/  MUFU.EX2 R153, R155 ;  /* 0x0000009b00997308 */ /* 0x000ea20000000800 */
[----:B------:R-:W-:Y:S01]  /*81d0*/  @!P1 STS [R10+0x28800], R9 ;  /* 0x028800090a009388 */ /* 0x000fe20000000800 */
[----:B------:R-:W-:Y:S01]  /*81e0*/  FADD.FTZ R3, R156, R3 ;  /* 0x000000039c037221 */ /* 0x000fe20000010000 */
[----:B------:R-:W-:Y:S01]  /*81f0*/  F2FP.F16.F32.PACK_AB R156, R161, R160 ;  /* 0x000000a0a19c723e */ /* 0x000fe200000000ff */
[----:B------:R-:W-:Y:S01]  /*8200*/  FFMA.FTZ R182, R182, UR10, -R14 ;  /* 0x0000000ab6b67c23 */ /* 0x000fe2000801080e */
[-C--:B------:R-:W-:Y:S01]  /*8210*/  FMUL.FTZ R24, R24, R9.reuse ;  /* 0x0000000918187220 */ /* 0x080fe20000410000 */
[----:B------:R-:W-:Y:S01]  /*8220*/  FADD.FTZ R3, R157, R3 ;  /* 0x000000039d037221 */ /* 0x000fe20000010000 */
[-C--:B------:R-:W-:Y:S01]  /*8230*/  FMUL.FTZ R25, R25, R9.reuse ;  /* 0x0000000919197220 */ /* 0x080fe20000410000 */
[----:B------:R-:W-:Y:S01]  /*8240*/  MUFU.EX2 R155, R159 ;  /* 0x0000009f009b7308 */ /* 0x000fe20000000800 */
[----:B0-----:R0:W-:Y:S01]  /*8250*/  @!P1 STS [R10+0x28820], R7 ;  /* 0x028820070a009388 */ /* 0x0011e20000000800 */
[----:B------:R-:W-:Y:S01]  /*8260*/  FFMA.FTZ R4, R7, R4, R11 ;  /* 0x0000000407047223 */ /* 0x000fe2000001000b */
[----:B------:R-:W-:Y:S01]  /*8270*/  FADD.FTZ R3, R160, R3 ;  /* 0x00000003a0037221 */ /* 0x000fe20000010000 */
[----:B------:R-:W-:Y:S01]  /*8280*/  F2FP.F16.F32.PACK_AB R160, R169, R168 ;  /* 0x000000a8a9a0723e */ /* 0x000fe200000000ff */
[-C--:B------:R-:W-:Y:S01]  /*8290*/  FMUL.FTZ R28, R28, R9.reuse ;  /* 0x000000091c1c7220 */ /* 0x080fe20000410000 */
[----:B------:R-:W-:Y:S01]  /*82a0*/  FMUL.FTZ R29, R29, R9 ;  /* 0x000000091d1d7220 */ /* 0x000fe20000410000 */
[----:B------:R-:W-:Y:S01]  /*82b0*/  FADD.FTZ R3, R161, R3 ;  /* 0x00000003a1037221 */ /* 0x000fe20000010000 */
[----:B------:R-:W-:Y:S01]  /*82c0*/  MUFU.EX2 R12, R12 ;  /* 0x0000000c000c7308 */ /* 0x000fe20000000800 */
[C---:B--2---:R-:W-:Y:S01]  /*82d0*/  FADD.FTZ R4, R153.reuse, R4 ;  /* 0x0000000499047221 */ /* 0x044fe20000010000 */
[----:B------:R-:W-:Y:S01]  /*82e0*/  F2FP.F16.F32.PACK_AB R153, R153, R11 ;  /* 0x0000000b9999723e */ /* 0x000fe200000000ff */
[--C-:B0-----:R-:W-:Y:S01]  /*82f0*/  FFMA.FTZ R10, R158, UR10, -R14.reuse ;  /* 0x0000000a9e0a7c23 */ /* 0x101fe2000801080e */
[----:B------:R-:W-:Y:S01]  /*8300*/  FADD.FTZ R3, R164, R3 ;  /* 0x00000003a4037221 */ /* 0x000fe20000010000 */
[----:B------:R-:W-:Y:S01]  /*8310*/  F2FP.F16.F32.PACK_AB R158, R165, R164 ;  /* 0x000000a4a59e723e */ /* 0x000fe200000000ff */
[----:B------:R-:W-:Y:S01]  /*8320*/  FFMA.FTZ R14, R183, UR10, -R14 ;  /* 0x0000000ab70e7c23 */ /* 0x000fe2000801080e */
[----:B------:R-:W-:Y:S01]  /*8330*/  F2FP.F16.F32.PACK_AB R164, R177, R176 ;  /* 0x000000b0b1a4723e */ /* 0x000fe200000000ff */
[----:B------:R-:W-:Y:S01]  /*8340*/  MUFU.EX2 R157, R163 ;  /* 0x000000a3009d7308 */ /* 0x000fe20000000800 */
[----:B------:R-:W-:Y:S01]  /*8350*/  FADD.FTZ R3, R165, R3 ;  /* 0x00000003a5037221 */ /* 0x000fe20000010000 */
[-C--:B------:R-:W-:Y:S01]  /*8360*/  FMUL.FTZ R32, R32, R9.reuse ;  /* 0x0000000920207220 */ /* 0x080fe20000410000 */
[-C--:B------:R-:W-:Y:S01]  /*8370*/  FMUL.FTZ R33, R33, R9.reuse ;  /* 0x0000000921217220 */ /* 0x080fe20000410000 */
[-C--:B------:R-:W-:Y:S01]  /*8380*/  FMUL.FTZ R36, R36, R9.reuse ;  /* 0x0000000924247220 */ /* 0x080fe20000410000 */
[----:B------:R-:W-:Y:S01]  /*8390*/  FADD.FTZ R3, R168, R3 ;  /* 0x00000003a8037221 */ /* 0x000fe20000010000 */
[-C--:B------:R-:W-:Y:S01]  /*83a0*/  FMUL.FTZ R37, R37, R9.reuse ;  /* 0x0000000925257220 */ /* 0x080fe20000410000 */
[-C--:B------:R-:W-:Y:S01]  /*83b0*/  FMUL.FTZ R40, R40, R9.reuse ;  /* 0x0000000928287220 */ /* 0x080fe20000410000 */
[----:B------:R-:W0:Y:S01]  /*83c0*/  MUFU.EX2 R10, R10 ;  /* 0x0000000a000a7308 */ /* 0x000e220000000800 */
[----:B------:R-:W-:Y:S01]  /*83d0*/  FADD.FTZ R3, R169, R3 ;  /* 0x00000003a9037221 */ /* 0x000fe20000010000 */
        /* <DEDUP_REMOVED lines=15> */
[----:B0-----:R-:W-:Y:S01]  /*84d0*/  FADD.FTZ R4, R10, R4 ;  /* 0x000000040a047221 */ /* 0x001fe20000010000 */
[-C--:B------:R-:W-:Y:S01]  /*84e0*/  FMUL.FTZ R68, R68, R9.reuse ;  /* 0x0000000944447220 */ /* 0x080fe20000410000 */
[-C--:B------:R-:W-:Y:S01]  /*84f0*/  FMUL.FTZ R69, R69, R9.reuse ;  /* 0x0000000945457220 */ /* 0x080fe20000410000 */
[-C--:B------:R-:W-:Y:S01]  /*8500*/  FMUL.FTZ R72, R72, R9.reuse ;  /* 0x0000000948487220 */ /* 0x080fe20000410000 */
[C---:B------:R-:W-:Y:S01]  /*8510*/  FADD.FTZ R4, R155.reuse, R4 ;  /* 0x000000049b047221 */ /* 0x040fe20000010000 */
[----:B------:R-:W-:Y:S01]  /*8520*/  F2FP.F16.F32.PACK_AB R155, R155, R10 ;  /* 0x0000000a9b9b723e */ /* 0x000fe200000000ff */
[----:B------:R-:W-:Y:S01]  /*8530*/  BAR.SYNC.DEFER_BLOCKING 0xf, 0x100 ;  /* 0x03c4000000007b1d */ /* 0x000fe20000010000 */
[-C--:B------:R-:W-:Y:S01]  /*8540*/  FMUL.FTZ R73, R73, R9.reuse ;  /* 0x0000000949497220 */ /* 0x080fe20000410000 */
[----:B------:R-:W-:Y:S01]  /*8550*/  FADD.FTZ R4, R12, R4 ;  /* 0x000000040c047221 */ /* 0x000fe20000010000 */
[-C--:B------:R-:W-:Y:S01]  /*8560*/  FMUL.FTZ R76, R76, R9.reuse ;  /* 0x000000094c4c7220 */ /* 0x080fe20000410000 */
[-C--:B------:R-:W-:Y:S01]  /*8570*/  FMUL.FTZ R77, R77, R9.reuse ;  /* 0x000000094d4d7220 */ /* 0x080fe20000410000 */
[-C--:B------:R-:W-:Y:S01]  /*8580*/  FMUL.FTZ R80, R80, R9.reuse ;  /* 0x0000000950507220 */ /* 0x080fe20000410000 */
[----:B------:R-:W0:Y:S01]  /*8590*/  MUFU.EX2 R161, R170 ;  /* 0x000000aa00a17308 */ /* 0x000e220000000800 */
[C---:B------:R-:W-:Y:S01]  /*85a0*/  FADD.FTZ R4, R157.reuse, R4 ;  /* 0x000000049d047221 */ /* 0x040fe20000010000 */
[----:B------:R-:W-:Y:S01]  /*85b0*/  F2FP.F16.F32.PACK_AB R157, R157, R12 ;  /* 0x0000000c9d9d723e */ /* 0x000fe200000000ff */
[-C--:B------:R-:W-:Y:S01]  /*85c0*/  FMUL.FTZ R81, R81, R9.reuse ;  /* 0x0000000951517220 */ /* 0x080fe20000410000 */
[-C--:B------:R-:W-:Y:S01]  /*85d0*/  FMUL.FTZ R84, R84, R9.reuse ;  /* 0x0000000954547220 */ /* 0x080fe20000410000 */
[----:B--2---:R-:W-:Y:S01]  /*85e0*/  FADD.FTZ R4, R13, R4 ;  /* 0x000000040d047221 */ /* 0x004fe20000010000 */
[-C--:B------:R-:W-:Y:S01]  /*85f0*/  FMUL.FTZ R85, R85, R9.reuse ;  /* 0x0000000955557220 */ /* 0x080fe20000410000 */
[----:B------:R-:W-:Y:S01]  /*8600*/  FMUL.FTZ R88, R88, R9 ;  /* 0x0000000958587220 */ /* 0x000fe20000410000 */
        /* <DEDUP_REMOVED lines=9> */
[----:B0-----:R-:W-:Y:S01]  /*86a0*/  FADD.FTZ R4, R161, R4 ;  /* 0x00000004a1047221 */ /* 0x001fe20000010000 */
[----:B------:R0:W-:Y:S01]  /*86b0*/  STSM.16.M88.4 [R22+0x26800], R152 ;  /* 0x0268009816007844 */ /* 0x0001e20000000200 */
[-C--:B------:R-:W-:Y:S01]  /*86c0*/  FMUL.FTZ R100, R100, R9.reuse ;  /* 0x0000000964647220 */ /* 0x080fe20000410000 */
[-C--:B------:R-:W-:Y:S01]  /*86d0*/  FMUL.FTZ R101, R101, R9.reuse ;  /* 0x0000000965657220 */ /* 0x080fe20000410000 */
[-C--:B------:R-:W-:Y:S01]  /*86e0*/  FMUL.FTZ R104, R104, R9.reuse ;  /* 0x0000000968687220 */ /* 0x080fe20000410000 */
[----:B------:R0:W-:Y:S01]  /*86f0*/  STSM.16.M88.4 [R23], R156 ;  /* 0x0000009c17007844 */ /* 0x0001e20000000200 */
        /* <DEDUP_REMOVED lines=11> */
[----:B------:R-:W-:Y:S01]  /*87b0*/  F2FP.F16.F32.PACK_AB R162, R173, R162 ;  /* 0x000000a2ada2723e */ /* 0x000fe200000000ff */
[-C--:B------:R-:W-:Y:S01]  /*87c0*/  FMUL.FTZ R117, R117, R9.reuse ;  /* 0x0000000975757220 */ /* 0x080fe20000410000 */
[-C--:B------:R-:W-:Y:S01]  /*87d0*/  FMUL.FTZ R120, R120, R9.reuse ;  /* 0x0000000978787220 */ /* 0x080fe20000410000 */
[----:B------:R-:W-:Y:S01]  /*87e0*/  FADD.FTZ R3, R173, R3 ;  /* 0x00000003ad037221 */ /* 0x000fe20000010000 */
[-C--:B------:R-:W-:Y:S01]  /*87f0*/  FMUL.FTZ R121, R121, R9.reuse ;  /* 0x0000000979797220 */ /* 0x080fe20000410000 */
[-C--:B------:R-:W-:Y:S01]  /*8800*/  FMUL.FTZ R124, R124, R9.reuse ;  /* 0x000000097c7c7220 */ /* 0x080fe20000410000 */
[----:B------:R-:W3:Y:S01]  /*8810*/  MUFU.EX2 R165, R178 ;  /* 0x000000b200a57308 */ /* 0x000ee20000000800 */
[----:B----4-:R-:W-:Y:S01]  /*8820*/  FADD.FTZ R4, R163, R4 ;  /* 0x00000004a3047221 */ /* 0x010fe20000010000 */
[----:B------:R-:W-:Y:S01]  /*8830*/  FADD.FTZ R3, R176, R3 ;  /* 0x00000003b0037221 */ /* 0x000fe20000010000 */
[-C--:B------:R-:W-:Y:S01]  /*8840*/  FMUL.FTZ R125, R125, R9.reuse ;  /* 0x000000097d7d7220 */ /* 0x080fe20000410000 */
[-C--:B------:R-:W-:Y:S01]  /*8850*/  FMUL.FTZ R128, R128, R9.reuse ;  /* 0x0000000980807220 */ /* 0x080fe20000410000 */
[-C--:B------:R-:W-:Y:S01]  /*8860*/  FMUL.FTZ R129, R129, R9.reuse ;  /* 0x0000000981817220 */ /* 0x080fe20000410000 */
[----:B------:R-:W-:Y:S01]  /*8870*/  FADD.FTZ R3, R177, R3 ;  /* 0x00000003b1037221 */ /* 0x000fe20000010000 */
        /* <DEDUP_REMOVED lines=8> */
[----:B------:R0:W-:Y:S01]  /*8900*/  STSM.16.M88.4 [R189], R160 ;  /* 0x000000a0bd007844 */ /* 0x0001e20000000200 */
[----:B------:R-:W2:Y:S01]  /*8910*/  MUFU.EX2 R166, R180 ;  /* 0x000000b400a67308 */ /* 0x000ea20000000800 */
[----:B---3--:R-:W-:Y:S01]  /*8920*/  FADD.FTZ R4, R165, R4 ;  /* 0x00000004a5047221 */ /* 0x008fe20000010000 */
[-C--:B------:R-:W-:Y:S01]  /*8930*/  FMUL.FTZ R141, R141, R9.reuse ;  /* 0x000000098d8d7220 */ /* 0x080fe20000410000 */
[-C--:B------:R-:W-:Y:S01]  /*8940*/  FMUL.FTZ R144, R144, R9.reuse ;  /* 0x0000000990907220 */ /* 0x080fe20000410000 */
[-C--:B------:R-:W-:Y:S01]  /*8950*/  FMUL.FTZ R145, R145, R9.reuse ;  /* 0x0000000991917220 */ /* 0x080fe20000410000 */
[-C--:B------:R-:W-:Y:S01]  /*8960*/  FMUL.FTZ R148, R148, R9.reuse ;  /* 0x0000000994947220 */ /* 0x080fe20000410000 */
[----:B------:R-:W-:Y:S01]  /*8970*/  FMUL.FTZ R149, R149, R9 ;  /* 0x0000000995957220 */ /* 0x000fe20000410000 */
[----:B------:R-:W-:Y:S01]  /*8980*/  FMUL.FTZ R26, R26, R7 ;  /* 0x000000071a1a7220 */ /* 0x000fe20000410000 */
[----:B------:R-:W3:Y:S01]  /*8990*/  MUFU.EX2 R167, R182 ;  /* 0x000000b600a77308 */ /* 0x000ee20000000800 */
[C---:B----4-:R-:W-:Y:S01]  /*89a0*/  FADD.FTZ R4, R179.reuse, R4 ;  /* 0x00000004b3047221 */ /* 0x050fe20000010000 */
        /* <DEDUP_REMOVED lines=8> */
[----:B------:R-:W-:Y:S01]  /*8a30*/  F2FP.F16.F32.PACK_AB R166, R181, R166 ;  /* 0x000000a6b5a6723e */ /* 0x000fe200000000ff */
[-C--:B------:R-:W-:Y:S01]  /*8a40*/  FMUL.FTZ R38, R38, R7.reuse ;  /* 0x0000000726267220 */ /* 0x080fe20000410000 */
[-C--:B------:R-:W-:Y:S01]  /*8a50*/  FMUL.FTZ R39, R39, R7.reuse ;  /* 0x0000000727277220 */ /* 0x080fe20000410000 */
[----:B------:R-:W-:Y:S01]  /*8a60*/  FADD.FTZ R3, R181, R3 ;  /* 0x00000003b5037221 */ /* 0x000fe20000010000 */
[-C--:B------:R-:W-:Y:S01]  /*8a70*/  FMUL.FTZ R42, R42, R7.reuse ;  /* 0x000000072a2a7220 */ /* 0x080fe20000410000 */
[-C--:B------:R-:W-:Y:S01]  /*8a80*/  FMUL.FTZ R43, R43, R7.reuse ;  /* 0x000000072b2b7220 */ /* 0x080fe20000410000 */
[-C--:B------:R-:W-:Y:S01]  /*8a90*/  FMUL.FTZ R46, R46, R7.reuse ;  /* 0x000000072e2e7220 */ /* 0x080fe20000410000 */
[----:B---3--:R-:W-:Y:S01]  /*8aa0*/  FADD.FTZ R4, R167, R4 ;  /* 0x00000004a7047221 */ /* 0x008fe20000010000 */
[-C--:B------:R-:W-:Y:S01]  /*8ab0*/  FMUL.FTZ R47, R47, R7.reuse ;  /* 0x000000072f2f7220 */ /* 0x080fe20000410000 */
[-C--:B------:R-:W-:Y:S01]  /*8ac0*/  FMUL.FTZ R50, R50, R7.reuse ;  /* 0x0000000732327220 */ /* 0x080fe20000410000 */
[-C--:B------:R-:W-:Y:S01]  /*8ad0*/  FMUL.FTZ R51, R51, R7.reuse ;  /* 0x0000000733337220 */ /* 0x080fe20000410000 */
[-C--:B------:R-:W-:Y:S01]  /*8ae0*/  FMUL.FTZ R54, R54, R7.reuse ;  /* 0x0000000736367220 */ /* 0x080fe20000410000 */
[-C--:B------:R-:W-:Y:S01]  /*8af0*/  FMUL.FTZ R55, R55, R7.reuse ;  /* 0x0000000737377220 */ /* 0x080fe20000410000 */
[-C--:B------:R-:W-:Y:S01]  /*8b00*/  FMUL.FTZ R58, R58, R7.reuse ;  /* 0x000000073a3a7220 */ /* 0x080fe20000410000 */
[----:B------:R-:W-:Y:S01]  /*8b10*/  FMUL.FTZ R59, R59, R7 ;  /* 0x000000073b3b7220 */ /* 0x000fe20000410000 */
[C---:B----4-:R-:W-:Y:S01]  /*8b20*/  F2FP.F16.F32.PACK_AB R167, R14.reuse, R167 ;  /* 0x000000a70ea7723e */ /* 0x050fe200000000ff */
        /* <DEDUP_REMOVED lines=48> */
[----:B0-----:R-:W-:Y:S06]  /*8e30*/  @!P0 BRA `(.L_x_2217) ;  /* 0x0000000000048947 */ /* 0x001fec0003800000 */
[----:B------:R-:W-:Y:S01]  /*8e40*/  BPT.TRAP 0x1 ;  /* 0x000000040000795c */ /* 0x000fe20000300000 */
.L_x_2217:
[----:B------:R0:W2:Y:S01]  /*8e50*/  SYNCS.PHASECHK.TRANS64.TRYWAIT P1, [UR23+0x28c50], R8 ;  /* 0x028c5008ff0075a7 */ /* 0x0000a20008020157 */
[----:B------:R-:W-:Y:S05]  /*8e60*/  @!P0 BRA `(.L_x_2218) ;  /* 0x0000000000048947 */ /* 0x000fea0003800000 */
[----:B------:R-:W-:Y:S01]  /*8e70*/  BPT.TRAP 0x1 ;  /* 0x000000040000795c */ /* 0x000fe20000300000 */
.L_x_2218:
[----:B--2---:R-:W-:Y:S05]  /*8e80*/  @P1 BRA `(.L_x_2219) ;  /* 0x0000000000081947 */ /* 0x004fea0003800000 */
[----:B------:R-:W2:Y:S02]  /*8e90*/  SYNCS.PHASECHK.TRANS64.TRYWAIT P1, [UR23+0x28c50], R8 ;  /* 0x028c5008ff0075a7 */ /* 0x000ea40008020157 */
[----:B--2---:R-:W-:Y:S05]  /*8ea0*/  @!P1 BRA `(.L_x_2220) ;  /* 0x0000010000489947 */ /* 0x004fea0003800000 */
.L_x_2219:
        /* <DEDUP_REMOVED lines=34> */
.L_x_2221:
[----:B------:R-:W-:Y:S01]  /*90d0*/  UISETP.GT.AND UP0, UPT, UR21, UR22, UPT ;  /* 0x000000161500728c */ /* 0x000fe2000bf04270 */
[----:B------:R-:W-:Y:S01]  /*90e0*/  IMAD.MOV.U32 R10, RZ, RZ, R6 ;  /* 0x000000ffff0a7224 */ /* 0x000fe200078e0006 */
[----:B------:R-:W-:Y:S01]  /*90f0*/  UIADD3 UR23, UR23, 0x28c60, URZ ;  /* 0x00028c6017177890 */ /* 0x000fe2000fffe03f */
[----:B------:R-:W-:Y:S01]  /*9100*/  IMAD.MOV.U32 R9, RZ, RZ, R5 ;  /* 0x000000ffff097224 */ /* 0x000fe200078e0005 */
[----:B------:R-:W-:Y:S02]  /*9110*/  UIADD3 UR21, UR21, -0x1, URZ ;  /* 0xffffffff15157890 */ /* 0x000fe4000fffe03f */
[----:B------:R-:W-:Y:S01]  /*9120*/  PLOP3.LUT P1, PT, PT, PT, UP0, 0x80, 0x0 ;  /* 0x000000000000781c */ /* 0x000fe20003f2f008 */
[----:B------:R-:W-:Y:S01]  /*9130*/  UPRMT UR23, UR40, 0x654, UR23 ;  /* 0x0000065428177896 */ /* 0x000fe20008000017 */
[----:B------:R-:W-:-:S08]  /*9140*/  UMOV UR27, UR38 ;  /* 0x00000026001b7c82 */ /* 0x000fd00008000000 */
[----:B------:R-:W-:Y:S03]  /*9150*/  SYNCS.ARRIVE.TRANS64.RED.A1T0 RZ, [UR23], RZ ;  /* 0x000000ffffff79a7 */ /* 0x000fe60008100417 */
[----:B------:R-:W-:Y:S05]  /*9160*/  @P1 BRA `(.L_x_2222) ;  /* 0xffffffd800741947 */ /* 0x000fea000383ffff */
.L_x_2203:
[----:B------:R-:W-:Y:S02]  /*9170*/  UISETP.NE.AND UP1, UPT, UR52, URZ, UPT ;  /* 0x0000003f3400728c */ /* 0x000fe4000bf25270 */
[----:B------:R-:W-:Y:S02]  /*9180*/  UISETP.NE.AND UP0, UPT, UR51, URZ, UPT ;  /* 0x0000003f3300728c */ /* 0x000fe4000bf05270 */
[----:B------:R-:W-:Y:S02]  /*9190*/  UIADD3 UR11, UR45, 0x3f, URZ ;  /* 0x0000003f2d0b7890 */ /* 0x000fe4000fffe03f */
[----:B------:R-:W-:Y:S02]  /*91a0*/  UIADD3 UR14, UR48, 0x1, -UR50 ;  /* 0x00000001300e7890 */ /* 0x000fe4000fffe832 */
[----:B------:R-:W-:-:S03]  /*91b0*/  PLOP3.LUT P1, PT, PT, PT, UP0, 0x40, 0x0 ;  /* 0x000000000000781c */ /* 0x000fc60003f2e808 */
[----:B------:R-:W-:Y:S01]  /*91c0*/  @UP1 ULDC UR6, c[0x0][0x44c] ;  /* 0x0001130000061ab9 */ /* 0x000fe20000000800 */
[----:B------:R-:W-:Y:S01]  /*91d0*/  @UP1 ULDC UR15, c[0x0][0x450] ;  /* 0x00011400000f1ab9 */ /* 0x000fe20000000800 */
[----:B------:R-:W-:-:S04]  /*91e0*/  UIMAD.WIDE.U32 UR6, UR11, UR6, URZ ;  /* 0x000000060b0672a5 */ /* 0x000fc8000f8e003f */
[----:B------:R-:W-:-:S04]  /*91f0*/  @UP1 USHF.R.U32.HI UR11, URZ, UR15, UR7 ;  /* 0x0000000f3f0b1299 */ /* 0x000fc80008011607 */
[----:B------:R-:W-:-:S04]  /*9200*/  UIADD3 UR11, UR14, UR11, URZ ;  /* 0x0000000b0e0b7290 */ /* 0x000fc8000fffe03f */
[----:B------:R-:W-:Y:S01]  /*9210*/  UIADD3 UR20, UR11, -UR20, URZ ;  /* 0x800000140b147290 */ /* 0x000fe2000fffe03f */
[----:B------:R-:W-:Y:S11]  /*9220*/  @P1 BRA `(.L_x_2223) ;  /* 0x00000000004c1947 */ /* 0x000ff60003800000 */
        /* <DEDUP_REMOVED lines=11> */
.L_x_2224:
[----:B------:R-:W-:Y:S02]  /*92e0*/  ULDC UR18, c[0x0][0x9e4] ;  /* 0x0002790000127ab9 */ /* 0x000fe40000000800 */
[----:B------:R-:W-:-:S11]  /*92f0*/  UISETP.NE.AND UP0, UPT, UR18, 0x1, UPT ;  /* 0x000000011200788c */ /* 0x000fd6000bf05270 */
[----:B------:R-:W-:Y:S02]  /*9300*/  @UP0 ULDC.64 UR6, c[0x0][0x9e8] ;  /* 0x00027a0000060ab9 */ /* 0x000fe40000000a00 */
[----:B------:R-:W-:-:S04]  /*9310*/  UIMAD.WIDE.U32 UR14, UR11, UR6, URZ ;  /* 0x000000060b0e72a5 */ /* 0x000fc8000f8e003f */
[----:B------:R-:W-:-:S12]  /*9320*/  @UP0 USHF.R.U32.HI UR11, URZ, UR7, UR15 ;  /* 0x000000073f0b0299 */ /* 0x000fd8000801160f */
.L_x_2225:
[----:B------:R-:W-:-:S04]  /*9330*/  UIMAD UR11, UR11, UR18, URZ ;  /* 0x000000120b0b72a4 */ /* 0x000fc8000f8e023f */
[----:B------:R-:W-:-:S04]  /*9340*/  UISETP.LT.AND UP0, UPT, UR20, UR11, UPT ;  /* 0x0000000b1400728c */ /* 0x000fc8000bf01270 */
[----:B------:R-:W-:-:S12]  /*9350*/  USEL UR20, UR20, UR11, !UP0 ;  /* 0x0000000b14147287 */ /* 0x000fd8000c000000 */
.L_x_2223:
[----:B------:R-:W-:-:S04]  /*9360*/  UIADD3 UR20, UR20, 0x3f, URZ ;  /* 0x0000003f14147890 */ /* 0x000fc8000fffe03f */
        /* <DEDUP_REMOVED lines=10> */
[----:B01234-:R-:W-:Y:S01]  /*9410*/  IMAD.MOV.U32 R8, RZ, RZ, R5 ;  /* 0x000000ffff087224 */ /* 0x01ffe200078e0005 */
[----:B------:R-:W-:-:S06]  /*9420*/  ULDC UR22, c[0x0][0x988] ;  /* 0x0002620000167ab9 */ /* 0x000fcc0000000800 */
.L_x_2237:
        /* <DEDUP_REMOVED lines=8> */
[----:B0-2---:R-:W-:Y:S10]  /*94b0*/  @!P0 BRA `(.L_x_2227) ;  /* 0x0000000000048947 */ /* 0x005ff40003800000 */
[----:B------:R-:W-:Y:S01]  /*94c0*/  BPT.TRAP 0x1 ;  /* 0x000000040000795c */ /* 0x000fe20000300000 */
.L_x_2227:
[----:B------:R-:W-:Y:S01]  /*94d0*/  ULEA UR23, UR38, UR41, 0x3 ;  /* 0x0000002926177291 */ /* 0x000fe2000f8e183f */
[----:B------:R-:W-:-:S05]  /*94e0*/  IMAD.U32 R7, RZ, RZ, UR37 ;  /* 0x00000025ff077e24 */ /* 0x000fca000f8e00ff */
[----:B------:R-:W-:-:S04]  /*94f0*/  SHF.L.U32 R7, R7, 0x1f, RZ ;  /* 0x0000001f07077819 */ /* 0x000fc800000006ff */
[----:B------:R0:W1:Y:S01]  /*9500*/  SYNCS.PHASECHK.TRANS64.TRYWAIT P1, [UR23+0x28c30], R7 ;  /* 0x028c3007ff0075a7 */ /* 0x0000620008020157 */
[----:B------:R-:W-:Y:S05]  /*9510*/  @!P0 BRA `(.L_x_2228) ;  /* 0x0000000000048947 */ /* 0x000fea0003800000 */
[----:B------:R-:W-:Y:S01]  /*9520*/  BPT.TRAP 0x1 ;  /* 0x000000040000795c */ /* 0x000fe20000300000 */
.L_x_2228:
[----:B-1----:R-:W-:Y:S05]  /*9530*/  @P1 BRA `(.L_x_2229) ;  /* 0x0000000000081947 */ /* 0x002fea0003800000 */
[----:B------:R-:W1:Y:S02]  /*9540*/  SYNCS.PHASECHK.TRANS64.TRYWAIT P1, [UR23+0x28c30], R7 ;  /* 0x028c3007ff0075a7 */ /* 0x000e640008020157 */
[----:B-1----:R-:W-:Y:S05]  /*9550*/  @!P1 BRA `(.L_x_2230) ;  /* 0x000000f800b49947 */ /* 0x002fea0003800000 */
.L_x_2229:
[----:B------:R-:W-:Y:S01]  /*9560*/  R2UR UR18, R0 ;  /* 0x00000000001272ca */ /* 0x000fe200000e0000 */
[----:B------:R-:W-:Y:S01]  /*9570*/  WARPGROUP.ARRIVE ;  /* 0x00000000000079c5 */ /* 0x000fe20000000000 */
        /* <DEDUP_REMOVED lines=21> */
.L_x_2231:
[----:B------:R-:W-:Y:S01]  /*96d0*/  FMNMX.FTZ R5, R152, R8, !PT ;  /* 0x0000000898057209 */ /* 0x000fe20007810000 */
        /* <DEDUP_REMOVED lines=23> */
[----:B-1----:R-:W1:Y:S02]  /*9850*/  SHFL.BFLY PT, R6, R5, 0x2, 0x1f ;  /* 0x0c401f0005067f89 */ /* 0x002e6400000e0000 */
[----:B-1----:R-:W-:-:S05]  /*9860*/  FMNMX.FTZ R5, R5, R6, !PT ;  /* 0x0000000605057209 */ /* 0x002fca0007810000 */
[----:B------:R-:W1:Y:S02]  /*9870*/  SHFL.BFLY PT, R6, R5, 0x1, 0x1f ;  /* 0x0c201f0005067f89 */ /* 0x000e6400000e0000 */
[----:B-1----:R-:W-:-:S05]  /*9880*/  FMNMX.FTZ R5, R5, R6, !PT ;  /* 0x0000000605057209 */ /* 0x002fca0007810000 */
        /* <DEDUP_REMOVED lines=23> */
[----:B------:R-:W1:Y:S02]  /*9a00*/  MUFU.EX2 R8, R8 ;  /* 0x0000000800087308 */ /* 0x000e640000000800 */
[----:B------:R-:W-:-:S04]  /*9a10*/  FMNMX.FTZ R6, R159, R6, !PT ;  /* 0x000000069f067209 */ /* 0x000fc80007810000 */
[----:B------:R-:W-:Y:S02]  /*9a20*/  FMNMX.FTZ R6, R162, R6, !PT ;  /* 0x00000006a2067209 */ /* 0x000fe40007810000 */
[----:B------:R-:W2:Y:S02]  /*9a30*/  MUFU.EX2 R153, R153 ;  /* 0x0000009900997308 */ /* 0x000ea40000000800 */
[----:B------:R-:W-:-:S04]  /*9a40*/  FMNMX.FTZ R6, R163, R6, !PT ;  /* 0x00000006a3067209 */ /* 0x000fc80007810000 */
[----:B------:R-:W-:Y:S02]  /*9a50*/  FMNMX.FTZ R6, R166, R6, !PT ;  /* 0x00000006a6067209 */ /* 0x000fe40007810000 */
[----:B------:R-:W3:Y:S01]  /*9a60*/  MUFU.EX2 R156, R156 ;  /* 0x0000009c009c7308 */ /* 0x000ee20000000800 */
[----:B-1----:R-:W-:Y:S01]  /*9a70*/  FFMA.FTZ R3, R8, R3, R152 ;  /* 0x0000000308037223 */ /* 0x002fe20000010098 */
[----:B------:R-:W-:Y:S01]  /*9a80*/  FMNMX.FTZ R6, R167, R6, !PT ;  /* 0x00000006a7067209 */ /* 0x000fe20007810000 */
[----:B------:R-:W-:Y:S01]  /*9a90*/  @!P1 STS [R12+0x28800], R8 ;  /* 0x028800080c009388 */ /* 0x000fe20000000800 */
[-C--:B------:R-:W-:Y:S01]  /*9aa0*/  FMUL.FTZ R24, R24, R8.reuse ;  /* 0x0000000818187220 */ /* 0x080fe20000410000 */
[----:B------:R-:W-:Y:S01]  /*9ab0*/  FMUL.FTZ R25, R25, R8 ;  /* 0x0000000819197220 */ /* 0x000fe20000410000 */
[----:B------:R-:W-:Y:S01]  /*9ac0*/  FMNMX.FTZ R6, R170, R6, !PT ;  /* 0x00000006aa067209 */ /* 0x000fe20007810000 */
[----:B------:R-:W-:Y:S01]  /*9ad0*/  FMUL.FTZ R28, R28, R8 ;  /* 0x000000081c1c7220 */ /* 0x000fe20000410000 */
[----:B------:R-:W1:Y:S01]  /*9ae0*/  MUFU.EX2 R157, R157 ;  /* 0x0000009d009d7308 */ /* 0x000e620000000800 */
[----:B--2---:R-:W-:Y:S01]  /*9af0*/  FADD.FTZ R3, R153, R3 ;  /* 0x0000000399037221 */ /* 0x004fe20000010000 */
[----:B------:R-:W-:Y:S01]  /*9b00*/  FMNMX.FTZ R6, R171, R6, !PT ;  /* 0x00000006ab067209 */ /* 0x000fe20007810000 */
[----:B------:R-:W-:Y:S01]  /*9b10*/  FMUL.FTZ R29, R29, R8 ;  /* 0x000000081d1d7220 */ /* 0x000fe20000410000 */
[----:B------:R-:W-:Y:S01]  /*9b20*/  F2FP.F16.F32.PACK_AB R184, R153, R152 ;  /* 0x0000009899b8723e */ /* 0x000fe200000000ff */
[----:B------:R-:W-:Y:S01]  /*9b30*/  FMUL.FTZ R32, R32, R8 ;  /* 0x0000000820207220 */ /* 0x000fe20000410000 */
[----:B------:R-:W-:Y:S01]  /*9b40*/  FMNMX.FTZ R6, R174, R6, !PT ;  /* 0x00000006ae067209 */ /* 0x000fe20007810000 */
[----:B------:R-:W-:Y:S01]  /*9b50*/  FMUL.FTZ R33, R33, R8 ;  /* 0x0000000821217220 */ /* 0x000fe20000410000 */
[----:B------:R-:W2:Y:S01]  /*9b60*/  MUFU.EX2 R152, R160 ;  /* 0x000000a000987308 */ /* 0x000ea20000000800 */
[----:B---3--:R-:W-:Y:S01]  /*9b70*/  FADD.FTZ R3, R156, R3 ;  /* 0x000000039c037221 */ /* 0x008fe20000010000 */
[----:B------:R-:W-:Y:S01]  /*9b80*/  FMNMX.FTZ R6, R175, R6, !PT ;  /* 0x00000006af067209 */ /* 0x000fe20007810000 */
[-C--:B------:R-:W-:Y:S01]  /*9b90*/  FMUL.FTZ R36, R36, R8.reuse ;  /* 0x0000000824247220 */ /* 0x080fe20000410000 */
[-C--:B------:R-:W-:Y:S01]  /*9ba0*/  FMUL.FTZ R37, R37, R8.reuse ;  /* 0x0000000825257220 */ /* 0x080fe20000410000 */
[----:B------:R-:W-:Y:S01]  /*9bb0*/  FMUL.FTZ R40, R40, R8 ;  /* 0x0000000828287220 */ /* 0x000fe20000410000 */
[----:B------:R-:W-:Y:S01]  /*9bc0*/  FMNMX.FTZ R6, R178, R6, !PT ;  /* 0x00000006b2067209 */ /* 0x000fe20007810000 */
[----:B------:R-:W-:Y:S01]  /*9bd0*/  FMUL.FTZ R41, R41, R8 ;  /* 0x0000000829297220 */ /* 0x000fe20000410000 */
[----:B------:R-:W3:Y:S01]  /*9be0*/  MUFU.EX2 R161, R161 ;  /* 0x000000a100a17308 */ /* 0x000ee20000000800 */
[----:B-1----:R-:W-:Y:S01]  /*9bf0*/  FADD.FTZ R3, R157, R3 ;  /* 0x000000039d037221 */ /* 0x002fe20000010000 */
[----:B------:R-:W-:Y:S01]  /*9c00*/  FMNMX.FTZ R6, R179, R6, !PT ;  /* 0x00000006b3067209 */ /* 0x000fe20007810000 */
[----:B------:R-:W-:Y:S01]  /*9c10*/  FMUL.FTZ R44, R44, R8 ;  /* 0x000000082c2c7220 */ /* 0x000fe20000410000 */
[----:B------:R-:W-:Y:S01]  /*9c20*/  F2FP.F16.F32.PACK_AB R186, R157, R156 ;  /* 0x0000009c9dba723e */ /* 0x000fe200000000ff */
[----:B------:R-:W-:Y:S01]  /*9c30*/  FMUL.FTZ R45, R45, R8 ;  /* 0x000000082d2d7220 */ /* 0x000fe20000410000 */
[----:B------:R-:W-:Y:S01]  /*9c40*/  FMNMX.FTZ R6, R182, R6, !PT ;  /* 0x00000006b6067209 */ /* 0x000fe20007810000 */
[----:B------:R-:W-:Y:S01]  /*9c50*/  FMUL.FTZ R48, R48, R8 ;  /* 0x0000000830307220 */ /* 0x000fe20000410000 */
[----:B------:R-:W1:Y:S01]  /*9c60*/  MUFU.EX2 R164, R164 ;  /* 0x000000a400a47308 */ /* 0x000e620000000800 */
[----:B--2---:R-:W-:Y:S01]  /*9c70*/  FADD.FTZ R3, R152, R3 ;  /* 0x0000000398037221 */ /* 0x004fe20000010000 */
[----:B------:R-:W-:Y:S01]  /*9c80*/  FMNMX.FTZ R6, R183, R6, !PT ;  /* 0x00000006b7067209 */ /* 0x000fe20007810000 */
[-C--:B------:R-:W-:Y:S01]  /*9c90*/  FMUL.FTZ R49, R49, R8.reuse ;  /* 0x0000000831317220 */ /* 0x080fe20000410000 */
[-C--:B------:R-:W-:Y:S01]  /*9ca0*/  FMUL.FTZ R52, R52, R8.reuse ;  /* 0x0000000834347220 */ /* 0x080fe20000410000 */
[-C--:B------:R-:W-:Y:S01]  /*9cb0*/  FMUL.FTZ R53, R53, R8.reuse ;  /* 0x0000000835357220 */ /* 0x080fe20000410000 */
[----:B------:R-:W-:Y:S01]  /*9cc0*/  FMUL.FTZ R56, R56, R8 ;  /* 0x0000000838387220 */ /* 0x000fe20000410000 */
[----:B------:R-:W2:Y:S01]  /*9cd0*/  SHFL.BFLY PT, R10, R6, 0x2, 0x1f ;  /* 0x0c401f00060a7f89 */ /* 0x000ea200000e0000 */
        /* <DEDUP_REMOVED lines=17> */
[----:B----4-:R-:W-:Y:S01]  /*9df0*/  FADD.FTZ R3, R165, R3 ;  /* 0x00000003a5037221 */ /* 0x010fe20000010000 */
[-C--:B------:R-:W-:Y:S01]  /*9e00*/  FMUL.FTZ R80, R80, R8.reuse ;  /* 0x0000000850507220 */ /* 0x080fe20000410000 */
[-C--:B------:R-:W-:Y:S01]  /*9e10*/  FMUL.FTZ R81, R81, R8.reuse ;  /* 0x0000000851517220 */ /* 0x080fe20000410000 */
[-C--:B------:R-:W-:Y:S01]  /*9e20*/  FMUL.FTZ R84, R84, R8.reuse ;  /* 0x0000000854547220 */ /* 0x080fe20000410000 */
[-C--:B------:R-:W-:Y:S01]  /*9e30*/  FMUL.FTZ R85, R85, R8.reuse ;  /* 0x0000000855557220 */ /* 0x080fe20000410000 */
[----:B------:R-:W-:Y:S01]  /*9e40*/  FMUL.FTZ R88, R88, R8 ;  /* 0x0000000858587220 */ /* 0x000fe20000410000 */
[----:B--2---:R-:W-:Y:S01]  /*9e50*/  FMNMX.FTZ R6, R6, R10, !PT ;  /* 0x0000000a06067209 */ /* 0x004fe20007810000 */
[----:B------:R-:W-:Y:S01]  /*9e60*/  MUFU.EX2 R173, R173 ;  /* 0x000000ad00ad7308 */ /* 0x000fe20000000800 */
[----:B---3--:R-:W-:Y:S01]  /*9e70*/  FADD.FTZ R3, R156, R3 ;  /* 0x000000039c037221 */ /* 0x008fe20000010000 */
[-C--:B------:R-:W-:Y:S01]  /*9e80*/  FMUL.FTZ R89, R89, R8.reuse ;  /* 0x0000000859597220 */ /* 0x080fe20000410000 */
[-C--:B------:R-:W-:Y:S01]  /*9e90*/  FMUL.FTZ R92, R92, R8.reuse ;  /* 0x000000085c5c7220 */ /* 0x080fe20000410000 */
[----:B------:R-:W2:Y:S01]  /*9ea0*/  SHFL.BFLY PT, R10, R6, 0x1, 0x1f ;  /* 0x0c201f00060a7f89 */ /* 0x000ea200000e0000 */
[-C--:B------:R-:W-:Y:S01]  /*9eb0*/  FMUL.FTZ R93, R93, R8.reuse ;  /* 0x000000085d5d7220 */ /* 0x080fe20000410000 */
[-C--:B------:R-:W-:Y:S01]  /*9ec0*/  FMUL.FTZ R96, R96, R8.reuse ;  /* 0x0000000860607220 */ /* 0x080fe20000410000 */
[----:B------:R-:W-:Y:S01]  /*9ed0*/  FMUL.FTZ R97, R97, R8 ;  /* 0x0000000861617220 */ /* 0x000fe20000410000 */
[----:B------:R-:W-:Y:S01]  /*9ee0*/  MUFU.EX2 R160, R176 ;  /* 0x000000b000a07308 */ /* 0x000fe20000000800 */
[C---:B-1----:R-:W-:Y:S01]  /*9ef0*/  FADD.FTZ R3, R169.reuse, R3 ;  /* 0x00000003a9037221 */ /* 0x042fe20000010000 */
        /* <DEDUP_REMOVED lines=18> */
[----:B--2---:R-:W-:Y:S01]  /*a020*/  FMNMX.FTZ R6, R6, R10, !PT ;  /* 0x0000000a06067209 */ /* 0x004fe20007810000 */
[-C--:B------:R-:W-:Y:S01]  /*a030*/  FMUL.FTZ R129, R129, R8.reuse ;  /* 0x0000000881817220 */ /* 0x080fe20000410000 */
[-C--:B------:R-:W-:Y:S01]  /*a040*/  FMUL.FTZ R132, R132, R8.reuse ;  /* 0x0000000884847220 */ /* 0x080fe20000410000 */
[-C--:B------:R-:W-:Y:S01]  /*a050*/  FMUL.FTZ R133, R133, R8.reuse ;  /* 0x0000000885857220 */ /* 0x080fe20000410000 */
[----:B------:R-:W-:Y:S01]  /*a060*/  MUFU.EX2 R181, R181 ;  /* 0x000000b500b57308 */ /* 0x000fe20000000800 */
[C---:B------:R-:W-:Y:S01]  /*a070*/  FMUL.FTZ R10, R6.reuse, UR10 ;  /* 0x0000000a060a7c20 */ /* 0x040fe20008410000 */
[----:B------:R-:W-:Y:S01]  /*a080*/  FADD.FTZ R9, -R6, R9 ;  /* 0x0000000906097221 */ /* 0x000fe20000010100 */
[-C--:B------:R-:W-:Y:S01]  /*a090*/  FMUL.FTZ R136, R136, R8.reuse ;  /* 0x0000000888887220 */ /* 0x080fe20000410000 */
        /* <DEDUP_REMOVED lines=26> */
[----:B------:R-:W-:-:S05]  /*a240*/  FMUL.FTZ R149, R149, R8 ;  /* 0x0000000895957220 */ /* 0x000fca0000410000 */
[----:B------:R-:W3:Y:S01]  /*a250*/  MUFU.EX2 R11, R11 ;  /* 0x0000000b000b7308 */ /* 0x000ee20000000800 */
[----:B-1----:R-:W-:Y:S01]  /*a260*/  FFMA.FTZ R4, R9, R4, R154 ;  /* 0x0000000409047223 */ /* 0x002fe2000001009a */
        /* <DEDUP_REMOVED lines=119> */
.L_x_2232:
[----:B------:R2:W3:Y:S01]  /*a9e0*/  SYNCS.PHASECHK.TRANS64.TRYWAIT P1, [UR23+0x28c50], R7 ;  /* 0x028c5007ff0075a7 */ /* 0x0004e20008020157 */
[----:B------:R-:W-:Y:S05]  /*a9f0*/  @!P0 BRA `(.L_x_2233) ;  /* 0x0000000000048947 */ /* 0x000fea0003800000 */
[----:B------:R-:W-:Y:S01]  /*aa00*/  BPT.TRAP 0x1 ;  /* 0x000000040000795c */ /* 0x000fe20000300000 */
.L_x_2233:
[----:B---3--:R-:W-:Y:S05]  /*aa10*/  @P1 BRA `(.L_x_2234) ;  /* 0x0000000000081947 */ /* 0x008fea0003800000 */
[----:B------:R-:W3:Y:S02]  /*aa20*/  SYNCS.PHASECHK.TRANS64.TRYWAIT P1, [UR23+0x28c50], R7 ;  /* 0x028c5007ff0075a7 */ /* 0x000ee40008020157 */
[----:B---3--:R-:W-:Y:S05]  /*aa30*/  @!P1 BRA `(.L_x_2235) ;  /* 0x000000e400949947 */ /* 0x008fea0003800000 */
.L_x_2234:
        /* <DEDUP_REMOVED lines=34> */
.L_x_2236:
[----:B------:R-:W-:Y:S01]  /*ac60*/  UIADD3 UR23, UR23, 0x28c60, URZ ;  /* 0x00028c6017177890 */ /* 0x000fe2000fffe03f */
[----:B------:R-:W-:Y:S01]  /*ac70*/  PLOP3.LUT P1, PT, PT, PT, UP0, 0x80, 0x0 ;  /* 0x000000000000781c */ /* 0x000fe20003f2f008 */
[----:B------:R-:W-:Y:S01]  /*ac80*/  UMOV UR24, UR38 ;  /* 0x0000002600187c82 */ /* 0x000fe20008000000 */
[----:B-1----:R-:W-:Y:S01]  /*ac90*/  IMAD.MOV.U32 R9, RZ, RZ, R6 ;  /* 0x000000ffff097224 */ /* 0x002fe200078e0006 */
[----:B------:R-:W-:Y:S01]  /*aca0*/  UPRMT UR23, UR40, 0x654, UR23 ;  /* 0x0000065428177896 */ /* 0x000fe20008000017 */
[----:B---3--:R-:W-:-:S08]  /*acb0*/  IMAD.MOV.U32 R8, RZ, RZ, R5 ;  /* 0x000000ffff087224 */ /* 0x008fd000078e0005 */
[----:B------:R-:W-:Y:S01]  /*acc0*/  SYNCS.ARRIVE.TRANS64.RED.A1T0 RZ, [UR23], RZ ;  /* 0x000000ffffff79a7 */ /* 0x000fe20008100417 */
[----:B------:R-:W-:Y:S05]  /*acd0*/  @P1 BRA `(.L_x_2237) ;  /* 0xffffffe400d41947 */ /* 0x000fea000383ffff */
.L_x_2226:
        /* <DEDUP_REMOVED lines=10> */
.L_x_2257:
[----:B------:R-:W-:-:S04]  /*ad80*/  UIADD3 UR38, UR26, 0x1, URZ ;  /* 0x000000011a267890 */ /* 0x000fc8000fffe03f */
[----:B------:R-:W-:-:S04]  /*ad90*/  UISETP.NE.AND UP0, UPT, UR38, 0x2, UPT ;  /* 0x000000022600788c */ /* 0x000fc8000bf05270 */
[----:B------:R-:W-:Y:S02]  /*ada0*/  USEL UR6, URZ, 0x1, UP0 ;  /* 0x000000013f067887 */ /* 0x000fe40008000000 */
[----:B------:R-:W-:Y:S02]  /*adb0*/  USEL UR38, UR38, URZ, UP0 ;  /* 0x0000003f26267287 */ /* 0x000fe40008000000 */
[----:B------:R-:W-:Y:S01]  /*adc0*/  ULOP3.LUT UR37, UR37, UR6, URZ, 0x3c, !UPT ;  /* 0x0000000625257292 */ /* 0x000fe2000f8e3c3f */
[----:B------:R-:W-:Y:S11]  /*add0*/  @!P0 BRA `(.L_x_2239) ;  /* 0x0000000000048947 */ /* 0x000ff60003800000 */
[----:B------:R-:W-:Y:S01]  /*ade0*/  BPT.TRAP 0x1 ;  /* 0x000000040000795c */ /* 0x000fe20000300000 */
.L_x_2239:
[----:B------:R-:W-:Y:S01]  /*adf0*/  ULEA UR20, UR38, UR41, 0x3 ;  /* 0x0000002926147291 */ /* 0x000fe2000f8e183f */
[----:B01234-:R-:W-:-:S05]  /*ae00*/  IMAD.U32 R8, RZ, RZ, UR37 ;  /* 0x00000025ff087e24 */ /* 0x01ffca000f8e00ff */
[----:B------:R-:W-:-:S04]  /*ae10*/  SHF.L.U32 R8, R8, 0x1f, RZ ;  /* 0x0000001f08087819 */ /* 0x000fc800000006ff */
[----:B------:R0:W1:Y:S01]  /*ae20*/  SYNCS.PHASECHK.TRANS64.TRYWAIT P1, [UR20+0x28c30], R8 ;  /* 0x028c3008ff0075a7 */ /* 0x0000620008020154 */
[----:B------:R-:W-:Y:S05]  /*ae30*/  @!P0 BRA `(.L_x_2240) ;  /* 0x0000000000048947 */ /* 0x000fea0003800000 */
[----:B------:R-:W-:Y:S01]  /*ae40*/  BPT.TRAP 0x1 ;  /* 0x000000040000795c */ /* 0x000fe20000300000 */
.L_x_2240:
[----:B-1----:R-:W-:Y:S05]  /*ae50*/  @P1 BRA `(.L_x_2241) ;  /* 0x0000000000081947 */ /* 0x002fea0003800000 */
[----:B------:R-:W1:Y:S02]  /*ae60*/  SYNCS.PHASECHK.TRANS64.TRYWAIT P1, [UR20+0x28c30], R8 ;  /* 0x028c3008ff0075a7 */ /* 0x000e640008020154 */
[----:B-1----:R-:W-:Y:S05]  /*ae70*/  @!P1 BRA `(.L_x_2242) ;  /* 0x000000e0009c9947 */ /* 0x002fea0003800000 */
.L_x_2241:
        /* <DEDUP_REMOVED lines=23> */
.L_x_2243:
        /* <DEDUP_REMOVED lines=9> */
[----:B-1----:R-:W-:Y:S01]  /*b080*/  @P1 IMAD.HI.U32 R5, R14, UR6, RZ ;  /* 0x000000060e051c27 */ /* 0x002fe2000f8e00ff */
[----:B------:R-:W-:Y:S01]  /*b090*/  @UP1 ULDC UR6, c[0x0][0x450] ;  /* 0x0001140000061ab9 */ /* 0x000fe20000000800 */
[----:B------:R-:W-:-:S03]  /*b0a0*/  PLOP3.LUT P1, PT, PT, PT, UP0, 0x40, 0x0 ;  /* 0x000000000000781c */ /* 0x000fc60003f2e808 */
[----:B------:R-:W-:Y:S01]  /*b0b0*/  @P2 SHF.R.U32.HI R14, RZ, UR6, R5 ;  /* 0x00000006ff0e2c19 */ /* 0x000fe20008011605 */
[----:B------:R-:W-:Y:S01]  /*b0c0*/  UIADD3 UR6, UR20, 0x28c40, URZ ;  /* 0x00028c4014067890 */ /* 0x000fe2000fffe03f */
[----:B------:R-:W-:-:S03]  /*b0d0*/  IMAD.U32 R5, RZ, RZ, UR50 ;  /* 0x00000032ff057e24 */ /* 0x000fc6000f8e00ff */
[----:B------:R-:W1:Y:S01]  /*b0e0*/  SHFL.IDX PT, R15, R14, RZ, 0x1c1f ;  /* 0x001c1fff0e0f7589 */ /* 0x000e6200000e0000 */
[----:B------:R-:W-:Y:S01]  /*b0f0*/  UPRMT UR6, UR40, 0x654, UR6 ;  /* 0x0000065428067896 */ /* 0x000fe20008000006 */
[----:B------:R-:W-:-:S05]  /*b100*/  IADD3 R12, -R5, UR48, R12 ;  /* 0x00000030050c7c10 */ /* 0x000fca000fffe10c */
[----:B------:R-:W-:-:S03]  /*b110*/  VIADD R13, R12, UR25 ;  /* 0x000000190c0d7c36 */ /* 0x000fc60008000000 */
[----:B------:R-:W-:Y:S01]  /*b120*/  SYNCS.ARRIVE.TRANS64.RED.A1T0 RZ, [UR6], RZ ;  /* 0x000000ffffff79a7 */ /* 0x000fe20008100406 */
[----:B------:R-:W-:-:S06]  /*b130*/  ULOP3.LUT UR6, URZ, UR24, URZ, 0x33, !UPT ;  /* 0x000000183f067292 */ /* 0x000fcc000f8e333f */
[----:B------:R-:W-:Y:S02]  /*b140*/  VIADD R12, R12, UR6 ;  /* 0x000000060c0c7c36 */ /* 0x000fe40008000000 */
[--C-:B-1----:R-:W-:Y:S02]  /*b150*/  IMAD.IADD R11, R13, 0x1, R15.reuse ;  /* 0x000000010d0b7824 */ /* 0x102fe400078e020f */
        /* <DEDUP_REMOVED lines=15> */
.L_x_2246:
[----:B------:R-:W-:-:S05]  /*b250*/  IMAD.U32 R20, RZ, RZ, UR23 ;  /* 0x00000017ff147e24 */ /* 0x000fca000f8e00ff */
[----:B------:R-:W-:-:S13]  /*b260*/  ISETP.NE.AND P1, PT, R20, 0x1, PT ;  /* 0x000000011400780c */ /* 0x000fda0003f25270 */
[----:B------:R-:W1:Y:S02]  /*b270*/  @P1 LDC.64 R6, c[0x0][0x9e8] ;  /* 0x00027a00ff061b82 */ /* 0x000e640000000a00 */
[----:B-1----:R-:W-:-:S05]  /*b280*/  @P1 IMAD.HI.U32 R6, R15, R6, RZ ;  /* 0x000000060f061227 */ /* 0x002fca00078e00ff */
[----:B------:R-:W-:-:S07]  /*b290*/  @P1 SHF.R.U32.HI R15, RZ, R7, R6 ;  /* 0x00000007ff0f1219 */ /* 0x000fce0000011606 */
.L_x_2247:
[----:B------:R-:W-:Y:S05]  /*b2a0*/  BSYNC B0 ;  /* 0x0000000000007941 */ /* 0x000fea0003800000 */
.L_x_2245:
[----:B------:R-:W-:-:S04]  /*b2b0*/  IMAD R15, R15, R20, -UR7 ;  /* 0x800000070f0f7e24 */ /* 0x000fc8000f8e0214 */
[----:B------:R-:W-:-:S05]  /*b2c0*/  IMAD.IADD R15, R15, 0x1, -R2 ;  /* 0x000000010f0f7824 */ /* 0x000fca00078e0a02 */
[----:B------:R-:W-:Y:S02]  /*b2d0*/  VIMNMX R5, R5, R15, !PT ;  /* 0x0000000f05057248 */ /* 0x000fe40007fe0100 */
[----:B------:R-:W-:-:S07]  /*b2e0*/  VIADDMNMX R11, R15, R20, R11, PT ;  /* 0x000000140f0b7246 */ /* 0x000fce000380010b */
.L_x_2244:
[----:B------:R-:W-:Y:S01]  /*b2f0*/  UISETP.GT.AND UP0, UPT, UR21, -0x1, UPT ;  /* 0xffffffff1500788c */ /* 0x000fe2000bf04270 */
[----:B------:R-:W1:Y:S01]  /*b300*/  SHFL.IDX PT, R6, R14, 0x1, 0x1c1f ;  /* 0x003c1f000e067f89 */ /* 0x000e6200000e0000 */
        /* <DEDUP_REMOVED lines=10> */
[--C-:B-1----:R-:W-:Y:S01]  /*b3b0*/  IMAD.IADD R13, R13, 0x1, R6.reuse ;  /* 0x000000010d0d7824 */ /* 0x102fe200078e0206 */
        /* <DEDUP_REMOVED lines=56> */
.L_x_2250:
[----:B------:R-:W-:-:S05]  /*b740*/  IMAD.U32 R11, RZ, RZ, UR23 ;  /* 0x00000017ff0b7e24 */ /* 0x000fca000f8e00ff */
[----:B------:R-:W-:-:S13]  /*b750*/  ISETP.NE.AND P2, PT, R11, 0x1, PT ;  /* 0x000000010b00780c */ /* 0x000fda0003f45270 */
[----:B------:R-:W1:Y:S02]  /*b760*/  @P2 LDC.64 R6, c[0x0][0x9e8] ;  /* 0x00027a00ff062b82 */ /* 0x000e640000000a00 */
[----:B-1----:R-:W-:-:S05]  /*b770*/  @P2 IMAD.HI.U32 R6, R5, R6, RZ ;  /* 0x0000000605062227 */ /* 0x002fca00078e00ff */
[----:B------:R-:W-:-:S07]  /*b780*/  @P2 SHF.R.U32.HI R5, RZ, R7, R6 ;  /* 0x00000007ff052219 */ /* 0x000fce0000011606 */
.L_x_2251:
[----:B------:R-:W-:Y:S05]  /*b790*/  BSYNC B0 ;  /* 0x0000000000007941 */ /* 0x000fea0003800000 */
.L_x_2249:
[----:B------:R-:W-:-:S04]  /*b7a0*/  IMAD R5, R5, R11, -UR7 ;  /* 0x8000000705057e24 */ /* 0x000fc8000f8e020b */
[----:B------:R-:W-:-:S05]  /*b7b0*/  IMAD.IADD R5, R5, 0x1, -R2 ;  /* 0x0000000105057824 */ /* 0x000fca00078e0a02 */
[----:B------:R-:W-:Y:S02]  /*b7c0*/  VIMNMX R12, R12, R5, !PT ;  /* 0x000000050c0c7248 */ /* 0x000fe40007fe0100 */
[----:B------:R-:W-:-:S07]  /*b7d0*/  VIADDMNMX R13, R5, R11, R13, PT ;  /* 0x0000000b050d7246 */ /* 0x000fce000380010d */
.L_x_2248:
        /* <DEDUP_REMOVED lines=57> */
[----:B------:R-:W1:Y:S01]  /*bb70*/  SHFL.BFLY PT, R6, R5, 0x2, 0x1f ;  /* 0x0c401f0005067f89 */ /* 0x000e6200000e0000 */
        /* <DEDUP_REMOVED lines=11> */
[----:B-1----:R-:W-:-:S02]  /*bc30*/  FMNMX.FTZ R5, R5, R6, !PT ;  /* 0x0000000605057209 */ /* 0x002fc40007810000 */
[----:B------:R-:W-:Y:S02]  /*bc40*/  FSEL R182, R182, -INF , !P2 ;  /* 0xff800000b6b67808 */ /* 0x000fe40005000000 */
[----:B------:R-:W-:Y:S01]  /*bc50*/  ISETP.NE.AND P2, PT, R18, RZ, PT ;  /* 0x000000ff1200720c */ /* 0x000fe20003f45270 */
[----:B------:R-:W1:Y:S01]  /*bc60*/  SHFL.BFLY PT, R6, R5, 0x1, 0x1f ;  /* 0x0c201f0005067f89 */ /* 0x000e6200000e0000 */
[----:B------:R-:W-:Y:S02]  /*bc70*/  @P0 LOP3.LUT R16, R16, 0x40, RZ, 0xfc, !PT ;  /* 0x0000004010100812 */ /* 0x000fe400078efcff */
[----:B------:R-:W-:Y:S02]  /*bc80*/  ISETP.LT.OR P0, PT, R13, 0x22, P3 ;  /* 0x000000220d00780c */ /* 0x000fe40001f01670 */
[C---:B------:R-:W-:Y:S02]  /*bc90*/  LOP3.LUT P3, RZ, R16.reuse, 0x80, RZ, 0xc0, !PT ;  /* 0x0000008010ff7812 */ /* 0x040fe4000786c0ff */
[----:B------:R-:W-:-:S02]  /*bca0*/  LOP3.LUT R16, R16, 0xffffffef, RZ, 0xc0, !PT ;  /* 0xffffffef10107812 */ /* 0x000fc400078ec0ff */
[----:B------:R-:W-:-:S04]  /*bcb0*/  ISETP.LT.OR P3, PT, R13, 0x1, P3 ;  /* 0x000000010d00780c */ /* 0x000fc80001f61670 */
[----:B------:R-:W-:-:S03]  /*bcc0*/  FSEL R154, R154, -INF , !P3 ;  /* 0xff8000009a9a7808 */ /* 0x000fc60005800000 */
[----:B------:R-:W-:Y:S02]  /*bcd0*/  @P0 LOP3.LUT R16, R16, 0x10, RZ, 0xfc, !PT ;  /* 0x0000001010100812 */ /* 0x000fe400078efcff */
[----:B------:R-:W-:Y:S02]  /*bce0*/  ISETP.LT.OR P0, PT, R13, 0x29, P4 ;  /* 0x000000290d00780c */ /* 0x000fe40002701670 */
[C---:B------:R-:W-:Y:S02]  /*bcf0*/  LOP3.LUT P4, RZ, R16.reuse, 0x20, RZ, 0xc0, !PT ;  /* 0x0000002010ff7812 */ /* 0x040fe4000788c0ff */
[----:B------:R-:W-:Y:S02]  /*bd00*/  LOP3.LUT R16, R16, 0xfffffffb, RZ, 0xc0, !PT ;  /* 0xfffffffb10107812 */ /* 0x000fe400078ec0ff */
[----:B-1----:R-:W-:Y:S02]  /*bd10*/  FMNMX.FTZ R5, R5, R6, !PT ;  /* 0x0000000605057209 */ /* 0x002fe40007810000 */
[----:B------:R-:W-:-:S03]  /*bd20*/  ISETP.LT.OR P4, PT, R13, 0x3a, P4 ;  /* 0x0000003a0d00780c */ /* 0x000fc60002781670 */
[----:B------:R-:W-:Y:S01]  /*bd30*/  FMUL.FTZ R6, R5, UR10 ;  /* 0x0000000a05067c20 */ /* 0x000fe20008410000 */
[----:B------:R-:W-:Y:S02]  /*bd40*/  FSEL R183, R183, -INF , !P4 ;  /* 0xff800000b7b77808 */ /* 0x000fe40006000000 */
[----:B------:R-:W-:Y:S02]  /*bd50*/  @P0 LOP3.LUT R16, R16, 0x4, RZ, 0xfc, !PT ;  /* 0x0000000410100812 */ /* 0x000fe400078efcff */
[----:B------:R-:W-:Y:S02]  /*bd60*/  ISETP.LT.OR P0, PT, R13, 0x2a, P5 ;  /* 0x0000002a0d00780c */ /* 0x000fe40002f01670 */
[----:B------:R-:W-:Y:S02]  /*bd70*/  FSETP.NEU.FTZ.AND P5, PT, R5, -INF , PT ;  /* 0xff8000000500780b */ /* 0x000fe40003fbd000 */
[----:B------:R-:W-:Y:S02]  /*bd80*/  LOP3.LUT R16, R16, 0xffff7fff, RZ, 0xc0, !PT ;  /* 0xffff7fff10107812 */ /* 0x000fe400078ec0ff */
[----:B------:R-:W-:-:S02]  /*bd90*/  FSEL R6, R6, RZ, P5 ;  /* 0x000000ff06067208 */ /* 0x000fc40002800000 */
        /* <DEDUP_REMOVED lines=36> */
[----:B------:R-:W1:Y:S01]  /*bfe0*/  MUFU.EX2 R157, R157 ;  /* 0x0000009d009d7308 */ /* 0x000e620000000800 */
        /* <DEDUP_REMOVED lines=22> */
[----:B------:R-:W-:Y:S02]  /*c150*/  LOP3.LUT P0, RZ, R16, 0x4000, RZ, 0xc0, !PT ;  /* 0x0000400010ff7812 */ /* 0x000fe4000780c0ff */
[----:B------:R-:W-:Y:S01]  /*c160*/  FMNMX.FTZ R6, R179, R6, !PT ;  /* 0x00000006b3067209 */ /* 0x000fe20007810000 */
[----:B------:R-:W-:Y:S03]  /*c170*/  MUFU.EX2 R168, R168 ;  /* 0x000000a800a87308 */ /* 0x000fe60000000800 */
        /* <DEDUP_REMOVED lines=23> */
[----:B-1----:R-:W-:Y:S01]  /*c2f0*/  F2FP.F16.F32.PACK_AB R154, R157, R156 ;  /* 0x0000009c9d9a723e */ /* 0x002fe200000000ff */
        /* <DEDUP_REMOVED lines=8> */
[----:B------:R-:W1:Y:S01]  /*c380*/  MUFU.EX2 R7, R7 ;  /* 0x0000000700077308 */ /* 0x000e620000000800 */
        /* <DEDUP_REMOVED lines=16> */
[----:B-1----:R1:W-:Y:S01]  /*c490*/  @!P2 STS [R10+0x28820], R7 ;  /* 0x028820070a00a388 */ /* 0x0023e20000000800 */
        /* <DEDUP_REMOVED lines=9> */
[--C-:B-1----:R-:W-:Y:S01]  /*c530*/  FFMA.FTZ R10, R158, UR10, -R14.reuse ;  /* 0x0000000a9e0a7c23 */ /* 0x102fe2000801080e */
        /* <DEDUP_REMOVED lines=12> */
[----:B------:R-:W1:Y:S01]  /*c600*/  MUFU.EX2 R10, R10 ;  /* 0x0000000a000a7308 */ /* 0x000e620000000800 */
        /* <DEDUP_REMOVED lines=28> */
[----:B------:R-:W1:Y:S01]  /*c7d0*/  MUFU.EX2 R161, R170 ;  /* 0x000000aa00a17308 */ /* 0x000e620000000800 */
        /* <DEDUP_REMOVED lines=137> */
[----:B-1----:R-:W-:Y:S06]  /*d070*/  @!P0 BRA `(.L_x_2252) ;  /* 0x0000000000048947 */ /* 0x002fec0003800000 */
[----:B------:R-:W-:Y:S01]  /*d080*/  BPT.TRAP 0x1 ;  /* 0x000000040000795c */ /* 0x000fe20000300000 */
.L_x_2252:
[----:B------:R1:W2:Y:S01]  /*d090*/  SYNCS.PHASECHK.TRANS64.TRYWAIT P1, [UR20+0x28c50], R8 ;  /* 0x028c5008ff0075a7 */ /* 0x0002a20008020154 */
[----:B------:R-:W-:Y:S05]  /*d0a0*/  @!P0 BRA `(.L_x_2253) ;  /* 0x0000000000048947 */ /* 0x000fea0003800000 */
[----:B------:R-:W-:Y:S01]  /*d0b0*/  BPT.TRAP 0x1 ;  /* 0x000000040000795c */ /* 0x000fe20000300000 */
.L_x_2253:
[----:B--2---:R-:W-:Y:S05]  /*d0c0*/  @P1 BRA `(.L_x_2254) ;  /* 0x0000000000081947 */ /* 0x004fea0003800000 */
[----:B------:R-:W2:Y:S02]  /*d0d0*/  SYNCS.PHASECHK.TRANS64.TRYWAIT P1, [UR20+0x28c50], R8 ;  /* 0x028c5008ff0075a7 */ /* 0x000ea40008020154 */
[----:B--2---:R-:W-:Y:S05]  /*d0e0*/  @!P1 BRA `(.L_x_2255) ;  /* 0x000000c000189947 */ /* 0x004fea0003800000 */
.L_x_2254:
        /* <DEDUP_REMOVED lines=34> */
.L_x_2256:
        /* <DEDUP_REMOVED lines=10> */
.L_x_2238:
[----:B------:R-:W5:Y:S01]  /*d3b0*/  SHFL.BFLY PT, R0, R3, 0x2, 0x1f ;  /* 0x0c401f0003007f89 */ /* 0x000f6200000e0000 */
[----:B------:R-:W-:Y:S01]  /*d3c0*/  IMAD.U32 R11, RZ, RZ, UR10 ;  /* 0x0000000aff0b7e24 */ /* 0x000fe2000f8e00ff */
[----:B------:R-:W-:Y:S06]  /*d3d0*/  BAR.ARV 0x8, 0x100 ;  /* 0x0204000000007b1d */ /* 0x000fec0000002000 */
[----:B------:R-:W-:Y:S02]  /*d3e0*/  IMAD.MOV.U32 R12, RZ, RZ, -0x800000 ;  /* 0xff800000ff0c7424 */ /* 0x000fe400078e00ff */
[----:B------:R-:W-:Y:S01]  /*d3f0*/  BAR.SYNC.DEFER_BLOCKING 0xf, 0x100 ;  /* 0x03c4000000007b1d */ /* 0x000fe20000010000 */
[----:B------:R-:W-:Y:S01]  /*d400*/  ISETP.NE.AND P2, PT, R18, RZ, PT ;  /* 0x000000ff1200720c */ /* 0x000fe20003f45270 */
[----:B------:R-:W-:-:S04]  /*d410*/  UIADD3 UR36, UR36, 0x1, URZ ;  /* 0x0000000124247890 */ /* 0x000fc8000fffe03f */
[----:B------:R-:W0:Y:S01]  /*d420*/  SHFL.BFLY PT, R9, R4, 0x2, 0x1f ;  /* 0x0c401f0004097f89 */ /* 0x000e2200000e0000 */
[----:B-----5:R-:W-:Y:S01]  /*d430*/  FADD.FTZ R0, R0, R3 ;  /* 0x0000000300007221 */ /* 0x020fe20000010000 */
[----:B------:R-:W-:-:S04]  /*d440*/  IMAD.MOV.U32 R3, RZ, RZ, RZ ;  /* 0x000000ffff037224 */ /* 0x000fc800078e00ff */
[----:B01234-:R-:W0:Y:S01]  /*d450*/  SHFL.BFLY PT, R7, R0, 0x1, 0x1f ;  /* 0x0c201f0000077f89 */ /* 0x01fe2200000e0000 */
[----:B------:R-:W-:Y:S01]  /*d460*/  FADD.FTZ R9, R9, R4 ;  /* 0x0000000409097221 */ /* 0x000fe20000010000 */
[----:B------:R-:W-:Y:S01]  /*d470*/  IMAD.U32 R4, RZ, RZ, UR38 ;  /* 0x00000026ff047e24 */ /* 0x000fe2000f8e00ff */
[----:B------:R-:W-:-:S03]  /*d480*/  UIADD3 UR38, UR38, 0x1, URZ ;  /* 0x0000000126267890 */ /* 0x000fc6000fffe03f */
[----:B------:R-:W1:Y:S01]  /*d490*/  SHFL.BFLY PT, R8, R9, 0x1, 0x1f ;  /* 0x0c201f0009087f89 */ /* 0x000e6200000e0000 */
[----:B------:R-:W-:Y:S01]  /*d4a0*/  @!P2 IMAD R4, R4, 0x40, R17 ;  /* 0x000000400404a824 */ /* 0x000fe200078e0211 */
[----:B------:R-:W-:Y:S01]  /*d4b0*/  UISETP.NE.AND UP0, UPT, UR38, 0x2, UPT ;  /* 0x000000022600788c */ /* 0x000fe2000bf05270 */
[----:B0-----:R-:W-:-:S03]  /*d4c0*/  FADD.FTZ R10, R0, R7 ;  /* 0x00000007000a7221 */ /* 0x001fc60000010000 */
[----:B------:R-:W-:Y:S01]  /*d4d0*/  @!P2 LEA R4, R4, UR41, 0x2 ;  /* 0x000000290404ac11 */ /* 0x000fe2000f8e10ff */
[----:B------:R-:W-:Y:S01]  /*d4e0*/  USEL UR4, URZ, 0x1, UP0 ;  /* 0x000000013f047887 */ /* 0x000fe20008000000 */
[----:B------:R-:W-:Y:S01]  /*d4f0*/  FSETP.NE.FTZ.AND P0, PT, R10, RZ, PT ;  /* 0x000000ff0a00720b */ /* 0x000fe20003f15000 */
[----:B------:R-:W-:Y:S02]  /*d500*/  USEL UR38, UR38, URZ, UP0 ;  /* 0x0000003f26267287 */ /* 0x000fe40008000000 */
[----:B------:R-:W-:-:S10]  /*d510*/  ULOP3.LUT UR37, UR37, UR4, URZ, 0x3c, !UPT ;  /* 0x0000000425257292 */ /* 0x000fd4000f8e3c3f */
[----:B------:R-:W0:Y:S01]  /*d520*/  @P0 MUFU.LG2 R7, R10 ;  /* 0x0000000a00070308 */ /* 0x000e220000000c00 */
[----:B------:R-:W-:Y:S01]  /*d530*/  @P0 FMUL.FTZ R0, R11, 0.69314718246459960938 ;  /* 0x3f3172180b000820 */ /* 0x000fe20000410000 */
[----:B-1----:R-:W-:-:S05]  /*d540*/  FADD.FTZ R8, R9, R8 ;  /* 0x0000000809087221 */ /* 0x002fca0000010000 */
[----:B------:R-:W-:Y:S01]  /*d550*/  FSETP.NE.FTZ.AND P1, PT, R8, RZ, PT ;  /* 0x000000ff0800720b */ /* 0x000fe20003f35000 */
[----:B------:R-:W1:Y:S01]  /*d560*/  @P0 MUFU.RCP R3, R10 ;  /* 0x0000000a00030308 */ /* 0x000e620000001000 */
[----:B0-----:R-:W-:-:S04]  /*d570*/  @P0 FMUL.FTZ R7, R7, 0.69314718246459960938 ;  /* 0x3f31721807070820 */ /* 0x001fc80000410000 */
[----:B------:R-:W-:Y:S01]  /*d580*/  @P0 FFMA.FTZ R12, R0, R5, R7 ;  /* 0x00000005000c0223 */ /* 0x000fe20000010007 */
[----:B------:R-:W-:-:S06]  /*d590*/  IMAD.MOV.U32 R0, RZ, RZ, RZ ;  /* 0x000000ffff007224 */ /* 0x000fcc00078e00ff */
[----:B------:R-:W0:Y:S01]  /*d5a0*/  @P1 MUFU.LG2 R5, R8 ;  /* 0x0000000800051308 */ /* 0x000e220000000c00 */
[----:B------:R-:W-:Y:S01]  /*d5b0*/  PLOP3.LUT P0, PT, PT, PT, PT, 0x8, 0x0 ;  /* 0x000000000000781c */ /* 0x000fe20003f0e170 */
[----:B-1----:R-:W-:Y:S01]  /*d5c0*/  @!P2 STS [R4+0x28800], R3 ;  /* 0x028800030400a388 */ /* 0x002fe20000000800 */
[-C--:B------:R-:W-:Y:S01]  /*d5d0*/  FMUL.FTZ R24, R24, R3.reuse ;  /* 0x0000000318187220 */ /* 0x080fe20000410000 */
[-C--:B------:R-:W-:Y:S01]  /*d5e0*/  FMUL.FTZ R25, R25, R3.reuse ;  /* 0x0000000319197220 */ /* 0x080fe20000410000 */
[-C--:B------:R-:W-:Y:S01]  /*d5f0*/  FMUL.FTZ R28, R28, R3.reuse ;  /* 0x000000031c1c7220 */ /* 0x080fe20000410000 */
[-C--:B------:R-:W-:Y:S01]  /*d600*/  FMUL.FTZ R29, R29, R3.reuse ;  /* 0x000000031d1d7220 */ /* 0x080fe20000410000 */
[-C--:B------:R-:W-:Y:S01]  /*d610*/  FMUL.FTZ R32, R32, R3.reuse ;  /* 0x0000000320207220 */ /* 0x080fe20000410000 */
[----:B------:R-:W1:Y:S01]  /*d620*/  @P1 MUFU.RCP R0, R8 ;  /* 0x0000000800001308 */ /* 0x000e620000001000 */
        /* <DEDUP_REMOVED lines=26> */
[----:B0-----:R-:W-:-:S02]  /*d7d0*/  IMAD.U32 R4, RZ, RZ, UR10 ;  /* 0x0000000aff047e24 */ /* 0x001fc4000f8e00ff */
        /* <DEDUP_REMOVED lines=103> */
.L_x_2162:
[----:B------:R-:W0:Y:S08]  /*de50*/  S2UR UR40, SR_CgaCtaId ;  /* 0x00000000002879c3 */ /* 0x000e300000008800 */
[----:B------:R-:W-:Y:S01]  /*de60*/  BAR.SYNC.DEFER_BLOCKING 0x5, 0x180 ;  /* 0x0146000000007b1d */ /* 0x000fe20000010000 */
[----:B------:R-:W-:-:S05]  /*de70*/  USHF.R.U32.HI UR9, URZ, 0x10, UR42 ;  /* 0x000000103f097899 */ /* 0x000fca000801162a */
[----:B------:R-:W-:Y:S01]  /*de80*/  UMOV UR41, 0x400 ;  /* 0x0000040000297882 */ /* 0x000fe20000000000 */
[----:B------:R-:W-:Y:S01]  /*de90*/  BSSY B0, `(.L_x_2258) ;  /* 0x000049c000007945 */ /* 0x000fe20003800000 */
[----:B0-----:R-:W-:-:S09]  /*dea0*/  ULEA UR41, UR40, UR41, 0x18 ;  /* 0x0000002928297291 */ /* 0x001fd2000f8ec03f */
[----:B------:R-:W0:Y:S02]  /*deb0*/  LDS.128 R4, [UR41+0x28cd0] ;  /* 0x028cd029ff047984 */ /* 0x000e240008000c00 */
[----:B0-----:R-:W-:Y:S02]  /*dec0*/  R2UR UR5, R5 ;  /* 0x00000000050572ca */ /* 0x001fe400000e0000 */
[----:B------:R-:W-:Y:S02]  /*ded0*/  R2UR UR7, R6 ;  /* 0x00000000060772ca */ /* 0x000fe400000e0000 */
[----:B------:R-:W-:Y:S01]  /*dee0*/  R2UR UR6, R7 ;  /* 0x00000000070672ca */ /* 0x000fe200000e0000 */
[----:B------:R-:W-:Y:S06]  /*def0*/  BAR.ARV 0x4, 0x180 ;  /* 0x0106000000007b1d */ /* 0x000fec0000002000 */
[----:B------:R-:W-:Y:S08]  /*df00*/  @P0 BRA `(.L_x_2259) ;  /* 0x0000003800540947 */ /* 0x000ff00003800000 */
[----:B------:R-:W2:Y:S01]  /*df10*/  LDL R0, [R1+0x20] ;  /* 0x0000200001007983 */ /* 0x000ea20000100800 */
[----:B------:R-:W0:Y:S01]  /*df20*/  S2UR UR4, SR_SWINHI ;  /* 0x00000000000479c3 */ /* 0x000e220000002f00 */
[----:B------:R-:W-:Y:S01]  /*df30*/  F2FP.F16.F32.PACK_AB R6, R29, R28 ;  /* 0x0000001c1d06723e */ /* 0x000fe200000000ff */
[----:B------:R-:W-:Y:S01]  /*df40*/  ULDC.64 UR14, c[0x0][0xc00] ;  /* 0x00030000000e7ab9 */ /* 0x000fe20000000a00 */
[----:B------:R-:W-:Y:S01]  /*df50*/  F2FP.F16.F32.PACK_AB R7, R31, R30 ;  /* 0x0000001e1f07723e */ /* 0x000fe200000000ff */
[----:B------:R-:W-:Y:S01]  /*df60*/  ULDC.64 UR12, c[0x0][0xc00] ;  /* 0x00030000000c7ab9 */ /* 0x000fe20000000a00 */
[----:B------:R-:W-:Y:S01]  /*df70*/  F2FP.F16.F32.PACK_AB R10, R37, R36 ;  /* 0x00000024250a723e */ /* 0x000fe200000000ff */
[----:B------:R-:W-:Y:S01]  /*df80*/  UIMAD.WIDE UR12, UR44, 0x4, UR12 ;  /* 0x000000042c0c78a5 */ /* 0x000fe2000f8e020c */
[----:B------:R-:W-:Y:S01]  /*df90*/  F2FP.F16.F32.PACK_AB R11, R39, R38 ;  /* 0x00000026270b723e */ /* 0x000fe200000000ff */
[----:B------:R-:W-:Y:S01]  /*dfa0*/  UMOV UR10, UR41 ;  /* 0x00000029000a7c82 */ /* 0x000fe20008000000 */
[----:B0-----:R-:W-:Y:S01]  /*dfb0*/  UMOV UR11, UR4 ;  /* 0x00000004000b7c82 */ /* 0x001fe20008000000 */
[----:B------:R-:W-:Y:S01]  /*dfc0*/  ULDC UR4, c[0x0][0xad4] ;  /* 0x0002b50000047ab9 */ /* 0x000fe20000000800 */
[----:B------:R-:W-:-:S02]  /*dfd0*/  IMAD.U32 R14, RZ, RZ, UR10 ;  /* 0x0000000aff0e7e24 */ /* 0x000fc4000f8e00ff */
[----:B------:R-:W-:Y:S01]  /*dfe0*/  IMAD.U32 R15, RZ, RZ, UR11 ;  /* 0x0000000bff0f7e24 */ /* 0x000fe2000f8e00ff */
[----:B------:R-:W-:Y:S02]  /*dff0*/  ULDC.64 UR10, c[0x0][0xc08] ;  /* 0x00030200000a7ab9 */ /* 0x000fe40000000a00 */
[----:B------:R-:W-:-:S04]  /*e000*/  UISETP.NE.U32.AND UP0, UPT, UR10, URZ, UPT ;  /* 0x0000003f0a00728c */ /* 0x000fc8000bf05070 */
[----:B------:R-:W-:Y:S01]  /*e010*/  UISETP.NE.AND.EX UP0, UPT, UR11, URZ, UPT, UP0 ;  /* 0x0000003f0b00728c */ /* 0x000fe2000bf05300 */
[----:B------:R-:W-:Y:S05]  /*e020*/  BAR.SYNC.DEFER_BLOCKING 0x1, 0x100 ;  /* 0x0044000000007b1d */ /* 0x000fea0000010000 */
[----:B------:R-:W-:-:S05]  /*e030*/  PLOP3.LUT P1, PT, PT, PT, UP0, 0x80, 0x0 ;  /* 0x000000000000781c */ /* 0x000fca0003f2f008 */
[----:B------:R-:W-:Y:S02]  /*e040*/  @UP0 ULDC.64 UR10, c[0x0][0xc08] ;  /* 0x00030200000a0ab9 */ /* 0x000fe40000000a00 */
[----:B------:R-:W-:Y:S01]  /*e050*/  @UP0 UIMAD.WIDE UR10, UR44, 0x4, UR10 ;  /* 0x000000042c0a08a5 */ /* 0x000fe2000f8e020a */
        /* <DEDUP_REMOVED lines=12> */
[----:B0-----:R-:W-:Y:S01]  /*e120*/  IMAD.X R5, RZ, RZ, R21, P0 ;  /* 0x000000ffff057224 */ /* 0x001fe200000e0615 */
[----:B------:R-:W-:Y:S02]  /*e130*/  LOP3.LUT R4, R8, R9, RZ, 0x3c, !PT ;  /* 0x0000000908047212 */ /* 0x000fe400078e3cff */
[----:B------:R-:W-:Y:S02]  /*e140*/  F2FP.F16.F32.PACK_AB R8, R33, R32 ;  /* 0x000000202108723e */ /* 0x000fe400000000ff */
[----:B------:R-:W-:Y:S02]  /*e150*/  MOV R13, R4 ;  /* 0x00000004000d7202 */ /* 0x000fe40000000f00 */
[----:B------:R-:W-:Y:S02]  /*e160*/  IADD3 R5, P0, R20, 0x40, RZ ;  /* 0x0000004014057810 */ /* 0x000fe40007f1e0ff */
[----:B------:R-:W-:-:S02]  /*e170*/  F2FP.F16.F32.PACK_AB R9, R35, R34 ;  /* 0x000000222309723e */ /* 0x000fc400000000ff */
[----:B------:R-:W-:Y:S02]  /*e180*/  LOP3.LUT R4, R5, 0x380, RZ, 0xc0, !PT ;  /* 0x0000038005047812 */ /* 0x000fe400078ec0ff */
[----:B------:R-:W-:Y:S01]  /*e190*/  F2FP.F16.F32.PACK_AB R6, R45, R44 ;  /* 0x0000002c2d06723e */ /* 0x000fe200000000ff */
[----:B------:R0:W-:Y:S01]  /*e1a0*/  STSM.16.M88.4 [R13], R8 ;  /* 0x000000080d007844 */ /* 0x0001e20000000200 */
[----:B------:R-:W-:Y:S02]  /*e1b0*/  SHF.R.U64 R4, R4, 0x3, RZ ;  /* 0x0000000304047819 */ /* 0x000fe400000012ff */
[----:B------:R-:W-:Y:S02]  /*e1c0*/  F2FP.F16.F32.PACK_AB R7, R47, R46 ;  /* 0x0000002e2f07723e */ /* 0x000fe400000000ff */
[----:B------:R-:W-:Y:S01]  /*e1d0*/  LOP3.LUT R4, R4, R5, RZ, 0x3c, !PT ;  /* 0x0000000504047212 */ /* 0x000fe200078e3cff */
[----:B------:R-:W-:-:S05]  /*e1e0*/  IMAD.X R5, RZ, RZ, R21, P0 ;  /* 0x000000ffff057224 */ /* 0x000fca00000e0615 */
[----:B------:R-:W-:Y:S02]  /*e1f0*/  MOV R0, R4 ;  /* 0x0000000400007202 */ /* 0x000fe40000000f00 */
[----:B------:R-:W-:Y:S02]  /*e200*/  F2FP.F16.F32.PACK_AB R4, R41, R40 ;  /* 0x000000282904723e */ /* 0x000fe400000000ff */
[----:B------:R-:W-:Y:S02]  /*e210*/  F2FP.F16.F32.PACK_AB R5, R43, R42 ;  /* 0x0000002a2b05723e */ /* 0x000fe400000000ff */
[----:B0-----:R-:W-:Y:S02]  /*e220*/  IADD3 R9, P0, R20, 0x60, RZ ;  /* 0x0000006014097810 */ /* 0x001fe40007f1e0ff */
[----:B------:R-:W-:Y:S01]  /*e230*/  F2FP.F16.F32.PACK_AB R10, R53, R52 ;  /* 0x00000034350a723e */ /* 0x000fe200000000ff */
[----:B------:R0:W-:Y:S01]  /*e240*/  STSM.16.M88.4 [R0], R4 ;  /* 0x0000000400007844 */ /* 0x0001e20000000200 */
[----:B------:R-:W-:-:S02]  /*e250*/  LOP3.LUT R8, R9, 0x380, RZ, 0xc0, !PT ;  /* 0x0000038009087812 */ /* 0x000fc400078ec0ff */
[----:B------:R-:W-:Y:S02]  /*e260*/  F2FP.F16.F32.PACK_AB R11, R55, R54 ;  /* 0x00000036370b723e */ /* 0x000fe400000000ff */
[----:B------:R-:W-:Y:S01]  /*e270*/  SHF.R.U64 R8, R8, 0x3, RZ ;  /* 0x0000000308087819 */ /* 0x000fe200000012ff */
[----:B0-----:R-:W-:-:S03]  /*e280*/  IMAD.X R5, RZ, RZ, R21, P0 ;  /* 0x000000ffff057224 */ /* 0x001fc600000e0615 */
[----:B------:R-:W-:Y:S02]  /*e290*/  LOP3.LUT R4, R8, R9, RZ, 0x3c, !PT ;  /* 0x0000000908047212 */ /* 0x000fe400078e3cff */
[----:B------:R-:W-:Y:S02]  /*e2a0*/  F2FP.F16.F32.PACK_AB R8, R49, R48 ;  /* 0x000000303108723e */ /* 0x000fe400000000ff */
[----:B------:R-:W-:Y:S02]  /*e2b0*/  MOV R13, R4 ;  /* 0x00000004000d7202 */ /* 0x000fe40000000f00 */
[----:B------:R-:W-:Y:S02]  /*e2c0*/  IADD3 R5, P0, R20, 0x2000, RZ ;  /* 0x0000200014057810 */ /* 0x000fe40007f1e0ff */
[----:B------:R-:W-:Y:S02]  /*e2d0*/  F2FP.F16.F32.PACK_AB R9, R51, R50 ;  /* 0x000000323309723e */ /* 0x000fe400000000ff */
[----:B------:R-:W-:-:S02]  /*e2e0*/  LOP3.LUT R4, R5, 0x380, RZ, 0xc0, !PT ;  /* 0x0000038005047812 */ /* 0x000fc400078ec0ff */
        /* <DEDUP_REMOVED lines=119> */
[----:B0-----:R-:W-:-:S03]  /*ea60*/  IADD3 R9, P0, R20, 0x6060, RZ ;  /* 0x0000606014097810 */ /* 0x001fc60007f1e0ff */
[----:B------:R0:W-:Y:S01]  /*ea70*/  STSM.16.M88.4 [R0], R4 ;  /* 0x0000000400007844 */ /* 0x0001e20000000200 */
[----:B------:R-:W-:Y:S01]  /*ea80*/  LOP3.LUT R8, R9, 0x380, RZ, 0xc0, !PT ;  /* 0x0000038009087812 */ /* 0x000fe200078ec0ff */
[----:B------:R-:W-:Y:S01]  /*ea90*/  IMAD.X R21, RZ, RZ, R21, P0 ;  /* 0x000000ffff157224 */ /* 0x000fe200000e0615 */
[----:B------:R-:W-:Y:S02]  /*eaa0*/  ISETP.NE.U32.AND P0, PT, RZ, UR14, PT ;  /* 0x0000000eff007c0c */ /* 0x000fe4000bf05070 */
[----:B------:R-:W-:Y:S02]  /*eab0*/  SHF.R.U64 R8, R8, 0x3, RZ ;  /* 0x0000000308087819 */ /* 0x000fe400000012ff */
[----:B------:R-:W-:Y:S02]  /*eac0*/  ISETP.NE.AND.EX P0, PT, RZ, UR15, PT, P0 ;  /* 0x0000000fff007c0c */ /* 0x000fe4000bf05300 */
[----:B------:R-:W-:-:S04]  /*ead0*/  LOP3.LUT R20, R8, R9, RZ, 0x3c, !PT ;  /* 0x0000000908147212 */ /* 0x000fc800078e3cff */
[----:B------:R-:W-:Y:S02]  /*eae0*/  MOV R20, R20 ;  /* 0x0000001400147202 */ /* 0x000fe40000000f00 */
[----:B0-----:R-:W-:Y:S02]  /*eaf0*/  F2FP.F16.F32.PACK_AB R4, R145, R144 ;  /* 0x000000909104723e */ /* 0x001fe400000000ff */
[----:B------:R-:W-:Y:S02]  /*eb00*/  F2FP.F16.F32.PACK_AB R5, R147, R146 ;  /* 0x000000929305723e */ /* 0x000fe400000000ff */
[----:B------:R-:W-:Y:S02]  /*eb10*/  F2FP.F16.F32.PACK_AB R6, R149, R148 ;  /* 0x000000949506723e */ /* 0x000fe400000000ff */
[----:B------:R-:W-:-:S05]  /*eb20*/  F2FP.F16.F32.PACK_AB R7, R151, R150 ;  /* 0x000000969707723e */ /* 0x000fca00000000ff */
[----:B------:R0:W-:Y:S02]  /*eb30*/  STSM.16.M88.4 [R20], R4 ;  /* 0x0000000414007844 */ /* 0x0001e40000000200 */
[----:B0-----:R-:W-:Y:S02]  /*eb40*/  IMAD.U32 R4, RZ, RZ, UR10 ;  /* 0x0000000aff047e24 */ /* 0x001fe4000f8e00ff */
[----:B------:R-:W-:Y:S01]  /*eb50*/  IMAD.U32 R5, RZ, RZ, UR11 ;  /* 0x0000000bff057e24 */ /* 0x000fe2000f8e00ff */
[----:B------:R-:W-:Y:S06]  /*eb60*/  BAR.SYNC.DEFER_BLOCKING 0x1, 0x100 ;  /* 0x0044000000007b1d */ /* 0x000fec0000010000 */
[----:B------:R0:W2:Y:S02]  /*eb70*/  @P1 LDG.E R6, desc[UR54][R4.64] ;  /* 0x0000003604061981 */ /* 0x0000a4000c1e1900 */
[----:B0-----:R-:W-:-:S02]  /*eb80*/  IMAD.U32 R4, RZ, RZ, UR12 ;  /* 0x0000000cff047e24 */ /* 0x001fc4000f8e00ff */
[----:B------:R-:W-:-:S05]  /*eb90*/  IMAD.U32 R5, RZ, RZ, UR13 ;  /* 0x0000000dff057e24 */ /* 0x000fca000f8e00ff */
[----:B------:R0:W5:Y:S01]  /*eba0*/  @P0 LDG.E R0, desc[UR54][R4.64] ;  /* 0x0000003604000981 */ /* 0x000162000c1e1900 */
[----:B------:R-:W-:Y:S01]  /*ebb0*/  UISETP.NE.AND UP0, UPT, UR9, URZ, UPT ;  /* 0x0000003f0900728c */ /* 0x000fe2000bf05270 */
[----:B------:R-:W-:Y:S01]  /*ebc0*/  ULDC UR8, c[0x0][0xa88] ;  /* 0x0002a20000087ab9 */ /* 0x000fe20000000800 */
[----:B------:R-:W-:Y:S02]  /*ebd0*/  ULOP3.LUT UR42, UR42, 0xff, URZ, 0xc0, !UPT ;  /* 0x000000ff2a2a7892 */ /* 0x000fe4000f8ec03f */
[----:B------:R-:W-:Y:S01]  /*ebe0*/  USEL UR10, UR9, UR4, UP0 ;  /* 0x00000004090a7287 */ /* 0x000fe20008000000 */
[----:B--2---:R-:W-:Y:S01]  /*ebf0*/  @P1 R2UR UR8, R6 ;  /* 0x00000000060812ca */ /* 0x004fe200000e0000 */
[----:B0-----:R-:W-:-:S14]  /*ec00*/  @P1 BRA `(.L_x_2260) ;  /* 0x0000000000201947 */ /* 0x001fdc0003800000 */
[----:B------:R-:W-:Y:S05]  /*ec10*/  @!P0 BRA `(.L_x_2260) ;  /* 0x00000000001c8947 */ /* 0x000fea0003800000 */
[----:B------:R-:W-:Y:S02]  /*ec20*/  IMAD.U32 R4, RZ, RZ, UR12 ;  /* 0x0000000cff047e24 */ /* 0x000fe4000f8e00ff */
[----:B------:R-:W-:-:S05]  /*ec30*/  IMAD.U32 R5, RZ, RZ, UR13 ;  /* 0x0000000dff057e24 */ /* 0x000fca000f8e00ff */
[----:B------:R-:W2:Y:S04]  /*ec40*/  LDG.E R6, desc[UR54][R4.64] ;  /* 0x0000003604067981 */ /* 0x000ea8000c1e1900 */
[----:B------:R-:W3:Y:S01]  /*ec50*/  LDG.E R7, desc[UR54][R4.64+0x4] ;  /* 0x0000043604077981 */ /* 0x000ee2000c1e1900 */
[----:B--2---:R-:W-:Y:S02]  /*ec60*/  R2UR UR4, R6 ;  /* 0x00000000060472ca */ /* 0x004fe400000e0000 */
[----:B---3--:R-:W-:-:S13]  /*ec70*/  R2UR UR8, R7 ;  /* 0x00000000070872ca */ /* 0x008fda00000e0000 */
[----:B------:R-:W-:-:S12]  /*ec80*/  UIADD3 UR8, -UR4, UR8, URZ ;  /* 0x0000000804087290 */ /* 0x000fd8000fffe13f */
.L_x_2260:
[----:B------:R-:W0:Y:S01]  /*ec90*/  SHFL.IDX PT, R4, R224, RZ, 0x1f ;  /* 0x00001fffe0047589 */ /* 0x000e2200000e0000 */
        /* <DEDUP_REMOVED lines=8> */
[----:B0-----:R-:W-:-:S13]  /*ed20*/  ISETP.NE.AND P0, PT, R4, RZ, PT ;  /* 0x000000ff0400720c */ /* 0x001fda0003f05270 */
[----:B------:R-:W-:Y:S05]  /*ed30*/  @P0 BRA `(.L_x_2261) ;  /* 0x0000000400000947 */ /* 0x000fea0003800000 */
[----:B------:R-:W2:Y:S01]  /*ed40*/  LDL R10, [R1+0x1c] ;  /* 0x00001c00010a7983 */ /* 0x000ea20000100800 */
[----:B------:R-:W0:Y:S01]  /*ed50*/  LDC R0, c[0x0][0xbe8] ;  /* 0x0002fa00ff007b82 */ /* 0x000e220000000800 */
[----:B------:R-:W-:Y:S01]  /*ed60*/  UISETP.GT.AND UP1, UPT, UR10, 0x1, UPT ;  /* 0x000000010a00788c */ /* 0x000fe2000bf24270 */
[----:B------:R-:W-:Y:S01]  /*ed70*/  VIADD R9, R190, UR45 ;  /* 0x0000002dbe097c36 */ /* 0x000fe20008000000 */
[----:B------:R-:W-:Y:S01]  /*ed80*/  UMOV UR21, 0x9b8 ;  /* 0x000009b800157882 */ /* 0x000fe20000000000 */
[----:B------:R-:W-:Y:S02]  /*ed90*/  UISETP.NE.U32.AND UP0, UPT, UR14, URZ, UPT ;  /* 0x0000003f0e00728c */ /* 0x000fe4000bf05070 */
[----:B------:R-:W-:Y:S01]  /*eda0*/  USEL UR21, UR21, 0x978, UP1 ;  /* 0x0000097815157887 */ /* 0x000fe20008800000 */
[----:B------:R-:W-:Y:S01]  /*edb0*/  IMAD.MOV.U32 R5, RZ, RZ, R9 ;  /* 0x000000ffff057224 */ /* 0x000fe200078e0009 */
[----:B------:R-:W-:Y:S02]  /*edc0*/  UISETP.NE.AND.EX UP0, UPT, UR15, URZ, UPT, UP0 ;  /* 0x0000003f0f00728c */ /* 0x000fe4000bf05300 */
[----:B------:R-:W-:-:S02]  /*edd0*/  USEL UR16, UR42, URZ, UP1 ;  /* 0x0000003f2a107287 */ /* 0x000fc40008800000 */
[----:B------:R-:W-:Y:S02]  /*ede0*/  USEL UR19, UR44, URZ, !UP0 ;  /* 0x0000003f2c137287 */ /* 0x000fe4000c000000 */
[----:B------:R-:W-:-:S04]  /*edf0*/  USHF.R.S32.HI UR17, URZ, 0x1f, UR44 ;  /* 0x0000001f3f117899 */ /* 0x000fc8000801142c */
[----:B------:R-:W-:Y:S01]  /*ee00*/  ULDC.64 UR14, c[0x0][UR21+0x228] ;  /* 0x00008a00150e7abb */ /* 0x000fe20008000a00 */
[----:B------:R-:W-:Y:S01]  /*ee10*/  ULDC.64 UR12, c[0x0][UR21+0x220] ;  /* 0x00008800150c7abb */ /* 0x000fe20008000a00 */
[----:B------:R-:W-:Y:S02]  /*ee20*/  UIMAD.WIDE.U32 UR22, UR14, UR16, URZ ;  /* 0x000000100e1672a5 */ /* 0x000fe4000f8e003f */
[----:B------:R-:W-:Y:S01]  /*ee30*/  UIMAD UR24, UR15, UR16, URZ ;  /* 0x000000100f1872a4 */ /* 0x000fe2000f8e023f */
[C---:B0-----:R-:W-:Y:S01]  /*ee40*/  ISETP.NE.AND P0, PT, R0.reuse, 0x1, PT ;  /* 0x000000010000780c */ /* 0x041fe20003f05270 */
[----:B------:R-:W-:Y:S01]  /*ee50*/  UIMAD.WIDE.U32 UR14, UR12, UR19, URZ ;  /* 0x000000130c0e72a5 */ /* 0x000fe2000f8e003f */
[----:B------:R-:W-:Y:S01]  /*ee60*/  IMAD R11, R0, UR8, RZ ;  /* 0x00000008000b7c24 */ /* 0x000fe2000f8e02ff */
[----:B------:R-:W-:Y:S01]  /*ee70*/  ULDC.64 UR10, c[0x0][UR21+0x218] ;  /* 0x00008600150a7abb */ /* 0x000fe20008000a00 */
[----:B------:R-:W-:Y:S02]  /*ee80*/  USEL UR20, UR17, URZ, !UP0 ;  /* 0x0000003f11147287 */ /* 0x000fe4000c000000 */
[----:B------:R-:W-:-:S02]  /*ee90*/  UIMAD UR19, UR13, UR19, URZ ;  /* 0x000000130d1372a4 */ /* 0x000fc4000f8e023f */
[----:B------:R-:W-:Y:S02]  /*eea0*/  UIMAD.WIDE.U32 UR16, UR10, UR43, URZ ;  /* 0x0000002b0a1072a5 */ /* 0x000fe4000f8e003f */
[----:B------:R-:W-:Y:S02]  /*eeb0*/  UIMAD UR10, UR11, UR43, URZ ;  /* 0x0000002b0b0a72a4 */ /* 0x000fe4000f8e023f */
[----:B------:R-:W-:Y:S01]  /*eec0*/  UIMAD UR19, UR12, UR20, UR19 ;  /* 0x000000140c1372a4 */ /* 0x000fe2000f8e0213 */
[----:B------:R-:W0:Y:S01]  /*eed0*/  @P0 LDC R4, c[0x0][0xbec] ;  /* 0x0002fb00ff040b82 */ /* 0x000e220000000800 */
[----:B------:R-:W-:Y:S02]  /*eee0*/  UIADD3 UR24, UR23, UR24, URZ ;  /* 0x0000001817187290 */ /* 0x000fe4000fffe03f */
[----:B------:R-:W-:Y:S02]  /*eef0*/  UIADD3 UR11, UR17, UR10, URZ ;  /* 0x0000000a110b7290 */ /* 0x000fe4000fffe03f */
[----:B------:R-:W-:-:S02]  /*ef00*/  UIADD3 UR16, UP0, UP2, UR14, UR16, UR4 ;  /* 0x000000100e107290 */ /* 0x000fc4000fa1e004 */
[----:B------:R-:W-:Y:S01]  /*ef10*/  UIADD3 UR10, UR15, UR19, URZ ;  /* 0x000000130f0a7290 */ /* 0x000fe2000fffe03f */
[----:B------:R-:W1:Y:S01]  /*ef20*/  @P0 LDC R7, c[0x0][0xbf0] ;  /* 0x0002fc00ff070b82 */ /* 0x000e620000000800 */
[----:B------:R-:W-:Y:S02]  /*ef30*/  IMAD.U32 R6, RZ, RZ, UR24 ;  /* 0x00000018ff067e24 */ /* 0x000fe4000f8e00ff */
[----:B------:R-:W-:Y:S01]  /*ef40*/  UIADD3.X UR10, UR10, UR11, UR18, UP0, UP2 ;  /* 0x0000000b0a0a7290 */ /* 0x000fe200087e4412 */
[----:B0-----:R-:W-:-:S05]  /*ef50*/  @P0 IMAD.HI.U32 R4, R9, R4, RZ ;  /* 0x0000000409040227 */ /* 0x001fca00078e00ff */
[----:B-1----:R-:W-:Y:S01]  /*ef60*/  @P0 SHF.R.U32.HI R5, RZ, R7, R4 ;  /* 0x00000007ff050219 */ /* 0x002fe20000011604 */
[----:B------:R-:W-:-:S04]  /*ef70*/  IMAD.U32 R4, RZ, RZ, UR22 ;  /* 0x00000016ff047e24 */ /* 0x000fc8000f8e00ff */
[--C-:B------:R-:W-:Y:S01]  /*ef80*/  IMAD.MOV R7, RZ, RZ, -R5.reuse ;  /* 0x000000ffff077224 */ /* 0x100fe200078e0a05 */
[----:B------:R-:W-:Y:S02]  /*ef90*/  IADD3 R4, P0, P2, R5, UR16, R4 ;  /* 0x0000001005047c10 */ /* 0x000fe4000fa1e004 */
[----:B------:R-:W-:Y:S01]  /*efa0*/  SHF.R.S32.HI R5, RZ, 0x1f, R5 ;  /* 0x0000001fff057819 */ /* 0x000fe20000011405 */
[----:B------:R-:W-:Y:S02]  /*efb0*/  IMAD R7, R0, R7, R9 ;  /* 0x0000000700077224 */ /* 0x000fe400078e0209 */
[----:B------:R-:W-:Y:S01]  /*efc0*/  VIADD R0, R17, UR45 ;  /* 0x0000002d11007c36 */ /* 0x000fe20008000000 */
[----:B------:R-:W-:Y:S01]  /*efd0*/  IADD3.X R5, R5, UR10, R6, P0, P2 ;  /* 0x0000000a05057c10 */ /* 0x000fe200087e4406 */
[----:B------:R-:W-:Y:S01]  /*efe0*/  ULDC.64 UR10, c[0x0][UR21+0x210] ;  /* 0x00008400150a7abb */ /* 0x000fe20008000a00 */
[----:B------:R-:W-:Y:S01]  /*eff0*/  SHF.R.S32.HI R6, RZ, 0x1f, R7 ;  /* 0x0000001fff067819 */ /* 0x000fe20000011407 */
[----:B------:R-:W-:-:S02]  /*f000*/  IMAD R9, R7, UR11, RZ ;  /* 0x0000000b07097c24 */ /* 0x000fc4000f8e02ff */
        /* <DEDUP_REMOVED lines=8> */
[----:B------:R-:W-:Y:S04]  /*f090*/  SHFL.IDX PT, R6, R8, 0x1, 0x1c1f ;  /* 0x003c1f0008067f89 */ /* 0x000fe800000e0000 */
[----:B------:R-:W-:Y:S04]  /*f0a0*/  SHFL.IDX PT, R4, R8, RZ, 0x1c1f ;  /* 0x001c1fff08047589 */ /* 0x000fe800000e0000 */
[----:B------:R-:W-:Y:S01]  /*f0b0*/  SHFL.IDX PT, R7, R9, 0x1, 0x1c1f ;  /* 0x003c1f0009077f89 */ /* 0x000fe200000e0000 */
[----:B--2---:R-:W-:-:S05]  /*f0c0*/  IMAD.MOV R5, RZ, RZ, -R10 ;  /* 0x000000ffff057224 */ /* 0x004fca00078e0a0a */
[----:B------:R-:W-:Y:S02]  /*f0d0*/  ISETP.NE.AND P0, PT, R2, R5, PT ;  /* 0x000000050200720c */ /* 0x000fe40003f05270 */
[----:B------:R-:W0:Y:S02]  /*f0e0*/  SHFL.IDX PT, R5, R9, RZ, 0x1c1f ;  /* 0x001c1fff09057589 */ /* 0x000e2400000e0000 */
[C---:B------:R-:W-:Y:S01]  /*f0f0*/  ISETP.GE.OR P2, PT, R0.reuse, R11, P0 ;  /* 0x0000000b0000720c */ /* 0x040fe20000746670 */
[----:B------:R-:W-:-:S05]  /*f100*/  VIADD R0, R0, 0x8 ;  /* 0x0000000800007836 */ /* 0x000fca0000000000 */
[----:B------:R-:W-:-:S07]  /*f110*/  ISETP.GE.OR P0, PT, R0, R11, P0 ;  /* 0x0000000b0000720c */ /* 0x000fce0000706670 */
[----:B0-----:R0:W-:Y:S06]  /*f120*/  @!P2 ST.E desc[UR54][R4.64], R12 ;  /* 0x0000000c0400a985 */ /* 0x0011ec000c101936 */
[----:B------:R0:W-:Y:S02]  /*f130*/  @!P0 ST.E desc[UR54][R6.64], R3 ;  /* 0x0000000306008985 */ /* 0x0001e4000c101936 */
.L_x_2261:
[----:B------:R-:W-:Y:S05]  /*f140*/  @P1 BRA `(.L_x_2262) ;  /* 0x0000001000501947 */ /* 0x000fea0003800000 */
[----:B0-----:R-:W-:Y:S01]  /*f150*/  IMAD R3, R223, 0x40, R19 ;  /* 0x00000040df037824 */ /* 0x001fe200078e0213 */
[----:B------:R-:W0:Y:S01]  /*f160*/  LDC R82, c[0x0][0xbe8] ;  /* 0x0002fa00ff527b82 */ /* 0x000e220000000800 */
[----:B------:R-:W-:Y:S01]  /*f170*/  ULDC UR14, c[0x0][0xac8] ;  /* 0x0002b200000e7ab9 */ /* 0x000fe20000000800 */
[----:B------:R-:W-:Y:S01]  /*f180*/  ULDC.64 UR12, c[0x0][0xaa0] ;  /* 0x0002a800000c7ab9 */ /* 0x000fe20000000a00 */
        /* <DEDUP_REMOVED lines=9> */
[--C-:B------:R-:W-:Y:S01]  /*f220*/  IMAD.X R9, RZ, RZ, R15.reuse, P3 ;  /* 0x000000ffff097224 */ /* 0x100fe200018e060f */
[----:B------:R-:W-:Y:S02]  /*f230*/  LOP3.LUT R32, R33, 0x380, RZ, 0xc0, !PT ;  /* 0x0000038021207812 */ /* 0x000fe400078ec0ff */
[----:B------:R-:W-:Y:S02]  /*f240*/  IADD3 R45, P3, R14, 0x8000, RZ ;  /* 0x000080000e2d7810 */ /* 0x000fe40007f7e0ff */
[----:B------:R-:W-:Y:S01]  /*f250*/  LOP3.LUT R40, R40, R41, RZ, 0x3c, !PT ;  /* 0x0000002928287212 */ /* 0x000fe200078e3cff */
[--C-:B------:R-:W-:Y:S01]  /*f260*/  IMAD.X R41, RZ, RZ, R15.reuse, P2 ;  /* 0x000000ffff297224 */ /* 0x100fe200010e060f */
[C---:B------:R-:W-:Y:S01]  /*f270*/  IADD3 R37, P1, R14.reuse, 0x6000, RZ ;  /* 0x000060000e257810 */ /* 0x040fe20007f3e0ff */
[----:B------:R-:W-:Y:S01]  /*f280*/  VIADD R91, R19, 0x40 ;  /* 0x00000040135b7836 */ /* 0x000fe20000000000 */
[----:B------:R-:W-:Y:S01]  /*f290*/  IADD3 R69, P2, R14, 0xe000, RZ ;  /* 0x0000e0000e457810 */ /* 0x000fe20007f5e0ff */
[----:B------:R-:W-:Y:S01]  /*f2a0*/  UIMAD UR18, UR18, UR12, URZ ;  /* 0x0000000c121272a4 */ /* 0x000fe2000f8e023f */
[----:B------:R-:W-:Y:S01]  /*f2b0*/  SHF.R.U64 R32, R32, 0x3, RZ ;  /* 0x0000000320207819 */ /* 0x000fe200000012ff */
[----:B------:R-:W-:Y:S01]  /*f2c0*/  UIMAD.WIDE.U32 UR10, UR4, UR12, URZ ;  /* 0x0000000c040a72a5 */ /* 0x000fe2000f8e003f */
[----:B------:R-:W-:Y:S01]  /*f2d0*/  LOP3.LUT R44, R45, 0x380, RZ, 0xc0, !PT ;  /* 0x000003802d2c7812 */ /* 0x000fe200078ec0ff */
[----:B------:R-:W-:Y:S01]  /*f2e0*/  VIADD R87, R19, 0x80 ;  /* 0x0000008013577836 */ /* 0x000fe20000000000 */
[----:B------:R-:W-:Y:S01]  /*f2f0*/  LOP3.LUT R36, R37, 0x380, RZ, 0xc0, !PT ;  /* 0x0000038025247812 */ /* 0x000fe200078ec0ff */
[----:B------:R-:W-:Y:S01]  /*f300*/  VIADD R89, R19, 0x100 ;  /* 0x0000010013597836 */ /* 0x000fe20000000000 */
[----:B------:R-:W-:Y:S01]  /*f310*/  LOP3.LUT R68, R69, 0x380, RZ, 0xc0, !PT ;  /* 0x0000038045447812 */ /* 0x000fe200078ec0ff */
[----:B------:R-:W-:Y:S01]  /*f320*/  VIADD R95, R19, 0x140 ;  /* 0x00000140135f7836 */ /* 0x000fe20000000000 */
[----:B------:R-:W-:Y:S01]  /*f330*/  LOP3.LUT R32, R32, R33, RZ, 0x3c, !PT ;  /* 0x0000002120207212 */ /* 0x000fe200078e3cff */
[----:B------:R-:W-:Y:S01]  /*f340*/  IMAD.X R33, RZ, RZ, R15, P0 ;  /* 0x000000ffff217224 */ /* 0x000fe200000e060f */
[----:B------:R-:W-:Y:S01]  /*f350*/  SHF.R.U64 R44, R44, 0x3, RZ ;  /* 0x000000032c2c7819 */ /* 0x000fe200000012ff */
[----:B------:R-:W5:Y:S01]  /*f360*/  LD.E.128 R8, desc[UR54][R8.64] ;  /* 0x0000003608087980 */ /* 0x000f62000c101d00 */
[----:B------:R-:W-:-:S02]  /*f370*/  SHF.R.U64 R36, R36, 0x3, RZ ;  /* 0x0000000324247819 */ /* 0x000fc400000012ff */
[----:B------:R-:W-:Y:S01]  /*f380*/  IADD3 R61, P0, R14, 0xc000, RZ ;  /* 0x0000c0000e3d7810 */ /* 0x000fe20007f1e0ff */
[----:B------:R-:W-:Y:S01]  /*f390*/  UIMAD UR18, UR4, UR13, UR18 ;  /* 0x0000000d041272a4 */ /* 0x000fe2000f8e0212 */
[----:B------:R-:W-:Y:S01]  /*f3a0*/  SHF.R.U64 R68, R68, 0x3, RZ ;  /* 0x0000000344447819 */ /* 0x000fe200000012ff */
[----:B------:R-:W5:Y:S01]  /*f3b0*/  LD.E.128 R32, desc[UR54][R32.64] ;  /* 0x0000003620207980 */ /* 0x000f62000c101d00 */
[----:B------:R-:W-:Y:S01]  /*f3c0*/  LOP3.LUT R44, R44, R45, RZ, 0x3c, !PT ;  /* 0x0000002d2c2c7212 */ /* 0x000fe200078e3cff */
[--C-:B------:R-:W-:Y:S01]  /*f3d0*/  IMAD.X R45, RZ, RZ, R15.reuse, P3 ;  /* 0x000000ffff2d7224 */ /* 0x100fe200018e060f */
[----:B------:R-:W-:Y:S01]  /*f3e0*/  LOP3.LUT R36, R36, R37, RZ, 0x3c, !PT ;  /* 0x0000002524247212 */ /* 0x000fe200078e3cff */
[--C-:B------:R-:W-:Y:S01]  /*f3f0*/  IMAD.X R37, RZ, RZ, R15.reuse, P1 ;  /* 0x000000ffff257224 */ /* 0x100fe200008e060f */
[----:B------:R-:W-:Y:S01]  /*f400*/  LOP3.LUT R60, R61, 0x380, RZ, 0xc0, !PT ;  /* 0x000003803d3c7812 */ /* 0x000fe200078ec0ff */
[----:B------:R-:W-:Y:S01]  /*f410*/  ULDC.64 UR12, c[0x0][0xae8] ;  /* 0x0002ba00000c7ab9 */ /* 0x000fe20000000a00 */
[----:B------:R-:W-:Y:S01]  /*f420*/  LOP3.LUT R68, R68, R69, RZ, 0x3c, !PT ;  /* 0x0000004544447212 */ /* 0x000fe200078e3cff */
[----:B------:R-:W-:Y:S01]  /*f430*/  IMAD.X R69, RZ, RZ, R15, P2 ;  /* 0x000000ffff457224 */ /* 0x000fe200010e060f */
[----:B------:R-:W-:-:S02]  /*f440*/  IADD3 R3, P3, R14, 0xf000, RZ ;  /* 0x0000f0000e037810 */ /* 0x000fc40007f7e0ff */
[C---:B------:R-:W-:Y:S02]  /*f450*/  IADD3 R13, P4, R14.reuse, 0x2000, RZ ;  /* 0x000020000e0d7810 */ /* 0x040fe40007f9e0ff */
[C---:B------:R-:W-:Y:S02]  /*f460*/  IADD3 R25, P5, R14.reuse, 0x3000, RZ ;  /* 0x000030000e197810 */ /* 0x040fe40007fbe0ff */
[C---:B------:R-:W-:Y:S01]  /*f470*/  IADD3 R29, P6, R14.reuse, 0x4000, RZ ;  /* 0x000040000e1d7810 */ /* 0x040fe20007fde0ff */
[----:B------:R-:W-:Y:S01]  /*f480*/  UIADD3 UR11, UR11, UR18, URZ ;  /* 0x000000120b0b7290 */ /* 0x000fe2000fffe03f */
[----:B------:R-:W-:Y:S01]  /*f490*/  IADD3 R65, P1, R14, 0xd000, RZ ;  /* 0x0000d0000e417810 */ /* 0x000fe20007f3e0ff */
[----:B------:R-:W-:Y:S01]  /*f4a0*/  USHF.R.S32.HI UR4, URZ, 0x1f, UR9 ;  /* 0x0000001f3f047899 */ /* 0x000fe20008011409 */
[----:B0-----:R-:W-:Y:S01]  /*f4b0*/  ISETP.NE.AND P2, PT, R82, 0x1, PT ;  /* 0x000000015200780c */ /* 0x001fe20003f45270 */
[----:B------:R-:W-:Y:S01]  /*f4c0*/  IMAD.X R73, RZ, RZ, R15, P3 ;  /* 0x000000ffff497224 */ /* 0x000fe200018e060f */
[----:B------:R-:W-:Y:S01]  /*f4d0*/  SHF.R.U64 R60, R60, 0x3, RZ ;  /* 0x000000033c3c7819 */ /* 0x000fe200000012ff */
[----:B------:R-:W5:Y:S01]  /*f4e0*/  LD.E.128 R36, desc[UR54][R36.64] ;  /* 0x0000003624247980 */ /* 0x000f62000c101d00 */
[----:B------:R-:W-:-:S02]  /*f4f0*/  LOP3.LUT R0, R3, 0x380, RZ, 0xc0, !PT ;  /* 0x0000038003007812 */ /* 0x000fc400078ec0ff */
[----:B------:R-:W-:Y:S01]  /*f500*/  LOP3.LUT R64, R65, 0x380, RZ, 0xc0, !PT ;  /* 0x0000038041407812 */ /* 0x000fe200078ec0ff */
[----:B------:R-:W5:Y:S01]  /*f510*/  LD.E.128 R40, desc[UR54][R40.64] ;  /* 0x0000003628287980 */ /* 0x000f62000c101d00 */
[----:B------:R-:W-:Y:S01]  /*f520*/  LOP3.LUT R60, R60, R61, RZ, 0x3c, !PT ;  /* 0x0000003d3c3c7212 */ /* 0x000fe200078e3cff */
[----:B------:R-:W-:Y:S01]  /*f530*/  IMAD.X R61, RZ, RZ, R15, P0 ;  /* 0x000000ffff3d7224 */ /* 0x000fe200000e060f */
[----:B------:R-:W-:Y:S01]  /*f540*/  SHF.R.U64 R0, R0, 0x3, RZ ;  /* 0x0000000300007819 */ /* 0x000fe200000012ff */
[----:B------:R-:W5:Y:S01]  /*f550*/  LD.E.128 R44, desc[UR54][R44.64] ;  /* 0x000000362c2c7980 */ /* 0x000f62000c101d00 */
[----:B------:R-:W-:Y:S01]  /*f560*/  SHF.R.U64 R64, R64, 0x3, RZ ;  /* 0x0000000340407819 */ /* 0x000fe200000012ff */
[----:B------:R-:W0:Y:S01]  /*f570*/  @P2 LDC R79, c[0x0][0xbec] ;  /* 0x0002fb00ff4f2b82 */ /* 0x000e220000000800 */
[----:B------:R-:W-:Y:S01]  /*f580*/  ISETP.GE.AND P0, PT, R91, UR14, PT ;  /* 0x0000000e5b007c0c */ /* 0x000fe2000bf06270 */
[----:B------:R-:W5:Y:S01]  /*f590*/  LD.E.128 R68, desc[UR54][R68.64] ;  /* 0x0000003644447980 */ /* 0x000f62000c101d00 */
[----:B------:R-:W-:-:S02]  /*f5a0*/  LOP3.LUT R72, R0, R3, RZ, 0x3c, !PT ;  /* 0x0000000300487212 */ /* 0x000fc400078e3cff */
[----:B------:R-:W-:Y:S01]  /*f5b0*/  LOP3.LUT R64, R64, R65, RZ, 0x3c, !PT ;  /* 0x0000004140407212 */ /* 0x000fe200078e3cff */
[----:B------:R-:W-:Y:S01]  /*f5c0*/  IMAD.X R65, RZ, RZ, R15, P1 ;  /* 0x000000ffff417224 */ /* 0x000fe200008e060f */
[----:B------:R-:W-:Y:S01]  /*f5d0*/  SEL R3, RZ, 0xffffffff, P0 ;  /* 0xffffffffff037807 */ /* 0x000fe20000000000 */
[----:B------:R-:W1:Y:S01]  /*f5e0*/  @P2 LDC R81, c[0x0][0xbf0] ;  /* 0x0002fc00ff512b82 */ /* 0x000e620000000800 */
[----:B------:R-:W-:Y:S02]  /*f5f0*/  ISETP.GE.AND P1, PT, R19, UR14, PT ;  /* 0x0000000e13007c0c */ /* 0x000fe4000bf26270 */
[----:B------:R-:W-:Y:S01]  /*f600*/  LOP3.LUT R12, R13, 0x380, RZ, 0xc0, !PT ;  /* 0x000003800d0c7812 */ /* 0x000fe200078ec0ff */
[----:B------:R-:W-:Y:S01]  /*f610*/  IMAD.SHL.U32 R3, R3, 0x2, RZ ;  /* 0x0000000203037824 */ /* 0x000fe200078e00ff */
[----:B------:R-:W-:Y:S02]  /*f620*/  SEL R0, RZ, 0x1, P1 ;  /* 0x00000001ff007807 */ /* 0x000fe40000800000 */
[----:B------:R-:W-:-:S02]  /*f630*/  LOP3.LUT R24, R25, 0x380, RZ, 0xc0, !PT ;  /* 0x0000038019187812 */ /* 0x000fc400078ec0ff */
[----:B------:R-:W-:Y:S01]  /*f640*/  LOP3.LUT R28, R29, 0x380, RZ, 0xc0, !PT ;  /* 0x000003801d1c7812 */ /* 0x000fe200078ec0ff */
[----:B------:R-:W-:Y:S01]  /*f650*/  UIMAD.WIDE.U32 UR10, UR43, UR12, UR10 ;  /* 0x0000000c2b0a72a5 */ /* 0x000fe2000f8e000a */
[----:B------:R-:W-:Y:S01]  /*f660*/  LOP3.LUT R20, R3, 0x2, R0, 0xe2, !PT ;  /* 0x0000000203147812 */ /* 0x000fe200078ee200 */
[----:B------:R-:W-:Y:S01]  /*f670*/  VIADD R3, R19, 0xc0 ;  /* 0x000000c013037836 */ /* 0x000fe20000000000 */
[----:B------:R-:W-:Y:S01]  /*f680*/  SHF.R.U64 R12, R12, 0x3, RZ ;  /* 0x000000030c0c7819 */ /* 0x000fe200000012ff */
[----:B------:R-:W-:Y:S01]  /*f690*/  IMAD R0, R191, 0x20, R223 ;  /* 0x00000020bf007824 */ /* 0x000fe200078e02df */
[----:B------:R-:W-:Y:S01]  /*f6a0*/  SHF.R.U64 R24, R24, 0x3, RZ ;  /* 0x0000000318187819 */ /* 0x000fe200000012ff */
[----:B------:R-:W5:Y:S01]  /*f6b0*/  LD.E.128 R60, desc[UR54][R60.64] ;  /* 0x000000363c3c7980 */ /* 0x000f62000c101d00 */
[----:B------:R-:W-:Y:S01]  /*f6c0*/  ISETP.GE.AND P0, PT, R3, UR14, PT ;  /* 0x0000000e03007c0c */ /* 0x000fe2000bf06270 */
[----:B------:R-:W-:Y:S01]  /*f6d0*/  VIADD R80, R0, UR45 ;  /* 0x0000002d00507c36 */ /* 0x000fe20008000000 */
[----:B------:R-:W-:Y:S01]  /*f6e0*/  SHF.R.U64 R28, R28, 0x3, RZ ;  /* 0x000000031c1c7819 */ /* 0x000fe200000012ff */
[----:B------:R-:W5:Y:S01]  /*f6f0*/  LD.E.128 R64, desc[UR54][R64.64] ;  /* 0x0000003640407980 */ /* 0x000f62000c101d00 */
[----:B------:R-:W-:Y:S01]  /*f700*/  SEL R0, RZ, 0xffffffff, P0 ;  /* 0xffffffffff007807 */ /* 0x000fe20000000000 */
[----:B------:R-:W-:Y:S01]  /*f710*/  UIMAD UR11, UR43, UR13, UR11 ;  /* 0x0000000d2b0b72a4 */ /* 0x000fe2000f8e020b */
[----:B------:R-:W-:Y:S01]  /*f720*/  LOP3.LUT R12, R12, R13, RZ, 0x3c, !PT ;  /* 0x0000000d0c0c7212 */ /* 0x000fe200078e3cff */
[--C-:B------:R-:W-:Y:S01]  /*f730*/  IMAD.X R13, RZ, RZ, R15.reuse, P4 ;  /* 0x000000ffff0d7224 */ /* 0x100fe200020e060f */
[----:B------:R-:W-:Y:S01]  /*f740*/  LOP3.LUT R24, R24, R25, RZ, 0x3c, !PT ;  /* 0x0000001918187212 */ /* 0x000fe200078e3cff */
[--C-:B------:R-:W-:Y:S01]  /*f750*/  IMAD.X R25, RZ, RZ, R15.reuse, P5 ;  /* 0x000000ffff197224 */ /* 0x100fe200028e060f */
[----:B------:R-:W-:Y:S01]  /*f760*/  LOP3.LUT R28, R28, R29, RZ, 0x3c, !PT ;  /* 0x0000001d1c1c7212 */ /* 0x000fe200078e3cff */
[----:B------:R-:W-:Y:S01]  /*f770*/  IMAD.X R29, RZ, RZ, R15, P6 ;  /* 0x000000ffff1d7224 */ /* 0x000fe200030e060f */
[----:B------:R-:W-:Y:S01]  /*f780*/  ISETP.GE.AND P1, PT, R87, UR14, PT ;  /* 0x0000000e57007c0c */ /* 0x000fe2000bf26270 */
[----:B------:R-:W-:Y:S01]  /*f790*/  ULDC.64 UR12, c[0x0][0xaf0] ;  /* 0x0002bc00000c7ab9 */ /* 0x000fe20000000a00 */
[----:B------:R-:W-:Y:S01]  /*f7a0*/  IADD3 R49, P4, R14, 0x9000, RZ ;  /* 0x000090000e317810 */ /* 0x000fe20007f9e0ff */
[----:B------:R-:W-:Y:S01]  /*f7b0*/  IMAD.SHL.U32 R83, R0, 0x8, RZ ;  /* 0x0000000800537824 */ /* 0x000fe200078e00ff */
[----:B------:R-:W-:-:S02]  /*f7c0*/  IADD3 R53, P5, R14, 0xa000, RZ ;  /* 0x0000a0000e357810 */ /* 0x000fc40007fbe0ff */
[C---:B------:R-:W-:Y:S01]  /*f7d0*/  LOP3.LUT R5, R14.reuse, 0x380, RZ, 0xc0, !PT ;  /* 0x000003800e057812 */ /* 0x040fe200078ec0ff */
[----:B------:R-:W-:Y:S01]  /*f7e0*/  IMAD.MOV.U32 R77, RZ, RZ, R80 ;  /* 0x000000ffff4d7224 */ /* 0x000fe200078e0050 */
[----:B------:R-:W-:Y:S01]  /*f7f0*/  IADD3 R57, P6, R14, 0xb000, RZ ;  /* 0x0000b0000e397810 */ /* 0x000fe20007fde0ff */
[----:B------:R-:W-:Y:S01]  /*f800*/  UIMAD UR4, UR4, UR12, URZ ;  /* 0x0000000c040472a4 */ /* 0x000fe2000f8e023f */
[----:B------:R-:W-:Y:S01]  /*f810*/  SEL R21, RZ, 0xffffffff, P1 ;  /* 0xffffffffff157807 */ /* 0x000fe20000800000 */
[----:B0-----:R-:W-:Y:S01]  /*f820*/  @P2 IMAD.HI.U32 R0, R80, R79, RZ ;  /* 0x0000004f50002227 */ /* 0x001fe200078e00ff */
[----:B------:R-:W-:Y:S01]  /*f830*/  LOP3.LUT R48, R49, 0x380, RZ, 0xc0, !PT ;  /* 0x0000038031307812 */ /* 0x000fe200078ec0ff */
[----:B------:R-:W5:Y:S01]  /*f840*/  LD.E.128 R24, desc[UR54][R24.64] ;  /* 0x0000003618187980 */ /* 0x000f62000c101d00 */
[----:B------:R-:W-:Y:S02]  /*f850*/  LOP3.LUT R52, R53, 0x380, RZ, 0xc0, !PT ;  /* 0x0000038035347812 */ /* 0x000fe400078ec0ff */
[----:B------:R-:W-:Y:S01]  /*f860*/  LOP3.LUT R56, R57, 0x380, RZ, 0xc0, !PT ;  /* 0x0000038039387812 */ /* 0x000fe200078ec0ff */
[----:B------:R-:W-:Y:S01]  /*f870*/  UIMAD UR4, UR9, UR13, UR4 ;  /* 0x0000000d090472a4 */ /* 0x000fe2000f8e0204 */
[----:B------:R-:W-:Y:S01]  /*f880*/  IMAD.SHL.U32 R21, R21, 0x4, RZ ;  /* 0x0000000415157824 */ /* 0x000fe200078e00ff */
[----:B------:R-:W-:Y:S01]  /*f890*/  UIMAD.WIDE.U32 UR10, UR9, UR12, UR10 ;  /* 0x0000000c090a72a5 */ /* 0x000fe2000f8e000a */
[----:B-1----:R-:W-:Y:S01]  /*f8a0*/  @P2 SHF.R.U32.HI R77, RZ, R81, R0 ;  /* 0x00000051ff4d2219 */ /* 0x002fe20000011600 */
[----:B------:R-:W5:Y:S01]  /*f8b0*/  LD.E.128 R28, desc[UR54][R28.64] ;  /* 0x000000361c1c7980 */ /* 0x000f62000c101d00 */
[----:B------:R-:W-:-:S02]  /*f8c0*/  SHF.R.U64 R48, R48, 0x3, RZ ;  /* 0x0000000330307819 */ /* 0x000fc400000012ff */
[----:B------:R-:W-:Y:S01]  /*f8d0*/  SHF.R.U64 R52, R52, 0x3, RZ ;  /* 0x0000000334347819 */ /* 0x000fe200000012ff */
[----:B------:R-:W5:Y:S01]  /*f8e0*/  LD.E.128 R72, desc[UR54][R72.64] ;  /* 0x0000003648487980 */ /* 0x000f62000c101d00 */
[----:B------:R-:W-:Y:S02]  /*f8f0*/  SHF.R.U64 R56, R56, 0x3, RZ ;  /* 0x0000000338387819 */ /* 0x000fe400000012ff */
[----:B------:R-:W-:Y:S01]  /*f900*/  SHF.R.U64 R5, R5, 0x3, RZ ;  /* 0x0000000305057819 */ /* 0x000fe200000012ff */
[----:B------:R-:W-:Y:S01]  /*f910*/  UIADD3 UR4, UR11, UR4, URZ ;  /* 0x000000040b047290 */ /* 0x000fe2000fffe03f */
[----:B------:R-:W-:Y:S01]  /*f920*/  ISETP.GE.AND P0, PT, R89, UR14, PT ;  /* 0x0000000e59007c0c */ /* 0x000fe2000bf06270 */
[--C-:B------:R-:W-:Y:S01]  /*f930*/  IMAD.MOV R79, RZ, RZ, -R77.reuse ;  /* 0x000000ffff4f7224 */ /* 0x100fe200078e0a4d */
[----:B------:R-:W-:Y:S02]  /*f940*/  SHF.R.S32.HI R78, RZ, 0x1f, R77 ;  /* 0x0000001fff4e7819 */ /* 0x000fe4000001144d */
        /* <DEDUP_REMOVED lines=8> */
[----:B------:R-:W-:Y:S01]  /*f9d0*/  LOP3.LUT R76, R21, 0x4, R20, 0xe2, !PT ;  /* 0x00000004154c7812 */ /* 0x000fe200078ee214 */
[----:B------:R-:W-:Y:S01]  /*f9e0*/  IMAD.U32 R20, RZ, RZ, UR10 ;  /* 0x0000000aff147e24 */ /* 0x000fe2000f8e00ff */
[----:B------:R-:W-:Y:S01]  /*f9f0*/  SEL R0, RZ, 0xffffffff, P0 ;  /* 0xffffffffff007807 */ /* 0x000fe20000000000 */
[----:B------:R-:W-:Y:S01]  /*fa00*/  IMAD.U32 R21, RZ, RZ, UR11 ;  /* 0x0000000bff157e24 */ /* 0x000fe2000f8e00ff */
[----:B------:R-:W-:Y:S01]  /*fa10*/  ULDC.64 UR10, c[0x0][0xae0] ;  /* 0x0002b800000a7ab9 */ /* 0x000fe20000000a00 */
[----:B------:R-:W-:Y:S01]  /*fa20*/  IMAD.U32 R21, RZ, RZ, UR4 ;  /* 0x00000004ff157e24 */ /* 0x000fe2000f8e00ff */
[----:B------:R-:W-:Y:S01]  /*fa30*/  ISETP.GE.AND P0, PT, R95, UR14, PT ;  /* 0x0000000e5f007c0c */ /* 0x000fe2000bf06270 */
[----:B------:R-:W-:-:S02]  /*fa40*/  IMAD R78, R78, UR10, RZ ;  /* 0x0000000a4e4e7c24 */ /* 0x000fc4000f8e02ff */
[----:B------:R-:W-:Y:S01]  /*fa50*/  IMAD R79, R82, R79, R80 ;  /* 0x0000004f524f7224 */ /* 0x000fe200078e0250 */
[----:B------:R-:W-:Y:S01]  /*fa60*/  LOP3.LUT R76, R83, 0x8, R76, 0xe2, !PT ;  /* 0x00000008534c7812 */ /* 0x000fe200078ee24c */
[----:B------:R-:W5:Y:S01]  /*fa70*/  LD.E.128 R4, desc[UR54][R4.64] ;  /* 0x0000003604047980 */ /* 0x000f62000c101d00 */
[----:B------:R-:W-:Y:S01]  /*fa80*/  IMAD.SHL.U32 R83, R0, 0x10, RZ ;  /* 0x0000001000537824 */ /* 0x000fe200078e00ff */
[----:B------:R-:W-:Y:S01]  /*fa90*/  SEL R0, RZ, 0xffffffff, P0 ;  /* 0xffffffffff007807 */ /* 0x000fe20000000000 */
[C---:B------:R-:W-:Y:S01]  /*faa0*/  IMAD R81, R77.reuse, UR11, R78 ;  /* 0x0000000b4d517c24 */ /* 0x040fe2000f8e024e */
[----:B------:R-:W5:Y:S01]  /*fab0*/  LD.E.128 R12, desc[UR54][R12.64] ;  /* 0x000000360c0c7980 */ /* 0x000f62000c101d00 */
[----:B------:R-:W-:Y:S01]  /*fac0*/  IMAD.WIDE.U32 R20, R77, UR10, R20 ;  /* 0x0000000a4d147c25 */ /* 0x000fe2000f8e0014 */
[----:B------:R-:W-:Y:S01]  /*fad0*/  SHF.R.S32.HI R77, RZ, 0x1f, R79 ;  /* 0x0000001fff4d7819 */ /* 0x000fe2000001144f */
[----:B------:R-:W-:Y:S01]  /*fae0*/  ULDC.64 UR10, c[0x0][0xad8] ;  /* 0x0002b600000a7ab9 */ /* 0x000fe20000000a00 */
[----:B------:R-:W5:Y:S01]  /*faf0*/  LD.E.128 R48, desc[UR54][R48.64] ;  /* 0x0000003630307980 */ /* 0x000f62000c101d00 */
[----:B------:R-:W-:-:S03]  /*fb00*/  VIADD R97, R19, 0x180 ;  /* 0x0000018013617836 */ /* 0x000fc60000000000 */
[----:B------:R-:W5:Y:S04]  /*fb10*/  LD.E.128 R52, desc[UR54][R52.64] ;  /* 0x0000003634347980 */ /* 0x000f68000c101d00 */
[----:B------:R-:W5:Y:S01]  /*fb20*/  LD.E.128 R56, desc[UR54][R56.64] ;  /* 0x0000003638387980 */ /* 0x000f62000c101d00 */
[----:B------:R-:W-:Y:S01]  /*fb30*/  @!PT LDS RZ, [RZ] ;  /* 0x00000000fffff984 */ /* 0x000fe20000000800 */
[----:B------:R-:W-:Y:S01]  /*fb40*/  @!PT LDS RZ, [RZ] ;  /* 0x00000000fffff984 */ /* 0x000fe20000000800 */
[----:B------:R-:W-:Y:S01]  /*fb50*/  @!PT LDS RZ, [RZ] ;  /* 0x00000000fffff984 */ /* 0x000fe20000000800 */
[----:B------:R-:W-:Y:S01]  /*fb60*/  @!PT LDS RZ, [RZ] ;  /* 0x00000000fffff984 */ /* 0x000fe20000000800 */
[----:B------:R0:W-:Y:S06]  /*fb70*/  MEMBAR.ALL.CTA ;  /* 0x0000000000007992 */ /* 0x0001ec0000008000 */
[----:B0-----:R-:W0:Y:S01]  /*fb80*/  FENCE.VIEW.ASYNC.S ;  /* 0x00000000000073c6 */ /* 0x001e220000000000 */
[----:B------:R-:W-:Y:S01]  /*fb90*/  LOP3.LUT R76, R83, 0x10, R76, 0xe2, !PT ;  /* 0x00000010534c7812 */ /* 0x000fe200078ee24c */
[----:B------:R-:W-:Y:S01]  /*fba0*/  IMAD.SHL.U32 R83, R0, 0x20, RZ ;  /* 0x0000002000537824 */ /* 0x000fe200078e00ff */
[----:B------:R-:W-:Y:S01]  /*fbb0*/  ISETP.GE.AND P0, PT, R97, UR14, PT ;  /* 0x0000000e61007c0c */ /* 0x000fe2000bf06270 */
[----:B------:R-:W-:-:S02]  /*fbc0*/  IMAD.IADD R21, R21, 0x1, R81 ;  /* 0x0000000115157824 */ /* 0x000fc400078e0251 */
[----:B------:R-:W-:Y:S02]  /*fbd0*/  IMAD R0, R77, UR10, RZ ;  /* 0x0000000a4d007c24 */ /* 0x000fe4000f8e02ff */
[----:B------:R-:W-:Y:S02]  /*fbe0*/  VIADD R92, R223, UR45 ;  /* 0x0000002ddf5c7c36 */ /* 0x000fe40008000000 */
[----:B------:R-:W-:Y:S02]  /*fbf0*/  IMAD R93, R82, UR8, RZ ;  /* 0x00000008525d7c24 */ /* 0x000fe4000f8e02ff */
[----:B------:R-:W-:Y:S01]  /*fc00*/  VIADD R99, R19, 0x1c0 ;  /* 0x000001c013637836 */ /* 0x000fe20000000000 */
[----:B------:R-:W-:Y:S01]  /*fc10*/  UIADD3 UR4, UR41, 0x28c20, URZ ;  /* 0x00028c2029047890 */ /* 0x000fe2000fffe03f */
[C---:B------:R-:W-:Y:S01]  /*fc20*/  IMAD R81, R79.reuse, UR11, R0 ;  /* 0x0000000b4f517c24 */ /* 0x040fe2000f8e0200 */
[----:B------:R-:W-:Y:S01]  /*fc30*/  SEL R77, RZ, 0x40, P0 ;  /* 0x00000040ff4d7807 */ /* 0x000fe20000000000 */
[----:B------:R-:W-:Y:S01]  /*fc40*/  IMAD.WIDE.U32 R20, R79, UR10, R20 ;  /* 0x0000000a4f147c25 */ /* 0x000fe2000f8e0014 */
[----:B------:R-:W-:Y:S01]  /*fc50*/  ISETP.GE.AND P0, PT, R92, R93, PT ;  /* 0x0000005d5c00720c */ /* 0x000fe20003f06270 */
[----:B------:R-:W-:Y:S01]  /*fc60*/  ULDC.64 UR10, c[0x0][0xa80] ;  /* 0x0002a000000a7ab9 */ /* 0x000fe20000000a00 */
[----:B------:R-:W-:Y:S01]  /*fc70*/  ISETP.GE.AND P1, PT, R99, UR14, PT ;  /* 0x0000000e63007c0c */ /* 0x000fe2000bf26270 */
[----:B------:R-:W-:Y:S01]  /*fc80*/  IMAD.IADD R79, R21, 0x1, R81 ;  /* 0x00000001154f7824 */ /* 0x000fe200078e0251 */
[----:B------:R-:W-:Y:S01]  /*fc90*/  LOP3.LUT R76, R83, 0x20, R76, 0xe2, !PT ;  /* 0x00000020534c7812 */ /* 0x000fe200078ee24c */
[----:B------:R-:W-:Y:S01]  /*fca0*/  UPRMT UR4, URZ, 0x654, UR4 ;  /* 0x000006543f047896 */ /* 0x000fe20008000004 */
[----:B------:R-:W-:-:S02]  /*fcb0*/  LEA R88, P2, R20, UR10, 0x1 ;  /* 0x0000000a14587c11 */ /* 0x000fc4000f8408ff */
[----:B------:R-:W-:Y:S02]  /*fcc0*/  SEL R21, RZ, 0x80, P1 ;  /* 0x00000080ff157807 */ /* 0x000fe40000800000 */
[----:B------:R-:W-:Y:S02]  /*fcd0*/  LOP3.LUT R0, R76, R77, RZ, 0xfc, !PT ;  /* 0x0000004d4c007212 */ /* 0x000fe400078efcff */
[----:B------:R-:W-:Y:S01]  /*fce0*/  LEA.HI.X R90, R20, UR11, R79, 0x1, P2 ;  /* 0x0000000b145a7c11 */ /* 0x000fe200090f0c4f */
[----:B------:R-:W-:Y:S01]  /*fcf0*/  BSSY B1, `(.L_x_2263) ;  /* 0x000002c000017945 */ /* 0x000fe20003800000 */
[----:B------:R-:W-:Y:S01]  /*fd00*/  LOP3.LUT R86, R0, R21, RZ, 0xfc, !PT ;  /* 0x0000001500567212 */ /* 0x000fe200078efcff */
[----:B0-----:R-:W-:Y:S01]  /*fd10*/  SYNCS.ARRIVE.TRANS64.RED.A1T0 RZ, [UR4], RZ ;  /* 0x000000ffffff79a7 */ /* 0x001fe20008100404 */
[----:B------:R0:W1:Y:S04]  /*fd20*/  SHFL.IDX PT, R20, R88, RZ, 0x181f ;  /* 0x00181fff58147589 */ /* 0x00006800000e0000 */
[----:B------:R0:W2:Y:S01]  /*fd30*/  SHFL.IDX PT, R21, R90, RZ, 0x181f ;  /* 0x00181fff5a157589 */ /* 0x0000a200000e0000 */
[----:B------:R-:W-:Y:S05]  /*fd40*/  @P0 BRA `(.L_x_2264) ;  /* 0x0000000000980947 */ /* 0x000fea0003800000 */
[----:B------:R-:W-:Y:S02]  /*fd50*/  ISETP.GE.AND P1, PT, R91, UR14, PT ;  /* 0x0000000e5b007c0c */ /* 0x000fe4000bf26270 */
[----:B------:R-:W-:Y:S02]  /*fd60*/  ISETP.GE.AND P0, PT, R19, UR14, PT ;  /* 0x0000000e13007c0c */ /* 0x000fe4000bf06270 */
[----:B------:R-:W-:Y:S02]  /*fd70*/  ISETP.GE.AND P4, PT, R87, UR14, PT ;  /* 0x0000000e57007c0c */ /* 0x000fe4000bf86270 */
[----:B------:R-:W-:Y:S02]  /*fd80*/  SHF.R.S32.HI R77, RZ, 0x1f, R91 ;  /* 0x0000001fff4d7819 */ /* 0x000fe4000001145b */
[----:B------:R-:W-:Y:S02]  /*fd90*/  ISETP.GE.AND P3, PT, R3, UR14, PT ;  /* 0x0000000e03007c0c */ /* 0x000fe4000bf66270 */
[----:B------:R-:W-:-:S02]  /*fda0*/  SHF.R.S32.HI R81, RZ, 0x1f, R87 ;  /* 0x0000001fff517819 */ /* 0x000fc40000011457 */
[----:B------:R-:W-:Y:S02]  /*fdb0*/  SHF.R.S32.HI R83, RZ, 0x1f, R3 ;  /* 0x0000001fff537819 */ /* 0x000fe40000011403 */
[-C--:B-1----:R-:W-:Y:S01]  /*fdc0*/  @!P1 LEA R76, P2, R91, R20.reuse, 0x1 ;  /* 0x000000145b4c9211 */ /* 0x082fe200078408ff */
[----:B--2---:R-:W-:Y:S01]  /*fdd0*/  @!P0 IMAD.WIDE R78, R19, 0x2, R20 ;  /* 0x00000002134e8825 */ /* 0x004fe200078e0214 */
[----:B------:R-:W-:Y:S02]  /*fde0*/  SHF.R.S32.HI R85, RZ, 0x1f, R89 ;  /* 0x0000001fff557819 */ /* 0x000fe40000011459 */
[----:B------:R-:W-:Y:S02]  /*fdf0*/  @!P1 LEA.HI.X R77, R91, R21, R77, 0x1, P2 ;  /* 0x000000155b4d9211 */ /* 0x000fe400010f0c4d */
[----:B------:R-:W-:Y:S01]  /*fe00*/  ISETP.GE.AND P2, PT, R89, UR14, PT ;  /* 0x0000000e59007c0c */ /* 0x000fe2000bf46270 */
[----:B-----5:R1:W-:Y:S01]  /*fe10*/  @!P0 ST.E.128 desc[UR54][R78.64], R4 ;  /* 0x000000044e008985 */ /* 0x0203e2000c101d36 */
[----:B------:R-:W-:-:S02]  /*fe20*/  @!P4 LEA R80, P5, R87, R20, 0x1 ;  /* 0x000000145750c211 */ /* 0x000fc400078a08ff */
[----:B------:R-:W-:Y:S01]  /*fe30*/  LOP3.LUT P0, RZ, R0, 0x40, RZ, 0xc0, !PT ;  /* 0x0000004000ff7812 */ /* 0x000fe2000780c0ff */
[----:B------:R2:W-:Y:S01]  /*fe40*/  @!P1 ST.E.128 desc[UR54][R76.64], R12 ;  /* 0x0000000c4c009985 */ /* 0x0005e2000c101d36 */
[----:B------:R-:W-:Y:S02]  /*fe50*/  ISETP.GE.AND P1, PT, R95, UR14, PT ;  /* 0x0000000e5f007c0c */ /* 0x000fe4000bf26270 */
[-C--:B------:R-:W-:Y:S02]  /*fe60*/  @!P3 LEA R82, P6, R3, R20.reuse, 0x1 ;  /* 0x000000140352b211 */ /* 0x080fe400078c08ff */
[-C--:B------:R-:W-:Y:S02]  /*fe70*/  @!P4 LEA.HI.X R81, R87, R21.reuse, R81, 0x1, P5 ;  /* 0x000000155751c211 */ /* 0x080fe400028f0c51 */
[----:B------:R-:W-:Y:S02]  /*fe80*/  @!P3 LEA.HI.X R83, R3, R21, R83, 0x1, P6 ;  /* 0x000000150353b211 */ /* 0x000fe400030f0c53 */
[----:B------:R-:W-:Y:S01]  /*fe90*/  @!P2 LEA R84, P5, R89, R20, 0x1 ;  /* 0x000000145954a211 */ /* 0x000fe200078a08ff */
[----:B------:R3:W-:Y:S01]  /*fea0*/  @!P4 ST.E.128 desc[UR54][R80.64], R28 ;  /* 0x0000001c5000c985 */ /* 0x0007e2000c101d36 */
[----:B------:R-:W-:-:S02]  /*feb0*/  LOP3.LUT P6, RZ, R86, 0x80, RZ, 0xc0, !PT ;  /* 0x0000008056ff7812 */ /* 0x000fc400078cc0ff */
[-C--:B------:R-:W-:Y:S01]  /*fec0*/  @!P2 LEA.HI.X R85, R89, R21.reuse, R85, 0x1, P5 ;  /* 0x000000155955a211 */ /* 0x080fe200028f0c55 */
[----:B------:R3:W-:Y:S01]  /*fed0*/  @!P3 ST.E.128 desc[UR54][R82.64], R36 ;  /* 0x000000245200b985 */ /* 0x0007e2000c101d36 */
[----:B-1----:R-:W-:Y:S02]  /*fee0*/  SHF.R.S32.HI R5, RZ, 0x1f, R95 ;  /* 0x0000001fff057819 */ /* 0x002fe4000001145f */
[CC--:B------:R-:W-:Y:S01]  /*fef0*/  @!P1 LEA R4, P5, R95.reuse, R20.reuse, 0x1 ;  /* 0x000000145f049211 */ /* 0x0c0fe200078a08ff */
[----:B------:R3:W-:Y:S01]  /*ff00*/  @!P2 ST.E.128 desc[UR54][R84.64], R44 ;  /* 0x0000002c5400a985 */ /* 0x0007e2000c101d36 */
[----:B------:R-:W-:Y:S02]  /*ff10*/  SHF.R.S32.HI R7, RZ, 0x1f, R97 ;  /* 0x0000001fff077819 */ /* 0x000fe40000011461 */
[----:B------:R-:W-:Y:S02]  /*ff20*/  @!P1 LEA.HI.X R5, R95, R21, R5, 0x1, P5 ;  /* 0x000000155f059211 */ /* 0x000fe400028f0c05 */
[----:B------:R-:W-:-:S02]  /*ff30*/  @P0 LEA R6, P5, R97, R20, 0x1 ;  /* 0x0000001461060211 */ /* 0x000fc400078a08ff */
[----:B--2---:R-:W-:Y:S01]  /*ff40*/  SHF.R.S32.HI R13, RZ, 0x1f, R99 ;  /* 0x0000001fff0d7819 */ /* 0x004fe20000011463 */
[----:B------:R3:W-:Y:S01]  /*ff50*/  @!P1 ST.E.128 desc[UR54][R4.64], R52 ;  /* 0x0000003404009985 */ /* 0x0007e2000c101d36 */
[----:B------:R-:W-:Y:S02]  /*ff60*/  @P0 LEA.HI.X R7, R97, R21, R7, 0x1, P5 ;  /* 0x0000001561070211 */ /* 0x000fe400028f0c07 */
[----:B------:R-:W-:-:S03]  /*ff70*/  @P6 LEA R12, P5, R99, R20, 0x1 ;  /* 0x00000014630c6211 */ /* 0x000fc600078a08ff */
[----:B------:R3:W-:Y:S01]  /*ff80*/  @P0 ST.E.128 desc[UR54][R6.64], R60 ;  /* 0x0000003c06000985 */ /* 0x0007e2000c101d36 */
[----:B------:R-:W-:-:S05]  /*ff90*/  @P6 LEA.HI.X R13, R99, R21, R13, 0x1, P5 ;  /* 0x00000015630d6211 */ /* 0x000fca00028f0c0d */
[----:B------:R3:W-:Y:S04]  /*ffa0*/  @P6 ST.E.128 desc[UR54][R12.64], R68 ;  /* 0x000000440c006985 */ /* 0x0007e8000c101d36 */
.L_x_2264:
[----:B------:R-:W-:Y:S05]  /*ffb0*/  BSYNC B1 ;  /* 0x0000000000017941 */ /* 0x000fea0003800000 */
.L_x_2263:
[----:B---3-5:R-:W-:Y:S01]  /*ffc0*/  VIADD R6, R92, 0x20 ;  /* 0x000000205c067836 */ /* 0x028fe20000000000 */
[----:B------:R3:W4:Y:S04]  /*ffd0*/  SHFL.IDX PT, R5, R90, 0x1, 0x181f ;  /* 0x00381f005a057f89 */ /* 0x00072800000e0000 */
[----:B------:R-:W-:Y:S01]  /*ffe0*/  ISETP.GE.AND P0, PT, R6, R93, PT ;  /* 0x0000005d0600720c */ /* 0x000fe20003f06270 */
[----:B------:R3:W0:-:S12]  /*fff0*/  SHFL.IDX PT, R4, R88, 0x1, 0x181f ;  /* 0x00381f0058047f89 */ /* 0x00061800000e0000 */
[----:B---3--:R-:W-:Y:S05]  /*10000*/  @P0 BRA `(.L_x_2265) ;  /* 0x0000002800100947 */ /* 0x008fea0003800000 */
[----:B------:R-:W-:Y:S02]  /*10010*/  ISETP.GE.AND P0, PT, R91, UR14, PT ;  /* 0x0000000e5b007c0c */ /* 0x000fe4000bf06270 */
[----:B------:R-:W-:Y:S02]  /*10020*/  ISETP.GE.AND P5, PT, R19, UR14, PT ;  /* 0x0000000e13007c0c */ /* 0x000fe4000bfa6270 */
[----:B------:R-:W-:Y:S02]  /*10030*/  ISETP.GE.AND P1, PT, R87, UR14, PT ;  /* 0x0000000e57007c0c */ /* 0x000fe4000bf26270 */
[----:B------:R-:W-:Y:S02]  /*10040*/  ISETP.GE.AND P2, PT, R3, UR14, PT ;  /* 0x0000000e03007c0c */ /* 0x000fe4000bf46270 */
[----:B------:R-:W-:Y:S02]  /*10050*/  SHF.R.S32.HI R7, RZ, 0x1f, R91 ;  /* 0x0000001fff077819 */ /* 0x000fe4000001145b */
[----:B------:R-:W-:-:S02]  /*10060*/  ISETP.GE.AND P3, PT, R89, UR14, PT ;  /* 0x0000000e59007c0c */ /* 0x000fc4000bf66270 */
[----:B------:R-:W-:Y:S02]  /*10070*/  SHF.R.S32.HI R15, RZ, 0x1f, R87 ;  /* 0x0000001fff0f7819 */ /* 0x000fe40000011457 */
[-C--:B0-----:R-:W-:Y:S01]  /*10080*/  @!P0 LEA R6, P4, R91, R4.reuse, 0x1 ;  /* 0x000000045b068211 */ /* 0x081fe200078808ff */
[----:B----4-:R-:W-:Y:S01]  /*10090*/  @!P5 IMAD.WIDE R12, R19, 0x2, R4 ;  /* 0x00000002130cd825 */ /* 0x010fe200078e0204 */
[----:B--2---:R-:W-:Y:S02]  /*100a0*/  SHF.R.S32.HI R21, RZ, 0x1f, R3 ;  /* 0x0000001fff157819 */ /* 0x004fe40000011403 */
[----:B------:R-:W-:Y:S02]  /*100b0*/  @!P0 LEA.HI.X R7, R91, R5, R7, 0x1, P4 ;  /* 0x000000055b078211 */ /* 0x000fe400020f0c07 */
[----:B------:R-:W-:Y:S01]  /*100c0*/  ISETP.GE.AND P4, PT, R95, UR14, PT ;  /* 0x0000000e5f007c0c */ /* 0x000fe2000bf86270 */
[----:B------:R0:W-:Y:S01]  /*100d0*/  @!P5 ST.E.128 desc[UR54][R12.64], R8 ;  /* 0x000000080c00d985 */ /* 0x0001e2000c101d36 */
[----:B------:R-:W-:-:S02]  /*100e0*/  @!P1 LEA R14, P6, R87, R4, 0x1 ;  /* 0x00000004570e9211 */ /* 0x000fc400078c08ff */
[-C--:B-1----:R-:W-:Y:S01]  /*100f0*/  @!P2 LEA R20, P5, R3, R4.reuse, 0x1 ;  /* 0x000000040314a211 */ /* 0x082fe200078a08ff */
[----:B------:R1:W-:Y:S01]  /*10100*/  @!P0 ST.E.128 desc[UR54][R6.64], R24 ;  /* 0x0000001806008985 */ /* 0x0003e2000c101d36 */
[-C--:B------:R-:W-:Y:S02]  /*10110*/  @!P1 LEA.HI.X R15, R87, R5.reuse, R15, 0x1, P6 ;  /* 0x00000005570f9211 */ /* 0x080fe400030f0c0f */
[----:B------:R-:W-:Y:S02]  /*10120*/  LOP3.LUT P6, RZ, R0, 0x40, RZ, 0xc0, !PT ;  /* 0x0000004000ff7812 */ /* 0x000fe400078cc0ff */
[----:B------:R-:W-:Y:S01]  /*10130*/  @!P2 LEA.HI.X R21, R3, R5, R21, 0x1, P5 ;  /* 0x000000050315a211 */ /* 0x000fe200028f0c15 */
[----:B------:R1:W-:Y:S01]  /*10140*/  @!P1 ST.E.128 desc[UR54][R14.64], R32 ;  /* 0x000000200e009985 */ /* 0x0003e2000c101d36 */
[----:B------:R-:W-:Y:S02]  /*10150*/  SHF.R.S32.HI R0, RZ, 0x1f, R89 ;  /* 0x0000001fff007819 */ /* 0x000fe40000011459 */
[----:B------:R-:W-:Y:S01]  /*10160*/  @!P3 LEA R28, P5, R89, R4, 0x1 ;  /* 0x00000004591cb211 */ /* 0x000fe200078a08ff */
[----:B------:R1:W-:Y:S01]  /*10170*/  @!P2 ST.E.128 desc[UR54][R20.64], R40 ;  /* 0x000000281400a985 */ /* 0x0003e2000c101d36 */
[----:B------:R-:W-:-:S02]  /*10180*/  LOP3.LUT P0, RZ, R86, 0x80, RZ, 0xc0, !PT ;  /* 0x0000008056ff7812 */ /* 0x000fc4000780c0ff */
[-C--:B------:R-:W-:Y:S02]  /*10190*/  @!P3 LEA.HI.X R29, R89, R5.reuse, R0, 0x1, P5 ;  /* 0x00000005591db211 */ /* 0x080fe400028f0c00 */
[----:B------:R-:W-:Y:S02]  /*101a0*/  SHF.R.S32.HI R0, RZ, 0x1f, R95 ;  /* 0x0000001fff007819 */ /* 0x000fe4000001145f */
[C---:B0-----:R-:W-:Y:S01]  /*101b0*/  @!P4 LEA R8, P5, R95.reuse, R4, 0x1 ;  /* 0x000000045f08c211 */ /* 0x041fe200078a08ff */
[----:B------:R1:W-:Y:S03]  /*101c0*/  @!P3 ST.E.128 desc[UR54][R28.64], R48 ;  /* 0x000000301c00b985 */ /* 0x0003e6000c101d36 */
[----:B------:R-:W-:Y:S02]  /*101d0*/  @!P4 LEA.HI.X R9, R95, R5, R0, 0x1, P5 ;  /* 0x000000055f09c211 */ /* 0x000fe400028f0c00 */
[----:B------:R-:W-:-:S02]  /*101e0*/  SHF.R.S32.HI R0, RZ, 0x1f, R97 ;  /* 0x0000001fff007819 */ /* 0x000fc40000011461 */
[C---:B------:R-:W-:Y:S01]  /*101f0*/  @P6 LEA R10, P5, R97.reuse, R4, 0x1 ;  /* 0x00000004610a6211 */ /* 0x040fe200078a08ff */
[----:B------:R1:W-:Y:S03]  /*10200*/  @!P4 ST.E.128 desc[UR54][R8.64], R56 ;  /* 0x000000380800c985 */ /* 0x0003e6000c101d36 */
[----:B------:R-:W-:-:S05]  /*10210*/  @P6 LEA.HI.X R11, R97, R5, R0, 0x1, P5 ;  /* 0x00000005610b6211 */ /* 0x000fca00028f0c00 */
[----:B------:R1:W-:Y:S01]  /*10220*/  @P6 ST.E.128 desc[UR54][R10.64], R64 ;  /* 0x000000400a006985 */ /* 0x0003e2000c101d36 */
[----:B------:R-:W-:Y:S05]  /*10230*/  @!P0 BRA `(.L_x_2265) ;  /* 0x0000002400848947 */ /* 0x000fea0003800000 */
[----:B------:R-:W-:Y:S02]  /*10240*/  LEA R4, P0, R99, R4, 0x1 ;  /* 0x0000000463047211 */ /* 0x000fe400078008ff */
[----:B------:R-:W-:-:S04]  /*10250*/  SHF.R.S32.HI R0, RZ, 0x1f, R99 ;  /* 0x0000001fff007819 */ /* 0x000fc80000011463 */
[----:B------:R-:W-:-:S05]  /*10260*/  LEA.HI.X R5, R99, R5, R0, 0x1, P0 ;  /* 0x0000000563057211 */ /* 0x000fca00000f0c00 */
[----:B------:R0:W-:Y:S01]  /*10270*/  ST.E.128 desc[UR54][R4.64], R72 ;  /* 0x0000004804007985 */ /* 0x0001e2000c101d36 */
[----:B------:R-:W-:Y:S05]  /*10280*/  BRA `(.L_x_2265) ;  /* 0x0000002400707947 */ /* 0x000fea0003800000 */
.L_x_2262:
[----:B------:R-:W-:Y:S01]  /*10290*/  ULDC.64 UR12, c[0x0][0xb08] ;  /* 0x0002c200000c7ab9 */ /* 0x000fe20000000a00 */
[----:B------:R-:W-:Y:S01]  /*102a0*/  ULDC UR14, c[0x0][0xbe8] ;  /* 0x0002fa00000e7ab9 */ /* 0x000fe20000000800 */
[----:B------:R-:W-:Y:S01]  /*102b0*/  UIMAD UR18, UR18, UR12, URZ ;  /* 0x0000000c121272a4 */ /* 0x000fe2000f8e023f */
[----:B0-----:R-:W-:Y:S01]  /*102c0*/  VIADD R6, R190, UR45 ;  /* 0x0000002dbe067c36 */ /* 0x001fe20008000000 */
[----:B------:R-:W-:Y:S01]  /*102d0*/  UIMAD.WIDE.U32 UR10, UR4, UR12, URZ ;  /* 0x0000000c040a72a5 */ /* 0x000fe2000f8e003f */
[----:B------:R-:W-:Y:S01]  /*102e0*/  BSSY B1, `(.L_x_2266) ;  /* 0x00000cf000017945 */ /* 0x000fe20003800000 */
[----:B------:R-:W-:Y:S01]  /*102f0*/  UIMAD UR18, UR4, UR13, UR18 ;  /* 0x0000000d041272a4 */ /* 0x000fe2000f8e0212 */
[----:B------:R-:W-:Y:S01]  /*10300*/  IMAD.MOV.U32 R3, RZ, RZ, R6 ;  /* 0x000000ffff037224 */ /* 0x000fe200078e0006 */
[----:B------:R-:W-:Y:S01]  /*10310*/  UISETP.NE.AND UP0, UPT, UR14, 0x1, UPT ;  /* 0x000000010e00788c */ /* 0x000fe2000bf05270 */
[----:B------:R-:W-:Y:S01]  /*10320*/  SHF.R.S32.HI R20, RZ, 0x1f, R197 ;  /* 0x0000001fff147819 */ /* 0x000fe200000114c5 */
        /* <DEDUP_REMOVED lines=21> */
[----:B------:R-:W-:Y:S01]  /*10480*/  @P0 IMAD.HI.U32 R0, R6, UR9, RZ ;  /* 0x0000000906000c27 */ /* 0x000fe2000f8e00ff */
[----:B------:R-:W-:Y:S01]  /*10490*/  ULDC.64 UR12, c[0x0][0xb48] ;  /* 0x0002d200000c7ab9 */ /* 0x000fe20000000a00 */
[----:B------:R-:W-:Y:S01]  /*104a0*/  @UP0 ULDC UR4, c[0x0][0xbf0] ;  /* 0x0002fc0000040ab9 */ /* 0x000fe20000000800 */
[----:B------:R-:W-:Y:S01]  /*104b0*/  UIMAD.WIDE.U32 UR10, UR42, UR12, UR10 ;  /* 0x0000000c2a0a72a5 */ /* 0x000fe2000f8e000a */
[----:B------:R-:W-:-:S02]  /*104c0*/  SHF.R.S32.HI R160, RZ, 0x1f, R206 ;  /* 0x0000001fffa07819 */ /* 0x000fc400000114ce */
[----:B------:R-:W-:Y:S01]  /*104d0*/  @P0 SHF.R.U32.HI R3, RZ, UR4, R0 ;  /* 0x00000004ff030c19 */ /* 0x000fe20008011600 */
[----:B------:R-:W-:Y:S01]  /*104e0*/  UIMAD UR42, UR42, UR13, UR11 ;  /* 0x0000000d2a2a72a4 */ /* 0x000fe2000f8e020b */
[----:B------:R-:W-:Y:S01]  /*104f0*/  SHF.R.S32.HI R161, RZ, 0x1f, R207 ;  /* 0x0000001fffa17819 */ /* 0x000fe200000114cf */
[----:B------:R-:W-:Y:S01]  /*10500*/  IMAD.U32 R5, RZ, RZ, UR11 ;  /* 0x0000000bff057e24 */ /* 0x000fe2000f8e00ff */
[--C-:B------:R-:W-:Y:S01]  /*10510*/  SHF.R.S32.HI R0, RZ, 0x1f, R3.reuse ;  /* 0x0000001fff007819 */ /* 0x100fe20000011403 */
[----:B------:R-:W-:Y:S01]  /*10520*/  IMAD.MOV R7, RZ, RZ, -R3 ;  /* 0x000000ffff077224 */ /* 0x000fe200078e0a03 */
[----:B------:R-:W-:Y:S01]  /*10530*/  ULDC.64 UR12, c[0x0][0xb30] ;  /* 0x0002cc00000c7ab9 */ /* 0x000fe20000000a00 */
[----:B------:R-:W-:Y:S01]  /*10540*/  IMAD.U32 R4, RZ, RZ, UR10 ;  /* 0x0000000aff047e24 */ /* 0x000fe2000f8e00ff */
[----:B------:R-:W-:Y:S01]  /*10550*/  ULDC.64 UR10, c[0x0][0xb28] ;  /* 0x0002ca00000a7ab9 */ /* 0x000fe20000000a00 */
[----:B------:R-:W-:Y:S01]  /*10560*/  IMAD R0, R0, UR12, RZ ;  /* 0x0000000c00007c24 */ /* 0x000fe2000f8e02ff */
[----:B------:R-:W-:Y:S01]  /*10570*/  UIADD3 UR4, UR41, 0x28c20, URZ ;  /* 0x00028c2029047890 */ /* 0x000fe2000fffe03f */
[----:B------:R-:W-:Y:S01]  /*10580*/  IMAD R7, R7, UR14, R6 ;  /* 0x0000000e07077c24 */ /* 0x000fe2000f8e0206 */
[----:B------:R-:W-:Y:S01]  /*10590*/  SHF.R.S32.HI R162, RZ, 0x1f, R208 ;  /* 0x0000001fffa27819 */ /* 0x000fe200000114d0 */
[----:B------:R-:W-:Y:S01]  /*105a0*/  IMAD R9, R3, UR13, R0 ;  /* 0x0000000d03097c24 */ /* 0x000fe2000f8e0200 */
[----:B------:R-:W-:Y:S01]  /*105b0*/  UPRMT UR4, URZ, 0x654, UR4 ;  /* 0x000006543f047896 */ /* 0x000fe20008000004 */
[----:B------:R-:W-:Y:S01]  /*105c0*/  IMAD.U32 R5, RZ, RZ, UR42 ;  /* 0x0000002aff057e24 */ /* 0x000fe2000f8e00ff */
[----:B------:R-:W-:-:S02]  /*105d0*/  SHF.R.S32.HI R0, RZ, 0x1f, R7 ;  /* 0x0000001fff007819 */ /* 0x000fc40000011407 */
[----:B------:R-:W-:Y:S01]  /*105e0*/  SHF.R.S32.HI R163, RZ, 0x1f, R209 ;  /* 0x0000001fffa37819 */ /* 0x000fe200000114d1 */
[----:B------:R-:W-:Y:S01]  /*105f0*/  IMAD.WIDE.U32 R4, R3, UR12, R4 ;  /* 0x0000000c03047c25 */ /* 0x000fe2000f8e0004 */
[----:B------:R-:W-:Y:S02]  /*10600*/  SHF.R.S32.HI R164, RZ, 0x1f, R210 ;  /* 0x0000001fffa47819 */ /* 0x000fe400000114d2 */
[----:B------:R-:W-:Y:S01]  /*10610*/  SHF.R.S32.HI R165, RZ, 0x1f, R211 ;  /* 0x0000001fffa57819 */ /* 0x000fe200000114d3 */
[----:B------:R-:W-:Y:S01]  /*10620*/  IMAD R0, R0, UR10, RZ ;  /* 0x0000000a00007c24 */ /* 0x000fe2000f8e02ff */
[----:B------:R-:W-:Y:S01]  /*10630*/  SYNCS.ARRIVE.TRANS64.RED.A1T0 RZ, [UR4], RZ ;  /* 0x000000ffffff79a7 */ /* 0x000fe20008100404 */
[----:B------:R-:W-:Y:S01]  /*10640*/  IMAD.IADD R5, R5, 0x1, R9 ;  /* 0x0000000105057824 */ /* 0x000fe200078e0209 */
[----:B------:R-:W-:Y:S01]  /*10650*/  SHF.R.S32.HI R166, RZ, 0x1f, R212 ;  /* 0x0000001fffa67819 */ /* 0x000fe200000114d4 */
[----:B------:R-:W-:Y:S01]  /*10660*/  IMAD R3, R7, UR11, R0 ;  /* 0x0000000b07037c24 */ /* 0x000fe2000f8e0200 */
[----:B------:R-:W-:Y:S01]  /*10670*/  SHF.R.S32.HI R167, RZ, 0x1f, R213 ;  /* 0x0000001fffa77819 */ /* 0x000fe200000114d5 */
[----:B------:R-:W-:Y:S01]  /*10680*/  VIADD R0, R17, UR45 ;  /* 0x0000002d11007c36 */ /* 0x000fe20008000000 */
[----:B------:R-:W-:Y:S01]  /*10690*/  SHF.R.S32.HI R168, RZ, 0x1f, R214 ;  /* 0x0000001fffa87819 */ /* 0x000fe200000114d6 */
[----:B------:R-:W-:Y:S01]  /*106a0*/  IMAD.WIDE.U32 R4, R7, UR10, R4 ;  /* 0x0000000a07047c25 */ /* 0x000fe2000f8e0004 */
[----:B------:R-:W-:Y:S01]  /*106b0*/  ULDC.64 UR10, c[0x0][0xb00] ;  /* 0x0002c000000a7ab9 */ /* 0x000fe20000000a00 */
[----:B------:R-:W-:-:S02]  /*106c0*/  SHF.R.S32.HI R169, RZ, 0x1f, R215 ;  /* 0x0000001fffa97819 */ /* 0x000fc400000114d7 */
[----:B------:R-:W-:Y:S01]  /*106d0*/  ISETP.GE.AND P0, PT, R0, UR8, PT ;  /* 0x0000000800007c0c */ /* 0x000fe2000bf06270 */
[----:B------:R-:W-:Y:S01]  /*106e0*/  IMAD.IADD R5, R5, 0x1, R3 ;  /* 0x0000000105057824 */ /* 0x000fe200078e0203 */
[C---:B------:R-:W-:Y:S02]  /*106f0*/  LEA R3, P1, R4.reuse, UR10, 0x2 ;  /* 0x0000000a04037c11 */ /* 0x040fe4000f8210ff */
[----:B------:R-:W-:Y:S02]  /*10700*/  SHF.R.S32.HI R170, RZ, 0x1f, R216 ;  /* 0x0000001fffaa7819 */ /* 0x000fe400000114d8 */
[----:B------:R-:W-:Y:S01]  /*10710*/  LEA.HI.X R10, R4, UR11, R5, 0x2, P1 ;  /* 0x0000000b040a7c11 */ /* 0x000fe200088f1405 */
[----:B------:R0:W1:Y:S01]  /*10720*/  SHFL.IDX PT, R12, R3, RZ, 0x1c1f ;  /* 0x001c1fff030c7589 */ /* 0x00006200000e0000 */
[----:B------:R-:W-:Y:S02]  /*10730*/  SHF.R.S32.HI R171, RZ, 0x1f, R217 ;  /* 0x0000001fffab7819 */ /* 0x000fe400000114d9 */
[----:B------:R-:W-:Y:S01]  /*10740*/  SHF.R.S32.HI R172, RZ, 0x1f, R218 ;  /* 0x0000001fffac7819 */ /* 0x000fe200000114da */
[----:B------:R0:W2:Y:S01]  /*10750*/  SHFL.IDX PT, R11, R10, RZ, 0x1c1f ;  /* 0x001c1fff0a0b7589 */ /* 0x0000a200000e0000 */
[----:B------:R-:W-:-:S02]  /*10760*/  SHF.R.S32.HI R173, RZ, 0x1f, R219 ;  /* 0x0000001fffad7819 */ /* 0x000fc400000114db */
[----:B------:R-:W-:Y:S02]  /*10770*/  SHF.R.S32.HI R14, RZ, 0x1f, R220 ;  /* 0x0000001fff0e7819 */ /* 0x000fe400000114dc */
[----:B------:R-:W-:Y:S02]  /*10780*/  SHF.R.S32.HI R15, RZ, 0x1f, R221 ;  /* 0x0000001fff0f7819 */ /* 0x000fe400000114dd */
[----:B------:R-:W-:Y:S02]  /*10790*/  SHF.R.S32.HI R174, RZ, 0x1f, R222 ;  /* 0x0000001fffae7819 */ /* 0x000fe400000114de */
[----:B------:R-:W-:Y:S01]  /*107a0*/  SHF.R.S32.HI R175, RZ, 0x1f, R18 ;  /* 0x0000001fffaf7819 */ /* 0x000fe20000011412 */
[----:B0-----:R-:W-:Y:S06]  /*107b0*/  @P0 BRA `(.L_x_2267) ;  /* 0x0000000800040947 */ /* 0x001fec0003800000 */
[----:B------:R-:W-:Y:S02]  /*107c0*/  ULDC UR4, c[0x0][0xac8] ;  /* 0x0002b20000047ab9 */ /* 0x000fe40000000800 */
[----:B------:R-:W-:Y:S02]  /*107d0*/  ISETP.GE.AND P0, PT, R18, UR4, PT ;  /* 0x0000000412007c0c */ /* 0x000fe4000bf06270 */
[----:B------:R-:W-:Y:S02]  /*107e0*/  ISETP.GE.AND P3, PT, R222, UR4, PT ;  /* 0x00000004de007c0c */ /* 0x000fe4000bf66270 */
[----:B------:R-:W-:-:S09]  /*107f0*/  ISETP.GE.AND P2, PT, R221, UR4, PT ;  /* 0x00000004dd007c0c */ /* 0x000fd2000bf46270 */
[----:B-1----:R-:W-:-:S04]  /*10800*/  @!P0 LEA R4, P1, R18, R12, 0x2 ;  /* 0x0000000c12048211 */ /* 0x002fc800078210ff */
[----:B--2---:R-:W-:Y:S02]  /*10810*/  @!P0 LEA.HI.X R5, R18, R11, R175, 0x2, P1 ;  /* 0x0000000b12058211 */ /* 0x004fe400008f14af */
[----:B------:R-:W-:-:S03]  /*10820*/  ISETP.GE.AND P1, PT, R220, UR4, PT ;  /* 0x00000004dc007c0c */ /* 0x000fc6000bf26270 */
[----:B------:R0:W-:Y:S01]  /*10830*/  @!P0 ST.E.64 desc[UR54][R4.64], R24 ;  /* 0x0000001804008985 */ /* 0x0001e2000c101b36 */
[----:B------:R-:W-:-:S09]  /*10840*/  ISETP.GE.AND P0, PT, R219, UR4, PT ;  /* 0x00000004db007c0c */ /* 0x000fd2000bf06270 */
[-C--:B------:R-:W-:Y:S02]  /*10850*/  @!P1 LEA R6, P5, R220, R12.reuse, 0x2 ;  /* 0x0000000cdc069211 */ /* 0x080fe400078a10ff */
[----:B0-----:R-:W-:Y:S02]  /*10860*/  @!P3 LEA R4, P4, R222, R12, 0x2 ;  /* 0x0000000cde04b211 */ /* 0x001fe400078810ff */
[-C--:B------:R-:W-:Y:S02]  /*10870*/  @!P1 LEA.HI.X R7, R220, R11.reuse, R14, 0x2, P5 ;  /* 0x0000000bdc079211 */ /* 0x080fe400028f140e */
[----:B------:R-:W-:Y:S02]  /*10880*/  @!P3 LEA.HI.X R5, R222, R11, R174, 0x2, P4 ;  /* 0x0000000bde05b211 */ /* 0x000fe400020f14ae */
[----:B------:R-:W-:Y:S02]  /*10890*/  ISETP.GE.AND P4, PT, R217, UR4, PT ;  /* 0x00000004d9007c0c */ /* 0x000fe4000bf86270 */
[----:B------:R-:W-:Y:S01]  /*108a0*/  ISETP.GE.AND P5, PT, R216, UR4, PT ;  /* 0x00000004d8007c0c */ /* 0x000fe2000bfa6270 */
[----:B------:R0:W-:Y:S01]  /*108b0*/  @!P3 ST.E.64 desc[UR54][R4.64], R28 ;  /* 0x0000001c0400b985 */ /* 0x0001e2000c101b36 */
        /* <DEDUP_REMOVED lines=10> */
[----:B-1----:R-:W-:Y:S02]  /*10960*/  @!P4 LEA R6, P2, R217, R12, 0x2 ;  /* 0x0000000cd906c211 */ /* 0x002fe400078410ff */
[----:B------:R-:W-:-:S02]  /*10970*/  @!P3 LEA.HI.X R5, R218, R11, R172, 0x2, P1 ;  /* 0x0000000bda05b211 */ /* 0x000fc400008f14ac */
[----:B------:R-:W-:Y:S02]  /*10980*/  ISETP.GE.AND P1, PT, R214, UR4, PT ;  /* 0x00000004d6007c0c */ /* 0x000fe4000bf26270 */
[-C--:B------:R-:W-:Y:S01]  /*10990*/  @!P4 LEA.HI.X R7, R217, R11.reuse, R171, 0x2, P2 ;  /* 0x0000000bd907c211 */ /* 0x080fe200010f14ab */
[----:B------:R0:W-:Y:S01]  /*109a0*/  @!P3 ST.E.64 desc[UR54][R4.64], R44 ;  /* 0x0000002c0400b985 */ /* 0x0001e2000c101b36 */
[----:B------:R-:W-:Y:S02]  /*109b0*/  ISETP.GE.AND P2, PT, R213, UR4, PT ;  /* 0x00000004d5007c0c */ /* 0x000fe4000bf46270 */
[----:B--2---:R-:W-:Y:S01]  /*109c0*/  @!P5 LEA R8, P6, R216, R12, 0x2 ;  /* 0x0000000cd808d211 */ /* 0x004fe200078c10ff */
[----:B------:R1:W-:Y:S01]  /*109d0*/  @!P4 ST.E.64 desc[UR54][R6.64], R48 ;  /* 0x000000300600c985 */ /* 0x0003e2000c101b36 */
[----:B------:R-:W-:Y:S02]  /*109e0*/  ISETP.GE.AND P3, PT, R212, UR4, PT ;  /* 0x00000004d4007c0c */ /* 0x000fe4000bf66270 */
[----:B------:R-:W-:-:S02]  /*109f0*/  @!P5 LEA.HI.X R9, R216, R11, R170, 0x2, P6 ;  /* 0x0000000bd809d211 */ /* 0x000fc400030f14aa */
[----:B------:R-:W-:-:S03]  /*10a00*/  ISETP.GE.AND P4, PT, R211, UR4, PT ;  /* 0x00000004d3007c0c */ /* 0x000fc6000bf86270 */
[----:B------:R2:W-:Y:S01]  /*10a10*/  @!P5 ST.E.64 desc[UR54][R8.64], R52 ;  /* 0x000000340800d985 */ /* 0x0005e2000c101b36 */
[CC--:B0-----:R-:W-:Y:S02]  /*10a20*/  @!P0 LEA R4, P6, R215.reuse, R12.reuse, 0x2 ;  /* 0x0000000cd7048211 */ /* 0x0c1fe400078c10ff */
[CC--:B-1----:R-:W-:Y:S02]  /*10a30*/  @!P1 LEA R6, P5, R214.reuse, R12.reuse, 0x2 ;  /* 0x0000000cd6069211 */ /* 0x0c2fe400078a10ff */
[-C--:B------:R-:W-:Y:S02]  /*10a40*/  @!P0 LEA.HI.X R5, R215, R11.reuse, R169, 0x2, P6 ;  /* 0x0000000bd7058211 */ /* 0x080fe400030f14a9 */
[----:B------:R-:W-:Y:S02]  /*10a50*/  @!P1 LEA.HI.X R7, R214, R11, R168, 0x2, P5 ;  /* 0x0000000bd6079211 */ /* 0x000fe400028f14a8 */
[----:B------:R-:W-:Y:S01]  /*10a60*/  ISETP.GE.AND P5, PT, R210, UR4, PT ;  /* 0x00000004d2007c0c */ /* 0x000fe2000bfa6270 */
[----:B------:R0:W-:Y:S01]  /*10a70*/  @!P0 ST.E.64 desc[UR54][R4.64], R56 ;  /* 0x0000003804008985 */ /* 0x0001e2000c101b36 */
[----:B--2---:R-:W-:-:S02]  /*10a80*/  @!P2 LEA R8, P6, R213, R12, 0x2 ;  /* 0x0000000cd508a211 */ /* 0x004fc400078c10ff */
[----:B------:R-:W-:Y:S01]  /*10a90*/  ISETP.GE.AND P0, PT, R209, UR4, PT ;  /* 0x00000004d1007c0c */ /* 0x000fe2000bf06270 */
[----:B------:R1:W-:Y:S01]  /*10aa0*/  @!P1 ST.E.64 desc[UR54][R6.64], R60 ;  /* 0x0000003c06009985 */ /* 0x0003e2000c101b36 */
[----:B------:R-:W-:Y:S02]  /*10ab0*/  @!P2 LEA.HI.X R9, R213, R11, R167, 0x2, P6 ;  /* 0x0000000bd509a211 */ /* 0x000fe400030f14a7 */
        /* <DEDUP_REMOVED lines=8> */
[----:B--2---:R-:W-:-:S03]  /*10b40*/  @!P5 LEA R8, P6, R210, R12, 0x2 ;  /* 0x0000000cd208d211 */ /* 0x004fc600078c10ff */
[----:B------:R1:W-:Y:S01]  /*10b50*/  @!P4 ST.E.64 desc[UR54][R6.64], R72 ;  /* 0x000000480600c985 */ /* 0x0003e2000c101b36 */
[----:B------:R-:W-:-:S05]  /*10b60*/  @!P5 LEA.HI.X R9, R210, R11, R164, 0x2, P6 ;  /* 0x0000000bd209d211 */ /* 0x000fca00030f14a4 */
[----:B------:R2:W-:Y:S01]  /*10b70*/  @!P5 ST.E.64 desc[UR54][R8.64], R76 ;  /* 0x0000004c0800d985 */ /* 0x0005e2000c101b36 */
[----:B------:R-:W-:Y:S02]  /*10b80*/  ISETP.GE.AND P5, PT, R206, UR4, PT ;  /* 0x00000004ce007c0c */ /* 0x000fe4000bfa6270 */
        /* <DEDUP_REMOVED lines=17> */
[----:B------:R-:W-:Y:S02]  /*10ca0*/  ISETP.GE.AND P5, PT, R200, UR4, PT ;  /* 0x00000004c8007c0c */ /* 0x000fe4000bfa6270 */
[-C--:B------:R-:W-:Y:S02]  /*10cb0*/  @!P4 LEA.HI.X R7, R205, R11.reuse, R159, 0x2, P0 ;  /* 0x0000000bcd07c211 */ /* 0x080fe400000f149f */
[----:B------:R-:W-:Y:S02]  /*10cc0*/  ISETP.GE.AND P0, PT, R201, UR4, PT ;  /* 0x00000004c9007c0c */ /* 0x000fe4000bf06270 */
[C---:B--2---:R-:W-:Y:S01]  /*10cd0*/  @!P3 LEA R8, P6, R204.reuse, R12, 0x2 ;  /* 0x0000000ccc08b211 */ /* 0x044fe200078c10ff */
        /* <DEDUP_REMOVED lines=18> */
[C---:B0-----:R-:W-:Y:S01]  /*10e00*/  @!P4 LEA R6, P2, R199.reuse, R12, 0x2 ;  /* 0x0000000cc706c211 */ /* 0x041fe200078410ff */
[----:B------:R0:W-:Y:S03]  /*10e10*/  @!P5 ST.E.64 desc[UR54][R4.64], R116 ;  /* 0x000000740400d985 */ /* 0x0001e6000c101b36 */
[----:B------:R-:W-:-:S02]  /*10e20*/  @!P4 LEA.HI.X R7, R199, R11, R153, 0x2, P2 ;  /* 0x0000000bc707c211 */ /* 0x000fc400010f1499 */
[----:B------:R-:W-:Y:S02]  /*10e30*/  ISETP.GE.AND P2, PT, R193, UR4, PT ;  /* 0x00000004c1007c0c */ /* 0x000fe4000bf46270 */
[CC--:B-1----:R-:W-:Y:S01]  /*10e40*/  @!P3 LEA R8, P6, R198.reuse, R12.reuse, 0x2 ;  /* 0x0000000cc608b211 */ /* 0x0c2fe200078c10ff */
        /* <DEDUP_REMOVED lines=10> */
[----:B------:R-:W-:-:S03]  /*10ef0*/  @!P1 LEA.HI.X R7, R196, R11, R229, 0x2, P6 ;  /* 0x0000000bc4079211 */ /* 0x000fc600030f14e5 */
[CC--:B0-----:R-:W-:Y:S02]  /*10f00*/  @!P3 LEA R8, P6, R194.reuse, R12.reuse, 0x2 ;  /* 0x0000000cc208b211 */ /* 0x0c1fe400078c10ff */
[----:B------:R0:W-:Y:S02]  /*10f10*/  @!P1 ST.E.64 desc[UR54][R6.64], R132 ;  /* 0x0000008406009985 */ /* 0x0001e4000c101b36 */
[----:B------:R-:W-:Y:S02]  /*10f20*/  @!P3 LEA.HI.X R9, R194, R11, R227, 0x2, P6 ;  /* 0x0000000bc209b211 */ /* 0x000fe400030f14e3 */
[----:B-1----:R-:W-:-:S04]  /*10f30*/  @!P4 LEA R4, P0, R195, R12, 0x2 ;  /* 0x0000000cc304c211 */ /* 0x002fc800078010ff */
[----:B------:R-:W-:Y:S02]  /*10f40*/  @!P4 LEA.HI.X R5, R195, R11, R228, 0x2, P0 ;  /* 0x0000000bc305c211 */ /* 0x000fe400000f14e4 */
[----:B0-----:R-:W-:-:S03]  /*10f50*/  @!P2 LEA R6, P1, R193, R12, 0x2 ;  /* 0x0000000cc106a211 */ /* 0x001fc600078210ff */
[----:B------:R0:W-:Y:S01]  /*10f60*/  @!P4 ST.E.64 desc[UR54][R4.64], R136 ;  /* 0x000000880400c985 */ /* 0x0001e2000c101b36 */
[C---:B------:R-:W-:Y:S02]  /*10f70*/  @!P5 LEA R12, P0, R192.reuse, R12, 0x2 ;  /* 0x0000000cc00cd211 */ /* 0x040fe400078010ff */
[-C--:B------:R-:W-:Y:S01]  /*10f80*/  @!P2 LEA.HI.X R7, R193, R11.reuse, R226, 0x2, P1 ;  /* 0x0000000bc107a211 */ /* 0x080fe200008f14e2 */
[----:B------:R0:W-:Y:S01]  /*10f90*/  @!P3 ST.E.64 desc[UR54][R8.64], R140 ;  /* 0x0000008c0800b985 */ /* 0x0001e2000c101b36 */
[----:B------:R-:W-:-:S03]  /*10fa0*/  @!P5 LEA.HI.X R13, R192, R11, R225, 0x2, P0 ;  /* 0x0000000bc00dd211 */ /* 0x000fc600000f14e1 */
[----:B------:R0:W-:Y:S04]  /*10fb0*/  @!P2 ST.E.64 desc[UR54][R6.64], R144 ;  /* 0x000000900600a985 */ /* 0x0001e8000c101b36 */
[----:B------:R0:W-:Y:S02]  /*10fc0*/  @!P5 ST.E.64 desc[UR54][R12.64], R148 ;  /* 0x000000940c00d985 */ /* 0x0001e4000c101b36 */
.L_x_2267:
[----:B------:R-:W-:Y:S05]  /*10fd0*/  BSYNC B1 ;  /* 0x0000000000017941 */ /* 0x000fea0003800000 */
.L_x_2266:
[----:B------:R-:W-:Y:S01]  /*10fe0*/  VIADD R0, R0, 0x8 ;  /* 0x0000000800007836 */ /* 0x000fe20000000000 */
[----:B------:R4:W3:Y:S04]  /*10ff0*/  SHFL.IDX PT, R21, R10, 0x1, 0x1c1f ;  /* 0x003c1f000a157f89 */ /* 0x0008e800000e0000 */
[----:B------:R-:W-:Y:S01]  /*11000*/  ISETP.GE.AND P0, PT, R0, UR8, PT ;  /* 0x0000000800007c0c */ /* 0x000fe2000bf06270 */
[----:B------:R-:W0:-:S12]  /*11010*/  SHFL.IDX PT, R3, R3, 0x1, 0x1c1f ;  /* 0x003c1f0003037f89 */ /* 0x000e1800000e0000 */
[----:B----4-:R-:W-:Y:S05]  /*11020*/  @P0 BRA `(.L_x_2265) ;  /* 0x0000001800080947 */ /* 0x010fea0003800000 */
[----:B------:R-:W-:Y:S02]  /*11030*/  ULDC UR4, c[0x0][0xac8] ;  /* 0x0002b20000047ab9 */ /* 0x000fe40000000800 */
[----:B------:R-:W-:Y:S02]  /*11040*/  ISETP.GE.AND P4, PT, R18, UR4, PT ;  /* 0x0000000412007c0c */ /* 0x000fe4000bf86270 */
[----:B------:R-:W-:Y:S02]  /*11050*/  ISETP.GE.AND P2, PT, R222, UR4, PT ;  /* 0x00000004de007c0c */ /* 0x000fe4000bf46270 */
[----:B------:R-:W-:Y:S02]  /*11060*/  ISETP.GE.AND P1, PT, R221, UR4, PT ;  /* 0x00000004dd007c0c */ /* 0x000fe4000bf26270 */
[----:B------:R-:W-:-:S07]  /*11070*/  ISETP.GE.AND P0, PT, R220, UR4, PT ;  /* 0x00000004dc007c0c */ /* 0x000fce000bf06270 */
[-C--:B0-----:R-:W-:Y:S02]  /*11080*/  @!P4 LEA R4, P3, R18, R3.reuse, 0x2 ;  /* 0x000000031204c211 */ /* 0x081fe400078610ff */
[----:B------:R-:W-:Y:S02]  /*11090*/  @!P2 LEA R6, P6, R222, R3, 0x2 ;  /* 0x00000003de06a211 */ /* 0x000fe400078c10ff */
[----:B---3--:R-:W-:Y:S02]  /*110a0*/  @!P4 LEA.HI.X R5, R18, R21, R175, 0x2, P3 ;  /* 0x000000151205c211 */ /* 0x008fe400018f14af */
[----:B------:R-:W-:Y:S02]  /*110b0*/  ISETP.GE.AND P3, PT, R219, UR4, PT ;  /* 0x00000004db007c0c */ /* 0x000fe4000bf66270 */
[----:B------:R-:W-:Y:S01]  /*110c0*/  @!P1 LEA R8, P5, R221, R3, 0x2 ;  /* 0x00000003dd089211 */ /* 0x000fe200078a10ff */
[----:B------:R0:W-:Y:S01]  /*110d0*/  @!P4 ST.E.64 desc[UR54][R4.64], R26 ;  /* 0x0000001a0400c985 */ /* 0x0001e2000c101b36 */
[----:B------:R-:W-:-:S02]  /*110e0*/  ISETP.GE.AND P4, PT, R218, UR4, PT ;  /* 0x00000004da007c0c */ /* 0x000fc4000bf86270 */
[----:B------:R-:W-:Y:S02]  /*110f0*/  @!P2 LEA.HI.X R7, R222, R21, R174, 0x2, P6 ;  /* 0x00000015de07a211 */ /* 0x000fe400030f14ae */
[C---:B------:R-:W-:Y:S02]  /*11100*/  @!P0 LEA R10, P6, R220.reuse, R3, 0x2 ;  /* 0x00000003dc0a8211 */ /* 0x040fe400078c10ff */
        /* <DEDUP_REMOVED lines=8> */
[C---:B-1----:R-:W-:Y:S02]  /*11190*/  @!P4 LEA R12, P2, R218.reuse, R3, 0x2 ;  /* 0x00000003da0cc211 */ /* 0x042fe400078410ff */
[-C--:B------:R-:W-:Y:S02]  /*111a0*/  @!P3 LEA.HI.X R5, R219, R21.reuse, R173, 0x2, P1 ;  /* 0x00000015db05b211 */ /* 0x080fe400008f14ad */
[----:B------:R-:W-:Y:S02]  /*111b0*/  ISETP.GE.AND P1, PT, R215, UR4, PT ;  /* 0x00000004d7007c0c */ /* 0x000fe4000bf26270 */
[----:B------:R-:W-:Y:S01]  /*111c0*/  @!P4 LEA.HI.X R13, R218, R21, R172, 0x2, P2 ;  /* 0x00000015da0dc211 */ /* 0x000fe200010f14ac */
[----:B------:R1:W-:Y:S01]  /*111d0*/  @!P3 ST.E.64 desc[UR54][R4.64], R42 ;  /* 0x0000002a0400b985 */ /* 0x0003e2000c101b36 */
[----:B------:R-:W-:-:S02]  /*111e0*/  ISETP.GE.AND P2, PT, R214, UR4, PT ;  /* 0x00000004d6007c0c */ /* 0x000fc4000bf46270 */
[----:B------:R-:W-:Y:S01]  /*111f0*/  @!P5 LEA R14, P6, R217, R3, 0x2 ;  /* 0x00000003d90ed211 */ /* 0x000fe200078c10ff */
[----:B------:R4:W-:Y:S01]  /*11200*/  @!P4 ST.E.64 desc[UR54][R12.64], R46 ;  /* 0x0000002e0c00c985 */ /* 0x0009e2000c101b36 */
[----:B------:R-:W-:Y:S02]  /*11210*/  ISETP.GE.AND P3, PT, R213, UR4, PT ;  /* 0x00000004d5007c0c */ /* 0x000fe4000bf66270 */
[----:B------:R-:W-:Y:S02]  /*11220*/  @!P5 LEA.HI.X R15, R217, R21, R171, 0x2, P6 ;  /* 0x00000015d90fd211 */ /* 0x000fe400030f14ab */
[-C--:B---3--:R-:W-:Y:S02]  /*11230*/  @!P0 LEA R6, P6, R216, R3.reuse, 0x2 ;  /* 0x00000003d8068211 */ /* 0x088fe400078c10ff */
[----:B------:R-:W-:Y:S01]  /*11240*/  ISETP.GE.AND P4, PT, R212, UR4, PT ;  /* 0x00000004d4007c0c */ /* 0x000fe2000bf86270 */
[----:B------:R3:W-:Y:S01]  /*11250*/  @!P5 ST.E.64 desc[UR54][R14.64], R50 ;  /* 0x000000320e00d985 */ /* 0x0007e2000c101b36 */
[----:B--2---:R-:W-:-:S02]  /*11260*/  @!P1 LEA R8, P5, R215, R3, 0x2 ;  /* 0x00000003d7089211 */ /* 0x004fc400078a10ff */
[----:B------:R-:W-:Y:S02]  /*11270*/  @!P0 LEA.HI.X R7, R216, R21, R170, 0x2, P6 ;  /* 0x00000015d8078211 */ /* 0x000fe400030f14aa */
[C---:B0-----:R-:W-:Y:S02]  /*11280*/  @!P2 LEA R10, P6, R214.reuse, R3, 0x2 ;  /* 0x00000003d60aa211 */ /* 0x041fe400078c10ff */
[-C--:B------:R-:W-:Y:S01]  /*11290*/  @!P1 LEA.HI.X R9, R215, R21.reuse, R169, 0x2, P5 ;  /* 0x00000015d7099211 */ /* 0x080fe200028f14a9 */
[----:B------:R0:W-:Y:S01]  /*112a0*/  @!P0 ST.E.64 desc[UR54][R6.64], R54 ;  /* 0x0000003606008985 */ /* 0x0001e2000c101b36 */
[----:B------:R-:W-:Y:S02]  /*112b0*/  ISETP.GE.AND P5, PT, R211, UR4, PT ;  /* 0x00000004d3007c0c */ /* 0x000fe4000bfa6270 */
[----:B------:R-:W-:Y:S01]  /*112c0*/  @!P2 LEA.HI.X R11, R214, R21, R168, 0x2, P6 ;  /* 0x00000015d60ba211 */ /* 0x000fe200030f14a8 */
[----:B------:R2:W-:Y:S01]  /*112d0*/  @!P1 ST.E.64 desc[UR54][R8.64], R58 ;  /* 0x0000003a08009985 */ /* 0x0005e2000c101b36 */
[----:B------:R-:W-:-:S02]  /*112e0*/  ISETP.GE.AND P0, PT, R210, UR4, PT ;  /* 0x00000004d2007c0c */ /* 0x000fc4000bf06270 */
[-C--:B-1----:R-:W-:Y:S01]  /*112f0*/  @!P3 LEA R4, P6, R213, R3.reuse, 0x2 ;  /* 0x00000003d504b211 */ /* 0x082fe200078c10ff */
[----:B------:R1:W-:Y:S01]  /*11300*/  @!P2 ST.E.64 desc[UR54][R10.64], R62 ;  /* 0x0000003e0a00a985 */ /* 0x0003e2000c101b36 */
[C---:B----4-:R-:W-:Y:S02]  /*11310*/  @!P4 LEA R12, P2, R212.reuse, R3, 0x2 ;  /* 0x00000003d40cc211 */ /* 0x050fe400078410ff */
[----:B------:R-:W-:Y:S02]  /*11320*/  ISETP.GE.AND P1, PT, R209, UR4, PT ;  /* 0x00000004d1007c0c */ /* 0x000fe4000bf26270 */
[-C--:B------:R-:W-:Y:S02]  /*11330*/  @!P3 LEA.HI.X R5, R213, R21.reuse, R167, 0x2, P6 ;  /* 0x00000015d505b211 */ /* 0x080fe400030f14a7 */
[----:B------:R-:W-:Y:S02]  /*11340*/  @!P4 LEA.HI.X R13, R212, R21, R166, 0x2, P2 ;  /* 0x00000015d40dc211 */ /* 0x000fe400010f14a6 */
[----:B------:R-:W-:Y:S01]  /*11350*/  ISETP.GE.AND P2, PT, R208, UR4, PT ;  /* 0x00000004d0007c0c */ /* 0x000fe2000bf46270 */
[----:B------:R-:W-:Y:S01]  /*11360*/  @!P3 ST.E.64 desc[UR54][R4.64], R66 ;  /* 0x000000420400b985 */ /* 0x000fe2000c101b36 */
[----:B---3--:R-:W-:-:S03]  /*11370*/  @!P5 LEA R14, P6, R211, R3, 0x2 ;  /* 0x00000003d30ed211 */ /* 0x008fc600078c10ff */
[----:B------:R3:W-:Y:S01]  /*11380*/  @!P4 ST.E.64 desc[UR54][R12.64], R70 ;  /* 0x000000460c00c985 */ /* 0x0007e2000c101b36 */
[----:B------:R-:W-:Y:S02]  /*11390*/  @!P5 LEA.HI.X R15, R211, R21, R165, 0x2, P6 ;  /* 0x00000015d30fd211 */ /* 0x000fe400030f14a5 */
[CC--:B0-----:R-:W-:Y:S02]  /*113a0*/  @!P0 LEA R6, P4, R210.reuse, R3.reuse, 0x2 ;  /* 0x00000003d2068211 */ /* 0x0c1fe400078810ff */
[----:B--2---:R-:W-:Y:S01]  /*113b0*/  @!P1 LEA R8, P3, R209, R3, 0x2 ;  /* 0x00000003d1089211 */ /* 0x004fe200078610ff */
[----:B------:R0:W-:Y:S01]  /*113c0*/  @!P5 ST.E.64 desc[UR54][R14.64], R74 ;  /* 0x0000004a0e00d985 */ /* 0x0001e2000c101b36 */
[----:B------:R-:W-:Y:S02]  /*113d0*/  @!P0 LEA.HI.X R7, R210, R21, R164, 0x2, P4 ;  /* 0x00000015d2078211 */ /* 0x000fe400020f14a4 */
[----:B------:R-:W-:Y:S02]  /*113e0*/  ISETP.GE.AND P4, PT, R206, UR4, PT ;  /* 0x00000004ce007c0c */ /* 0x000fe4000bf86270 */
[----:B------:R-:W-:Y:S01]  /*113f0*/  ISETP.GE.AND P5, PT, R207, UR4, PT ;  /* 0x00000004cf007c0c */ /* 0x000fe2000bfa6270 */
[----:B------:R2:W-:Y:S01]  /*11400*/  @!P0 ST.E.64 desc[UR54][R6.64], R78 ;  /* 0x0000004e06008985 */ /* 0x0005e2000c101b36 */
[----:B-1----:R-:W-:-:S02]  /*11410*/  @!P2 LEA R10, P6, R208, R3, 0x2 ;  /* 0x00000003d00aa211 */ /* 0x002fc400078c10ff */
[-C--:B------:R-:W-:Y:S02]  /*11420*/  @!P1 LEA.HI.X R9, R209, R21.reuse, R163, 0x2, P3 ;  /* 0x00000015d1099211 */ /* 0x080fe400018f14a3 */
[----:B------:R-:W-:Y:S02]  /*11430*/  ISETP.GE.AND P3, PT, R205, UR4, PT ;  /* 0x00000004cd007c0c */ /* 0x000fe4000bf66270 */
[----:B------:R-:W-:Y:S01]  /*11440*/  @!P2 LEA.HI.X R11, R208, R21, R162, 0x2, P6 ;  /* 0x00000015d00ba211 */ /* 0x000fe200030f14a2 */
[----:B------:R1:W-:Y:S01]  /*11450*/  @!P1 ST.E.64 desc[UR54][R8.64], R82 ;  /* 0x0000005208009985 */ /* 0x0003e2000c101b36 */
[----:B------:R-:W-:Y:S02]  /*11460*/  ISETP.GE.AND P1, PT, R203, UR4, PT ;  /* 0x00000004cb007c0c */ /* 0x000fe4000bf26270 */
[----:B---3--:R-:W-:Y:S01]  /*11470*/  @!P4 LEA R12, P0, R206, R3, 0x2 ;  /* 0x00000003ce0cc211 */ /* 0x008fe200078010ff */
[----:B------:R3:W-:Y:S01]  /*11480*/  @!P2 ST.E.64 desc[UR54][R10.64], R86 ;  /* 0x000000560a00a985 */ /* 0x0007e2000c101b36 */
[----:B------:R-:W-:-:S02]  /*11490*/  ISETP.GE.AND P2, PT, R204, UR4, PT ;  /* 0x00000004cc007c0c */ /* 0x000fc4000bf46270 */
[C---:B------:R-:W-:Y:S02]  /*114a0*/  @!P5 LEA R4, P6, R207.reuse, R3, 0x2 ;  /* 0x00000003cf04d211 */ /* 0x040fe400078c10ff */
[-C--:B------:R-:W-:Y:S02]  /*114b0*/  @!P4 LEA.HI.X R13, R206, R21.reuse, R160, 0x2, P0 ;  /* 0x00000015ce0dc211 */ /* 0x080fe400000f14a0 */
[----:B------:R-:W-:Y:S02]  /*114c0*/  @!P5 LEA.HI.X R5, R207, R21, R161, 0x2, P6 ;  /* 0x00000015cf05d211 */ /* 0x000fe400030f14a1 */
[----:B------:R-:W-:Y:S02]  /*114d0*/  ISETP.GE.AND P0, PT, R202, UR4, PT ;  /* 0x00000004ca007c0c */ /* 0x000fe4000bf06270 */
[----:B0-----:R-:W-:Y:S01]  /*114e0*/  @!P3 LEA R14, P6, R205, R3, 0x2 ;  /* 0x00000003cd0eb211 */ /* 0x001fe200078c10ff */
[----:B------:R0:W-:Y:S01]  /*114f0*/  @!P5 ST.E.64 desc[UR54][R4.64], R90 ;  /* 0x0000005a0400d985 */ /* 0x0001e2000c101b36 */
[----:B------:R-:W-:-:S02]  /*11500*/  ISETP.GE.AND P5, PT, R201, UR4, PT ;  /* 0x00000004c9007c0c */ /* 0x000fc4000bfa6270 */
[----:B------:R-:W-:Y:S01]  /*11510*/  @!P3 LEA.HI.X R15, R205, R21, R159, 0x2, P6 ;  /* 0x00000015cd0fb211 */ /* 0x000fe200030f149f */
[----:B------:R4:W-:Y:S01]  /*11520*/  @!P4 ST.E.64 desc[UR54][R12.64], R94 ;  /* 0x0000005e0c00c985 */ /* 0x0009e2000c101b36 */
[-C--:B--2---:R-:W-:Y:S02]  /*11530*/  @!P2 LEA R6, P6, R204, R3.reuse, 0x2 ;  /* 0x00000003cc06a211 */ /* 0x084fe400078c10ff */
[----:B------:R-:W-:Y:S01]  /*11540*/  ISETP.GE.AND P4, PT, R200, UR4, PT ;  /* 0x00000004c8007c0c */ /* 0x000fe2000bf86270 */
[----:B------:R2:W-:Y:S01]  /*11550*/  @!P3 ST.E.64 desc[UR54][R14.64], R98 ;  /* 0x000000620e00b985 */ /* 0x0005e2000c101b36 */
[----:B-1----:R-:W-:Y:S02]  /*11560*/  @!P1 LEA R8, P3, R203, R3, 0x2 ;  /* 0x00000003cb089211 */ /* 0x002fe400078610ff */
[----:B------:R-:W-:Y:S02]  /*11570*/  @!P2 LEA.HI.X R7, R204, R21, R158, 0x2, P6 ;  /* 0x00000015cc07a211 */ /* 0x000fe400030f149e */
[----:B---3--:R-:W-:-:S02]  /*11580*/  @!P0 LEA R10, P6, R202, R3, 0x2 ;  /* 0x00000003ca0a8211 */ /* 0x008fc400078c10ff */
        /* <DEDUP_REMOVED lines=9> */
[----:B------:R-:W-:Y:S02]  /*11620*/  @!P5 LEA.HI.X R5, R201, R21, R155, 0x2, P1 ;  /* 0x00000015c905d211 */ /* 0x000fe400008f149b */
        /* <DEDUP_REMOVED lines=8> */
[C---:B-1----:R-:W-:Y:S01]  /*116b0*/  @!P0 LEA R6, P5, R198.reuse, R3, 0x2 ;  /* 0x00000003c6068211 */ /* 0x042fe200078a10ff */
[----:B------:R1:W-:Y:S01]  /*116c0*/  @!P3 ST.E.64 desc[UR54][R14.64], R122 ;  /* 0x0000007a0e00b985 */ /* 0x0003e2000c101b36 */
[----:B------:R-:W-:Y:S02]  /*116d0*/  ISETP.GE.AND P3, PT, R195, UR4, PT ;  /* 0x00000004c3007c0c */ /* 0x000fe4000bf66270 */
[----:B------:R-:W-:Y:S02]  /*116e0*/  @!P0 LEA.HI.X R7, R198, R21, R152, 0x2, P5 ;  /* 0x00000015c6078211 */ /* 0x000fe400028f1498 */
[----:B------:R-:W-:Y:S02]  /*116f0*/  ISETP.GE.AND P5, PT, R193, UR4, PT ;  /* 0x00000004c1007c0c */ /* 0x000fe4000bfa6270 */
[-C--:B---3--:R-:W-:Y:S01]  /*11700*/  @!P1 LEA R8, P6, R197, R3.reuse, 0x2 ;  /* 0x00000003c5089211 */ /* 0x088fe200078c10ff */
[----:B------:R4:W-:Y:S02]  /*11710*/  @!P0 ST.E.64 desc[UR54][R6.64], R126 ;  /* 0x0000007e06008985 */ /* 0x0009e4000c101b36 */
[----:B0-----:R-:W-:-:S02]  /*11720*/  @!P4 LEA R4, P0, R196, R3, 0x2 ;  /* 0x00000003c404c211 */ /* 0x001fc400078010ff */
[----:B------:R-:W-:Y:S02]  /*11730*/  @!P1 LEA.HI.X R9, R197, R21, R20, 0x2, P6 ;  /* 0x00000015c5099211 */ /* 0x000fe400030f1414 */
[----:B------:R-:W-:Y:S02]  /*11740*/  @!P3 LEA R10, P6, R195, R3, 0x2 ;  /* 0x00000003c30ab211 */ /* 0x000fe400078c10ff */
[----:B------:R-:W-:Y:S01]  /*11750*/  @!P4 LEA.HI.X R5, R196, R21, R229, 0x2, P0 ;  /* 0x00000015c405c211 */ /* 0x000fe200000f14e5 */
        /* <DEDUP_REMOVED lines=12> */
[----:B----4-:R-:W-:-:S04]  /*11820*/  LEA R4, P0, R192, R3, 0x2 ;  /* 0x00000003c0047211 */ /* 0x010fc800078010ff */
[----:B------:R-:W-:-:S05]  /*11830*/  LEA.HI.X R5, R192, R21, R225, 0x2, P0 ;  /* 0x00000015c0057211 */ /* 0x000fca00000f14e1 */
[----:B------:R0:W-:Y:S01]  /*11840*/  ST.E.64 desc[UR54][R4.64], R150 ;  /* 0x0000009604007985 */ /* 0x0001e2000c101b36 */
[----:B------:R-:W-:Y:S05]  /*11850*/  BRA `(.L_x_2265) ;  /* 0x0000000c00fc7947 */ /* 0x000fea0003800000 */
.L_x_2259:
        /* <DEDUP_REMOVED lines=9> */
[----:B------:R-:W-:Y:S01]  /*118f0*/  UISETP.NE.U32.AND UP1, UPT, UR10, URZ, UPT ;  /* 0x0000003f0a00728c */ /* 0x000fe2000bf25070 */
[----:B------:R-:W-:Y:S02]  /*11900*/  ULDC UR4, c[0x0][0xa88] ;  /* 0x0002a20000047ab9 */ /* 0x000fe40000000800 */
[----:B------:R-:W2:Y:S01]  /*11910*/  @P1 LDG.E R9, desc[UR54][R4.64] ;  /* 0x0000003604091981 */ /* 0x000ea2000c1e1900 */
[----:B------:R-:W-:Y:S01]  /*11920*/  UISETP.NE.AND.EX UP1, UPT, UR11, URZ, UPT, UP1 ;  /* 0x0000003f0b00728c */ /* 0x000fe2000bf25310 */
[----:B------:R-:W-:-:S05]  /*11930*/  IMAD.U32 R0, RZ, RZ, UR4 ;  /* 0x00000004ff007e24 */ /* 0x000fca000f8e00ff */
[----:B------:R-:W-:-:S05]  /*11940*/  PLOP3.LUT P2, PT, PT, PT, UP1, 0x80, 0x0 ;  /* 0x000000000000781c */ /* 0x000fca0003f4f018 */
[----:B------:R-:W-:Y:S02]  /*11950*/  @UP1 ULDC.64 UR10, c[0x0][0xc08] ;  /* 0x00030200000a1ab9 */ /* 0x000fe40000000a00 */
[----:B------:R-:W-:-:S06]  /*11960*/  @UP1 UIMAD.WIDE UR10, UR44, 0x4, UR10 ;  /* 0x000000042c0a18a5 */ /* 0x000fcc000f8e020a */
[----:B------:R-:W-:Y:S02]  /*11970*/  IMAD.U32 R6, RZ, RZ, UR10 ;  /* 0x0000000aff067e24 */ /* 0x000fe4000f8e00ff */
[----:B------:R-:W-:-:S05]  /*11980*/  IMAD.U32 R7, RZ, RZ, UR11 ;  /* 0x0000000bff077e24 */ /* 0x000fca000f8e00ff */
[----:B------:R0:W5:Y:S01]  /*11990*/  @P2 LDG.E R0, desc[UR54][R6.64] ;  /* 0x0000003606002981 */ /* 0x000162000c1e1900 */
[----:B------:R-:W-:Y:S01]  /*119a0*/  UISETP.NE.AND UP1, UPT, UR9, URZ, UPT ;  /* 0x0000003f0900728c */ /* 0x000fe2000bf25270 */
[----:B------:R-:W-:Y:S01]  /*119b0*/  UMOV UR4, URZ ;  /* 0x0000003f00047c82 */ /* 0x000fe20008000000 */
[----:B------:R-:W1:Y:S09]  /*119c0*/  S2R R8, SR_TID.X ;  /* 0x0000000000087919 */ /* 0x000e720000002100 */
[----:B------:R-:W-:Y:S01]  /*119d0*/  @!UP1 ULDC UR9, c[0x0][0xad4] ;  /* 0x0002b50000099ab9 */ /* 0x000fe20000000800 */
[----:B-1----:R-:W-:-:S05]  /*119e0*/  VIADD R3, R8, 0xffffff80 ;  /* 0xffffff8008037836 */ /* 0x002fca0000000000 */
[----:B------:R-:W-:Y:S02]  /*119f0*/  ISETP.GT.AND P0, PT, R3, 0x3f, PT ;  /* 0x0000003f0300780c */ /* 0x000fe40003f04270 */
[----:B--2---:R-:W-:Y:S01]  /*11a00*/  @P1 R2UR UR4, R9 ;  /* 0x00000000090412ca */ /* 0x004fe200000e0000 */
[----:B0-----:R-:W-:-:S14]  /*11a10*/  @P2 BRA `(.L_x_2268) ;  /* 0x0000000000102947 */ /* 0x001fdc0003800000 */
[----:B------:R-:W-:Y:S05]  /*11a20*/  @!P1 BRA `(.L_x_2268) ;  /* 0x00000000000c9947 */ /* 0x000fea0003800000 */
[----:B------:R-:W2:Y:S04]  /*11a30*/  LDG.E R3, desc[UR54][R4.64] ;  /* 0x0000003604037981 */ /* 0x000ea8000c1e1900 */
[----:B-----5:R-:W2:Y:S02]  /*11a40*/  LDG.E R0, desc[UR54][R4.64+0x4] ;  /* 0x0000043604007981 */ /* 0x020ea4000c1e1900 */
[----:B--2---:R-:W-:-:S07]  /*11a50*/  IMAD.IADD R0, R0, 0x1, -R3 ;  /* 0x0000000100007824 */ /* 0x004fce00078e0a03 */
.L_x_2268:
[----:B------:R-:W-:Y:S01]  /*11a60*/  USHF.R.S32.HI UR16, URZ, 0x1f, UR44 ;  /* 0x0000001f3f107899 */ /* 0x000fe2000801142c */
[----:B------:R-:W-:Y:S01]  /*11a70*/  BSSY B1, `(.L_x_2269) ;  /* 0x000003a000017945 */ /* 0x000fe20003800000 */
[----:B------:R-:W-:Y:S02]  /*11a80*/  USHF.R.S32.HI UR24, URZ, 0x1f, UR4 ;  /* 0x0000001f3f187899 */ /* 0x000fe40008011404 */
[----:B------:R-:W-:Y:S02]  /*11a90*/  USEL UR8, UR44, URZ, !UP0 ;  /* 0x0000003f2c087287 */ /* 0x000fe4000c000000 */
[----:B------:R-:W-:Y:S01]  /*11aa0*/  USEL UR16, UR16, URZ, !UP0 ;  /* 0x0000003f10107287 */ /* 0x000fe2000c000000 */
[----:B------:R-:W-:Y:S11]  /*11ab0*/  @P0 BRA `(.L_x_2270) ;  /* 0x0000000000d40947 */ /* 0x000ff60003800000 */
[----:B------:R-:W0:Y:S01]  /*11ac0*/  LDC R9, c[0x0][0xbe8] ;  /* 0x0002fa00ff097b82 */ /* 0x000e220000000800 */
[----:B------:R-:W-:-:S05]  /*11ad0*/  IMAD.U32 R5, RZ, RZ, UR45 ;  /* 0x0000002dff057e24 */ /* 0x000fca000f8e00ff */
[----:B------:R-:W-:Y:S01]  /*11ae0*/  IADD3 R6, R5, -0x80, R8 ;  /* 0xffffff8005067810 */ /* 0x000fe20007ffe008 */
[----:B0----5:R-:W-:-:S05]  /*11af0*/  IMAD R3, R0, R9, RZ ;  /* 0x0000000900037224 */ /* 0x021fca00078e02ff */
[----:B------:R-:W-:-:S13]  /*11b00*/  ISETP.GE.AND P0, PT, R6, R3, PT ;  /* 0x000000030600720c */ /* 0x000fda0003f06270 */
[----:B------:R-:W-:Y:S05]  /*11b10*/  @P0 BRA `(.L_x_2270) ;  /* 0x0000000000bc0947 */ /* 0x000fea0003800000 */
[----:B------:R-:W-:Y:S01]  /*11b20*/  ISETP.NE.AND P0, PT, R9, 0x1, PT ;  /* 0x000000010900780c */ /* 0x000fe20003f05270 */
[----:B------:R-:W-:Y:S01]  /*11b30*/  UISETP.GT.AND UP0, UPT, UR9, 0x1, UPT ;  /* 0x000000010900788c */ /* 0x000fe2000bf04270 */
[----:B------:R-:W-:Y:S01]  /*11b40*/  UMOV UR20, 0x9b8 ;  /* 0x000009b800147882 */ /* 0x000fe20000000000 */
[----:B------:R-:W-:Y:S02]  /*11b50*/  ULOP3.LUT UR17, UR42, 0xff, URZ, 0xc0, !UPT ;  /* 0x000000ff2a117892 */ /* 0x000fe4000f8ec03f */
[----:B------:R-:W-:Y:S02]  /*11b60*/  USEL UR20, UR20, 0x978, UP0 ;  /* 0x0000097814147887 */ /* 0x000fe40008000000 */
[----:B------:R-:W-:-:S06]  /*11b70*/  USEL UR17, UR17, URZ, UP0 ;  /* 0x0000003f11117287 */ /* 0x000fcc0008000000 */
[----:B------:R-:W0:Y:S04]  /*11b80*/  @P0 LDC R3, c[0x0][0xbec] ;  /* 0x0002fb00ff030b82 */ /* 0x000e280000000800 */
[----:B------:R-:W-:Y:S01]  /*11b90*/  ULDC.64 UR10, c[0x0][UR20+0x218] ;  /* 0x00008600140a7abb */ /* 0x000fe20008000a00 */
[----:B------:R-:W-:Y:S01]  /*11ba0*/  ULDC.64 UR14, c[0x0][UR20+0x220] ;  /* 0x00008800140e7abb */ /* 0x000fe20008000a00 */
[----:B------:R-:W-:Y:S02]  /*11bb0*/  ULDC.64 UR18, c[0x0][UR20+0x228] ;  /* 0x00008a0014127abb */ /* 0x000fe40008000a00 */
[----:B------:R-:W1:Y:S01]  /*11bc0*/  @P0 LDC R5, c[0x0][0xbf0] ;  /* 0x0002fc00ff050b82 */ /* 0x000e620000000800 */
[----:B------:R-:W-:Y:S02]  /*11bd0*/  UIMAD.WIDE.U32 UR12, UR10, UR43, URZ ;  /* 0x0000002b0a0c72a5 */ /* 0x000fe4000f8e003f */
[----:B------:R-:W-:-:S02]  /*11be0*/  UIMAD UR21, UR11, UR43, URZ ;  /* 0x0000002b0b1572a4 */ /* 0x000fc4000f8e023f */
[----:B------:R-:W-:Y:S02]  /*11bf0*/  UIMAD UR15, UR15, UR8, URZ ;  /* 0x000000080f0f72a4 */ /* 0x000fe4000f8e023f */
[----:B------:R-:W-:Y:S02]  /*11c00*/  UIMAD.WIDE.U32 UR22, UR18, UR17, URZ ;  /* 0x00000011121672a5 */ /* 0x000fe4000f8e003f */
[----:B------:R-:W-:Y:S02]  /*11c10*/  UIMAD.WIDE.U32 UR10, UR14, UR8, URZ ;  /* 0x000000080e0a72a5 */ /* 0x000fe4000f8e003f */
[----:B------:R-:W-:Y:S02]  /*11c20*/  UIMAD UR17, UR19, UR17, URZ ;  /* 0x00000011131172a4 */ /* 0x000fe4000f8e023f */
[----:B------:R-:W-:Y:S02]  /*11c30*/  UIMAD UR15, UR14, UR16, UR15 ;  /* 0x000000100e0f72a4 */ /* 0x000fe4000f8e020f */
[----:B------:R-:W-:Y:S01]  /*11c40*/  UIADD3 UR12, UP1, UP2, UR10, UR12, UR4 ;  /* 0x0000000c0a0c7290 */ /* 0x000fe2000fa3e004 */
[----:B0-----:R-:W-:Y:S01]  /*11c50*/  @P0 IMAD.HI.U32 R4, R6, R3, RZ ;  /* 0x0000000306040227 */ /* 0x001fe200078e00ff */
[----:B------:R-:W-:-:S02]  /*11c60*/  UIADD3 UR17, UR23, UR17, URZ ;  /* 0x0000001117117290 */ /* 0x000fc4000fffe03f */
[----:B------:R-:W-:Y:S01]  /*11c70*/  UIADD3 UR21, UR13, UR21, URZ ;  /* 0x000000150d157290 */ /* 0x000fe2000fffe03f */
[----:B------:R-:W-:Y:S01]  /*11c80*/  IMAD.MOV.U32 R3, RZ, RZ, R6 ;  /* 0x000000ffff037224 */ /* 0x000fe200078e0006 */
[----:B------:R-:W-:Y:S02]  /*11c90*/  UIADD3 UR15, UR11, UR15, URZ ;  /* 0x0000000f0b0f7290 */ /* 0x000fe4000fffe03f */
[----:B------:R-:W-:Y:S01]  /*11ca0*/  IMAD.U32 R8, RZ, RZ, UR17 ;  /* 0x00000011ff087e24 */ /* 0x000fe2000f8e00ff */
[----:B-1----:R-:W-:Y:S01]  /*11cb0*/  @P0 SHF.R.U32.HI R3, RZ, R5, R4 ;  /* 0x00000005ff030219 */ /* 0x002fe20000011604 */
[----:B------:R-:W-:Y:S01]  /*11cc0*/  IMAD.U32 R4, RZ, RZ, UR22 ;  /* 0x00000016ff047e24 */ /* 0x000fe2000f8e00ff */
[----:B------:R-:W-:Y:S01]  /*11cd0*/  ULDC.64 UR10, c[0x0][UR20+0x210] ;  /* 0x00008400140a7abb */ /* 0x000fe20008000a00 */
        /* <DEDUP_REMOVED lines=19> */
.L_x_2270:
[----:B------:R-:W-:Y:S05]  /*11e10*/  BSYNC B1 ;  /* 0x0000000000017941 */ /* 0x000fea0003800000 */
.L_x_2269:
[----:B------:R-:W-:-:S06]  /*11e20*/  UISETP.GT.AND UP0, UPT, UR9, 0x1, UPT ;  /* 0x000000010900788c */ /* 0x000fcc000bf04270 */
[----:B------:R-:W-:-:S13]  /*11e30*/  PLOP3.LUT P0, PT, PT, PT, UP0, 0x80, 0x0 ;  /* 0x000000000000781c */ /* 0x000fda0003f0f008 */
[----:B------:R-:W-:Y:S05]  /*11e40*/  @P0 BRA `(.L_x_2265) ;  /* 0x0000000800800947 */ /* 0x000fea0003800000 */
[----:B------:R-:W1:Y:S01]  /*11e50*/  LDC R11, c[0x0][0xbe8] ;  /* 0x0002fa00ff0b7b82 */ /* 0x000e620000000800 */
[C---:B------:R-:W-:Y:S01]  /*11e60*/  VIADD R37, R19.reuse, 0x40 ;  /* 0x0000004013257836 */ /* 0x040fe20000000000 */
[----:B------:R-:W-:Y:S01]  /*11e70*/  ULDC UR14, c[0x0][0xac8] ;  /* 0x0002b200000e7ab9 */ /* 0x000fe20000000800 */
[----:B------:R-:W-:Y:S01]  /*11e80*/  ULDC.64 UR12, c[0x0][0xaa0] ;  /* 0x0002a800000c7ab9 */ /* 0x000fe20000000a00 */
[----:B------:R-:W-:Y:S01]  /*11e90*/  ISETP.GE.AND P2, PT, R19, UR14, PT ;  /* 0x0000000e13007c0c */ /* 0x000fe2000bf46270 */
[----:B------:R-:W-:Y:S01]  /*11ea0*/  UIMAD UR9, UR24, UR12, URZ ;  /* 0x0000000c180972a4 */ /* 0x000fe2000f8e023f */
[----:B------:R-:W-:Y:S01]  /*11eb0*/  ISETP.GE.AND P1, PT, R37, UR14, PT ;  /* 0x0000000e25007c0c */ /* 0x000fe2000bf26270 */
[----:B------:R-:W-:Y:S01]  /*11ec0*/  UIMAD.WIDE.U32 UR10, UR4, UR12, URZ ;  /* 0x0000000c040a72a5 */ /* 0x000fe2000f8e003f */
[----:B0-----:R-:W-:Y:S01]  /*11ed0*/  SEL R3, RZ, 0x1, P2 ;  /* 0x00000001ff037807 */ /* 0x001fe20001000000 */
[----:B------:R-:W-:Y:S01]  /*11ee0*/  UIMAD UR9, UR4, UR13, UR9 ;  /* 0x0000000d040972a4 */ /* 0x000fe2000f8e0209 */
[----:B------:R-:W-:Y:S01]  /*11ef0*/  SEL R4, RZ, 0xffffffff, P1 ;  /* 0xffffffffff047807 */ /* 0x000fe20000800000 */
[C---:B------:R-:W-:Y:S01]  /*11f00*/  VIADD R39, R19.reuse, 0x80 ;  /* 0x0000008013277836 */ /* 0x040fe20000000000 */
[----:B------:R-:W-:Y:S01]  /*11f10*/  ULDC.64 UR12, c[0x0][0xae8] ;  /* 0x0002ba00000c7ab9 */ /* 0x000fe20000000a00 */
[----:B------:R-:W-:Y:S01]  /*11f20*/  UIADD3 UR11, UR11, UR9, URZ ;  /* 0x000000090b0b7290 */ /* 0x000fe2000fffe03f */
[----:B------:R-:W-:Y:S01]  /*11f30*/  VIADD R27, R19, 0xc0 ;  /* 0x000000c0131b7836 */ /* 0x000fe20000000000 */
[----:B------:R-:W-:Y:S01]  /*11f40*/  BSSY B1, `(.L_x_2271) ;  /* 0x000006c000017945 */ /* 0x000fe20003800000 */
[----:B------:R-:W-:Y:S01]  /*11f50*/  IMAD.SHL.U32 R4, R4, 0x2, RZ ;  /* 0x0000000204047824 */ /* 0x000fe200078e00ff */
[----:B------:R-:W-:Y:S01]  /*11f60*/  ISETP.GE.AND P1, PT, R39, UR14, PT ;  /* 0x0000000e27007c0c */ /* 0x000fe2000bf26270 */
[----:B------:R-:W-:Y:S01]  /*11f70*/  UIMAD.WIDE.U32 UR10, UR43, UR12, UR10 ;  /* 0x0000000c2b0a72a5 */ /* 0x000fe2000f8e000a */
[C---:B------:R-:W-:Y:S01]  /*11f80*/  VIADD R31, R19.reuse, 0x100 ;  /* 0x00000100131f7836 */ /* 0x040fe20000000000 */
[----:B------:R-:W-:Y:S01]  /*11f90*/  SHF.R.S32.HI R34, RZ, 0x1f, R37 ;  /* 0x0000001fff227819 */ /* 0x000fe20000011425 */
[----:B------:R-:W-:Y:S01]  /*11fa0*/  VIADD R35, R19, 0x140 ;  /* 0x0000014013237836 */ /* 0x000fe20000000000 */
[----:B------:R-:W-:Y:S01]  /*11fb0*/  LOP3.LUT R6, R4, 0x2, R3, 0xe2, !PT ;  /* 0x0000000204067812 */ /* 0x000fe200078ee203 */
[----:B------:R-:W-:Y:S01]  /*11fc0*/  IMAD R3, R191, 0x20, R223 ;  /* 0x00000020bf037824 */ /* 0x000fe200078e02df */
[----:B-1----:R-:W-:Y:S01]  /*11fd0*/  ISETP.NE.AND P0, PT, R11, 0x1, PT ;  /* 0x000000010b00780c */ /* 0x002fe20003f05270 */
[----:B------:R-:W-:Y:S01]  /*11fe0*/  UIMAD UR11, UR43, UR13, UR11 ;  /* 0x0000000d2b0b72a4 */ /* 0x000fe2000f8e020b */
[----:B------:R-:W-:Y:S01]  /*11ff0*/  VIADD R33, R19, 0x180 ;  /* 0x0000018013217836 */ /* 0x000fe20000000000 */
[----:B------:R-:W-:Y:S01]  /*12000*/  SHF.R.S32.HI R30, RZ, 0x1f, R31 ;  /* 0x0000001fff1e7819 */ /* 0x000fe2000001141f */
[----:B------:R-:W-:Y:S01]  /*12010*/  VIADD R8, R3, UR45 ;  /* 0x0000002d03087c36 */ /* 0x000fe20008000000 */
[----:B------:R-:W-:Y:S01]  /*12020*/  SEL R3, RZ, 0xffffffff, P1 ;  /* 0xffffffffff037807 */ /* 0x000fe20000800000 */
[----:B------:R-:W-:Y:S01]  /*12030*/  ULDC.64 UR12, c[0x0][0xaf0] ;  /* 0x0002bc00000c7ab9 */ /* 0x000fe20000000a00 */
[----:B------:R-:W-:Y:S01]  /*12040*/  ISETP.GE.AND P1, PT, R27, UR14, PT ;  /* 0x0000000e1b007c0c */ /* 0x000fe2000bf26270 */
[----:B------:R-:W-:Y:S01]  /*12050*/  UIMAD UR16, UR16, UR12, URZ ;  /* 0x0000000c101072a4 */ /* 0x000fe2000f8e023f */
[----:B-----5:R-:W-:Y:S01]  /*12060*/  IMAD R25, R0, R11, RZ ;  /* 0x0000000b00197224 */ /* 0x020fe200078e02ff */
[----:B------:R-:W-:Y:S01]  /*12070*/  SHF.R.S32.HI R32, RZ, 0x1f, R33 ;  /* 0x0000001fff207819 */ /* 0x000fe20000011421 */
[----:B------:R-:W-:Y:S01]  /*12080*/  IMAD.SHL.U32 R9, R3, 0x4, RZ ;  /* 0x0000000403097824 */ /* 0x000fe200078e00ff */
[----:B------:R-:W-:Y:S01]  /*12090*/  UIMAD UR4, UR8, UR13, UR16 ;  /* 0x0000000d080472a4 */ /* 0x000fe2000f8e0210 */
[----:B------:R-:W0:Y:S01]  /*120a0*/  @P0 LDC R5, c[0x0][0xbec] ;  /* 0x0002fb00ff050b82 */ /* 0x000e220000000800 */
[----:B------:R-:W-:Y:S01]  /*120b0*/  IMAD.MOV.U32 R3, RZ, RZ, R8 ;  /* 0x000000ffff037224 */ /* 0x000fe200078e0008 */
[----:B------:R-:W-:Y:S01]  /*120c0*/  UIMAD.WIDE.U32 UR8, UR8, UR12, UR10 ;  /* 0x0000000c080872a5 */ /* 0x000fe2000f8e000a */
[----:B------:R-:W-:Y:S01]  /*120d0*/  LOP3.LUT R6, R9, 0x4, R6, 0xe2, !PT ;  /* 0x0000000409067812 */ /* 0x000fe200078ee206 */
[----:B------:R-:W-:Y:S01]  /*120e0*/  VIADD R26, R223, UR45 ;  /* 0x0000002ddf1a7c36 */ /* 0x000fe20008000000 */
[----:B------:R-:W-:Y:S01]  /*120f0*/  SHF.R.S32.HI R36, RZ, 0x1f, R39 ;  /* 0x0000001fff247819 */ /* 0x000fe20000011427 */
[----:B------:R-:W-:Y:S01]  /*12100*/  UIADD3 UR4, UR9, UR4, URZ ;  /* 0x0000000409047290 */ /* 0x000fe2000fffe03f */
[----:B------:R-:W-:Y:S01]  /*12110*/  VIADD R29, R19, 0x1c0 ;  /* 0x000001c0131d7836 */ /* 0x000fe20000000000 */
[----:B------:R-:W1:Y:S01]  /*12120*/  @P0 LDC R7, c[0x0][0xbf0] ;  /* 0x0002fc00ff070b82 */ /* 0x000e620000000800 */
[----:B------:R-:W-:-:S02]  /*12130*/  SHF.R.S32.HI R38, RZ, 0x1f, R35 ;  /* 0x0000001fff267819 */ /* 0x000fc40000011423 */
[----:B------:R-:W-:Y:S02]  /*12140*/  SHF.R.S32.HI R40, RZ, 0x1f, R27 ;  /* 0x0000001fff287819 */ /* 0x000fe4000001141b */
[----:B------:R-:W-:Y:S01]  /*12150*/  SHF.R.S32.HI R28, RZ, 0x1f, R29 ;  /* 0x0000001fff1c7819 */ /* 0x000fe2000001141d */
[----:B0-----:R-:W-:Y:S01]  /*12160*/  @P0 IMAD.HI.U32 R4, R8, R5, RZ ;  /* 0x0000000508040227 */ /* 0x001fe200078e00ff */
[----:B------:R-:W-:Y:S02]  /*12170*/  SEL R5, RZ, 0xffffffff, P1 ;  /* 0xffffffffff057807 */ /* 0x000fe40000800000 */
[----:B------:R-:W-:-:S04]  /*12180*/  ISETP.GE.AND P1, PT, R29, UR14, PT ;  /* 0x0000000e1d007c0c */ /* 0x000fc8000bf26270 */
[----:B------:R-:W-:Y:S02]  /*12190*/  SEL R0, RZ, 0x80, P1 ;  /* 0x00000080ff007807 */ /* 0x000fe40000800000 */
[----:B-1----:R-:W-:Y:S01]  /*121a0*/  @P0 SHF.R.U32.HI R3, RZ, R7, R4 ;  /* 0x00000007ff030219 */ /* 0x002fe20000011604 */
[----:B------:R-:W-:Y:S01]  /*121b0*/  IMAD.SHL.U32 R7, R5, 0x8, RZ ;  /* 0x0000000805077824 */ /* 0x000fe200078e00ff */
[----:B------:R-:W-:Y:S01]  /*121c0*/  ISETP.GE.AND P0, PT, R31, UR14, PT ;  /* 0x0000000e1f007c0c */ /* 0x000fe2000bf06270 */
[----:B------:R-:W-:Y:S02]  /*121d0*/  IMAD.U32 R4, RZ, RZ, UR8 ;  /* 0x00000008ff047e24 */ /* 0x000fe4000f8e00ff */
[----:B------:R-:W-:Y:S01]  /*121e0*/  IMAD.U32 R5, RZ, RZ, UR9 ;  /* 0x00000009ff057e24 */ /* 0x000fe2000f8e00ff */
[----:B------:R-:W-:Y:S01]  /*121f0*/  LOP3.LUT R10, R7, 0x8, R6, 0xe2, !PT ;  /* 0x00000008070a7812 */ /* 0x000fe200078ee206 */
[--C-:B------:R-:W-:Y:S01]  /*12200*/  IMAD.MOV R7, RZ, RZ, -R3.reuse ;  /* 0x000000ffff077224 */ /* 0x100fe200078e0a03 */
[----:B------:R-:W-:Y:S01]  /*12210*/  SHF.R.S32.HI R6, RZ, 0x1f, R3 ;  /* 0x0000001fff067819 */ /* 0x000fe20000011403 */
[----:B------:R-:W-:Y:S01]  /*12220*/  ULDC.64 UR8, c[0x0][0xae0] ;  /* 0x0002b80000087ab9 */ /* 0x000fe20000000a00 */
[----:B------:R-:W-:Y:S01]  /*12230*/  SEL R9, RZ, 0xffffffff, P0 ;  /* 0xffffffffff097807 */ /* 0x000fe20000000000 */
[----:B------:R-:W-:Y:S01]  /*12240*/  IMAD.U32 R5, RZ, RZ, UR4 ;  /* 0x00000004ff057e24 */ /* 0x000fe2000f8e00ff */
[----:B------:R-:W-:Y:S01]  /*12250*/  ISETP.GE.AND P0, PT, R35, UR14, PT ;  /* 0x0000000e23007c0c */ /* 0x000fe2000bf06270 */
[----:B------:R-:W-:-:S02]  /*12260*/  IMAD R6, R6, UR8, RZ ;  /* 0x0000000806067c24 */ /* 0x000fc4000f8e02ff */
[----:B------:R-:W-:Y:S01]  /*12270*/  IMAD R7, R11, R7, R8 ;  /* 0x000000070b077224 */ /* 0x000fe200078e0208 */
[----:B------:R-:W-:Y:S01]  /*12280*/  SEL R8, RZ, 0xffffffff, P0 ;  /* 0xffffffffff087807 */ /* 0x000fe20000000000 */
[----:B------:R-:W-:Y:S01]  /*12290*/  IMAD.SHL.U32 R13, R9, 0x10, RZ ;  /* 0x00000010090d7824 */ /* 0x000fe200078e00ff */
[----:B------:R-:W-:Y:S01]  /*122a0*/  ISETP.GE.AND P0, PT, R33, UR14, PT ;  /* 0x0000000e21007c0c */ /* 0x000fe2000bf06270 */
[C---:B------:R-:W-:Y:S02]  /*122b0*/  IMAD R9, R3.reuse, UR9, R6 ;  /* 0x0000000903097c24 */ /* 0x040fe4000f8e0206 */
[----:B------:R-:W-:Y:S01]  /*122c0*/  IMAD.WIDE.U32 R4, R3, UR8, R4 ;  /* 0x0000000803047c25 */ /* 0x000fe2000f8e0004 */
[----:B------:R-:W-:Y:S01]  /*122d0*/  SHF.R.S32.HI R3, RZ, 0x1f, R7 ;  /* 0x0000001fff037819 */ /* 0x000fe20000011407 */
[----:B------:R-:W-:Y:S01]  /*122e0*/  ULDC.64 UR8, c[0x0][0xad8] ;  /* 0x0002b60000087ab9 */ /* 0x000fe20000000a00 */
[----:B------:R-:W-:Y:S01]  /*122f0*/  LOP3.LUT R10, R13, 0x10, R10, 0xe2, !PT ;  /* 0x000000100d0a7812 */ /* 0x000fe200078ee20a */
[----:B------:R-:W-:-:S02]  /*12300*/  IMAD.IADD R5, R5, 0x1, R9 ;  /* 0x0000000105057824 */ /* 0x000fc400078e0209 */
[----:B------:R-:W-:Y:S02]  /*12310*/  IMAD R6, R3, UR8, RZ ;  /* 0x0000000803067c24 */ /* 0x000fe4000f8e02ff */
[----:B------:R-:W-:-:S04]  /*12320*/  IMAD.WIDE.U32 R4, R7, UR8, R4 ;  /* 0x0000000807047c25 */ /* 0x000fc8000f8e0004 */
[----:B------:R-:W-:Y:S01]  /*12330*/  IMAD R3, R7, UR9, R6 ;  /* 0x0000000907037c24 */ /* 0x000fe2000f8e0206 */
[----:B------:R-:W-:Y:S01]  /*12340*/  ULDC.64 UR8, c[0x0][0xa80] ;  /* 0x0002a00000087ab9 */ /* 0x000fe20000000a00 */
[----:B------:R-:W-:Y:S01]  /*12350*/  SEL R7, RZ, 0x40, P0 ;  /* 0x00000040ff077807 */ /* 0x000fe20000000000 */
[----:B------:R-:W-:Y:S01]  /*12360*/  IMAD.SHL.U32 R9, R8, 0x20, RZ ;  /* 0x0000002008097824 */ /* 0x000fe200078e00ff */
[----:B------:R-:W-:Y:S01]  /*12370*/  LEA R20, P0, R4, UR8, 0x1 ;  /* 0x0000000804147c11 */ /* 0x000fe2000f8008ff */
[----:B------:R-:W-:-:S03]  /*12380*/  IMAD.IADD R3, R5, 0x1, R3 ;  /* 0x0000000105037824 */ /* 0x000fc600078e0203 */
[----:B------:R-:W-:Y:S01]  /*12390*/  LOP3.LUT R10, R9, 0x20, R10, 0xe2, !PT ;  /* 0x00000020090a7812 */ /* 0x000fe200078ee20a */
[----:B------:R0:W1:Y:S01]  /*123a0*/  SHFL.IDX PT, R6, R20, RZ, 0x181f ;  /* 0x00181fff14067589 */ /* 0x00006200000e0000 */
[----:B------:R-:W-:Y:S02]  /*123b0*/  LEA.HI.X R3, R4, UR9, R3, 0x1, P0 ;  /* 0x0000000904037c11 */ /* 0x000fe400080f0c03 */
[----:B------:R-:W-:Y:S02]  /*123c0*/  ISETP.GE.AND P0, PT, R26, R25, PT ;  /* 0x000000191a00720c */ /* 0x000fe40003f06270 */
[----:B------:R-:W-:Y:S02]  /*123d0*/  LOP3.LUT R21, R10, R7, RZ, 0xfc, !PT ;  /* 0x000000070a157212 */ /* 0x000fe400078efcff */
[----:B------:R0:W2:Y:S02]  /*123e0*/  SHFL.IDX PT, R7, R3, RZ, 0x181f ;  /* 0x00181fff03077589 */ /* 0x0000a400000e0000 */
        /* <DEDUP_REMOVED lines=33> */
.L_x_2272:
[----:B------:R-:W-:Y:S05]  /*12600*/  BSYNC B1 ;  /* 0x0000000000017941 */ /* 0x000fea0003800000 */
.L_x_2271:
        /* <DEDUP_REMOVED lines=9> */
[----:B------:R-:W-:-:S05]  /*126a0*/  ISETP.GE.AND P2, PT, R31, UR14, PT ;  /* 0x0000000e1f007c0c */ /* 0x000fca000bf46270 */
[----:B-1-3--:R-:W-:Y:S02]  /*126b0*/  @!P1 IMAD.WIDE R4, R19, 0x2, R6 ;  /* 0x0000000213049825 */ /* 0x00afe400078e0206 */
[-C--:B------:R-:W-:Y:S02]  /*126c0*/  @!P5 LEA R8, P0, R37, R6.reuse, 0x1 ;  /* 0x000000062508d211 */ /* 0x080fe400078008ff */
        /* <DEDUP_REMOVED lines=24> */
.L_x_2265:
[----:B------:R-:W-:Y:S05]  /*12850*/  BSYNC B0 ;  /* 0x0000000000007941 */ /* 0x000fea0003800000 */
.L_x_2258:
[----:B------:R-:W-:Y:S02]  /*12860*/  ULDC UR4, c[0x0][0xc3c] ;  /* 0x00030f0000047ab9 */ /* 0x000fe40000000800 */
[----:B------:R-:W-:-:S06]  /*12870*/  UISETP.GE.AND UP0, UPT, UR6, UR4, UPT ;  /* 0x000000040600728c */ /* 0x000fcc000bf06270 */
[----:B------:R-:W-:-:S13]  /*12880*/  PLOP3.LUT P0, PT, PT, PT, UP0, 0x80, 0x0 ;  /* 0x000000000000781c */ /* 0x000fda0003f0f008 */
[----:B------:R-:W-:Y:S05]  /*12890*/  @!P0 BRA `(.L_x_2273) ;  /* 0xfffffee800808947 */ /* 0x000fea000383ffff */
[----:B------:R-:W-:Y:S05]  /*128a0*/  EXIT ;  /* 0x000000000000794d */ /* 0x000fea0003800000 */
.L_x_2149:
        /* <DEDUP_REMOVED lines=16> */
.L_x_2274:
        /* <DEDUP_REMOVED lines=43> */
.L_x_2278:
        /* <DEDUP_REMOVED lines=35> */
.L_x_2276:
        /* <DEDUP_REMOVED lines=9> */
[----:B0-----:R-:W-:-:S07]  /*12f20*/  ISETP.NE.AND P1, PT, R9, 0x1, PT ;  /* 0x000000010900780c */ /* 0x001fce0003f25270 */
[----:B-1----:R-:W-:Y:S06]  /*12f30*/  @!P0 BRA `(.L_x_2279) ;  /* 0x0000000000088947 */ /* 0x002fec0003800000 */
[----:B------:R-:W-:-:S06]  /*12f40*/  VIADD R24, R27, 0xffffffff ;  /* 0xffffffff1b187836 */ /* 0x000fcc0000000000 */
[----:B------:R0:W1:Y:S02]  /*12f50*/  SHFL.IDX PT, R24, R5, R24, 0x1f ;  /* 0x00001f1805187589 */ /* 0x00006400000e0000 */
.L_x_2279:
[----:B-1----:R-:W-:Y:S02]  /*12f60*/  IMAD R24, R24, UR5, R3 ;  /* 0x0000000518187c24 */ /* 0x002fe4000f8e0203 */
[----:B------:R-:W-:-:S03]  /*12f70*/  VIADD R27, R27, UR4 ;  /* 0x000000041b1b7c36 */ /* 0x000fc60008000000 */
[----:B0-----:R-:W-:Y:S01]  /*12f80*/  IADD3 R5, -R24, UR6, RZ ;  /* 0x0000000618057c10 */ /* 0x001fe2000fffe1ff */
[----:B------:R-:W-:Y:S06]  /*12f90*/  @!P1 BRA `(.L_x_2280) ;  /* 0x0000000000e89947 */ /* 0x000fec0003800000 */
[-C--:B--2---:R-:W-:Y:S02]  /*12fa0*/  IABS R12, R6.reuse ;  /* 0x00000006000c7213 */ /* 0x084fe40000000000 */
[----:B------:R-:W-:Y:S02]  /*12fb0*/  IABS R4, R9 ;  /* 0x0000000900047213 */ /* 0x000fe40000000000 */
[----:B------:R-:W0:Y:S01]  /*12fc0*/  I2F.RP R8, R12 ;  /* 0x0000000c00087306 */ /* 0x000e220000209400 */
[----:B------:R-:W-:-:S07]  /*12fd0*/  IABS R13, R6 ;  /* 0x00000006000d7213 */ /* 0x000fce0000000000 */
[----:B------:R-:W1:Y:S08]  /*12fe0*/  I2F.RP R10, R4 ;  /* 0x00000004000a7306 */ /* 0x000e700000209400 */
[----:B0-----:R-:W0:Y:S08]  /*12ff0*/  MUFU.RCP R8, R8 ;  /* 0x0000000800087308 */ /* 0x001e300000001000 */
[----:B-1----:R-:W-:Y:S01]  /*13000*/  MUFU.RCP R10, R10 ;  /* 0x0000000a000a7308 */ /* 0x002fe20000001000 */
[----:B0-----:R-:W-:Y:S01]  /*13010*/  VIADD R2, R8, 0xffffffe ;  /* 0x0ffffffe08027836 */ /* 0x001fe20000000000 */
[----:B------:R-:W-:-:S06]  /*13020*/  IABS R8, R5 ;  /* 0x0000000500087213 */ /* 0x000fcc0000000000 */
[----:B------:R0:W1:Y:S02]  /*13030*/  F2I.FTZ.U32.TRUNC.NTZ R3, R2 ;  /* 0x0000000200037305 */ /* 0x000064000021f000 */
[----:B0-----:R-:W-:Y:S02]  /*13040*/  IMAD.MOV.U32 R2, RZ, RZ, RZ ;  /* 0x000000ffff027224 */ /* 0x001fe400078e00ff */
[----:B-1----:R-:W-:-:S04]  /*13050*/  IMAD.MOV R11, RZ, RZ, -R3 ;  /* 0x000000ffff0b7224 */ /* 0x002fc800078e0a03 */
[----:B------:R-:W-:-:S04]  /*13060*/  IMAD R11, R11, R12, RZ ;  /* 0x0000000c0b0b7224 */ /* 0x000fc800078e02ff */
[----:B------:R-:W-:-:S04]  /*13070*/  IMAD.HI.U32 R3, R3, R11, R2 ;  /* 0x0000000b03037227 */ /* 0x000fc800078e0002 */
[----:B------:R-:W-:Y:S02]  /*13080*/  IMAD.MOV R11, RZ, RZ, -R13 ;  /* 0x000000ffff0b7224 */ /* 0x000fe400078e0a0d */
[----:B------:R-:W-:-:S04]  /*13090*/  IMAD.HI.U32 R2, R3, R8, RZ ;  /* 0x0000000803027227 */ /* 0x000fc800078e00ff */
[----:B------:R-:W-:Y:S01]  /*130a0*/  IMAD R3, R2, R11, R8 ;  /* 0x0000000b02037224 */ /* 0x000fe200078e0208 */
[----:B------:R-:W-:Y:S01]  /*130b0*/  LOP3.LUT R8, R5, R6, RZ, 0x3c, !PT ;  /* 0x0000000605087212 */ /* 0x000fe200078e3cff */
[----:B------:R-:W-:-:S03]  /*130c0*/  VIADD R11, R10, 0xffffffe ;  /* 0x0ffffffe0a0b7836 */ /* 0x000fc60000000000 */
[----:B------:R-:W-:Y:S02]  /*130d0*/  ISETP.GT.U32.AND P1, PT, R12, R3, PT ;  /* 0x000000030c00720c */ /* 0x000fe40003f24070 */
[----:B------:R-:W-:-:S11]  /*130e0*/  ISETP.GE.AND P2, PT, R8, RZ, PT ;  /* 0x000000ff0800720c */ /* 0x000fd60003f46270 */
[----:B------:R-:W-:Y:S02]  /*130f0*/  @!P1 IMAD.IADD R3, R3, 0x1, -R12 ;  /* 0x0000000103039824 */ /* 0x000fe400078e0a0c */
[----:B------:R-:W-:Y:S01]  /*13100*/  @!P1 VIADD R2, R2, 0x1 ;  /* 0x0000000102029836 */ /* 0x000fe20000000000 */
[----:B------:R-:W-:Y:S02]  /*13110*/  ISETP.NE.AND P1, PT, R6, RZ, PT ;  /* 0x000000ff0600720c */ /* 0x000fe40003f25270 */
[----:B------:R-:W-:Y:S02]  /*13120*/  ISETP.GE.U32.AND P0, PT, R3, R12, PT ;  /* 0x0000000c0300720c */ /* 0x000fe40003f06070 */
[----:B------:R-:W0:Y:S11]  /*13130*/  F2I.FTZ.U32.TRUNC.NTZ R3, R11 ;  /* 0x0000000b00037305 */ /* 0x000e36000021f000 */
        /* <DEDUP_REMOVED lines=9> */
[----:B------:R-:W-:-:S04]  /*131d0*/  IMAD.MOV.U32 R2, RZ, RZ, RZ ;  /* 0x000000ffff027224 */ /* 0x000fc800078e00ff */
[----:B------:R-:W-:-:S04]  /*131e0*/  IMAD.HI.U32 R2, R3, R11, R2 ;  /* 0x0000000b03027227 */ /* 0x000fc800078e0002 */
[----:B------:R-:W-:Y:S02]  /*131f0*/  IMAD.MOV.U32 R3, RZ, RZ, R8 ;  /* 0x000000ffff037224 */ /* 0x000fe400078e0008 */
[----:B------:R-:W-:Y:S02]  /*13200*/  IMAD.MOV.U32 R8, RZ, RZ, R12 ;  /* 0x000000ffff087224 */ /* 0x000fe400078e000c */
[----:B------:R-:W-:-:S04]  /*13210*/  IMAD.HI.U32 R2, R2, R3, RZ ;  /* 0x0000000302027227 */ /* 0x000fc800078e00ff */
[----:B------:R-:W-:-:S05]  /*13220*/  IMAD R3, R2, R8, R3 ;  /* 0x0000000802037224 */ /* 0x000fca00078e0203 */
[----:B------:R-:W-:-:S13]  /*13230*/  ISETP.GT.U32.AND P1, PT, R4, R3, PT ;  /* 0x000000030400720c */ /* 0x000fda0003f24070 */
[----:B------:R-:W-:Y:S02]  /*13240*/  @!P1 IMAD.IADD R3, R3, 0x1, -R4 ;  /* 0x0000000103039824 */ /* 0x000fe400078e0a04 */
[----:B------:R-:W-:Y:S01]  /*13250*/  @!P1 VIADD R2, R2, 0x1 ;  /* 0x0000000102029836 */ /* 0x000fe20000000000 */
[----:B------:R-:W-:Y:S02]  /*13260*/  ISETP.NE.AND P1, PT, R9, RZ, PT ;  /* 0x000000ff0900720c */ /* 0x000fe40003f25270 */
[----:B------:R-:W-:Y:S02]  /*13270*/  ISETP.GE.U32.AND P0, PT, R3, R4, PT ;  /* 0x000000040300720c */ /* 0x000fe40003f06070 */
[----:B------:R-:W-:-:S04]  /*13280*/  LOP3.LUT R3, R10, R9, RZ, 0x3c, !PT ;  /* 0x000000090a037212 */ /* 0x000fc800078e3cff */
[----:B------:R-:W-:Y:S01]  /*13290*/  ISETP.GE.AND P2, PT, R3, RZ, PT ;  /* 0x000000ff0300720c */ /* 0x000fe20003f46270 */
[----:B------:R-:W-:-:S06]  /*132a0*/  IMAD.MOV R3, RZ, RZ, -R10 ;  /* 0x000000ffff037224 */ /* 0x000fcc00078e0a0a */
[----:B------:R-:W-:-:S06]  /*132b0*/  @P0 VIADD R2, R2, 0x1 ;  /* 0x0000000102020836 */ /* 0x000fcc0000000000 */
[----:B------:R-:W-:Y:S01]  /*132c0*/  @!P2 IMAD.MOV R2, RZ, RZ, -R2 ;  /* 0x000000ffff02a224 */ /* 0x000fe200078e0a02 */
[----:B------:R-:W-:-:S05]  /*132d0*/  @!P1 LOP3.LUT R2, RZ, R9, RZ, 0x33, !PT ;  /* 0x00000009ff029212 */ /* 0x000fca00078e33ff */
[----:B------:R-:W-:-:S04]  /*132e0*/  IMAD.MOV R26, RZ, RZ, -R2 ;  /* 0x000000ffff1a7224 */ /* 0x000fc800078e0a02 */
[C---:B------:R-:W-:Y:S02]  /*132f0*/  IMAD R26, R9.reuse, R26, R10 ;  /* 0x0000001a091a7224 */ /* 0x040fe400078e020a */
[----:B------:R-:W-:Y:S02]  /*13300*/  IMAD R9, R9, 0x1000000, R2 ;  /* 0x0100000009097824 */ /* 0x000fe400078e0202 */
[----:B------:R-:W-:Y:S02]  /*13310*/  IMAD R2, R6, R3, R5 ;  /* 0x0000000306027224 */ /* 0x000fe400078e0205 */
[----:B------:R-:W-:Y:S01]  /*13320*/  IMAD R26, R26, 0x10000, R9 ;  /* 0x000100001a1a7824 */ /* 0x000fe200078e0209 */
[----:B------:R-:W-:Y:S06]  /*13330*/  BRA `(.L_x_2281) ;  /* 0x0000000000f47947 */ /* 0x000fec0003800000 */
.L_x_2280:
[----:B------:R-:W0:Y:S02]  /*13340*/  LDC.64 R2, c[0x0][0xc90] ;  /* 0x00032400ff027b82 */ /* 0x000e240000000a00 */
[----:B0-----:R-:W-:-:S05]  /*13350*/  IMAD.WIDE R2, R27, 0x4, R2 ;  /* 0x000000041b027825 */ /* 0x001fca00078e0202 */
[----:B------:R0:W2:Y:S01]  /*13360*/  LDG.E R13, desc[UR54][R2.64] ;  /* 0x00000036020d7981 */ /* 0x0000a2000c1e1900 */
[----:B------:R-:W-:Y:S01]  /*13370*/  IABS R15, R5 ;  /* 0x00000005000f7213 */ /* 0x000fe20000000000 */
[----:B0-----:R-:W-:Y:S02]  /*13380*/  IMAD.MOV.U32 R2, RZ, RZ, RZ ;  /* 0x000000ffff027224 */ /* 0x001fe400078e00ff */
[----:B--2---:R-:W-:-:S05]  /*13390*/  IMAD R4, R6, R13, RZ ;  /* 0x0000000d06047224 */ /* 0x004fca00078e02ff */
[-C--:B------:R-:W-:Y:S02]  /*133a0*/  IABS R10, R4.reuse ;  /* 0x00000004000a7213 */ /* 0x080fe40000000000 */
[----:B------:R-:W-:Y:S02]  /*133b0*/  IABS R12, R4 ;  /* 0x00000004000c7213 */ /* 0x000fe40000000000 */
[----:B------:R-:W0:Y:S08]  /*133c0*/  I2F.RP R8, R10 ;  /* 0x0000000a00087306 */ /* 0x000e300000209400 */
[----:B0-----:R-:W0:Y:S02]  /*133d0*/  MUFU.RCP R8, R8 ;  /* 0x0000000800087308 */ /* 0x001e240000001000 */
[----:B0-----:R-:W-:-:S06]  /*133e0*/  VIADD R9, R8, 0xffffffe ;  /* 0x0ffffffe08097836 */ /* 0x001fcc0000000000 */
[----:B------:R-:W0:Y:S02]  /*133f0*/  F2I.FTZ.U32.TRUNC.NTZ R3, R9 ;  /* 0x0000000900037305 */ /* 0x000e24000021f000 */
[----:B0-----:R-:W-:-:S04]  /*13400*/  IMAD.MOV R11, RZ, RZ, -R3 ;  /* 0x000000ffff0b7224 */ /* 0x001fc800078e0a03 */
[----:B------:R-:W-:-:S04]  /*13410*/  IMAD R11, R11, R10, RZ ;  /* 0x0000000a0b0b7224 */ /* 0x000fc800078e02ff */
[----:B------:R-:W-:-:S04]  /*13420*/  IMAD.HI.U32 R2, R3, R11, R2 ;  /* 0x0000000b03027227 */ /* 0x000fc800078e0002 */
[----:B------:R-:W-:Y:S02]  /*13430*/  IMAD.MOV R3, RZ, RZ, -R12 ;  /* 0x000000ffff037224 */ /* 0x000fe400078e0a0c */
        /* <DEDUP_REMOVED lines=12> */
[----:B------:R-:W-:Y:S02]  /*13500*/  IMAD R11, R13, R2, RZ ;  /* 0x000000020d0b7224 */ /* 0x000fe400078e02ff */
[----:B------:R-:W-:Y:S02]  /*13510*/  IMAD.MOV R2, RZ, RZ, -R2 ;  /* 0x000000ffff027224 */ /* 0x000fe400078e0a02 */
[----:B------:R-:W-:Y:S02]  /*13520*/  IMAD.MOV R3, RZ, RZ, -R11 ;  /* 0x000000ffff037224 */ /* 0x000fe400078e0a0b */
[----:B------:R-:W-:Y:S02]  /*13530*/  IMAD R4, R4, R2, R5 ;  /* 0x0000000204047224 */ /* 0x000fe400078e0205 */
[----:B------:R-:W-:Y:S01]  /*13540*/  IMAD.MOV.U32 R2, RZ, RZ, RZ ;  /* 0x000000ffff027224 */ /* 0x000fe200078e00ff */
[----:B------:R-:W-:-:S04]  /*13550*/  VIADDMNMX R13, R3, UR5, R13, PT ;  /* 0x00000005030d7c46 */ /* 0x000fc8000b80010d */
[-C--:B------:R-:W-:Y:S01]  /*13560*/  IABS R10, R13.reuse ;  /* 0x0000000d000a7213 */ /* 0x080fe20000000000 */
[----:B------:R-:W-:Y:S01]  /*13570*/  IMAD.MOV R26, RZ, RZ, -R13 ;  /* 0x000000ffff1a7224 */ /* 0x000fe200078e0a0d */
[----:B------:R-:W-:Y:S02]  /*13580*/  IABS R12, R13 ;  /* 0x0000000d000c7213 */ /* 0x000fe40000000000 */
[----:B------:R-:W0:Y:S08]  /*13590*/  I2F.RP R8, R10 ;  /* 0x0000000a00087306 */ /* 0x000e300000209400 */
[----:B0-----:R-:W0:Y:S02]  /*135a0*/  MUFU.RCP R8, R8 ;  /* 0x0000000800087308 */ /* 0x001e240000001000 */
[----:B0-----:R-:W-:-:S06]  /*135b0*/  VIADD R3, R8, 0xffffffe ;  /* 0x0ffffffe08037836 */ /* 0x001fcc0000000000 */
[----:B------:R-:W0:Y:S02]  /*135c0*/  F2I.FTZ.U32.TRUNC.NTZ R3, R3 ;  /* 0x0000000300037305 */ /* 0x000e24000021f000 */
[----:B0-----:R-:W-:-:S04]  /*135d0*/  IMAD.MOV R9, RZ, RZ, -R3 ;  /* 0x000000ffff097224 */ /* 0x001fc800078e0a03 */
[----:B------:R-:W-:Y:S01]  /*135e0*/  IMAD.MOV.U32 R5, RZ, RZ, R9 ;  /* 0x000000ffff057224 */ /* 0x000fe200078e0009 */
[----:B------:R-:W-:-:S03]  /*135f0*/  IABS R9, R4 ;  /* 0x0000000400097213 */ /* 0x000fc60000000000 */
        /* <DEDUP_REMOVED lines=11> */
[----:B------:R-:W-:Y:S02]  /*136b0*/  ISETP.GE.AND P2, PT, R3, RZ, PT ;  /* 0x000000ff0300720c */ /* 0x000fe40003f46270 */
[----:B------:R-:W-:-:S05]  /*136c0*/  IADD3 R3, R11, 0x1000000, R4 ;  /* 0x010000000b037810 */ /* 0x000fca0007ffe004 */
[----:B------:R-:W-:-:S06]  /*136d0*/  @P0 VIADD R2, R2, 0x1 ;  /* 0x0000000102020836 */ /* 0x000fcc0000000000 */
[----:B------:R-:W-:Y:S01]  /*136e0*/  @!P2 IMAD.MOV R2, RZ, RZ, -R2 ;  /* 0x000000ffff02a224 */ /* 0x000fe200078e0a02 */
[----:B------:R-:W-:-:S05]  /*136f0*/  @!P1 LOP3.LUT R2, RZ, R13, RZ, 0x33, !PT ;  /* 0x0000000dff029212 */ /* 0x000fca00078e33ff */
[----:B------:R-:W-:-:S07]  /*13700*/  IMAD R26, R2, R26, R3 ;  /* 0x0000001a021a7224 */ /* 0x000fce00078e0203 */
.L_x_2281:
[----:B------:R-:W-:-:S05]  /*13710*/  LOP3.LUT R25, RZ, R2, RZ, 0x33, !PT ;  /* 0x00000002ff197212 */ /* 0x000fca00078e33ff */
[----:B------:R-:W-:Y:S01]  /*13720*/  IMAD.IADD R25, R6, 0x1, R25 ;  /* 0x0000000106197824 */ /* 0x000fe200078e0219 */
[----:B------:R-:W-:Y:S06]  /*13730*/  BRA `(.L_x_2282) ;  /* 0x0000000000147947 */ /* 0x000fec0003800000 */
.L_x_2277:
[----:B------:R-:W-:Y:S01]  /*13740*/  ULDC UR4, c[0x0][0xc3c] ;  /* 0x00030f0000047ab9 */ /* 0x000fe20000000800 */
[----:B------:R-:W-:Y:S02]  /*13750*/  IMAD.MOV.U32 R25, RZ, RZ, RZ ;  /* 0x000000ffff197224 */ /* 0x000fe400078e00ff */
[----:B------:R-:W-:Y:S02]  /*13760*/  IMAD.U32 R24, RZ, RZ, UR6 ;  /* 0x00000006ff187e24 */ /* 0x000fe4000f8e00ff */
[----:B------:R-:W-:Y:S02]  /*13770*/  IMAD.MOV.U32 R26, RZ, RZ, RZ ;  /* 0x000000ffff1a7224 */ /* 0x000fe400078e00ff */
[----:B------:R-:W-:-:S07]  /*13780*/  IMAD.U32 R27, RZ, RZ, UR4 ;  /* 0x00000004ff1b7e24 */ /* 0x000fce000f8e00ff */
.L_x_2282:
[----:B------:R-:W-:-:S13]  /*13790*/  ISETP.NE.AND P0, PT, R7, RZ, PT ;  /* 0x000000ff0700720c */ /* 0x000fda0003f05270 */
[----:B------:R-:W0:Y:S01]  /*137a0*/  @!P0 S2R R3, SR_CgaCtaId ;  /* 0x0000000000038919 */ /* 0x000e220000008800 */
[----:B------:R-:W-:-:S04]  /*137b0*/  @!P0 MOV R2, 0x400 ;  /* 0x0000040000028802 */ /* 0x000fc80000000f00 */
[----:B0-----:R-:W-:-:S05]  /*137c0*/  @!P0 LEA R2, R3, R2, 0x18 ;  /* 0x0000000203028211 */ /* 0x001fca00078ec0ff */
[----:B------:R1:W-:Y:S01]  /*137d0*/  @!P0 STS.128 [R2+0x28cd0], R24 ;  /* 0x028cd01802008388 */ /* 0x0003e20000000c00 */
[----:B------:R-:W-:Y:S06]  /*137e0*/  BAR.ARV 0x5, 0x180 ;  /* 0x0146000000007b1d */ /* 0x000fec0000002000 */
.L_x_2275:
        /* <DEDUP_REMOVED lines=9> */
[----:B------:R-:W-:Y:S01]  /*13880*/  LOP3.LUT R4, R0, 0x7f, RZ, 0xc0, !PT ;  /* 0x0000007f00047812 */ /* 0x000fe200078ec0ff */
[----:B------:R1:W-:Y:S01]  /*13890*/  STL [R1+0x10], RZ ;  /* 0x000010ff01007387 */ /* 0x0003e20000100800 */
[----:B------:R-:W-:Y:S01]  /*138a0*/  BSSY B8, `(.L_x_2283) ;  /* 0x0000516000087945 */ /* 0x000fe20003800000 */
[----:B------:R-:W-:Y:S01]  /*138b0*/  LOP3.LUT R3, R2, 0x1f8, RZ, 0xc0, !PT ;  /* 0x000001f802037812 */ /* 0x000fe200078ec0ff */
[----:B------:R-:W-:Y:S01]  /*138c0*/  IMAD.MOV.U32 R22, RZ, RZ, 0x1 ;  /* 0x00000001ff167424 */ /* 0x000fe200078e00ff */
[----:B------:R-:W-:Y:S01]  /*138d0*/  SHF.R.U32.HI R37, RZ, 0x3, R4 ;  /* 0x00000003ff257819 */ /* 0x000fe20000011604 */
[----:B------:R-:W-:Y:S01]  /*138e0*/  IMAD.MOV.U32 R18, RZ, RZ, RZ ;  /* 0x000000ffff127224 */ /* 0x000fe200078e00ff */
[----:B------:R-:W-:Y:S01]  /*138f0*/  LOP3.LUT R3, R3, 0x38, R0, 0x78, !PT ;  /* 0x0000003803037812 */ /* 0x000fe200078e7800 */
[----:B------:R-:W-:Y:S01]  /*13900*/  IMAD.SHL.U32 R0, R0, 0x10, RZ ;  /* 0x0000001000007824 */ /* 0x000fe200078e00ff */
        /* <DEDUP_REMOVED lines=16> */
.L_x_2354:
[----:B------:R-:W-:Y:S05]  /*13a10*/  YIELD ;  /* 0x0000000000007946 */ /* 0x000fea0003800000 */
[----:B------:R-:W-:Y:S01]  /*13a20*/  ULDC.64 UR4, c[0x0][0xa28] ;  /* 0x00028a0000047ab9 */ /* 0x000fe20000000a00 */
[----:B------:R-:W-:Y:S01]  /*13a30*/  IMAD.MOV.U32 R31, RZ, RZ, RZ ;  /* 0x000000ffff1f7224 */ /* 0x000fe200078e00ff */
[----:B------:R-:W-:-:S04]  /*13a40*/  ISETP.NE.U32.AND P0, PT, RZ, UR4, PT ;  /* 0x00000004ff007c0c */ /* 0x000fc8000bf05070 */
[----:B------:R-:W-:Y:S01]  /*13a50*/  ISETP.NE.AND.EX P0, PT, RZ, UR5, PT, P0 ;  /* 0x00000005ff007c0c */ /* 0x000fe2000bf05300 */
[----:B------:R-:W-:-:S12]  /*13a60*/  ULDC.64 UR4, c[0x0][0xa18] ;  /* 0x0002860000047ab9 */ /* 0x000fd80000000a00 */
[----:B0-----:R-:W0:Y:S02]  /*13a70*/  @P0 LDC.64 R2, c[0x0][0xa28] ;  /* 0x00028a00ff020b82 */ /* 0x001e240000000a00 */
[----:B0-----:R-:W-:-:S05]  /*13a80*/  @P0 IMAD.WIDE R2, R27, 0x4, R2 ;  /* 0x000000041b020825 */ /* 0x001fca00078e0202 */
[----:B------:R0:W5:Y:S01]  /*13a90*/  @P0 LDG.E R31, desc[UR54][R2.64] ;  /* 0x00000036021f0981 */ /* 0x000162000c1e1900 */
[----:B------:R-:W-:Y:S01]  /*13aa0*/  ISETP.NE.U32.AND P0, PT, RZ, UR4, PT ;  /* 0x00000004ff007c0c */ /* 0x000fe2000bf05070 */
[----:B-1----:R-:W-:Y:S01]  /*13ab0*/  IMAD.MOV.U32 R0, RZ, RZ, RZ ;  /* 0x000000ffff007224 */ /* 0x002fe200078e00ff */
[----:B------:R-:W-:Y:S02]  /*13ac0*/  LOP3.LUT R16, R16, 0xfffffdff, RZ, 0xc0, !PT ;  /* 0xfffffdff10107812 */ /* 0x000fe400078ec0ff */
[----:B------:R-:W-:Y:S01]  /*13ad0*/  ISETP.NE.AND.EX P1, PT, RZ, UR5, PT, P0 ;  /* 0x00000005ff007c0c */ /* 0x000fe2000bf25300 */
[----:B------:R-:W-:Y:S02]  /*13ae0*/  ULDC.64 UR4, c[0x0][0xa00] ;  /* 0x0002800000047ab9 */ /* 0x000fe40000000a00 */
[----:B------:R-:W-:Y:S01]  /*13af0*/  ISETP.NE.U32.AND P0, PT, RZ, UR4, PT ;  /* 0x00000004ff007c0c */ /* 0x000fe2000bf05070 */
[----:B0-----:R-:W0:Y:S03]  /*13b00*/  LDC.64 R2, c[0x0][0xa00] ;  /* 0x00028000ff027b82 */ /* 0x001e260000000a00 */
[----:B------:R-:W-:Y:S01]  /*13b10*/  ISETP.NE.AND.EX P2, PT, RZ, UR5, PT, P0 ;  /* 0x00000005ff007c0c */ /* 0x000fe2000bf45300 */
[----:B------:R-:W-:-:S05]  /*13b20*/  ULDC.64 UR4, c[0x0][0x418] ;  /* 0x0001060000047ab9 */ /* 0x000fca0000000a00 */
[----:B------:R-:W1:Y:S07]  /*13b30*/  @P1 LDC.64 R4, c[0x0][0xa18] ;  /* 0x00028600ff041b82 */ /* 0x000e6e0000000a00 */
[----:B------:R-:W-:Y:S01]  /*13b40*/  @P2 LOP3.LUT R16, R16, 0x200, RZ, 0xfc, !PT ;  /* 0x0000020010102812 */ /* 0x000fe200078efcff */
[----:B0-----:R-:W-:-:S05]  /*13b50*/  IMAD.WIDE R2, R27, 0x4, R2 ;  /* 0x000000041b027825 */ /* 0x001fca00078e0202 */
[----:B--2---:R-:W2:Y:S01]  /*13b60*/  @P2 LDG.E R0, desc[UR54][R2.64] ;  /* 0x0000003602002981 */ /* 0x004ea2000c1e1900 */
[----:B-1----:R-:W-:-:S05]  /*13b70*/  @P1 IMAD.WIDE R4, R27, 0x4, R4 ;  /* 0x000000041b041825 */ /* 0x002fca00078e0204 */
[----:B------:R0:W5:Y:S01]  /*13b80*/  @P1 LDG.E R36, desc[UR54][R4.64] ;  /* 0x0000003604241981 */ /* 0x000162000c1e1900 */
[----:B------:R-:W-:-:S03]  /*13b90*/  UISETP.NE.U32.AND UP0, UPT, UR4, URZ, UPT ;  /* 0x0000003f0400728c */ /* 0x000fc6000bf05070 */
[----:B------:R-:W-:Y:S01]  /*13ba0*/  ULDC UR4, c[0x0][0x424] ;  /* 0x0001090000047ab9 */ /* 0x000fe20000000800 */
[----:B------:R-:W-:-:S03]  /*13bb0*/  UISETP.NE.AND.EX UP0, UPT, UR5, URZ, UPT, UP0 ;  /* 0x0000003f0500728c */ /* 0x000fc6000bf05300 */
[----:B------:R-:W-:Y:S01]  /*13bc0*/  ULDC UR5, c[0x0][0x2f0] ;  /* 0x0000bc0000057ab9 */ /* 0x000fe20000000800 */
[----:B------:R-:W-:-:S04]  /*13bd0*/  USEL UR4, UR4, 0x1, UP0 ;  /* 0x0000000104047887 */ /* 0x000fc80008000000 */
[----:B------:R-:W-:-:S06]  /*13be0*/  UIMAD UR4, UR4, UR5, URZ ;  /* 0x00000005040472a4 */ /* 0x000fcc000f8e023f */
[----:B------:R-:W-:Y:S01]  /*13bf0*/  IMAD.U32 R28, RZ, RZ, UR4 ;  /* 0x00000004ff1c7e24 */ /* 0x000fe2000f8e00ff */
[----:B--2---:R0:W-:Y:S01]  /*13c00*/  STL [R1], R0 ;  /* 0x0000000001007387 */ /* 0x0041e20000100800 */
[----:B---3--:R-:W-:Y:S05]  /*13c10*/  @P1 BRA `(.L_x_2284) ;  /* 0x0000000000181947 */ /* 0x008fea0003800000 */
[----:B------:R-:W-:Y:S02]  /*13c20*/  ULDC UR4, c[0x0][0x288] ;  /* 0x0000a20000047ab9 */ /* 0x000fe40000000800 */
[----:B-----5:R-:W-:Y:S01]  /*13c30*/  IMAD.U32 R36, RZ, RZ, UR4 ;  /* 0x00000004ff247e24 */ /* 0x020fe2000f8e00ff */
[----:B------:R-:W-:Y:S06]  /*13c40*/  @!P2 BRA `(.L_x_2284) ;  /* 0x00000000000ca947 */ /* 0x000fec0003800000 */
[----:B0-----:R-:W2:Y:S04]  /*13c50*/  LDG.E R5, desc[UR54][R2.64] ;  /* 0x0000003602057981 */ /* 0x001ea8000c1e1900 */
[----:B------:R-:W2:Y:S02]  /*13c60*/  LDG.E R36, desc[UR54][R2.64+0x4] ;  /* 0x0000043602247981 */ /* 0x000ea4000c1e1900 */
[----:B--2---:R-:W-:-:S07]  /*13c70*/  IMAD.IADD R36, R36, 0x1, -R5 ;  /* 0x0000000124247824 */ /* 0x004fce00078e0a05 */
.L_x_2284:
[----:B------:R-:W-:Y:S02]  /*13c80*/  ULDC.64 UR4, c[0x0][0xa20] ;  /* 0x0002880000047ab9 */ /* 0x000fe40000000a00 */
[----:B------:R-:W-:-:S04]  /*13c90*/  ISETP.NE.U32.AND P0, PT, RZ, UR4, PT ;  /* 0x00000004ff007c0c */ /* 0x000fc8000bf05070 */
[----:B------:R-:W-:-:S13]  /*13ca0*/  ISETP.NE.AND.EX P0, PT, RZ, UR5, PT, P0 ;  /* 0x00000005ff007c0c */ /* 0x000fda000bf05300 */
[----:B------:R-:W-:Y:S05]  /*13cb0*/  @!P0 BRA `(.L_x_2285) ;  /* 0x0000000000108947 */ /* 0x000fea0003800000 */
[----:B------:R-:W1:Y:S02]  /*13cc0*/  LDC.64 R2, c[0x0][0xa20] ;  /* 0x00028800ff027b82 */ /* 0x000e640000000a00 */
[----:B-1----:R-:W-:-:S05]  /*13cd0*/  IMAD.WIDE R2, R27, 0x4, R2 ;  /* 0x000000041b027825 */ /* 0x002fca00078e0202 */
[----:B------:R1:W5:Y:S01]  /*13ce0*/  LDG.E R28, desc[UR54][R2.64] ;  /* 0x00000036021c7981 */ /* 0x000362000c1e1900 */
[----:B------:R-:W-:Y:S05]  /*13cf0*/  BRA `(.L_x_2286) ;  /* 0x0000000000247947 */ /* 0x000fea0003800000 */
.L_x_2285:
[----:B------:R-:W-:Y:S02]  /*13d00*/  ULDC.64 UR4, c[0x0][0xa08] ;  /* 0x0002820000047ab9 */ /* 0x000fe40000000a00 */
[----:B------:R-:W-:-:S04]  /*13d10*/  ISETP.NE.U32.AND P0, PT, RZ, UR4, PT ;  /* 0x00000004ff007c0c */ /* 0x000fc8000bf05070 */
[----:B------:R-:W-:-:S13]  /*13d20*/  ISETP.NE.AND.EX P0, PT, RZ, UR5, PT, P0 ;  /* 0x00000005ff007c0c */ /* 0x000fda000bf05300 */
[----:B------:R-:W-:Y:S05]  /*13d30*/  @!P0 BRA `(.L_x_2286) ;  /* 0x0000000000148947 */ /* 0x000fea0003800000 */
[----:B------:R-:W1:Y:S02]  /*13d40*/  LDC.64 R2, c[0x0][0xa08] ;  /* 0x00028200ff027b82 */ /* 0x000e640000000a00 */
[----:B-1----:R-:W-:-:S05]  /*13d50*/  IMAD.WIDE R2, R27, 0x4, R2 ;  /* 0x000000041b027825 */ /* 0x002fca00078e0202 */
[----:B------:R-:W2:Y:S04]  /*13d60*/  LDG.E R28, desc[UR54][R2.64] ;  /* 0x00000036021c7981 */ /* 0x000ea8000c1e1900 */
[----:B0-----:R-:W2:Y:S02]  /*13d70*/  LDG.E R5, desc[UR54][R2.64+0x4] ;  /* 0x0000043602057981 */ /* 0x001ea4000c1e1900 */
[----:B--2---:R-:W-:-:S07]  /*13d80*/  IMAD.IADD R28, R5, 0x1, -R28 ;  /* 0x00000001051c7824 */ /* 0x004fce00078e0a1c */
.L_x_2286:
[----:B0-----:R-:W0:Y:S01]  /*13d90*/  LDC R0, c[0x0][0x448] ;  /* 0x00011200ff007b82 */ /* 0x001e220000000800 */
[----:B------:R-:W-:Y:S01]  /*13da0*/  IMAD.SHL.U32 R34, R25, 0x40, RZ ;  /* 0x0000004019227824 */ /* 0x000fe200078e00ff */
[----:B------:R-:W-:Y:S01]  /*13db0*/  LOP3.LUT R16, R16, 0xfffffeff, RZ, 0xc0, !PT ;  /* 0xfffffeff10107812 */ /* 0x000fe200078ec0ff */
[----:B-----5:R-:W-:-:S05]  /*13dc0*/  IMAD.IADD R28, R28, 0x1, -R31 ;  /* 0x000000011c1c7824 */ /* 0x020fca00078e0a1f */
[----:B-1----:R-:W1:Y:S01]  /*13dd0*/  LDC.64 R2, c[0x0][0x9e0] ;  /* 0x00027800ff027b82 */ /* 0x002e620000000a00 */
[----:B0-----:R-:W-:Y:S01]  /*13de0*/  ISETP.NE.AND P2, PT, R0, 0x1, PT ;  /* 0x000000010000780c */ /* 0x001fe20003f45270 */
[----:B------:R-:W-:Y:S01]  /*13df0*/  VIADD R0, R34, 0x3f ;  /* 0x0000003f22007836 */ /* 0x000fe20000000000 */
[----:B-1----:R-:W-:-:S11]  /*13e00*/  ISETP.GE.AND P1, PT, R3, 0x1, PT ;  /* 0x000000010300780c */ /* 0x002fd60003f26270 */
[----:B------:R-:W0:Y:S01]  /*13e10*/  @P2 LDC R5, c[0x0][0x44c] ;  /* 0x00011300ff052b82 */ /* 0x000e220000000800 */
[----:B------:R-:W-:-:S07]  /*13e20*/  @P2 LOP3.LUT R16, R16, 0x100, RZ, 0xfc, !PT ;  /* 0x0000010010102812 */ /* 0x000fce00078efcff */
[----:B------:R-:W1:Y:S01]  /*13e30*/  @P2 LDC R7, c[0x0][0x450] ;  /* 0x00011400ff072b82 */ /* 0x000e620000000800 */
[----:B0-----:R-:W-:Y:S01]  /*13e40*/  @P2 IMAD.HI.U32 R4, R0, R5, RZ ;  /* 0x0000000500042227 */ /* 0x001fe200078e00ff */
[----:B------:R-:W-:-:S04]  /*13e50*/  IADD3 R5, R28, 0x1, -R36 ;  /* 0x000000011c057810 */ /* 0x000fc80007ffe824 */
[----:B-1----:R-:W-:-:S05]  /*13e60*/  @P2 SHF.R.U32.HI R0, RZ, R7, R4 ;  /* 0x00000007ff002219 */ /* 0x002fca0000011604 */
[----:B------:R-:W-:-:S04]  /*13e70*/  IMAD.IADD R7, R5, 0x1, R0 ;  /* 0x0000000105077824 */ /* 0x000fc800078e0200 */
[----:B------:R-:W-:Y:S01]  /*13e80*/  IMAD.IADD R2, R7, 0x1, R2 ;  /* 0x0000000107027824 */ /* 0x000fe200078e0202 */
[----:B------:R-:W-:Y:S06]  /*13e90*/  @!P1 BRA `(.L_x_2287) ;  /* 0x0000000000489947 */ /* 0x000fec0003800000 */
[C---:B------:R-:W-:Y:S01]  /*13ea0*/  ISETP.GT.AND P0, PT, R7.reuse, RZ, PT ;  /* 0x000000ff0700720c */ /* 0x040fe20003f04270 */
[----:B------:R-:W-:Y:S01]  /*13eb0*/  BSSY B0, `(.L_x_2288) ;  /* 0x000000e000007945 */ /* 0x000fe20003800000 */
[----:B------:R-:W-:-:S11]  /*13ec0*/  VIADD R0, R7, 0xffffffff ;  /* 0xffffffff07007836 */ /* 0x000fd60000000000 */
        /* <DEDUP_REMOVED lines=8> */
.L_x_2289:
[----:B------:R-:W-:-:S13]  /*13f50*/  ISETP.NE.AND P0, PT, R3, 0x1, PT ;  /* 0x000000010300780c */ /* 0x000fda0003f05270 */
[----:B------:R-:W0:Y:S02]  /*13f60*/  @P0 LDC.64 R4, c[0x0][0x9e8] ;  /* 0x00027a00ff040b82 */ /* 0x000e240000000a00 */
[----:B0-----:R-:W-:-:S05]  /*13f70*/  @P0 IMAD.HI.U32 R4, R0, R4, RZ ;  /* 0x0000000400040227 */ /* 0x001fca00078e00ff */
[----:B------:R-:W-:-:S07]  /*13f80*/  @P0 SHF.R.U32.HI R0, RZ, R5, R4 ;  /* 0x00000005ff000219 */ /* 0x000fce0000011604 */
.L_x_2290:
[----:B------:R-:W-:Y:S05]  /*13f90*/  BSYNC B0 ;  /* 0x0000000000007941 */ /* 0x000fea0003800000 */
.L_x_2288:
[----:B------:R-:W-:-:S05]  /*13fa0*/  IMAD R5, R0, R3, R3 ;  /* 0x0000000300057224 */ /* 0x000fca00078e0203 */
[----:B------:R-:W-:-:S07]  /*13fb0*/  VIMNMX R2, R2, R5, PT ;  /* 0x0000000502027248 */ /* 0x000fce0003fe0100 */
.L_x_2287:
[----:B------:R-:W0:Y:S01]  /*13fc0*/  @P2 LDC R5, c[0x0][0x44c] ;  /* 0x00011300ff052b82 */ /* 0x000e220000000800 */
[----:B------:R-:W-:Y:S01]  /*13fd0*/  VIADD R2, R2, 0x3f ;  /* 0x0000003f02027836 */ /* 0x000fe20000000000 */
[----:B------:R-:W-:-:S06]  /*13fe0*/  ULDC UR4, c[0x0][0x9dc] ;  /* 0x0002770000047ab9 */ /* 0x000fcc0000000800 */
[----:B------:R-:W1:Y:S01]  /*13ff0*/  @P2 LDC R7, c[0x0][0x450] ;  /* 0x00011400ff072b82 */ /* 0x000e620000000800 */
[----:B0-----:R-:W-:-:S04]  /*14000*/  @P2 IMAD.HI.U32 R0, R34, R5, RZ ;  /* 0x0000000522002227 */ /* 0x001fc800078e00ff */
[----:B------:R-:W-:Y:S01]  /*14010*/  IMAD.MOV.U32 R5, RZ, RZ, R34 ;  /* 0x000000ffff057224 */ /* 0x000fe200078e0022 */
[----:B-1----:R-:W-:Y:S01]  /*14020*/  @P2 SHF.R.U32.HI R5, RZ, R7, R0 ;  /* 0x00000007ff052219 */ /* 0x002fe20000011600 */
[----:B------:R-:W-:Y:S01]  /*14030*/  VIADD R0, R28, 0x3f ;  /* 0x0000003f1c007836 */ /* 0x000fe20000000000 */
[----:B------:R-:W-:Y:S02]  /*14040*/  SHF.R.S32.HI R7, RZ, 0x1f, R2 ;  /* 0x0000001fff077819 */ /* 0x000fe40000011402 */
[----:B------:R-:W-:Y:S02]  /*14050*/  IADD3 R6, R5, R28, -R36 ;  /* 0x0000001c05067210 */ /* 0x000fe40007ffe824 */
[----:B------:R-:W-:Y:S02]  /*14060*/  LEA.HI R2, R7, R2, RZ, 0x6 ;  /* 0x0000000207027211 */ /* 0x000fe400078f30ff */
[----:B------:R-:W-:Y:S02]  /*14070*/  SHF.R.S32.HI R7, RZ, 0x1f, R0 ;  /* 0x0000001fff077819 */ /* 0x000fe40000011400 */
[----:B------:R-:W-:Y:S01]  /*14080*/  SHF.R.S32.HI R9, RZ, 0x6, R2 ;  /* 0x00000006ff097819 */ /* 0x000fe20000011402 */
[----:B------:R-:W-:Y:S01]  /*14090*/  VIADD R2, R6, -UR4 ;  /* 0x8000000406027c36 */ /* 0x000fe20008000000 */
[----:B------:R-:W-:-:S04]  /*140a0*/  LEA.HI R7, R7, R0, RZ, 0x6 ;  /* 0x0000000007077211 */ /* 0x000fc800078f30ff */
[----:B------:R-:W-:-:S04]  /*140b0*/  SHF.R.S32.HI R0, RZ, 0x6, R7 ;  /* 0x00000006ff007819 */ /* 0x000fc80000011407 */
[----:B------:R-:W-:Y:S01]  /*140c0*/  VIMNMX R0, R0, R9, PT ;  /* 0x0000000900007248 */ /* 0x000fe20003fe0100 */
[----:B------:R-:W-:Y:S06]  /*140d0*/  @!P1 BRA `(.L_x_2291) ;  /* 0x0000000000449947 */ /* 0x000fec0003800000 */
[----:B------:R-:W-:Y:S01]  /*140e0*/  ISETP.GT.AND P0, PT, R6, -0x1, PT ;  /* 0xffffffff0600780c */ /* 0x000fe20003f04270 */
[----:B------:R-:W-:-:S12]  /*140f0*/  BSSY B0, `(.L_x_2292) ;  /* 0x000000d000007945 */ /* 0x000fd80003800000 */
        /* <DEDUP_REMOVED lines=8> */
.L_x_2293:
[----:B------:R-:W-:-:S13]  /*14180*/  ISETP.NE.AND P0, PT, R3, 0x1, PT ;  /* 0x000000010300780c */ /* 0x000fda0003f05270 */
[----:B------:R-:W0:Y:S02]  /*14190*/  @P0 LDC.64 R4, c[0x0][0x9e8] ;  /* 0x00027a00ff040b82 */ /* 0x000e240000000a00 */
[----:B0-----:R-:W-:-:S05]  /*141a0*/  @P0 IMAD.HI.U32 R4, R6, R4, RZ ;  /* 0x0000000406040227 */ /* 0x001fca00078e00ff */
[----:B------:R-:W-:-:S07]  /*141b0*/  @P0 SHF.R.U32.HI R6, RZ, R5, R4 ;  /* 0x00000005ff060219 */ /* 0x000fce0000011604 */
.L_x_2294:
[----:B------:R-:W-:Y:S05]  /*141c0*/  BSYNC B0 ;  /* 0x0000000000007941 */ /* 0x000fea0003800000 */
.L_x_2292:
[----:B------:R-:W-:-:S05]  /*141d0*/  IMAD R3, R6, R3, RZ ;  /* 0x0000000306037224 */ /* 0x000fca00078e02ff */
[----:B------:R-:W-:-:S07]  /*141e0*/  VIMNMX R2, R2, R3, !PT ;  /* 0x0000000302027248 */ /* 0x000fce0007fe0100 */
.L_x_2291:
[----:B------:R-:W-:Y:S01]  /*141f0*/  SHF.R.S32.HI R3, RZ, 0x1f, R2 ;  /* 0x0000001fff037819 */ /* 0x000fe20000011402 */
[----:B------:R-:W-:Y:S03]  /*14200*/  BSSY B0, `(.L_x_2295) ;  /* 0x000002a000007945 */ /* 0x000fe60003800000 */
[----:B------:R-:W-:Y:S02]  /*14210*/  LEA.HI R3, R3, R2, RZ, 0x6 ;  /* 0x0000000203037211 */ /* 0x000fe400078f30ff */
[----:B------:R-:W-:Y:S02]  /*14220*/  LOP3.LUT R2, R26, 0xff000000, RZ, 0xc0, !PT ;  /* 0xff0000001a027812 */ /* 0x000fe400078ec0ff */
[----:B------:R-:W-:-:S04]  /*14230*/  SHF.R.S32.HI R3, RZ, 0x6, R3 ;  /* 0x00000006ff037819 */ /* 0x000fc80000011403 */
[----:B------:R-:W-:Y:S02]  /*14240*/  VIMNMX R30, RZ, R3, !PT ;  /* 0x00000003ff1e7248 */ /* 0x000fe40007fe0100 */
[----:B------:R-:W-:Y:S02]  /*14250*/  SHF.R.U32.HI R3, RZ, 0x8, R2 ;  /* 0x00000008ff037819 */ /* 0x000fe40000011602 */
[----:B------:R-:W-:Y:S02]  /*14260*/  ISETP.GT.AND P0, PT, R0, R30, PT ;  /* 0x0000001e0000720c */ /* 0x000fe40003f04270 */
[----:B------:R-:W-:-:S04]  /*14270*/  LOP3.LUT R2, R26, 0xff0000, RZ, 0xc0, !PT ;  /* 0x00ff00001a027812 */ /* 0x000fc800078ec0ff */
[----:B------:R-:W-:Y:S01]  /*14280*/  LEA.HI R2, R2, R3, RZ, 0x10 ;  /* 0x0000000302027211 */ /* 0x000fe200078f80ff */
[----:B------:R-:W-:-:S03]  /*14290*/  IMAD.MOV.U32 R3, RZ, RZ, RZ ;  /* 0x000000ffff037224 */ /* 0x000fc600078e00ff */
[----:B------:R-:W-:-:S03]  /*142a0*/  LOP3.LUT R4, R2, 0xff, RZ, 0xc0, !PT ;  /* 0x000000ff02047812 */ /* 0x000fc600078ec0ff */
[----:B------:R-:W-:Y:S05]  /*142b0*/  @!P0 BRA `(.L_x_2296) ;  /* 0x0000000000788947 */ /* 0x000fea0003800000 */
[----:B------:R-:W-:-:S04]  /*142c0*/  SHF.R.U32.HI R5, RZ, 0x10, R2 ;  /* 0x00000010ff057819 */ /* 0x000fc80000011602 */
[----:B------:R-:W-:-:S13]  /*142d0*/  ISETP.NE.AND P0, PT, R5, RZ, PT ;  /* 0x000000ff0500720c */ /* 0x000fda0003f05270 */
[----:B------:R-:W0:Y:S02]  /*142e0*/  @!P0 LDC R5, c[0x0][0x9f0] ;  /* 0x00027c00ff058b82 */ /* 0x000e240000000800 */
[----:B0-----:R-:W-:Y:S02]  /*142f0*/  IABS R7, R5 ;  /* 0x0000000500077213 */ /* 0x001fe40000000000 */
[----:B------:R-:W-:Y:S02]  /*14300*/  IADD3 R9, R5, -0x1, R0 ;  /* 0xffffffff05097810 */ /* 0x000fe40007ffe000 */
[----:B------:R-:W0:Y:S03]  /*14310*/  I2F.RP R10, R7 ;  /* 0x00000007000a7306 */ /* 0x000e260000209400 */
[----:B------:R-:W-:-:S05]  /*14320*/  IMAD.IADD R6, R9, 0x1, -R30 ;  /* 0x0000000109067824 */ /* 0x000fca00078e0a1e */
[----:B------:R-:W-:-:S04]  /*14330*/  LOP3.LUT R2, R6, R5, RZ, 0x3c, !PT ;  /* 0x0000000506027212 */ /* 0x000fc800078e3cff */
[----:B------:R-:W-:Y:S01]  /*14340*/  ISETP.GE.AND P2, PT, R2, RZ, PT ;  /* 0x000000ff0200720c */ /* 0x000fe20003f46270 */
[----:B0-----:R-:W0:Y:S02]  /*14350*/  MUFU.RCP R10, R10 ;  /* 0x0000000a000a7308 */ /* 0x001e240000001000 */
[----:B0-----:R-:W-:-:S06]  /*14360*/  VIADD R11, R10, 0xffffffe ;  /* 0x0ffffffe0a0b7836 */ /* 0x001fcc0000000000 */
[----:B------:R-:W0:Y:S02]  /*14370*/  F2I.FTZ.U32.TRUNC.NTZ R3, R11 ;  /* 0x0000000b00037305 */ /* 0x000e24000021f000 */
[----:B0-----:R-:W-:-:S04]  /*14380*/  IMAD.MOV R2, RZ, RZ, -R3 ;  /* 0x000000ffff027224 */ /* 0x001fc800078e0a03 */
        /* <DEDUP_REMOVED lines=17> */
.L_x_2296:
[----:B------:R-:W-:Y:S05]  /*144a0*/  BSYNC B0 ;  /* 0x0000000000007941 */ /* 0x000fea0003800000 */
.L_x_2295:
[-C--:B------:R-:W-:Y:S01]  /*144b0*/  IMAD R30, R4, R3.reuse, R30 ;  /* 0x00000003041e7224 */ /* 0x080fe200078e021e */
[----:B------:R-:W-:Y:S04]  /*144c0*/  BSSY B7, `(.L_x_2297) ;  /* 0x0000350000077945 */ /* 0x000fe80003800000 */
        /* <DEDUP_REMOVED lines=21> */
.L_x_2298:
        /* <DEDUP_REMOVED lines=20> */
.L_x_2301:
[----:B------:R-:W-:Y:S05]  /*14760*/  BSYNC B6 ;  /* 0x0000000000067941 */ /* 0x000fea0003800000 */
.L_x_2300:
        /* <DEDUP_REMOVED lines=20> */
.L_x_2304:
        /* <DEDUP_REMOVED lines=15> */
.L_x_2303:
[----:B------:R-:W-:Y:S05]  /*149a0*/  BSYNC B6 ;  /* 0x0000000000067941 */ /* 0x000fea0003800000 */
.L_x_2302:
[----:B------:R-:W0:Y:S01]  /*149b0*/  S2R R19, SR_TID.X ;  /* 0x0000000000137919 */ /* 0x000e220000002100 */
[----:B------:R-:W-:Y:S01]  /*149c0*/  ULDC.64 UR4, c[0x0][0x9f8] ;  /* 0x00027e0000047ab9 */ /* 0x000fe20000000a00 */
[----:B------:R-:W-:Y:S01]  /*149d0*/  IMAD.MOV.U32 R23, RZ, RZ, R27 ;  /* 0x000000ffff177224 */ /* 0x000fe200078e001b */
[----:B------:R-:W-:Y:S01]  /*149e0*/  ISETP.NE.U32.AND P0, PT, RZ, UR4, PT ;  /* 0x00000004ff007c0c */ /* 0x000fe2000bf05070 */
[----:B------:R-:W1:Y:S01]  /*149f0*/  S2R R20, SR_TID.X ;  /* 0x0000000000147919 */ /* 0x000e620000002100 */
[----:B------:R-:W-:Y:S01]  /*14a00*/  ULDC UR4, c[0x0][0x320] ;  /* 0x0000c80000047ab9 */ /* 0x000fe20000000800 */
[----:B------:R-:W2:Y:S01]  /*14a10*/  LDC R10, c[0x0][0x430] ;  /* 0x00010c00ff0a7b82 */ /* 0x000ea20000000800 */
[----:B------:R-:W-:-:S13]  /*14a20*/  ISETP.NE.AND.EX P0, PT, RZ, UR5, PT, P0 ;  /* 0x00000005ff007c0c */ /* 0x000fda000bf05300 */
[----:B------:R-:W3:Y:S01]  /*14a30*/  @P0 LDC.64 R2, c[0x0][0x9f8] ;  /* 0x00027e00ff020b82 */ /* 0x000ee20000000a00 */
[----:B0-----:R-:W-:-:S05]  /*14a40*/  IMAD.SHL.U32 R19, R19, 0x8, RZ ;  /* 0x0000000813137824 */ /* 0x001fca00078e00ff */
[----:B------:R-:W-:-:S04]  /*14a50*/  LOP3.LUT R19, R19, 0x38, RZ, 0xc0, !PT ;  /* 0x0000003813137812 */ /* 0x000fc800078ec0ff */
[C---:B------:R-:W-:Y:S02]  /*14a60*/  LOP3.LUT R21, R19.reuse, 0x40, RZ, 0xfc, !PT ;  /* 0x0000004013157812 */ /* 0x040fe400078efcff */
[----:B------:R-:W-:Y:S01]  /*14a70*/  LOP3.LUT R29, R19, 0x180, RZ, 0xfc, !PT ;  /* 0x00000180131d7812 */ /* 0x000fe200078efcff */
[----:B---3--:R-:W-:Y:S01]  /*14a80*/  @P0 IMAD.WIDE R2, R27, 0x4, R2 ;  /* 0x000000041b020825 */ /* 0x008fe200078e0202 */
[----:B------:R-:W-:Y:S02]  /*14a90*/  ISETP.GE.AND P3, PT, R21, UR4, PT ;  /* 0x0000000415007c0c */ /* 0x000fe4000bf66270 */
[----:B------:R-:W0:Y:S01]  /*14aa0*/  S2R R21, SR_TID.X ;  /* 0x0000000000157919 */ /* 0x000e220000002100 */
[----:B------:R-:W-:Y:S01]  /*14ab0*/  LOP3.LUT R19, R19, 0x1c0, RZ, 0xfc, !PT ;  /* 0x000001c013137812 */ /* 0x000fe200078efcff */
[----:B------:R3:W5:Y:S03]  /*14ac0*/  @P0 LDG.E R23, desc[UR54][R2.64] ;  /* 0x0000003602170981 */ /* 0x000766000c1e1900 */
[----:B------:R-:W-:Y:S01]  /*14ad0*/  ISETP.GE.AND P0, PT, R19, UR4, PT ;  /* 0x0000000413007c0c */ /* 0x000fe2000bf06270 */
[----:B-1----:R-:W-:Y:S01]  /*14ae0*/  IMAD.SHL.U32 R20, R20, 0x8, RZ ;  /* 0x0000000814147824 */ /* 0x002fe200078e00ff */
[----:B------:R-:W-:Y:S01]  /*14af0*/  LOP3.LUT R16, R16, 0xffffffbf, RZ, 0xc0, !PT ;  /* 0xffffffbf10107812 */ /* 0x000fe200078ec0ff */
[----:B------:R-:W1:Y:S01]  /*14b00*/  S2R R19, SR_TID.X ;  /* 0x0000000000137919 */ /* 0x000e620000002100 */
[----:B------:R-:W-:Y:S01]  /*14b10*/  UMOV UR5, 0xffffffff ;  /* 0xffffffff00057882 */ /* 0x000fe20000000000 */
[----:B------:R-:W-:-:S02]  /*14b20*/  ISETP.GE.AND P1, PT, R29, UR4, PT ;  /* 0x000000041d007c0c */ /* 0x000fc4000bf26270 */
[----:B------:R-:W-:Y:S02]  /*14b30*/  LOP3.LUT R20, R20, 0x38, RZ, 0xc0, !PT ;  /* 0x0000003814147812 */ /* 0x000fe400078ec0ff */
[----:B------:R-:W-:Y:S02]  /*14b40*/  @P3 LOP3.LUT R16, R16, 0x40, RZ, 0xfc, !PT ;  /* 0x0000004010103812 */ /* 0x000fe400078efcff */
[----:B------:R-:W-:Y:S02]  /*14b50*/  ISETP.GE.AND P2, PT, R20, UR4, PT ;  /* 0x0000000414007c0c */ /* 0x000fe4000bf46270 */
[----:B------:R-:W-:Y:S02]  /*14b60*/  LOP3.LUT R16, R16, 0xffffff7f, RZ, 0xc0, !PT ;  /* 0xffffff7f10107812 */ /* 0x000fe400078ec0ff */
[----:B------:R-:W-:Y:S02]  /*14b70*/  SEL R6, RZ, 0x40, P1 ;  /* 0x00000040ff067807 */ /* 0x000fe40000800000 */
[----:B------:R-:W-:-:S07]  /*14b80*/  LEA R0, R25, 0xffffffc0, 0x6 ;  /* 0xffffffc019007811 */ /* 0x000fce00078e30ff */
[----:B------:R-:W-:Y:S01]  /*14b90*/  @P2 LOP3.LUT R16, R16, 0x80, RZ, 0xfc, !PT ;  /* 0x0000008010102812 */ /* 0x000fe200078efcff */
[----:B0-----:R-:W-:-:S03]  /*14ba0*/  IMAD.SHL.U32 R21, R21, 0x8, RZ ;  /* 0x0000000815157824 */ /* 0x001fc600078e00ff */
[----:B------:R-:W-:Y:S02]  /*14bb0*/  LOP3.LUT R16, R16, 0xffffffdf, RZ, 0xc0, !PT ;  /* 0xffffffdf10107812 */ /* 0x000fe400078ec0ff */
[----:B------:R-:W-:Y:S01]  /*14bc0*/  LOP3.LUT R21, R21, 0x38, RZ, 0xc0, !PT ;  /* 0x0000003815157812 */ /* 0x000fe200078ec0ff */
[----:B-1----:R-:W-:-:S03]  /*14bd0*/  IMAD.SHL.U32 R19, R19, 0x8, RZ ;  /* 0x0000000813137824 */ /* 0x002fc600078e00ff */
[----:B------:R-:W-:Y:S02]  /*14be0*/  LOP3.LUT R21, R21, 0x80, RZ, 0xfc, !PT ;  /* 0x0000008015157812 */ /* 0x000fe400078efcff */
[----:B------:R-:W-:Y:S02]  /*14bf0*/  LOP3.LUT R19, R19, 0x38, RZ, 0xc0, !PT ;  /* 0x0000003813137812 */ /* 0x000fe400078ec0ff */
[----:B------:R-:W-:Y:S02]  /*14c00*/  ISETP.GE.AND P5, PT, R21, UR4, PT ;  /* 0x0000000415007c0c */ /* 0x000fe4000bfa6270 */
[----:B------:R-:W-:Y:S02]  /*14c10*/  LOP3.LUT R21, R19, 0xc0, RZ, 0xfc, !PT ;  /* 0x000000c013157812 */ /* 0x000fe400078efcff */
[----:B------:R-:W-:Y:S02]  /*14c20*/  SEL R19, RZ, 0x80, P0 ;  /* 0x00000080ff137807 */ /* 0x000fe40000000000 */
[----:B------:R-:W-:-:S02]  /*14c30*/  ISETP.GE.AND P4, PT, R21, UR4, PT ;  /* 0x0000000415007c0c */ /* 0x000fc4000bf86270 */
[C---:B------:R-:W-:Y:S02]  /*14c40*/  LOP3.LUT R21, R20.reuse, 0x100, RZ, 0xfc, !PT ;  /* 0x0000010014157812 */ /* 0x040fe400078efcff */
[----:B------:R-:W-:Y:S02]  /*14c50*/  LOP3.LUT R20, R20, 0x140, RZ, 0xfc, !PT ;  /* 0x0000014014147812 */ /* 0x000fe400078efcff */
[----:B------:R-:W-:Y:S02]  /*14c60*/  ISETP.GE.AND P3, PT, R21, UR4, PT ;  /* 0x0000000415007c0c */ /* 0x000fe4000bf66270 */
[----:B------:R-:W-:Y:S02]  /*14c70*/  @P5 LOP3.LUT R16, R16, 0x20, RZ, 0xfc, !PT ;  /* 0x0000002010105812 */ /* 0x000fe400078efcff */
[----:B------:R-:W-:Y:S02]  /*14c80*/  ISETP.GE.AND P2, PT, R20, UR4, PT ;  /* 0x0000000414007c0c */ /* 0x000fe4000bf46270 */
[----:B------:R-:W-:-:S04]  /*14c90*/  LOP3.LUT R16, R16, 0xffffffef, RZ, 0xc0, !PT ;  /* 0xffffffef10107812 */ /* 0x000fc800078ec0ff */
[----:B------:R-:W-:-:S04]  /*14ca0*/  @P4 LOP3.LUT R16, R16, 0x10, RZ, 0xfc, !PT ;  /* 0x0000001010104812 */ /* 0x000fc800078efcff */
[----:B------:R-:W-:-:S04]  /*14cb0*/  LOP3.LUT R16, R16, 0xfffffffb, RZ, 0xc0, !PT ;  /* 0xfffffffb10107812 */ /* 0x000fc800078ec0ff */
[----:B------:R-:W-:-:S04]  /*14cc0*/  @P2 LOP3.LUT R16, R16, 0x4, RZ, 0xfc, !PT ;  /* 0x0000000410102812 */ /* 0x000fc800078efcff */
[----:B------:R-:W-:-:S04]  /*14cd0*/  LOP3.LUT R16, R16, 0xfffffff7, RZ, 0xc0, !PT ;  /* 0xfffffff710107812 */ /* 0x000fc800078ec0ff */
[----:B------:R-:W-:Y:S01]  /*14ce0*/  @P3 LOP3.LUT R16, R16, 0x8, RZ, 0xfc, !PT ;  /* 0x0000000810103812 */ /* 0x000fe200078efcff */
[----:B--23--:R-:W-:Y:S06]  /*14cf0*/  BRA.DIV UR5, `(.L_x_2305) ;  /* 0x00000046052c7947 */ /* 0x00cfec000b800000 */
.L_x_2372:
        /* <DEDUP_REMOVED lines=28> */
[C---:B------:R-:W-:Y:S02]  /*14ec0*/  LOP3.LUT P1, RZ, R16.reuse, 0x40, RZ, 0xc0, !PT ;  /* 0x0000004010ff7812 */ /* 0x040fe4000782c0ff */
        /* <DEDUP_REMOVED lines=19> */
[----:B------:R0:W-:Y:S01]  /*15000*/  STL [R1+0x14], R6 ;  /* 0x0000140601007387 */ /* 0x0001e20000100800 */
[----:B------:R-:W-:-:S09]  /*15010*/  IMAD R35, R10, R2, R35 ;  /* 0x000000020a237224 */ /* 0x000fd200078e0223 */
[----:B------:R-:W-:-:S04]  /*15020*/  @P0 LOP3.LUT R16, R16, 0x400, RZ, 0xfc, !PT ;  /* 0x0000040010100812 */ /* 0x000fc800078efcff */
[----:B------:R-:W-:-:S04]  /*15030*/  LOP3.LUT R16, R16, 0xfffffffe, RZ, 0xc0, !PT ;  /* 0xfffffffe10107812 */ /* 0x000fc800078ec0ff */
[----:B------:R-:W-:Y:S01]  /*15040*/  @P1 LOP3.LUT R16, R16, 0x1, RZ, 0xfc, !PT ;  /* 0x0000000110101812 */ /* 0x000fe200078efcff */
[----:B0-----:R-:W-:Y:S06]  /*15050*/  @!P0 BRA `(.L_x_2306) ;  /* 0x0000000000048947 */ /* 0x001fec0003800000 */
[----:B------:R-:W-:Y:S01]  /*15060*/  BPT.TRAP 0x1 ;  /* 0x000000040000795c */ /* 0x000fe20000300000 */
.L_x_2306:
[----:B------:R-:W-:Y:S01]  /*15070*/  IADD3 R28, -R37, R28, -R0 ;  /* 0x0000001c251c7210 */ /* 0x000fe20007ffe900 */
[----:B------:R-:W-:Y:S01]  /*15080*/  IMAD R25, R18, 0x8, R17 ;  /* 0x0000000812197824 */ /* 0x000fe200078e0211 */
[----:B------:R-:W-:Y:S01]  /*15090*/  SHF.L.U32 R0, R22, 0x1f, RZ ;  /* 0x0000001f16007819 */ /* 0x000fe200000006ff */
[----:B------:R-:W-:Y:S03]  /*150a0*/  BSSY B0, `(.L_x_2307) ;  /* 0x0000003000007945 */ /* 0x000fe60003800000 */
[----:B------:R-:W0:Y:S02]  /*150b0*/  SYNCS.PHASECHK.TRANS64.TRYWAIT P0, [R25+URZ+0x28c40], R0 ;  /* 0x028c4000190075a7 */ /* 0x000e24000800017f */
[----:B0-----:R-:W-:Y:S05]  /*150c0*/  @!P0 BRA `(.L_x_2308) ;  /* 0x00000040006c8947 */ /* 0x001fea0003800000 */
.L_x_2373:
[----:B------:R-:W-:Y:S05]  /*150d0*/  BSYNC B0 ;  /* 0x0000000000007941 */ /* 0x000fea0003800000 */
.L_x_2307:
        /* <DEDUP_REMOVED lines=63> */
.L_x_2383:
        /* <DEDUP_REMOVED lines=10> */
.L_x_2310:
        /* <DEDUP_REMOVED lines=11> */
.L_x_2311:
[----:B------:R-:W-:Y:S01]  /*15620*/  VIADD R0, R17, 0x20400 ;  /* 0x0002040011007836 */ /* 0x000fe20000000000 */
[----:B------:R1:W-:Y:S06]  /*15630*/  SYNCS.ARRIVE.TRANS64.A1T0 RZ, [R25+URZ+0x28c30], RZ ;  /* 0x028c30ff19ff79a7 */ /* 0x0003ec000810003f */
[----:B------:R-:W-:Y:S05]  /*15640*/  WARPSYNC.ALL ;  /* 0x0000000000007948 */ /* 0x000fea0003800000 */
[----:B------:R-:W-:Y:S01]  /*15650*/  BAR.SYNC.DEFER_BLOCKING 0x8, 0x100 ;  /* 0x0204000000007b1d */ /* 0x000fe20000010000 */
[----:B------:R-:W-:-:S05]  /*15660*/  LOP3.LUT P0, RZ, R0, 0x3ff, RZ, 0xc0, !PT ;  /* 0x000003ff00ff7812 */ /* 0x000fca000780c0ff */
[----:B------:R-:W-:Y:S08]  /*15670*/  BSSY B6, `(.L_x_2312) ;  /* 0x0000012000067945 */ /* 0x000ff00003800000 */
        /* <DEDUP_REMOVED lines=17> */
.L_x_2313:
[----:B------:R-:W-:Y:S05]  /*15790*/  BSYNC B6 ;  /* 0x0000000000067941 */ /* 0x000fea0003800000 */
.L_x_2312:
[----:B0-----:R-:W2:Y:S01]  /*157a0*/  LDL.LU R2, [R1] ;  /* 0x0000000001027983 */ /* 0x001ea20000300800 */
[----:B------:R-:W0:Y:S01]  /*157b0*/  LDC R20, c[0x0][0x448] ;  /* 0x00011200ff147b82 */ /* 0x000e220000000800 */
[----:B------:R-:W-:Y:S01]  /*157c0*/  ULDC.64 UR4, c[0x0][0x298] ;  /* 0x0000a60000047ab9 */ /* 0x000fe20000000a00 */
[----:B------:R-:W-:Y:S01]  /*157d0*/  LOP3.LUT P6, RZ, R16, 0x200, RZ, 0xc0, !PT ;  /* 0x0000020010ff7812 */ /* 0x000fe200078cc0ff */
[----:B------:R3:W5:Y:S01]  /*157e0*/  LDL R7, [R1+0x18] ;  /* 0x0000180001077983 */ /* 0x0007620000100800 */
[----:B------:R-:W-:-:S04]  /*157f0*/  SHF.R.S32.HI R4, RZ, 0x1f, R27 ;  /* 0x0000001fff047819 */ /* 0x000fc8000001141b */
[----:B------:R-:W-:Y:S01]  /*15800*/  SEL R4, R4, RZ, !P6 ;  /* 0x000000ff04047207 */ /* 0x000fe20007000000 */
[----:B------:R-:W4:Y:S02]  /*15810*/  S2R R8, SR_TID.X ;  /* 0x0000000000087919 */ /* 0x000f240000002100 */
[----:B----4-:R-:W-:-:S05]  /*15820*/  IMAD.SHL.U32 R8, R8, 0x8, RZ ;  /* 0x0000000808087824 */ /* 0x010fca00078e00ff */
[----:B------:R-:W-:Y:S02]  /*15830*/  LOP3.LUT R8, R8, 0x38, RZ, 0xc0, !PT ;  /* 0x0000003808087812 */ /* 0x000fe400078ec0ff */
[----:B--2---:R-:W-:-:S05]  /*15840*/  SHF.R.S32.HI R0, RZ, 0x1f, R2 ;  /* 0x0000001fff007819 */ /* 0x004fca0000011402 */
[----:B------:R-:W-:-:S04]  /*15850*/  IMAD R0, R0, UR4, RZ ;  /* 0x0000000400007c24 */ /* 0x000fc8000f8e02ff */
[C---:B------:R-:W-:Y:S02]  /*15860*/  IMAD R0, R2.reuse, UR5, R0 ;  /* 0x0000000502007c24 */ /* 0x040fe4000f8e0200 */
[----:B------:R-:W-:Y:S01]  /*15870*/  IMAD.WIDE.U32 R2, R2, UR4, RZ ;  /* 0x0000000402027c25 */ /* 0x000fe2000f8e00ff */
[----:B------:R-:W-:-:S03]  /*15880*/  ULDC.64 UR4, c[0x0][0x2d8] ;  /* 0x0000b60000047ab9 */ /* 0x000fc60000000a00 */
[----:B------:R-:W-:Y:S01]  /*15890*/  IMAD.IADD R3, R3, 0x1, R0 ;  /* 0x0000000103037824 */ /* 0x000fe200078e0200 */
[----:B------:R-:W-:Y:S02]  /*158a0*/  SEL R0, R27, RZ, !P6 ;  /* 0x000000ff1b007207 */ /* 0x000fe40007000000 */
[----:B0-----:R-:W-:Y:S01]  /*158b0*/  ISETP.NE.AND P6, PT, R20, 0x1, PT ;  /* 0x000000011400780c */ /* 0x001fe20003fc5270 */
[C---:B------:R-:W-:Y:S01]  /*158c0*/  IMAD.WIDE.U32 R2, R26.reuse, UR4, R2 ;  /* 0x000000041a027c25 */ /* 0x040fe2000f8e0002 */
[----:B------:R-:W0:Y:S03]  /*158d0*/  S2R R20, SR_TID.X ;  /* 0x0000000000147919 */ /* 0x000e260000002100 */
[----:B------:R-:W-:Y:S01]  /*158e0*/  IMAD R3, R26, UR5, R3 ;  /* 0x000000051a037c24 */ /* 0x000fe2000f8e0203 */
[----:B------:R-:W-:Y:S02]  /*158f0*/  ULDC.64 UR4, c[0x0][0x2e0] ;  /* 0x0000b80000047ab9 */ /* 0x000fe40000000a00 */
[----:B------:R-:W-:-:S02]  /*15900*/  IMAD R4, R4, UR4, RZ ;  /* 0x0000000404047c24 */ /* 0x000fc4000f8e02ff */
[----:B------:R-:W-:-:S03]  /*15910*/  IMAD.WIDE.U32 R2, R0, UR4, R2 ;  /* 0x0000000400027c25 */ /* 0x000fc6000f8e0002 */
[----:B------:R-:W2:Y:S01]  /*15920*/  @P6 LDC R6, c[0x0][0x44c] ;  /* 0x00011300ff066b82 */ /* 0x000ea20000000800 */
[----:B------:R-:W-:Y:S01]  /*15930*/  IMAD R4, R0, UR5, R4 ;  /* 0x0000000500047c24 */ /* 0x000fe2000f8e0204 */
[----:B------:R-:W-:-:S03]  /*15940*/  ULDC.64 UR4, c[0x0][0x2d0] ;  /* 0x0000b40000047ab9 */ /* 0x000fc60000000a00 */
[----:B------:R-:W-:-:S03]  /*15950*/  IMAD.IADD R3, R3, 0x1, R4 ;  /* 0x0000000103037824 */ /* 0x000fc600078e0204 */
[----:B------:R-:W4:Y:S01]  /*15960*/  @P6 LDC R0, c[0x0][0x450] ;  /* 0x00011400ff006b82 */ /* 0x000f220000000800 */
[----:B0-----:R-:W-:-:S05]  /*15970*/  IMAD.SHL.U32 R20, R20, 0x10, RZ ;  /* 0x0000001014147824 */ /* 0x001fca00078e00ff */
[----:B------:R-:W-:-:S05]  /*15980*/  LOP3.LUT R20, R37, 0x70, R20, 0xf8, !PT ;  /* 0x0000007025147812 */ /* 0x000fca00078ef814 */
[----:B------:R-:W-:-:S04]  /*15990*/  IMAD.IADD R5, R20, 0x1, R34 ;  /* 0x0000000114057824 */ /* 0x000fc800078e0222 */
[----:B--2---:R-:W-:-:S04]  /*159a0*/  @P6 IMAD.HI.U32 R6, R5, R6, RZ ;  /* 0x0000000605066227 */ /* 0x004fc800078e00ff */
[----:B------:R-:W-:Y:S01]  /*159b0*/  IMAD.MOV.U32 R4, RZ, RZ, R5 ;  /* 0x000000ffff047224 */ /* 0x000fe200078e0005 */
[----:B----4-:R-:W-:Y:S02]  /*159c0*/  @P6 SHF.R.U32.HI R4, RZ, R0, R6 ;  /* 0x00000000ff046219 */ /* 0x010fe40000011606 */
[----:B------:R-:W0:Y:S03]  /*159d0*/  LDC R6, c[0x0][0x448] ;  /* 0x00011200ff067b82 */ /* 0x000e260000000800 */
[----:B------:R-:W-:Y:S02]  /*159e0*/  IMAD.MOV R0, RZ, RZ, -R4 ;  /* 0x000000ffff007224 */ /* 0x000fe400078e0a04 */
[----:B------:R-:W-:-:S04]  /*159f0*/  IMAD.WIDE.U32 R2, R4, UR4, R2 ;  /* 0x0000000404027c25 */ /* 0x000fc8000f8e0002 */
[----:B0-----:R-:W-:Y:S01]  /*15a00*/  IMAD R0, R6, R0, R5 ;  /* 0x0000000006007224 */ /* 0x001fe200078e0205 */
[----:B------:R-:W-:-:S05]  /*15a10*/  SHF.R.S32.HI R5, RZ, 0x1f, R4 ;  /* 0x0000001fff057819 */ /* 0x000fca0000011404 */
        /* <DEDUP_REMOVED lines=15> */
[----:B---3--:R-:W-:Y:S11]  /*15b10*/  BRA.DIV UR5, `(.L_x_2314) ;  /* 0x0000003e053c7947 */ /* 0x008ff6000b800000 */
[----:B------:R-:W0:Y:S01]  /*15b20*/  SHFL.IDX PT, R3, R0, RZ, 0x181f ;  /* 0x00181fff00037589 */ /* 0x000e2200000e0000 */
[----:B------:R-:W-:Y:S02]  /*15b30*/  IMAD R36, R36, R6, RZ ;  /* 0x0000000624247224 */ /* 0x000fe400078e02ff */
[----:B------:R-:W-:Y:S01]  /*15b40*/  IMAD.IADD R34, R37, 0x1, R34 ;  /* 0x0000000125227824 */ /* 0x000fe200078e0222 */
[----:B------:R-:W2:Y:S04]  /*15b50*/  SHFL.IDX PT, R2, R4, RZ, 0x181f ;  /* 0x00181fff04027589 */ /* 0x000ea800000e0000 */
[----:B------:R-:W-:-:S13]  /*15b60*/  ISETP.GE.AND P0, PT, R34, R36, PT ;  /* 0x000000242200720c */ /* 0x000fda0003f06270 */
[----:B0-----:R-:W-:-:S05]  /*15b70*/  @!P0 LEA R3, P2, R8, R3, 0x1 ;  /* 0x0000000308038211 */ /* 0x001fca00078408ff */
[----:B--2---:R-:W-:-:S05]  /*15b80*/  @!P0 IMAD.X R2, RZ, RZ, R2, P2 ;  /* 0x000000ffff028224 */ /* 0x004fca00010e0602 */
[----:B------:R-:W-:-:S04]  /*15b90*/  @!P0 LOP3.LUT R3, R3, R2, RZ, 0x3c, !PT ;  /* 0x0000000203038212 */ /* 0x000fc800078e3cff */
[----:B------:R-:W-:-:S04]  /*15ba0*/  @!P0 LOP3.LUT R2, R3, R2, RZ, 0x3c, !PT ;  /* 0x0000000203028212 */ /* 0x000fc800078e3cff */
[----:B------:R-:W-:-:S05]  /*15bb0*/  @!P0 LOP3.LUT R3, R3, R2, RZ, 0x3c, !PT ;  /* 0x0000000203038212 */ /* 0x000fca00078e3cff */
[----:B------:R-:W-:Y:S01]  /*15bc0*/  @!PT LDS RZ, [RZ] ;  /* 0x00000000fffff984 */ /* 0x000fe20000000800 */
[----:B-----5:R0:W-:Y:S02]  /*15bd0*/  @!P0 LDGSTS.E.BYPASS.LTC128B.128 [R7+0x20400], desc[UR54][R2.64], !P1 ;  /* 0x2040000002078fae */ /* 0x0201e4000c901d76 */
[----:B0-----:R-:W-:Y:S02]  /*15be0*/  VIADD R2, R34, 0x10 ;  /* 0x0000001022027836 */ /* 0x001fe40000000000 */
[----:B------:R-:W0:Y:S03]  /*15bf0*/  SHFL.IDX PT, R3, R0, 0x1, 0x181f ;  /* 0x00381f0000037f89 */ /* 0x000e2600000e0000 */
[----:B------:R-:W-:Y:S02]  /*15c00*/  ISETP.GE.AND P0, PT, R2, R36, PT ;  /* 0x000000240200720c */ /* 0x000fe40003f06270 */
[----:B------:R-:W2:Y:S11]  /*15c10*/  SHFL.IDX PT, R2, R4, 0x1, 0x181f ;  /* 0x00381f0004027f89 */ /* 0x000eb600000e0000 */
[----:B0-----:R-:W-:-:S05]  /*15c20*/  @!P0 LEA R3, P2, R8, R3, 0x1 ;  /* 0x0000000308038211 */ /* 0x001fca00078408ff */
[----:B--2---:R-:W-:-:S05]  /*15c30*/  @!P0 IMAD.X R2, RZ, RZ, R2, P2 ;  /* 0x000000ffff028224 */ /* 0x004fca00010e0602 */
        /* <DEDUP_REMOVED lines=8> */
[----:B------:R-:W2:Y:S04]  /*15cc0*/  SHFL.IDX PT, R2, R4, 0x2, 0x181f ;  /* 0x00581f0004027f89 */ /* 0x000ea800000e0000 */
[----:B------:R-:W3:Y:S04]  /*15cd0*/  SHFL.IDX PT, R4, R4, 0x3, 0x181f ;  /* 0x00781f0004047f89 */ /* 0x000ee800000e0000 */
[----:B0-----:R-:W-:-:S05]  /*15ce0*/  @!P0 LEA R3, P2, R8, R3, 0x1 ;  /* 0x0000000308038211 */ /* 0x001fca00078408ff */
[----:B--2---:R-:W-:-:S05]  /*15cf0*/  @!P0 IMAD.X R2, RZ, RZ, R2, P2 ;  /* 0x000000ffff028224 */ /* 0x004fca00010e0602 */
[----:B------:R-:W-:-:S04]  /*15d00*/  @!P0 LOP3.LUT R3, R3, R2, RZ, 0x3c, !PT ;  /* 0x0000000203038212 */ /* 0x000fc800078e3cff */
[----:B------:R-:W-:-:S04]  /*15d10*/  @!P0 LOP3.LUT R2, R3, R2, RZ, 0x3c, !PT ;  /* 0x0000000203028212 */ /* 0x000fc800078e3cff */
[----:B------:R-:W-:-:S05]  /*15d20*/  @!P0 LOP3.LUT R3, R3, R2, RZ, 0x3c, !PT ;  /* 0x0000000203038212 */ /* 0x000fca00078e3cff */
[----:B---3--:R0:W-:Y:S02]  /*15d30*/  @!P0 LDGSTS.E.BYPASS.LTC128B.128 [R7+0x21400], desc[UR54][R2.64], !P1 ;  /* 0x2140000002078fae */ /* 0x0081e4000c901d76 */
.L_x_2392:
[----:B------:R-:W-:-:S05]  /*15d40*/  VIADD R34, R34, 0x30 ;  /* 0x0000003022227836 */ /* 0x000fca0000000000 */
[----:B------:R-:W-:-:S13]  /*15d50*/  ISETP.GE.AND P0, PT, R34, R36, PT ;  /* 0x000000242200720c */ /* 0x000fda0003f06270 */
[----:B0-2---:R-:W-:-:S05]  /*15d60*/  @!P0 LEA R2, P2, R8, R0, 0x1 ;  /* 0x0000000008028211 */ /* 0x005fca00078408ff */
[----:B------:R-:W-:-:S05]  /*15d70*/  @!P0 IMAD.X R3, RZ, RZ, R4, P2 ;  /* 0x000000ffff038224 */ /* 0x000fca00010e0604 */
[----:B------:R-:W-:Y:S01]  /*15d80*/  @!PT LDS RZ, [RZ] ;  /* 0x00000000fffff984 */ /* 0x000fe20000000800 */
[----:B------:R-:W-:Y:S01]  /*15d90*/  @!PT LDS RZ, [RZ] ;  /* 0x00000000fffff984 */ /* 0x000fe20000000800 */
[----:B------:R-:W-:Y:S01]  /*15da0*/  @!PT LDS RZ, [RZ] ;  /* 0x00000000fffff984 */ /* 0x000fe20000000800 */
[----:B------:R0:W-:Y:S01]  /*15db0*/  @!P0 LDGSTS.E.BYPASS.LTC128B.128 [R7+0x21c00], desc[UR54][R2.64], !P1 ;  /* 0x21c0000002078fae */ /* 0x0001e2000c901d76 */
[----:B------:R-:W-:Y:S01]  /*15dc0*/  PLOP3.LUT P0, PT, PT, PT, PT, 0x80, 0x0 ;  /* 0x000000000000781c */ /* 0x000fe20003f0f070 */
[----:B------:R-:W-:-:S12]  /*15dd0*/  NOP ;  /* 0x0000000000007918 */ /* 0x000fd80000000000 */
.L_x_2315:
        /* <DEDUP_REMOVED lines=16> */
[----:B------:R-:W2:Y:S03]  /*15ee0*/  SYNCS.PHASECHK.TRANS64.TRYWAIT P0, [R17+URZ+0x28c20], R0 ;  /* 0x028c2000110075a7 */ /* 0x000ea6000800017f */
[----:B0-2---:R-:W-:Y:S05]  /*15ef0*/  @!P0 BRA `(.L_x_2317) ;  /* 0x0000003c00888947 */ /* 0x005fea0003800000 */
.L_x_2393:
[----:B------:R-:W-:Y:S05]  /*15f00*/  BSYNC B0 ;  /* 0x0000000000007941 */ /* 0x000fea0003800000 */
.L_x_2316:
[----:B------:R-:W-:-:S05]  /*15f10*/  IMAD.U32 R2, RZ, RZ, UR36 ;  /* 0x00000024ff027e24 */ /* 0x000fca000f8e00ff */
[----:B------:R-:W-:-:S13]  /*15f20*/  ISETP.NE.AND P0, PT, R2, 0x3, PT ;  /* 0x000000030200780c */ /* 0x000fda0003f05270 */
[----:B------:R-:W-:Y:S05]  /*15f30*/  @!P0 BRA `(.L_x_2318) ;  /* 0x0000000000048947 */ /* 0x000fea0003800000 */
[----:B------:R-:W-:Y:S01]  /*15f40*/  BPT.TRAP 0x1 ;  /* 0x000000040000795c */ /* 0x000fe20000300000 */
.L_x_2318:
[----:B0-----:R-:W-:Y:S01]  /*15f50*/  SHF.L.U32 R0, R22, 0x1f, RZ ;  /* 0x0000001f16007819 */ /* 0x001fe200000006ff */
[----:B------:R-:W-:Y:S03]  /*15f60*/  BSSY B0, `(.L_x_2319) ;  /* 0x0000003000007945 */ /* 0x000fe60003800000 */
[----:B------:R-:W0:Y:S02]  /*15f70*/  SYNCS.PHASECHK.TRANS64.TRYWAIT P0, [R25+URZ+0x28c60], R0 ;  /* 0x028c6000190075a7 */ /* 0x000e24000800017f */
[----:B0-----:R-:W-:Y:S05]  /*15f80*/  @!P0 BRA `(.L_x_2320) ;  /* 0x0000003c00788947 */ /* 0x001fea0003800000 */
.L_x_2394:
[----:B------:R-:W-:Y:S05]  /*15f90*/  BSYNC B0 ;  /* 0x0000000000007941 */ /* 0x000fea0003800000 */
.L_x_2319:
        /* <DEDUP_REMOVED lines=24> */
[----:B------:R-:W2:Y:S01]  /*16120*/  SHFL.IDX PT, R2, R4, RZ, 0x181f ;  /* 0x00181fff04027589 */ /* 0x000ea200000e0000 */
[C---:B------:R-:W-:Y:S02]  /*16130*/  LOP3.LUT P4, RZ, R19.reuse, 0x4, RZ, 0xc0, !PT ;  /* 0x0000000413ff7812 */ /* 0x040fe4000788c0ff */
[C---:B------:R-:W-:Y:S01]  /*16140*/  LOP3.LUT P3, RZ, R19.reuse, 0x8, RZ, 0xc0, !PT ;  /* 0x0000000813ff7812 */ /* 0x040fe2000786c0ff */
[----:B------:R-:W3:Y:S01]  /*16150*/  SHFL.IDX PT, R3, R6, RZ, 0x181f ;  /* 0x00181fff06037589 */ /* 0x000ee200000e0000 */
[----:B------:R-:W-:Y:S02]  /*16160*/  LOP3.LUT P2, RZ, R19, 0x10, RZ, 0xc0, !PT ;  /* 0x0000001013ff7812 */ /* 0x000fe4000784c0ff */
[----:B------:R-:W-:Y:S01]  /*16170*/  LOP3.LUT R16, R16, 0xfffffeff, RZ, 0xc0, !PT ;  /* 0xfffffeff10107812 */ /* 0x000fe200078ec0ff */
[----:B0-----:R-:W-:-:S05]  /*16180*/  IMAD.SHL.U32 R7, R7, 0x8, RZ ;  /* 0x0000000807077824 */ /* 0x001fca00078e00ff */
[----:B------:R-:W-:-:S05]  /*16190*/  LOP3.LUT R7, R7, 0x38, RZ, 0xc0, !PT ;  /* 0x0000003807077812 */ /* 0x000fca00078ec0ff */
[----:B------:R-:W-:Y:S01]  /*161a0*/  IMAD.SHL.U32 R0, R7, 0x2, RZ ;  /* 0x0000000207007824 */ /* 0x000fe200078e00ff */
[----:B------:R-:W-:-:S04]  /*161b0*/  LOP3.LUT R7, R19, 0x1, RZ, 0xc0, !PT ;  /* 0x0000000113077812 */ /* 0x000fc800078ec0ff */
[----:B--2---:R-:W-:Y:S02]  /*161c0*/  IADD3 R2, P0, R2, R0, RZ ;  /* 0x0000000002027210 */ /* 0x004fe40007f1e0ff */
[----:B------:R-:W-:Y:S02]  /*161d0*/  ISETP.NE.U32.AND P1, PT, R7, 0x1, PT ;  /* 0x000000010700780c */ /* 0x000fe40003f25070 */
[----:B------:R-:W-:Y:S01]  /*161e0*/  PRMT R7, R19, 0x8880, RZ ;  /* 0x0000888013077816 */ /* 0x000fe200000000ff */
[----:B---3--:R-:W-:Y:S01]  /*161f0*/  IMAD.X R3, RZ, RZ, R3, P0 ;  /* 0x000000ffff037224 */ /* 0x008fe200000e0603 */
        /* <DEDUP_REMOVED lines=25> */
[----:B------:R-:W2:Y:S04]  /*16390*/  SHFL.IDX PT, R3, R6, 0x1, 0x181f ;  /* 0x00381f0006037f89 */ /* 0x000ea800000e0000 */
[----:B------:R-:W-:Y:S01]  /*163a0*/  SHFL.IDX PT, R6, R6, 0x3, 0x181f ;  /* 0x00781f0006067f89 */ /* 0x000fe200000e0000 */
[----:B0-----:R-:W-:-:S05]  /*163b0*/  IADD3 R2, P6, R2, R0, RZ ;  /* 0x0000000002027210 */ /* 0x001fca0007fde0ff */
[----:B--2---:R-:W-:Y:S01]  /*163c0*/  IMAD.X R3, RZ, RZ, R3, P6 ;  /* 0x000000ffff037224 */ /* 0x004fe200030e0603 */
        /* <DEDUP_REMOVED lines=39> */
[----:B0-----:R0:W2:Y:S02]  /*16640*/  SHFL.IDX PT, R2, R4, 0x3, 0x181f ;  /* 0x00781f0004027f89 */ /* 0x0010a400000e0000 */
.L_x_2404:
        /* <DEDUP_REMOVED lines=11> */
[----:B--2---:R-:W-:Y:S02]  /*16700*/  IADD3 R2, P0, R2, R0, RZ ;  /* 0x0000000002027210 */ /* 0x004fe40007f1e0ff */
        /* <DEDUP_REMOVED lines=22> */
.L_x_2322:
        /* <DEDUP_REMOVED lines=11> */
.L_x_2323:
[----:B------:R-:W2:Y:S01]  /*16920*/  LDL.LU R2, [R1+0x4] ;  /* 0x0000040001027983 */ /* 0x000ea20000300800 */
[----:B------:R3:W-:Y:S01]  /*16930*/  SYNCS.ARRIVE.TRANS64.A1T0 RZ, [R25+URZ+0x28c50], RZ ;  /* 0x028c50ff19ff79a7 */ /* 0x0007e2000810003f */
[----:B------:R-:W-:Y:S01]  /*16940*/  BSSY B0, `(.L_x_2324) ;  /* 0x00000f0000007945 */ /* 0x000fe20003800000 */
[----:B--2---:R-:W-:-:S05]  /*16950*/  VIADD R7, R2, 0xfffffffe ;  /* 0xfffffffe02077836 */ /* 0x004fca0000000000 */
[----:B------:R-:W-:-:S13]  /*16960*/  ISETP.GE.AND P0, PT, R7, R30, PT ;  /* 0x0000001e0700720c */ /* 0x000fda0003f06270 */
[----:B---3--:R-:W-:Y:S05]  /*16970*/  @!P0 BRA `(.L_x_2325) ;  /* 0x0000000c00b08947 */ /* 0x008fea0003800000 */
[----:B------:R-:W2:Y:S01]  /*16980*/  LDL.LU R2, [R1+0x14] ;  /* 0x0000140001027983 */ /* 0x000ea20000300800 */
[----:B------:R-:W-:-:S04]  /*16990*/  LOP3.LUT R28, R19, 0x80, RZ, 0xc0, !PT ;  /* 0x00000080131c7812 */ /* 0x000fc800078ec0ff */
[----:B------:R-:W-:Y:S02]  /*169a0*/  SHF.R.U32.HI R28, RZ, 0x3, R28 ;  /* 0x00000003ff1c7819 */ /* 0x000fe4000001161c */
[----:B--2---:R-:W-:-:S04]  /*169b0*/  LOP3.LUT R29, R2, 0x40, RZ, 0xc0, !PT ;  /* 0x00000040021d7812 */ /* 0x004fc800078ec0ff */
[----:B------:R-:W-:-:S07]  /*169c0*/  SHF.R.U32.HI R29, RZ, 0x2, R29 ;  /* 0x00000002ff1d7819 */ /* 0x000fce000001161d */
.L_x_2338:
[----:B0-----:R-:W0:Y:S01]  /*169d0*/  S2R R4, SR_TID.X ;  /* 0x0000000000047919 */ /* 0x001e220000002100 */
[----:B--2---:R-:W2:Y:S01]  /*169e0*/  LDC R2, c[0x0][0x430] ;  /* 0x00010c00ff027b82 */ /* 0x004ea20000000800 */
[----:B---3--:R-:W-:Y:S01]  /*169f0*/  IMAD R6, R7, 0x40, R31 ;  /* 0x0000004007067824 */ /* 0x008fe200078e021f */
[----:B------:R-:W-:Y:S05]  /*16a00*/  YIELD ;  /* 0x0000000000007946 */ /* 0x000fea0003800000 */
[----:B------:R-:W-:Y:S01]  /*16a10*/  IMAD.U32 R11, RZ, RZ, UR36 ;  /* 0x00000024ff0b7e24 */ /* 0x000fe2000f8e00ff */
[----:B------:R-:W-:Y:S01]  /*16a20*/  ULDC UR4, c[0x0][0x430] ;  /* 0x00010c0000047ab9 */ /* 0x000fe20000000800 */
[----:B------:R-:W-:Y:S01]  /*16a30*/  VIADD R18, R18, 0x1 ;  /* 0x0000000112127836 */ /* 0x000fe20000000000 */
[----:B--2---:R-:W-:Y:S01]  /*16a40*/  ISETP.NE.AND P0, PT, R2, 0x1, PT ;  /* 0x000000010200780c */ /* 0x004fe20003f05270 */
[----:B0-----:R-:W-:-:S05]  /*16a50*/  IMAD.SHL.U32 R4, R4, 0x10, RZ ;  /* 0x0000001004047824 */ /* 0x001fca00078e00ff */
[----:B------:R-:W-:-:S07]  /*16a60*/  LOP3.LUT R4, R37, 0x70, R4, 0xf8, !PT ;  /* 0x0000007025047812 */ /* 0x000fce00078ef804 */
[----:B------:R-:W0:Y:S01]  /*16a70*/  @P0 LDC R3, c[0x0][0x434] ;  /* 0x00010d00ff030b82 */ /* 0x000e220000000800 */
[C---:B------:R-:W-:Y:S01]  /*16a80*/  ISETP.GT.U32.AND P1, PT, R4.reuse, 0x3f, PT ;  /* 0x0000003f0400780c */ /* 0x040fe20003f24070 */
[----:B------:R-:W-:-:S06]  /*16a90*/  IMAD.IADD R6, R4, 0x1, R6 ;  /* 0x0000000104067824 */ /* 0x000fcc00078e0206 */
[----:B------:R-:W2:Y:S01]  /*16aa0*/  @P0 LDC R2, c[0x0][0x438] ;  /* 0x00010e00ff020b82 */ /* 0x000ea20000000800 */
[----:B------:R-:W-:-:S07]  /*16ab0*/  IMAD.MOV.U32 R10, RZ, RZ, R6 ;  /* 0x000000ffff0a7224 */ /* 0x000fce00078e0006 */
[----:B------:R-:W3:Y:S01]  /*16ac0*/  @!P1 LDC.64 R4, c[0x0][0x428] ;  /* 0x00010a00ff049b82 */ /* 0x000ee20000000a00 */
[----:B0-----:R-:W-:-:S07]  /*16ad0*/  @P0 IMAD.HI.U32 R3, R6, R3, RZ ;  /* 0x0000000306030227 */ /* 0x001fce00078e00ff */
[----:B------:R-:W0:Y:S01]  /*16ae0*/  @!P1 LDC.64 R8, c[0x0][0x418] ;  /* 0x00010600ff089b82 */ /* 0x000e220000000a00 */
[----:B--2---:R-:W-:-:S04]  /*16af0*/  @P0 SHF.R.U32.HI R10, RZ, R2, R3 ;  /* 0x00000002ff0a0219 */ /* 0x004fc80000011603 */
[--C-:B------:R-:W-:Y:S01]  /*16b00*/  @!P1 SHF.R.S32.HI R3, RZ, 0x1f, R10.reuse ;  /* 0x0000001fff039819 */ /* 0x100fe2000001140a */
[----:B------:R-:W-:-:S04]  /*16b10*/  @!P1 IMAD.MOV.U32 R2, RZ, RZ, R10 ;  /* 0x000000ffff029224 */ /* 0x000fc800078e000a */
[----:B---3--:R-:W-:-:S04]  /*16b20*/  @!P1 IMAD.WIDE.U32 R2, R23, R4, R2 ;  /* 0x0000000417029225 */ /* 0x008fc800078e0002 */
        /* <DEDUP_REMOVED lines=17> */
[----:B01----:R-:W-:Y:S08]  /*16c40*/  @!P1 BRA `(.L_x_2326) ;  /* 0x0000000000049947 */ /* 0x003ff00003800000 */
[----:B------:R-:W-:Y:S01]  /*16c50*/  BPT.TRAP 0x1 ;  /* 0x000000040000795c */ /* 0x000fe20000300000 */
.L_x_2326:
[----:B------:R-:W-:Y:S01]  /*16c60*/  IMAD R6, R18, 0x8, R17 ;  /* 0x0000000812067824 */ /* 0x000fe200078e0211 */
[----:B------:R-:W-:Y:S01]  /*16c70*/  SHF.L.U32 R19, R22, 0x1f, RZ ;  /* 0x0000001f16137819 */ /* 0x000fe200000006ff */
[----:B------:R-:W-:Y:S01]  /*16c80*/  BSSY B1, `(.L_x_2327) ;  /* 0x0000004000017945 */ /* 0x000fe20003800000 */
[----:B------:R-:W-:Y:S02]  /*16c90*/  SHF.R.S32.HI R9, RZ, 0x1f, R5 ;  /* 0x0000001fff097819 */ /* 0x000fe40000011405 */
[----:B------:R-:W0:Y:S02]  /*16ca0*/  SYNCS.PHASECHK.TRANS64.TRYWAIT P0, [R6+URZ+0x28c40], R19 ;  /* 0x028c4013060075a7 */ /* 0x000e24000800017f */
[----:B0-----:R-:W-:Y:S05]  /*16cb0*/  @!P0 BRA `(.L_x_2328) ;  /* 0x0000003800688947 */ /* 0x001fea0003800000 */
.L_x_2405:
[----:B------:R-:W-:Y:S05]  /*16cc0*/  BSYNC B1 ;  /* 0x0000000000017941 */ /* 0x000fea0003800000 */
.L_x_2327:
        /* <DEDUP_REMOVED lines=17> */
[----:B-1----:R-:W-:Y:S01]  /*16de0*/  IMAD R25, R26, UR5, R3 ;  /* 0x000000051a197c24 */ /* 0x002fe2000f8e0203 */
        /* <DEDUP_REMOVED lines=22> */
.L_x_2415:
        /* <DEDUP_REMOVED lines=8> */
.L_x_2330:
        /* <DEDUP_REMOVED lines=11> */
.L_x_2331:
[----:B------:R2:W-:Y:S01]  /*17080*/  SYNCS.ARRIVE.TRANS64.A1T0 RZ, [R6+URZ+0x28c30], RZ ;  /* 0x028c30ff06ff79a7 */ /* 0x0005e2000810003f */
[----:B------:R-:W-:Y:S05]  /*17090*/  @!P2 BRA `(.L_x_2332) ;  /* 0x000000000004a947 */ /* 0x000fea0003800000 */
[----:B------:R-:W-:Y:S01]  /*170a0*/  BPT.TRAP 0x1 ;  /* 0x000000040000795c */ /* 0x000fe20000300000 */
.L_x_2332:
[----:B------:R-:W3:Y:S01]  /*170b0*/  SYNCS.PHASECHK.TRANS64.TRYWAIT P0, [R6+URZ+0x28c60], R19 ;  /* 0x028c6013060075a7 */ /* 0x000ee2000800017f */
[----:B------:R-:W-:Y:S04]  /*170c0*/  BSSY B1, `(.L_x_2333) ;  /* 0x0000002000017945 */ /* 0x000fe80003800000 */
[----:B---3--:R-:W-:Y:S05]  /*170d0*/  @!P0 BRA `(.L_x_2334) ;  /* 0x0000003800908947 */ /* 0x008fea0003800000 */
.L_x_2416:
[----:B------:R-:W-:Y:S05]  /*170e0*/  BSYNC B1 ;  /* 0x0000000000017941 */ /* 0x000fea0003800000 */
.L_x_2333:
        /* <DEDUP_REMOVED lines=79> */
.L_x_2426:
        /* <DEDUP_REMOVED lines=25> */
.L_x_2336:
        /* <DEDUP_REMOVED lines=11> */
.L_x_2337:
[----:B------:R3:W-:Y:S01]  /*17820*/  SYNCS.ARRIVE.TRANS64.A1T0 RZ, [R6+URZ+0x28c50], RZ ;  /* 0x028c50ff06ff79a7 */ /* 0x0007e2000810003f */
[----:B------:R-:W-:Y:S05]  /*17830*/  @P3 BRA `(.L_x_2338) ;  /* 0xfffffff000643947 */ /* 0x000fea000383ffff */
.L_x_2325:
[----:B------:R-:W-:Y:S05]  /*17840*/  BSYNC B0 ;  /* 0x0000000000007941 */ /* 0x000fea0003800000 */
.L_x_2324:
        /* <DEDUP_REMOVED lines=21> */
.L_x_2340:
[----:B------:R-:W-:Y:S05]  /*179a0*/  BSYNC B0 ;  /* 0x0000000000007941 */ /* 0x000fea0003800000 */
.L_x_2339:
[----:B------:R-:W-:-:S07]  /*179b0*/  SEL R18, R18, RZ, P0 ;  /* 0x000000ff12127207 */ /* 0x000fce0000000000 */
.L_x_2299:
[----:B------:R-:W-:Y:S05]  /*179c0*/  BSYNC B7 ;  /* 0x0000000000077941 */ /* 0x000fea0003800000 */
.L_x_2297:
        /* <DEDUP_REMOVED lines=8> */
[----:B-1----:R1:W4:Y:S01]  /*17a50*/  LDS.128 R24, [R17+0x28cd0] ;  /* 0x028cd00011187984 */ /* 0x0023220000000c00 */
[----:B------:R-:W-:Y:S06]  /*17a60*/  BAR.ARV 0x4, 0x180 ;  /* 0x0106000000007b1d */ /* 0x000fec0000002000 */
[----:B------:R-:W-:Y:S05]  /*17a70*/  BRA `(.L_x_2342) ;  /* 0x0000000c00d47947 */ /* 0x000fea0003800000 */
.L_x_2341:
        /* <DEDUP_REMOVED lines=14> */
[----:B-1----:R-:W-:Y:S01]  /*17b60*/  IMAD.MOV.U32 R25, RZ, RZ, RZ ;  /* 0x000000ffff197224 */ /* 0x002fe200078e00ff */
        /* <DEDUP_REMOVED lines=28> */
.L_x_2436:
[----:B------:R-:W-:Y:S02]  /*17d30*/  ULDC UR4, c[0x0][0xc38] ;  /* 0x00030e0000047ab9 */ /* 0x000fe40000000800 */
[----:B------:R-:W-:-:S04]  /*17d40*/  IMAD.U32 R4, RZ, RZ, UR4 ;  /* 0x00000004ff047e24 */ /* 0x000fc8000f8e00ff */
[----:B-1----:R-:W-:-:S04]  /*17d50*/  IMAD R5, R14, R4, RZ ;  /* 0x000000040e057224 */ /* 0x002fc800078e02ff */
[----:B------:R-:W-:-:S05]  /*17d60*/  IMAD.IADD R6, R6, 0x1, R5 ;  /* 0x0000000106067824 */ /* 0x000fca00078e0205 */
[----:B------:R-:W-:-:S13]  /*17d70*/  ISETP.GT.AND P6, PT, R6, R0, PT ;  /* 0x000000000600720c */ /* 0x000fda0003fc4270 */
[----:B------:R-:W-:Y:S05]  /*17d80*/  @P6 BRA `(.L_x_2344) ;  /* 0x0000000000a46947 */ /* 0x000fea0003800000 */
.L_x_2347:
        /* <DEDUP_REMOVED lines=11> */
[----:B------:R-:W-:Y:S02]  /*17e40*/  IMAD.MOV.U32 R8, RZ, RZ, RZ ;  /* 0x000000ffff087224 */ /* 0x000fe400078e00ff */
[----:B0-----:R-:W-:-:S05]  /*17e50*/  @!P6 IMAD.WIDE R2, R7, 0x4, R2 ;  /* 0x000000040702e825 */ /* 0x001fca00078e0202 */
[----:B------:R1:W2:Y:S02]  /*17e60*/  @!P6 LDG.E R25, desc[UR54][R2.64] ;  /* 0x000000360219e981 */ /* 0x0002a4000c1e1900 */
[----:B-1----:R-:W-:-:S05]  /*17e70*/  @!P6 IMAD.WIDE R2, R7, 0x4, R4 ;  /* 0x000000040702e825 */ /* 0x002fca00078e0204 */
        /* <DEDUP_REMOVED lines=20> */
.L_x_2444:
[----:B------:R-:W-:Y:S02]  /*17fc0*/  ULDC UR4, c[0x0][0xc38] ;  /* 0x00030e0000047ab9 */ /* 0x000fe40000000800 */
[----:B------:R-:W-:-:S04]  /*17fd0*/  IMAD.U32 R4, RZ, RZ, UR4 ;  /* 0x00000004ff047e24 */ /* 0x000fc8000f8e00ff */
[----:B-1----:R-:W-:-:S04]  /*17fe0*/  IMAD R5, R14, R4, RZ ;  /* 0x000000040e057224 */ /* 0x002fc800078e02ff */
[----:B------:R-:W-:-:S05]  /*17ff0*/  IMAD.IADD R6, R5, 0x1, R6 ;  /* 0x0000000105067824 */ /* 0x000fca00078e0206 */
[----:B------:R-:W-:-:S13]  /*18000*/  ISETP.GT.AND P6, PT, R6, R0, PT ;  /* 0x000000000600720c */ /* 0x000fda0003fc4270 */
[----:B------:R-:W-:Y:S05]  /*18010*/  @!P6 BRA `(.L_x_2347) ;  /* 0xfffffffc005ce947 */ /* 0x000fea000383ffff */
.L_x_2344:
[----:B------:R-:W-:Y:S01]  /*18020*/  IMAD.IADD R5, R6, 0x1, -R5 ;  /* 0x0000000106057824 */ /* 0x000fe200078e0a05 */
[----:B------:R-:W-:-:S03]  /*18030*/  UMOV UR4, 0xffffffff ;  /* 0xffffffff00047882 */ /* 0x000fc60000000000 */
[----:B------:R-:W-:-:S05]  /*18040*/  IMAD R7, R3, R4, R5 ;  /* 0x0000000403077224 */ /* 0x000fca00078e0205 */
[----:B------:R-:W-:Y:S01]  /*18050*/  ISETP.GT.AND P6, PT, R7, R0, PT ;  /* 0x000000000700720c */ /* 0x000fe20003fc4270 */
[----:B------:R-:W-:-:S12]  /*18060*/  BRA.DIV UR4, `(.L_x_2348) ;  /* 0x0000003a048c7947 */ /* 0x000fd8000b800000 */
[----:B------:R-:W-:-:S04]  /*18070*/  VOTE.ANY R2, PT, !P6 ;  /* 0x0000000000027806 */ /* 0x000fc800070e0100 */
[----:B------:R-:W1:Y:S02]  /*18080*/  POPC R12, R2 ;  /* 0x00000002000c7309 */ /* 0x000e640000000000 */
[----:B-1----:R1:W2:Y:S01]  /*18090*/  SHFL.IDX PT, R25, R25, R12, 0x1f ;  /* 0x00001f0c19197589 */ /* 0x0022a200000e0000 */
[----:B------:R-:W-:-:S03]  /*180a0*/  IMAD.IADD R27, R12, 0x1, R27 ;  /* 0x000000010c1b7824 */ /* 0x000fc600078e021b */
[----:B------:R1:W3:Y:S04]  /*180b0*/  SHFL.IDX PT, R8, R8, R12, 0x1f ;  /* 0x00001f0c08087589 */ /* 0x0002e800000e0000 */
.L_x_2449:
[----:B------:R-:W-:-:S13]  /*180c0*/  ISETP.NE.AND P0, PT, R2, RZ, PT ;  /* 0x000000ff0200720c */ /* 0x000fda0003f05270 */
[----:B------:R-:W-:Y:S05]  /*180d0*/  @!P0 BRA `(.L_x_2349) ;  /* 0x0000000000108947 */ /* 0x000fea0003800000 */
[----:B------:R-:W-:Y:S01]  /*180e0*/  UMOV UR4, 0xffffffff ;  /* 0xffffffff00047882 */ /* 0x000fe20000000000 */
[----:B-1----:R-:W-:Y:S02]  /*180f0*/  VIADD R12, R12, 0xffffffff ;  /* 0xffffffff0c0c7836 */ /* 0x002fe40000000000 */
[----:B------:R-:W-:Y:S05]  /*18100*/  BRA.DIV UR4, `(.L_x_2350) ;  /* 0x0000003a04c07947 */ /* 0x000fea000b800000 */
[----:B------:R4:W1:Y:S02]  /*18110*/  SHFL.IDX PT, R24, R3, R12, 0x1f ;  /* 0x00001f0c03187589 */ /* 0x00086400000e0000 */
.L_x_2349:
[----:B---3--:R-:W-:Y:S01]  /*18120*/  ISETP.NE.AND P0, PT, R8, 0x1, PT ;  /* 0x000000010800780c */ /* 0x008fe20003f05270 */
[----:B-1----:R-:W-:-:S04]  /*18130*/  IMAD R24, R24, R4, R5 ;  /* 0x0000000418187224 */ /* 0x002fc800078e0205 */
[----:B------:R-:W-:-:S08]  /*18140*/  IMAD.IADD R0, R0, 0x1, -R24 ;  /* 0x0000000100007824 */ /* 0x000fd000078e0a18 */
[----:B------:R-:W-:Y:S05]  /*18150*/  @!P0 BRA `(.L_x_2351) ;  /* 0x0000000000dc8947 */ /* 0x000fea0003800000 */
[----:B--2---:R-:W-:Y:S02]  /*18160*/  IABS R4, R25 ;  /* 0x0000001900047213 */ /* 0x004fe40000000000 */
[----:B------:R-:W-:Y:S02]  /*18170*/  IABS R5, R8 ;  /* 0x0000000800057213 */ /* 0x000fe40000000000 */
[----:B------:R-:W1:Y:S08]  /*18180*/  I2F.RP R6, R4 ;  /* 0x0000000400067306 */ /* 0x000e700000209400 */
[----:B------:R-:W2:Y:S08]  /*18190*/  I2F.RP R9, R5 ;  /* 0x0000000500097306 */ /* 0x000eb00000209400 */
[----:B-1----:R-:W1:Y:S08]  /*181a0*/  MUFU.RCP R6, R6 ;  /* 0x0000000600067308 */ /* 0x002e700000001000 */
[----:B--2---:R-:W-:Y:S01]  /*181b0*/  MUFU.RCP R9, R9 ;  /* 0x0000000900097308 */ /* 0x004fe20000001000 */
[----:B-1----:R-:W-:-:S07]  /*181c0*/  VIADD R2, R6, 0xffffffe ;  /* 0x0ffffffe06027836 */ /* 0x002fce0000000000 */
[----:B0---4-:R0:W1:Y:S02]  /*181d0*/  F2I.FTZ.U32.TRUNC.NTZ R3, R2 ;  /* 0x0000000200037305 */ /* 0x011064000021f000 */
[----:B0-----:R-:W-:Y:S02]  /*181e0*/  IMAD.MOV.U32 R2, RZ, RZ, RZ ;  /* 0x000000ffff027224 */ /* 0x001fe400078e00ff */
[----:B-1----:R-:W-:-:S04]  /*181f0*/  IMAD.MOV R7, RZ, RZ, -R3 ;  /* 0x000000ffff077224 */ /* 0x002fc800078e0a03 */
[----:B------:R-:W-:-:S04]  /*18200*/  IMAD R7, R7, R4, RZ ;  /* 0x0000000407077224 */ /* 0x000fc800078e02ff */
[----:B------:R-:W-:Y:S01]  /*18210*/  IMAD.HI.U32 R3, R3, R7, R2 ;  /* 0x0000000703037227 */ /* 0x000fe200078e0002 */
[----:B------:R-:W-:Y:S02]  /*18220*/  IABS R7, R0 ;  /* 0x0000000000077213 */ /* 0x000fe40000000000 */
[----:B------:R-:W-:-:S03]  /*18230*/  IABS R2, R25 ;  /* 0x0000001900027213 */ /* 0x000fc60000000000 */
[----:B------:R-:W-:-:S04]  /*18240*/  IMAD.HI.U32 R6, R3, R7, RZ ;  /* 0x0000000703067227 */ /* 0x000fc800078e00ff */
[----:B------:R-:W-:Y:S02]  /*18250*/  IMAD.MOV R2, RZ, RZ, -R2 ;  /* 0x000000ffff027224 */ /* 0x000fe400078e0a02 */
        /* <DEDUP_REMOVED lines=19> */
[----:B------:R-:W-:-:S05]  /*18390*/  IABS R3, R6 ;  /* 0x0000000600037213 */ /* 0x000fca0000000000 */
        /* <DEDUP_REMOVED lines=14> */
[--C-:B------:R-:W-:Y:S02]  /*18480*/  IMAD R8, R8, R3, R6.reuse ;  /* 0x0000000308087224 */ /* 0x100fe400078e0206 */
[----:B------:R-:W-:Y:S02]  /*18490*/  IMAD.MOV R3, RZ, RZ, -R6 ;  /* 0x000000ffff037224 */ /* 0x000fe400078e0a06 */
[----:B------:R-:W-:Y:S02]  /*184a0*/  IMAD R26, R8, 0x10000, R5 ;  /* 0x00010000081a7824 */ /* 0x000fe400078e0205 */
[----:B------:R-:W-:Y:S01]  /*184b0*/  IMAD R3, R25, R3, R0 ;  /* 0x0000000319037224 */ /* 0x000fe200078e0200 */
[----:B------:R-:W-:Y:S06]  /*184c0*/  BRA `(.L_x_2352) ;  /* 0x0000000000f07947 */ /* 0x000fec0003800000 */
.L_x_2351:
[----:B0---4-:R-:W0:Y:S02]  /*184d0*/  LDC.64 R2, c[0x0][0xc90] ;  /* 0x00032400ff027b82 */ /* 0x011e240000000a00 */
[----:B0-----:R-:W-:-:S05]  /*184e0*/  IMAD.WIDE R2, R27, 0x4, R2 ;  /* 0x000000041b027825 */ /* 0x001fca00078e0202 */
[----:B------:R0:W2:Y:S02]  /*184f0*/  LDG.E R6, desc[UR54][R2.64] ;  /* 0x0000003602067981 */ /* 0x0000a4000c1e1900 */
[----:B0-----:R-:W-:Y:S02]  /*18500*/  IMAD.MOV.U32 R2, RZ, RZ, RZ ;  /* 0x000000ffff027224 */ /* 0x001fe400078e00ff */
[----:B--2---:R-:W-:-:S05]  /*18510*/  IMAD R5, R25, R6, RZ ;  /* 0x0000000619057224 */ /* 0x004fca00078e02ff */
[----:B------:R-:W-:-:S04]  /*18520*/  IABS R7, R5 ;  /* 0x0000000500077213 */ /* 0x000fc80000000000 */
[----:B------:R-:W0:Y:S08]  /*18530*/  I2F.RP R8, R7 ;  /* 0x0000000700087306 */ /* 0x000e300000209400 */
[----:B0-----:R-:W0:Y:S02]  /*18540*/  MUFU.RCP R8, R8 ;  /* 0x0000000800087308 */ /* 0x001e240000001000 */
[----:B0-----:R-:W-:-:S06]  /*18550*/  VIADD R9, R8, 0xffffffe ;  /* 0x0ffffffe08097836 */ /* 0x001fcc0000000000 */
[----:B------:R-:W0:Y:S02]  /*18560*/  F2I.FTZ.U32.TRUNC.NTZ R3, R9 ;  /* 0x0000000900037305 */ /* 0x000e24000021f000 */
[----:B0-----:R-:W-:-:S04]  /*18570*/  IMAD.MOV R10, RZ, RZ, -R3 ;  /* 0x000000ffff0a7224 */ /* 0x001fc800078e0a03 */
[----:B------:R-:W-:Y:S01]  /*18580*/  IMAD R11, R10, R7, RZ ;  /* 0x000000070a0b7224 */ /* 0x000fe200078e02ff */
[----:B------:R-:W-:-:S03]  /*18590*/  IABS R10, R5 ;  /* 0x00000005000a7213 */ /* 0x000fc60000000000 */
[----:B------:R-:W-:Y:S01]  /*185a0*/  IMAD.HI.U32 R2, R3, R11, R2 ;  /* 0x0000000b03027227 */ /* 0x000fe200078e0002 */
[----:B------:R-:W-:-:S03]  /*185b0*/  IABS R3, R0 ;  /* 0x0000000000037213 */ /* 0x000fc60000000000 */
        /* <DEDUP_REMOVED lines=16> */
[----:B------:R-:W-:-:S03]  /*186c0*/  IMAD R0, R5, R9, R0 ;  /* 0x0000000905007224 */ /* 0x000fc600078e0200 */
[----:B------:R-:W-:-:S04]  /*186d0*/  VIADDMNMX R4, R3, R4, R6, PT ;  /* 0x0000000403047246 */ /* 0x000fc80003800106 */
[----:B------:R-:W-:-:S04]  /*186e0*/  IABS R6, R4 ;  /* 0x0000000400067213 */ /* 0x000fc80000000000 */
[----:B------:R-:W0:Y:S08]  /*186f0*/  I2F.RP R8, R6 ;  /* 0x0000000600087306 */ /* 0x000e300000209400 */
[----:B0-----:R-:W0:Y:S02]  /*18700*/  MUFU.RCP R8, R8 ;  /* 0x0000000800087308 */ /* 0x001e240000001000 */
[----:B0-----:R-:W-:Y:S01]  /*18710*/  VIADD R2, R8, 0xffffffe ;  /* 0x0ffffffe08027836 */ /* 0x001fe20000000000 */
[----:B------:R-:W-:-:S05]  /*18720*/  IABS R8, R0 ;  /* 0x0000000000087213 */ /* 0x000fca0000000000 */
[----:B------:R0:W1:Y:S02]  /*18730*/  F2I.FTZ.U32.TRUNC.NTZ R3, R2 ;  /* 0x0000000200037305 */ /* 0x000064000021f000 */
[----:B0-----:R-:W-:Y:S02]  /*18740*/  IMAD.MOV.U32 R2, RZ, RZ, RZ ;  /* 0x000000ffff027224 */ /* 0x001fe400078e00ff */
[----:B-1----:R-:W-:-:S04]  /*18750*/  IMAD.MOV R5, RZ, RZ, -R3 ;  /* 0x000000ffff057224 */ /* 0x002fc800078e0a03 */
[----:B------:R-:W-:-:S04]  /*18760*/  IMAD R5, R5, R6, RZ ;  /* 0x0000000605057224 */ /* 0x000fc800078e02ff */
[----:B------:R-:W-:Y:S01]  /*18770*/  IMAD.HI.U32 R3, R3, R5, R2 ;  /* 0x0000000503037227 */ /* 0x000fe200078e0002 */
[-C--:B------:R-:W-:Y:S02]  /*18780*/  IABS R5, R4.reuse ;  /* 0x0000000400057213 */ /* 0x080fe40000000000 */
[----:B------:R-:W-:Y:S02]  /*18790*/  LOP3.LUT R2, R0, R4, RZ, 0x3c, !PT ;  /* 0x0000000400027212 */ /* 0x000fe400078e3cff */
[----:B------:R-:W-:Y:S01]  /*187a0*/  IADD3 R0, R7, 0x1000000, R0 ;  /* 0x0100000007007810 */ /* 0x000fe20007ffe000 */
[----:B------:R-:W-:Y:S01]  /*187b0*/  IMAD.MOV R5, RZ, RZ, -R5 ;  /* 0x000000ffff057224 */ /* 0x000fe200078e0a05 */
[----:B------:R-:W-:Y:S01]  /*187c0*/  ISETP.GE.AND P2, PT, R2, RZ, PT ;  /* 0x000000ff0200720c */ /* 0x000fe20003f46270 */
        /* <DEDUP_REMOVED lines=9> */
[----:B------:R-:W-:Y:S01]  /*18860*/  @!P1 LOP3.LUT R3, RZ, R4, RZ, 0x33, !PT ;  /* 0x00000004ff039212 */ /* 0x000fe200078e33ff */
[----:B------:R-:W-:-:S04]  /*18870*/  IMAD.MOV R4, RZ, RZ, -R4 ;  /* 0x000000ffff047224 */ /* 0x000fc800078e0a04 */
[----:B------:R-:W-:-:S07]  /*18880*/  IMAD R26, R3, R4, R0 ;  /* 0x00000004031a7224 */ /* 0x000fce00078e0200 */
.L_x_2352:
[----:B------:R-:W-:-:S05]  /*18890*/  LOP3.LUT R0, RZ, R3, RZ, 0x33, !PT ;  /* 0x00000003ff007212 */ /* 0x000fca00078e33ff */
[----:B------:R-:W-:Y:S01]  /*188a0*/  IMAD.IADD R25, R25, 0x1, R0 ;  /* 0x0000000119197824 */ /* 0x000fe200078e0200 */
[----:B------:R-:W-:Y:S06]  /*188b0*/  BRA `(.L_x_2353) ;  /* 0x00000000001c7947 */ /* 0x000fec0003800000 */
.L_x_2345:
[----:B------:R-:W-:Y:S01]  /*188c0*/  UMOV UR4, URZ ;  /* 0x0000003f00047c82 */ /* 0x000fe20008000000 */
[----:B------:R-:W-:Y:S01]  /*188d0*/  UMOV UR5, URZ ;  /* 0x0000003f00057c82 */ /* 0x000fe20008000000 */
[----:B------:R-:W-:Y:S01]  /*188e0*/  ULDC UR6, c[0x0][0xc3c] ;  /* 0x00030f0000067ab9 */ /* 0x000fe20000000800 */
[----:B------:R-:W-:Y:S02]  /*188f0*/  IMAD.MOV.U32 R24, RZ, RZ, R0 ;  /* 0x000000ffff187224 */ /* 0x000fe400078e0000 */
[----:B------:R-:W-:Y:S02]  /*18900*/  IMAD.U32 R25, RZ, RZ, UR4 ;  /* 0x00000004ff197e24 */ /* 0x000fe4000f8e00ff */
[----:B------:R-:W-:Y:S02]  /*18910*/  IMAD.U32 R26, RZ, RZ, UR5 ;  /* 0x00000005ff1a7e24 */ /* 0x000fe4000f8e00ff */
[----:B------:R-:W-:-:S07]  /*18920*/  IMAD.U32 R27, RZ, RZ, UR6 ;  /* 0x00000006ff1b7e24 */ /* 0x000fce000f8e00ff */
.L_x_2353:
[----:B------:R-:W1:Y:S01]  /*18930*/  S2R R0, SR_TID.X ;  /* 0x0000000000007919 */ /* 0x000e620000002100 */
[----:B------:R-:W-:Y:S05]  /*18940*/  WARPSYNC.ALL ;  /* 0x0000000000007948 */ /* 0x000fea0003800000 */
[----:B------:R-:W-:Y:S01]  /*18950*/  BAR.SYNC.DEFER_BLOCKING 0x4, 0x180 ;  /* 0x0106000000007b1d */ /* 0x000fe20000010000 */
[----:B-1----:R-:W-:-:S04]  /*18960*/  LOP3.LUT R0, R0, 0x1f, RZ, 0xc0, !PT ;  /* 0x0000001f00007812 */ /* 0x002fc800078ec0ff */
[----:B------:R-:W-:-:S13]  /*18970*/  ISETP.NE.AND P0, PT, R0, RZ, PT ;  /* 0x000000ff0000720c */ /* 0x000fda0003f05270 */
[----:B0-----:R-:W0:Y:S01]  /*18980*/  @!P0 S2R R3, SR_CgaCtaId ;  /* 0x0000000000038919 */ /* 0x001e220000008800 */
[----:B------:R-:W-:-:S04]  /*18990*/  @!P0 MOV R0, 0x400 ;  /* 0x0000040000008802 */ /* 0x000fc80000000f00 */
[----:B0-----:R-:W-:-:S05]  /*189a0*/  @!P0 LEA R17, R3, R0, 0x18 ;  /* 0x0000000003118211 */ /* 0x001fca00078ec0ff */
[----:B------:R0:W-:Y:S01]  /*189b0*/  @!P0 STS.128 [R17+0x28cd0], R24 ;  /* 0x028cd01811008388 */ /* 0x0001e20000000c00 */
[----:B------:R-:W-:Y:S06]  /*189c0*/  BAR.ARV 0x5, 0x180 ;  /* 0x0146000000007b1d */ /* 0x000fec0000002000 */
.L_x_2342:
[----:B------:R-:W-:Y:S02]  /*189d0*/  ULDC UR4, c[0x0][0xc3c] ;  /* 0x00030f0000047ab9 */ /* 0x000fe40000000800 */
[----:B----4-:R-:W-:-:S13]  /*189e0*/  ISETP.GE.AND P0, PT, R27, UR4, PT ;  /* 0x000000041b007c0c */ /* 0x010fda000bf06270 */
[----:B------:R-:W-:Y:S05]  /*189f0*/  @!P0 BRA `(.L_x_2354) ;  /* 0xffffffb000048947 */ /* 0x000fea000383ffff */
[----:B------:R-:W-:Y:S05]  /*18a00*/  BSYNC B8 ;  /* 0x0000000000087941 */ /* 0x000fea0003800000 */
.L_x_2283:
[----:B------:R-:W4:Y:S01]  /*18a10*/  LDL.LU R0, [R1+0x10] ;  /* 0x0000100001007983 */ /* 0x000f220000300800 */
[----:B------:R-:W-:Y:S01]  /*18a20*/  BSSY B0, `(.L_x_2355) ;  /* 0x000000b000007945 */ /* 0x000fe20003800000 */
[----:B------:R-:W5:Y:S01]  /*18a30*/  S2R R5, SR_CgaCtaId ;  /* 0x0000000000057919 */ /* 0x000f620000008800 */
[----:B----4-:R-:W-:-:S05]  /*18a40*/  VIADD R0, R0, 0x1 ;  /* 0x0000000100007836 */ /* 0x010fca0000000000 */
[----:B-1----:R-:W-:-:S04]  /*18a50*/  LEA.HI R2, R0, R0, RZ, 0x1 ;  /* 0x0000000000027211 */ /* 0x002fc800078f08ff */
[----:B------:R-:W-:Y:S02]  /*18a60*/  LOP3.LUT R3, R2, 0xfffffffe, RZ, 0xc0, !PT ;  /* 0xfffffffe02037812 */ /* 0x000fe400078ec0ff */
[----:B------:R-:W-:-:S03]  /*18a70*/  MOV R2, 0x400 ;  /* 0x0000040000027802 */ /* 0x000fc60000000f00 */
[----:B------:R-:W-:Y:S01]  /*18a80*/  IMAD.IADD R0, R0, 0x1, -R3 ;  /* 0x0000000100007824 */ /* 0x000fe200078e0a03 */
[----:B-----5:R-:W-:-:S04]  /*18a90*/  LEA R7, R5, R2, 0x18 ;  /* 0x0000000205077211 */ /* 0x020fc800078ec0ff */
[----:B------:R-:W-:-:S04]  /*18aa0*/  SHF.L.U32 R0, R0, 0x1f, RZ ;  /* 0x0000001f00007819 */ /* 0x000fc800000006ff */
[----:B------:R-:W1:Y:S02]  /*18ab0*/  SYNCS.PHASECHK.TRANS64.TRYWAIT P0, [R7+URZ+0x28c20], R0 ;  /* 0x028c2000070075a7 */ /* 0x000e64000800017f */
[----:B-1----:R-:W-:Y:S05]  /*18ac0*/  @!P0 BRA `(.L_x_2356) ;  /* 0x0000003000788947 */ /* 0x002fea0003800000 */
.L_x_2452:
[----:B------:R-:W-:Y:S05]  /*18ad0*/  BSYNC B0 ;  /* 0x0000000000007941 */ /* 0x000fea0003800000 */
.L_x_2355:
[----:B------:R-:W-:-:S03]  /*18ae0*/  UMOV UR4, 0xffffffff ;  /* 0xffffffff00047882 */ /* 0x000fc60000000000 */
[----:B------:R-:W-:Y:S05]  /*18af0*/  BRA.DIV UR4, `(.L_x_2357) ;  /* 0x0000003204807947 */ /* 0x000fea000b800000 */
[----:B-1----:R-:W1:Y:S02]  /*18b00*/  S2R R0, SR_TID.X ;  /* 0x0000000000007919 */ /* 0x002e640000002100 */
[----:B-1----:R-:W-:-:S04]  /*18b10*/  SHF.R.U32.HI R0, RZ, 0x5, R0 ;  /* 0x00000005ff007819 */ /* 0x002fc80000011600 */
[----:B------:R-:W-:-:S05]  /*18b20*/  LOP3.LUT R0, R0, 0x3, RZ, 0xc0, !PT ;  /* 0x0000000300007812 */ /* 0x000fca00078ec0ff */
[----:B------:R1:W4:Y:S02]  /*18b30*/  SHFL.IDX PT, R14, R0, RZ, 0x1f ;  /* 0x00001fff000e7589 */ /* 0x00032400000e0000 */
.L_x_2455:
[----:B----4-:R-:W-:Y:S01]  /*18b40*/  ISETP.NE.AND P0, PT, R14, RZ, PT ;  /* 0x000000ff0e00720c */ /* 0x010fe20003f05270 */
[----:B------:R-:W-:-:S12]  /*18b50*/  BSSY B0, `(.L_x_2358) ;  /* 0x0000024000007945 */ /* 0x000fd80003800000 */
[----:B------:R-:W-:Y:S05]  /*18b60*/  @P0 BRA `(.L_x_2359) ;  /* 0x0000000000880947 */ /* 0x000fea0003800000 */
[----:B------:R-:W-:-:S03]  /*18b70*/  UMOV UR4, 0xffffffff ;  /* 0xffffffff00047882 */ /* 0x000fc60000000000 */
[----:B------:R-:W-:Y:S05]  /*18b80*/  BRA.DIV UR4, `(.L_x_2360) ;  /* 0x0000003204907947 */ /* 0x000fea000b800000 */
[----:B------:R-:W-:-:S13]  /*18b90*/  ELECT P6, URZ, PT ;  /* 0x00000000003f782f */ /* 0x000fda00038c0000 */
.L_x_2458:
[----:B------:R-:W-:Y:S05]  /*18ba0*/  @!P6 BRA `(.L_x_2359) ;  /* 0x000000000078e947 */ /* 0x000fea0003800000 */
[----:B------:R-:W-:-:S06]  /*18bb0*/  ULOP3.LUT UR4, UR39, 0x2, URZ, 0xfc, !UPT ;  /* 0x0000000227047892 */ /* 0x000fcc000f8efc3f */
[----:B-1----:R-:W-:-:S05]  /*18bc0*/  IMAD.U32 R0, RZ, RZ, UR4 ;  /* 0x00000004ff007e24 */ /* 0x002fca000f8e00ff */
[----:B------:R-:W-:-:S13]  /*18bd0*/  ISETP.NE.AND P0, PT, R0, 0x3, PT ;  /* 0x000000030000780c */ /* 0x000fda0003f05270 */
[----:B------:R-:W-:Y:S05]  /*18be0*/  @!P0 BRA `(.L_x_2361) ;  /* 0x0000000000048947 */ /* 0x000fea0003800000 */
[----:B------:R-:W-:Y:S01]  /*18bf0*/  BPT.TRAP 0x1 ;  /* 0x000000040000795c */ /* 0x000fe20000300000 */
.L_x_2361:
[----:B------:R-:W-:Y:S01]  /*18c00*/  IMAD R5, R18, 0x8, R7 ;  /* 0x0000000812057824 */ /* 0x000fe200078e0207 */
[----:B------:R-:W-:Y:S01]  /*18c10*/  SHF.L.U32 R0, R22, 0x1f, RZ ;  /* 0x0000001f16007819 */ /* 0x000fe200000006ff */
[----:B------:R-:W-:-:S03]  /*18c20*/  VIADD R18, R18, 0x1 ;  /* 0x0000000112127836 */ /* 0x000fc60000000000 */
[----:B------:R-:W1:Y:S02]  /*18c30*/  SYNCS.PHASECHK.TRANS64.TRYWAIT P1, [R5+URZ+0x28c40], R0 ;  /* 0x028c4000050075a7 */ /* 0x000e64000802017f */
[----:B------:R-:W-:-:S04]  /*18c40*/  ISETP.NE.AND P2, PT, R18, 0x2, PT ;  /* 0x000000021200780c */ /* 0x000fc80003f45270 */
[----:B------:R-:W-:Y:S01]  /*18c50*/  SEL R3, RZ, 0x1, P2 ;  /* 0x00000001ff037807 */ /* 0x000fe20001000000 */
[----:B-1----:R-:W-:Y:S08]  /*18c60*/  @!P1 BRA `(.L_x_2362) ;  /* 0x0000003000789947 */ /* 0x002ff00003800000 */
.L_x_2459:
[----:B------:R-:W-:Y:S02]  /*18c70*/  SEL R18, R18, RZ, P2 ;  /* 0x000000ff12127207 */ /* 0x000fe40001000000 */
[----:B------:R-:W-:Y:S01]  /*18c80*/  LOP3.LUT R2, R22, R3, RZ, 0x3c, !PT ;  /* 0x0000000316027212 */ /* 0x000fe200078e3cff */
[----:B------:R-:W-:Y:S06]  /*18c90*/  @!P0 BRA `(.L_x_2363) ;  /* 0x0000000000048947 */ /* 0x000fec0003800000 */
[----:B------:R-:W-:Y:S01]  /*18ca0*/  BPT.TRAP 0x1 ;  /* 0x000000040000795c */ /* 0x000fe20000300000 */
.L_x_2363:
[----:B------:R-:W-:Y:S01]  /*18cb0*/  IMAD R3, R18, 0x8, R7 ;  /* 0x0000000812037824 */ /* 0x000fe200078e0207 */
[----:B------:R-:W-:-:S04]  /*18cc0*/  SHF.L.U32 R2, R2, 0x1f, RZ ;  /* 0x0000001f02027819 */ /* 0x000fc800000006ff */
[----:B------:R-:W4:Y:S02]  /*18cd0*/  SYNCS.PHASECHK.TRANS64.TRYWAIT P1, [R3+URZ+0x28c40], R2 ;  /* 0x028c4002030075a7 */ /* 0x000f24000802017f */
[----:B----4-:R-:W-:Y:S05]  /*18ce0*/  @!P1 BRA `(.L_x_2364) ;  /* 0x00000030006c9947 */ /* 0x010fea0003800000 */
.L_x_2460:
[----:B------:R-:W-:Y:S05]  /*18cf0*/  @!P0 BRA `(.L_x_2365) ;  /* 0x0000000000048947 */ /* 0x000fea0003800000 */
[----:B------:R-:W-:Y:S01]  /*18d00*/  BPT.TRAP 0x1 ;  /* 0x000000040000795c */ /* 0x000fe20000300000 */
.L_x_2365:
[----:B------:R-:W5:Y:S02]  /*18d10*/  SYNCS.PHASECHK.TRANS64.TRYWAIT P1, [R5+URZ+0x28c60], R0 ;  /* 0x028c6000050075a7 */ /* 0x000f64000802017f */
[----:B-----5:R-:W-:Y:S05]  /*18d20*/  @!P1 BRA `(.L_x_2366) ;  /* 0x0000003000709947 */ /* 0x020fea0003800000 */
.L_x_2461:
[----:B------:R-:W-:Y:S05]  /*18d30*/  @!P0 BRA `(.L_x_2367) ;  /* 0x0000000000048947 */ /* 0x000fea0003800000 */
[----:B------:R-:W-:Y:S01]  /*18d40*/  BPT.TRAP 0x1 ;  /* 0x000000040000795c */ /* 0x000fe20000300000 */
.L_x_2367:
[----:B------:R0:W0:Y:S02]  /*18d50*/  SYNCS.PHASECHK.TRANS64.TRYWAIT P0, [R3+URZ+0x28c60], R2 ;  /* 0x028c6002030075a7 */ /* 0x000024000800017f */
[----:B0-----:R-:W-:Y:S05]  /*18d60*/  @!P0 NANOSLEEP.SYNCS 0x989680 ;  /* 0x009896800000895d */ /* 0x001fea0003900000 */
[----:B------:R-:W0:Y:S02]  /*18d70*/  @!P0 SYNCS.PHASECHK.TRANS64 P0, [R3+URZ+0x28c60], R2 ;  /* 0x028c6002030085a7 */ /* 0x000e24000800007f */
[----:B0-----:R-:W-:Y:S05]  /*18d80*/  @!P0 BRA `(.L_x_2367) ;  /* 0xfffffffc00f08947 */ /* 0x001fea000383ffff */
.L_x_2359:
[----:B------:R-:W-:Y:S05]  /*18d90*/  BSYNC B0 ;  /* 0x0000000000007941 */ /* 0x000fea0003800000 */
.L_x_2358:
[----:B------:R-:W-:Y:S05]  /*18da0*/  EXIT ;  /* 0x000000000000794d */ /* 0x000fea0003800000 */
.L_x_2164:
[----:B0-----:R-:W-:-:S04]  /*18db0*/  IMAD.U32 R3, RZ, RZ, UR23 ;  /* 0x00000017ff037e24 */ /* 0x001fc8000f8e00ff */
[----:B------:R0:W1:Y:S03]  /*18dc0*/  SYNCS.PHASECHK.TRANS64.TRYWAIT P1, [R3+URZ+0x28c50], R0 ;  /* 0x028c5000030075a7 */ /* 0x000066000802017f */
[----:B-1----:R-:W-:Y:S05]  /*18dd0*/  @!P1 NANOSLEEP.SYNCS 0x989680 ;  /* 0x009896800000995d */ /* 0x002fea0003900000 */
[----:B------:R-:W1:Y:S02]  /*18de0*/  @!P1 SYNCS.PHASECHK.TRANS64 P1, [R3+URZ+0x28c50], R0 ;  /* 0x028c5000030095a7 */ /* 0x000e64000802007f */
[----:B-1----:R-:W-:Y:S05]  /*18df0*/  @!P1 BRA `(.L_x_2164) ;  /* 0xfffffffc00ec9947 */ /* 0x002fea000383ffff */
[----:B------:R-:W-:Y:S05]  /*18e00*/  BRA `(.L_x_2368) ;  /* 0xfffffe9400a87947 */ /* 0x000fea000383ffff */
.L_x_2170:
[----:B-1----:R-:W-:-:S04]  /*18e10*/  IMAD.U32 R3, RZ, RZ, UR23 ;  /* 0x00000017ff037e24 */ /* 0x002fc8000f8e00ff */
[----:B------:R1:W2:Y:S03]  /*18e20*/  SYNCS.PHASECHK.TRANS64.TRYWAIT P1, [R3+URZ+0x28c50], R0 ;  /* 0x028c5000030075a7 */ /* 0x0002a6000802017f */
[----:B--2---:R-:W-:Y:S05]  /*18e30*/  @!P1 NANOSLEEP.SYNCS 0x989680 ;  /* 0x009896800000995d */ /* 0x004fea0003900000 */
[----:B------:R-:W2:Y:S02]  /*18e40*/  @!P1 SYNCS.PHASECHK.TRANS64 P1, [R3+URZ+0x28c50], R0 ;  /* 0x028c5000030095a7 */ /* 0x000ea4000802007f */
[----:B--2---:R-:W-:Y:S05]  /*18e50*/  @!P1 BRA `(.L_x_2170) ;  /* 0xfffffffc00ec9947 */ /* 0x004fea000383ffff */
[----:B------:R-:W-:Y:S05]  /*18e60*/  BRA `(.L_x_2169) ;  /* 0xfffffea000ac7947 */ /* 0x000fea000383ffff */
.L_x_2181:
[----:B0-----:R-:W-:-:S04]  /*18e70*/  IMAD.U32 R3, RZ, RZ, UR41 ;  /* 0x00000029ff037e24 */ /* 0x001fc8000f8e00ff */
[----:B------:R0:W1:Y:S03]  /*18e80*/  SYNCS.PHASECHK.TRANS64.TRYWAIT P1, [R3+URZ+0x28c00], R0 ;  /* 0x028c0000030075a7 */ /* 0x000066000802017f */
[----:B-1----:R-:W-:Y:S05]  /*18e90*/  @!P1 NANOSLEEP.SYNCS 0x989680 ;  /* 0x009896800000995d */ /* 0x002fea0003900000 */
[----:B------:R-:W1:Y:S02]  /*18ea0*/  @!P1 SYNCS.PHASECHK.TRANS64 P1, [R3+URZ+0x28c00], R0 ;  /* 0x028c0000030095a7 */ /* 0x000e64000802007f */
[----:B-1----:R-:W-:Y:S05]  /*18eb0*/  @!P1 BRA `(.L_x_2181) ;  /* 0xfffffffc00ec9947 */ /* 0x002fea000383ffff */
[----:B------:R-:W-:Y:S05]  /*18ec0*/  BRA `(.L_x_2369) ;  /* 0xfffffeb800e87947 */ /* 0x000fea000383ffff */
.L_x_2185:
[----:B--2---:R2:W3:Y:S02]  /*18ed0*/  SYNCS.PHASECHK.TRANS64.TRYWAIT P1, [R7+URZ+0x28c30], R8 ;  /* 0x028c3008070075a7 */ /* 0x0044e4000802017f */
[----:B---3--:R-:W-:Y:S05]  /*18ee0*/  @!P1 NANOSLEEP.SYNCS 0x989680 ;  /* 0x009896800000995d */ /* 0x008fea0003900000 */
[----:B------:R-:W3:Y:S02]  /*18ef0*/  @!P1 SYNCS.PHASECHK.TRANS64 P1, [R7+URZ+0x28c30], R8 ;  /* 0x028c3008070095a7 */ /* 0x000ee4000802007f */
[----:B---3--:R-:W-:Y:S05]  /*18f00*/  @!P1 BRA `(.L_x_2185) ;  /* 0xfffffffc00f09947 */ /* 0x008fea000383ffff */
[----:B------:R-:W-:Y:S05]  /*18f10*/  BRA `(.L_x_2184) ;  /* 0xfffffebc00047947 */ /* 0x000fea000383ffff */
.L_x_2198:
[----:B----4-:R4:W0:Y:S02]  /*18f20*/  SYNCS.PHASECHK.TRANS64.TRYWAIT P1, [R7+URZ+0x28c50], R8 ;  /* 0x028c5008070075a7 */ /* 0x010824000802017f */
[----:B0-----:R-:W-:Y:S05]  /*18f30*/  @!P1 NANOSLEEP.SYNCS 0x989680 ;  /* 0x009896800000995d */ /* 0x001fea0003900000 */
[----:B------:R-:W0:Y:S02]  /*18f40*/  @!P1 SYNCS.PHASECHK.TRANS64 P1, [R7+URZ+0x28c50], R8 ;  /* 0x028c5008070095a7 */ /* 0x000e24000802007f */
[----:B0-----:R-:W-:Y:S05]  /*18f50*/  @!P1 BRA `(.L_x_2198) ;  /* 0xfffffffc00f09947 */ /* 0x001fea000383ffff */
[----:B------:R-:W-:Y:S05]  /*18f60*/  BRA `(.L_x_2197) ;  /* 0xfffffed400a07947 */ /* 0x000fea000383ffff */
.L_x_2207:
[----:B--2---:R-:W-:-:S04]  /*18f70*/  IMAD.U32 R5, RZ, RZ, UR23 ;  /* 0x00000017ff057e24 */ /* 0x004fc8000f8e00ff */
[----:B------:R2:W3:Y:S03]  /*18f80*/  SYNCS.PHASECHK.TRANS64.TRYWAIT P1, [R5+URZ+0x28c30], R8 ;  /* 0x028c3008050075a7 */ /* 0x0004e6000802017f */
[----:B---3--:R-:W-:Y:S05]  /*18f90*/  @!P1 NANOSLEEP.SYNCS 0x989680 ;  /* 0x009896800000995d */ /* 0x008fea0003900000 */
[----:B------:R-:W3:Y:S02]  /*18fa0*/  @!P1 SYNCS.PHASECHK.TRANS64 P1, [R5+URZ+0x28c30], R8 ;  /* 0x028c3008050095a7 */ /* 0x000ee4000802007f */
[----:B---3--:R-:W-:Y:S05]  /*18fb0*/  @!P1 BRA `(.L_x_2207) ;  /* 0xfffffffc00ec9947 */ /* 0x008fea000383ffff */
[----:B------:R-:W-:Y:S05]  /*18fc0*/  BRA `(.L_x_2206) ;  /* 0xfffffedc001c7947 */ /* 0x000fea000383ffff */
.L_x_2220:
[----:B--2---:R-:W-:-:S04]  /*18fd0*/  IMAD.U32 R7, RZ, RZ, UR23 ;  /* 0x00000017ff077e24 */ /* 0x004fc8000f8e00ff */
[----:B------:R2:W3:Y:S03]  /*18fe0*/  SYNCS.PHASECHK.TRANS64.TRYWAIT P1, [R7+URZ+0x28c50], R8 ;  /* 0x028c5008070075a7 */ /* 0x0004e6000802017f */
[----:B---3--:R-:W-:Y:S05]  /*18ff0*/  @!P1 NANOSLEEP.SYNCS 0x989680 ;  /* 0x009896800000995d */ /* 0x008fea0003900000 */
[----:B------:R-:W3:Y:S02]  /*19000*/  @!P1 SYNCS.PHASECHK.TRANS64 P1, [R7+URZ+0x28c50], R8 ;  /* 0x028c5008070095a7 */ /* 0x000ee4000802007f */
[----:B---3--:R-:W-:Y:S05]  /*19010*/  @!P1 BRA `(.L_x_2220) ;  /* 0xfffffffc00ec9947 */ /* 0x008fea000383ffff */
[----:B------:R-:W-:Y:S05]  /*19020*/  BRA `(.L_x_2219) ;  /* 0xfffffefc00a07947 */ /* 0x000fea000383ffff */
.L_x_2230:
[----:B-1----:R-:W-:-:S04]  /*19030*/  IMAD.U32 R6, RZ, RZ, UR23 ;  /* 0x00000017ff067e24 */ /* 0x002fc8000f8e00ff */
[----:B------:R1:W2:Y:S03]  /*19040*/  SYNCS.PHASECHK.TRANS64.TRYWAIT P1, [R6+URZ+0x28c30], R7 ;  /* 0x028c3007060075a7 */ /* 0x0002a6000802017f */
[----:B--2---:R-:W-:Y:S05]  /*19050*/  @!P1 NANOSLEEP.SYNCS 0x989680 ;  /* 0x009896800000995d */ /* 0x004fea0003900000 */
[----:B------:R-:W2:Y:S02]  /*19060*/  @!P1 SYNCS.PHASECHK.TRANS64 P1, [R6+URZ+0x28c30], R7 ;  /* 0x028c3007060095a7 */ /* 0x000ea4000802007f */
[----:B--2---:R-:W-:Y:S05]  /*19070*/  @!P1 BRA `(.L_x_2230) ;  /* 0xfffffffc00ec9947 */ /* 0x004fea000383ffff */
[----:B------:R-:W-:Y:S05]  /*19080*/  BRA `(.L_x_2229) ;  /* 0xffffff0400347947 */ /* 0x000fea000383ffff */
.L_x_2235:
[----:B---3--:R-:W-:-:S04]  /*19090*/  IMAD.U32 R8, RZ, RZ, UR23 ;  /* 0x00000017ff087e24 */ /* 0x008fc8000f8e00ff */
[----:B------:R3:W4:Y:S03]  /*190a0*/  SYNCS.PHASECHK.TRANS64.TRYWAIT P1, [R8+URZ+0x28c50], R7 ;  /* 0x028c5007080075a7 */ /* 0x000726000802017f */
[----:B----4-:R-:W-:Y:S05]  /*190b0*/  @!P1 NANOSLEEP.SYNCS 0x989680 ;  /* 0x009896800000995d */ /* 0x010fea0003900000 */
[----:B------:R-:W4:Y:S02]  /*190c0*/  @!P1 SYNCS.PHASECHK.TRANS64 P1, [R8+URZ+0x28c50], R7 ;  /* 0x028c5007080095a7 */ /* 0x000f24000802007f */
[----:B----4-:R-:W-:Y:S05]  /*190d0*/  @!P1 BRA `(.L_x_2235) ;  /* 0xfffffffc00ec9947 */ /* 0x010fea000383ffff */
[----:B------:R-:W-:Y:S05]  /*190e0*/  BRA `(.L_x_2234) ;  /* 0xffffff1800547947 */ /* 0x000fea000383ffff */
.L_x_2242:
[----:B-1----:R-:W-:-:S04]  /*190f0*/  IMAD.U32 R5, RZ, RZ, UR20 ;  /* 0x00000014ff057e24 */ /* 0x002fc8000f8e00ff */
[----:B------:R1:W2:Y:S03]  /*19100*/  SYNCS.PHASECHK.TRANS64.TRYWAIT P1, [R5+URZ+0x28c30], R8 ;  /* 0x028c3008050075a7 */ /* 0x0002a6000802017f */
[----:B--2---:R-:W-:Y:S05]  /*19110*/  @!P1 NANOSLEEP.SYNCS 0x989680 ;  /* 0x009896800000995d */ /* 0x004fea0003900000 */
[----:B------:R-:W2:Y:S02]  /*19120*/  @!P1 SYNCS.PHASECHK.TRANS64 P1, [R5+URZ+0x28c30], R8 ;  /* 0x028c3008050095a7 */ /* 0x000ea4000802007f */
[----:B--2---:R-:W-:Y:S05]  /*19130*/  @!P1 BRA `(.L_x_2242) ;  /* 0xfffffffc00ec9947 */ /* 0x004fea000383ffff */
[----:B------:R-:W-:Y:S05]  /*19140*/  BRA `(.L_x_2241) ;  /* 0xffffff1c004c7947 */ /* 0x000fea000383ffff */
.L_x_2255:
[----:B--2---:R-:W-:-:S04]  /*19150*/  IMAD.U32 R7, RZ, RZ, UR20 ;  /* 0x00000014ff077e24 */ /* 0x004fc8000f8e00ff */
[----:B------:R2:W3:Y:S03]  /*19160*/  SYNCS.PHASECHK.TRANS64.TRYWAIT P1, [R7+URZ+0x28c50], R8 ;  /* 0x028c5008070075a7 */ /* 0x0004e6000802017f */
[----:B---3--:R-:W-:Y:S05]  /*19170*/  @!P1 NANOSLEEP.SYNCS 0x989680 ;  /* 0x009896800000995d */ /* 0x008fea0003900000 */
[----:B------:R-:W3:Y:S02]  /*19180*/  @!P1 SYNCS.PHASECHK.TRANS64 P1, [R7+URZ+0x28c50], R8 ;  /* 0x028c5008070095a7 */ /* 0x000ee4000802007f */
[----:B---3--:R-:W-:Y:S05]  /*19190*/  @!P1 BRA `(.L_x_2255) ;  /* 0xfffffffc00ec9947 */ /* 0x008fea000383ffff */
[----:B------:R-:W-:Y:S05]  /*191a0*/  BRA `(.L_x_2254) ;  /* 0xffffff3c00d07947 */ /* 0x000fea000383ffff */
.L_x_2305:
        /* <DEDUP_REMOVED lines=11> */
.L_x_2371:
[----:B------:R-:W-:Y:S05]  /*19260*/  BSYNC B0 ;  /* 0x0000000000007941 */ /* 0x000fea0003800000 */
.L_x_2370:
[----:B------:R-:W-:Y:S05]  /*19270*/  BRA `(.L_x_2372) ;  /* 0xffffffb800a07947 */ /* 0x000fea000383ffff */
.L_x_2308:
[----:B0-----:R0:W1:Y:S02]  /*19280*/  SYNCS.PHASECHK.TRANS64.TRYWAIT P0, [R25+URZ+0x28c40], R0 ;  /* 0x028c4000190075a7 */ /* 0x001064000800017f */
[----:B-1----:R-:W-:Y:S05]  /*19290*/  @!P0 NANOSLEEP.SYNCS 0x989680 ;  /* 0x009896800000895d */ /* 0x002fea0003900000 */
[----:B------:R-:W1:Y:S02]  /*192a0*/  @!P0 SYNCS.PHASECHK.TRANS64 P0, [R25+URZ+0x28c40], R0 ;  /* 0x028c4000190085a7 */ /* 0x000e64000800007f */
[----:B-1----:R-:W-:Y:S05]  /*192b0*/  @!P0 BRA `(.L_x_2308) ;  /* 0xfffffffc00f08947 */ /* 0x002fea000383ffff */
[----:B------:R-:W-:Y:S05]  /*192c0*/  BRA `(.L_x_2373) ;  /* 0xffffffbc00807947 */ /* 0x000fea000383ffff */
.L_x_2309:
        /* <DEDUP_REMOVED lines=8> */
.L_x_2375:
[----:B------:R-:W-:Y:S05]  /*19350*/  BSYNC B0 ;  /* 0x0000000000007941 */ /* 0x000fea0003800000 */
.L_x_2374:
        /* <DEDUP_REMOVED lines=9> */
.L_x_2376:
[----:B------:R-:W-:Y:S02]  /*193f0*/  IMAD.MOV.U32 R13, RZ, RZ, R5 ;  /* 0x000000ffff0d7224 */ /* 0x000fe400078e0005 */
[----:B------:R-:W-:Y:S02]  /*19400*/  IMAD.MOV.U32 R12, RZ, RZ, 0x1 ;  /* 0x00000001ff0c7424 */ /* 0x000fe400078e00ff */
[----:B------:R-:W-:-:S07]  /*19410*/  IMAD.MOV.U32 R3, RZ, RZ, R14 ;  /* 0x000000ffff037224 */ /* 0x000fce00078e000e */
[----:B------:R-:W-:Y:S05]  /*19420*/  WARPSYNC.COLLECTIVE R15, `(.L_x_2377) ;  /* 0x000000000f087348 */ /* 0x000fea0003c00000 */
[----:B------:R0:W1:Y:S02]  /*19430*/  SHFL.IDX P6, R14, R13, R12, R11 ;  /* 0x0000000c0d0e7389 */ /* 0x00006400000c000b */
[----:B01----:R-:W-:Y:S01]  /*19440*/  ENDCOLLECTIVE ;  /* 0x000000000000791b */ /* 0x003fe20003800000 */
.L_x_2377:
        /* <DEDUP_REMOVED lines=15> */
.L_x_2378:
[----:B------:R-:W-:Y:S02]  /*19540*/  @P0 IMAD R6, R4, 0x2, R17 ;  /* 0x0000000204060824 */ /* 0x000fe400078e0211 */
[----:B------:R-:W-:Y:S02]  /*19550*/  IMAD.MOV.U32 R13, RZ, RZ, R5 ;  /* 0x000000ffff0d7224 */ /* 0x000fe400078e0005 */
[----:B------:R-:W-:Y:S02]  /*19560*/  IMAD.MOV.U32 R12, RZ, RZ, 0x2 ;  /* 0x00000002ff0c7424 */ /* 0x000fe400078e00ff */
[----:B------:R-:W-:-:S07]  /*19570*/  IMAD.MOV.U32 R3, RZ, RZ, R14 ;  /* 0x000000ffff037224 */ /* 0x000fce00078e000e */
[----:B------:R-:W-:Y:S05]  /*19580*/  WARPSYNC.COLLECTIVE R15, `(.L_x_2379) ;  /* 0x000000000f087348 */ /* 0x000fea0003c00000 */
[----:B------:R0:W1:Y:S02]  /*19590*/  SHFL.IDX P6, R14, R13, R12, R11 ;  /* 0x0000000c0d0e7389 */ /* 0x00006400000c000b */
[----:B01----:R-:W-:Y:S01]  /*195a0*/  ENDCOLLECTIVE ;  /* 0x000000000000791b */ /* 0x003fe20003800000 */
.L_x_2379:
        /* <DEDUP_REMOVED lines=15> */
.L_x_2380:
[----:B------:R-:W-:Y:S02]  /*196a0*/  @P0 IMAD R6, R4, 0x2, R17 ;  /* 0x0000000204060824 */ /* 0x000fe400078e0211 */
[----:B------:R-:W-:Y:S02]  /*196b0*/  IMAD.MOV.U32 R13, RZ, RZ, R5 ;  /* 0x000000ffff0d7224 */ /* 0x000fe400078e0005 */
[----:B------:R-:W-:Y:S02]  /*196c0*/  IMAD.MOV.U32 R12, RZ, RZ, 0x3 ;  /* 0x00000003ff0c7424 */ /* 0x000fe400078e00ff */
[----:B------:R-:W-:-:S07]  /*196d0*/  IMAD.MOV.U32 R3, RZ, RZ, R14 ;  /* 0x000000ffff037224 */ /* 0x000fce00078e000e */
[----:B------:R-:W-:Y:S05]  /*196e0*/  WARPSYNC.COLLECTIVE R15, `(.L_x_2381) ;  /* 0x000000000f087348 */ /* 0x000fea0003c00000 */
[----:B------:R0:W1:Y:S02]  /*196f0*/  SHFL.IDX P6, R14, R13, R12, R11 ;  /* 0x0000000c0d0e7389 */ /* 0x00006400000c000b */
[----:B01----:R-:W-:Y:S01]  /*19700*/  ENDCOLLECTIVE ;  /* 0x000000000000791b */ /* 0x003fe20003800000 */
.L_x_2381:
        /* <DEDUP_REMOVED lines=10> */
.L_x_2382:
[----:B------:R-:W-:Y:S01]  /*197b0*/  @!PT LDS RZ, [RZ] ;  /* 0x00000000fffff984 */ /* 0x000fe20000000800 */
[----:B------:R-:W-:Y:S01]  /*197c0*/  @!PT LDS RZ, [RZ] ;  /* 0x00000000fffff984 */ /* 0x000fe20000000800 */
[----:B------:R-:W-:Y:S01]  /*197d0*/  @!PT LDS RZ, [RZ] ;  /* 0x00000000fffff984 */ /* 0x000fe20000000800 */
[----:B------:R0:W-:Y:S01]  /*197e0*/  @P0 LDGSTS.E.BYPASS.LTC128B.128 [R6+0x23400], desc[UR54][R2.64], !P2 ;  /* 0x2340000002060fae */ /* 0x0001e2000d101d76 */
[----:B------:R-:W-:Y:S01]  /*197f0*/  IMAD.MOV.U32 R0, RZ, RZ, R14 ;  /* 0x000000ffff007224 */ /* 0x000fe200078e000e */
[----:B------:R-:W-:Y:S06]  /*19800*/  BRA `(.L_x_2383) ;  /* 0xffffffbc00307947 */ /* 0x000fec000383ffff */
.L_x_2314:
[----:B------:R-:W-:Y:S02]  /*19810*/  IMAD.MOV.U32 R13, RZ, RZ, R4 ;  /* 0x000000ffff0d7224 */ /* 0x000fe400078e0004 */
[----:B------:R-:W-:Y:S02]  /*19820*/  IMAD.MOV.U32 R12, RZ, RZ, RZ ;  /* 0x000000ffff0c7224 */ /* 0x000fe400078e00ff */
[----:B------:R-:W-:Y:S02]  /*19830*/  IMAD.MOV.U32 R11, RZ, RZ, 0x181f ;  /* 0x0000181fff0b7424 */ /* 0x000fe400078e00ff */
[----:B------:R-:W-:Y:S02]  /*19840*/  IMAD.MOV.U32 R15, RZ, RZ, -0x1 ;  /* 0xffffffffff0f7424 */ /* 0x000fe400078e00ff */
[----:B------:R-:W-:Y:S02]  /*19850*/  IMAD R36, R36, R6, RZ ;  /* 0x0000000624247224 */ /* 0x000fe400078e02ff */
[----:B------:R-:W-:-:S07]  /*19860*/  IMAD.IADD R34, R37, 0x1, R34 ;  /* 0x0000000125227824 */ /* 0x000fce00078e0222 */
[----:B-1---5:R-:W-:Y:S05]  /*19870*/  WARPSYNC.COLLECTIVE R15, `(.L_x_2384) ;  /* 0x000000000f087348 */ /* 0x022fea0003c00000 */
[----:B------:R0:W2:Y:S02]  /*19880*/  SHFL.IDX P6, R14, R13, R12, R11 ;  /* 0x0000000c0d0e7389 */ /* 0x0000a400000c000b */
[----:B012--5:R-:W-:Y:S01]  /*19890*/  ENDCOLLECTIVE ;  /* 0x000000000000791b */ /* 0x027fe20003800000 */
.L_x_2384:
[C---:B------:R-:W-:Y:S01]  /*198a0*/  VIADD R5, R34.reuse, 0x10 ;  /* 0x0000001022057836 */ /* 0x040fe20000000000 */
[----:B------:R-:W-:Y:S01]  /*198b0*/  ISETP.GE.AND P0, PT, R34, R36, PT ;  /* 0x000000242200720c */ /* 0x000fe20003f06270 */
[----:B------:R-:W-:Y:S02]  /*198c0*/  IMAD.MOV.U32 R13, RZ, RZ, R0 ;  /* 0x000000ffff0d7224 */ /* 0x000fe400078e0000 */
[----:B------:R-:W-:-:S10]  /*198d0*/  IMAD.MOV.U32 R2, RZ, RZ, R14 ;  /* 0x000000ffff027224 */ /* 0x000fd400078e000e */
[----:B------:R-:W-:Y:S05]  /*198e0*/  WARPSYNC.COLLECTIVE R15, `(.L_x_2385) ;  /* 0x000000000f087348 */ /* 0x000fea0003c00000 */
[----:B------:R0:W1:Y:S02]  /*198f0*/  SHFL.IDX P6, R14, R13, R12, R11 ;  /* 0x0000000c0d0e7389 */ /* 0x00006400000c000b */
[----:B01----:R-:W-:Y:S01]  /*19900*/  ENDCOLLECTIVE ;  /* 0x000000000000791b */ /* 0x003fe20003800000 */
.L_x_2385:
[----:B------:R-:W-:Y:S02]  /*19910*/  IMAD.MOV.U32 R13, RZ, RZ, R4 ;  /* 0x000000ffff0d7224 */ /* 0x000fe400078e0004 */
[----:B------:R-:W-:Y:S02]  /*19920*/  IMAD.MOV.U32 R12, RZ, RZ, 0x1 ;  /* 0x00000001ff0c7424 */ /* 0x000fe400078e00ff */
[----:B------:R-:W-:-:S07]  /*19930*/  IMAD.MOV.U32 R3, RZ, RZ, R14 ;  /* 0x000000ffff037224 */ /* 0x000fce00078e000e */
[----:B------:R-:W-:Y:S05]  /*19940*/  WARPSYNC.COLLECTIVE R15, `(.L_x_2386) ;  /* 0x000000000f087348 */ /* 0x000fea0003c00000 */
[----:B------:R0:W1:Y:S02]  /*19950*/  SHFL.IDX P6, R14, R13, R12, R11 ;  /* 0x0000000c0d0e7389 */ /* 0x00006400000c000b */
[----:B01----:R-:W-:Y:S01]  /*19960*/  ENDCOLLECTIVE ;  /* 0x000000000000791b */ /* 0x003fe20003800000 */
.L_x_2386:
        /* <DEDUP_REMOVED lines=15> */
.L_x_2387:
[----:B------:R-:W-:Y:S02]  /*19a60*/  IMAD.MOV.U32 R13, RZ, RZ, R4 ;  /* 0x000000ffff0d7224 */ /* 0x000fe400078e0004 */
[----:B------:R-:W-:Y:S02]  /*19a70*/  IMAD.MOV.U32 R12, RZ, RZ, 0x2 ;  /* 0x00000002ff0c7424 */ /* 0x000fe400078e00ff */
[----:B------:R-:W-:-:S07]  /*19a80*/  IMAD.MOV.U32 R3, RZ, RZ, R14 ;  /* 0x000000ffff037224 */ /* 0x000fce00078e000e */
[----:B------:R-:W-:Y:S05]  /*19a90*/  WARPSYNC.COLLECTIVE R15, `(.L_x_2388) ;  /* 0x000000000f087348 */ /* 0x000fea0003c00000 */
[----:B------:R0:W1:Y:S02]  /*19aa0*/  SHFL.IDX P6, R14, R13, R12, R11 ;  /* 0x0000000c0d0e7389 */ /* 0x00006400000c000b */
[----:B01----:R-:W-:Y:S01]  /*19ab0*/  ENDCOLLECTIVE ;  /* 0x000000000000791b */ /* 0x003fe20003800000 */
.L_x_2388:
        /* <DEDUP_REMOVED lines=16> */
.L_x_2389:
[----:B------:R-:W-:Y:S02]  /*19bc0*/  IMAD.MOV.U32 R13, RZ, RZ, R4 ;  /* 0x000000ffff0d7224 */ /* 0x000fe400078e0004 */
[----:B------:R-:W-:Y:S02]  /*19bd0*/  IMAD.MOV.U32 R12, RZ, RZ, 0x3 ;  /* 0x00000003ff0c7424 */ /* 0x000fe400078e00ff */
[----:B------:R-:W-:-:S07]  /*19be0*/  IMAD.MOV.U32 R3, RZ, RZ, R14 ;  /* 0x000000ffff037224 */ /* 0x000fce00078e000e */
[----:B------:R-:W-:Y:S05]  /*19bf0*/  WARPSYNC.COLLECTIVE R15, `(.L_x_2390) ;  /* 0x000000000f087348 */ /* 0x000fea0003c00000 */
[----:B------:R0:W1:Y:S02]  /*19c00*/  SHFL.IDX P6, R14, R13, R12, R11 ;  /* 0x0000000c0d0e7389 */ /* 0x00006400000c000b */
[----:B01----:R-:W-:Y:S01]  /*19c10*/  ENDCOLLECTIVE ;  /* 0x000000000000791b */ /* 0x003fe20003800000 */
.L_x_2390:
        /* <DEDUP_REMOVED lines=10> */
.L_x_2391:
[----:B------:R-:W-:Y:S01]  /*19cc0*/  @!PT LDS RZ, [RZ] ;  /* 0x00000000fffff984 */ /* 0x000fe20000000800 */
[----:B------:R-:W-:Y:S01]  /*19cd0*/  @!PT LDS RZ, [RZ] ;  /* 0x00000000fffff984 */ /* 0x000fe20000000800 */
[----:B------:R-:W-:Y:S01]  /*19ce0*/  @!PT LDS RZ, [RZ] ;  /* 0x00000000fffff984 */ /* 0x000fe20000000800 */
[----:B------:R2:W-:Y:S01]  /*19cf0*/  @!P0 LDGSTS.E.BYPASS.LTC128B.128 [R7+0x21400], desc[UR54][R2.64], !P1 ;  /* 0x2140000002078fae */ /* 0x0005e2000c901d76 */
[----:B------:R-:W-:Y:S01]  /*19d00*/  IMAD.MOV.U32 R0, RZ, RZ, R14 ;  /* 0x000000ffff007224 */ /* 0x000fe200078e000e */
[----:B------:R-:W-:Y:S06]  /*19d10*/  BRA `(.L_x_2392) ;  /* 0xffffffc000087947 */ /* 0x000fec000383ffff */
.L_x_2317:
[----:B0-----:R0:W2:Y:S02]  /*19d20*/  SYNCS.PHASECHK.TRANS64.TRYWAIT P0, [R17+URZ+0x28c20], R0 ;  /* 0x028c2000110075a7 */ /* 0x0010a4000800017f */
[----:B--2---:R-:W-:Y:S05]  /*19d30*/  @!P0 NANOSLEEP.SYNCS 0x989680 ;  /* 0x009896800000895d */ /* 0x004fea0003900000 */
[----:B------:R-:W2:Y:S02]  /*19d40*/  @!P0 SYNCS.PHASECHK.TRANS64 P0, [R17+URZ+0x28c20], R0 ;  /* 0x028c2000110085a7 */ /* 0x000ea4000800007f */
[----:B--2---:R-:W-:Y:S05]  /*19d50*/  @!P0 BRA `(.L_x_2317) ;  /* 0xfffffffc00f08947 */ /* 0x004fea000383ffff */
[----:B------:R-:W-:Y:S05]  /*19d60*/  BRA `(.L_x_2393) ;  /* 0xffffffc000647947 */ /* 0x000fea000383ffff */
.L_x_2320:
[----:B0-----:R0:W2:Y:S02]  /*19d70*/  SYNCS.PHASECHK.TRANS64.TRYWAIT P0, [R25+URZ+0x28c60], R0 ;  /* 0x028c6000190075a7 */ /* 0x0010a4000800017f */
[----:B--2---:R-:W-:Y:S05]  /*19d80*/  @!P0 NANOSLEEP.SYNCS 0x989680 ;  /* 0x009896800000895d */ /* 0x004fea0003900000 */
[----:B------:R-:W2:Y:S02]  /*19d90*/  @!P0 SYNCS.PHASECHK.TRANS64 P0, [R25+URZ+0x28c60], R0 ;  /* 0x028c6000190085a7 */ /* 0x000ea4000800007f */
[----:B--2---:R-:W-:Y:S05]  /*19da0*/  @!P0 BRA `(.L_x_2320) ;  /* 0xfffffffc00f08947 */ /* 0x004fea000383ffff */
[----:B------:R-:W-:Y:S05]  /*19db0*/  BRA `(.L_x_2394) ;  /* 0xffffffc000747947 */ /* 0x000fea000383ffff */
.L_x_2321:
        /* <DEDUP_REMOVED lines=8> */
.L_x_2396:
[----:B------:R-:W-:Y:S05]  /*19e40*/  BSYNC B0 ;  /* 0x0000000000007941 */ /* 0x000fea0003800000 */
.L_x_2395:
        /* <DEDUP_REMOVED lines=15> */
.L_x_2397:
        /* <DEDUP_REMOVED lines=39> */
.L_x_2398:
[----:B------:R-:W-:Y:S02]  /*1a1b0*/  IMAD.MOV.U32 R13, RZ, RZ, R4 ;  /* 0x000000ffff0d7224 */ /* 0x000fe400078e0004 */
[----:B------:R-:W-:-:S07]  /*1a1c0*/  IMAD.MOV.U32 R3, RZ, RZ, R14 ;  /* 0x000000ffff037224 */ /* 0x000fce00078e000e */
[----:B------:R-:W-:Y:S05]  /*1a1d0*/  WARPSYNC.COLLECTIVE R15, `(.L_x_2399) ;  /* 0x000000000f087348 */ /* 0x000fea0003c00000 */
[----:B------:R0:W1:Y:S02]  /*1a1e0*/  SHFL.IDX P6, R14, R13, R12, R11 ;  /* 0x0000000c0d0e7389 */ /* 0x00006400000c000b */
[----:B01----:R-:W-:Y:S01]  /*1a1f0*/  ENDCOLLECTIVE ;  /* 0x000000000000791b */ /* 0x003fe20003800000 */
.L_x_2399:
        /* <DEDUP_REMOVED lines=29> */
.L_x_2400:
[----:B------:R-:W-:Y:S02]  /*1a3d0*/  IMAD.MOV.U32 R13, RZ, RZ, R4 ;  /* 0x000000ffff0d7224 */ /* 0x000fe400078e0004 */
[----:B------:R-:W-:-:S07]  /*1a3e0*/  IMAD.MOV.U32 R7, RZ, RZ, R14 ;  /* 0x000000ffff077224 */ /* 0x000fce00078e000e */
[----:B------:R-:W-:Y:S05]  /*1a3f0*/  WARPSYNC.COLLECTIVE R15, `(.L_x_2401) ;  /* 0x000000000f087348 */ /* 0x000fea0003c00000 */
[----:B------:R0:W1:Y:S02]  /*1a400*/  SHFL.IDX P6, R14, R13, R12, R11 ;  /* 0x0000000c0d0e7389 */ /* 0x00006400000c000b */
[----:B01----:R-:W-:Y:S01]  /*1a410*/  ENDCOLLECTIVE ;  /* 0x000000000000791b */ /* 0x003fe20003800000 */
.L_x_2401:
        /* <DEDUP_REMOVED lines=29> */
.L_x_2402:
[----:B------:R-:W-:Y:S02]  /*1a5f0*/  IMAD.MOV.U32 R13, RZ, RZ, R4 ;  /* 0x000000ffff0d7224 */ /* 0x000fe400078e0004 */
[----:B------:R-:W-:-:S07]  /*1a600*/  IMAD.MOV.U32 R6, RZ, RZ, R14 ;  /* 0x000000ffff067224 */ /* 0x000fce00078e000e */
[----:B------:R-:W-:Y:S05]  /*1a610*/  WARPSYNC.COLLECTIVE R15, `(.L_x_2403) ;  /* 0x000000000f087348 */ /* 0x000fea0003c00000 */
[----:B------:R0:W1:Y:S02]  /*1a620*/  SHFL.IDX P6, R14, R13, R12, R11 ;  /* 0x0000000c0d0e7389 */ /* 0x00006400000c000b */
[----:B01----:R-:W-:Y:S01]  /*1a630*/  ENDCOLLECTIVE ;  /* 0x000000000000791b */ /* 0x003fe20003800000 */
.L_x_2403:
[----:B------:R-:W-:Y:S01]  /*1a640*/  IMAD.MOV.U32 R2, RZ, RZ, R14 ;  /* 0x000000ffff027224 */ /* 0x000fe200078e000e */
[----:B------:R-:W-:Y:S06]  /*1a650*/  BRA `(.L_x_2404) ;  /* 0xffffffbc00fc7947 */ /* 0x000fec000383ffff */
.L_x_2328:
[----:B0-----:R0:W2:Y:S02]  /*1a660*/  SYNCS.PHASECHK.TRANS64.TRYWAIT P0, [R6+URZ+0x28c40], R19 ;  /* 0x028c4013060075a7 */ /* 0x0010a4000800017f */
[----:B--2---:R-:W-:Y:S05]  /*1a670*/  @!P0 NANOSLEEP.SYNCS 0x989680 ;  /* 0x009896800000895d */ /* 0x004fea0003900000 */
[----:B------:R-:W2:Y:S02]  /*1a680*/  @!P0 SYNCS.PHASECHK.TRANS64 P0, [R6+URZ+0x28c40], R19 ;  /* 0x028c4013060085a7 */ /* 0x000ea4000800007f */
[----:B--2---:R-:W-:Y:S05]  /*1a690*/  @!P0 BRA `(.L_x_2328) ;  /* 0xfffffffc00f08947 */ /* 0x004fea000383ffff */
[----:B------:R-:W-:Y:S05]  /*1a6a0*/  BRA `(.L_x_2405) ;  /* 0xffffffc400847947 */ /* 0x000fea000383ffff */
.L_x_2329:
        /* <DEDUP_REMOVED lines=8> */
.L_x_2407:
[----:B------:R-:W-:Y:S05]  /*1a730*/  BSYNC B1 ;  /* 0x0000000000017941 */ /* 0x000fea0003800000 */
.L_x_2406:
        /* <DEDUP_REMOVED lines=9> */
.L_x_2408:
[----:B------:R-:W-:Y:S02]  /*1a7d0*/  IMAD.MOV.U32 R13, RZ, RZ, R25 ;  /* 0x000000ffff0d7224 */ /* 0x000fe400078e0019 */
[----:B------:R-:W-:Y:S02]  /*1a7e0*/  IMAD.MOV.U32 R12, RZ, RZ, 0x1 ;  /* 0x00000001ff0c7424 */ /* 0x000fe400078e00ff */
[----:B------:R-:W-:-:S07]  /*1a7f0*/  IMAD.MOV.U32 R2, RZ, RZ, R14 ;  /* 0x000000ffff027224 */ /* 0x000fce00078e000e */
[----:B------:R-:W-:Y:S05]  /*1a800*/  WARPSYNC.COLLECTIVE R15, `(.L_x_2409) ;  /* 0x000000000f087348 */ /* 0x000fea0003c00000 */
[----:B------:R0:W1:Y:S02]  /*1a810*/  SHFL.IDX P6, R14, R13, R12, R11 ;  /* 0x0000000c0d0e7389 */ /* 0x00006400000c000b */
[----:B01----:R-:W-:Y:S01]  /*1a820*/  ENDCOLLECTIVE ;  /* 0x000000000000791b */ /* 0x003fe20003800000 */
.L_x_2409:
        /* <DEDUP_REMOVED lines=11> */
.L_x_2410:
[----:B------:R-:W-:Y:S02]  /*1a8e0*/  IMAD.MOV.U32 R13, RZ, RZ, R25 ;  /* 0x000000ffff0d7224 */ /* 0x000fe400078e0019 */
[----:B------:R-:W-:Y:S02]  /*1a8f0*/  IMAD.MOV.U32 R12, RZ, RZ, 0x2 ;  /* 0x00000002ff0c7424 */ /* 0x000fe400078e00ff */
[----:B------:R-:W-:-:S07]  /*1a900*/  IMAD.MOV.U32 R2, RZ, RZ, R14 ;  /* 0x000000ffff027224 */ /* 0x000fce00078e000e */
[----:B------:R-:W-:Y:S05]  /*1a910*/  WARPSYNC.COLLECTIVE R15, `(.L_x_2411) ;  /* 0x000000000f087348 */ /* 0x000fea0003c00000 */
[----:B------:R0:W1:Y:S02]  /*1a920*/  SHFL.IDX P6, R14, R13, R12, R11 ;  /* 0x0000000c0d0e7389 */ /* 0x00006400000c000b */
[----:B01----:R-:W-:Y:S01]  /*1a930*/  ENDCOLLECTIVE ;  /* 0x000000000000791b */ /* 0x003fe20003800000 */
.L_x_2411:
        /* <DEDUP_REMOVED lines=11> */
.L_x_2412:
[----:B------:R-:W-:Y:S02]  /*1a9f0*/  IMAD.MOV.U32 R13, RZ, RZ, R25 ;  /* 0x000000ffff0d7224 */ /* 0x000fe400078e0019 */
[----:B------:R-:W-:Y:S02]  /*1aa00*/  IMAD.MOV.U32 R12, RZ, RZ, 0x3 ;  /* 0x00000003ff0c7424 */ /* 0x000fe400078e00ff */
[----:B------:R-:W-:-:S07]  /*1aa10*/  IMAD.MOV.U32 R2, RZ, RZ, R14 ;  /* 0x000000ffff027224 */ /* 0x000fce00078e000e */
[----:B------:R-:W-:Y:S05]  /*1aa20*/  WARPSYNC.COLLECTIVE R15, `(.L_x_2413) ;  /* 0x000000000f087348 */ /* 0x000fea0003c00000 */
[----:B------:R0:W1:Y:S02]  /*1aa30*/  SHFL.IDX P6, R14, R13, R12, R11 ;  /* 0x0000000c0d0e7389 */ /* 0x00006400000c000b */
[----:B01----:R-:W-:Y:S01]  /*1aa40*/  ENDCOLLECTIVE ;  /* 0x000000000000791b */ /* 0x003fe20003800000 */
.L_x_2413:
        /* <DEDUP_REMOVED lines=11> */
.L_x_2414:
[----:B------:R-:W-:Y:S01]  /*1ab00*/  IMAD.MOV.U32 R2, RZ, RZ, R14 ;  /* 0x000000ffff027224 */ /* 0x000fe200078e000e */
[----:B------:R-:W-:Y:S06]  /*1ab10*/  BRA `(.L_x_2415) ;  /* 0xffffffc4000c7947 */ /* 0x000fec000383ffff */
.L_x_2334:
[----:B---3--:R3:W4:Y:S02]  /*1ab20*/  SYNCS.PHASECHK.TRANS64.TRYWAIT P0, [R6+URZ+0x28c60], R19 ;  /* 0x028c6013060075a7 */ /* 0x008724000800017f */
[----:B----4-:R-:W-:Y:S05]  /*1ab30*/  @!P0 NANOSLEEP.SYNCS 0x989680 ;  /* 0x009896800000895d */ /* 0x010fea0003900000 */
[----:B------:R-:W4:Y:S02]  /*1ab40*/  @!P0 SYNCS.PHASECHK.TRANS64 P0, [R6+URZ+0x28c60], R19 ;  /* 0x028c6013060085a7 */ /* 0x000f24000800007f */
[----:B----4-:R-:W-:Y:S05]  /*1ab50*/  @!P0 BRA `(.L_x_2334) ;  /* 0xfffffffc00f08947 */ /* 0x010fea000383ffff */
[----:B------:R-:W-:Y:S05]  /*1ab60*/  BRA `(.L_x_2416) ;  /* 0xffffffc4005c7947 */ /* 0x000fea000383ffff */
.L_x_2335:
        /* <DEDUP_REMOVED lines=8> */
.L_x_2418:
[----:B------:R-:W-:Y:S05]  /*1abf0*/  BSYNC B1 ;  /* 0x0000000000017941 */ /* 0x000fea0003800000 */
.L_x_2417:
        /* <DEDUP_REMOVED lines=13> */
.L_x_2419:
        /* <DEDUP_REMOVED lines=17> */
.L_x_2420:
        /* <DEDUP_REMOVED lines=16> */
.L_x_2421:
        /* <DEDUP_REMOVED lines=19> */
.L_x_2422:
        /* <DEDUP_REMOVED lines=14> */
.L_x_2423:
        /* <DEDUP_REMOVED lines=16> */
.L_x_2424:
        /* <DEDUP_REMOVED lines=14> */
.L_x_2425:
[----:B------:R-:W-:Y:S05]  /*1b2d0*/  BRA `(.L_x_2426) ;  /* 0xffffffc000c07947 */ /* 0x000fea000383ffff */
.L_x_2343:
        /* <DEDUP_REMOVED lines=8> */
.L_x_2428:
[----:B------:R-:W-:Y:S05]  /*1b360*/  BSYNC B0 ;  /* 0x0000000000007941 */ /* 0x000fea0003800000 */
.L_x_2427:
        /* <DEDUP_REMOVED lines=9> */
.L_x_2429:
[----:B------:R-:W-:Y:S02]  /*1b400*/  ULDC UR4, c[0x0][0xc3c] ;  /* 0x00030f0000047ab9 */ /* 0x000fe40000000800 */
[----:B------:R-:W-:-:S13]  /*1b410*/  ISETP.GE.OR P1, PT, R9, UR4, !P0 ;  /* 0x0000000409007c0c */ /* 0x000fda000c726670 */
[----:B------:R-:W0:Y:S08]  /*1b420*/  @!P1 LDC.64 R2, c[0x0][0xc80] ;  /* 0x00032000ff029b82 */ /* 0x000e300000000a00 */
[----:B------:R-:W1:Y:S01]  /*1b430*/  @!P1 LDC.64 R4, c[0x0][0xc78] ;  /* 0x00031e00ff049b82 */ /* 0x000e620000000a00 */
[----:B------:R-:W-:Y:S01]  /*1b440*/  CS2R R24, SRZ ;  /* 0x0000000000187805 */ /* 0x000fe2000001ff00 */
[----:B------:R-:W-:-:S02]  /*1b450*/  IMAD.MOV.U32 R8, RZ, RZ, RZ ;  /* 0x000000ffff087224 */ /* 0x000fc400078e00ff */
[----:B------:R-:W-:Y:S02]  /*1b460*/  IMAD.MOV.U32 R11, RZ, RZ, RZ ;  /* 0x000000ffff0b7224 */ /* 0x000fe400078e00ff */
[----:B------:R-:W-:Y:S02]  /*1b470*/  IMAD.MOV.U32 R6, RZ, RZ, R14 ;  /* 0x000000ffff067224 */ /* 0x000fe400078e000e */
[----:B0-----:R-:W-:-:S05]  /*1b480*/  @!P1 IMAD.WIDE R2, R9, 0x4, R2 ;  /* 0x0000000409029825 */ /* 0x001fca00078e0202 */
[----:B------:R1:W2:Y:S02]  /*1b490*/  @!P1 LDG.E R7, desc[UR54][R2.64] ;  /* 0x0000003602079981 */ /* 0x0002a4000c1e1900 */
[----:B-1----:R-:W-:-:S05]  /*1b4a0*/  @!P1 IMAD.WIDE R2, R9, 0x4, R4 ;  /* 0x0000000409029825 */ /* 0x002fca00078e0204 */
[----:B------:R-:W3:Y:S01]  /*1b4b0*/  @!P1 LDG.E R4, desc[UR54][R2.64] ;  /* 0x0000003602049981 */ /* 0x000ee2000c1e1900 */
[C---:B------:R-:W-:Y:S02]  /*1b4c0*/  ISETP.GE.U32.AND P2, PT, R10.reuse, 0x2, PT ;  /* 0x000000020a00780c */ /* 0x040fe40003f46070 */
[C---:B------:R-:W-:Y:S02]  /*1b4d0*/  ISETP.GE.U32.AND P3, PT, R10.reuse, 0x4, PT ;  /* 0x000000040a00780c */ /* 0x040fe40003f66070 */
        /* <DEDUP_REMOVED lines=9> */
.L_x_2430:
[----:B------:R-:W-:Y:S01]  /*1b570*/  IMAD.MOV.U32 R12, RZ, RZ, 0x2 ;  /* 0x00000002ff0c7424 */ /* 0x000fe200078e00ff */
[----:B------:R-:W-:-:S05]  /*1b580*/  SEL R4, R14, RZ, P1 ;  /* 0x000000ff0e047207 */ /* 0x000fca0000800000 */
[----:B------:R-:W-:-:S04]  /*1b590*/  IMAD.IADD R4, R13, 0x1, R4 ;  /* 0x000000010d047824 */ /* 0x000fc800078e0204 */
[----:B------:R-:W-:-:S07]  /*1b5a0*/  IMAD.MOV.U32 R13, RZ, RZ, R4 ;  /* 0x000000ffff0d7224 */ /* 0x000fce00078e0004 */
[----:B------:R-:W-:Y:S05]  /*1b5b0*/  WARPSYNC.COLLECTIVE R15, `(.L_x_2431) ;  /* 0x000000000f087348 */ /* 0x000fea0003c00000 */
[----:B------:R0:W1:Y:S02]  /*1b5c0*/  SHFL.UP P6, R14, R13, R12, R11 ;  /* 0x0400000c0d0e7389 */ /* 0x00006400000c000b */
[----:B01----:R-:W-:Y:S01]  /*1b5d0*/  ENDCOLLECTIVE ;  /* 0x000000000000791b */ /* 0x003fe20003800000 */
.L_x_2431:
[----:B------:R-:W-:Y:S01]  /*1b5e0*/  IMAD.MOV.U32 R12, RZ, RZ, 0x4 ;  /* 0x00000004ff0c7424 */ /* 0x000fe200078e00ff */
[----:B------:R-:W-:-:S05]  /*1b5f0*/  SEL R3, R14, RZ, P2 ;  /* 0x000000ff0e037207 */ /* 0x000fca0001000000 */
[----:B------:R-:W-:-:S04]  /*1b600*/  IMAD.IADD R2, R4, 0x1, R3 ;  /* 0x0000000104027824 */ /* 0x000fc800078e0203 */
[----:B------:R-:W-:-:S07]  /*1b610*/  IMAD.MOV.U32 R13, RZ, RZ, R2 ;  /* 0x000000ffff0d7224 */ /* 0x000fce00078e0002 */
[----:B------:R-:W-:Y:S05]  /*1b620*/  WARPSYNC.COLLECTIVE R15, `(.L_x_2432) ;  /* 0x000000000f087348 */ /* 0x000fea0003c00000 */
[----:B------:R0:W1:Y:S02]  /*1b630*/  SHFL.UP P6, R14, R13, R12, R11 ;  /* 0x0400000c0d0e7389 */ /* 0x00006400000c000b */
[----:B01----:R-:W-:Y:S01]  /*1b640*/  ENDCOLLECTIVE ;  /* 0x000000000000791b */ /* 0x003fe20003800000 */
.L_x_2432:
[----:B------:R-:W-:Y:S01]  /*1b650*/  IMAD.MOV.U32 R12, RZ, RZ, 0x8 ;  /* 0x00000008ff0c7424 */ /* 0x000fe200078e00ff */
[----:B------:R-:W-:-:S05]  /*1b660*/  SEL R3, R14, RZ, P3 ;  /* 0x000000ff0e037207 */ /* 0x000fca0001800000 */
[----:B------:R-:W-:-:S04]  /*1b670*/  IMAD.IADD R3, R2, 0x1, R3 ;  /* 0x0000000102037824 */ /* 0x000fc800078e0203 */
[----:B------:R-:W-:-:S07]  /*1b680*/  IMAD.MOV.U32 R13, RZ, RZ, R3 ;  /* 0x000000ffff0d7224 */ /* 0x000fce00078e0003 */
[----:B------:R-:W-:Y:S05]  /*1b690*/  WARPSYNC.COLLECTIVE R15, `(.L_x_2433) ;  /* 0x000000000f087348 */ /* 0x000fea0003c00000 */
[----:B------:R0:W1:Y:S02]  /*1b6a0*/  SHFL.UP P6, R14, R13, R12, R11 ;  /* 0x0400000c0d0e7389 */ /* 0x00006400000c000b */
[----:B01----:R-:W-:Y:S01]  /*1b6b0*/  ENDCOLLECTIVE ;  /* 0x000000000000791b */ /* 0x003fe20003800000 */
.L_x_2433:
[----:B------:R-:W-:Y:S01]  /*1b6c0*/  IMAD.MOV.U32 R12, RZ, RZ, 0x10 ;  /* 0x00000010ff0c7424 */ /* 0x000fe200078e00ff */
[----:B------:R-:W-:-:S05]  /*1b6d0*/  SEL R4, R14, RZ, P4 ;  /* 0x000000ff0e047207 */ /* 0x000fca0002000000 */
[----:B------:R-:W-:-:S04]  /*1b6e0*/  IMAD.IADD R4, R3, 0x1, R4 ;  /* 0x0000000103047824 */ /* 0x000fc800078e0204 */
[----:B------:R-:W-:-:S07]  /*1b6f0*/  IMAD.MOV.U32 R13, RZ, RZ, R4 ;  /* 0x000000ffff0d7224 */ /* 0x000fce00078e0004 */
[----:B------:R-:W-:Y:S05]  /*1b700*/  WARPSYNC.COLLECTIVE R15, `(.L_x_2434) ;  /* 0x000000000f087348 */ /* 0x000fea0003c00000 */
[----:B------:R0:W1:Y:S02]  /*1b710*/  SHFL.UP P6, R14, R13, R12, R11 ;  /* 0x0400000c0d0e7389 */ /* 0x00006400000c000b */
[----:B01----:R-:W-:Y:S01]  /*1b720*/  ENDCOLLECTIVE ;  /* 0x000000000000791b */ /* 0x003fe20003800000 */
.L_x_2434:
        /* <DEDUP_REMOVED lines=8> */
.L_x_2435:
[----:B------:R-:W-:Y:S05]  /*1b7b0*/  BRA `(.L_x_2436) ;  /* 0xffffffc4005c7947 */ /* 0x000fea000383ffff */
.L_x_2346:
[----:B------:R-:W-:Y:S01]  /*1b7c0*/  BSSY B0, `(.L_x_2437) ;  /* 0x0000007000007945 */ /* 0x000fe20003800000 */
[----:B------:R-:W-:Y:S02]  /*1b7d0*/  IMAD.MOV.U32 R12, RZ, RZ, 0x1 ;  /* 0x00000001ff0c7424 */ /* 0x000fe400078e00ff */
[----:B------:R-:W-:Y:S02]  /*1b7e0*/  IMAD.MOV.U32 R11, RZ, RZ, RZ ;  /* 0x000000ffff0b7224 */ /* 0x000fe400078e00ff */
[----:B------:R-:W-:-:S07]  /*1b7f0*/  IMAD.MOV.U32 R15, RZ, RZ, -0x1 ;  /* 0xffffffffff0f7424 */ /* 0x000fce00078e00ff */
[----:B------:R-:W-:Y:S05]  /*1b800*/  WARPSYNC.COLLECTIVE R15, `(.L_x_2438) ;  /* 0x000000000f087348 */ /* 0x000fea0003c00000 */
[----:B------:R0:W1:Y:S02]  /*1b810*/  SHFL.UP P6, R14, R13, R12, R11 ;  /* 0x0400000c0d0e7389 */ /* 0x00006400000c000b */
[----:B01----:R-:W-:Y:S01]  /*1b820*/  ENDCOLLECTIVE ;  /* 0x000000000000791b */ /* 0x003fe20003800000 */
.L_x_2438:
[----:B------:R-:W-:Y:S05]  /*1b830*/  BSYNC B0 ;  /* 0x0000000000007941 */ /* 0x000fea0003800000 */
.L_x_2437:
        /* <DEDUP_REMOVED lines=8> */
.L_x_2439:
[----:B------:R-:W-:Y:S01]  /*1b8c0*/  IMAD.MOV.U32 R12, RZ, RZ, 0x4 ;  /* 0x00000004ff0c7424 */ /* 0x000fe200078e00ff */
[----:B------:R-:W-:-:S05]  /*1b8d0*/  SEL R2, R14, RZ, P2 ;  /* 0x000000ff0e027207 */ /* 0x000fca0001000000 */
[----:B------:R-:W-:-:S04]  /*1b8e0*/  IMAD.IADD R2, R13, 0x1, R2 ;  /* 0x000000010d027824 */ /* 0x000fc800078e0202 */
[----:B------:R-:W-:-:S07]  /*1b8f0*/  IMAD.MOV.U32 R13, RZ, RZ, R2 ;  /* 0x000000ffff0d7224 */ /* 0x000fce00078e0002 */
[----:B------:R-:W-:Y:S05]  /*1b900*/  WARPSYNC.COLLECTIVE R15, `(.L_x_2440) ;  /* 0x000000000f087348 */ /* 0x000fea0003c00000 */
[----:B------:R0:W1:Y:S02]  /*1b910*/  SHFL.UP P6, R14, R13, R12, R11 ;  /* 0x0400000c0d0e7389 */ /* 0x00006400000c000b */
[----:B01----:R-:W-:Y:S01]  /*1b920*/  ENDCOLLECTIVE ;  /* 0x000000000000791b */ /* 0x003fe20003800000 */
.L_x_2440:
[----:B------:R-:W-:Y:S01]  /*1b930*/  IMAD.MOV.U32 R12, RZ, RZ, 0x8 ;  /* 0x00000008ff0c7424 */ /* 0x000fe200078e00ff */
[----:B------:R-:W-:-:S05]  /*1b940*/  SEL R3, R14, RZ, P3 ;  /* 0x000000ff0e037207 */ /* 0x000fca0001800000 */
[----:B------:R-:W-:-:S04]  /*1b950*/  IMAD.IADD R3, R2, 0x1, R3 ;  /* 0x0000000102037824 */ /* 0x000fc800078e0203 */
[----:B------:R-:W-:-:S07]  /*1b960*/  IMAD.MOV.U32 R13, RZ, RZ, R3 ;  /* 0x000000ffff0d7224 */ /* 0x000fce00078e0003 */
[----:B------:R-:W-:Y:S05]  /*1b970*/  WARPSYNC.COLLECTIVE R15, `(.L_x_2441) ;  /* 0x000000000f087348 */ /* 0x000fea0003c00000 */
[----:B------:R0:W1:Y:S02]  /*1b980*/  SHFL.UP P6, R14, R13, R12, R11 ;  /* 0x0400000c0d0e7389 */ /* 0x00006400000c000b */
[----:B01----:R-:W-:Y:S01]  /*1b990*/  ENDCOLLECTIVE ;  /* 0x000000000000791b */ /* 0x003fe20003800000 */
.L_x_2441:
[----:B------:R-:W-:Y:S01]  /*1b9a0*/  IMAD.MOV.U32 R12, RZ, RZ, 0x10 ;  /* 0x00000010ff0c7424 */ /* 0x000fe200078e00ff */
[----:B------:R-:W-:-:S05]  /*1b9b0*/  SEL R4, R14, RZ, P4 ;  /* 0x000000ff0e047207 */ /* 0x000fca0002000000 */
[----:B------:R-:W-:-:S04]  /*1b9c0*/  IMAD.IADD R4, R3, 0x1, R4 ;  /* 0x0000000103047824 */ /* 0x000fc800078e0204 */
[----:B------:R-:W-:-:S07]  /*1b9d0*/  IMAD.MOV.U32 R13, RZ, RZ, R4 ;  /* 0x000000ffff0d7224 */ /* 0x000fce00078e0004 */
[----:B------:R-:W-:Y:S05]  /*1b9e0*/  WARPSYNC.COLLECTIVE R15, `(.L_x_2442) ;  /* 0x000000000f087348 */ /* 0x000fea0003c00000 */
[----:B------:R0:W1:Y:S02]  /*1b9f0*/  SHFL.UP P6, R14, R13, R12, R11 ;  /* 0x0400000c0d0e7389 */ /* 0x00006400000c000b */
[----:B01----:R-:W-:Y:S01]  /*1ba00*/  ENDCOLLECTIVE ;  /* 0x000000000000791b */ /* 0x003fe20003800000 */
.L_x_2442:
        /* <DEDUP_REMOVED lines=8> */
.L_x_2443:
[----:B------:R-:W-:Y:S05]  /*1ba90*/  BRA `(.L_x_2444) ;  /* 0xffffffc400487947 */ /* 0x000fea000383ffff */
.L_x_2348:
[----:B------:R-:W-:Y:S01]  /*1baa0*/  BSSY B0, `(.L_x_2445) ;  /* 0x0000006000007945 */ /* 0x000fe20003800000 */
[----:B------:R-:W-:Y:S01]  /*1bab0*/  PLOP3.LUT P6, PT, P6, PT, PT, 0x8, 0x0 ;  /* 0x000000000000781c */ /* 0x000fe200037ce170 */
[----:B------:R-:W-:-:S12]  /*1bac0*/  IMAD.MOV.U32 R15, RZ, RZ, -0x1 ;  /* 0xffffffffff0f7424 */ /* 0x000fd800078e00ff */
[----:B0-----:R-:W-:Y:S05]  /*1bad0*/  WARPSYNC.COLLECTIVE R15, `(.L_x_2446) ;  /* 0x000000000f087348 */ /* 0x001fea0003c00000 */
[----:B------:R-:W-:Y:S01]  /*1bae0*/  VOTE.ANY R14, PT, P6 ;  /* 0x00000000000e7806 */ /* 0x000fe200030e0100 */
[----:B0-----:R-:W-:Y:S06]  /*1baf0*/  ENDCOLLECTIVE ;  /* 0x000000000000791b */ /* 0x001fec0003800000 */
.L_x_2446:
[----:B------:R-:W-:Y:S05]  /*1bb00*/  BSYNC B0 ;  /* 0x0000000000007941 */ /* 0x000fea0003800000 */
.L_x_2445:
[----:B------:R-:W-:Y:S02]  /*1bb10*/  IMAD.MOV.U32 R2, RZ, RZ, R14 ;  /* 0x000000ffff027224 */ /* 0x000fe400078e000e */
[----:B------:R-:W-:Y:S02]  /*1bb20*/  IMAD.MOV.U32 R13, RZ, RZ, R25 ;  /* 0x000000ffff0d7224 */ /* 0x000fe400078e0019 */
[----:B------:R0:W1:Y:S01]  /*1bb30*/  POPC R12, R2 ;  /* 0x00000002000c7309 */ /* 0x0000620000000000 */
[----:B------:R-:W-:Y:S02]  /*1bb40*/  IMAD.MOV.U32 R11, RZ, RZ, 0x1f ;  /* 0x0000001fff0b7424 */ /* 0x000fe400078e00ff */
[----:B------:R-:W-:-:S07]  /*1bb50*/  IMAD.MOV.U32 R15, RZ, RZ, -0x1 ;  /* 0xffffffffff0f7424 */ /* 0x000fce00078e00ff */
[----:B01----:R-:W-:Y:S05]  /*1bb60*/  WARPSYNC.COLLECTIVE R15, `(.L_x_2447) ;  /* 0x000000000f087348 */ /* 0x003fea0003c00000 */
[----:B-1----:R1:W2:Y:S02]  /*1bb70*/  SHFL.IDX P6, R14, R13, R12, R11 ;  /* 0x0000000c0d0e7389 */ /* 0x0022a400000c000b */
[----:B012---:R-:W-:Y:S01]  /*1bb80*/  ENDCOLLECTIVE ;  /* 0x000000000000791b */ /* 0x007fe20003800000 */
.L_x_2447:
[----:B------:R-:W-:Y:S02]  /*1bb90*/  IMAD.IADD R27, R12, 0x1, R27 ;  /* 0x000000010c1b7824 */ /* 0x000fe400078e021b */
[----:B------:R-:W-:Y:S02]  /*1bba0*/  IMAD.MOV.U32 R13, RZ, RZ, R8 ;  /* 0x000000ffff0d7224 */ /* 0x000fe400078e0008 */
[----:B------:R-:W-:-:S07]  /*1bbb0*/  IMAD.MOV.U32 R25, RZ, RZ, R14 ;  /* 0x000000ffff197224 */ /* 0x000fce00078e000e */
[----:B------:R-:W-:Y:S05]  /*1bbc0*/  WARPSYNC.COLLECTIVE R15, `(.L_x_2448) ;  /* 0x000000000f087348 */ /* 0x000fea0003c00000 */
[----:B------:R0:W1:Y:S02]  /*1bbd0*/  SHFL.IDX P6, R14, R13, R12, R11 ;  /* 0x0000000c0d0e7389 */ /* 0x00006400000c000b */
[----:B01----:R-:W-:Y:S01]  /*1bbe0*/  ENDCOLLECTIVE ;  /* 0x000000000000791b */ /* 0x003fe20003800000 */
.L_x_2448:
[----:B------:R-:W-:Y:S01]  /*1bbf0*/  IMAD.MOV.U32 R8, RZ, RZ, R14 ;  /* 0x000000ffff087224 */ /* 0x000fe200078e000e */
[----:B------:R-:W-:Y:S06]  /*1bc00*/  BRA `(.L_x_2449) ;  /* 0xffffffc4002c7947 */ /* 0x000fec000383ffff */
.L_x_2350:
[----:B------:R-:W-:Y:S01]  /*1bc10*/  BSSY B0, `(.L_x_2450) ;  /* 0x0000007000007945 */ /* 0x000fe20003800000 */
[----:B------:R-:W-:Y:S02]  /*1bc20*/  IMAD.MOV.U32 R13, RZ, RZ, R3 ;  /* 0x000000ffff0d7224 */ /* 0x000fe400078e0003 */
[----:B------:R-:W-:Y:S02]  /*1bc30*/  IMAD.MOV.U32 R11, RZ, RZ, 0x1f ;  /* 0x0000001fff0b7424 */ /* 0x000fe400078e00ff */
[----:B------:R-:W-:-:S07]  /*1bc40*/  IMAD.MOV.U32 R15, RZ, RZ, -0x1 ;  /* 0xffffffffff0f7424 */ /* 0x000fce00078e00ff */
[----:B0-23--:R-:W-:Y:S05]  /*1bc50*/  WARPSYNC.COLLECTIVE R15, `(.L_x_2451) ;  /* 0x000000000f087348 */ /* 0x00dfea0003c00000 */
[----:B------:R1:W4:Y:S02]  /*1bc60*/  SHFL.IDX P6, R14, R13, R12, R11 ;  /* 0x0000000c0d0e7389 */ /* 0x00032400000c000b */
[----:B01234-:R-:W-:Y:S01]  /*1bc70*/  ENDCOLLECTIVE ;  /* 0x000000000000791b */ /* 0x01ffe20003800000 */
.L_x_2451:
[----:B------:R-:W-:Y:S05]  /*1bc80*/  BSYNC B0 ;  /* 0x0000000000007941 */ /* 0x000fea0003800000 */
.L_x_2450:
[----:B------:R-:W-:Y:S01]  /*1bc90*/  IMAD.MOV.U32 R24, RZ, RZ, R14 ;  /* 0x000000ffff187224 */ /* 0x000fe200078e000e */
[----:B------:R-:W-:Y:S06]  /*1bca0*/  BRA `(.L_x_2349) ;  /* 0xffffffc4001c7947 */ /* 0x000fec000383ffff */
.L_x_2356:
[----:B-1----:R1:W4:Y:S02]  /*1bcb0*/  SYNCS.PHASECHK.TRANS64.TRYWAIT P0, [R7+URZ+0x28c20], R0 ;  /* 0x028c2000070075a7 */ /* 0x002324000800017f */
[----:B----4-:R-:W-:Y:S05]  /*1bcc0*/  @!P0 NANOSLEEP.SYNCS 0x989680 ;  /* 0x009896800000895d */ /* 0x010fea0003900000 */
[----:B------:R-:W4:Y:S02]  /*1bcd0*/  @!P0 SYNCS.PHASECHK.TRANS64 P0, [R7+URZ+0x28c20], R0 ;  /* 0x028c2000070085a7 */ /* 0x000f24000800007f */
[----:B----4-:R-:W-:Y:S05]  /*1bce0*/  @!P0 BRA `(.L_x_2356) ;  /* 0xfffffffc00f08947 */ /* 0x010fea000383ffff */
[----:B------:R-:W-:Y:S05]  /*1bcf0*/  BRA `(.L_x_2452) ;  /* 0xffffffcc00747947 */ /* 0x000fea000383ffff */
.L_x_2357:
        /* <DEDUP_REMOVED lines=11> */
.L_x_2454:
[----:B------:R-:W-:Y:S05]  /*1bdb0*/  BSYNC B0 ;  /* 0x0000000000007941 */ /* 0x000fea0003800000 */
.L_x_2453:
[----:B------:R-:W-:Y:S05]  /*1bdc0*/  BRA `(.L_x_2455) ;  /* 0xffffffcc005c7947 */ /* 0x000fea000383ffff */
.L_x_2360:
[----:B------:R-:W-:Y:S01]  /*1bdd0*/  BSSY B1, `(.L_x_2456) ;  /* 0x0000006000017945 */ /* 0x000fe20003800000 */
[----:B------:R-:W-:-:S07]  /*1bde0*/  IMAD.MOV.U32 R15, RZ, RZ, -0x1 ;  /* 0xffffffffff0f7424 */ /* 0x000fce00078e00ff */
[----:B0123--:R-:W-:Y:S05]  /*1bdf0*/  WARPSYNC.COLLECTIVE R15, `(.L_x_2457) ;  /* 0x000000000f0c7348 */ /* 0x00ffea0003c00000 */
[----:B------:R-:W-:Y:S02]  /*1be00*/  ELECT P6, UR62, PT ;  /* 0x00000000003e782f */ /* 0x000fe400038c0000 */
[----:B------:R-:W-:Y:S01]  /*1be10*/  MOV R14, UR62 ;  /* 0x0000003e000e7c02 */ /* 0x000fe20008000f00 */
[----:B0123--:R-:W-:Y:S10]  /*1be20*/  ENDCOLLECTIVE ;  /* 0x000000000000791b */ /* 0x00fff40003800000 */
.L_x_2457:
[----:B------:R-:W-:Y:S05]  /*1be30*/  BSYNC B1 ;  /* 0x0000000000017941 */ /* 0x000fea0003800000 */
.L_x_2456:
[----:B------:R-:W-:Y:S05]  /*1be40*/  BRA `(.L_x_2458) ;  /* 0xffffffcc00547947 */ /* 0x000fea000383ffff */
.L_x_2362:
[----:B-1----:R1:W4:Y:S02]  /*1be50*/  SYNCS.PHASECHK.TRANS64.TRYWAIT P1, [R5+URZ+0x28c40], R0 ;  /* 0x028c4000050075a7 */ /* 0x002324000802017f */
[----:B----4-:R-:W-:Y:S05]  /*1be60*/  @!P1 NANOSLEEP.SYNCS 0x989680 ;  /* 0x009896800000995d */ /* 0x010fea0003900000 */
[----:B------:R-:W4:Y:S02]  /*1be70*/  @!P1 SYNCS.PHASECHK.TRANS64 P1, [R5+URZ+0x28c40], R0 ;  /* 0x028c4000050095a7 */ /* 0x000f24000802007f */
[----:B----4-:R-:W-:Y:S05]  /*1be80*/  @!P1 BRA `(.L_x_2362) ;  /* 0xfffffffc00f09947 */ /* 0x010fea000383ffff */
[----:B------:R-:W-:Y:S05]  /*1be90*/  BRA `(.L_x_2459) ;  /* 0xffffffcc00747947 */ /* 0x000fea000383ffff */
.L_x_2364:
[----:B----4-:R4:W0:Y:S02]  /*1bea0*/  SYNCS.PHASECHK.TRANS64.TRYWAIT P1, [R3+URZ+0x28c40], R2 ;  /* 0x028c4002030075a7 */ /* 0x010824000802017f */
[----:B0-----:R-:W-:Y:S05]  /*1beb0*/  @!P1 NANOSLEEP.SYNCS 0x989680 ;  /* 0x009896800000995d */ /* 0x001fea0003900000 */
[----:B------:R-:W0:Y:S02]  /*1bec0*/  @!P1 SYNCS.PHASECHK.TRANS64 P1, [R3+URZ+0x28c40], R2 ;  /* 0x028c4002030095a7 */ /* 0x000e24000802007f */
[----:B0-----:R-:W-:Y:S05]  /*1bed0*/  @!P1 BRA `(.L_x_2364) ;  /* 0xfffffffc00f09947 */ /* 0x001fea000383ffff */
[----:B------:R-:W-:Y:S05]  /*1bee0*/  BRA `(.L_x_2460) ;  /* 0xffffffcc00807947 */ /* 0x000fea000383ffff */
.L_x_2366:
[----:B------:R0:W0:Y:S02]  /*1bef0*/  SYNCS.PHASECHK.TRANS64.TRYWAIT P1, [R5+URZ+0x28c60], R0 ;  /* 0x028c6000050075a7 */ /* 0x000024000802017f */
[----:B0-----:R-:W-:Y:S05]  /*1bf00*/  @!P1 NANOSLEEP.SYNCS 0x989680 ;  /* 0x009896800000995d */ /* 0x001fea0003900000 */
[----:B------:R-:W0:Y:S02]  /*1bf10*/  @!P1 SYNCS.PHASECHK.TRANS64 P1, [R5+URZ+0x28c60], R0 ;  /* 0x028c6000050095a7 */ /* 0x000e24000802007f */
[----:B0-----:R-:W-:Y:S05]  /*1bf20*/  @!P1 BRA `(.L_x_2366) ;  /* 0xfffffffc00f09947 */ /* 0x001fea000383ffff */
[----:B------:R-:W-:Y:S05]  /*1bf30*/  BRA `(.L_x_2461) ;  /* 0xffffffcc007c7947 */ /* 0x000fea000383ffff */
.L_x_2462:
        /* <DEDUP_REMOVED lines=12> */
.L_x_5654:


//--------------------- .text._ZN7cutlass13device_kernelIN5flash11enable_sm90INS1_16FlashAttnFwdSm90INS1_25CollectiveMainloopFwdSm90ILi2EN4cute5tupleIJNS5_1CILi1EEES8_S8_EEENS6_IJNS7_ILi64EEESA_SA_EEELi512ENS_6half_tEfNS_4arch4Sm90ELb0ELb1ELb0ELb1ELb1ELb1ELb0ELb0ELb0ELb1ELb1ELb0EEENS1_21CollectiveEpilogueFwdINS6_IJSA_NS7_ILi512EEESA_EEES9_SC_SE_Li256ELb1ELb1ELb1ELb0EEENS1_36VarlenDynamicPersistentTileSchedulerILi64ELi64ELi256ELi128ELb1ELb1ELb1ELb1ELb0ELb1EEEEEEEEEvNT_6ParamsE --------------------------
	.section	.text._ZN7cutlass13device_kernelIN5flash11enable_sm90INS1_16FlashAttnFwdSm90INS1_25CollectiveMainloopFwdSm90ILi2EN4cute5tupleIJNS5_1CILi1EEES8_S8_EEENS6_IJNS7_ILi64EEESA_SA_EEELi512ENS_6half_tEfNS_4arch4Sm90ELb0ELb1ELb0ELb1ELb1ELb1ELb0ELb0ELb0ELb1ELb1ELb0EEENS1_21CollectiveEpilogueFwdINS6_IJSA_NS7_ILi512EEESA_EEES9_SC_SE_Li256ELb1ELb1ELb1ELb0EEENS1_36VarlenDynamicPersistentTileSchedulerILi64ELi64ELi256ELi128ELb1ELb1ELb1ELb1ELb0ELb1EEEEEEEEEvNT_6ParamsE,"ax",@progbits
	.align	128
.text._ZN7cutlass13device_kernelIN5flash11enable_sm90INS1_16FlashAttnFwdSm90INS1_25CollectiveMainloopFwdSm90ILi2EN4cute5tupleIJNS5_1CILi1EEES8_S8_EEENS6_IJNS7_ILi64EEESA_SA_EEELi512ENS_6half_tEfNS_4arch4Sm90ELb0ELb1ELb0ELb1ELb1ELb1ELb0ELb0ELb0ELb1ELb1ELb0EEENS1_21CollectiveEpilogueFwdINS6_IJSA_NS7_ILi512EEESA_EEES9_SC_SE_Li256ELb1ELb1ELb1ELb0EEENS1_36VarlenDynamicPersistentTileSchedulerILi64ELi64ELi256ELi128ELb1ELb1ELb1ELb1ELb0ELb1EEEEEEEEEvNT_6ParamsE:
        .type           _ZN7cutlass13device_kernelIN5flash11enable_sm90INS1_16FlashAttnFwdSm90INS1_25CollectiveMainloopFwdSm90ILi2EN4cute5tupleIJNS5_1CILi1EEES8_S8_EEENS6_IJNS7_ILi64EEESA_SA_EEELi512ENS_6half_tEfNS_4arch4Sm90ELb0ELb1ELb0ELb1ELb1ELb1ELb0ELb0ELb0ELb1ELb1ELb0EEENS1_21CollectiveEpilogueFwdINS6_IJSA_NS7_ILi512EEESA_EEES9_SC_SE_Li256ELb1ELb1ELb1ELb0EEENS1_36VarlenDynamicPersistentTileSchedulerILi64ELi64ELi256ELi128ELb1ELb1ELb1ELb1ELb0ELb1EEEEEEEEEvNT_6ParamsE,@function
        .size           _ZN7cutlass13device_kernelIN5flash11enable_sm90INS1_16FlashAttnFwdSm90INS1_25CollectiveMainloopFwdSm90ILi2EN4cute5tupleIJNS5_1CILi1EEES8_S8_EEENS6_IJNS7_ILi64EEESA_SA_EEELi512ENS_6half_tEfNS_4arch4Sm90ELb0ELb1ELb0ELb1ELb1ELb1ELb0ELb0ELb0ELb1ELb1ELb0EEENS1_21CollectiveEpilogueFwdINS6_IJSA_NS7_ILi512EEESA_EEES9_SC_SE_Li256ELb1ELb1ELb1ELb0EEENS1_36VarlenDynamicPersistentTileSchedulerILi64ELi64ELi256ELi128ELb1ELb1ELb1ELb1ELb0ELb1EEEEEEEEEvNT_6ParamsE,(.L_x_5655 - _ZN7cutlass13device_kernelIN5flash11enable_sm90INS1_16FlashAttnFwdSm90INS1_25CollectiveMainloopFwdSm90ILi2EN4cute5tupleIJNS5_1CILi1EEES8_S8_EEENS6_IJNS7_ILi64EEESA_SA_EEELi512ENS_6half_tEfNS_4arch4Sm90ELb0ELb1ELb0ELb1ELb1ELb1ELb0ELb0ELb0ELb1ELb1ELb0EEENS1_21CollectiveEpilogueFwdINS6_IJSA_NS7_ILi512EEESA_EEES9_SC_SE_Li256ELb1ELb1ELb1ELb0EEENS1_36VarlenDynamicPersistentTileSchedulerILi64ELi64ELi256ELi128ELb1ELb1ELb1ELb1ELb0ELb1EEEEEEEEEvNT_6ParamsE)
        .other          _ZN7cutlass13device_kernelIN5flash11enable_sm90INS1_16FlashAttnFwdSm90INS1_25CollectiveMainloopFwdSm90ILi2EN4cute5tupleIJNS5_1CILi1EEES8_S8_EEENS6_IJNS7_ILi64EEESA_SA_EEELi512ENS_6half_tEfNS_4arch4Sm90ELb0ELb1ELb0ELb1ELb1ELb1ELb0ELb0ELb0ELb1ELb1ELb0EEENS1_21CollectiveEpilogueFwdINS6_IJSA_NS7_ILi512EEESA_EEES9_SC_SE_Li256ELb1ELb1ELb1ELb0EEENS1_36VarlenDynamicPersistentTileSchedulerILi64ELi64ELi256ELi128ELb1ELb1ELb1ELb1ELb0ELb1EEEEEEEEEvNT_6ParamsE,@"STO_CUDA_ENTRY STV_DEFAULT"
_ZN7cutlass13device_kernelIN5flash11enable_sm90INS1_16FlashAttnFwdSm90INS1_25CollectiveMainloopFwdSm90ILi2EN4cute5tupleIJNS5_1CILi1EEES8_S8_EEENS6_IJNS7_ILi64EEESA_SA_EEELi512ENS_6half_tEfNS_4arch4Sm90ELb0ELb1ELb0ELb1ELb1ELb1ELb0ELb0ELb0ELb1ELb1ELb0EEENS1_21CollectiveEpilogueFwdINS6_IJSA_NS7_ILi512EEESA_EEES9_SC_SE_Li256ELb1ELb1ELb1ELb0EEENS1_36VarlenDynamicPersistentTileSchedulerILi64ELi64ELi256ELi128ELb1ELb1ELb1ELb1ELb0ELb1EEEEEEEEEvNT_6ParamsE:
        /* <DEDUP_REMOVED lines=18> */
.L_x_2464:
[----:B------:R-:W-:Y:S05]  /*0120*/  BSYNC B0 ;  /* 0x0000000000007941 */ /* 0x000fea0003800000 */
.L_x_2463:
        /* <DEDUP_REMOVED lines=37> */
.L_x_2465:
        /* <DEDUP_REMOVED lines=22> */
.L_x_2466:
        /* <DEDUP_REMOVED lines=18> */
.L_x_2467:
        /* <DEDUP_REMOVED lines=22> */
.L_x_2468:
        /* <DEDUP_REMOVED lines=22> */
.L_x_2469:
        /* <DEDUP_REMOVED lines=8> */
.L_x_2472:
        /* <DEDUP_REMOVED lines=25> */
[CC--:B------:R-:W-:Y:S02]  /*0ad0*/  LEA.HI R4, R3.reuse, R0.reuse, RZ, 0x4 ;  /* 0x0000000003047211 */ /* 0x0c0fe400078f20ff */
[----:B------:R-:W-:-:S02]  /*0ae0*/  LEA.HI R5, R3, R0, RZ, 0x5 ;  /* 0x0000000003057211 */ /* 0x000fc400078f28ff */
[CC--:B------:R-:W-:Y:S02]  /*0af0*/  LEA.HI R6, R3.reuse, R0.reuse, RZ, 0x7 ;  /* 0x0000000003067211 */ /* 0x0c0fe400078f38ff */
[CC--:B------:R-:W-:Y:S02]  /*0b00*/  LEA.HI R10, R3.reuse, R0.reuse, RZ, 0x2 ;  /* 0x00000000030a7211 */ /* 0x0c0fe400078f10ff */
[----:B------:R-:W-:Y:S02]  /*0b10*/  LEA.HI R3, R3, R0, RZ, 0x3 ;  /* 0x0000000003037211 */ /* 0x000fe400078f18ff */
[----:B------:R-:W-:Y:S02]  /*0b20*/  SHF.R.S32.HI R214, RZ, 0x5, R5 ;  /* 0x00000005ffd67819 */ /* 0x000fe40000011405 */
[----:B------:R-:W-:Y:S02]  /*0b30*/  LOP3.LUT R13, R3, 0xfffffff8, RZ, 0xc0, !PT ;  /* 0xfffffff8030d7812 */ /* 0x000fe400078ec0ff */
[----:B------:R-:W-:-:S02]  /*0b40*/  LOP3.LUT R3, R4, 0xfffffff0, RZ, 0xc0, !PT ;  /* 0xfffffff004037812 */ /* 0x000fc400078ec0ff */
[----:B------:R-:W-:Y:S01]  /*0b50*/  SHF.R.S32.HI R5, RZ, 0x1f, R5 ;  /* 0x0000001fff057819 */ /* 0x000fe20000011405 */
[C---:B------:R-:W-:Y:S01]  /*0b60*/  IMAD.IADD R13, R0.reuse, 0x1, -R13 ;  /* 0x00000001000d7824 */ /* 0x040fe200078e0a0d */
[----:B------:R-:W-:Y:S01]  /*0b70*/  SHF.R.S32.HI R7, RZ, 0x4, R4 ;  /* 0x00000004ff077819 */ /* 0x000fe20000011404 */
[----:B------:R-:W-:Y:S01]  /*0b80*/  IMAD.IADD R3, R0, 0x1, -R3 ;  /* 0x0000000100037824 */ /* 0x000fe200078e0a03 */
[----:B------:R-:W-:Y:S01]  /*0b90*/  LOP3.LUT R9, R6, 0xffffff80, RZ, 0xc0, !PT ;  /* 0xffffff8006097812 */ /* 0x000fe200078ec0ff */
[----:B------:R-:W-:Y:S01]  /*0ba0*/  IMAD.SHL.U32 R199, R13, 0x8, RZ ;  /* 0x000000080dc77824 */ /* 0x000fe200078e00ff */
[----:B------:R-:W-:Y:S02]  /*0bb0*/  LEA.HI R5, R5, R214, RZ, 0x2 ;  /* 0x000000d605057211 */ /* 0x000fe400078f10ff */
[----:B------:R-:W-:Y:S01]  /*0bc0*/  LEA.HI R4, R4, R7, RZ, 0x1 ;  /* 0x0000000704047211 */ /* 0x000fe200078f08ff */
[----:B------:R-:W-:Y:S01]  /*0bd0*/  IMAD.IADD R9, R0, 0x1, -R9 ;  /* 0x0000000100097824 */ /* 0x000fe200078e0a09 */
[----:B------:R-:W-:Y:S01]  /*0be0*/  LOP3.LUT R11, R10, 0xfffffffc, RZ, 0xc0, !PT ;  /* 0xfffffffc0a0b7812 */ /* 0x000fe200078ec0ff */
[C---:B------:R-:W-:Y:S01]  /*0bf0*/  VIADD R37, R199.reuse, 0x40 ;  /* 0x00000040c7257836 */ /* 0x040fe20000000000 */
[----:B------:R-:W-:Y:S01]  /*0c00*/  SHF.R.S32.HI R20, RZ, 0x7, R6 ;  /* 0x00000007ff147819 */ /* 0x000fe20000011406 */
[----:B------:R-:W-:Y:S01]  /*0c10*/  VIADD R34, R199, 0x100 ;  /* 0x00000100c7227836 */ /* 0x000fe20000000000 */
[----:B------:R-:W-:Y:S01]  /*0c20*/  SHF.R.S32.HI R8, RZ, 0x1f, R3 ;  /* 0x0000001fff087819 */ /* 0x000fe20000011403 */
[----:B------:R-:W-:Y:S01]  /*0c30*/  IMAD.IADD R192, R0, 0x1, -R11 ;  /* 0x0000000100c07824 */ /* 0x000fe200078e0a0b */
[----:B------:R-:W-:Y:S01]  /*0c40*/  LOP3.LUT R5, R5, 0x3ffffc, RZ, 0xc0, !PT ;  /* 0x003ffffc05057812 */ /* 0x000fe200078ec0ff */
[----:B------:R-:W-:Y:S01]  /*0c50*/  IMAD R16, R20, 0x100, R3 ;  /* 0x0000010014107824 */ /* 0x000fe200078e0203 */
[----:B------:R-:W-:Y:S01]  /*0c60*/  LOP3.LUT R4, R4, 0x1ffffffe, RZ, 0xc0, !PT ;  /* 0x1ffffffe04047812 */ /* 0x000fe200078ec0ff */
[----:B------:R-:W-:Y:S01]  /*0c70*/  STL [R1+0x60], R20 ;  /* 0x0000601401007387 */ /* 0x000fe20000100800 */
[----:B------:R-:W-:Y:S01]  /*0c80*/  SHF.R.S32.HI R0, RZ, 0x1f, R9 ;  /* 0x0000001fff007819 */ /* 0x000fe20000011409 */
[----:B------:R-:W-:Y:S01]  /*0c90*/  IMAD.IADD R5, R214, 0x1, -R5 ;  /* 0x00000001d6057824 */ /* 0x000fe200078e0a05 */
[----:B------:R-:W-:Y:S01]  /*0ca0*/  LEA.HI R12, R8, R3, RZ, 0x3 ;  /* 0x00000003080c7211 */ /* 0x000fe200078f18ff */
[----:B------:R-:W-:Y:S01]  /*0cb0*/  IMAD.IADD R4, R7, 0x1, -R4 ;  /* 0x0000000107047824 */ /* 0x000fe200078e0a04 */
[----:B------:R-:W-:Y:S01]  /*0cc0*/  SHF.R.S32.HI R190, RZ, 0x2, R10 ;  /* 0x00000002ffbe7819 */ /* 0x000fe2000001140a */
[----:B------:R-:W-:Y:S01]  /*0cd0*/  IMAD R17, R5, 0x10, R16 ;  /* 0x0000001005117824 */ /* 0x000fe200078e0210 */
[-C--:B------:R-:W-:Y:S01]  /*0ce0*/  LEA.HI R7, R0, R9.reuse, RZ, 0x2 ;  /* 0x0000000900077211 */ /* 0x080fe200078f10ff */
[----:B------:R-:W-:Y:S01]  /*0cf0*/  IMAD.SHL.U32 R4, R4, 0x8, RZ ;  /* 0x0000000804047824 */ /* 0x000fe200078e00ff */
[----:B------:R-:W-:Y:S01]  /*0d00*/  LOP3.LUT R14, R12, 0xfffffff8, RZ, 0xc0, !PT ;  /* 0xfffffff80c0e7812 */ /* 0x000fe200078ec0ff */
[----:B------:R-:W-:Y:S01]  /*0d10*/  VIADD R5, R190, 0x20 ;  /* 0x00000020be057836 */ /* 0x000fe20000000000 */
[--C-:B------:R-:W-:Y:S01]  /*0d20*/  SHF.R.S32.HI R8, RZ, 0x2, R7.reuse ;  /* 0x00000002ff087819 */ /* 0x100fe20000011407 */
[----:B------:R-:W-:Y:S01]  /*0d30*/  IMAD.SHL.U32 R12, R12, 0x40, RZ ;  /* 0x000000400c0c7824 */ /* 0x000fe200078e00ff */
[----:B------:R-:W-:Y:S01]  /*0d40*/  SHF.R.S32.HI R11, RZ, 0x1f, R7 ;  /* 0x0000001fff0b7819 */ /* 0x000fe20000011407 */
[----:B------:R-:W-:Y:S01]  /*0d50*/  IMAD.IADD R14, R3, 0x1, -R14 ;  /* 0x00000001030e7824 */ /* 0x000fe200078e0a0e */
[----:B------:R-:W-:Y:S01]  /*0d60*/  LOP3.LUT R16, R7, 0x7ffffffc, RZ, 0xc0, !PT ;  /* 0x7ffffffc07107812 */ /* 0x000fe200078ec0ff */
[----:B------:R-:W-:Y:S01]  /*0d70*/  VIADD R31, R199, 0x1c0 ;  /* 0x000001c0c71f7836 */ /* 0x000fe20000000000 */
[----:B------:R-:W-:Y:S01]  /*0d80*/  LEA.HI R11, R11, R8, RZ, 0x3 ;  /* 0x000000080b0b7211 */ /* 0x000fe200078f18ff */
[----:B------:R-:W-:Y:S01]  /*0d90*/  IMAD.SHL.U32 R3, R14, 0x40, RZ ;  /* 0x000000400e037824 */ /* 0x000fe200078e00ff */
[----:B------:R-:W-:Y:S01]  /*0da0*/  SHF.R.S32.HI R18, RZ, 0x1f, R5 ;  /* 0x0000001fff127819 */ /* 0x000fe20000011405 */
[----:B------:R-:W-:Y:S01]  /*0db0*/  IMAD.IADD R16, R9, 0x1, -R16 ;  /* 0x0000000109107824 */ /* 0x000fe200078e0a10 */
[----:B------:R-:W-:Y:S01]  /*0dc0*/  LEA.HI R0, R0, R9, RZ, 0x5 ;  /* 0x0000000900007211 */ /* 0x000fe200078f28ff */
[----:B------:R-:W-:Y:S01]  /*0dd0*/  VIADD R36, R199, 0x80 ;  /* 0x00000080c7247836 */ /* 0x000fe20000000000 */
[----:B------:R-:W-:Y:S01]  /*0de0*/  LOP3.LUT R11, R11, 0xfffffff8, RZ, 0xc0, !PT ;  /* 0xfffffff80b0b7812 */ /* 0x000fe200078ec0ff */
[----:B------:R-:W-:Y:S01]  /*0df0*/  IMAD.SHL.U32 R189, R16, 0x2, RZ ;  /* 0x0000000210bd7824 */ /* 0x000fe200078e00ff */
[----:B------:R-:W-:Y:S01]  /*0e00*/  LEA.HI R9, R18, R5, RZ, 0x3 ;  /* 0x0000000512097211 */ /* 0x000fe200078f18ff */
[----:B------:R-:W-:Y:S01]  /*0e10*/  IMAD.SHL.U32 R5, R5, 0x40, RZ ;  /* 0x0000004005057824 */ /* 0x000fe200078e00ff */
[----:B------:R-:W-:Y:S01]  /*0e20*/  LOP3.LUT R3, R3, 0x1c0, RZ, 0xc0, !PT ;  /* 0x000001c003037812 */ /* 0x000fe200078ec0ff */
[----:B------:R-:W-:Y:S01]  /*0e30*/  IMAD.IADD R11, R8, 0x1, -R11 ;  /* 0x00000001080b7824 */ /* 0x000fe200078e0a0b */
[----:B------:R-:W-:Y:S01]  /*0e40*/  SHF.R.S32.HI R0, RZ, 0x5, R0 ;  /* 0x00000005ff007819 */ /* 0x000fe20000011400 */
[--C-:B------:R-:W-:Y:S01]  /*0e50*/  IMAD.U32 R8, R17, 0x40, R4.reuse ;  /* 0x0000004011087824 */ /* 0x100fe200078e0004 */
[----:B------:R-:W-:Y:S01]  /*0e60*/  LOP3.LUT R7, R5, 0x1c0, RZ, 0xc0, !PT ;  /* 0x000001c005077812 */ /* 0x000fe200078ec0ff */
[----:B------:R-:W-:Y:S01]  /*0e70*/  IMAD.SHL.U32 R18, R192, 0x8, RZ ;  /* 0x00000008c0127824 */ /* 0x000fe200078e00ff */
[----:B------:R-:W-:Y:S01]  /*0e80*/  LOP3.LUT R4, R3, 0x8, R4, 0xf8, !PT ;  /* 0x0000000803047812 */ /* 0x000fe200078ef804 */
[----:B------:R-:W-:Y:S01]  /*0e90*/  IMAD.SHL.U32 R9, R9, 0x40, RZ ;  /* 0x0000004009097824 */ /* 0x000fe200078e00ff */
[----:B------:R-:W-:Y:S01]  /*0ea0*/  SHF.R.U32.HI R5, RZ, 0x3, R3 ;  /* 0x00000003ff057819 */ /* 0x000fe20000011603 */
[----:B------:R0:W-:Y:S01]  /*0eb0*/  STL [R1+0x6c], R8 ;  /* 0x00006c0801007387 */ /* 0x0001e20000100800 */
[----:B------:R-:W-:Y:S01]  /*0ec0*/  LOP3.LUT R3, R12, 0x7ffffe00, RZ, 0xc0, !PT ;  /* 0x7ffffe000c037812 */ /* 0x000fe200078ec0ff */
[----:B------:R-:W-:Y:S01]  /*0ed0*/  IMAD R194, R0, 0x10, R11 ;  /* 0x0000001000c27824 */ /* 0x000fe200078e020b */
[----:B------:R-:W-:Y:S01]  /*0ee0*/  LOP3.LUT R4, R4, R5, RZ, 0x3c, !PT ;  /* 0x0000000504047212 */ /* 0x000fe200078e3cff */
[----:B------:R-:W-:Y:S01]  /*0ef0*/  VIADD R30, R18, 0x40 ;  /* 0x00000040121e7836 */ /* 0x000fe20000000000 */
[----:B------:R-:W-:Y:S01]  /*0f00*/  LEA.HI R6, R6, R20, RZ, 0x1 ;  /* 0x0000001406067211 */ /* 0x000fe200078f08ff */
[----:B------:R-:W-:Y:S01]  /*0f10*/  IMAD R3, R214, 0x400, R3 ;  /* 0x00000400d6037824 */ /* 0x000fe200078e0203 */
[----:B------:R-:W-:Y:S01]  /*0f20*/  SHF.R.U32.HI R15, RZ, 0x3, R7 ;  /* 0x00000003ff0f7819 */ /* 0x000fe20000011607 */
[C---:B------:R-:W-:Y:S01]  /*0f30*/  VIADD R29, R18.reuse, 0x60 ;  /* 0x00000060121d7836 */ /* 0x040fe20000000000 */
[----:B------:R-:W-:Y:S01]  /*0f40*/  LOP3.LUT R7, R7, 0x38, R18, 0xf8, !PT ;  /* 0x0000003807077812 */ /* 0x000fe200078ef812 */
[----:B------:R-:W-:Y:S01]  /*0f50*/  IMAD.IADD R5, R3, 0x1, R4 ;  /* 0x0000000103057824 */ /* 0x000fe200078e0204 */
[----:B------:R-:W-:Y:S01]  /*0f60*/  SHF.R.S32.HI R3, RZ, 0x1f, R10 ;  /* 0x0000001fff037819 */ /* 0x000fe2000001140a */
[C---:B------:R-:W-:Y:S01]  /*0f70*/  VIADD R28, R18.reuse, 0x80 ;  /* 0x00000080121c7836 */ /* 0x040fe20000000000 */
[----:B0-----:R-:W-:Y:S01]  /*0f80*/  LOP3.LUT R8, R9, 0xfffffe00, RZ, 0xc0, !PT ;  /* 0xfffffe0009087812 */ /* 0x001fe200078ec0ff */
[----:B------:R-:W-:Y:S01]  /*0f90*/  VIADD R27, R18, 0xa0 ;  /* 0x000000a0121b7836 */ /* 0x000fe20000000000 */
[----:B------:R-:W-:Y:S01]  /*0fa0*/  LEA.HI R3, R3, R190, RZ, 0x3 ;  /* 0x000000be03037211 */ /* 0x000fe200078f18ff */
[----:B------:R-:W-:Y:S01]  /*0fb0*/  STL [R1+0x5c], RZ ;  /* 0x00005cff01007387 */ /* 0x000fe20000100800 */
[----:B------:R-:W-:Y:S01]  /*0fc0*/  LOP3.LUT R6, R6, 0xfffffe, RZ, 0xc0, !PT ;  /* 0x00fffffe06067812 */ /* 0x000fe200078ec0ff */
[----:B------:R-:W-:Y:S01]  /*0fd0*/  VIADD R26, R18, 0xc0 ;  /* 0x000000c0121a7836 */ /* 0x000fe20000000000 */
[----:B------:R-:W-:Y:S01]  /*0fe0*/  LEA.HI R0, R192, R192, RZ, 0x1 ;  /* 0x000000c0c0007211 */ /* 0x000fe200078f08ff */
[----:B------:R-:W-:Y:S01]  /*0ff0*/  STL [R1+0x14], R30 ;  /* 0x0000141e01007387 */ /* 0x000fe20000100800 */
[----:B------:R-:W-:Y:S01]  /*1000*/  LOP3.LUT R15, R8, R7, R15, 0xf6, !PT ;  /* 0x00000007080f7212 */ /* 0x000fe200078ef60f */
[----:B------:R-:W-:Y:S01]  /*1010*/  IMAD.IADD R6, R20, 0x1, -R6 ;  /* 0x0000000114067824 */ /* 0x000fe200078e0a06 */
[----:B------:R-:W-:Y:S01]  /*1020*/  LOP3.LUT R3, R3, 0xfffffff8, RZ, 0xc0, !PT ;  /* 0xfffffff803037812 */ /* 0x000fe200078ec0ff */
[----:B------:R-:W-:Y:S01]  /*1030*/  VIADD R25, R18, 0xe0 ;  /* 0x000000e012197836 */ /* 0x000fe20000000000 */
[----:B------:R-:W-:Y:S01]  /*1040*/  LOP3.LUT R7, R0, 0x1ffffffe, RZ, 0xc0, !PT ;  /* 0x1ffffffe00077812 */ /* 0x000fe200078ec0ff */
[----:B------:R0:W-:Y:S01]  /*1050*/  STL [R1+0x10], R29 ;  /* 0x0000101d01007387 */ /* 0x0001e20000100800 */
[----:B------:R-:W-:Y:S01]  /*1060*/  SHF.R.S32.HI R0, RZ, 0x1f, R30 ;  /* 0x0000001fff007819 */ /* 0x000fe2000001141e */
[----:B------:R-:W-:Y:S01]  /*1070*/  IMAD.IADD R198, R190, 0x1, -R3 ;  /* 0x00000001bec67824 */ /* 0x000fe200078e0a03 */
[----:B------:R-:W-:Y:S01]  /*1080*/  SHF.R.S32.HI R3, RZ, 0x1f, R29 ;  /* 0x0000001fff037819 */ /* 0x000fe2000001141d */
[----:B------:R-:W-:Y:S01]  /*1090*/  IMAD.SHL.U32 R24, R6, 0x100, RZ ;  /* 0x0000010006187824 */ /* 0x000fe200078e00ff */
[----:B------:R-:W-:Y:S01]  /*10a0*/  STL [R1+0xc], R28 ;  /* 0x00000c1c01007387 */ /* 0x000fe20000100800 */
[----:B------:R-:W-:Y:S01]  /*10b0*/  SHF.L.U64.HI R0, R30, 0x1, R0 ;  /* 0x000000011e007819 */ /* 0x000fe20000010200 */
[C---:B------:R-:W-:Y:S01]  /*10c0*/  VIADD R229, R18.reuse, 0x100 ;  /* 0x0000010012e57836 */ /* 0x040fe20000000000 */
[----:B------:R-:W-:Y:S01]  /*10d0*/  SHF.R.S32.HI R4, RZ, 0x1f, R28 ;  /* 0x0000001fff047819 */ /* 0x000fe2000001141c */
[----:B------:R-:W-:Y:S01]  /*10e0*/  STL [R1+0x8], R27 ;  /* 0x0000081b01007387 */ /* 0x000fe20000100800 */
[----:B------:R-:W-:Y:S01]  /*10f0*/  SHF.R.S32.HI R6, RZ, 0x1f, R27 ;  /* 0x0000001fff067819 */ /* 0x000fe2000001141b */
[----:B------:R-:W-:Y:S01]  /*1100*/  VIADD R228, R18, 0x120 ;  /* 0x0000012012e47836 */ /* 0x000fe20000000000 */
[----:B0-----:R-:W-:Y:S01]  /*1110*/  SHF.L.U64.HI R29, R29, 0x1, R3 ;  /* 0x000000011d1d7819 */ /* 0x001fe20000010203 */
[----:B------:R-:W-:Y:S01]  /*1120*/  STL [R1+0x4], R26 ;  /* 0x0000041a01007387 */ /* 0x000fe20000100800 */
[----:B------:R-:W-:Y:S01]  /*1130*/  SHF.L.U64.HI R3, R28, 0x1, R4 ;  /* 0x000000011c037819 */ /* 0x000fe20000010204 */
[C---:B------:R-:W-:Y:S01]  /*1140*/  VIADD R226, R18.reuse, 0x140 ;  /* 0x0000014012e27836 */ /* 0x040fe20000000000 */
[----:B------:R-:W-:Y:S01]  /*1150*/  SHF.R.S32.HI R8, RZ, 0x1f, R26 ;  /* 0x0000001fff087819 */ /* 0x000fe2000001141a */
[----:B------:R-:W-:Y:S01]  /*1160*/  STL [R1], R25 ;  /* 0x0000001901007387 */ /* 0x000fe20000100800 */
[----:B------:R-:W-:Y:S01]  /*1170*/  SHF.R.S32.HI R9, RZ, 0x1f, R25 ;  /* 0x0000001fff097819 */ /* 0x000fe20000011419 */
[----:B------:R-:W-:Y:S01]  /*1180*/  VIADD R219, R18, 0x160 ;  /* 0x0000016012db7836 */ /* 0x000fe20000000000 */
[----:B------:R-:W-:Y:S01]  /*1190*/  SHF.R.S32.HI R10, RZ, 0x1f, R229 ;  /* 0x0000001fff0a7819 */ /* 0x000fe200000114e5 */
[----:B------:R-:W-:Y:S01]  /*11a0*/  STL [R1+0x68], R24 ;  /* 0x0000681801007387 */ /* 0x000fe20000100800 */
[----:B------:R-:W-:Y:S01]  /*11b0*/  SHF.L.U64.HI R4, R26, 0x1, R8 ;  /* 0x000000011a047819 */ /* 0x000fe20000010208 */
[C---:B------:R-:W-:Y:S01]  /*11c0*/  VIADD R218, R18.reuse, 0x180 ;  /* 0x0000018012da7836 */ /* 0x040fe20000000000 */
[----:B------:R-:W-:Y:S01]  /*11d0*/  SHF.R.S32.HI R11, RZ, 0x1f, R228 ;  /* 0x0000001fff0b7819 */ /* 0x000fe200000114e4 */
[----:B------:R0:W-:Y:S01]  /*11e0*/  STL [R1+0x18], R0 ;  /* 0x0000180001007387 */ /* 0x0001e20000100800 */
[----:B------:R-:W-:Y:S01]  /*11f0*/  SHF.R.S32.HI R13, RZ, 0x1f, R226 ;  /* 0x0000001fff0d7819 */ /* 0x000fe200000114e2 */
[C---:B------:R-:W-:Y:S01]  /*1200*/  VIADD R217, R18.reuse, 0x1a0 ;  /* 0x000001a012d97836 */ /* 0x040fe20000000000 */
[----:B------:R-:W-:Y:S01]  /*1210*/  SHF.R.S32.HI R12, RZ, 0x1f, R219 ;  /* 0x0000001fff0c7819 */ /* 0x000fe200000114db */
[----:B------:R-:W-:Y:S01]  /*1220*/  STL [R1+0x1c], R29 ;  /* 0x00001c1d01007387 */ /* 0x000fe20000100800 */
[----:B------:R-:W-:Y:S01]  /*1230*/  VIADD R216, R18, 0x1c0 ;  /* 0x000001c012d87836 */ /* 0x000fe20000000000 */
[----:B------:R-:W-:Y:S01]  /*1240*/  R2P PR, R14, 0x6 ;  /* 0x000000060e007804 */ /* 0x000fe20000000000 */
[----:B------:R-:W-:Y:S01]  /*1250*/  VIADD R215, R18, 0x1e0 ;  /* 0x000001e012d77836 */ /* 0x000fe20000000000 */
[----:B------:R1:W-:Y:S01]  /*1260*/  STL [R1+0x20], R3 ;  /* 0x0000200301007387 */ /* 0x0003e20000100800 */
[----:B------:R-:W-:Y:S01]  /*1270*/  SHF.R.S32.HI R21, RZ, 0x1f, R218 ;  /* 0x0000001fff157819 */ /* 0x000fe200000114da */
[----:B------:R-:W-:Y:S01]  /*1280*/  IMAD.IADD R197, R189, 0x1, R24 ;  /* 0x00000001bdc57824 */ /* 0x000fe200078e0218 */
[----:B0-----:R-:W-:Y:S01]  /*1290*/  SHF.L.U64.HI R0, R27, 0x1, R6 ;  /* 0x000000011b007819 */ /* 0x001fe20000010206 */
[----:B------:R-:W-:Y:S01]  /*12a0*/  IMAD.IADD R7, R192, 0x1, -R7 ;  /* 0x00000001c0077824 */ /* 0x000fe200078e0a07 */
[----:B------:R-:W-:Y:S01]  /*12b0*/  SHF.R.S32.HI R14, RZ, 0x1f, R217 ;  /* 0x0000001fff0e7819 */ /* 0x000fe200000114d9 */
[----:B------:R-:W-:Y:S01]  /*12c0*/  IMAD R200, R5, 0x2, R2 ;  /* 0x0000000205c87824 */ /* 0x000fe200078e0202 */
[----:B------:R-:W-:Y:S01]  /*12d0*/  SHF.R.S32.HI R23, RZ, 0x1f, R216 ;  /* 0x0000001fff177819 */ /* 0x000fe200000114d8 */
[----:B------:R0:W-:Y:S01]  /*12e0*/  STL [R1+0x24], R0 ;  /* 0x0000240001007387 */ /* 0x0001e20000100800 */
[----:B------:R-:W-:Y:S01]  /*12f0*/  SHF.R.S32.HI R20, RZ, 0x1f, R215 ;  /* 0x0000001fff147819 */ /* 0x000fe200000114d7 */
[----:B------:R-:W-:Y:S01]  /*1300*/  VIADD R35, R199, 0xc0 ;  /* 0x000000c0c7237836 */ /* 0x000fe20000000000 */
[----:B-1----:R-:W-:Y:S01]  /*1310*/  SHF.L.U64.HI R3, R25, 0x1, R9 ;  /* 0x0000000119037819 */ /* 0x002fe20000010209 */
[----:B------:R1:W-:Y:S01]  /*1320*/  STL [R1+0x28], R4 ;  /* 0x0000280401007387 */ /* 0x0003e20000100800 */
[----:B------:R-:W-:Y:S01]  /*1330*/  SHF.R.S32.HI R37, RZ, 0x1f, R37 ;  /* 0x0000001fff257819 */ /* 0x000fe20000011425 */
[C---:B------:R-:W-:Y:S01]  /*1340*/  VIADD R37, R197.reuse, 0x10 ;  /* 0x00000010c5257836 */ /* 0x040fe20000000000 */
[----:B------:R-:W-:Y:S01]  /*1350*/  SHF.R.S32.HI R34, RZ, 0x1f, R34 ;  /* 0x0000001fff227819 */ /* 0x000fe20000011422 */
[----:B------:R2:W-:Y:S01]  /*1360*/  STL [R1+0x2c], R3 ;  /* 0x00002c0301007387 */ /* 0x0005e20000100800 */
[----:B------:R-:W-:Y:S01]  /*1370*/  SHF.R.S32.HI R31, RZ, 0x1f, R31 ;  /* 0x0000001fff1f7819 */ /* 0x000fe2000001141f */
[----:B------:R-:W-:Y:S01]  /*1380*/  VIADD R34, R197, 0x28 ;  /* 0x00000028c5227836 */ /* 0x000fe20000000000 */
[----:B0-----:R-:W-:Y:S01]  /*1390*/  SHF.L.U64.HI R0, R229, 0x1, R10 ;  /* 0x00000001e5007819 */ /* 0x001fe2000001020a */
[----:B------:R-:W-:Y:S01]  /*13a0*/  VIADD R31, R197, 0x40 ;  /* 0x00000040c51f7836 */ /* 0x000fe20000000000 */
[----:B------:R-:W-:Y:S01]  /*13b0*/  SHF.R.S32.HI R36, RZ, 0x1f, R36 ;  /* 0x0000001fff247819 */ /* 0x000fe20000011424 */
[C---:B------:R-:W-:Y:S01]  /*13c0*/  VIADD R33, R199.reuse, 0x140 ;  /* 0x00000140c7217836 */ /* 0x040fe20000000000 */
[----:B-1----:R-:W-:Y:S01]  /*13d0*/  SHF.L.U64.HI R4, R228, 0x1, R11 ;  /* 0x00000001e4047819 */ /* 0x002fe2000001020b */
[----:B------:R0:W-:Y:S01]  /*13e0*/  STL [R1+0x30], R0 ;  /* 0x0000300001007387 */ /* 0x0001e20000100800 */
[----:B------:R-:W-:Y:S01]  /*13f0*/  VIADD R32, R199, 0x180 ;  /* 0x00000180c7207836 */ /* 0x000fe20000000000 */
[----:B--2---:R-:W-:Y:S01]  /*1400*/  SHF.L.U64.HI R3, R226, 0x1, R13 ;  /* 0x00000001e2037819 */ /* 0x004fe2000001020d */
[C---:B------:R-:W-:Y:S01]  /*1410*/  VIADD R28, R197.reuse, 0x58 ;  /* 0x00000058c51c7836 */ /* 0x040fe20000000000 */
[----:B------:R1:W-:Y:S01]  /*1420*/  STL [R1+0x34], R4 ;  /* 0x0000340401007387 */ /* 0x0003e20000100800 */
[----:B------:R-:W-:Y:S01]  /*1430*/  VIADD R25, R197, 0x70 ;  /* 0x00000070c5197836 */ /* 0x000fe20000000000 */
[----:B------:R-:W-:Y:S01]  /*1440*/  SHF.R.S32.HI R35, RZ, 0x1f, R35 ;  /* 0x0000001fff237819 */ /* 0x000fe20000011423 */
[----:B------:R-:W-:Y:S01]  /*1450*/  IMAD R212, R7, 0x8, R194 ;  /* 0x0000000807d47824 */ /* 0x000fe200078e02c2 */
[----:B------:R2:W-:Y:S01]  /*1460*/  STL [R1+0x38], R3 ;  /* 0x0000380301007387 */ /* 0x0005e20000100800 */
[----:B------:R-:W-:Y:S01]  /*1470*/  SHF.R.S32.HI R7, RZ, 0x1f, R37 ;  /* 0x0000001fff077819 */ /* 0x000fe20000011425 */
[----:B------:R-:W-:Y:S01]  /*1480*/  VIADD R205, R200, 0x26800 ;  /* 0x00026800c8cd7836 */ /* 0x000fe20000000000 */
[----:B0-----:R-:W-:Y:S01]  /*1490*/  SHF.L.U64.HI R0, R219, 0x1, R12 ;  /* 0x00000001db007819 */ /* 0x001fe2000001020c */
[C---:B------:R-:W-:Y:S01]  /*14a0*/  VIADD R10, R197.reuse, 0xc8 ;  /* 0x000000c8c50a7836 */ /* 0x040fe20000000000 */
[----:B------:R-:W-:Y:S01]  /*14b0*/  SHF.R.S32.HI R7, RZ, 0x1f, R34 ;  /* 0x0000001fff077819 */ /* 0x000fe20000011422 */
[C---:B------:R-:W-:Y:S01]  /*14c0*/  VIADD R9, R197.reuse, 0xd0 ;  /* 0x000000d0c5097836 */ /* 0x040fe20000000000 */
[----:B-1----:R-:W-:Y:S01]  /*14d0*/  SHF.L.U64.HI R4, R218, 0x1, R21 ;  /* 0x00000001da047819 */ /* 0x002fe20000010215 */
[----:B------:R0:W-:Y:S01]  /*14e0*/  STL [R1+0x3c], R0 ;  /* 0x00003c0001007387 */ /* 0x0001e20000100800 */
[C---:B------:R-:W-:Y:S01]  /*14f0*/  VIADD R21, R197.reuse, 0x88 ;  /* 0x00000088c5157836 */ /* 0x040fe20000000000 */
[----:B--2---:R-:W-:Y:S01]  /*1500*/  SHF.L.U64.HI R3, R216, 0x1, R23 ;  /* 0x00000001d8037819 */ /* 0x004fe20000010217 */
[----:B------:R-:W-:Y:S01]  /*1510*/  VIADD R185, R18, 0x20 ;  /* 0x0000002012b97836 */ /* 0x000fe20000000000 */
[----:B------:R-:W-:Y:S01]  /*1520*/  STL [R1+0x40], R4 ;  /* 0x0000400401007387 */ /* 0x000fe20000100800 */
[----:B------:R-:W-:Y:S01]  /*1530*/  SHF.R.S32.HI R7, RZ, 0x1f, R31 ;  /* 0x0000001fff077819 */ /* 0x000fe2000001141f */
[C---:B------:R-:W-:Y:S01]  /*1540*/  VIADD R38, R197.reuse, 0x8 ;  /* 0x00000008c5267836 */ /* 0x040fe20000000000 */
[----:B------:R-:W-:Y:S01]  /*1550*/  SHF.R.S32.HI R33, RZ, 0x1f, R33 ;  /* 0x0000001fff217819 */ /* 0x000fe20000011421 */
[C---:B------:R-:W-:Y:S01]  /*1560*/  VIADD R36, R197.reuse, 0x18 ;  /* 0x00000018c5247836 */ /* 0x040fe20000000000 */
[----:B------:R-:W-:Y:S01]  /*1570*/  SHF.R.S32.HI R32, RZ, 0x1f, R32 ;  /* 0x0000001fff207819 */ /* 0x000fe20000011420 */
[----:B------:R-:W-:Y:S01]  /*1580*/  VIADD R35, R197, 0x20 ;  /* 0x00000020c5237836 */ /* 0x000fe20000000000 */
[----:B0-----:R-:W-:Y:S01]  /*1590*/  SHF.L.U64.HI R0, R217, 0x1, R14 ;  /* 0x00000001d9007819 */ /* 0x001fe2000001020e */
[C---:B------:R-:W-:Y:S01]  /*15a0*/  VIADD R33, R197.reuse, 0x30 ;  /* 0x00000030c5217836 */ /* 0x040fe20000000000 */
[----:B------:R-:W-:Y:S01]  /*15b0*/  SEL R204, R204, 0xffffffc0, !P2 ;  /* 0xffffffc0cccc7807 */ /* 0x000fe20005000000 */
[C---:B------:R-:W-:Y:S01]  /*15c0*/  VIADD R32, R197.reuse, 0x38 ;  /* 0x00000038c5207836 */ /* 0x040fe20000000000 */
[C---:B------:R-:W-:Y:S01]  /*15d0*/  IADD3 R12, R197.reuse, 0xb8, RZ ;  /* 0x000000b8c50c7810 */ /* 0x040fe20007ffe0ff */
[----:B------:R0:W-:Y:S01]  /*15e0*/  STL [R1+0x44], R0 ;  /* 0x0000440001007387 */ /* 0x0001e20000100800 */
[----:B------:R-:W-:Y:S01]  /*15f0*/  SHF.R.S32.HI R7, RZ, 0x1f, R28 ;  /* 0x0000001fff077819 */ /* 0x000fe2000001141c */
[C---:B------:R-:W-:Y:S01]  /*1600*/  VIADD R30, R197.reuse, 0x48 ;  /* 0x00000048c51e7836 */ /* 0x040fe20000000000 */
[----:B------:R-:W-:Y:S01]  /*1610*/  SHF.R.S32.HI R7, RZ, 0x1f, R25 ;  /* 0x0000001fff077819 */ /* 0x000fe20000011419 */
[----:B------:R1:W-:Y:S01]  /*1620*/  STL [R1+0x48], R3 ;  /* 0x0000480301007387 */ /* 0x0003e20000100800 */
[C---:B------:R-:W-:Y:S01]  /*1630*/  VIADD R29, R197.reuse, 0x50 ;  /* 0x00000050c51d7836 */ /* 0x040fe20000000000 */
        /* <DEDUP_REMOVED lines=9> */
[----:B-1----:R-:W-:Y:S01]  /*16d0*/  IMAD R3, R15, 0x2, R2 ;  /* 0x000000020f037824 */ /* 0x002fe200078e0202 */
[----:B------:R0:W-:Y:S01]  /*16e0*/  STL [R1+0x4c], R0 ;  /* 0x00004c0001007387 */ /* 0x0001e20000100800 */
[C---:B------:R-:W-:Y:S01]  /*16f0*/  VIADD R15, R197.reuse, 0xa0 ;  /* 0x000000a0c50f7836 */ /* 0x040fe20000000000 */
[----:B------:R-:W-:Y:S01]  /*1700*/  SHF.R.S32.HI R38, RZ, 0x1f, R38 ;  /* 0x0000001fff267819 */ /* 0x000fe20000011426 */
[C---:B------:R-:W-:Y:S01]  /*1710*/  VIADD R20, R197.reuse, 0x90 ;  /* 0x00000090c5147836 */ /* 0x040fe20000000000 */
[----:B------:R1:W-:Y:S01]  /*1720*/  STL [R1+0x64], R3 ;  /* 0x0000640301007387 */ /* 0x0003e20000100800 */
        /* <DEDUP_REMOVED lines=14> */
[C---:B-1----:R-:W-:Y:S01]  /*1810*/  VIADD R3, R197.reuse, 0xf0 ;  /* 0x000000f0c5037836 */ /* 0x042fe20000000000 */
[----:B------:R-:W-:Y:S01]  /*1820*/  SHF.R.S32.HI R32, RZ, 0x1f, R32 ;  /* 0x0000001fff207819 */ /* 0x000fe20000011420 */
[----:B------:R-:W-:Y:S01]  /*1830*/  VIADD R0, R197, 0xf8 ;  /* 0x000000f8c5007836 */ /* 0x000fe20000000000 */
[----:B------:R-:W-:Y:S01]  /*1840*/  SHF.R.S32.HI R30, RZ, 0x1f, R30 ;  /* 0x0000001fff1e7819 */ /* 0x000fe2000001141e */
[----:B------:R-:W-:Y:S01]  /*1850*/  VIADD R201, R200, 0x26820 ;  /* 0x00026820c8c97836 */ /* 0x000fe20000000000 */
[----:B------:R-:W-:Y:S01]  /*1860*/  SHF.R.S32.HI R29, RZ, 0x1f, R29 ;  /* 0x0000001fff1d7819 */ /* 0x000fe2000001141d */
[----:B------:R-:W-:Y:S01]  /*1870*/  IMAD.SHL.U32 R192, R192, 0x4, RZ ;  /* 0x00000004c0c07824 */ /* 0x000fe200078e00ff */
[----:B------:R-:W-:Y:S01]  /*1880*/  SHF.R.S32.HI R27, RZ, 0x1f, R27 ;  /* 0x0000001fff1b7819 */ /* 0x000fe2000001141b */
[C---:B------:R-:W-:Y:S01]  /*1890*/  @P1 VIADD R201, R205.reuse, 0xffffffe0 ;  /* 0xffffffe0cdc91836 */ /* 0x040fe20000000000 */
[----:B------:R-:W-:Y:S01]  /*18a0*/  SHF.R.S32.HI R26, RZ, 0x1f, R26 ;  /* 0x0000001fff1a7819 */ /* 0x000fe2000001141a */
[----:B------:R-:W-:Y:S01]  /*18b0*/  IMAD.IADD R205, R205, 0x1, R204 ;  /* 0x00000001cdcd7824 */ /* 0x000fe200078e02cc */
[----:B------:R-:W-:Y:S01]  /*18c0*/  SHF.R.S32.HI R24, RZ, 0x1f, R24 ;  /* 0x0000001fff187819 */ /* 0x000fe20000011418 */
[----:B------:R-:W-:Y:S01]  /*18d0*/  IMAD.MOV.U32 R17, RZ, RZ, RZ ;  /* 0x000000ffff117224 */ /* 0x000fe200078e00ff */
        /* <DEDUP_REMOVED lines=12> */
[----:B------:R-:W-:-:S07]  /*19a0*/  SHF.R.S32.HI R0, RZ, 0x1f, R0 ;  /* 0x0000001fff007819 */ /* 0x000fce0000011400 */
.L_x_2701:
[----:B------:R-:W-:Y:S01]  /*19b0*/  ULDC.64 UR4, c[0x0][0xa28] ;  /* 0x00028a0000047ab9 */ /* 0x000fe20000000a00 */
[----:B-1234-:R-:W0:Y:S01]  /*19c0*/  LDC.64 R4, c[0x0][0xa08] ;  /* 0x00028200ff047b82 */ /* 0x01ee220000000a00 */
[----:B------:R-:W-:Y:S01]  /*19d0*/  ISETP.NE.U32.AND P0, PT, RZ, UR4, PT ;  /* 0x00000004ff007c0c */ /* 0x000fe2000bf05070 */
[----:B------:R-:W-:Y:S01]  /*19e0*/  IMAD.MOV.U32 R10, RZ, RZ, RZ ;  /* 0x000000ffff0a7224 */ /* 0x000fe200078e00ff */
[----:B------:R-:W-:Y:S01]  /*19f0*/  ULDC.64 UR6, c[0x0][0xa20] ;  /* 0x0002880000067ab9 */ /* 0x000fe20000000a00 */
[----:B------:R-:W-:Y:S01]  /*1a00*/  IMAD.MOV.U32 R24, RZ, RZ, RZ ;  /* 0x000000ffff187224 */ /* 0x000fe200078e00ff */
[----:B------:R-:W-:Y:S01]  /*1a10*/  ISETP.NE.AND.EX P0, PT, RZ, UR5, PT, P0 ;  /* 0x00000005ff007c0c */ /* 0x000fe2000bf05300 */
[----:B------:R-:W-:Y:S02]  /*1a20*/  ULDC.64 UR4, c[0x0][0xa18] ;  /* 0x0002860000047ab9 */ /* 0x000fe40000000a00 */
[----:B------:R-:W-:-:S04]  /*1a30*/  ISETP.NE.U32.AND P1, PT, RZ, UR4, PT ;  /* 0x00000004ff007c0c */ /* 0x000fc8000bf25070 */
[----:B------:R-:W-:Y:S01]  /*1a40*/  ISETP.NE.AND.EX P1, PT, RZ, UR5, PT, P1 ;  /* 0x00000005ff007c0c */ /* 0x000fe2000bf25310 */
[----:B------:R-:W-:Y:S02]  /*1a50*/  ULDC.64 UR4, c[0x0][0xa08] ;  /* 0x0002820000047ab9 */ /* 0x000fe40000000a00 */
[----:B------:R-:W-:-:S03]  /*1a60*/  ISETP.NE.U32.AND P3, PT, RZ, UR4, PT ;  /* 0x00000004ff007c0c */ /* 0x000fc6000bf65070 */
[----:B------:R-:W1:Y:S01]  /*1a70*/  @P0 LDC.64 R8, c[0x0][0xa28] ;  /* 0x00028a00ff080b82 */ /* 0x000e620000000a00 */
[----:B------:R-:W-:Y:S01]  /*1a80*/  ISETP.NE.AND.EX P3, PT, RZ, UR5, PT, P3 ;  /* 0x00000005ff007c0c */ /* 0x000fe2000bf65330 */
[----:B0-----:R-:W-:-:S06]  /*1a90*/  IMAD.WIDE R4, R83, 0x4, R4 ;  /* 0x0000000453047825 */ /* 0x001fcc00078e0204 */
[----:B------:R-:W0:Y:S01]  /*1aa0*/  @P1 LDC.64 R6, c[0x0][0xa18] ;  /* 0x00028600ff061b82 */ /* 0x000e220000000a00 */
[----:B------:R-:W-:Y:S02]  /*1ab0*/  ULDC UR4, c[0x0][0x288] ;  /* 0x0000a20000047ab9 */ /* 0x000fe40000000800 */
[----:B------:R-:W-:Y:S01]  /*1ac0*/  IMAD.U32 R23, RZ, RZ, UR4 ;  /* 0x00000004ff177e24 */ /* 0x000fe2000f8e00ff */
[----:B------:R2:W-:Y:S01]  /*1ad0*/  STL [R1+0x54], R83 ;  /* 0x0000545301007387 */ /* 0x0005e20000100800 */
[----:B------:R-:W-:-:S03]  /*1ae0*/  ULDC.64 UR4, c[0x0][0x418] ;  /* 0x0001060000047ab9 */ /* 0x000fc60000000a00 */
[----:B------:R2:W5:Y:S01]  /*1af0*/  @P3 LDG.E R24, desc[UR42][R4.64] ;  /* 0x0000002a04183981 */ /* 0x000562000c1e1900 */
[----:B-1----:R-:W-:-:S05]  /*1b00*/  @P0 IMAD.WIDE R8, R83, 0x4, R8 ;  /* 0x0000000453080825 */ /* 0x002fca00078e0208 */
[----:B------:R2:W5:Y:S01]  /*1b10*/  @P0 LDG.E R10, desc[UR42][R8.64] ;  /* 0x0000002a080a0981 */ /* 0x000562000c1e1900 */
[----:B0-----:R-:W-:-:S05]  /*1b20*/  @P1 IMAD.WIDE R6, R83, 0x4, R6 ;  /* 0x0000000453061825 */ /* 0x001fca00078e0206 */
[----:B------:R2:W5:Y:S01]  /*1b30*/  @P1 LDG.E R23, desc[UR42][R6.64] ;  /* 0x0000002a06171981 */ /* 0x000562000c1e1900 */
[----:B------:R-:W-:Y:S01]  /*1b40*/  UISETP.NE.U32.AND UP0, UPT, UR4, URZ, UPT ;  /* 0x0000003f0400728c */ /* 0x000fe2000bf05070 */
[C---:B------:R-:W-:Y:S02]  /*1b50*/  LOP3.LUT R3, R82.reuse, 0xff000000, RZ, 0xc0, !PT ;  /* 0xff00000052037812 */ /* 0x040fe400078ec0ff */
[----:B------:R-:W-:Y:S01]  /*1b60*/  ULDC UR4, c[0x0][0x424] ;  /* 0x0001090000047ab9 */ /* 0x000fe20000000800 */
[----:B------:R-:W-:Y:S01]  /*1b70*/  UISETP.NE.AND.EX UP0, UPT, UR5, URZ, UPT, UP0 ;  /* 0x0000003f0500728c */ /* 0x000fe2000bf05300 */
[----:B------:R-:W-:Y:S02]  /*1b80*/  ISETP.NE.U32.AND P2, PT, RZ, UR6, PT ;  /* 0x00000006ff007c0c */ /* 0x000fe4000bf45070 */
[----:B------:R-:W-:Y:S01]  /*1b90*/  ULDC UR5, c[0x0][0x2f0] ;  /* 0x0000bc0000057ab9 */ /* 0x000fe20000000800 */
[----:B------:R-:W-:Y:S01]  /*1ba0*/  USEL UR4, UR4, 0x1, UP0 ;  /* 0x0000000104047887 */ /* 0x000fe20008000000 */
[----:B------:R-:W-:-:S02]  /*1bb0*/  LOP3.LUT R0, R82, 0xff0000, RZ, 0xc0, !PT ;  /* 0x00ff000052007812 */ /* 0x000fc400078ec0ff */
[----:B------:R-:W-:Y:S01]  /*1bc0*/  SHF.R.U32.HI R3, RZ, 0x8, R3 ;  /* 0x00000008ff037819 */ /* 0x000fe20000011603 */
[----:B------:R-:W-:Y:S01]  /*1bd0*/  UIMAD UR4, UR4, UR5, URZ ;  /* 0x00000005040472a4 */ /* 0x000fe2000f8e023f */
[----:B------:R-:W-:Y:S02]  /*1be0*/  ISETP.NE.AND.EX P2, PT, RZ, UR7, PT, P2 ;  /* 0x00000007ff007c0c */ /* 0x000fe4000bf45320 */
[----:B------:R-:W-:Y:S01]  /*1bf0*/  ULDC UR5, c[0x0][0x348] ;  /* 0x0000d20000057ab9 */ /* 0x000fe20000000800 */
[----:B------:R-:W-:Y:S02]  /*1c00*/  LEA.HI R11, R0, R3, RZ, 0x10 ;  /* 0x00000003000b7211 */ /* 0x000fe400078f80ff */
[----:B------:R-:W-:Y:S01]  /*1c10*/  LOP3.LUT R188, R82, 0xffff, RZ, 0xc0, !PT ;  /* 0x0000ffff52bc7812 */ /* 0x000fe200078ec0ff */
[----:B--2---:R-:W-:Y:S07]  /*1c20*/  @P1 BRA `(.L_x_2474) ;  /* 0x0000000000241947 */ /* 0x004fee0003800000 */
        /* <DEDUP_REMOVED lines=9> */
.L_x_2474:
[----:B------:R-:W-:Y:S02]  /*1cc0*/  IMAD.U32 R34, RZ, RZ, UR5 ;  /* 0x00000005ff227e24 */ /* 0x000fe4000f8e00ff */
[----:B------:R-:W-:Y:S01]  /*1cd0*/  IMAD.U32 R25, RZ, RZ, UR4 ;  /* 0x00000004ff197e24 */ /* 0x000fe2000f8e00ff */
[----:B------:R-:W-:Y:S06]  /*1ce0*/  @!P2 BRA `(.L_x_2475) ;  /* 0x000000000010a947 */ /* 0x000fec0003800000 */
[----:B------:R-:W0:Y:S02]  /*1cf0*/  LDC.64 R4, c[0x0][0xa20] ;  /* 0x00028800ff047b82 */ /* 0x000e240000000a00 */
[----:B0-----:R-:W-:-:S05]  /*1d00*/  IMAD.WIDE R4, R83, 0x4, R4 ;  /* 0x0000000453047825 */ /* 0x001fca00078e0204 */
[----:B------:R0:W5:Y:S01]  /*1d10*/  LDG.E R25, desc[UR42][R4.64] ;  /* 0x0000002a04197981 */ /* 0x000162000c1e1900 */
[----:B------:R-:W-:Y:S05]  /*1d20*/  BRA `(.L_x_2476) ;  /* 0x0000000000107947 */ /* 0x000fea0003800000 */
.L_x_2475:
[----:B------:R-:W-:Y:S05]  /*1d30*/  @!P3 BRA `(.L_x_2476) ;  /* 0x00000000000cb947 */ /* 0x000fea0003800000 */
[----:B------:R-:W2:Y:S04]  /*1d40*/  LDG.E R0, desc[UR42][R4.64] ;  /* 0x0000002a04007981 */ /* 0x000ea8000c1e1900 */
[----:B------:R-:W2:Y:S02]  /*1d50*/  LDG.E R25, desc[UR42][R4.64+0x4] ;  /* 0x0000042a04197981 */ /* 0x000ea4000c1e1900 */
[----:B--2---:R-:W-:-:S07]  /*1d60*/  IMAD.IADD R25, R25, 0x1, -R0 ;  /* 0x0000000119197824 */ /* 0x004fce00078e0a00 */
.L_x_2476:
[----:B------:R-:W-:Y:S01]  /*1d70*/  ULDC.64 UR4, c[0x0][0xa10] ;  /* 0x0002840000047ab9 */ /* 0x000fe20000000a00 */
[----:B------:R-:W1:Y:S01]  /*1d80*/  LDC R8, c[0x0][0x448] ;  /* 0x00011200ff087b82 */ /* 0x000e620000000800 */
[----:B------:R-:W-:-:S04]  /*1d90*/  ISETP.NE.U32.AND P0, PT, RZ, UR4, PT ;  /* 0x00000004ff007c0c */ /* 0x000fc8000bf05070 */
[----:B------:R-:W-:Y:S01]  /*1da0*/  ISETP.NE.AND.EX P0, PT, RZ, UR5, PT, P0 ;  /* 0x00000005ff007c0c */ /* 0x000fe2000bf05300 */
[----:B------:R-:W-:Y:S02]  /*1db0*/  ULDC.64 UR4, c[0x0][0xa30] ;  /* 0x00028c0000047ab9 */ /* 0x000fe40000000a00 */
[----:B------:R-:W-:-:S04]  /*1dc0*/  ISETP.NE.U32.AND P1, PT, RZ, UR4, PT ;  /* 0x00000004ff007c0c */ /* 0x000fc8000bf25070 */
[----:B------:R-:W-:-:S06]  /*1dd0*/  ISETP.NE.AND.EX P1, PT, RZ, UR5, PT, P1 ;  /* 0x00000005ff007c0c */ /* 0x000fcc000bf25310 */
[----:B------:R-:W2:Y:S08]  /*1de0*/  @P0 LDC.64 R6, c[0x0][0xa10] ;  /* 0x00028400ff060b82 */ /* 0x000eb00000000a00 */
[----:B0-----:R-:W0:Y:S01]  /*1df0*/  @P1 LDC.64 R4, c[0x0][0xa30] ;  /* 0x00028c00ff041b82 */ /* 0x001e220000000a00 */
[----:B--2---:R-:W-:-:S05]  /*1e00*/  @P0 IMAD.WIDE R6, R83, 0x4, R6 ;  /* 0x0000000453060825 */ /* 0x004fca00078e0206 */
[----:B------:R-:W2:Y:S04]  /*1e10*/  @P0 LDG.E R0, desc[UR42][R6.64] ;  /* 0x0000002a06000981 */ /* 0x000ea8000c1e1900 */
[----:B------:R-:W2:Y:S01]  /*1e20*/  @P0 LDG.E R3, desc[UR42][R6.64+0x4] ;  /* 0x0000042a06030981 */ /* 0x000ea2000c1e1900 */
[----:B-----5:R-:W-:Y:S02]  /*1e30*/  IMAD.MOV.U32 R80, RZ, RZ, R25 ;  /* 0x000000ffff507224 */ /* 0x020fe400078e0019 */
[----:B0-----:R-:W-:-:S05]  /*1e40*/  @P1 IMAD.WIDE R4, R83, 0x4, R4 ;  /* 0x0000000453041825 */ /* 0x001fca00078e0204 */
[----:B------:R0:W5:Y:S01]  /*1e50*/  @P1 LDG.E R80, desc[UR42][R4.64] ;  /* 0x0000002a04501981 */ /* 0x000162000c1e1900 */
[----:B-1----:R-:W-:Y:S01]  /*1e60*/  ISETP.NE.AND P1, PT, R8, 0x1, PT ;  /* 0x000000010800780c */ /* 0x002fe20003f25270 */
[----:B------:R-:W-:Y:S02]  /*1e70*/  IMAD.SHL.U32 R196, R81, 0x40, RZ ;  /* 0x0000004051c47824 */ /* 0x000fe400078e00ff */
[----:B------:R-:W-:Y:S01]  /*1e80*/  IMAD.IADD R13, R25, 0x1, -R10 ;  /* 0x00000001190d7824 */ /* 0x000fe200078e0a0a */
[----:B0-----:R-:W0:Y:S09]  /*1e90*/  LDC.64 R4, c[0x0][0x9e0] ;  /* 0x00027800ff047b82 */ /* 0x001e320000000a00 */
[----:B------:R-:W1:Y:S08]  /*1ea0*/  @P1 LDC R9, c[0x0][0x44c] ;  /* 0x00011300ff091b82 */ /* 0x000e700000000800 */
[----:B------:R-:W3:Y:S01]  /*1eb0*/  @P1 LDC R8, c[0x0][0x450] ;  /* 0x00011400ff081b82 */ /* 0x000ee20000000800 */
[----:B0-----:R-:W-:Y:S01]  /*1ec0*/  ISETP.GE.AND P2, PT, R5, 0x1, PT ;  /* 0x000000010500780c */ /* 0x001fe20003f46270 */
[----:B--2---:R-:W-:-:S02]  /*1ed0*/  @P0 IMAD.IADD R34, R3, 0x1, -R0 ;  /* 0x0000000103220824 */ /* 0x004fc400078e0a00 */
[----:B------:R-:W-:Y:S02]  /*1ee0*/  VIADD R0, R196, 0x3f ;  /* 0x0000003fc4007836 */ /* 0x000fe40000000000 */
[----:B------:R-:W-:Y:S02]  /*1ef0*/  IMAD.IADD R184, R13, 0x1, R34 ;  /* 0x000000010db87824 */ /* 0x000fe400078e0222 */
[----:B-1----:R-:W-:-:S03]  /*1f00*/  @P1 IMAD.HI.U32 R3, R0, R9, RZ ;  /* 0x0000000900031227 */ /* 0x002fc600078e00ff */
[C---:B------:R-:W-:Y:S01]  /*1f10*/  IADD3 R7, R184.reuse, 0x1, -R23 ;  /* 0x00000001b8077810 */ /* 0x040fe20007ffe817 */
[----:B------:R-:W-:Y:S01]  /*1f20*/  IMAD.MOV.U32 R6, RZ, RZ, R0 ;  /* 0x000000ffff067224 */ /* 0x000fe200078e0000 */
[----:B---3--:R-:W-:Y:S01]  /*1f30*/  @P1 SHF.R.U32.HI R6, RZ, R8, R3 ;  /* 0x00000008ff061219 */ /* 0x008fe20000011603 */
[----:B------:R-:W-:-:S04]  /*1f40*/  VIADD R0, R184, 0x3f ;  /* 0x0000003fb8007836 */ /* 0x000fc80000000000 */
[----:B------:R-:W-:Y:S01]  /*1f50*/  IMAD.IADD R9, R7, 0x1, R6 ;  /* 0x0000000107097824 */ /* 0x000fe200078e0206 */
[----:B------:R-:W-:-:S03]  /*1f60*/  SHF.R.S32.HI R3, RZ, 0x1f, R0 ;  /* 0x0000001fff037819 */ /* 0x000fc60000011400 */
[----:B------:R-:W-:Y:S01]  /*1f70*/  IMAD.IADD R4, R9, 0x1, R4 ;  /* 0x0000000109047824 */ /* 0x000fe200078e0204 */
[----:B------:R-:W-:-:S04]  /*1f80*/  LEA.HI R3, R3, R0, RZ, 0x6 ;  /* 0x0000000003037211 */ /* 0x000fc800078f30ff */
[----:B------:R-:W-:Y:S01]  /*1f90*/  SHF.R.S32.HI R38, RZ, 0x6, R3 ;  /* 0x00000006ff267819 */ /* 0x000fe20000011403 */
        /* <DEDUP_REMOVED lines=12> */
.L_x_2479:
[----:B------:R-:W-:-:S13]  /*2060*/  ISETP.NE.AND P0, PT, R5, 0x1, PT ;  /* 0x000000010500780c */ /* 0x000fda0003f05270 */
[----:B------:R-:W0:Y:S02]  /*2070*/  @P0 LDC.64 R6, c[0x0][0x9e8] ;  /* 0x00027a00ff060b82 */ /* 0x000e240000000a00 */
[----:B0-----:R-:W-:-:S05]  /*2080*/  @P0 IMAD.HI.U32 R6, R0, R6, RZ ;  /* 0x0000000600060227 */ /* 0x001fca00078e00ff */
[----:B------:R-:W-:-:S07]  /*2090*/  @P0 SHF.R.U32.HI R0, RZ, R7, R6 ;  /* 0x00000007ff000219 */ /* 0x000fce0000011606 */
.L_x_2480:
[----:B------:R-:W-:Y:S05]  /*20a0*/  BSYNC B0 ;  /* 0x0000000000007941 */ /* 0x000fea0003800000 */
.L_x_2478:
[----:B------:R-:W-:-:S05]  /*20b0*/  IMAD R3, R0, R5, R5 ;  /* 0x0000000500037224 */ /* 0x000fca00078e0205 */
[----:B------:R-:W-:-:S07]  /*20c0*/  VIMNMX R4, R4, R3, PT ;  /* 0x0000000304047248 */ /* 0x000fce0003fe0100 */
.L_x_2477:
[----:B------:R-:W0:Y:S01]  /*20d0*/  @P1 LDC R7, c[0x0][0x44c] ;  /* 0x00011300ff071b82 */ /* 0x000e220000000800 */
[----:B------:R-:W-:Y:S01]  /*20e0*/  VIADD R4, R4, 0x3f ;  /* 0x0000003f04047836 */ /* 0x000fe20000000000 */
[----:B------:R-:W-:Y:S01]  /*20f0*/  ULDC UR4, c[0x0][0x9dc] ;  /* 0x0002770000047ab9 */ /* 0x000fe20000000800 */
[----:B------:R-:W-:Y:S02]  /*2100*/  IMAD.MOV.U32 R0, RZ, RZ, R196 ;  /* 0x000000ffff007224 */ /* 0x000fe400078e00c4 */
[----:B------:R-:W-:Y:S01]  /*2110*/  IMAD.IADD R37, R184, 0x1, -R23 ;  /* 0x00000001b8257824 */ /* 0x000fe200078e0a17 */
        /* <DEDUP_REMOVED lines=20> */
.L_x_2483:
[----:B------:R-:W-:-:S13]  /*2260*/  ISETP.NE.AND P0, PT, R5, 0x1, PT ;  /* 0x000000010500780c */ /* 0x000fda0003f05270 */
[----:B------:R-:W0:Y:S02]  /*2270*/  @P0 LDC.64 R6, c[0x0][0x9e8] ;  /* 0x00027a00ff060b82 */ /* 0x000e240000000a00 */
[----:B0-----:R-:W-:-:S05]  /*2280*/  @P0 IMAD.HI.U32 R6, R0, R6, RZ ;  /* 0x0000000600060227 */ /* 0x001fca00078e00ff */
[----:B------:R-:W-:-:S07]  /*2290*/  @P0 SHF.R.U32.HI R0, RZ, R7, R6 ;  /* 0x00000007ff000219 */ /* 0x000fce0000011606 */
.L_x_2484:
[----:B------:R-:W-:Y:S05]  /*22a0*/  BSYNC B0 ;  /* 0x0000000000007941 */ /* 0x000fea0003800000 */
.L_x_2482:
[----:B------:R-:W-:-:S05]  /*22b0*/  IMAD R0, R0, R5, RZ ;  /* 0x0000000500007224 */ /* 0x000fca00078e02ff */
[----:B------:R-:W-:-:S07]  /*22c0*/  VIMNMX R3, R3, R0, !PT ;  /* 0x0000000003037248 */ /* 0x000fce0007fe0100 */
.L_x_2481:
[----:B------:R-:W-:Y:S01]  /*22d0*/  SHF.R.S32.HI R0, RZ, 0x1f, R3 ;  /* 0x0000001fff007819 */ /* 0x000fe20000011403 */
[----:B------:R-:W-:Y:S01]  /*22e0*/  BSSY B0, `(.L_x_2485) ;  /* 0x000002a000007945 */ /* 0x000fe20003800000 */
[----:B------:R-:W-:Y:S02]  /*22f0*/  LOP3.LUT R14, R11, 0xff, RZ, 0xc0, !PT ;  /* 0x000000ff0b0e7812 */ /* 0x000fe400078ec0ff */
[----:B------:R-:W-:Y:S02]  /*2300*/  LEA.HI R0, R0, R3, RZ, 0x6 ;  /* 0x0000000300007211 */ /* 0x000fe400078f30ff */
[----:B------:R-:W-:Y:S01]  /*2310*/  SHF.R.U32.HI R4, RZ, 0x10, R11 ;  /* 0x00000010ff047819 */ /* 0x000fe2000001160b */
[----:B------:R0:W-:Y:S01]  /*2320*/  STL [R1+0x58], R14 ;  /* 0x0000580e01007387 */ /* 0x0001e20000100800 */
[----:B------:R-:W-:-:S03]  /*2330*/  SHF.R.S32.HI R0, RZ, 0x6, R0 ;  /* 0x00000006ff007819 */ /* 0x000fc60000011400 */
[----:B------:R0:W-:Y:S01]  /*2340*/  STL [R1+0x50], R4 ;  /* 0x0000500401007387 */ /* 0x0001e20000100800 */
[----:B------:R-:W-:Y:S01]  /*2350*/  VIMNMX R9, RZ, R0, !PT ;  /* 0x00000000ff097248 */ /* 0x000fe20007fe0100 */
[----:B------:R-:W-:-:S03]  /*2360*/  IMAD.MOV.U32 R0, RZ, RZ, RZ ;  /* 0x000000ffff007224 */ /* 0x000fc600078e00ff */
[----:B------:R-:W-:-:S13]  /*2370*/  ISETP.GT.AND P0, PT, R8, R9, PT ;  /* 0x000000090800720c */ /* 0x000fda0003f04270 */
[----:B0-----:R-:W-:Y:S05]  /*2380*/  @!P0 BRA `(.L_x_2486) ;  /* 0x00000000007c8947 */ /* 0x001fea0003800000 */
[----:B------:R-:W-:Y:S01]  /*2390*/  ISETP.NE.AND P0, PT, R4, RZ, PT ;  /* 0x000000ff0400720c */ /* 0x000fe20003f05270 */
[----:B------:R-:W-:-:S03]  /*23a0*/  ULDC UR4, c[0x0][0x9f0] ;  /* 0x00027c0000047ab9 */ /* 0x000fc60000000800 */
[----:B------:R-:W-:-:S04]  /*23b0*/  SEL R11, R4, UR4, P0 ;  /* 0x00000004040b7c07 */ /* 0x000fc80008000000 */
[-C--:B------:R-:W-:Y:S02]  /*23c0*/  IABS R6, R11.reuse ;  /* 0x0000000b00067213 */ /* 0x080fe40000000000 */
[----:B------:R-:W-:Y:S02]  /*23d0*/  IADD3 R0, R11, -0x1, R8 ;  /* 0xffffffff0b007810 */ /* 0x000fe40007ffe008 */
[----:B------:R-:W0:Y:S01]  /*23e0*/  I2F.RP R3, R6 ;  /* 0x0000000600037306 */ /* 0x000e220000209400 */
[----:B------:R-:W-:Y:S02]  /*23f0*/  IABS R12, R11 ;  /* 0x0000000b000c7213 */ /* 0x000fe40000000000 */
[----:B------:R-:W-:-:S05]  /*2400*/  IMAD.IADD R0, R0, 0x1, -R9 ;  /* 0x0000000100007824 */ /* 0x000fca00078e0a09 */
        /* <DEDUP_REMOVED lines=10> */
[----:B------:R-:W-:-:S04]  /*24b0*/  IMAD.HI.U32 R5, R5, R7, R4 ;  /* 0x0000000705057227 */ /* 0x000fc800078e0004 */
        /* <DEDUP_REMOVED lines=12> */
.L_x_2486:
[----:B------:R-:W-:Y:S05]  /*2580*/  BSYNC B0 ;  /* 0x0000000000007941 */ /* 0x000fea0003800000 */
.L_x_2485:
[----:B------:R-:W-:-:S05]  /*2590*/  IMAD R3, R14, R0, R9 ;  /* 0x000000000e037224 */ /* 0x000fca00078e0209 */
        /* <DEDUP_REMOVED lines=11> */
[----:B------:R-:W-:Y:S02]  /*2650*/  @P0 SHF.R.S32.HI R35, RZ, 0x6, R3 ;  /* 0x00000006ff230819 */ /* 0x000fe40000011403 */
[----:B------:R-:W-:Y:S02]  /*2660*/  PLOP3.LUT P0, PT, PT, PT, PT, 0x80, 0x0 ;  /* 0x000000000000781c */ /* 0x000fe40003f0f070 */
        /* <DEDUP_REMOVED lines=22> */
.L_x_2489:
[----:B------:R-:W-:Y:S05]  /*27d0*/  BSYNC B6 ;  /* 0x0000000000067941 */ /* 0x000fea0003800000 */
.L_x_2488:
        /* <DEDUP_REMOVED lines=20> */
.L_x_2491:
[----:B------:R-:W-:Y:S05]  /*2920*/  BSYNC B6 ;  /* 0x0000000000067941 */ /* 0x000fea0003800000 */
.L_x_2490:
[----:B------:R-:W-:Y:S01]  /*2930*/  ULDC.64 UR4, c[0x0][0x9f8] ;  /* 0x00027e0000047ab9 */ /* 0x000fe20000000a00 */
[----:B------:R-:W-:Y:S01]  /*2940*/  IMAD.MOV.U32 R0, RZ, RZ, R83 ;  /* 0x000000ffff007224 */ /* 0x000fe200078e0053 */
[----:B------:R-:W-:Y:S01]  /*2950*/  ISETP.NE.U32.AND P0, PT, RZ, UR4, PT ;  /* 0x00000004ff007c0c */ /* 0x000fe2000bf05070 */
[----:B------:R-:W0:Y:S01]  /*2960*/  S2R R3, SR_TID.X ;  /* 0x0000000000037919 */ /* 0x000e220000002100 */
[----:B------:R-:W1:Y:S08]  /*2970*/  LDC.64 R6, c[0x0][0x3f8] ;  /* 0x0000fe00ff067b82 */ /* 0x000e700000000a00 */
[----:B------:R-:W2:Y:S01]  /*2980*/  LDC R47, c[0x0][0x3f4] ;  /* 0x0000fd00ff2f7b82 */ /* 0x000ea20000000800 */
[----:B------:R-:W-:-:S02]  /*2990*/  ISETP.NE.AND.EX P0, PT, RZ, UR5, PT, P0 ;  /* 0x00000005ff007c0c */ /* 0x000fc4000bf05300 */
[----:B------:R-:W-:Y:S02]  /*29a0*/  SHF.R.S32.HI R9, RZ, 0x1f, R190 ;  /* 0x0000001fff097819 */ /* 0x000fe400000114be */
[----:B------:R-:W-:Y:S01]  /*29b0*/  SHF.R.S32.HI R193, RZ, 0x1f, R192 ;  /* 0x0000001fffc17819 */ /* 0x000fe200000114c0 */
[----:B------:R-:W3:Y:S01]  /*29c0*/  S2R R46, SR_TID.X ;  /* 0x00000000002e7919 */ /* 0x000ee20000002100 */
[----:B------:R-:W-:Y:S01]  /*29d0*/  IMAD.SHL.U32 R42, R198, 0x40, RZ ;  /* 0x00000040c62a7824 */ /* 0x000fe200078e00ff */
[----:B------:R-:W-:-:S06]  /*29e0*/  ULDC UR4, c[0x0][0x2f4] ;  /* 0x0000bd0000047ab9 */ /* 0x000fcc0000000800 */
[----:B------:R-:W4:Y:S02]  /*29f0*/  @P0 LDC.64 R4, c[0x0][0x9f8] ;  /* 0x00027e00ff040b82 */ /* 0x000f240000000a00 */
[----:B----4-:R-:W-:-:S05]  /*2a00*/  @P0 IMAD.WIDE R4, R83, 0x4, R4 ;  /* 0x0000000453040825 */ /* 0x010fca00078e0204 */
[----:B------:R4:W3:Y:S01]  /*2a10*/  @P0 LDG.E R0, desc[UR42][R4.64] ;  /* 0x0000002a04000981 */ /* 0x0008e2000c1e1900 */
[----:B0-----:R-:W-:Y:S01]  /*2a20*/  VIADD R8, R3, 0xffffff80 ;  /* 0xffffff8003087836 */ /* 0x001fe20000000000 */
[----:B--2---:R-:W-:Y:S01]  /*2a30*/  ISETP.GE.AND P3, PT, R18, R47, PT ;  /* 0x0000002f1200720c */ /* 0x004fe20003f66270 */
[-C--:B-1----:R-:W-:Y:S01]  /*2a40*/  IMAD R3, R9, R6.reuse, RZ ;  /* 0x0000000609037224 */ /* 0x082fe200078e02ff */
[----:B------:R-:W-:Y:S01]  /*2a50*/  LOP3.LUT R42, R42, 0x1c0, RZ, 0xc0, !PT ;  /* 0x000001c02a2a7812 */ /* 0x000fe200078ec0ff */
[C---:B------:R-:W-:Y:S01]  /*2a60*/  IMAD.WIDE.U32 R20, R190.reuse, R6, R192 ;  /* 0x00000006be147225 */ /* 0x040fe200078e00c0 */
[----:B------:R-:W-:Y:S02]  /*2a70*/  SHF.R.S32.HI R13, RZ, 0x1f, R8 ;  /* 0x0000001fff0d7819 */ /* 0x000fe40000011408 */
[----:B------:R-:W-:Y:S01]  /*2a80*/  SHF.R.U32.HI R44, RZ, 0x3, R42 ;  /* 0x00000003ff2c7819 */ /* 0x000fe2000001162a */
[C---:B------:R-:W-:Y:S01]  /*2a90*/  IMAD R11, R190.reuse, R7, R3 ;  /* 0x00000007be0b7224 */ /* 0x040fe200078e0203 */
[----:B----4-:R-:W0:Y:S01]  /*2aa0*/  LDC.64 R4, c[0x0][0x408] ;  /* 0x00010200ff047b82 */ /* 0x010e220000000a00 */
[----:B------:R-:W-:Y:S01]  /*2ab0*/  LEA.HI R13, R13, R8, RZ, 0x2 ;  /* 0x000000080d0d7211 */ /* 0x000fe200078f10ff */
[----:B------:R-:W-:Y:S01]  /*2ac0*/  IMAD.WIDE.U32 R28, R190, R6, R18 ;  /* 0x00000006be1c7225 */ /* 0x000fe200078e0012 */
[----:B------:R-:W-:-:S02]  /*2ad0*/  SHF.L.U64.HI R40, R6, 0x6, R7 ;  /* 0x0000000606287819 */ /* 0x000fc40000010207 */
[----:B------:R-:W-:Y:S01]  /*2ae0*/  LOP3.LUT R13, R13, 0xfffffffc, RZ, 0xc0, !PT ;  /* 0xfffffffc0d0d7812 */ /* 0x000fe200078ec0ff */
[----:B------:R-:W-:Y:S01]  /*2af0*/  IMAD.IADD R21, R21, 0x1, R11 ;  /* 0x0000000115157824 */ /* 0x000fe200078e020b */
[----:B------:R-:W-:Y:S01]  /*2b00*/  ISETP.GE.AND P2, PT, R18, UR4, PT ;  /* 0x0000000412007c0c */ /* 0x000fe2000bf46270 */
[----:B------:R-:W-:Y:S01]  /*2b10*/  IMAD.IADD R29, R11, 0x1, R29 ;  /* 0x000000010b1d7824 */ /* 0x000fe200078e021d */
[----:B-----5:R-:W-:Y:S01]  /*2b20*/  SHF.R.S32.HI R11, RZ, 0x1f, R80 ;  /* 0x0000001fff0b7819 */ /* 0x020fe20000011450 */
[-C--:B------:R-:W-:Y:S01]  /*2b30*/  IMAD.WIDE.U32 R20, R80, R6.reuse, R20 ;  /* 0x0000000650147225 */ /* 0x080fe200078e0014 */
[----:B------:R-:W-:Y:S02]  /*2b40*/  IADD3 R49, R8, -R13, RZ ;  /* 0x8000000d08317210 */ /* 0x000fe40007ffe0ff */
[----:B------:R-:W-:Y:S01]  /*2b50*/  ISETP.GE.AND P1, PT, R185, UR4, PT ;  /* 0x00000004b9007c0c */ /* 0x000fe2000bf26270 */
[-C--:B------:R-:W-:Y:S01]  /*2b60*/  IMAD R10, R11, R6.reuse, RZ ;  /* 0x000000060b0a7224 */ /* 0x080fe200078e02ff */
[----:B---3--:R-:W-:Y:S01]  /*2b70*/  LEA.HI R46, R46, 0x8, RZ, 0x19 ;  /* 0x000000082e2e7811 */ /* 0x008fe200078fc8ff */
[----:B------:R-:W-:-:S04]  /*2b80*/  IMAD.WIDE.U32 R28, R80, R6, R28 ;  /* 0x00000006501c7225 */ /* 0x000fc800078e001c */
[----:B------:R-:W-:Y:S02]  /*2b90*/  IMAD.IADD R3, R24, 0x1, R25 ;  /* 0x0000000118037824 */ /* 0x000fe400078e0219 */
[----:B------:R-:W-:Y:S02]  /*2ba0*/  IMAD.SHL.U32 R41, R6, 0x40, RZ ;  /* 0x0000004006297824 */ /* 0x000fe400078e00ff */
[-C--:B0-----:R-:W-:Y:S01]  /*2bb0*/  IMAD R9, R9, R4.reuse, RZ ;  /* 0x0000000409097224 */ /* 0x081fe200078e02ff */
[----:B------:R-:W-:Y:S01]  /*2bc0*/  SHF.L.U64.HI R43, R4, 0x6, R5 ;  /* 0x00000006042b7819 */ /* 0x000fe20000010205 */
        /* <DEDUP_REMOVED lines=14> */
[----:B------:R-:W-:Y:S01]  /*2cb0*/  IMAD R9, R80, R7, R10 ;  /* 0x0000000750097224 */ /* 0x000fe200078e020a */
[----:B------:R-:W-:Y:S01]  /*2cc0*/  LOP3.LUT R5, R42, 0x38, R39, 0xf8, !PT ;  /* 0x000000382a057812 */ /* 0x000fe200078ef827 */
[----:B------:R-:W-:Y:S01]  /*2cd0*/  IMAD.WIDE.U32 R30, R80, R4, R30 ;  /* 0x00000004501e7225 */ /* 0x000fe200078e001e */
[----:B------:R-:W-:-:S02]  /*2ce0*/  LOP3.LUT R53, R39, 0xfffffff8, RZ, 0xc0, !PT ;  /* 0xfffffff827357812 */ /* 0x000fc400078ec0ff */
[----:B------:R-:W-:Y:S01]  /*2cf0*/  LOP3.LUT R5, R5, R44, RZ, 0x3c, !PT ;  /* 0x0000002c05057212 */ /* 0x000fe200078e3cff */
[----:B------:R-:W-:Y:S01]  /*2d00*/  IMAD.WIDE.U32 R32, R80, R4, R32 ;  /* 0x0000000450207225 */ /* 0x000fe200078e0020 */
[----:B------:R-:W-:-:S03]  /*2d10*/  SHF.R.S32.HI R58, RZ, 0x1f, R53 ;  /* 0x0000001fff3a7819 */ /* 0x000fc60000011435 */
[----:B------:R-:W-:Y:S02]  /*2d20*/  IMAD.SHL.U32 R45, R4, 0x40, RZ ;  /* 0x00000040042d7824 */ /* 0x000fe400078e00ff */
[----:B------:R-:W-:Y:S02]  /*2d30*/  IMAD.SHL.U32 R47, R47, 0x2, RZ ;  /* 0x000000022f2f7824 */ /* 0x000fe400078e00ff */
[----:B------:R-:W-:Y:S02]  /*2d40*/  IMAD R49, R49, 0x40, R190 ;  /* 0x0000004031317824 */ /* 0x000fe400078e02be */
[----:B------:R-:W-:Y:S02]  /*2d50*/  IMAD.IADD R51, R21, 0x1, R9 ;  /* 0x0000000115337824 */ /* 0x000fe400078e0209 */
[----:B------:R-:W-:Y:S02]  /*2d60*/  IMAD.IADD R52, R9, 0x1, R29 ;  /* 0x0000000109347824 */ /* 0x000fe400078e021d */
[----:B------:R-:W-:-:S02]  /*2d70*/  IMAD.IADD R56, R31, 0x1, R11 ;  /* 0x000000011f387824 */ /* 0x000fc400078e020b */
[----:B------:R-:W-:Y:S02]  /*2d80*/  IMAD.IADD R57, R11, 0x1, R33 ;  /* 0x000000010b397824 */ /* 0x000fe400078e0221 */
[----:B------:R-:W-:Y:S01]  /*2d90*/  IMAD R59, R214, 0x200, R5 ;  /* 0x00000200d63b7824 */ /* 0x000fe200078e0205 */
[----:B------:R-:W-:-:S07]  /*2da0*/  SHF.R.S32.HI R50, RZ, 0x1f, R0 ;  /* 0x0000001fff327819 */ /* 0x000fce0000011400 */
.L_x_2524:
        /* <DEDUP_REMOVED lines=11> */
[----:B------:R-:W2:Y:S08]  /*2e60*/  @!P0 LDC.64 R4, c[0x0][0x418] ;  /* 0x00010600ff048b82 */ /* 0x000eb00000000a00 */
[----:B---3--:R-:W3:Y:S08]  /*2e70*/  @P4 LDC R9, c[0x0][0x434] ;  /* 0x00010d00ff094b82 */ /* 0x008ef00000000800 */
[----:B----4-:R-:W4:Y:S01]  /*2e80*/  @P4 LDC R10, c[0x0][0x438] ;  /* 0x00010e00ff0a4b82 */ /* 0x010f220000000800 */
        /* <DEDUP_REMOVED lines=8> */
[----:B------:R-:W-:-:S05]  /*2f10*/  @!P0 LEA.HI.X R5, R6, R5, R7, 0x2, P4 ;  /* 0x0000000506058211 */ /* 0x000fca00020f1407 */
[----:B------:R0:W5:Y:S01]  /*2f20*/  @!P0 LDG.E R61, desc[UR42][R4.64] ;  /* 0x0000002a043d8981 */ /* 0x000162000c1e1900 */
[----:B-1----:R-:W-:Y:S01]  /*2f30*/  ISETP.GE.AND P0, PT, R69, 0x1, PT ;  /* 0x000000014500780c */ /* 0x002fe20003f06270 */
[----:B------:R-:W-:Y:S01]  /*2f40*/  IMAD.MOV R7, RZ, RZ, -R8 ;  /* 0x000000ffff077224 */ /* 0x000fe200078e0a08 */
[----:B------:R-:W-:Y:S05]  /*2f50*/  YIELD ;  /* 0x0000000000007946 */ /* 0x000fea0003800000 */
[----:B------:R-:W-:Y:S01]  /*2f60*/  IMAD.SHL.U32 R66, R187, 0x1000, RZ ;  /* 0x00001000bb427824 */ /* 0x000fe200078e00ff */
[----:B------:R-:W-:Y:S01]  /*2f70*/  BSSY B0, `(.L_x_2492) ;  /* 0x00001a9000007945 */ /* 0x000fe20003800000 */
[----:B------:R-:W-:Y:S01]  /*2f80*/  IMAD R62, R62, R7, R12 ;  /* 0x000000073e3e7224 */ /* 0x000fe200078e020c */
[----:B------:R-:W-:Y:S01]  /*2f90*/  ISETP.GT.AND P4, PT, R35, R36, PT ;  /* 0x000000242300720c */ /* 0x000fe20003f84270 */
[----:B------:R-:W-:-:S04]  /*2fa0*/  IMAD.IADD R7, R48, 0x1, R66 ;  /* 0x0000000130077824 */ /* 0x000fc800078e0242 */
[----:B------:R-:W-:Y:S01]  /*2fb0*/  IMAD R70, R7, 0x2, R2 ;  /* 0x0000000207467824 */ /* 0x000fe200078e0202 */
[----:B0-----:R-:W-:Y:S07]  /*2fc0*/  @!P0 BRA `(.L_x_2493) ;  /* 0x0000001400b88947 */ /* 0x001fee0003800000 */
[----:B------:R-:W-:Y:S01]  /*2fd0*/  SHF.R.S32.HI R64, RZ, 0x1f, R62 ;  /* 0x0000001fff407819 */ /* 0x000fe2000001143e */
[----:B------:R-:W-:Y:S01]  /*2fe0*/  ULDC.64 UR4, c[0x0][0x300] ;  /* 0x0000c00000047ab9 */ /* 0x000fe20000000a00 */
[----:B-----5:R-:W-:Y:S01]  /*2ff0*/  SHF.R.S32.HI R63, RZ, 0x1f, R61 ;  /* 0x0000001fff3f7819 */ /* 0x020fe2000001143d */
[----:B------:R-:W-:Y:S01]  /*3000*/  IMAD.WIDE.U32 R4, R62, UR4, RZ ;  /* 0x000000043e047c25 */ /* 0x000fe2000f8e00ff */
        /* <DEDUP_REMOVED lines=32> */
[----:B------:R-:W-:Y:S01]  /*3210*/  ULDC.64 UR4, c[0x0][0x3e8] ;  /* 0x0000fa0000047ab9 */ /* 0x000fe20000000a00 */
[----:B------:R-:W-:Y:S01]  /*3220*/  IMAD.MOV.U32 R6, RZ, RZ, R30 ;  /* 0x000000ffff067224 */ /* 0x000fe200078e001e */
[----:B------:R-:W-:Y:S01]  /*3230*/  ULDC.64 UR6, c[0x0][0x400] ;  /* 0x0001000000067ab9 */ /* 0x000fe20000000a00 */
[----:B------:R-:W-:Y:S01]  /*3240*/  IMAD.MOV.U32 R7, RZ, RZ, R56 ;  /* 0x000000ffff077224 */ /* 0x000fe200078e0038 */
[----:B------:R-:W-:Y:S01]  /*3250*/  CS2R R24, SRZ ;  /* 0x0000000000187805 */ /* 0x000fe2000001ff00 */
[-C--:B------:R-:W-:Y:S02]  /*3260*/  IMAD R5, R10, R45.reuse, R8 ;  /* 0x0000002d0a057224 */ /* 0x080fe400078e0208 */
[----:B------:R-:W-:Y:S01]  /*3270*/  IMAD.WIDE.U32 R8, R35, R45, R6 ;  /* 0x0000002d23087225 */ /* 0x000fe200078e0006 */
[----:B------:R-:W-:-:S03]  /*3280*/  IADD3 R7, P5, R20, R4, RZ ;  /* 0x0000000414077210 */ /* 0x000fc60007fbe0ff */
[----:B------:R-:W-:Y:S01]  /*3290*/  IMAD.IADD R5, R9, 0x1, R5 ;  /* 0x0000000109057824 */ /* 0x000fe200078e0205 */
[C---:B------:R-:W-:Y:S01]  /*32a0*/  LEA R4, P6, R8.reuse, UR6, 0x1 ;  /* 0x0000000608047c11 */ /* 0x040fe2000f8c08ff */
[----:B------:R-:W-:Y:S01]  /*32b0*/  IMAD.X R10, R11, 0x1, R51, P5 ;  /* 0x000000010b0a7824 */ /* 0x000fe200028e0633 */
[C---:B------:R-:W-:Y:S02]  /*32c0*/  LEA R6, P5, R7.reuse, UR4, 0x1 ;  /* 0x0000000407067c11 */ /* 0x040fe4000f8a08ff */
[----:B------:R-:W-:Y:S02]  /*32d0*/  LEA.HI.X R5, R8, UR7, R5, 0x1, P6 ;  /* 0x0000000708057c11 */ /* 0x000fe4000b0f0c05 */
[----:B------:R-:W-:Y:S02]  /*32e0*/  CS2R R8, SRZ ;  /* 0x0000000000087805 */ /* 0x000fe4000001ff00 */
[----:B------:R-:W-:Y:S02]  /*32f0*/  LEA.HI.X R7, R7, UR5, R10, 0x1, P5 ;  /* 0x0000000507077c11 */ /* 0x000fe4000a8f0c0a */
[----:B------:R-:W-:-:S02]  /*3300*/  ISETP.GE.AND P6, PT, R192, R69, PT ;  /* 0x00000045c000720c */ /* 0x000fc40003fc6270 */
[----:B------:R-:W-:-:S11]  /*3310*/  ISETP.GE.AND P5, PT, R207, R69, PT ;  /* 0x00000045cf00720c */ /* 0x000fd60003fa6270 */
[----:B------:R0:W5:Y:S04]  /*3320*/  @!P6 LDG.E.64 R26, desc[UR42][R6.64] ;  /* 0x0000002a061ae981 */ /* 0x000168000c1e1b00 */
[----:B------:R0:W5:Y:S04]  /*3330*/  @!P5 LDG.E.64 R8, desc[UR42][R6.64+0x20] ;  /* 0x0000202a0608d981 */ /* 0x000168000c1e1b00 */
[----:B------:R0:W5:Y:S04]  /*3340*/  @!P6 LDG.E.64 R54, desc[UR42][R4.64] ;  /* 0x0000002a0436e981 */ /* 0x000168000c1e1b00 */
[----:B------:R0:W5:Y:S02]  /*3350*/  @!P5 LDG.E.64 R24, desc[UR42][R4.64+0x20] ;  /* 0x0000202a0418d981 */ /* 0x000164000c1e1b00 */
.L_x_2496:
[----:B------:R-:W-:Y:S05]  /*3360*/  BSYNC B1 ;  /* 0x0000000000017941 */ /* 0x000fea0003800000 */
.L_x_2495:
        /* <DEDUP_REMOVED lines=16> */
.L_x_2497:
[----:B------:R-:W-:Y:S01]  /*3470*/  IMAD R60, R187, 0x8, R2 ;  /* 0x00000008bb3c7824 */ /* 0x000fe200078e0202 */
[----:B------:R-:W-:Y:S01]  /*3480*/  SHF.L.U32 R67, R191, 0x1f, RZ ;  /* 0x0000001fbf437819 */ /* 0x000fe200000006ff */
[----:B------:R-:W-:Y:S03]  /*3490*/  BSSY B1, `(.L_x_2498) ;  /* 0x0000003000017945 */ /* 0x000fe60003800000 */
[----:B------:R-:W0:Y:S02]  /*34a0*/  SYNCS.PHASECHK.TRANS64.TRYWAIT P6, [R60+URZ+0x28c90], R67 ;  /* 0x028c90433c0075a7 */ /* 0x000e2400080c017f */
[----:B0-----:R-:W-:Y:S05]  /*34b0*/  @!P6 BRA `(.L_x_2499) ;  /* 0x000001ec00b8e947 */ /* 0x001fea0003800000 */
.L_x_2850:
[----:B------:R-:W-:Y:S05]  /*34c0*/  BSYNC B1 ;  /* 0x0000000000017941 */ /* 0x000fea0003800000 */
.L_x_2498:
[----:B------:R-:W-:-:S03]  /*34d0*/  UMOV UR4, 0xffffffff ;  /* 0xffffffff00047882 */ /* 0x000fc60000000000 */
[----:B------:R-:W-:Y:S05]  /*34e0*/  BRA.DIV UR4, `(.L_x_2500) ;  /* 0x000001ee04c07947 */ /* 0x000fea000b800000 */
[----:B------:R1:W2:Y:S04]  /*34f0*/  SHFL.IDX PT, R71, R14, RZ, 0x1c1f ;  /* 0x001c1fff0e477589 */ /* 0x0002a800000e0000 */
[----:B------:R-:W3:Y:S02]  /*3500*/  SHFL.IDX PT, R68, R68, RZ, 0x1c1f ;  /* 0x001c1fff44447589 */ /* 0x000ee400000e0000 */
.L_x_2854:
[----:B------:R-:W-:Y:S05]  /*3510*/  @P0 BRA `(.L_x_2501) ;  /* 0x0000001400380947 */ /* 0x000fea0003800000 */
[----:B------:R-:W-:Y:S04]  /*3520*/  BSSY B1, `(.L_x_2502) ;  /* 0x0000032000017945 */ /* 0x000fe80003800000 */
[----:B------:R-:W-:Y:S05]  /*3530*/  @P2 BRA `(.L_x_2503) ;  /* 0x0000000000c02947 */ /* 0x000fea0003800000 */
[----:B------:R4:W0:Y:S01]  /*3540*/  LDS.128 R4, [R70+0x22400] ;  /* 0x0224000046047984 */ /* 0x0008220000000c00 */
[----:B------:R-:W-:Y:S01]  /*3550*/  ISETP.GE.AND P6, PT, R192, R69, PT ;  /* 0x00000045c000720c */ /* 0x000fe20003fc6270 */
[----:B------:R-:W-:Y:S01]  /*3560*/  BSSY B2, `(.L_x_2504) ;  /* 0x000002c000027945 */ /* 0x000fe20003800000 */
[----:B---3--:R-:W-:-:S04]  /*3570*/  LEA R10, P0, R18, R68, 0x1 ;  /* 0x00000044120a7211 */ /* 0x008fc800078008ff */
[----:B--2---:R-:W-:-:S07]  /*3580*/  LEA.HI.X R11, R18, R71, R19, 0x1, P0 ;  /* 0x00000047120b7211 */ /* 0x004fce00000f0c13 */
[----:B----4-:R-:W-:Y:S05]  /*3590*/  @P6 BRA `(.L_x_2505) ;  /* 0x0000000000a06947 */ /* 0x010fea0003800000 */
[--C-:B------:R-:W-:Y:S01]  /*35a0*/  SHF.R.U64 R15, R54, 0x10, R55.reuse ;  /* 0x00000010360f7819 */ /* 0x100fe20000001237 */
[----:B0-----:R-:W-:Y:S01]  /*35b0*/  HADD2.F32 R12, -RZ, R5.H1_H1 ;  /* 0x30000005ff0c7230 */ /* 0x001fe20000004100 */
[----:B------:R-:W-:Y:S01]  /*35c0*/  SHF.R.U32.HI R54, RZ, 0x10, R55 ;  /* 0x00000010ff367819 */ /* 0x000fe20000011637 */
[----:B------:R-:W-:Y:S01]  /*35d0*/  HADD2.F32 R13, -RZ, R7.H1_H1 ;  /* 0x30000007ff0d7230 */ /* 0x000fe20000004100 */
[--C-:B-1----:R-:W-:Y:S01]  /*35e0*/  SHF.R.U64 R14, R26, 0x10, R27.reuse ;  /* 0x000000101a0e7819 */ /* 0x102fe2000000121b */
[----:B------:R-:W-:Y:S01]  /*35f0*/  HADD2.F32 R15, -RZ, R15.H0_H0 ;  /* 0x2000000fff0f7230 */ /* 0x000fe20000004100 */
[----:B------:R-:W-:Y:S01]  /*3600*/  SHF.R.U32.HI R26, RZ, 0x10, R27 ;  /* 0x00000010ff1a7819 */ /* 0x000fe2000001161b */
[----:B------:R-:W-:Y:S02]  /*3610*/  HADD2.F32 R54, -RZ, R54.H0_H0 ;  /* 0x20000036ff367230 */ /* 0x000fe40000004100 */
[----:B------:R-:W-:Y:S02]  /*3620*/  HADD2.F32 R5, -RZ, R5.H0_H0 ;  /* 0x20000005ff057230 */ /* 0x000fe40000004100 */
[----:B------:R-:W-:Y:S01]  /*3630*/  FMUL.FTZ R70, R12, R15 ;  /* 0x0000000f0c467220 */ /* 0x000fe20000410000 */
[----:B------:R-:W-:-:S02]  /*3640*/  HADD2.F32 R7, -RZ, R7.H0_H0 ;  /* 0x20000007ff077230 */ /* 0x000fc40000004100 */
[-C--:B------:R-:W-:Y:S01]  /*3650*/  FMUL.FTZ R72, R13, R54.reuse ;  /* 0x000000360d487220 */ /* 0x080fe20000410000 */
[----:B------:R-:W-:Y:S02]  /*3660*/  HADD2.F32 R14, -RZ, R14.H0_H0 ;  /* 0x2000000eff0e7230 */ /* 0x000fe40000004100 */
[----:B------:R-:W-:Y:S01]  /*3670*/  FMUL.FTZ R15, R5, R15 ;  /* 0x0000000f050f7220 */ /* 0x000fe20000410000 */
[----:B------:R-:W-:Y:S02]  /*3680*/  HADD2.F32 R26, -RZ, R26.H0_H0 ;  /* 0x2000001aff1a7230 */ /* 0x000fe40000004100 */
[----:B------:R-:W-:Y:S01]  /*3690*/  FMUL.FTZ R54, R7, R54 ;  /* 0x0000003607367220 */ /* 0x000fe20000410000 */
[--C-:B------:R-:W-:Y:S02]  /*36a0*/  HADD2.F32 R55, -RZ, R75.reuse.H1_H1 ;  /* 0x3000004bff377230 */ /* 0x100fe40000004100 */
[-C--:B------:R-:W-:Y:S01]  /*36b0*/  FFMA.FTZ R5, R5, R14.reuse, -R70 ;  /* 0x0000000e05057223 */ /* 0x080fe20000010846 */
[----:B------:R-:W-:Y:S01]  /*36c0*/  FFMA.FTZ R12, R12, R14, R15 ;  /* 0x0000000e0c0c7223 */ /* 0x000fe2000001000f */
[-C--:B------:R-:W-:Y:S01]  /*36d0*/  FFMA.FTZ R7, R7, R26.reuse, -R72 ;  /* 0x0000001a07077223 */ /* 0x080fe20000010848 */
[----:B------:R-:W-:Y:S01]  /*36e0*/  FFMA.FTZ R54, R13, R26, R54 ;  /* 0x0000001a0d367223 */ /* 0x000fe20000010036 */
[----:B------:R-:W-:-:S02]  /*36f0*/  HADD2.F32 R26, -RZ, R75.H0_H0 ;  /* 0x2000004bff1a7230 */ /* 0x000fc40000004100 */
[----:B------:R-:W-:Y:S01]  /*3700*/  HADD2.F32 R13, -RZ, R4.H1_H1 ;  /* 0x30000004ff0d7230 */ /* 0x000fe20000004100 */
[----:B------:R-:W-:Y:S01]  /*3710*/  F2FP.F16.F32.PACK_AB R5, R12, R5 ;  /* 0x000000050c05723e */ /* 0x000fe200000000ff */
[----:B------:R-:W-:Y:S01]  /*3720*/  HADD2.F32 R14, -RZ, R6.H1_H1 ;  /* 0x30000006ff0e7230 */ /* 0x000fe20000004100 */
[----:B------:R-:W-:Y:S01]  /*3730*/  F2FP.F16.F32.PACK_AB R7, R54, R7 ;  /* 0x000000073607723e */ /* 0x000fe200000000ff */
[----:B------:R-:W-:Y:S02]  /*3740*/  HADD2.F32 R4, -RZ, R4.H0_H0 ;  /* 0x20000004ff047230 */ /* 0x000fe40000004100 */
[----:B------:R-:W-:Y:S02]  /*3750*/  HADD2.F32 R6, -RZ, R6.H0_H0 ;  /* 0x20000006ff067230 */ /* 0x000fe40000004100 */
[----:B------:R-:W-:Y:S01]  /*3760*/  FMUL.FTZ R75, R14, R55 ;  /* 0x000000370e4b7220 */ /* 0x000fe20000410000 */
[--C-:B------:R-:W-:Y:S02]  /*3770*/  HADD2.F32 R15, -RZ, R73.reuse.H0_H0 ;  /* 0x20000049ff0f7230 */ /* 0x100fe40000004100 */
[----:B------:R-:W-:-:S02]  /*3780*/  HADD2.F32 R27, -RZ, R73.H1_H1 ;  /* 0x30000049ff1b7230 */ /* 0x000fc40000004100 */
[CC--:B------:R-:W-:Y:S01]  /*3790*/  FMUL.FTZ R73, R13.reuse, R26.reuse ;  /* 0x0000001a0d497220 */ /* 0x0c0fe20000410000 */
[----:B------:R-:W-:Y:S01]  /*37a0*/  FMUL.FTZ R26, R4, R26 ;  /* 0x0000001a041a7220 */ /* 0x000fe20000410000 */
[----:B------:R-:W-:Y:S02]  /*37b0*/  FMUL.FTZ R55, R6, R55 ;  /* 0x0000003706377220 */ /* 0x000fe40000410000 */
[-C--:B------:R-:W-:Y:S01]  /*37c0*/  FFMA.FTZ R73, R4, R15.reuse, -R73 ;  /* 0x0000000f04497223 */ /* 0x080fe20000010849 */
[----:B------:R-:W-:Y:S01]  /*37d0*/  FFMA.FTZ R26, R13, R15, R26 ;  /* 0x0000000f0d1a7223 */ /* 0x000fe2000001001a */
[-C--:B------:R-:W-:Y:S01]  /*37e0*/  FFMA.FTZ R75, R6, R27.reuse, -R75 ;  /* 0x0000001b064b7223 */ /* 0x080fe2000001084b */
[----:B------:R-:W-:-:S03]  /*37f0*/  FFMA.FTZ R14, R14, R27, R55 ;  /* 0x0000001b0e0e7223 */ /* 0x000fc60000010037 */
[----:B------:R-:W-:Y:S02]  /*3800*/  F2FP.F16.F32.PACK_AB R4, R26, R73 ;  /* 0x000000491a04723e */ /* 0x000fe400000000ff */
[----:B------:R-:W-:-:S07]  /*3810*/  F2FP.F16.F32.PACK_AB R6, R14, R75 ;  /* 0x0000004b0e06723e */ /* 0x000fce00000000ff */
.L_x_2505:
[----:B------:R-:W-:Y:S05]  /*3820*/  BSYNC B2 ;  /* 0x0000000000027941 */ /* 0x000fea0003800000 */
.L_x_2504:
[----:B0-----:R4:W-:Y:S02]  /*3830*/  ST.E.128 desc[UR42][R10.64], R4 ;  /* 0x000000040a007985 */ /* 0x0019e4000c101d2a */
.L_x_2503:
[----:B------:R-:W-:Y:S05]  /*3840*/  BSYNC B1 ;  /* 0x0000000000017941 */ /* 0x000fea0003800000 */
.L_x_2502:
[----:B------:R-:W-:Y:S05]  /*3850*/  @P1 BRA `(.L_x_2501) ;  /* 0x0000001000681947 */ /* 0x000fea0003800000 */
[----:B----4-:R-:W-:Y:S01]  /*3860*/  IMAD.MOV.U32 R5, RZ, RZ, 0x20 ;  /* 0x00000020ff057424 */ /* 0x010fe200078e00ff */
[----:B------:R-:W-:Y:S01]  /*3870*/  LOP3.LUT P0, RZ, R198, 0x4, RZ, 0xc0, !PT ;  /* 0x00000004c6ff7812 */ /* 0x000fe2000780c0ff */
[----:B------:R-:W-:Y:S01]  /*3880*/  BSSY B1, `(.L_x_2506) ;  /* 0x0000032000017945 */ /* 0x000fe20003800000 */
[----:B------:R-:W-:Y:S02]  /*3890*/  ISETP.GE.AND P6, PT, R207, R69, PT ;  /* 0x00000045cf00720c */ /* 0x000fe40003fc6270 */
[----:B------:R-:W-:Y:S02]  /*38a0*/  SEL R5, R5, 0xffffffe0, !P0 ;  /* 0xffffffe005057807 */ /* 0x000fe40004000000 */
[----:B---3--:R-:W-:Y:S02]  /*38b0*/  LEA R10, P0, R185, R68, 0x1 ;  /* 0x00000044b90a7211 */ /* 0x008fe400078008ff */
[----:B------:R-:W-:Y:S02]  /*38c0*/  IADD3 R5, R5, R48, R66 ;  /* 0x0000003005057210 */ /* 0x000fe40007ffe042 */
[----:B--2---:R-:W-:-:S03]  /*38d0*/  LEA.HI.X R11, R185, R71, R206, 0x1, P0 ;  /* 0x00000047b90b7211 */ /* 0x004fc600000f0cce */
[----:B------:R-:W-:-:S06]  /*38e0*/  IMAD R4, R5, 0x2, R2 ;  /* 0x0000000205047824 */ /* 0x000fcc00078e0202 */
[----:B------:R-:W2:Y:S01]  /*38f0*/  LDS.128 R4, [R4+0x22400] ;  /* 0x0224000004047984 */ /* 0x000ea20000000c00 */
[----:B------:R-:W-:Y:S05]  /*3900*/  @P6 BRA `(.L_x_2507) ;  /* 0x0000000000a46947 */ /* 0x000fea0003800000 */
[----:B------:R-:W-:Y:S02]  /*3910*/  SHF.R.U64 R13, R24, 0x10, R25 ;  /* 0x00000010180d7819 */ /* 0x000fe40000001219 */
[----:B------:R-:W-:Y:S01]  /*3920*/  SHF.R.U64 R12, R8, 0x10, R9 ;  /* 0x00000010080c7819 */ /* 0x000fe20000001209 */
[----:B--2---:R-:W-:Y:S01]  /*3930*/  IMAD.MOV.U32 R8, RZ, RZ, R6 ;  /* 0x000000ffff087224 */ /* 0x004fe200078e0006 */
[----:B------:R-:W-:Y:S01]  /*3940*/  SHF.R.U32.HI R24, RZ, 0x10, R25 ;  /* 0x00000010ff187819 */ /* 0x000fe20000011619 */
[----:B------:R-:W-:Y:S01]  /*3950*/  HADD2.F32 R13, -RZ, R13.H0_H0 ;  /* 0x2000000dff0d7230 */ /* 0x000fe20000004100 */
[----:B-1----:R-:W-:Y:S01]  /*3960*/  SHF.R.U32.HI R14, RZ, 0x10, R9 ;  /* 0x00000010ff0e7819 */ /* 0x002fe20000011609 */
        /* <DEDUP_REMOVED lines=35> */
.L_x_2507:
[----:B------:R-:W-:Y:S05]  /*3ba0*/  BSYNC B1 ;  /* 0x0000000000017941 */ /* 0x000fea0003800000 */
.L_x_2506:
[----:B--2---:R2:W-:Y:S01]  /*3bb0*/  ST.E.128 desc[UR42][R10.64], R4 ;  /* 0x000000040a007985 */ /* 0x0045e2000c101d2a */
[----:B------:R-:W-:Y:S05]  /*3bc0*/  BRA `(.L_x_2501) ;  /* 0x0000000c008c7947 */ /* 0x000fea0003800000 */
.L_x_2494:
[----:B------:R-:W-:Y:S01]  /*3bd0*/  IMAD R65, R35, -0x40, R34 ;  /* 0xffffffc023417824 */ /* 0x000fe200078e0222 */
[----:B------:R-:W-:-:S04]  /*3be0*/  ISETP.GE.AND P0, PT, R18, R69, PT ;  /* 0x000000451200720c */ /* 0x000fc80003f06270 */
[----:B------:R-:W-:-:S04]  /*3bf0*/  VIMNMX R65, R65, 0x40, PT ;  /* 0x0000004041417848 */ /* 0x000fc80003fe0100 */
[----:B------:R-:W-:-:S13]  /*3c00*/  ISETP.GE.OR P5, PT, R190, R65, P0 ;  /* 0x00000041be00720c */ /* 0x000fda00007a6670 */
[----:B------:R-:W0:Y:S01]  /*3c10*/  @!P5 LDC.64 R12, c[0x0][0x3e8] ;  /* 0x0000fa00ff0cdb82 */ /* 0x000e220000000a00 */
[----:B------:R-:W-:Y:S01]  /*3c20*/  @!P5 IADD3 R6, P6, R28, R4, RZ ;  /* 0x000000041c06d210 */ /* 0x000fe20007fde0ff */
[----:B------:R-:W-:Y:S02]  /*3c30*/  @!P5 IMAD R4, R43, R35, RZ ;  /* 0x000000232b04d224 */ /* 0x000fe400078e02ff */
[----:B------:R-:W-:Y:S02]  /*3c40*/  @!P5 IMAD.MOV.U32 R5, RZ, RZ, R57 ;  /* 0x000000ffff05d224 */ /* 0x000fe400078e0039 */
[----:B------:R-:W-:Y:S02]  /*3c50*/  @!P5 IMAD R15, R10, R45, R4 ;  /* 0x0000002d0a0fd224 */ /* 0x000fe400078e0204 */
[----:B------:R-:W1:Y:S01]  /*3c60*/  @!P5 LDC.64 R8, c[0x0][0x400] ;  /* 0x00010000ff08db82 */ /* 0x000e620000000a00 */
[----:B------:R-:W-:Y:S02]  /*3c70*/  @!P5 IMAD.X R7, R11, 0x1, R52, P6 ;  /* 0x000000010b07d824 */ /* 0x000fe400030e0634 */
[----:B------:R-:W-:-:S04]  /*3c80*/  @!P5 IMAD.MOV.U32 R4, RZ, RZ, R32 ;  /* 0x000000ffff04d224 */ /* 0x000fc800078e0020 */
[----:B------:R-:W-:Y:S01]  /*3c90*/  @!P5 IMAD.WIDE.U32 R10, R35, R45, R4 ;  /* 0x0000002d230ad225 */ /* 0x000fe200078e0004 */
[----:B------:R-:W-:-:S03]  /*3ca0*/  CS2R R4, SRZ ;  /* 0x0000000000047805 */ /* 0x000fc6000001ff00 */
[----:B------:R-:W-:Y:S01]  /*3cb0*/  @!P5 IMAD.IADD R11, R15, 0x1, R11 ;  /* 0x000000010f0bd824 */ /* 0x000fe200078e020b */
[----:B0-----:R-:W-:-:S04]  /*3cc0*/  @!P5 LEA R12, P6, R6, R12, 0x1 ;  /* 0x0000000c060cd211 */ /* 0x001fc800078c08ff */
[----:B------:R-:W-:Y:S02]  /*3cd0*/  @!P5 LEA.HI.X R13, R6, R13, R7, 0x1, P6 ;  /* 0x0000000d060dd211 */ /* 0x000fe400030f0c07 */
[----:B------:R-:W-:Y:S02]  /*3ce0*/  CS2R R6, SRZ ;  /* 0x0000000000067805 */ /* 0x000fe4000001ff00 */
[C---:B-1----:R-:W-:Y:S02]  /*3cf0*/  @!P5 LEA R8, P6, R10.reuse, R8, 0x1 ;  /* 0x000000080a08d211 */ /* 0x042fe400078c08ff */
[----:B------:R-:W-:Y:S02]  /*3d00*/  CS2R R26, SRZ ;  /* 0x00000000001a7805 */ /* 0x000fe4000001ff00 */
[----:B------:R-:W-:Y:S01]  /*3d10*/  CS2R R24, SRZ ;  /* 0x0000000000187805 */ /* 0x000fe2000001ff00 */
[----:B------:R-:W2:Y:S01]  /*3d20*/  @!P5 LDG.E.128 R4, desc[UR42][R12.64] ;  /* 0x0000002a0c04d981 */ /* 0x000ea2000c1e1d00 */
[----:B------:R-:W-:-:S05]  /*3d30*/  @!P5 LEA.HI.X R9, R10, R9, R11, 0x1, P6 ;  /* 0x000000090a09d211 */ /* 0x000fca00030f0c0b */
[----:B------:R-:W3:Y:S01]  /*3d40*/  @!P5 LDG.E.128 R24, desc[UR42][R8.64] ;  /* 0x0000002a0818d981 */ /* 0x000ee2000c1e1d00 */
[----:B------:R-:W-:-:S06]  /*3d50*/  UISETP.NE.AND UP0, UPT, UR37, 0x3, UPT ;  /* 0x000000032500788c */ /* 0x000fcc000bf05270 */
[----:B------:R-:W-:Y:S01]  /*3d60*/  PLOP3.LUT P5, PT, PT, PT, UP0, 0x80, 0x0 ;  /* 0x000000000000781c */ /* 0x000fe20003faf008 */
[----:B--2---:R-:W-:Y:S02]  /*3d70*/  IMAD.MOV.U32 R10, RZ, RZ, R6 ;  /* 0x000000ffff0a7224 */ /* 0x004fe400078e0006 */
[----:B------:R-:W-:Y:S02]  /*3d80*/  IMAD.MOV.U32 R11, RZ, RZ, R7 ;  /* 0x000000ffff0b7224 */ /* 0x000fe400078e0007 */
[----:B------:R-:W-:Y:S02]  /*3d90*/  IMAD.MOV.U32 R15, RZ, RZ, R4 ;  /* 0x000000ffff0f7224 */ /* 0x000fe400078e0004 */
[----:B------:R-:W-:Y:S01]  /*3da0*/  IMAD.MOV.U32 R54, RZ, RZ, R5 ;  /* 0x000000ffff367224 */ /* 0x000fe200078e0005 */
[----:B------:R-:W-:Y:S01]  /*3db0*/  PRMT R77, R77, 0x5410, R11 ;  /* 0x000054104d4d7816 */ /* 0x000fe2000000000b */
[----:B---3--:R-:W-:Y:S01]  /*3dc0*/  IMAD.MOV.U32 R8, RZ, RZ, R26 ;  /* 0x000000ffff087224 */ /* 0x008fe200078e001a */
[----:B------:R-:W-:Y:S01]  /*3dd0*/  PRMT R83, R10, 0x5410, R15 ;  /* 0x000054100a537816 */ /* 0x000fe2000000000f */
[----:B------:R-:W-:Y:S01]  /*3de0*/  IMAD.MOV.U32 R9, RZ, RZ, R27 ;  /* 0x000000ffff097224 */ /* 0x000fe200078e001b */
[----:B------:R-:W-:Y:S01]  /*3df0*/  PRMT R74, R54, 0x7610, R74 ;  /* 0x00007610364a7816 */ /* 0x000fe2000000004a */
[----:B------:R-:W-:-:S02]  /*3e00*/  IMAD.MOV.U32 R10, RZ, RZ, R24 ;  /* 0x000000ffff0a7224 */ /* 0x000fc400078e0018 */
[----:B------:R-:W-:Y:S01]  /*3e10*/  IMAD.MOV.U32 R11, RZ, RZ, R25 ;  /* 0x000000ffff0b7224 */ /* 0x000fe200078e0019 */
[----:B------:R-:W-:Y:S02]  /*3e20*/  PRMT R77, R9, 0x7610, R77 ;  /* 0x00007610094d7816 */ /* 0x000fe4000000004d */
[----:B------:R-:W-:Y:S02]  /*3e30*/  PRMT R81, R8, 0x5410, R10 ;  /* 0x0000541008517816 */ /* 0x000fe4000000000a */
[----:B------:R-:W-:Y:S01]  /*3e40*/  PRMT R76, R11, 0x7610, R76 ;  /* 0x000076100b4c7816 */ /* 0x000fe2000000004c */
[----:B------:R-:W-:Y:S06]  /*3e50*/  @!P5 BRA `(.L_x_2508) ;  /* 0x000000000004d947 */ /* 0x000fec0003800000 */
[----:B------:R-:W-:Y:S01]  /*3e60*/  BPT.TRAP 0x1 ;  /* 0x000000040000795c */ /* 0x000fe20000300000 */
.L_x_2508:
[----:B------:R-:W-:Y:S01]  /*3e70*/  IMAD R60, R187, 0x8, R2 ;  /* 0x00000008bb3c7824 */ /* 0x000fe200078e0202 */
[----:B------:R-:W-:Y:S01]  /*3e80*/  SHF.L.U32 R67, R191, 0x1f, RZ ;  /* 0x0000001fbf437819 */ /* 0x000fe200000006ff */
[----:B------:R-:W-:Y:S03]  /*3e90*/  BSSY B1, `(.L_x_2509) ;  /* 0x0000003000017945 */ /* 0x000fe60003800000 */
[----:B------:R-:W0:Y:S02]  /*3ea0*/  SYNCS.PHASECHK.TRANS64.TRYWAIT P6, [R60+URZ+0x28c90], R67 ;  /* 0x028c90433c0075a7 */ /* 0x000e2400080c017f */
[----:B0-----:R-:W-:Y:S05]  /*3eb0*/  @!P6 BRA `(.L_x_2510) ;  /* 0x000001e40098e947 */ /* 0x001fea0003800000 */
.L_x_2855:
[----:B------:R-:W-:Y:S05]  /*3ec0*/  BSYNC B1 ;  /* 0x0000000000017941 */ /* 0x000fea0003800000 */
.L_x_2509:
[----:B------:R-:W-:-:S03]  /*3ed0*/  UMOV UR4, 0xffffffff ;  /* 0xffffffff00047882 */ /* 0x000fc60000000000 */
[----:B------:R-:W-:Y:S05]  /*3ee0*/  BRA.DIV UR4, `(.L_x_2511) ;  /* 0x000001e604a07947 */ /* 0x000fea000b800000 */
[----:B------:R1:W2:Y:S04]  /*3ef0*/  SHFL.IDX PT, R69, R14, RZ, 0x1c1f ;  /* 0x001c1fff0e457589 */ /* 0x0002a800000e0000 */
[----:B------:R-:W3:Y:S02]  /*3f00*/  SHFL.IDX PT, R68, R68, RZ, 0x1c1f ;  /* 0x001c1fff44447589 */ /* 0x000ee400000e0000 */
.L_x_2859:
[----:B------:R-:W-:-:S13]  /*3f10*/  ISETP.GE.OR P6, PT, R190, R65, P2 ;  /* 0x00000041be00720c */ /* 0x000fda00017c6670 */
[----:B------:R-:W-:Y:S05]  /*3f20*/  @P6 BRA `(.L_x_2501) ;  /* 0x0000000800b46947 */ /* 0x000fea0003800000 */
[----:B------:R-:W4:Y:S01]  /*3f30*/  LDC R70, c[0x0][0x2f4] ;  /* 0x0000bd00ff467b82 */ /* 0x000f220000000800 */
[C---:B---3--:R-:W-:Y:S01]  /*3f40*/  LEA R54, P6, R53.reuse, R68, 0x1 ;  /* 0x0000004435367211 */ /* 0x048fe200078c08ff */
[----:B------:R-:W-:Y:S03]  /*3f50*/  BSSY B1, `(.L_x_2512) ;  /* 0x000006d000017945 */ /* 0x000fe60003800000 */
[----:B--2---:R-:W-:Y:S01]  /*3f60*/  LEA.HI.X R55, R53, R69, R58, 0x1, P6 ;  /* 0x0000004535377211 */ /* 0x004fe200030f0c3a */
        /* <DEDUP_REMOVED lines=14> */
[----:B------:R-:W2:Y:S04]  /*4050*/  LDS.128 R8, [R9+0x22400] ;  /* 0x0224000009087984 */ /* 0x000ea80000000c00 */
[----:B-1----:R-:W1:Y:S01]  /*4060*/  LDS.128 R12, [R12+0x22400] ;  /* 0x022400000c0c7984 */ /* 0x002e620000000c00 */
[----:B------:R-:W-:Y:S05]  /*4070*/  @P0 BRA `(.L_x_2513) ;  /* 0x0000000400680947 */ /* 0x000fea0003800000 */
[----:B-1----:R-:W-:Y:S01]  /*4080*/  IMAD.MOV.U32 R72, RZ, RZ, R13 ;  /* 0x000000ffff487224 */ /* 0x002fe200078e000d */
[----:B------:R-:W-:Y:S01]  /*4090*/  SHF.R.U32.HI R75, RZ, 0x10, R5 ;  /* 0x00000010ff4b7819 */ /* 0x000fe20000011605 */
[----:B--2---:R-:W-:Y:S01]  /*40a0*/  IMAD.MOV.U32 R66, RZ, RZ, R9 ;  /* 0x000000ffff427224 */ /* 0x004fe200078e0009 */
[----:B------:R-:W-:Y:S01]  /*40b0*/  SHF.R.U64 R24, R24, 0x10, R25 ;  /* 0x0000001018187819 */ /* 0x000fe20000001219 */
[----:B------:R-:W-:Y:S01]  /*40c0*/  HADD2.F32 R76, -RZ, R76.H0_H0 ;  /* 0x2000004cff4c7230 */ /* 0x000fe20000004100 */
[----:B------:R-:W-:Y:S01]  /*40d0*/  SHF.R.U64 R6, R6, 0x10, R7 ;  /* 0x0000001006067819 */ /* 0x000fe20000001207 */
[----:B------:R-:W-:Y:S02]  /*40e0*/  HADD2.F32 R9, -RZ, R72.H0_H0 ;  /* 0x20000048ff097230 */ /* 0x000fe40000004100 */
[----:B------:R-:W-:Y:S02]  /*40f0*/  HADD2.F32 R13, -RZ, R66.H0_H0 ;  /* 0x20000042ff0d7230 */ /* 0x000fe40000004100 */
[----:B------:R-:W-:-:S02]  /*4100*/  HADD2.F32 R74, -RZ, R74.H0_H0 ;  /* 0x2000004aff4a7230 */ /* 0x000fc40000004100 */
[-C--:B------:R-:W-:Y:S01]  /*4110*/  FMUL.FTZ R78, R9, R76.reuse ;  /* 0x0000004c094e7220 */ /* 0x080fe20000410000 */
[----:B------:R-:W-:Y:S02]  /*4120*/  HADD2.F32 R73, -RZ, R72.H1_H1 ;  /* 0x30000048ff497230 */ /* 0x000fe40000004100 */
[C---:B------:R-:W-:Y:S01]  /*4130*/  FMUL.FTZ R76, R13.reuse, R76 ;  /* 0x0000004c0d4c7220 */ /* 0x040fe20000410000 */
[----:B------:R-:W-:Y:S02]  /*4140*/  HADD2.F32 R72, -RZ, R66.H1_H1 ;  /* 0x30000042ff487230 */ /* 0x000fe40000004100 */
[-C--:B------:R-:W-:Y:S01]  /*4150*/  FFMA.FTZ R13, R13, R74.reuse, -R78 ;  /* 0x0000004a0d0d7223 */ /* 0x080fe2000001084e */
[----:B------:R-:W-:Y:S02]  /*4160*/  HADD2.F32 R66, -RZ, R75.H0_H0 ;  /* 0x2000004bff427230 */ /* 0x000fe40000004100 */
[----:B------:R-:W-:Y:S01]  /*4170*/  FFMA.FTZ R9, R9, R74, R76 ;  /* 0x0000004a09097223 */ /* 0x000fe2000001004c */
[----:B------:R-:W-:Y:S01]  /*4180*/  SHF.R.U32.HI R74, RZ, 0x10, R25 ;  /* 0x00000010ff4a7819 */ /* 0x000fe20000011619 */
[--C-:B------:R-:W-:Y:S01]  /*4190*/  HADD2.F32 R78, -RZ, R77.reuse.H0_H0 ;  /* 0x2000004dff4e7230 */ /* 0x100fe20000004100 */
[----:B------:R-:W-:Y:S01]  /*41a0*/  SHF.R.U64 R25, R4, 0x10, R5 ;  /* 0x0000001004197819 */ /* 0x000fe20000001205 */
[----:B------:R-:W-:Y:S01]  /*41b0*/  HADD2.F32 R76, -RZ, R77.H1_H1 ;  /* 0x3000004dff4c7230 */ /* 0x000fe20000004100 */
[--C-:B------:R-:W-:Y:S01]  /*41c0*/  SHF.R.U32.HI R77, RZ, 0x10, R27.reuse ;  /* 0x00000010ff4d7819 */ /* 0x100fe2000001161b */
[----:B------:R-:W-:Y:S01]  /*41d0*/  HADD2.F32 R74, -RZ, R74.H0_H0 ;  /* 0x2000004aff4a7230 */ /* 0x000fe20000004100 */
[----:B------:R-:W-:Y:S01]  /*41e0*/  SHF.R.U64 R27, R26, 0x10, R27 ;  /* 0x000000101a1b7819 */ /* 0x000fe2000000121b */
[----:B------:R-:W-:-:S02]  /*41f0*/  HADD2.F32 R24, -RZ, R24.H0_H0 ;  /* 0x20000018ff187230 */ /* 0x000fc40000004100 */
[----:B------:R-:W-:Y:S02]  /*4200*/  HADD2.F32 R77, -RZ, R77.H0_H0 ;  /* 0x2000004dff4d7230 */ /* 0x000fe40000004100 */
[CC--:B------:R-:W-:Y:S01]  /*4210*/  FMUL.FTZ R75, R73.reuse, R74.reuse ;  /* 0x0000004a494b7220 */ /* 0x0c0fe20000410000 */
[C---:B------:R-:W-:Y:S01]  /*4220*/  FMUL.FTZ R74, R72.reuse, R74 ;  /* 0x0000004a484a7220 */ /* 0x040fe20000410000 */
[----:B------:R-:W-:Y:S02]  /*4230*/  HADD2.F32 R26, -RZ, R81.H0_H0 ;  /* 0x20000051ff1a7230 */ /* 0x000fe40000004100 */
[-C--:B------:R-:W-:Y:S01]  /*4240*/  FFMA.FTZ R72, R72, R66.reuse, -R75 ;  /* 0x0000004248487223 */ /* 0x080fe2000001084b */
[----:B------:R-:W-:Y:S01]  /*4250*/  FFMA.FTZ R66, R73, R66, R74 ;  /* 0x0000004249427223 */ /* 0x000fe2000001004a */
[----:B------:R-:W-:Y:S02]  /*4260*/  IMAD.MOV.U32 R74, RZ, RZ, R15 ;  /* 0x000000ffff4a7224 */ /* 0x000fe400078e000f */
[----:B------:R-:W-:Y:S01]  /*4270*/  IMAD.MOV.U32 R73, RZ, RZ, R11 ;  /* 0x000000ffff497224 */ /* 0x000fe200078e000b */
[----:B------:R-:W-:Y:S01]  /*4280*/  F2FP.F16.F32.PACK_AB R13, R72, R13 ;  /* 0x0000000d480d723e */ /* 0x000fe200000000ff */
[----:B------:R-:W-:Y:S01]  /*4290*/  IMAD.MOV.U32 R75, RZ, RZ, R8 ;  /* 0x000000ffff4b7224 */ /* 0x000fe200078e0008 */
[----:B------:R-:W-:Y:S01]  /*42a0*/  F2FP.F16.F32.PACK_AB R66, R66, R9 ;  /* 0x000000094242723e */ /* 0x000fe200000000ff */
[----:B------:R-:W-:-:S02]  /*42b0*/  HADD2.F32 R11, -RZ, R74.H0_H0 ;  /* 0x2000004aff0b7230 */ /* 0x000fc40000004100 */
[--C-:B------:R-:W-:Y:S02]  /*42c0*/  HADD2.F32 R15, -RZ, R73.reuse.H0_H0 ;  /* 0x20000049ff0f7230 */ /* 0x100fe40000004100 */
[----:B------:R-:W-:Y:S02]  /*42d0*/  HADD2.F32 R8, -RZ, R73.H1_H1 ;  /* 0x30000049ff087230 */ /* 0x000fe40000004100 */
[-C--:B------:R-:W-:Y:S01]  /*42e0*/  FMUL.FTZ R82, R11, R78.reuse ;  /* 0x0000004e0b527220 */ /* 0x080fe20000410000 */
[----:B------:R-:W-:Y:S02]  /*42f0*/  HADD2.F32 R4, -RZ, R75.H1_H1 ;  /* 0x3000004bff047230 */ /* 0x000fe40000004100 */
[C---:B------:R-:W-:Y:S01]  /*4300*/  FMUL.FTZ R78, R15.reuse, R78 ;  /* 0x0000004e0f4e7220 */ /* 0x040fe20000410000 */
[----:B------:R-:W-:Y:S02]  /*4310*/  HADD2.F32 R27, -RZ, R27.H0_H0 ;  /* 0x2000001bff1b7230 */ /* 0x000fe40000004100 */
[----:B------:R-:W-:Y:S01]  /*4320*/  FFMA.FTZ R15, R15, R76, -R82 ;  /* 0x0000004c0f0f7223 */ /* 0x000fe20000010852 */
[----:B------:R-:W-:-:S02]  /*4330*/  IMAD.MOV.U32 R9, RZ, RZ, R13 ;  /* 0x000000ffff097224 */ /* 0x000fc400078e000d */
[----:B------:R-:W-:Y:S01]  /*4340*/  FFMA.FTZ R11, R11, R76, R78 ;  /* 0x0000004c0b0b7223 */ /* 0x000fe2000001004e */
[----:B------:R-:W-:Y:S02]  /*4350*/  IMAD.MOV.U32 R76, RZ, RZ, R12 ;  /* 0x000000ffff4c7224 */ /* 0x000fe400078e000c */
[----:B------:R-:W-:Y:S01]  /*4360*/  HADD2.F32 R12, -RZ, R74.H1_H1 ;  /* 0x3000004aff0c7230 */ /* 0x000fe20000004100 */
[----:B------:R-:W-:Y:S01]  /*4370*/  SHF.R.U32.HI R74, RZ, 0x10, R7 ;  /* 0x00000010ff4a7819 */ /* 0x000fe20000011607 */
[----:B------:R-:W-:Y:S02]  /*4380*/  HADD2.F32 R7, -RZ, R25.H0_H0 ;  /* 0x20000019ff077230 */ /* 0x000fe40000004100 */
[----:B------:R-:W-:Y:S02]  /*4390*/  HADD2.F32 R5, -RZ, R76.H1_H1 ;  /* 0x3000004cff057230 */ /* 0x000fe40000004100 */
[----:B------:R-:W-:Y:S01]  /*43a0*/  FMUL.FTZ R79, R12, R77 ;  /* 0x0000004d0c4f7220 */ /* 0x000fe20000410000 */
[----:B------:R-:W-:-:S02]  /*43b0*/  HADD2.F32 R73, -RZ, R74.H0_H0 ;  /* 0x2000004aff497230 */ /* 0x000fc40000004100 */
[----:B------:R-:W-:Y:S01]  /*43c0*/  FMUL.FTZ R77, R8, R77 ;  /* 0x0000004d084d7220 */ /* 0x000fe20000410000 */
[----:B------:R-:W-:Y:S02]  /*43d0*/  HADD2.F32 R74, -RZ, R76.H0_H0 ;  /* 0x2000004cff4a7230 */ /* 0x000fe40000004100 */
[-C--:B------:R-:W-:Y:S01]  /*43e0*/  FMUL.FTZ R25, R5, R24.reuse ;  /* 0x0000001805197220 */ /* 0x080fe20000410000 */
[----:B------:R-:W-:Y:S01]  /*43f0*/  FMUL.FTZ R76, R4, R24 ;  /* 0x00000018044c7220 */ /* 0x000fe20000410000 */
[-C--:B------:R-:W-:Y:S01]  /*4400*/  FFMA.FTZ R8, R8, R73.reuse, -R79 ;  /* 0x0000004908087223 */ /* 0x080fe2000001084f */
[----:B------:R-:W-:Y:S01]  /*4410*/  FFMA.FTZ R12, R12, R73, R77 ;  /* 0x000000490c0c7223 */ /* 0x000fe2000001004d */
[----:B------:R-:W-:Y:S02]  /*4420*/  HADD2.F32 R78, -RZ, R81.H1_H1 ;  /* 0x30000051ff4e7230 */ /* 0x000fe40000004100 */
[----:B------:R-:W-:Y:S01]  /*4430*/  FFMA.FTZ R4, R4, R7, -R25 ;  /* 0x0000000704047223 */ /* 0x000fe20000010819 */
[----:B------:R-:W-:-:S02]  /*4440*/  HADD2.F32 R73, -RZ, R75.H0_H0 ;  /* 0x2000004bff497230 */ /* 0x000fc40000004100 */
[----:B------:R-:W-:Y:S01]  /*4450*/  FFMA.FTZ R5, R5, R7, R76 ;  /* 0x0000000705057223 */ /* 0x000fe2000001004c */
[----:B------:R-:W-:Y:S02]  /*4460*/  HADD2.F32 R24, -RZ, R14.H0_H0 ;  /* 0x2000000eff187230 */ /* 0x000fe40000004100 */
[-C--:B------:R-:W-:Y:S01]  /*4470*/  FMUL.FTZ R82, R74, R78.reuse ;  /* 0x0000004e4a527220 */ /* 0x080fe20000410000 */
[--C-:B------:R-:W-:Y:S02]  /*4480*/  HADD2.F32 R77, -RZ, R83.reuse.H1_H1 ;  /* 0x30000053ff4d7230 */ /* 0x100fe40000004100 */
[----:B------:R-:W-:Y:S01]  /*4490*/  FMUL.FTZ R79, R73, R78 ;  /* 0x0000004e494f7220 */ /* 0x000fe20000410000 */
[----:B------:R-:W-:Y:S02]  /*44a0*/  HADD2.F32 R25, -RZ, R83.H0_H0 ;  /* 0x20000053ff197230 */ /* 0x000fe40000004100 */
[----:B------:R-:W-:Y:S01]  /*44b0*/  FMUL.FTZ R76, R24, R26 ;  /* 0x0000001a184c7220 */ /* 0x000fe20000410000 */
[----:B------:R-:W-:-:S02]  /*44c0*/  HADD2.F32 R7, -RZ, R10.H0_H0 ;  /* 0x2000000aff077230 */ /* 0x000fc40000004100 */
[-C--:B------:R-:W-:Y:S01]  /*44d0*/  FFMA.FTZ R73, R73, R77.reuse, -R82 ;  /* 0x0000004d49497223 */ /* 0x080fe20000010852 */
[----:B------:R-:W-:Y:S02]  /*44e0*/  HADD2.F32 R14, -RZ, R14.H1_H1 ;  /* 0x3000000eff0e7230 */ /* 0x000fe40000004100 */
[----:B------:R-:W-:Y:S01]  /*44f0*/  FFMA.FTZ R74, R74, R77, R79 ;  /* 0x0000004d4a4a7223 */ /* 0x000fe2000001004f */
[----:B------:R-:W-:Y:S02]  /*4500*/  HADD2.F32 R10, -RZ, R10.H1_H1 ;  /* 0x3000000aff0a7230 */ /* 0x000fe40000004100 */
[C---:B------:R-:W-:Y:S01]  /*4510*/  FMUL.FTZ R75, R7.reuse, R26 ;  /* 0x0000001a074b7220 */ /* 0x040fe20000410000 */
[----:B------:R-:W-:Y:S01]  /*4520*/  FFMA.FTZ R76, R7, R25, -R76 ;  /* 0x00000019074c7223 */ /* 0x000fe2000001084c */
[----:B------:R-:W-:Y:S02]  /*4530*/  HADD2.F32 R7, -RZ, R6.H0_H0 ;  /* 0x20000006ff077230 */ /* 0x000fe40000004100 */
[-C--:B------:R-:W-:Y:S01]  /*4540*/  FMUL.FTZ R77, R14, R27.reuse ;  /* 0x0000001b0e4d7220 */ /* 0x080fe20000410000 */
[----:B------:R-:W-:Y:S01]  /*4550*/  FMUL.FTZ R27, R10, R27 ;  /* 0x0000001b0a1b7220 */ /* 0x000fe20000410000 */
[----:B------:R-:W-:Y:S01]  /*4560*/  F2FP.F16.F32.PACK_AB R15, R8, R15 ;  /* 0x0000000f080f723e */ /* 0x000fe200000000ff */
[----:B------:R-:W-:Y:S01]  /*4570*/  FFMA.FTZ R75, R24, R25, R75 ;  /* 0x00000019184b7223 */ /* 0x000fe2000001004b */
[-C--:B------:R-:W-:Y:S01]  /*4580*/  FFMA.FTZ R77, R10, R7.reuse, -R77 ;  /* 0x000000070a4d7223 */ /* 0x080fe2000001084d */
[----:B------:R-:W-:Y:S01]  /*4590*/  FFMA.FTZ R14, R14, R7, R27 ;  /* 0x000000070e0e7223 */ /* 0x000fe2000001001b */
[----:B------:R-:W-:Y:S01]  /*45a0*/  F2FP.F16.F32.PACK_AB R6, R12, R11 ;  /* 0x0000000b0c06723e */ /* 0x000fe200000000ff */
[----:B------:R-:W-:Y:S01]  /*45b0*/  IMAD.MOV.U32 R11, RZ, RZ, R15 ;  /* 0x000000ffff0b7224 */ /* 0x000fe200078e000f */
[----:B------:R-:W-:Y:S01]  /*45c0*/  F2FP.F16.F32.PACK_AB R8, R4, R73 ;  /* 0x000000490408723e */ /* 0x000fe200000000ff */
[----:B------:R-:W-:Y:S01]  /*45d0*/  IMAD.MOV.U32 R13, RZ, RZ, R66 ;  /* 0x000000ffff0d7224 */ /* 0x000fe200078e0042 */
[----:B------:R-:W-:Y:S01]  /*45e0*/  F2FP.F16.F32.PACK_AB R12, R5, R74 ;  /* 0x0000004a050c723e */ /* 0x000fe200000000ff */
[----:B------:R-:W-:Y:S01]  /*45f0*/  IMAD.MOV.U32 R15, RZ, RZ, R6 ;  /* 0x000000ffff0f7224 */ /* 0x000fe200078e0006 */
[----:B------:R-:W-:-:S02]  /*4600*/  F2FP.F16.F32.PACK_AB R10, R77, R76 ;  /* 0x0000004c4d0a723e */ /* 0x000fc400000000ff */
[----:B------:R-:W-:-:S07]  /*4610*/  F2FP.F16.F32.PACK_AB R14, R14, R75 ;  /* 0x0000004b0e0e723e */ /* 0x000fce00000000ff */
.L_x_2513:
[----:B------:R-:W-:Y:S05]  /*4620*/  BSYNC B1 ;  /* 0x0000000000017941 */ /* 0x000fea0003800000 */
.L_x_2512:
[----:B--2---:R2:W-:Y:S01]  /*4630*/  ST.E.128 desc[UR42][R54.64], R8 ;  /* 0x0000000836007985 */ /* 0x0045e2000c101d2a */
[----:B------:R-:W-:Y:S01]  /*4640*/  ISETP.GE.AND P0, PT, R71, R70, PT ;  /* 0x000000464700720c */ /* 0x000fe20003f06270 */
[----:B------:R-:W-:Y:S02]  /*4650*/  IMAD.MOV.U32 R4, RZ, RZ, R68 ;  /* 0x000000ffff047224 */ /* 0x000fe400078e0044 */
[----:B------:R-:W-:-:S10]  /*4660*/  IMAD.MOV.U32 R5, RZ, RZ, R69 ;  /* 0x000000ffff057224 */ /* 0x000fd400078e0045 */
[----:B------:R-:W-:Y:S05]  /*4670*/  @P0 BRA `(.L_x_2501) ;  /* 0x0000000000e00947 */ /* 0x000fea0003800000 */
[----:B------:R-:W-:-:S05]  /*4680*/  IMAD.WIDE R4, R71, 0x2, R4 ;  /* 0x0000000247047825 */ /* 0x000fca00078e0204 */
[----:B-1----:R1:W-:Y:S01]  /*4690*/  ST.E.128 desc[UR42][R4.64], R12 ;  /* 0x0000000c04007985 */ /* 0x0023e2000c101d2a */
[----:B------:R-:W-:Y:S05]  /*46a0*/  BRA `(.L_x_2501) ;  /* 0x0000000000d47947 */ /* 0x000fea0003800000 */
.L_x_2493:
[----:B------:R-:W-:-:S06]  /*46b0*/  UISETP.NE.AND UP0, UPT, UR37, 0x3, UPT ;  /* 0x000000032500788c */ /* 0x000fcc000bf05270 */
[----:B------:R-:W-:-:S13]  /*46c0*/  PLOP3.LUT P5, PT, PT, PT, UP0, 0x80, 0x0 ;  /* 0x000000000000781c */ /* 0x000fda0003faf008 */
[----:B------:R-:W-:Y:S05]  /*46d0*/  @!P5 BRA `(.L_x_2514) ;  /* 0x000000000004d947 */ /* 0x000fea0003800000 */
[----:B------:R-:W-:Y:S01]  /*46e0*/  BPT.TRAP 0x1 ;  /* 0x000000040000795c */ /* 0x000fe20000300000 */
.L_x_2514:
[----:B------:R-:W-:Y:S01]  /*46f0*/  IMAD R60, R187, 0x8, R2 ;  /* 0x00000008bb3c7824 */ /* 0x000fe200078e0202 */
[----:B------:R-:W-:Y:S01]  /*4700*/  SHF.L.U32 R67, R191, 0x1f, RZ ;  /* 0x0000001fbf437819 */ /* 0x000fe200000006ff */
[----:B------:R-:W-:Y:S01]  /*4710*/  BSSY B1, `(.L_x_2515) ;  /* 0x0000004000017945 */ /* 0x000fe20003800000 */
[----:B------:R-:W-:Y:S02]  /*4720*/  SHF.R.S32.HI R64, RZ, 0x1f, R62 ;  /* 0x0000001fff407819 */ /* 0x000fe4000001143e */
[----:B------:R-:W0:Y:S02]  /*4730*/  SYNCS.PHASECHK.TRANS64.TRYWAIT P0, [R60+URZ+0x28c90], R67 ;  /* 0x028c90433c0075a7 */ /* 0x000e24000800017f */
[----:B0-----:R-:W-:Y:S05]  /*4740*/  @!P0 BRA `(.L_x_2516) ;  /* 0x000001dc00d48947 */ /* 0x001fea0003800000 */
.L_x_2860:
[----:B------:R-:W-:Y:S05]  /*4750*/  BSYNC B1 ;  /* 0x0000000000017941 */ /* 0x000fea0003800000 */
.L_x_2515:
[----:B------:R-:W-:Y:S01]  /*4760*/  ULDC.64 UR4, c[0x0][0x300] ;  /* 0x0000c00000047ab9 */ /* 0x000fe20000000a00 */
[----:B-----5:R-:W-:Y:S01]  /*4770*/  SHF.R.S32.HI R63, RZ, 0x1f, R61 ;  /* 0x0000001fff3f7819 */ /* 0x020fe2000001143d */
[----:B------:R-:W-:Y:S01]  /*4780*/  IMAD R7, R64, UR4, RZ ;  /* 0x0000000440077c24 */ /* 0x000fe2000f8e02ff */
[----:B------:R-:W-:Y:S01]  /*4790*/  ULDC.64 UR6, c[0x0][0x2e8] ;  /* 0x0000ba0000067ab9 */ /* 0x000fe20000000a00 */
[----:B------:R-:W-:-:S04]  /*47a0*/  IMAD.WIDE.U32 R4, R62, UR4, RZ ;  /* 0x000000043e047c25 */ /* 0x000fc8000f8e00ff */
        /* <DEDUP_REMOVED lines=8> */
[----:B------:R-:W-:Y:S01]  /*4830*/  ULDC.64 UR4, c[0x0][0x308] ;  /* 0x0000c20000047ab9 */ /* 0x000fe20000000a00 */
[----:B------:R-:W-:-:S02]  /*4840*/  ISETP.GT.AND P0, PT, R65, R190, PT ;  /* 0x000000be4100720c */ /* 0x000fc40003f04270 */
[----:B------:R-:W-:Y:S02]  /*4850*/  IMAD.IADD R5, R5, 0x1, R7 ;  /* 0x0000000105057824 */ /* 0x000fe400078e0207 */
[----:B------:R-:W-:Y:S01]  /*4860*/  IMAD.WIDE.U32 R4, R188, UR4, R4 ;  /* 0x00000004bc047c25 */ /* 0x000fe2000f8e0004 */
[----:B------:R-:W-:-:S03]  /*4870*/  UMOV UR4, 0xffffffff ;  /* 0xffffffff00047882 */ /* 0x000fc60000000000 */
[----:B------:R-:W-:Y:S01]  /*4880*/  IMAD R13, R188, UR5, R5 ;  /* 0x00000005bc0d7c24 */ /* 0x000fe2000f8e0205 */
[----:B------:R-:W-:-:S04]  /*4890*/  LEA R5, P6, R4, UR6, 0x1 ;  /* 0x0000000604057c11 */ /* 0x000fc8000f8c08ff */
[----:B------:R-:W-:Y:S01]  /*48a0*/  LEA.HI.X R13, R4, UR7, R13, 0x1, P6 ;  /* 0x00000007040d7c11 */ /* 0x000fe2000b0f0c0d */
[----:B------:R-:W-:Y:S08]  /*48b0*/  BRA.DIV UR4, `(.L_x_2517) ;  /* 0x000001de048c7947 */ /* 0x000ff0000b800000 */
[----:B------:R1:W2:Y:S04]  /*48c0*/  SHFL.IDX PT, R25, R13, RZ, 0x1c1f ;  /* 0x001c1fff0d197589 */ /* 0x0002a800000e0000 */
[----:B------:R1:W3:Y:S02]  /*48d0*/  SHFL.IDX PT, R14, R5, RZ, 0x1c1f ;  /* 0x001c1fff050e7589 */ /* 0x0002e400000e0000 */
.L_x_2864:
[----:B------:R-:W-:Y:S05]  /*48e0*/  @!P0 BRA `(.L_x_2501) ;  /* 0x0000000000448947 */ /* 0x000fea0003800000 */
[----:B------:R-:W-:Y:S02]  /*48f0*/  ULDC UR4, c[0x0][0x2f4] ;  /* 0x0000bd0000047ab9 */ /* 0x000fe40000000800 */
[----:B------:R-:W-:-:S13]  /*4900*/  ISETP.GE.AND P0, PT, R18, UR4, PT ;  /* 0x0000000412007c0c */ /* 0x000fda000bf06270 */
[----:B-1----:R-:W1:Y:S01]  /*4910*/  @!P0 LDS.128 R4, [R70+0x22400] ;  /* 0x0224000046048984 */ /* 0x002e620000000c00 */
[----:B---3--:R-:W-:-:S04]  /*4920*/  @!P0 LEA R8, P6, R18, R14, 0x1 ;  /* 0x0000000e12088211 */ /* 0x008fc800078c08ff */
[----:B--2---:R-:W-:-:S05]  /*4930*/  @!P0 LEA.HI.X R9, R18, R25, R19, 0x1, P6 ;  /* 0x0000001912098211 */ /* 0x004fca00030f0c13 */
[----:B-1----:R4:W-:Y:S01]  /*4940*/  @!P0 ST.E.128 desc[UR42][R8.64], R4 ;  /* 0x0000000408008985 */ /* 0x0029e2000c101d2a */
[----:B------:R-:W-:-:S13]  /*4950*/  ISETP.GE.AND P0, PT, R185, UR4, PT ;  /* 0x00000004b9007c0c */ /* 0x000fda000bf06270 */
[----:B------:R-:W-:Y:S05]  /*4960*/  @P0 BRA `(.L_x_2501) ;  /* 0x0000000000240947 */ /* 0x000fea0003800000 */
[----:B------:R-:W-:Y:S02]  /*4970*/  LOP3.LUT P0, RZ, R198, 0x4, RZ, 0xc0, !PT ;  /* 0x00000004c6ff7812 */ /* 0x000fe4000780c0ff */
[----:B----4-:R-:W-:-:S11]  /*4980*/  IADD3 R5, R48, 0x20, RZ ;  /* 0x0000002030057810 */ /* 0x010fd60007ffe0ff */
[----:B------:R-:W-:Y:S01]  /*4990*/  @P0 VIADD R5, R48, 0xffffffe0 ;  /* 0xffffffe030050836 */ /* 0x000fe20000000000 */
[----:B------:R-:W-:-:S03]  /*49a0*/  LEA R8, P0, R185, R14, 0x1 ;  /* 0x0000000eb9087211 */ /* 0x000fc600078008ff */
[----:B------:R-:W-:Y:S01]  /*49b0*/  IMAD.IADD R5, R66, 0x1, R5 ;  /* 0x0000000142057824 */ /* 0x000fe200078e0205 */
[----:B------:R-:W-:-:S03]  /*49c0*/  LEA.HI.X R9, R185, R25, R206, 0x1, P0 ;  /* 0x00000019b9097211 */ /* 0x000fc600000f0cce */
[----:B------:R-:W-:-:S06]  /*49d0*/  IMAD R5, R5, 0x2, R2 ;  /* 0x0000000205057824 */ /* 0x000fcc00078e0202 */
[----:B------:R-:W1:Y:S04]  /*49e0*/  LDS.128 R4, [R5+0x22400] ;  /* 0x0224000005047984 */ /* 0x000e680000000c00 */
[----:B-1----:R1:W-:Y:S02]  /*49f0*/  ST.E.128 desc[UR42][R8.64], R4 ;  /* 0x0000000408007985 */ /* 0x0023e4000c101d2a */
.L_x_2501:
[----:B------:R-:W-:Y:S05]  /*4a00*/  BSYNC B0 ;  /* 0x0000000000007941 */ /* 0x000fea0003800000 */
.L_x_2492:
[----:B-12-4-:R-:W1:Y:S01]  /*4a10*/  S2R R4, SR_TID.X ;  /* 0x0000000000047919 */ /* 0x016e620000002100 */
[----:B------:R-:W-:Y:S01]  /*4a20*/  @!PT LDS RZ, [RZ] ;  /* 0x00000000fffff984 */ /* 0x000fe20000000800 */
[----:B------:R-:W-:Y:S01]  /*4a30*/  @!PT LDS RZ, [RZ] ;  /* 0x00000000fffff984 */ /* 0x000fe20000000800 */
[----:B------:R-:W-:Y:S01]  /*4a40*/  @!PT LDS RZ, [RZ] ;  /* 0x00000000fffff984 */ /* 0x000fe20000000800 */
[----:B------:R-:W-:Y:S01]  /*4a50*/  @!PT LDS RZ, [RZ] ;  /* 0x00000000fffff984 */ /* 0x000fe20000000800 */
[----:B------:R2:W-:Y:S06]  /*4a60*/  MEMBAR.ALL.CTA ;  /* 0x0000000000007992 */ /* 0x0005ec0000008000 */
[----:B--2---:R-:W2:Y:S01]  /*4a70*/  FENCE.VIEW.ASYNC.S ;  /* 0x00000000000073c6 */ /* 0x004ea20000000000 */
[----:B------:R-:W-:Y:S05]  /*4a80*/  WARPSYNC.ALL ;  /* 0x0000000000007948 */ /* 0x000fea0003800000 */
[----:B------:R-:W-:Y:S01]  /*4a90*/  BSSY B0, `(.L_x_2518) ;  /* 0x0000009000007945 */ /* 0x000fe20003800000 */
[----:B-1----:R-:W-:Y:S01]  /*4aa0*/  LOP3.LUT R4, R4, 0x7f, RZ, 0xc0, !PT ;  /* 0x0000007f04047812 */ /* 0x002fe200078ec0ff */
[----:B--2---:R1:W-:Y:S03]  /*4ab0*/  BAR.SYNC.DEFER_BLOCKING R46, 0x80 ;  /* 0x0002002e0000751d */ /* 0x0043e60000010000 */
[----:B------:R-:W-:-:S13]  /*4ac0*/  ISETP.NE.AND P0, PT, R4, RZ, PT ;  /* 0x000000ff0400720c */ /* 0x000fda0003f05270 */
[----:B------:R-:W-:-:S05]  /*4ad0*/  @!P0 VIADD R4, R60, 0x28ca0 ;  /* 0x00028ca03c048836 */ /* 0x000fca0000000000 */
[----:B------:R-:W-:-:S04]  /*4ae0*/  @!P0 PRMT R4, RZ, 0x654, R4 ;  /* 0x00000654ff048816 */ /* 0x000fc80000000004 */
[----:B------:R1:W-:Y:S01]  /*4af0*/  @!P0 SYNCS.ARRIVE.TRANS64.RED.A1T0 RZ, [R4+URZ], RZ ;  /* 0x000000ff04ff89a7 */ /* 0x0003e2000810043f */
[----:B------:R-:W-:Y:S05]  /*4b00*/  @!P5 BRA `(.L_x_2519) ;  /* 0x000000000004d947 */ /* 0x000fea0003800000 */
[----:B------:R-:W-:Y:S01]  /*4b10*/  BPT.TRAP 0x1 ;  /* 0x000000040000795c */ /* 0x000fe20000300000 */
.L_x_2519:
[----:B------:R-:W-:Y:S05]  /*4b20*/  BSYNC B0 ;  /* 0x0000000000007941 */ /* 0x000fea0003800000 */
.L_x_2518:
[----:B------:R-:W2:Y:S01]  /*4b30*/  SYNCS.PHASECHK.TRANS64.TRYWAIT P5, [R60+URZ+0x28cb0], R67 ;  /* 0x028cb0433c0075a7 */ /* 0x000ea200080a017f */
[----:B------:R-:W-:Y:S04]  /*4b40*/  BSSY B0, `(.L_x_2520) ;  /* 0x0000002000007945 */ /* 0x000fe80003800000 */
[----:B--2---:R-:W-:Y:S05]  /*4b50*/  @!P5 BRA `(.L_x_2521) ;  /* 0x000001dc0028d947 */ /* 0x004fea0003800000 */
.L_x_2865:
[----:B------:R-:W-:Y:S05]  /*4b60*/  BSYNC B0 ;  /* 0x0000000000007941 */ /* 0x000fea0003800000 */
.L_x_2520:
[----:B------:R-:W-:Y:S01]  /*4b70*/  ULDC.64 UR4, c[0x0][0x328] ;  /* 0x0000ca0000047ab9 */ /* 0x000fe20000000a00 */
[----:B------:R-:W-:Y:S01]  /*4b80*/  ULDC.64 UR6, c[0x0][0x318] ;  /* 0x0000c60000067ab9 */ /* 0x000fe20000000a00 */
[----:B------:R-:W-:Y:S01]  /*4b90*/  IMAD R7, R64, UR4, RZ ;  /* 0x0000000440077c24 */ /* 0x000fe2000f8e02ff */
[----:B------:R-:W-:Y:S01]  /*4ba0*/  BSSY B0, `(.L_x_2522) ;  /* 0x000008b000007945 */ /* 0x000fe20003800000 */
[----:B-1----:R-:W-:-:S04]  /*4bb0*/  IMAD.WIDE.U32 R4, R62, UR4, RZ ;  /* 0x000000043e047c25 */ /* 0x002fc8000f8e00ff */
        /* <DEDUP_REMOVED lines=13> */
[----:B------:R-:W1:Y:S04]  /*4c90*/  SHFL.IDX PT, R11, R11, RZ, 0x1c1f ;  /* 0x001c1fff0b0b7589 */ /* 0x000e6800000e0000 */
[----:B------:R-:W4:Y:S08]  /*4ca0*/  SHFL.IDX PT, R10, R10, RZ, 0x1c1f ;  /* 0x001c1fff0a0a7589 */ /* 0x000f3000000e0000 */
[----:B------:R-:W-:Y:S05]  /*4cb0*/  @!P5 BRA `(.L_x_2523) ;  /* 0x0000000400e4d947 */ /* 0x000fea0003800000 */
[----:B------:R-:W5:Y:S01]  /*4cc0*/  LDL R26, [R1+0x14] ;  /* 0x00001400011a7983 */ /* 0x000f620000100800 */
[----:B------:R-:W-:-:S03]  /*4cd0*/  ULDC UR4, c[0x0][0x320] ;  /* 0x0000c80000047ab9 */ /* 0x000fc60000000800 */
[----:B------:R-:W2:Y:S04]  /*4ce0*/  LDL R25, [R1+0x18] ;  /* 0x0000180001197983 */ /* 0x000ea80000100800 */
[----:B------:R-:W2:Y:S04]  /*4cf0*/  LDL R70, [R1+0x10] ;  /* 0x0000100001467983 */ /* 0x000ea80000100800 */
[----:B------:R-:W2:Y:S04]  /*4d00*/  LDL R24, [R1+0x1c] ;  /* 0x00001c0001187983 */ /* 0x000ea80000100800 */
[----:B------:R-:W2:Y:S04]  /*4d10*/  LDL R69, [R1+0xc] ;  /* 0x00000c0001457983 */ /* 0x000ea80000100800 */
[----:B---3--:R-:W3:Y:S04]  /*4d20*/  LDL R68, [R1+0x20] ;  /* 0x0000200001447983 */ /* 0x008ee80000100800 */
[----:B------:R-:W3:Y:S01]  /*4d30*/  LDL R66, [R1+0x8] ;  /* 0x0000080001427983 */ /* 0x000ee20000100800 */
[----:B------:R-:W-:-:S03]  /*4d40*/  ISETP.GE.AND P6, PT, R18, UR4, PT ;  /* 0x0000000412007c0c */ /* 0x000fc6000bfc6270 */
[----:B------:R-:W3:Y:S01]  /*4d50*/  LDL R55, [R1+0x24] ;  /* 0x0000240001377983 */ /* 0x000ee20000100800 */
[----:B------:R-:W-:-:S03]  /*4d60*/  IMAD R9, R187, 0x8000, R48 ;  /* 0x00008000bb097824 */ /* 0x000fc600078e0230 */
[----:B------:R-:W3:Y:S01]  /*4d70*/  LDL R54, [R1+0x4] ;  /* 0x0000040001367983 */ /* 0x000ee20000100800 */
[C---:B------:R-:W-:Y:S01]  /*4d80*/  IMAD R13, R9.reuse, 0x2, R2 ;  /* 0x00000002090d7824 */ /* 0x040fe200078e0202 */
[----:B------:R-:W-:Y:S01]  /*4d90*/  LOP3.LUT P5, RZ, R198, 0x4, RZ, 0xc0, !PT ;  /* 0x00000004c6ff7812 */ /* 0x000fe200078ac0ff */
[----:B------:R-:W-:Y:S01]  /*4da0*/  VIADD R15, R9, 0x20 ;  /* 0x00000020090f7836 */ /* 0x000fe20000000000 */
[----:B------:R-:W3:Y:S01]  /*4db0*/  LDL R27, [R1+0x28] ;  /* 0x00002800011b7983 */ /* 0x000ee20000100800 */
[----:B------:R-:W-:-:S03]  /*4dc0*/  VIADD R14, R18, 0x40 ;  /* 0x00000040120e7836 */ /* 0x000fc60000000000 */
[----:B------:R-:W0:Y:S07]  /*4dd0*/  @!P6 LDS.128 R4, [R13+0x400] ;  /* 0x000400000d04e984 */ /* 0x000e2e0000000c00 */
[----:B------:R-:W-:Y:S01]  /*4de0*/  @P5 VIADD R15, R9, 0xffffffe0 ;  /* 0xffffffe0090f5836 */ /* 0x000fe20000000000 */
[----:B-1----:R-:W-:-:S03]  /*4df0*/  @!P6 LEA R8, P5, R18, R11, 0x1 ;  /* 0x0000000b1208e211 */ /* 0x002fc600078a08ff */
[----:B------:R-:W-:Y:S01]  /*4e00*/  IMAD R12, R15, 0x2, R2 ;  /* 0x000000020f0c7824 */ /* 0x000fe200078e0202 */
[----:B----4-:R-:W-:Y:S01]  /*4e10*/  @!P6 LEA.HI.X R9, R18, R10, R19, 0x1, P5 ;  /* 0x0000000a1209e211 */ /* 0x010fe200028f0c13 */
[----:B------:R-:W4:Y:S01]  /*4e20*/  LDL R15, [R1+0x34] ;  /* 0x00003400010f7983 */ /* 0x000f220000100800 */
[----:B------:R-:W-:-:S03]  /*4e30*/  ISETP.GE.AND P5, PT, R185, UR4, PT ;  /* 0x00000004b9007c0c */ /* 0x000fc6000bfa6270 */
[----:B0-----:R0:W-:Y:S10]  /*4e40*/  @!P6 ST.E.128 desc[UR42][R8.64], R4 ;  /* 0x000000040800e985 */ /* 0x0011f4000c101d2a */
[----:B------:R-:W1:Y:S01]  /*4e50*/  @!P5 LDS.128 R4, [R12+0x400] ;  /* 0x000400000c04d984 */ /* 0x000e620000000c00 */
[----:B0-----:R-:W-:-:S04]  /*4e60*/  @!P5 LEA R8, P6, R185, R11, 0x1 ;  /* 0x0000000bb908d211 */ /* 0x001fc800078c08ff */
[----:B------:R-:W-:Y:S02]  /*4e70*/  @!P5 LEA.HI.X R9, R185, R10, R206, 0x1, P6 ;  /* 0x0000000ab909d211 */ /* 0x000fe400030f0cce */
[----:B------:R-:W-:-:S03]  /*4e80*/  ISETP.GE.AND P6, PT, R14, UR4, PT ;  /* 0x000000040e007c0c */ /* 0x000fc6000bfc6270 */
[----:B-1----:R5:W-:Y:S10]  /*4e90*/  @!P5 ST.E.128 desc[UR42][R8.64], R4 ;  /* 0x000000040800d985 */ /* 0x002bf4000c101d2a */
[----:B------:R-:W0:Y:S01]  /*4ea0*/  @!P6 LDS.128 R4, [R13+0x2400] ;  /* 0x002400000d04e984 */ /* 0x000e220000000c00 */
[----:B------:R-:W-:Y:S01]  /*4eb0*/  VIADD R14, R18, 0x60 ;  /* 0x00000060120e7836 */ /* 0x000fe20000000000 */
[----:B-----5:R-:W-:-:S02]  /*4ec0*/  @!P6 LEA R8, P5, R26, R11, 0x1 ;  /* 0x0000000b1a08e211 */ /* 0x020fc400078a08ff */
[----:B------:R-:W5:Y:S03]  /*4ed0*/  LDL R26, [R1] ;  /* 0x00000000011a7983 */ /* 0x000f660000100800 */
[----:B--2---:R-:W-:Y:S02]  /*4ee0*/  @!P6 IMAD.X R9, R10, 0x1, R25, P5 ;  /* 0x000000010a09e824 */ /* 0x004fe400028e0619 */
[----:B------:R-:W2:Y:S01]  /*4ef0*/  LDL R25, [R1+0x2c] ;  /* 0x00002c0001197983 */ /* 0x000ea20000100800 */
[----:B------:R-:W-:-:S03]  /*4f00*/  ISETP.GE.AND P5, PT, R14, UR4, PT ;  /* 0x000000040e007c0c */ /* 0x000fc6000bfa6270 */
[----:B0-----:R0:W-:Y:S10]  /*4f10*/  @!P6 ST.E.128 desc[UR42][R8.64], R4 ;  /* 0x000000040800e985 */ /* 0x0011f4000c101d2a */
[----:B------:R-:W1:Y:S01]  /*4f20*/  @!P5 LDS.128 R4, [R12+0x2400] ;  /* 0x002400000c04d984 */ /* 0x000e620000000c00 */
[----:B0-----:R-:W-:-:S05]  /*4f30*/  @!P5 LEA R8, P6, R70, R11, 0x1 ;  /* 0x0000000b4608d211 */ /* 0x001fca00078c08ff */
[----:B------:R-:W-:Y:S02]  /*4f40*/  @!P5 IMAD.X R9, R10, 0x1, R24, P6 ;  /* 0x000000010a09d824 */ /* 0x000fe400030e0618 */
[----:B------:R-:W4:Y:S01]  /*4f50*/  LDL R24, [R1+0x30] ;  /* 0x0000300001187983 */ /* 0x000f220000100800 */
[----:B------:R-:W-:-:S05]  /*4f60*/  VIADD R14, R18, 0x80 ;  /* 0x00000080120e7836 */ /* 0x000fca0000000000 */
[----:B------:R-:W-:Y:S01]  /*4f70*/  ISETP.GE.AND P6, PT, R14, UR4, PT ;  /* 0x000000040e007c0c */ /* 0x000fe2000bfc6270 */
[----:B-1----:R0:W-:-:S12]  /*4f80*/  @!P5 ST.E.128 desc[UR42][R8.64], R4 ;  /* 0x000000040800d985 */ /* 0x0021d8000c101d2a */
[----:B------:R-:W1:Y:S01]  /*4f90*/  @!P6 LDS.128 R4, [R13+0x4400] ;  /* 0x004400000d04e984 */ /* 0x000e620000000c00 */
[----:B------:R-:W-:Y:S01]  /*4fa0*/  VIADD R14, R18, 0xa0 ;  /* 0x000000a0120e7836 */ /* 0x000fe20000000000 */
[----:B0-----:R-:W-:-:S05]  /*4fb0*/  @!P6 LEA R8, P5, R69, R11, 0x1 ;  /* 0x0000000b4508e211 */ /* 0x001fca00078a08ff */
[----:B---3--:R-:W-:Y:S01]  /*4fc0*/  @!P6 IMAD.X R9, R10, 0x1, R68, P5 ;  /* 0x000000010a09e824 */ /* 0x008fe200028e0644 */
[----:B------:R-:W-:-:S04]  /*4fd0*/  ISETP.GE.AND P5, PT, R14, UR4, PT ;  /* 0x000000040e007c0c */ /* 0x000fc8000bfa6270 */
[----:B-1----:R0:W-:Y:S09]  /*4fe0*/  @!P6 ST.E.128 desc[UR42][R8.64], R4 ;  /* 0x000000040800e985 */ /* 0x0021f2000c101d2a */
[----:B------:R-:W1:Y:S01]  /*4ff0*/  @!P5 LDS.128 R4, [R12+0x4400] ;  /* 0x004400000c04d984 */ /* 0x000e620000000c00 */
[----:B------:R-:W-:Y:S01]  /*5000*/  VIADD R14, R18, 0xc0 ;  /* 0x000000c0120e7836 */ /* 0x000fe20000000000 */
[----:B0-----:R-:W-:-:S05]  /*5010*/  @!P5 LEA R8, P6, R66, R11, 0x1 ;  /* 0x0000000b4208d211 */ /* 0x001fca00078c08ff */
[----:B------:R-:W-:Y:S01]  /*5020*/  @!P5 IMAD.X R9, R10, 0x1, R55, P6 ;  /* 0x000000010a09d824 */ /* 0x000fe200030e0637 */
[----:B------:R-:W-:-:S04]  /*5030*/  ISETP.GE.AND P6, PT, R14, UR4, PT ;  /* 0x000000040e007c0c */ /* 0x000fc8000bfc6270 */
[----:B-1----:R0:W-:Y:S09]  /*5040*/  @!P5 ST.E.128 desc[UR42][R8.64], R4 ;  /* 0x000000040800d985 */ /* 0x0021f2000c101d2a */
[----:B------:R-:W1:Y:S01]  /*5050*/  @!P6 LDS.128 R4, [R13+0x6400] ;  /* 0x006400000d04e984 */ /* 0x000e620000000c00 */
[----:B0-----:R-:W-:-:S03]  /*5060*/  @!P6 LEA R8, P5, R54, R11, 0x1 ;  /* 0x0000000b3608e211 */ /* 0x001fc600078a08ff */
[----:B------:R-:W3:Y:S02]  /*5070*/  LDL R54, [R1+0x38] ;  /* 0x0000380001367983 */ /* 0x000ee40000100800 */
[----:B------:R-:W-:Y:S02]  /*5080*/  @!P6 IMAD.X R9, R10, 0x1, R27, P5 ;  /* 0x000000010a09e824 */ /* 0x000fe400028e061b */
[----:B------:R-:W3:Y:S01]  /*5090*/  LDL R27, [R1+0x3c] ;  /* 0x00003c00011b7983 */ /* 0x000ee20000100800 */
[----:B------:R-:W-:-:S05]  /*50a0*/  VIADD R14, R18, 0xe0 ;  /* 0x000000e0120e7836 */ /* 0x000fca0000000000 */
[----:B------:R-:W-:Y:S01]  /*50b0*/  ISETP.GE.AND P5, PT, R14, UR4, PT ;  /* 0x000000040e007c0c */ /* 0x000fe2000bfa6270 */
[----:B-1----:R5:W-:-:S12]  /*50c0*/  @!P6 ST.E.128 desc[UR42][R8.64], R4 ;  /* 0x000000040800e985 */ /* 0x002bd8000c101d2a */
[----:B------:R-:W0:Y:S01]  /*50d0*/  @!P5 LDS.128 R4, [R12+0x6400] ;  /* 0x006400000c04d984 */ /* 0x000e220000000c00 */
[----:B------:R-:W-:Y:S01]  /*50e0*/  VIADD R14, R18, 0x100 ;  /* 0x00000100120e7836 */ /* 0x000fe20000000000 */
[----:B-----5:R-:W-:Y:S02]  /*50f0*/  @!P5 LEA R8, P6, R26, R11, 0x1 ;  /* 0x0000000b1a08d211 */ /* 0x020fe400078c08ff */
[----:B------:R-:W5:Y:S03]  /*5100*/  LDL R26, [R1+0x40] ;  /* 0x00004000011a7983 */ /* 0x000f660000100800 */
[----:B--2---:R-:W-:Y:S02]  /*5110*/  @!P5 IMAD.X R9, R10, 0x1, R25, P6 ;  /* 0x000000010a09d824 */ /* 0x004fe400030e0619 */
[----:B------:R-:W2:Y:S01]  /*5120*/  LDL R25, [R1+0x44] ;  /* 0x0000440001197983 */ /* 0x000ea20000100800 */
[----:B------:R-:W-:-:S03]  /*5130*/  ISETP.GE.AND P6, PT, R14, UR4, PT ;  /* 0x000000040e007c0c */ /* 0x000fc6000bfc6270 */
[----:B0-----:R0:W-:Y:S10]  /*5140*/  @!P5 ST.E.128 desc[UR42][R8.64], R4 ;  /* 0x000000040800d985 */ /* 0x0011f4000c101d2a */
[----:B------:R-:W1:Y:S01]  /*5150*/  @!P6 LDS.128 R4, [R13+0x8400] ;  /* 0x008400000d04e984 */ /* 0x000e620000000c00 */
[----:B0-----:R-:W-:-:S05]  /*5160*/  @!P6 LEA R8, P5, R229, R11, 0x1 ;  /* 0x0000000be508e211 */ /* 0x001fca00078a08ff */
[----:B----4-:R-:W-:Y:S02]  /*5170*/  @!P6 IMAD.X R9, R10, 0x1, R24, P5 ;  /* 0x000000010a09e824 */ /* 0x010fe400028e0618 */
[----:B------:R-:W4:Y:S01]  /*5180*/  LDL R24, [R1+0x48] ;  /* 0x0000480001187983 */ /* 0x000f220000100800 */
[----:B------:R-:W-:-:S05]  /*5190*/  VIADD R14, R18, 0x120 ;  /* 0x00000120120e7836 */ /* 0x000fca0000000000 */
[----:B------:R-:W-:Y:S01]  /*51a0*/  ISETP.GE.AND P5, PT, R14, UR4, PT ;  /* 0x000000040e007c0c */ /* 0x000fe2000bfa6270 */
[----:B-1----:R0:W-:-:S12]  /*51b0*/  @!P6 ST.E.128 desc[UR42][R8.64], R4 ;  /* 0x000000040800e985 */ /* 0x0021d8000c101d2a */
        /* <DEDUP_REMOVED lines=17> */
[----:B------:R-:W-:Y:S01]  /*52d0*/  ISETP.GE.AND P6, PT, R14, UR4, PT ;  /* 0x000000040e007c0c */ /* 0x000fe2000bfc6270 */
[----:B------:R-:W-:-:S03]  /*52e0*/  VIADD R14, R18, 0x1a0 ;  /* 0x000001a0120e7836 */ /* 0x000fc60000000000 */
[----:B-1----:R0:W-:Y:S09]  /*52f0*/  @!P5 ST.E.128 desc[UR42][R8.64], R4 ;  /* 0x000000040800d985 */ /* 0x0021f2000c101d2a */
[----:B------:R-:W1:Y:S01]  /*5300*/  @!P6 LDS.128 R4, [R13+0xc400] ;  /* 0x00c400000d04e984 */ /* 0x000e620000000c00 */
[----:B0-----:R-:W-:-:S05]  /*5310*/  @!P6 LEA R8, P5, R218, R11, 0x1 ;  /* 0x0000000bda08e211 */ /* 0x001fca00078a08ff */
[----:B-----5:R-:W-:Y:S01]  /*5320*/  @!P6 IMAD.X R9, R10, 0x1, R26, P5 ;  /* 0x000000010a09e824 */ /* 0x020fe200028e061a */
[----:B------:R-:W-:-:S04]  /*5330*/  ISETP.GE.AND P5, PT, R14, UR4, PT ;  /* 0x000000040e007c0c */ /* 0x000fc8000bfa6270 */
[----:B-1----:R0:W-:Y:S09]  /*5340*/  @!P6 ST.E.128 desc[UR42][R8.64], R4 ;  /* 0x000000040800e985 */ /* 0x0021f2000c101d2a */
[----:B------:R-:W1:Y:S01]  /*5350*/  @!P5 LDS.128 R4, [R12+0xc400] ;  /* 0x00c400000c04d984 */ /* 0x000e620000000c00 */
[----:B------:R-:W-:Y:S01]  /*5360*/  VIADD R14, R18, 0x1c0 ;  /* 0x000001c0120e7836 */ /* 0x000fe20000000000 */
[----:B0-----:R-:W-:-:S05]  /*5370*/  @!P5 LEA R8, P6, R217, R11, 0x1 ;  /* 0x0000000bd908d211 */ /* 0x001fca00078c08ff */
[----:B--2---:R-:W-:Y:S01]  /*5380*/  @!P5 IMAD.X R9, R10, 0x1, R25, P6 ;  /* 0x000000010a09d824 */ /* 0x004fe200030e0619 */
[----:B------:R-:W-:Y:S01]  /*5390*/  ISETP.GE.AND P6, PT, R14, UR4, PT ;  /* 0x000000040e007c0c */ /* 0x000fe2000bfc6270 */
[----:B------:R-:W-:-:S03]  /*53a0*/  VIADD R14, R18, 0x1e0 ;  /* 0x000001e0120e7836 */ /* 0x000fc60000000000 */
[----:B-1----:R0:W-:Y:S09]  /*53b0*/  @!P5 ST.E.128 desc[UR42][R8.64], R4 ;  /* 0x000000040800d985 */ /* 0x0021f2000c101d2a */
[----:B------:R-:W1:Y:S01]  /*53c0*/  @!P6 LDS.128 R4, [R13+0xe400] ;  /* 0x00e400000d04e984 */ /* 0x000e620000000c00 */
[----:B0-----:R-:W-:-:S05]  /*53d0*/  @!P6 LEA R8, P5, R216, R11, 0x1 ;  /* 0x0000000bd808e211 */ /* 0x001fca00078a08ff */
[----:B----4-:R-:W-:Y:S01]  /*53e0*/  @!P6 IMAD.X R9, R10, 0x1, R24, P5 ;  /* 0x000000010a09e824 */ /* 0x010fe200028e0618 */
[----:B------:R-:W-:-:S04]  /*53f0*/  ISETP.GE.AND P5, PT, R14, UR4, PT ;  /* 0x000000040e007c0c */ /* 0x000fc8000bfa6270 */
[----:B-1----:R0:W-:Y:S09]  /*5400*/  @!P6 ST.E.128 desc[UR42][R8.64], R4 ;  /* 0x000000040800e985 */ /* 0x0021f2000c101d2a */
[----:B------:R-:W1:Y:S01]  /*5410*/  @!P5 LDS.128 R4, [R12+0xe400] ;  /* 0x00e400000c04d984 */ /* 0x000e620000000c00 */
[----:B0-----:R-:W-:-:S05]  /*5420*/  @!P5 LEA R8, P6, R215, R11, 0x1 ;  /* 0x0000000bd708d211 */ /* 0x001fca00078c08ff */
[----:B------:R-:W-:-:S05]  /*5430*/  @!P5 IMAD.X R9, R10, 0x1, R15, P6 ;  /* 0x000000010a09d824 */ /* 0x000fca00030e060f */
[----:B-1----:R0:W-:Y:S03]  /*5440*/  @!P5 ST.E.128 desc[UR42][R8.64], R4 ;  /* 0x000000040800d985 */ /* 0x0021e6000c101d2a */
.L_x_2523:
[----:B------:R-:W-:Y:S05]  /*5450*/  BSYNC B0 ;  /* 0x0000000000007941 */ /* 0x000fea0003800000 */
.L_x_2522:
[----:B------:R-:W-:Y:S01]  /*5460*/  @!PT LDS RZ, [RZ] ;  /* 0x00000000fffff984 */ /* 0x000fe20000000800 */
[----:B------:R-:W-:Y:S01]  /*5470*/  @!PT LDS RZ, [RZ] ;  /* 0x00000000fffff984 */ /* 0x000fe20000000800 */
[----:B------:R-:W-:Y:S01]  /*5480*/  @!PT LDS RZ, [RZ] ;  /* 0x00000000fffff984 */ /* 0x000fe20000000800 */
[----:B------:R-:W-:Y:S01]  /*5490*/  @!PT LDS RZ, [RZ] ;  /* 0x00000000fffff984 */ /* 0x000fe20000000800 */
[----:B------:R5:W-:Y:S06]  /*54a0*/  MEMBAR.ALL.CTA ;  /* 0x0000000000007992 */ /* 0x000bec0000008000 */
[----:B-----5:R-:W5:Y:S01]  /*54b0*/  FENCE.VIEW.ASYNC.S ;  /* 0x00000000000073c6 */ /* 0x020f620000000000 */
[----:B------:R-:W-:Y:S02]  /*54c0*/  VIADD R187, R187, 0x1 ;  /* 0x00000001bbbb7836 */ /* 0x000fe40000000000 */
[----:B0-2---:R-:W-:Y:S01]  /*54d0*/  @!P0 VIADD R60, R60, 0x28cc0 ;  /* 0x00028cc03c3c8836 */ /* 0x005fe20000000000 */
[----:B-----5:R0:W-:Y:S02]  /*54e0*/  BAR.SYNC.DEFER_BLOCKING R46, 0x80 ;  /* 0x0002002e0000751d */ /* 0x0201e40000010000 */
[----:B------:R-:W-:-:S02]  /*54f0*/  ISETP.NE.AND P5, PT, R187, 0x2, PT ;  /* 0x00000002bb00780c */ /* 0x000fc40003fa5270 */
[----:B------:R-:W-:Y:S02]  /*5500*/  @!P0 PRMT R60, RZ, 0x654, R60 ;  /* 0x00000654ff3c8816 */ /* 0x000fe4000000003c */
[----:B------:R-:W-:Y:S02]  /*5510*/  SEL R4, RZ, 0x1, P5 ;  /* 0x00000001ff047807 */ /* 0x000fe40002800000 */
[----:B------:R-:W-:Y:S02]  /*5520*/  SEL R187, R187, RZ, P5 ;  /* 0x000000ffbbbb7207 */ /* 0x000fe40002800000 */
[----:B------:R-:W-:Y:S01]  /*5530*/  LOP3.LUT R191, R191, R4, RZ, 0x3c, !PT ;  /* 0x00000004bfbf7212 */ /* 0x000fe200078e3cff */
[----:B------:R0:W-:Y:S01]  /*5540*/  @!P0 SYNCS.ARRIVE.TRANS64.RED.A1T0 RZ, [R60+URZ], RZ ;  /* 0x000000ff3cff89a7 */ /* 0x0001e2000810043f */
[----:B------:R-:W-:Y:S01]  /*5550*/  PLOP3.LUT P0, PT, PT, PT, PT, 0x8, 0x0 ;  /* 0x000000000000781c */ /* 0x000fe20003f0e170 */
[----:B------:R-:W-:-:S12]  /*5560*/  @P4 BRA `(.L_x_2524) ;  /* 0xffffffd800104947 */ /* 0x000fd8000383ffff */
.L_x_2487:
[----:B------:R-:W-:Y:S04]  /*5570*/  BSSY B0, `(.L_x_2525) ;  /* 0x0000004000007945 */ /* 0x000fe80003800000 */
[----:B------:R-:W-:Y:S05]  /*5580*/  @P0 BRA `(.L_x_2526) ;  /* 0x0000000000080947 */ /* 0x000fea0003800000 */
[----:B------:R-:W2:Y:S02]  /*5590*/  FENCE.VIEW.ASYNC.G ;  /* 0x00000000000073c6 */ /* 0x000ea40000000100 */
[----:B--2---:R-:W-:Y:S06]  /*55a0*/  BAR.ARV 0xc, 0x180 ;  /* 0x0306000000007b1d */ /* 0x004fec0000002000 */
.L_x_2526:
[----:B------:R-:W-:Y:S05]  /*55b0*/  BSYNC B0 ;  /* 0x0000000000007941 */ /* 0x000fea0003800000 */
.L_x_2525:
[----:B------:R-:W-:Y:S01]  /*55c0*/  UISETP.NE.AND UP0, UPT, UR39, 0x1, UPT ;  /* 0x000000012700788c */ /* 0x000fe2000bf05270 */
[----:B------:R-:W-:Y:S05]  /*55d0*/  BSSY B7, `(.L_x_2527) ;  /* 0x0000f63000077945 */ /* 0x000fea0003800000 */
[----:B------:R-:W-:-:S13]  /*55e0*/  PLOP3.LUT P0, PT, PT, PT, UP0, 0x80, 0x0 ;  /* 0x000000000000781c */ /* 0x000fda0003f0f008 */
[----:B------:R-:W-:Y:S05]  /*55f0*/  @!P0 BRA `(.L_x_2528) ;  /* 0x0000002400508947 */ /* 0x000fea0003800000 */
[----:B------:R-:W2:Y:S01]  /*5600*/  LDC R0, c[0x0][0x448] ;  /* 0x00011200ff007b82 */ /* 0x000ea20000000800 */
[----:B------:R-:W-:-:S07]  /*5610*/  IADD3 R23, R184, 0x1, -R23 ;  /* 0x00000001b8177810 */ /* 0x000fce0007ffe817 */
[----:B------:R-:W0:Y:S01]  /*5620*/  LDC.64 R4, c[0x0][0x9e0] ;  /* 0x00027800ff047b82 */ /* 0x000e220000000a00 */
[----:B--2---:R-:W-:Y:S01]  /*5630*/  ISETP.NE.AND P1, PT, R0, 0x1, PT ;  /* 0x000000010000780c */ /* 0x004fe20003f25270 */
[----:B------:R-:W-:Y:S01]  /*5640*/  VIADD R0, R196, 0x3f ;  /* 0x0000003fc4007836 */ /* 0x000fe20000000000 */
[----:B0-----:R-:W-:-:S11]  /*5650*/  ISETP.GE.AND P2, PT, R5, 0x1, PT ;  /* 0x000000010500780c */ /* 0x001fd60003f46270 */
[----:B------:R-:W0:Y:S08]  /*5660*/  @P1 LDC R3, c[0x0][0x44c] ;  /* 0x00011300ff031b82 */ /* 0x000e300000000800 */
[----:B------:R-:W2:Y:S01]  /*5670*/  @P1 LDC R6, c[0x0][0x450] ;  /* 0x00011400ff061b82 */ /* 0x000ea20000000800 */
[----:B0-----:R-:W-:-:S05]  /*5680*/  @P1 IMAD.HI.U32 R3, R0, R3, RZ ;  /* 0x0000000300031227 */ /* 0x001fca00078e00ff */
[----:B--2---:R-:W-:-:S05]  /*5690*/  @P1 SHF.R.U32.HI R0, RZ, R6, R3 ;  /* 0x00000006ff001219 */ /* 0x004fca0000011603 */
        /* <DEDUP_REMOVED lines=14> */
.L_x_2531:
[----:B------:R-:W-:-:S13]  /*5780*/  ISETP.NE.AND P0, PT, R5, 0x1, PT ;  /* 0x000000010500780c */ /* 0x000fda0003f05270 */
[----:B------:R-:W0:Y:S02]  /*5790*/  @P0 LDC.64 R6, c[0x0][0x9e8] ;  /* 0x00027a00ff060b82 */ /* 0x000e240000000a00 */
[----:B0-----:R-:W-:-:S05]  /*57a0*/  @P0 IMAD.HI.U32 R6, R0, R6, RZ ;  /* 0x0000000600060227 */ /* 0x001fca00078e00ff */
[----:B------:R-:W-:-:S07]  /*57b0*/  @P0 SHF.R.U32.HI R0, RZ, R7, R6 ;  /* 0x00000007ff000219 */ /* 0x000fce0000011606 */
.L_x_2532:
[----:B------:R-:W-:Y:S05]  /*57c0*/  BSYNC B0 ;  /* 0x0000000000007941 */ /* 0x000fea0003800000 */
.L_x_2530:
[----:B------:R-:W-:-:S05]  /*57d0*/  IMAD R3, R0, R5, R5 ;  /* 0x0000000500037224 */ /* 0x000fca00078e0205 */
[----:B------:R-:W-:-:S07]  /*57e0*/  VIMNMX R4, R4, R3, PT ;  /* 0x0000000304047248 */ /* 0x000fce0003fe0100 */
.L_x_2529:
[----:B------:R-:W0:Y:S01]  /*57f0*/  @P1 LDC R7, c[0x0][0x44c] ;  /* 0x00011300ff071b82 */ /* 0x000e220000000800 */
[----:B------:R-:W-:Y:S01]  /*5800*/  VIADD R4, R4, 0x3f ;  /* 0x0000003f04047836 */ /* 0x000fe20000000000 */
[----:B------:R-:W-:Y:S01]  /*5810*/  ULDC UR4, c[0x0][0x9dc] ;  /* 0x0002770000047ab9 */ /* 0x000fe20000000800 */
[----:B------:R-:W-:-:S03]  /*5820*/  IMAD.MOV.U32 R0, RZ, RZ, R196 ;  /* 0x000000ffff007224 */ /* 0x000fc600078e00c4 */
[----:B------:R-:W-:Y:S02]  /*5830*/  SHF.R.S32.HI R3, RZ, 0x1f, R4 ;  /* 0x0000001fff037819 */ /* 0x000fe40000011404 */
[----:B------:R-:W2:Y:S02]  /*5840*/  @P1 LDC R6, c[0x0][0x450] ;  /* 0x00011400ff061b82 */ /* 0x000ea40000000800 */
[----:B------:R-:W-:-:S04]  /*5850*/  LEA.HI R3, R3, R4, RZ, 0x6 ;  /* 0x0000000403037211 */ /* 0x000fc800078f30ff */
[----:B------:R-:W-:-:S04]  /*5860*/  SHF.R.S32.HI R3, RZ, 0x6, R3 ;  /* 0x00000006ff037819 */ /* 0x000fc80000011403 */
[----:B------:R-:W-:Y:S01]  /*5870*/  VIMNMX R38, R38, R3, PT ;  /* 0x0000000326267248 */ /* 0x000fe20003fe0100 */
[----:B0-----:R-:W-:-:S05]  /*5880*/  @P1 IMAD.HI.U32 R7, R196, R7, RZ ;  /* 0x00000007c4071227 */ /* 0x001fca00078e00ff */
[----:B--2---:R-:W-:-:S05]  /*5890*/  @P1 SHF.R.U32.HI R0, RZ, R6, R7 ;  /* 0x00000006ff001219 */ /* 0x004fca0000011607 */
        /* <DEDUP_REMOVED lines=13> */
.L_x_2535:
[----:B------:R-:W-:-:S13]  /*5970*/  ISETP.NE.AND P0, PT, R5, 0x1, PT ;  /* 0x000000010500780c */ /* 0x000fda0003f05270 */
[----:B------:R-:W0:Y:S02]  /*5980*/  @P0 LDC.64 R6, c[0x0][0x9e8] ;  /* 0x00027a00ff060b82 */ /* 0x000e240000000a00 */
[----:B0-----:R-:W-:-:S05]  /*5990*/  @P0 IMAD.HI.U32 R6, R37, R6, RZ ;  /* 0x0000000625060227 */ /* 0x001fca00078e00ff */
[----:B------:R-:W-:-:S07]  /*59a0*/  @P0 SHF.R.U32.HI R37, RZ, R7, R6 ;  /* 0x00000007ff250219 */ /* 0x000fce0000011606 */
.L_x_2536:
[----:B------:R-:W-:Y:S05]  /*59b0*/  BSYNC B0 ;  /* 0x0000000000007941 */ /* 0x000fea0003800000 */
.L_x_2534:
[----:B------:R-:W-:-:S05]  /*59c0*/  IMAD R5, R37, R5, RZ ;  /* 0x0000000525057224 */ /* 0x000fca00078e02ff */
[----:B------:R-:W-:-:S07]  /*59d0*/  VIMNMX R0, R0, R5, !PT ;  /* 0x0000000500007248 */ /* 0x000fce0007fe0100 */
.L_x_2533:
[----:B------:R-:W-:Y:S01]  /*59e0*/  SHF.R.S32.HI R3, RZ, 0x1f, R0 ;  /* 0x0000001fff037819 */ /* 0x000fe20000011400 */
[----:B------:R-:W-:Y:S03]  /*59f0*/  BSSY B0, `(.L_x_2537) ;  /* 0x0000027000007945 */ /* 0x000fe60003800000 */
[----:B------:R-:W-:-:S04]  /*5a00*/  LEA.HI R3, R3, R0, RZ, 0x6 ;  /* 0x0000000003037211 */ /* 0x000fc800078f30ff */
[----:B------:R-:W-:-:S04]  /*5a10*/  SHF.R.S32.HI R3, RZ, 0x6, R3 ;  /* 0x00000006ff037819 */ /* 0x000fc80000011403 */
[----:B------:R-:W-:Y:S01]  /*5a20*/  VIMNMX R9, RZ, R3, !PT ;  /* 0x00000003ff097248 */ /* 0x000fe20007fe0100 */
[----:B------:R-:W-:-:S03]  /*5a30*/  IMAD.MOV.U32 R3, RZ, RZ, RZ ;  /* 0x000000ffff037224 */ /* 0x000fc600078e00ff */
[----:B------:R-:W-:-:S13]  /*5a40*/  ISETP.GT.AND P0, PT, R38, R9, PT ;  /* 0x000000092600720c */ /* 0x000fda0003f04270 */
[----:B------:R-:W-:Y:S05]  /*5a50*/  @!P0 BRA `(.L_x_2538) ;  /* 0x0000000000808947 */ /* 0x000fea0003800000 */
[----:B------:R-:W2:Y:S01]  /*5a60*/  LDL R4, [R1+0x50] ;  /* 0x0000500001047983 */ /* 0x000ea20000100800 */
[----:B------:R-:W-:Y:S01]  /*5a70*/  ULDC UR4, c[0x0][0x9f0] ;  /* 0x00027c0000047ab9 */ /* 0x000fe20000000800 */
[----:B--2---:R-:W-:-:S04]  /*5a80*/  ISETP.NE.AND P0, PT, R4, RZ, PT ;  /* 0x000000ff0400720c */ /* 0x004fc80003f05270 */
[----:B-1----:R-:W-:-:S04]  /*5a90*/  SEL R11, R4, UR4, P0 ;  /* 0x00000004040b7c07 */ /* 0x002fc80008000000 */
[-C--:B------:R-:W-:Y:S02]  /*5aa0*/  IABS R6, R11.reuse ;  /* 0x0000000b00067213 */ /* 0x080fe40000000000 */
[----:B------:R-:W-:Y:S02]  /*5ab0*/  IADD3 R0, R11, -0x1, R38 ;  /* 0xffffffff0b007810 */ /* 0x000fe40007ffe026 */
[----:B------:R-:W0:Y:S01]  /*5ac0*/  I2F.RP R3, R6 ;  /* 0x0000000600037306 */ /* 0x000e220000209400 */
[----:B----4-:R-:W-:Y:S02]  /*5ad0*/  IABS R10, R11 ;  /* 0x0000000b000a7213 */ /* 0x010fe40000000000 */
        /* <DEDUP_REMOVED lines=24> */
.L_x_2538:
[----:B------:R-:W-:Y:S05]  /*5c60*/  BSYNC B0 ;  /* 0x0000000000007941 */ /* 0x000fea0003800000 */
.L_x_2537:
[----:B------:R-:W2:Y:S01]  /*5c70*/  LDL R0, [R1+0x58] ;  /* 0x0000580001007983 */ /* 0x000ea20000100800 */
        /* <DEDUP_REMOVED lines=65> */
[----:B--2---:R-:W-:-:S05]  /*6090*/  IMAD R0, R0, R3, R9 ;  /* 0x0000000300007224 */ /* 0x004fca00078e0209 */
[----:B------:R-:W-:Y:S02]  /*60a0*/  VIADDMNMX R3, R0, R3, R38, PT ;  /* 0x0000000300037246 */ /* 0x000fe40003800126 */
[----:B------:R-:W-:Y:S02]  /*60b0*/  CS2R R38, SRZ ;  /* 0x0000000000267805 */ /* 0x000fe4000001ff00 */
        /* <DEDUP_REMOVED lines=16> */
.L_x_2540:
[C---:B------:R-:W-:Y:S01]  /*61c0*/  IMAD R12, R17.reuse, 0x8, R2 ;  /* 0x00000008110c7824 */ /* 0x040fe200078e0202 */
[----:B------:R-:W-:Y:S01]  /*61d0*/  SHF.L.U32 R5, R22, 0x1f, RZ ;  /* 0x0000001f16057819 */ /* 0x000fe200000006ff */
[----:B------:R-:W-:Y:S01]  /*61e0*/  VIADD R4, R2, 0x26800 ;  /* 0x0002680002047836 */ /* 0x000fe20000000000 */
[----:B------:R-:W-:Y:S01]  /*61f0*/  BSSY B0, `(.L_x_2541) ;  /* 0x0000008000007945 */ /* 0x000fe20003800000 */
[----:B------:R-:W-:Y:S01]  /*6200*/  IMAD R6, R17, 0x1000, R20 ;  /* 0x0000100011067824 */ /* 0x000fe200078e0214 */
[----:B------:R-:W0:Y:S01]  /*6210*/  SYNCS.PHASECHK.TRANS64.TRYWAIT P1, [R12+URZ+0x28c50], R5 ;  /* 0x028c50050c0075a7 */ /* 0x000e22000802017f */
[----:B------:R-:W-:Y:S01]  /*6220*/  IMAD.MOV.U32 R7, RZ, RZ, 0x40000040 ;  /* 0x40000040ff077424 */ /* 0x000fe200078e00ff */
[----:B------:R-:W-:-:S04]  /*6230*/  SHF.R.U32.HI R4, RZ, 0x4, R4 ;  /* 0x00000004ff047819 */ /* 0x000fc80000011604 */
[----:B------:R-:W-:-:S04]  /*6240*/  LOP3.LUT R4, R4, 0x3fff, RZ, 0xc0, !PT ;  /* 0x00003fff04047812 */ /* 0x000fc800078ec0ff */
[----:B------:R-:W-:Y:S01]  /*6250*/  LOP3.LUT R4, R4, 0x10000, RZ, 0xfc, !PT ;  /* 0x0001000004047812 */ /* 0x000fe200078efcff */
[----:B0-----:R-:W-:Y:S06]  /*6260*/  @!P1 BRA `(.L_x_2542) ;  /* 0x000001c400789947 */ /* 0x001fec0003800000 */
.L_x_2866:
[----:B------:R-:W-:Y:S05]  /*6270*/  BSYNC B0 ;  /* 0x0000000000007941 */ /* 0x000fea0003800000 */
.L_x_2541:
[----:B------:R-:W-:Y:S01]  /*6280*/  BAR.SYNC.DEFER_BLOCKING 0xe, 0x100 ;  /* 0x0384000000007b1d */ /* 0x000fe20000010000 */
[----:B0-----:R-:W-:Y:S01]  /*6290*/  IMAD.MOV.U32 R5, RZ, RZ, 0x40000040 ;  /* 0x40000040ff057424 */ /* 0x001fe200078e00ff */
[C---:B------:R-:W-:Y:S01]  /*62a0*/  R2UR UR6, R6.reuse ;  /* 0x00000000060672ca */ /* 0x040fe200000e0000 */
[----:B----4-:R-:W-:Y:S01]  /*62b0*/  VIADD R10, R6, 0x100 ;  /* 0x00000100060a7836 */ /* 0x010fe20000000000 */
[----:B------:R-:W-:Y:S01]  /*62c0*/  R2UR UR7, R7 ;  /* 0x00000000070772ca */ /* 0x000fe200000e0000 */
[----:B-1----:R-:W-:Y:S01]  /*62d0*/  IMAD.MOV.U32 R11, RZ, RZ, 0x40000040 ;  /* 0x40000040ff0b7424 */ /* 0x002fe200078e00ff */
        /* <DEDUP_REMOVED lines=13> */
[----:B------:R-:W-:Y:S01]  /*63b0*/  IMAD.MOV.U32 R7, RZ, RZ, 0x40000040 ;  /* 0x40000040ff077424 */ /* 0x000fe200078e00ff */
[----:B------:R-:W-:-:S02]  /*63c0*/  R2UR UR9, R11 ;  /* 0x000000000b0972ca */ /* 0x000fc400000e0000 */
[----:B------:R-:W-:Y:S01]  /*63d0*/  IADD3 R8, R4, 0x4, RZ ;  /* 0x0000000404087810 */ /* 0x000fe20007ffe0ff */
[----:B-----5:R-:W-:Y:S01]  /*63e0*/  WARPGROUP.ARRIVE ;  /* 0x00000000000079c5 */ /* 0x020fe20000000000 */
[----:B------:R-:W-:Y:S02]  /*63f0*/  R2UR UR13, R9 ;  /* 0x00000000090d72ca */ /* 0x000fe400000e0000 */
[----:B------:R-:W-:-:S03]  /*6400*/  R2UR UR12, R8 ;  /* 0x00000000080c72ca */ /* 0x000fc600000e0000 */
        /* <DEDUP_REMOVED lines=23> */
.L_x_2543:
[----:B------:R-:W-:Y:S01]  /*6580*/  VIADD R3, R3, 0xfffffffe ;  /* 0xfffffffe03037836 */ /* 0x000fe20000000000 */
[----:B------:R-:W-:Y:S01]  /*6590*/  BSSY B0, `(.L_x_2544) ;  /* 0x00000cc000007945 */ /* 0x000fe20003800000 */
[----:B------:R-:W-:-:S03]  /*65a0*/  VIADD R12, R12, 0x28c60 ;  /* 0x00028c600c0c7836 */ /* 0x000fc60000000000 */
[----:B------:R-:W-:Y:S02]  /*65b0*/  ISETP.GE.AND P1, PT, R3, R0, PT ;  /* 0x000000000300720c */ /* 0x000fe40003f26270 */
[----:B------:R-:W-:-:S04]  /*65c0*/  PRMT R12, R186, 0x654, R12 ;  /* 0x00000654ba0c7816 */ /* 0x000fc8000000000c */
[----:B------:R0:W-:Y:S07]  /*65d0*/  SYNCS.ARRIVE.TRANS64.RED.A1T0 RZ, [R12+URZ], RZ ;  /* 0x000000ff0cff79a7 */ /* 0x0001ee000810043f */
[----:B------:R-:W-:Y:S05]  /*65e0*/  @!P1 BRA `(.L_x_2545) ;  /* 0x0000000c00189947 */ /* 0x000fea0003800000 */
.L_x_2552:
[----:B------:R-:W-:Y:S01]  /*65f0*/  BAR.SYNC.DEFER_BLOCKING 0xe, 0x100 ;  /* 0x0384000000007b1d */ /* 0x000fe20000010000 */
[----:B0-----:R-:W-:Y:S01]  /*6600*/  IMAD R12, R17, 0x40, R194 ;  /* 0x00000040110c7824 */ /* 0x001fe200078e02c2 */
[----:B------:R-:W-:Y:S01]  /*6610*/  ISETP.GT.AND P2, PT, R3, R0, PT ;  /* 0x000000000300720c */ /* 0x000fe20003f44270 */
[----:B------:R-:W-:Y:S02]  /*6620*/  VIADD R17, R17, 0x1 ;  /* 0x0000000111117836 */ /* 0x000fe40000000000 */
[----:B------:R-:W-:Y:S02]  /*6630*/  IMAD R12, R12, 0x4, R2 ;  /* 0x000000040c0c7824 */ /* 0x000fe400078e0202 */
[----:B------:R-:W-:Y:S01]  /*6640*/  VIADD R3, R3, 0xffffffff ;  /* 0xffffffff03037836 */ /* 0x000fe20000000000 */
[----:B------:R-:W-:-:S04]  /*6650*/  ISETP.NE.AND P1, PT, R17, 0x2, PT ;  /* 0x000000021100780c */ /* 0x000fc80003f25270 */
[----:B------:R-:W-:Y:S01]  /*6660*/  SEL R17, R17, RZ, P1 ;  /* 0x000000ff11117207 */ /* 0x000fe20000800000 */
[----:B------:R-:W0:Y:S04]  /*6670*/  LDS R13, [R12+0x28800] ;  /* 0x028800000c0d7984 */ /* 0x000e280000000800 */
[----:B-1----:R-:W1:Y:S01]  /*6680*/  LDS R12, [R12+0x28820] ;  /* 0x028820000c0c7984 */ /* 0x002e620000000800 */
        /* <DEDUP_REMOVED lines=132> */
.L_x_2546:
[----:B------:R-:W-:Y:S01]  /*6ed0*/  IMAD R21, R17, 0x8, R2 ;  /* 0x0000000811157824 */ /* 0x000fe200078e0202 */
[----:B------:R-:W-:-:S04]  /*6ee0*/  SHF.L.U32 R12, R22, 0x1f, RZ ;  /* 0x0000001f160c7819 */ /* 0x000fc800000006ff */
[----:B------:R0:W1:Y:S01]  /*6ef0*/  SYNCS.PHASECHK.TRANS64.TRYWAIT P1, [R21+URZ+0x28c50], R12 ;  /* 0x028c500c150075a7 */ /* 0x000062000802017f */
[----:B------:R-:W-:Y:S05]  /*6f00*/  @!P0 BRA `(.L_x_2547) ;  /* 0x0000000000048947 */ /* 0x000fea0003800000 */
[----:B------:R-:W-:Y:S01]  /*6f10*/  BPT.TRAP 0x1 ;  /* 0x000000040000795c */ /* 0x000fe20000300000 */
.L_x_2547:
[----:B------:R-:W-:Y:S04]  /*6f20*/  BSSY B1, `(.L_x_2548) ;  /* 0x0000004000017945 */ /* 0x000fe80003800000 */
[----:B-1----:R-:W-:Y:S05]  /*6f30*/  @P1 BRA `(.L_x_2549) ;  /* 0x0000000000081947 */ /* 0x002fea0003800000 */
[----:B------:R-:W1:Y:S02]  /*6f40*/  SYNCS.PHASECHK.TRANS64.TRYWAIT P1, [R21+URZ+0x28c50], R12 ;  /* 0x028c500c150075a7 */ /* 0x000e64000802017f */
[----:B-1----:R-:W-:Y:S05]  /*6f50*/  @!P1 BRA `(.L_x_2550) ;  /* 0x000001b800509947 */ /* 0x002fea0003800000 */
.L_x_2549:
[----:B------:R-:W-:Y:S05]  /*6f60*/  BSYNC B1 ;  /* 0x0000000000017941 */ /* 0x000fea0003800000 */
.L_x_2548:
[----:B01----:R-:W-:Y:S01]  /*6f70*/  IMAD R12, R17, 0x1000, R20 ;  /* 0x00001000110c7824 */ /* 0x003fe200078e0214 */
[----:B------:R-:W-:Y:S01]  /*6f80*/  R2UR UR4, R4 ;  /* 0x00000000040472ca */ /* 0x000fe200000e0000 */
[----:B------:R-:W-:Y:S01]  /*6f90*/  IMAD.MOV.U32 R13, RZ, RZ, 0x40000040 ;  /* 0x40000040ff0d7424 */ /* 0x000fe200078e00ff */
[----:B------:R-:W-:Y:S01]  /*6fa0*/  R2UR UR5, R5 ;  /* 0x00000000050572ca */ /* 0x000fe200000e0000 */
[----:B------:R-:W-:Y:S01]  /*6fb0*/  WARPGROUP.ARRIVE ;  /* 0x00000000000079c5 */ /* 0x000fe20000000000 */
[C---:B------:R-:W-:Y:S01]  /*6fc0*/  R2UR UR6, R12.reuse ;  /* 0x000000000c0672ca */ /* 0x040fe200000e0000 */
[----:B------:R-:W-:Y:S01]  /*6fd0*/  VIADD R14, R12, 0x80 ;  /* 0x000000800c0e7836 */ /* 0x000fe20000000000 */
[----:B------:R-:W-:Y:S01]  /*6fe0*/  R2UR UR7, R13 ;  /* 0x000000000d0772ca */ /* 0x000fe200000e0000 */
[----:B------:R-:W-:Y:S02]  /*6ff0*/  IMAD.MOV.U32 R15, RZ, RZ, 0x40000040 ;  /* 0x40000040ff0f7424 */ /* 0x000fe400078e00ff */
[----:B------:R-:W-:-:S10]  /*7000*/  IMAD.MOV.U32 R13, RZ, RZ, 0x40000040 ;  /* 0x40000040ff0d7424 */ /* 0x000fd400078e00ff */
        /* <DEDUP_REMOVED lines=27> */
[----:B------:R-:W-:Y:S03]  /*71c0*/  HGMMA.64x256x16.F32 R24, gdesc[UR4].tnspB, R24, gsb0 ;  /* 0x43e00000041879f0 */ /* 0x000fe60008000818 */
[----:B------:R-:W-:Y:S02]  /*71d0*/  WARPGROUP.DEPBAR.LE gsb0, 0x0 ;  /* 0x00008000000079c5 */ /* 0x000fe40000010000 */
[----:B------:R-:W-:Y:S06]  /*71e0*/  BAR.ARV 0xf, 0x100 ;  /* 0x03c4000000007b1d */ /* 0x000fec0000002000 */
[----:B------:R-:W-:Y:S05]  /*71f0*/  @!P0 BRA `(.L_x_2551) ;  /* 0x0000000000048947 */ /* 0x000fea0003800000 */
[----:B------:R-:W-:Y:S01]  /*7200*/  BPT.TRAP 0x1 ;  /* 0x000000040000795c */ /* 0x000fe20000300000 */
.L_x_2551:
[----:B------:R-:W-:-:S05]  /*7210*/  VIADD R21, R21, 0x28c60 ;  /* 0x00028c6015157836 */ /* 0x000fca0000000000 */
[----:B------:R-:W-:-:S04]  /*7220*/  PRMT R21, R186, 0x654, R21 ;  /* 0x00000654ba157816 */ /* 0x000fc80000000015 */
[----:B------:R1:W-:Y:S01]  /*7230*/  SYNCS.ARRIVE.TRANS64.RED.A1T0 RZ, [R21+URZ], RZ ;  /* 0x000000ff15ff79a7 */ /* 0x0003e2000810043f */
[----:B------:R-:W-:Y:S05]  /*7240*/  @P2 BRA `(.L_x_2552) ;  /* 0xfffffff000e82947 */ /* 0x000fea000383ffff */
.L_x_2545:
[----:B------:R-:W-:Y:S05]  /*7250*/  BSYNC B0 ;  /* 0x0000000000007941 */ /* 0x000fea0003800000 */
.L_x_2544:
        /* <DEDUP_REMOVED lines=142> */
.L_x_2528:
        /* <DEDUP_REMOVED lines=24> */
.L_x_2555:
[----:B------:R-:W-:-:S13]  /*7cc0*/  ISETP.NE.AND P0, PT, R5, 0x1, PT ;  /* 0x000000010500780c */ /* 0x000fda0003f05270 */
[----:B------:R-:W0:Y:S02]  /*7cd0*/  @P0 LDC.64 R6, c[0x0][0x9e8] ;  /* 0x00027a00ff060b82 */ /* 0x000e240000000a00 */
[----:B0-----:R-:W-:-:S05]  /*7ce0*/  @P0 IMAD.HI.U32 R6, R0, R6, RZ ;  /* 0x0000000600060227 */ /* 0x001fca00078e00ff */
[----:B------:R-:W-:-:S07]  /*7cf0*/  @P0 SHF.R.U32.HI R0, RZ, R7, R6 ;  /* 0x00000007ff000219 */ /* 0x000fce0000011606 */
.L_x_2556:
[----:B------:R-:W-:Y:S05]  /*7d00*/  BSYNC B0 ;  /* 0x0000000000007941 */ /* 0x000fea0003800000 */
.L_x_2554:
[----:B------:R-:W-:-:S05]  /*7d10*/  IMAD R3, R0, R5, R5 ;  /* 0x0000000500037224 */ /* 0x000fca00078e0205 */
[----:B------:R-:W-:-:S07]  /*7d20*/  VIMNMX R4, R4, R3, PT ;  /* 0x0000000304047248 */ /* 0x000fce0003fe0100 */
.L_x_2553:
        /* <DEDUP_REMOVED lines=24> */
.L_x_2559:
[----:B------:R-:W-:-:S13]  /*7eb0*/  ISETP.NE.AND P0, PT, R5, 0x1, PT ;  /* 0x000000010500780c */ /* 0x000fda0003f05270 */
[----:B------:R-:W0:Y:S02]  /*7ec0*/  @P0 LDC.64 R6, c[0x0][0x9e8] ;  /* 0x00027a00ff060b82 */ /* 0x000e240000000a00 */
[----:B0-----:R-:W-:-:S05]  /*7ed0*/  @P0 IMAD.HI.U32 R6, R37, R6, RZ ;  /* 0x0000000625060227 */ /* 0x001fca00078e00ff */
[----:B------:R-:W-:-:S07]  /*7ee0*/  @P0 SHF.R.U32.HI R37, RZ, R7, R6 ;  /* 0x00000007ff250219 */ /* 0x000fce0000011606 */
.L_x_2560:
[----:B------:R-:W-:Y:S05]  /*7ef0*/  BSYNC B0 ;  /* 0x0000000000007941 */ /* 0x000fea0003800000 */
.L_x_2558:
[----:B------:R-:W-:-:S05]  /*7f00*/  IMAD R5, R37, R5, RZ ;  /* 0x0000000525057224 */ /* 0x000fca00078e02ff */
[----:B------:R-:W-:-:S07]  /*7f10*/  VIMNMX R0, R0, R5, !PT ;  /* 0x0000000500007248 */ /* 0x000fce0007fe0100 */
.L_x_2557:
[----:B------:R-:W-:Y:S01]  /*7f20*/  SHF.R.S32.HI R3, RZ, 0x1f, R0 ;  /* 0x0000001fff037819 */ /* 0x000fe20000011400 */
[----:B------:R-:W-:Y:S01]  /*7f30*/  BSSY B0, `(.L_x_2561) ;  /* 0x0000027000007945 */ /* 0x000fe20003800000 */
[----:B------:R-:W-:Y:S02]  /*7f40*/  IMAD.MOV.U32 R168, RZ, RZ, RZ ;  /* 0x000000ffffa87224 */ /* 0x000fe400078e00ff */
[----:B------:R-:W-:-:S04]  /*7f50*/  LEA.HI R3, R3, R0, RZ, 0x6 ;  /* 0x0000000003037211 */ /* 0x000fc800078f30ff */
[----:B------:R-:W-:-:S04]  /*7f60*/  SHF.R.S32.HI R3, RZ, 0x6, R3 ;  /* 0x00000006ff037819 */ /* 0x000fc80000011403 */
[----:B------:R-:W-:-:S04]  /*7f70*/  VIMNMX R213, RZ, R3, !PT ;  /* 0x00000003ffd57248 */ /* 0x000fc80007fe0100 */
[----:B------:R-:W-:-:S13]  /*7f80*/  ISETP.GT.AND P0, PT, R38, R213, PT ;  /* 0x000000d52600720c */ /* 0x000fda0003f04270 */
[----:B------:R-:W-:Y:S05]  /*7f90*/  @!P0 BRA `(.L_x_2562) ;  /* 0x0000000000808947 */ /* 0x000fea0003800000 */
[----:B------:R-:W2:Y:S01]  /*7fa0*/  LDL R4, [R1+0x50] ;  /* 0x0000500001047983 */ /* 0x000ea20000100800 */
[----:B------:R-:W-:Y:S01]  /*7fb0*/  ULDC UR4, c[0x0][0x9f0] ;  /* 0x00027c0000047ab9 */ /* 0x000fe20000000800 */
[----:B--2---:R-:W-:-:S04]  /*7fc0*/  ISETP.NE.AND P0, PT, R4, RZ, PT ;  /* 0x000000ff0400720c */ /* 0x004fc80003f05270 */
[----:B------:R-:W-:-:S04]  /*7fd0*/  SEL R9, R4, UR4, P0 ;  /* 0x0000000404097c07 */ /* 0x000fc80008000000 */
        /* <DEDUP_REMOVED lines=11> */
[----:B------:R0:W2:Y:S02]  /*8090*/  F2I.FTZ.U32.TRUNC.NTZ R5, R4 ;  /* 0x0000000400057305 */ /* 0x0000a4000021f000 */
[----:B0-----:R-:W-:Y:S02]  /*80a0*/  IMAD.MOV.U32 R4, RZ, RZ, RZ ;  /* 0x000000ffff047224 */ /* 0x001fe400078e00ff */
[----:B--2---:R-:W-:-:S04]  /*80b0*/  IMAD.MOV R7, RZ, RZ, -R5 ;  /* 0x000000ffff077224 */ /* 0x004fc800078e0a05 */
        /* <DEDUP_REMOVED lines=14> */
.L_x_2562:
[----:B------:R-:W-:Y:S05]  /*81a0*/  BSYNC B0 ;  /* 0x0000000000007941 */ /* 0x000fea0003800000 */
.L_x_2561:
        /* <DEDUP_REMOVED lines=94> */
[----:B----4-:R-:W-:Y:S02]  /*8790*/  IMAD.U32 R10, RZ, RZ, UR4 ;  /* 0x00000004ff0a7e24 */ /* 0x010fe4000f8e00ff */
[----:B-1----:R-:W-:Y:S02]  /*87a0*/  IMAD.U32 R11, RZ, RZ, UR5 ;  /* 0x00000005ff0b7e24 */ /* 0x002fe4000f8e00ff */
[----:B------:R-:W-:Y:S02]  /*87b0*/  IMAD.MOV.U32 R8, RZ, RZ, 0x70 ;  /* 0x00000070ff087424 */ /* 0x000fe400078e00ff */
[----:B------:R-:W-:Y:S02]  /*87c0*/  IMAD.MOV.U32 R12, RZ, RZ, 0x1 ;  /* 0x00000001ff0c7424 */ /* 0x000fe400078e00ff */
[----:B------:R-:W-:-:S07]  /*87d0*/  IMAD.MOV.U32 R13, RZ, RZ, RZ ;  /* 0x000000ffff0d7224 */ /* 0x000fce00078e00ff */
[----:B------:R-:W-:-:S07]  /*87e0*/  LEPC R20, `(.L_x_2564) ;  /* 0x000000001014794e */ /* 0x000fce0000000000 */
[----:B0----5:R-:W-:Y:S05]  /*87f0*/  CALL.ABS.NOINC R14 ;  /* 0x000000000e007343 */ /* 0x021fea0003c00000 */
.L_x_2564:
[----:B------:R-:W-:Y:S05]  /*8800*/  BSYNC B6 ;  /* 0x0000000000067941 */ /* 0x000fea0003800000 */
.L_x_2563:
        /* <DEDUP_REMOVED lines=8> */
[----:B------:R0:W2:Y:S03]  /*8890*/  SYNCS.PHASECHK.TRANS64.TRYWAIT P0, [R2+URZ+0x28c00], R3 ;  /* 0x028c0003020075a7 */ /* 0x0000a6000800017f */
[----:B--2---:R-:W-:Y:S05]  /*88a0*/  @!P0 NANOSLEEP.SYNCS 0x989680 ;  /* 0x009896800000895d */ /* 0x004fea0003900000 */
[----:B------:R-:W2:Y:S01]  /*88b0*/  @!P0 SYNCS.PHASECHK.TRANS64 P0, [R2+URZ+0x28c00], R3 ;  /* 0x028c0003020085a7 */ /* 0x000ea2000800007f */
[----:B------:R-:W-:Y:S04]  /*88c0*/  BSSY B0, `(.L_x_2566) ;  /* 0x0000006000007945 */ /* 0x000fe80003800000 */
[----:B--2---:R-:W-:Y:S05]  /*88d0*/  @P0 BRA `(.L_x_2567) ;  /* 0x0000000000100947 */ /* 0x004fea0003800000 */
.L_x_2568:
[----:B--2---:R2:W3:Y:S02]  /*88e0*/  SYNCS.PHASECHK.TRANS64.TRYWAIT P0, [R2+URZ+0x28c00], R3 ;  /* 0x028c0003020075a7 */ /* 0x0044e4000800017f */
[----:B---3--:R-:W-:Y:S05]  /*88f0*/  @!P0 NANOSLEEP.SYNCS 0x989680 ;  /* 0x009896800000895d */ /* 0x008fea0003900000 */
[----:B------:R-:W3:Y:S02]  /*8900*/  @!P0 SYNCS.PHASECHK.TRANS64 P0, [R2+URZ+0x28c00], R3 ;  /* 0x028c0003020085a7 */ /* 0x000ee4000800007f */
[----:B---3--:R-:W-:Y:S05]  /*8910*/  @!P0 BRA `(.L_x_2568) ;  /* 0xfffffffc00f08947 */ /* 0x008fea000383ffff */
.L_x_2567:
[----:B------:R-:W-:Y:S05]  /*8920*/  BSYNC B0 ;  /* 0x0000000000007941 */ /* 0x000fea0003800000 */
.L_x_2566:
[----:B------:R-:W-:Y:S05]  /*8930*/  BRA `(.L_x_2569) ;  /* 0x0000002c00347947 */ /* 0x000fea0003800000 */
.L_x_2565:
[----:B------:R-:W-:Y:S01]  /*8940*/  VIADD R4, R2, 0x20400 ;  /* 0x0002040002047836 */ /* 0x000fe20000000000 */
[----:B-----5:R-:W-:Y:S01]  /*8950*/  SHF.R.S32.HI R0, RZ, 0x1f, R80 ;  /* 0x0000001fff007819 */ /* 0x020fe20000011450 */
[----:B------:R-:W-:Y:S01]  /*8960*/  ULDC.64 UR4, c[0x0][0x3f8] ;  /* 0x0000fe0000047ab9 */ /* 0x000fe20000000a00 */
[----:B------:R-:W-:Y:S01]  /*8970*/  ULDC.64 UR6, c[0x0][0x408] ;  /* 0x0001020000067ab9 */ /* 0x000fe20000000a00 */
[----:B------:R-:W-:Y:S01]  /*8980*/  IMAD.WIDE.U32 R24, R80, UR4, RZ ;  /* 0x0000000450187c25 */ /* 0x000fe2000f8e00ff */
[----:B------:R-:W-:Y:S01]  /*8990*/  LOP3.LUT P0, RZ, R4, 0x3ff, RZ, 0xc0, !PT ;  /* 0x000003ff04ff7812 */ /* 0x000fe2000780c0ff */
[----:B------:R-:W-:Y:S02]  /*89a0*/  BSSY B6, `(.L_x_2570) ;  /* 0x0000019000067945 */ /* 0x000fe40003800000 */
[C---:B------:R-:W-:Y:S02]  /*89b0*/  IMAD R3, R0.reuse, UR4, RZ ;  /* 0x0000000400037c24 */ /* 0x040fe4000f8e02ff */
[----:B------:R-:W-:-:S02]  /*89c0*/  IMAD R5, R0, UR6, RZ ;  /* 0x0000000600057c24 */ /* 0x000fc4000f8e02ff */
[C---:B------:R-:W-:Y:S02]  /*89d0*/  IMAD R3, R80.reuse, UR5, R3 ;  /* 0x0000000550037c24 */ /* 0x040fe4000f8e0203 */
[C---:B------:R-:W-:Y:S02]  /*89e0*/  IMAD R5, R80.reuse, UR7, R5 ;  /* 0x0000000750057c24 */ /* 0x040fe4000f8e0205 */
[----:B------:R-:W-:-:S04]  /*89f0*/  IMAD.WIDE.U32 R80, R80, UR6, RZ ;  /* 0x0000000650507c25 */ /* 0x000fc8000f8e00ff */
[----:B------:R-:W-:Y:S02]  /*8a00*/  IMAD.IADD R27, R3, 0x1, R25 ;  /* 0x00000001031b7824 */ /* 0x000fe400078e0219 */
[----:B------:R-:W-:Y:S01]  /*8a10*/  IMAD.IADD R29, R5, 0x1, R81 ;  /* 0x00000001051d7824 */ /* 0x000fe200078e0251 */
        /* <DEDUP_REMOVED lines=8> */
[----:B----4-:R-:W-:Y:S02]  /*8aa0*/  IMAD.U32 R10, RZ, RZ, UR6 ;  /* 0x00000006ff0a7e24 */ /* 0x010fe4000f8e00ff */
[----:B------:R-:W-:-:S02]  /*8ab0*/  IMAD.U32 R6, RZ, RZ, UR4 ;  /* 0x00000004ff067e24 */ /* 0x000fc4000f8e00ff */
[----:B------:R-:W-:Y:S02]  /*8ac0*/  IMAD.U32 R7, RZ, RZ, UR5 ;  /* 0x00000005ff077e24 */ /* 0x000fe4000f8e00ff */
[----:B-1----:R-:W-:Y:S02]  /*8ad0*/  IMAD.U32 R11, RZ, RZ, UR7 ;  /* 0x00000007ff0b7e24 */ /* 0x002fe4000f8e00ff */
[----:B------:R-:W-:Y:S02]  /*8ae0*/  IMAD.MOV.U32 R8, RZ, RZ, 0x70 ;  /* 0x00000070ff087424 */ /* 0x000fe400078e00ff */
[----:B------:R-:W-:Y:S02]  /*8af0*/  IMAD.MOV.U32 R12, RZ, RZ, 0x1 ;  /* 0x00000001ff0c7424 */ /* 0x000fe400078e00ff */
[----:B------:R-:W-:-:S07]  /*8b00*/  IMAD.MOV.U32 R13, RZ, RZ, RZ ;  /* 0x000000ffff0d7224 */ /* 0x000fce00078e00ff */
[----:B------:R-:W-:-:S07]  /*8b10*/  LEPC R20, `(.L_x_2571) ;  /* 0x000000001014794e */ /* 0x000fce0000000000 */
[----:B0-----:R-:W-:Y:S05]  /*8b20*/  CALL.ABS.NOINC R14 ;  /* 0x000000000e007343 */ /* 0x001fea0003c00000 */
.L_x_2571:
[----:B------:R-:W-:Y:S05]  /*8b30*/  BSYNC B6 ;  /* 0x0000000000067941 */ /* 0x000fea0003800000 */
.L_x_2570:
[----:B------:R-:W-:Y:S01]  /*8b40*/  ULDC.U8 UR4, c[0x0][0x410] ;  /* 0x0001040000047ab9 */ /* 0x000fe20000000000 */
[----:B------:R-:W-:Y:S01]  /*8b50*/  BSSY B0, `(.L_x_2572) ;  /* 0x00002a3000007945 */ /* 0x000fe20003800000 */
[----:B------:R-:W-:Y:S01]  /*8b60*/  ISETP.NE.AND P0, PT, RZ, UR4, PT ;  /* 0x00000004ff007c0c */ /* 0x000fe2000bf05270 */
[----:B------:R-:W-:-:S12]  /*8b70*/  IMAD.IADD R34, R190, 0x1, R196 ;  /* 0x00000001be227824 */ /* 0x000fd800078e02c4 */
[----:B------:R-:W-:Y:S05]  /*8b80*/  @!P0 BRA `(.L_x_2573) ;  /* 0x0000001400708947 */ /* 0x000fea0003800000 */
[----:B------:R-:W0:Y:S01]  /*8b90*/  LDC R6, c[0x0][0x448] ;  /* 0x00011200ff067b82 */ /* 0x000e220000000800 */
[----:B------:R-:W2:Y:S01]  /*8ba0*/  S2R R0, SR_TID.X ;  /* 0x0000000000007919 */ /* 0x000ea20000002100 */
[----:B------:R-:W-:Y:S01]  /*8bb0*/  ULDC.64 UR4, c[0x0][0x3f8] ;  /* 0x0000fe0000047ab9 */ /* 0x000fe20000000a00 */
[----:B------:R-:W-:Y:S01]  /*8bc0*/  ULDC.64 UR6, c[0x0][0x408] ;  /* 0x0001020000067ab9 */ /* 0x000fe20000000a00 */
[----:B------:R-:W-:Y:S02]  /*8bd0*/  IMAD.MOV.U32 R25, RZ, RZ, R27 ;  /* 0x000000ffff197224 */ /* 0x000fe400078e001b */
[----:B------:R-:W-:Y:S01]  /*8be0*/  IMAD.MOV.U32 R81, RZ, RZ, R29 ;  /* 0x000000ffff517224 */ /* 0x000fe200078e001d */
[----:B0-----:R-:W-:Y:S01]  /*8bf0*/  ISETP.NE.AND P0, PT, R6, 0x1, PT ;  /* 0x000000010600780c */ /* 0x001fe20003f05270 */
[----:B--2---:R-:W-:-:S12]  /*8c00*/  VIADD R3, R0, 0xffffff80 ;  /* 0xffffff8000037836 */ /* 0x004fd80000000000 */
[----:B------:R-:W0:Y:S01]  /*8c10*/  @P0 LDC R0, c[0x0][0x44c] ;  /* 0x00011300ff000b82 */ /* 0x000e220000000800 */
[----:B------:R-:W-:-:S04]  /*8c20*/  SHF.R.S32.HI R4, RZ, 0x1f, R3 ;  /* 0x0000001fff047819 */ /* 0x000fc80000011403 */
[----:B------:R-:W-:-:S03]  /*8c30*/  LEA.HI R4, R4, R3, RZ, 0x2 ;  /* 0x0000000304047211 */ /* 0x000fc600078f10ff */
[----:B------:R-:W2:Y:S01]  /*8c40*/  @P0 LDC R5, c[0x0][0x450] ;  /* 0x00011400ff050b82 */ /* 0x000ea20000000800 */
[----:B------:R-:W-:-:S05]  /*8c50*/  LOP3.LUT R4, R4, 0xfffffffc, RZ, 0xc0, !PT ;  /* 0xfffffffc04047812 */ /* 0x000fca00078ec0ff */
[----:B------:R-:W-:-:S04]  /*8c60*/  IMAD.IADD R3, R3, 0x1, -R4 ;  /* 0x0000000103037824 */ /* 0x000fc800078e0a04 */
[----:B------:R-:W-:-:S04]  /*8c70*/  IMAD R3, R3, 0x20, R34 ;  /* 0x0000002003037824 */ /* 0x000fc800078e0222 */
[----:B0-----:R-:W-:-:S05]  /*8c80*/  @P0 IMAD.HI.U32 R0, R3, R0, RZ ;  /* 0x0000000003000227 */ /* 0x001fca00078e00ff */
[----:B--2---:R-:W-:-:S04]  /*8c90*/  @P0 SHF.R.U32.HI R3, RZ, R5, R0 ;  /* 0x00000005ff030219 */ /* 0x004fc80000011600 */
[----:B------:R-:W-:Y:S01]  /*8ca0*/  SHF.R.S32.HI R0, RZ, 0x1f, R3 ;  /* 0x0000001fff007819 */ /* 0x000fe20000011403 */
[----:B------:R-:W-:-:S04]  /*8cb0*/  IMAD.WIDE.U32 R24, R3, UR4, R24 ;  /* 0x0000000403187c25 */ /* 0x000fc8000f8e0018 */
[C---:B------:R-:W-:Y:S02]  /*8cc0*/  IMAD R4, R0.reuse, UR4, RZ ;  /* 0x0000000400047c24 */ /* 0x040fe4000f8e02ff */
[----:B------:R-:W-:Y:S02]  /*8cd0*/  IMAD R0, R0, UR6, RZ ;  /* 0x0000000600007c24 */ /* 0x000fe4000f8e02ff */
[C---:B------:R-:W-:Y:S01]  /*8ce0*/  IMAD R31, R3.reuse, UR5, R4 ;  /* 0x00000005031f7c24 */ /* 0x040fe2000f8e0204 */
[----:B------:R-:W-:Y:S01]  /*8cf0*/  ULDC.64 UR4, c[0x0][0x3e8] ;  /* 0x0000fa0000047ab9 */ /* 0x000fe20000000a00 */
[C---:B------:R-:W-:Y:S01]  /*8d00*/  IMAD.WIDE.U32 R80, R3.reuse, UR6, R80 ;  /* 0x0000000603507c25 */ /* 0x040fe2000f8e0050 */
[----:B----4-:R-:W-:Y:S01]  /*8d10*/  LEA R10, P0, R24, UR4, 0x1 ;  /* 0x00000004180a7c11 */ /* 0x010fe2000f8008ff */
[----:B------:R-:W-:Y:S02]  /*8d20*/  UMOV UR4, 0xffffffff ;  /* 0xffffffff00047882 */ /* 0x000fe40000000000 */
[----:B------:R-:W-:Y:S01]  /*8d30*/  IMAD R3, R3, UR7, R0 ;  /* 0x0000000703037c24 */ /* 0x000fe2000f8e0200 */
[----:B------:R-:W-:Y:S01]  /*8d40*/  ULDC.64 UR6, c[0x0][0x400] ;  /* 0x0001000000067ab9 */ /* 0x000fe20000000a00 */
[----:B------:R-:W-:Y:S01]  /*8d50*/  IMAD.IADD R31, R25, 0x1, R31 ;  /* 0x00000001191f7824 */ /* 0x000fe200078e021f */
[----:B------:R-:W-:Y:S01]  /*8d60*/  LEA R30, P1, R80, UR6, 0x1 ;  /* 0x00000006501e7c11 */ /* 0x000fe2000f8208ff */
[----:B------:R-:W-:-:S03]  /*8d70*/  IMAD.IADD R3, R81, 0x1, R3 ;  /* 0x0000000151037824 */ /* 0x000fc600078e0203 */
[----:B------:R-:W-:Y:S02]  /*8d80*/  LEA.HI.X R31, R24, UR5, R31, 0x1, P0 ;  /* 0x00000005181f7c11 */ /* 0x000fe400080f0c1f */
[----:B------:R-:W-:Y:S01]  /*8d90*/  LEA.HI.X R80, R80, UR7, R3, 0x1, P1 ;  /* 0x0000000750507c11 */ /* 0x000fe200088f0c03 */
[----:B------:R-:W-:Y:S06]  /*8da0*/  BRA.DIV UR4, `(.L_x_2574) ;  /* 0x0000019a04d07947 */ /* 0x000fec000b800000 */
[----:B------:R0:W2:Y:S04]  /*8db0*/  SHFL.IDX PT, R0, R31, RZ, 0x1c1f ;  /* 0x001c1fff1f007589 */ /* 0x0000a800000e0000 */
[----:B------:R0:W3:Y:S04]  /*8dc0*/  SHFL.IDX PT, R3, R10, RZ, 0x1c1f ;  /* 0x001c1fff0a037589 */ /* 0x0000e800000e0000 */
[----:B------:R0:W4:Y:S04]  /*8dd0*/  SHFL.IDX PT, R7, R80, RZ, 0x1c1f ;  /* 0x001c1fff50077589 */ /* 0x00012800000e0000 */
[----:B------:R0:W0:Y:S02]  /*8de0*/  SHFL.IDX PT, R8, R30, RZ, 0x1c1f ;  /* 0x001c1fff1e087589 */ /* 0x00002400000e0000 */
.L_x_2872:
[----:B------:R-:W-:Y:S01]  /*8df0*/  IMAD R33, R23, R6, RZ ;  /* 0x0000000617217224 */ /* 0x000fe200078e02ff */
[----:B------:R-:W-:Y:S01]  /*8e00*/  BSSY B1, `(.L_x_2575) ;  /* 0x000001e000017945 */ /* 0x000fe20003800000 */
[----:B------:R-:W-:Y:S02]  /*8e10*/  CS2R R26, SRZ ;  /* 0x00000000001a7805 */ /* 0x000fe4000001ff00 */
[----:B------:R-:W-:Y:S02]  /*8e20*/  CS2R R24, SRZ ;  /* 0x0000000000187805 */ /* 0x000fe4000001ff00 */
[----:B------:R-:W-:Y:S02]  /*8e30*/  CS2R R28, SRZ ;  /* 0x00000000001c7805 */ /* 0x000fe4000001ff00 */
[----:B------:R-:W-:Y:S02]  /*8e40*/  ISETP.GE.AND P0, PT, R34, R33, PT ;  /* 0x000000212200720c */ /* 0x000fe40003f06270 */
[----:B------:R-:W-:-:S11]  /*8e50*/  CS2R R20, SRZ ;  /* 0x0000000000147805 */ /* 0x000fd6000001ff00 */
[----:B------:R-:W-:Y:S05]  /*8e60*/  @P0 BRA `(.L_x_2576) ;  /* 0x00000000005c0947 */ /* 0x000fea0003800000 */
[----:B------:R-:W-:Y:S01]  /*8e70*/  ULDC UR4, c[0x0][0x3f4] ;  /* 0x0000fd0000047ab9 */ /* 0x000fe20000000800 */
[----:B---3--:R-:W-:Y:S01]  /*8e80*/  IMAD.MOV.U32 R4, RZ, RZ, R3 ;  /* 0x000000ffff047224 */ /* 0x008fe200078e0003 */
[----:B------:R-:W-:Y:S01]  /*8e90*/  ISETP.GE.AND P2, PT, R192, UR4, PT ;  /* 0x00000004c0007c0c */ /* 0x000fe2000bf46270 */
[----:B--2---:R-:W-:Y:S01]  /*8ea0*/  IMAD.MOV.U32 R5, RZ, RZ, R0 ;  /* 0x000000ffff057224 */ /* 0x004fe200078e0000 */
[----:B------:R-:W-:Y:S02]  /*8eb0*/  ISETP.GE.AND P3, PT, R207, UR4, PT ;  /* 0x00000004cf007c0c */ /* 0x000fe4000bf66270 */
[----:B------:R-:W-:Y:S02]  /*8ec0*/  CS2R R28, SRZ ;  /* 0x00000000001c7805 */ /* 0x000fe4000001ff00 */
[----:B------:R-:W-:Y:S01]  /*8ed0*/  SHF.R.S32.HI R12, RZ, 0x1f, R207 ;  /* 0x0000001fff0c7819 */ /* 0x000fe200000114cf */
[----:B----4-:R-:W-:-:S06]  /*8ee0*/  IMAD.MOV.U32 R9, RZ, RZ, R7 ;  /* 0x000000ffff097224 */ /* 0x010fcc00078e0007 */
[----:B------:R-:W-:Y:S02]  /*8ef0*/  @!P2 IMAD.WIDE R4, R192, 0x2, R4 ;  /* 0x00000002c004a825 */ /* 0x000fe400078e0204 */
[C---:B------:R-:W-:Y:S02]  /*8f00*/  @!P3 SHF.L.U32 R6, R207.reuse, 0x1, RZ ;  /* 0x00000001cf06b819 */ /* 0x040fe400000006ff */
[----:B-1----:R-:W-:Y:S01]  /*8f10*/  @!P3 SHF.L.U64.HI R11, R207, 0x1, R12 ;  /* 0x00000001cf0bb819 */ /* 0x002fe2000001020c */
[----:B------:R1:W5:Y:S01]  /*8f20*/  @!P2 LD.E.64 R28, desc[UR42][R4.64] ;  /* 0x0000002a041ca980 */ /* 0x000362000c101b00 */
[----:B------:R-:W-:Y:S02]  /*8f30*/  CS2R R26, SRZ ;  /* 0x00000000001a7805 */ /* 0x000fe4000001ff00 */
[----:B------:R-:W-:Y:S02]  /*8f40*/  CS2R R20, SRZ ;  /* 0x0000000000147805 */ /* 0x000fe4000001ff00 */
[----:B------:R-:W-:-:S02]  /*8f50*/  CS2R R24, SRZ ;  /* 0x0000000000187805 */ /* 0x000fc4000001ff00 */
[-C--:B-1----:R-:W-:Y:S02]  /*8f60*/  @!P3 IADD3 R4, P0, R3, R6.reuse, RZ ;  /* 0x000000060304b210 */ /* 0x082fe40007f1e0ff */
[----:B0-----:R-:W-:Y:S01]  /*8f70*/  @!P3 IADD3 R6, P1, R8, R6, RZ ;  /* 0x000000060806b210 */ /* 0x001fe20007f3e0ff */
[----:B------:R-:W-:-:S04]  /*8f80*/  @!P2 IMAD.WIDE R8, R192, 0x2, R8 ;  /* 0x00000002c008a825 */ /* 0x000fc800078e0208 */
[--C-:B------:R-:W-:Y:S01]  /*8f90*/  @!P3 IMAD.X R5, R0, 0x1, R11.reuse, P0 ;  /* 0x000000010005b824 */ /* 0x100fe200000e060b */
[----:B------:R0:W5:Y:S01]  /*8fa0*/  @!P2 LD.E.64 R26, desc[UR42][R8.64] ;  /* 0x0000002a081aa980 */ /* 0x000162000c101b00 */
[----:B------:R-:W-:-:S03]  /*8fb0*/  @!P3 IMAD.X R7, R7, 0x1, R11, P1 ;  /* 0x000000010707b824 */ /* 0x000fc600008e060b */
[----:B------:R0:W5:Y:S04]  /*8fc0*/  @!P3 LD.E.64 R20, desc[UR42][R4.64] ;  /* 0x0000002a0414b980 */ /* 0x000168000c101b00 */
[----:B------:R0:W5:Y:S02]  /*8fd0*/  @!P3 LD.E.64 R24, desc[UR42][R6.64] ;  /* 0x0000002a0618b980 */ /* 0x000164000c101b00 */
.L_x_2576:
[----:B------:R-:W-:Y:S05]  /*8fe0*/  BSYNC B1 ;  /* 0x0000000000017941 */ /* 0x000fea0003800000 */
.L_x_2575:
[----:B--2--5:R-:W-:Y:S01]  /*8ff0*/  IMAD.MOV.U32 R0, RZ, RZ, R26 ;  /* 0x000000ffff007224 */ /* 0x024fe200078e001a */
[----:B------:R-:W-:Y:S01]  /*9000*/  UMOV UR4, 0xffffffff ;  /* 0xffffffff00047882 */ /* 0x000fe20000000000 */
[----:B---3--:R-:W-:Y:S01]  /*9010*/  IMAD.MOV.U32 R3, RZ, RZ, R27 ;  /* 0x000000ffff037224 */ /* 0x008fe200078e001b */
[----:B0-----:R-:W-:Y:S01]  /*9020*/  CS2R R8, SRZ ;  /* 0x0000000000087805 */ /* 0x001fe2000001ff00 */
[----:B------:R-:W-:Y:S01]  /*9030*/  IMAD.MOV.U32 R4, RZ, RZ, R24 ;  /* 0x000000ffff047224 */ /* 0x000fe200078e0018 */
[----:B------:R-:W-:Y:S01]  /*9040*/  PRMT R36, R0, 0x7610, R36 ;  /* 0x0000761000247816 */ /* 0x000fe20000000024 */
[----:B------:R-:W-:Y:S02]  /*9050*/  IMAD.MOV.U32 R5, RZ, RZ, R25 ;  /* 0x000000ffff057224 */ /* 0x000fe400078e0019 */
[----:B------:R-:W-:Y:S01]  /*9060*/  IMAD.MOV.U32 R0, RZ, RZ, R28 ;  /* 0x000000ffff007224 */ /* 0x000fe200078e001c */
[----:B------:R-:W-:Y:S01]  /*9070*/  PRMT R42, R3, 0x5410, R4 ;  /* 0x00005410032a7816 */ /* 0x000fe20000000004 */
[----:B------:R-:W-:Y:S01]  /*9080*/  IMAD.MOV.U32 R3, RZ, RZ, R29 ;  /* 0x000000ffff037224 */ /* 0x000fe200078e001d */
[----:B------:R-:W-:Y:S01]  /*9090*/  PRMT R43, R5, 0x7610, R43 ;  /* 0x00007610052b7816 */ /* 0x000fe2000000002b */
[----:B------:R-:W-:Y:S01]  /*90a0*/  IMAD.MOV.U32 R4, RZ, RZ, R20 ;  /* 0x000000ffff047224 */ /* 0x000fe200078e0014 */
[----:B------:R-:W-:Y:S01]  /*90b0*/  PRMT R36, R36, 0x5410, R0 ;  /* 0x0000541024247816 */ /* 0x000fe20000000000 */
[----:B------:R-:W-:Y:S01]  /*90c0*/  IMAD.MOV.U32 R5, RZ, RZ, R21 ;  /* 0x000000ffff057224 */ /* 0x000fe200078e0015 */
[----:B------:R-:W-:-:S04]  /*90d0*/  PRMT R43, R43, 0x5410, R3 ;  /* 0x000054102b2b7816 */ /* 0x000fc80000000003 */
[----:B------:R-:W-:Y:S01]  /*90e0*/  PRMT R44, R4, 0x5410, R5 ;  /* 0x00005410042c7816 */ /* 0x000fe20000000005 */
[----:B------:R-:W-:Y:S06]  /*90f0*/  BRA.DIV UR4, `(.L_x_2577) ;  /* 0x0000019a04707947 */ /* 0x000fec000b800000 */
[----:B------:R0:W2:Y:S04]  /*9100*/  SHFL.IDX PT, R0, R31, 0x1, 0x1c1f ;  /* 0x003c1f001f007f89 */ /* 0x0000a800000e0000 */
[----:B------:R0:W3:Y:S04]  /*9110*/  SHFL.IDX PT, R3, R10, 0x1, 0x1c1f ;  /* 0x003c1f000a037f89 */ /* 0x0000e800000e0000 */
[----:B----4-:R0:W4:Y:S04]  /*9120*/  SHFL.IDX PT, R7, R80, 0x1, 0x1c1f ;  /* 0x003c1f0050077f89 */ /* 0x01012800000e0000 */
[----:B------:R-:W0:Y:S02]  /*9130*/  SHFL.IDX PT, R30, R30, 0x1, 0x1c1f ;  /* 0x003c1f001e1e7f89 */ /* 0x000e2400000e0000 */
.L_x_2878:
[----:B------:R-:W5:Y:S01]  /*9140*/  LDL R5, [R1+0x5c] ;  /* 0x00005c0001057983 */ /* 0x000f620000100800 */
[----:B------:R-:W-:Y:S01]  /*9150*/  VIADD R34, R34, 0x20 ;  /* 0x0000002022227836 */ /* 0x000fe20000000000 */
[----:B------:R-:W-:Y:S01]  /*9160*/  BSSY B1, `(.L_x_2578) ;  /* 0x0000023000017945 */ /* 0x000fe20003800000 */
[----:B01----:R-:W-:Y:S02]  /*9170*/  CS2R R10, SRZ ;  /* 0x00000000000a7805 */ /* 0x003fe4000001ff00 */
[----:B------:R-:W-:Y:S02]  /*9180*/  CS2R R14, SRZ ;  /* 0x00000000000e7805 */ /* 0x000fe4000001ff00 */
[----:B------:R-:W-:Y:S02]  /*9190*/  CS2R R12, SRZ ;  /* 0x00000000000c7805 */ /* 0x000fe4000001ff00 */
[----:B------:R-:W-:Y:S01]  /*91a0*/  ISETP.GE.AND P0, PT, R34, R33, PT ;  /* 0x000000212200720c */ /* 0x000fe20003f06270 */
[----:B------:R-:W-:Y:S01]  /*91b0*/  IMAD.SHL.U32 R34, R198, 0x40, RZ ;  /* 0x00000040c6227824 */ /* 0x000fe200078e00ff */
[----:B-----5:R-:W-:-:S04]  /*91c0*/  LEA.HI R4, R5, R5, RZ, 0x1 ;  /* 0x0000000505047211 */ /* 0x020fc800078f08ff */
[----:B------:R-:W-:-:S05]  /*91d0*/  LOP3.LUT R4, R4, 0xfffffffe, RZ, 0xc0, !PT ;  /* 0xfffffffe04047812 */ /* 0x000fca00078ec0ff */
[----:B------:R-:W-:-:S05]  /*91e0*/  IMAD.IADD R4, R5, 0x1, -R4 ;  /* 0x0000000105047824 */ /* 0x000fca00078e0a04 */
[----:B------:R-:W-:Y:S01]  /*91f0*/  SHF.L.U32 R35, R4, 0x1f, RZ ;  /* 0x0000001f04237819 */ /* 0x000fe200000006ff */
[----:B------:R-:W-:Y:S06]  /*9200*/  @P0 BRA `(.L_x_2579) ;  /* 0x0000000000600947 */ /* 0x000fec0003800000 */
[----:B------:R-:W-:Y:S01]  /*9210*/  ULDC UR4, c[0x0][0x3f4] ;  /* 0x0000fd0000047ab9 */ /* 0x000fe20000000800 */
[----:B---3--:R-:W-:Y:S01]  /*9220*/  IMAD.MOV.U32 R4, RZ, RZ, R3 ;  /* 0x000000ffff047224 */ /* 0x008fe200078e0003 */
[----:B------:R-:W-:Y:S01]  /*9230*/  ISETP.GE.AND P2, PT, R192, UR4, PT ;  /* 0x00000004c0007c0c */ /* 0x000fe2000bf46270 */
[----:B--2---:R-:W-:Y:S01]  /*9240*/  IMAD.MOV.U32 R5, RZ, RZ, R0 ;  /* 0x000000ffff057224 */ /* 0x004fe200078e0000 */
[----:B------:R-:W-:Y:S02]  /*9250*/  ISETP.GE.AND P3, PT, R207, UR4, PT ;  /* 0x00000004cf007c0c */ /* 0x000fe4000bf66270 */
[----:B------:R-:W-:Y:S02]  /*9260*/  CS2R R14, SRZ ;  /* 0x00000000000e7805 */ /* 0x000fe4000001ff00 */
[----:B------:R-:W-:Y:S01]  /*9270*/  SHF.R.S32.HI R32, RZ, 0x1f, R207 ;  /* 0x0000001fff207819 */ /* 0x000fe200000114cf */
[----:B------:R-:W-:Y:S02]  /*9280*/  IMAD.MOV.U32 R10, RZ, RZ, R30 ;  /* 0x000000ffff0a7224 */ /* 0x000fe400078e001e */
[----:B----4-:R-:W-:-:S04]  /*9290*/  IMAD.MOV.U32 R11, RZ, RZ, R7 ;  /* 0x000000ffff0b7224 */ /* 0x010fc800078e0007 */
[----:B------:R-:W-:Y:S02]  /*92a0*/  @!P2 IMAD.WIDE R4, R192, 0x2, R4 ;  /* 0x00000002c004a825 */ /* 0x000fe400078e0204 */
[C---:B------:R-:W-:Y:S02]  /*92b0*/  @!P3 SHF.L.U64.HI R32, R207.reuse, 0x1, R32 ;  /* 0x00000001cf20b819 */ /* 0x040fe40000010220 */
[----:B------:R-:W-:Y:S01]  /*92c0*/  @!P3 IMAD.SHL.U32 R6, R207, 0x2, RZ ;  /* 0x00000002cf06b824 */ /* 0x000fe200078e00ff */
[----:B------:R0:W5:Y:S01]  /*92d0*/  @!P2 LD.E.64 R14, desc[UR42][R4.64] ;  /* 0x0000002a040ea980 */ /* 0x000162000c101b00 */
[----:B------:R-:W-:Y:S02]  /*92e0*/  CS2R R8, SRZ ;  /* 0x0000000000087805 */ /* 0x000fe4000001ff00 */
[----:B------:R-:W-:Y:S02]  /*92f0*/  CS2R R12, SRZ ;  /* 0x00000000000c7805 */ /* 0x000fe4000001ff00 */
[----:B0-----:R-:W-:-:S02]  /*9300*/  @!P3 IADD3 R4, P0, R3, R6, RZ ;  /* 0x000000060304b210 */ /* 0x001fc40007f1e0ff */
[----:B------:R-:W-:Y:S01]  /*9310*/  @!P3 IADD3 R6, P1, R30, R6, RZ ;  /* 0x000000061e06b210 */ /* 0x000fe20007f3e0ff */
[----:B------:R-:W-:Y:S01]  /*9320*/  @!P2 IMAD.WIDE R30, R192, 0x2, R10 ;  /* 0x00000002c01ea825 */ /* 0x000fe200078e020a */
[----:B------:R-:W-:-:S03]  /*9330*/  CS2R R10, SRZ ;  /* 0x00000000000a7805 */ /* 0x000fc6000001ff00 */
[--C-:B------:R-:W-:Y:S01]  /*9340*/  @!P3 IMAD.X R5, R0, 0x1, R32.reuse, P0 ;  /* 0x000000010005b824 */ /* 0x100fe200000e0620 */
[----:B------:R0:W5:Y:S01]  /*9350*/  @!P2 LD.E.64 R8, desc[UR42][R30.64] ;  /* 0x0000002a1e08a980 */ /* 0x000162000c101b00 */
[----:B------:R-:W-:-:S03]  /*9360*/  @!P3 IMAD.X R7, R7, 0x1, R32, P1 ;  /* 0x000000010707b824 */ /* 0x000fc600008e0620 */
[----:B------:R0:W5:Y:S04]  /*9370*/  @!P3 LD.E.64 R12, desc[UR42][R4.64] ;  /* 0x0000002a040cb980 */ /* 0x000168000c101b00 */
[----:B------:R0:W5:Y:S02]  /*9380*/  @!P3 LD.E.64 R10, desc[UR42][R6.64] ;  /* 0x0000002a060ab980 */ /* 0x000164000c101b00 */
.L_x_2579:
[----:B------:R-:W-:Y:S05]  /*9390*/  BSYNC B1 ;  /* 0x0000000000017941 */ /* 0x000fea0003800000 */
.L_x_2578:
[----:B------:R-:W1:Y:S01]  /*93a0*/  SYNCS.PHASECHK.TRANS64.TRYWAIT P0, [R2+URZ+0x28c00], R35 ;  /* 0x028c0023020075a7 */ /* 0x000e62000800017f */
[----:B---3--:R-:W-:Y:S01]  /*93b0*/  LOP3.LUT R3, R34, 0x1c0, RZ, 0xc0, !PT ;  /* 0x000001c022037812 */ /* 0x008fe200078ec0ff */
[----:B0----5:R-:W-:Y:S01]  /*93c0*/  IMAD.MOV.U32 R4, RZ, RZ, R8 ;  /* 0x000000ffff047224 */ /* 0x021fe200078e0008 */
[----:B------:R-:W-:Y:S01]  /*93d0*/  VIADDMNMX R31, R33, -R196, 0x40, PT ;  /* 0x00000040211f7446 */ /* 0x000fe200038009c4 */
[----:B------:R-:W-:Y:S01]  /*93e0*/  IMAD.MOV.U32 R6, RZ, RZ, R14 ;  /* 0x000000ffff067224 */ /* 0x000fe200078e000e */
[----:B--2---:R-:W-:Y:S01]  /*93f0*/  LOP3.LUT R0, R3, 0x18, R18, 0xf8, !PT ;  /* 0x0000001803007812 */ /* 0x004fe200078ef812 */
[----:B------:R-:W-:Y:S01]  /*9400*/  IMAD.MOV.U32 R5, RZ, RZ, R11 ;  /* 0x000000ffff057224 */ /* 0x000fe200078e000b */
[----:B------:R-:W-:Y:S01]  /*9410*/  SHF.R.U32.HI R3, RZ, 0x3, R3 ;  /* 0x00000003ff037819 */ /* 0x000fe20000011603 */
[----:B------:R-:W-:Y:S01]  /*9420*/  BSSY B1, `(.L_x_2580) ;  /* 0x0000013000017945 */ /* 0x000fe20003800000 */
[----:B------:R-:W-:Y:S01]  /*9430*/  PRMT R45, R4, 0x7610, R45 ;  /* 0x00007610042d7816 */ /* 0x000fe2000000002d */
[----:B------:R-:W-:Y:S01]  /*9440*/  IMAD.MOV.U32 R4, RZ, RZ, R10 ;  /* 0x000000ffff047224 */ /* 0x000fe200078e000a */
[----:B------:R-:W-:Y:S01]  /*9450*/  LOP3.LUT R3, R0, R3, RZ, 0x3c, !PT ;  /* 0x0000000300037212 */ /* 0x000fe200078e3cff */
[----:B------:R-:W-:Y:S01]  /*9460*/  IMAD.MOV.U32 R0, RZ, RZ, R9 ;  /* 0x000000ffff007224 */ /* 0x000fe200078e0009 */
[----:B------:R-:W-:Y:S01]  /*9470*/  PRMT R30, R5, 0x7610, R30 ;  /* 0x00007610051e7816 */ /* 0x000fe2000000001e */
[----:B------:R-:W-:Y:S01]  /*9480*/  IMAD.MOV.U32 R5, RZ, RZ, R13 ;  /* 0x000000ffff057224 */ /* 0x000fe200078e000d */
[----:B------:R-:W-:Y:S01]  /*9490*/  PRMT R46, R4, 0x5410, R6 ;  /* 0x00005410042e7816 */ /* 0x000fe20000000006 */
[----:B------:R-:W-:Y:S01]  /*94a0*/  IMAD R3, R214, 0x200, R3 ;  /* 0x00000200d6037824 */ /* 0x000fe200078e0203 */
[----:B------:R-:W-:Y:S01]  /*94b0*/  PRMT R45, R45, 0x5410, R0 ;  /* 0x000054102d2d7816 */ /* 0x000fe20000000000 */
[----:B------:R-:W-:Y:S01]  /*94c0*/  IMAD.MOV.U32 R0, RZ, RZ, R15 ;  /* 0x000000ffff007224 */ /* 0x000fe200078e000f */
[----:B------:R-:W-:Y:S01]  /*94d0*/  LOP3.LUT P2, RZ, R198, 0x4, RZ, 0xc0, !PT ;  /* 0x00000004c6ff7812 */ /* 0x000fe2000784c0ff */
[----:B------:R-:W-:Y:S01]  /*94e0*/  IMAD.MOV.U32 R4, RZ, RZ, R12 ;  /* 0x000000ffff047224 */ /* 0x000fe200078e000c */
[----:B------:R-:W-:Y:S01]  /*94f0*/  ISETP.GE.AND P1, PT, R190, R31, PT ;  /* 0x0000001fbe00720c */ /* 0x000fe20003f26270 */
[----:B------:R-:W-:-:S03]  /*9500*/  IMAD R3, R3, 0x2, R2 ;  /* 0x0000000203037824 */ /* 0x000fc600078e0202 */
[----:B------:R-:W-:Y:S01]  /*9510*/  PRMT R47, R0, 0x5410, R4 ;  /* 0x00005410002f7816 */ /* 0x000fe20000000004 */
[C---:B------:R-:W-:Y:S02]  /*9520*/  VIADD R4, R3.reuse, 0x20400 ;  /* 0x0002040003047836 */ /* 0x040fe40000000000 */
[----:B------:R-:W-:Y:S01]  /*9530*/  VIADD R0, R3, 0x20440 ;  /* 0x0002044003007836 */ /* 0x000fe20000000000 */
[----:B-1----:R-:W-:Y:S06]  /*9540*/  @!P0 BRA `(.L_x_2581) ;  /* 0x0000019400d08947 */ /* 0x002fec0003800000 */
.L_x_2879:
[----:B------:R-:W-:Y:S05]  /*9550*/  BSYNC B1 ;  /* 0x0000000000017941 */ /* 0x000fea0003800000 */
.L_x_2580:
[----:B------:R-:W-:Y:S01]  /*9560*/  BSSY B1, `(.L_x_2582) ;  /* 0x000005f000017945 */ /* 0x000fe20003800000 */
[----:B------:R-:W-:Y:S01]  /*9570*/  PRMT R30, R30, 0x5410, R5 ;  /* 0x000054101e1e7816 */ /* 0x000fe20000000005 */
[----:B------:R-:W-:Y:S02]  /*9580*/  @P2 VIADD R0, R4, 0xffffffc0 ;  /* 0xffffffc004002836 */ /* 0x000fe40000000000 */
[----:B------:R-:W-:Y:S05]  /*9590*/  @P1 BRA `(.L_x_2583) ;  /* 0x00000004006c1947 */ /* 0x000fea0003800000 */
[----:B------:R-:W1:Y:S01]  /*95a0*/  LDC R4, c[0x0][0x3f4] ;  /* 0x0000fd00ff047b82 */ /* 0x000e620000000800 */
[----:B------:R-:W-:Y:S01]  /*95b0*/  BSSY B2, `(.L_x_2584) ;  /* 0x000002e000027945 */ /* 0x000fe20003800000 */
[-C--:B-1----:R-:W-:Y:S02]  /*95c0*/  ISETP.GE.AND P0, PT, R192, R4.reuse, PT ;  /* 0x00000004c000720c */ /* 0x082fe40003f06270 */
[----:B------:R-:W-:-:S11]  /*95d0*/  ISETP.GE.AND P1, PT, R207, R4, PT ;  /* 0x00000004cf00720c */ /* 0x000fd60003f26270 */
[----:B------:R-:W-:Y:S05]  /*95e0*/  @P0 BRA `(.L_x_2585) ;  /* 0x0000000000a80947 */ /* 0x000fea0003800000 */
[----:B----4-:R-:W1:Y:S01]  /*95f0*/  LDS.128 R4, [R3+0x20400] ;  /* 0x0204000003047984 */ /* 0x010e620000000c00 */
[----:B------:R-:W-:Y:S01]  /*9600*/  SHF.R.U32.HI R33, RZ, 0x10, R29 ;  /* 0x00000010ff217819 */ /* 0x000fe2000001161d */
[--C-:B------:R-:W-:Y:S01]  /*9610*/  HADD2.F32 R34, -RZ, R36.reuse.H0_H0 ;  /* 0x20000024ff227230 */ /* 0x100fe20000004100 */
[----:B0-----:R-:W-:Y:S01]  /*9620*/  SHF.R.U32.HI R35, RZ, 0x10, R27 ;  /* 0x00000010ff237819 */ /* 0x001fe2000001161b */
[----:B------:R-:W-:Y:S01]  /*9630*/  HADD2.F32 R32, -RZ, R36.H1_H1 ;  /* 0x30000024ff207230 */ /* 0x000fe20000004100 */
[----:B------:R-:W-:Y:S01]  /*9640*/  SHF.R.U64 R41, R28, 0x10, R29 ;  /* 0x000000101c297819 */ /* 0x000fe2000000121d */
[----:B------:R-:W-:Y:S01]  /*9650*/  HADD2.F32 R33, -RZ, R33.H0_H0 ;  /* 0x20000021ff217230 */ /* 0x000fe20000004100 */
[----:B------:R-:W-:Y:S01]  /*9660*/  SHF.R.U64 R39, R26, 0x10, R27 ;  /* 0x000000101a277819 */ /* 0x000fe2000000121b */
[----:B------:R-:W-:Y:S02]  /*9670*/  HADD2.F32 R35, -RZ, R35.H0_H0 ;  /* 0x20000023ff237230 */ /* 0x000fe40000004100 */
[----:B-1----:R-:W-:-:S02]  /*9680*/  HADD2.F32 R28, -RZ, R7.H0_H0 ;  /* 0x20000007ff1c7230 */ /* 0x002fc40000004100 */
[----:B------:R-:W-:Y:S02]  /*9690*/  HADD2.F32 R29, -RZ, R7.H1_H1 ;  /* 0x30000007ff1d7230 */ /* 0x000fe40000004100 */
[--C-:B------:R-:W-:Y:S02]  /*96a0*/  HADD2.F32 R7, -RZ, R4.reuse.H0_H0 ;  /* 0x20000004ff077230 */ /* 0x100fe40000004100 */
[----:B------:R-:W-:Y:S02]  /*96b0*/  HADD2.F32 R4, -RZ, R4.H1_H1 ;  /* 0x30000004ff047230 */ /* 0x000fe40000004100 */
[C---:B------:R-:W-:Y:S01]  /*96c0*/  FMUL.FTZ R38, R29.reuse, R33 ;  /* 0x000000211d267220 */ /* 0x040fe20000410000 */
[-C--:B------:R-:W-:Y:S01]  /*96d0*/  FMUL.FTZ R37, R29, R35.reuse ;  /* 0x000000231d257220 */ /* 0x080fe20000410000 */
[--C-:B------:R-:W-:Y:S02]  /*96e0*/  HADD2.F32 R26, -RZ, R6.reuse.H0_H0 ;  /* 0x20000006ff1a7230 */ /* 0x100fe40000004100 */
[----:B------:R-:W-:Y:S01]  /*96f0*/  FMUL.FTZ R36, R4, R34 ;  /* 0x0000002204247220 */ /* 0x000fe20000410000 */
[----:B------:R-:W-:Y:S01]  /*9700*/  FFMA.FTZ R40, R28, R35, R38 ;  /* 0x000000231c287223 */ /* 0x000fe20000010026 */
[----:B------:R-:W-:-:S02]  /*9710*/  HADD2.F32 R27, -RZ, R6.H1_H1 ;  /* 0x30000006ff1b7230 */ /* 0x000fc40000004100 */
[-C--:B------:R-:W-:Y:S01]  /*9720*/  FMUL.FTZ R38, R4, R32.reuse ;  /* 0x0000002004267220 */ /* 0x080fe20000410000 */
[C---:B------:R-:W-:Y:S01]  /*9730*/  FFMA.FTZ R36, R7.reuse, R32, -R36 ;  /* 0x0000002007247223 */ /* 0x040fe20000010824 */
[--C-:B------:R-:W-:Y:S02]  /*9740*/  HADD2.F32 R6, -RZ, R5.reuse.H0_H0 ;  /* 0x20000005ff067230 */ /* 0x100fe40000004100 */
[----:B------:R-:W-:Y:S01]  /*9750*/  FFMA.FTZ R37, R28, R33, -R37 ;  /* 0x000000211c257223 */ /* 0x000fe20000010825 */
[----:B------:R-:W-:Y:S02]  /*9760*/  HADD2.F32 R32, -RZ, R42.H0_H0 ;  /* 0x2000002aff207230 */ /* 0x000fe40000004100 */
[----:B------:R-:W-:Y:S01]  /*9770*/  FFMA.FTZ R33, R7, R34, R38 ;  /* 0x0000002207217223 */ /* 0x000fe20000010026 */
[----:B------:R-:W-:Y:S02]  /*9780*/  HADD2.F32 R5, -RZ, R5.H1_H1 ;  /* 0x30000005ff057230 */ /* 0x000fe40000004100 */
[----:B------:R-:W-:-:S02]  /*9790*/  HADD2.F32 R28, -RZ, R43.H1_H1 ;  /* 0x3000002bff1c7230 */ /* 0x000fc40000004100 */
[C---:B------:R-:W-:Y:S01]  /*97a0*/  FMUL.FTZ R35, R27.reuse, R32 ;  /* 0x000000201b237220 */ /* 0x040fe20000410000 */
[----:B------:R-:W-:Y:S02]  /*97b0*/  HADD2.F32 R29, -RZ, R39.H0_H0 ;  /* 0x20000027ff1d7230 */ /* 0x000fe40000004100 */
[----:B------:R-:W-:Y:S02]  /*97c0*/  HADD2.F32 R4, -RZ, R41.H0_H0 ;  /* 0x20000029ff047230 */ /* 0x000fe40000004100 */
[-C--:B------:R-:W-:Y:S01]  /*97d0*/  FMUL.FTZ R27, R27, R28.reuse ;  /* 0x0000001c1b1b7220 */ /* 0x080fe20000410000 */
[C---:B------:R-:W-:Y:S01]  /*97e0*/  FFMA.FTZ R35, R26.reuse, R28, -R35 ;  /* 0x0000001c1a237223 */ /* 0x040fe20000010823 */
[C---:B------:R-:W-:Y:S01]  /*97f0*/  FMUL.FTZ R7, R5.reuse, R29 ;  /* 0x0000001d05077220 */ /* 0x040fe20000410000 */
[----:B------:R-:W-:Y:S01]  /*9800*/  FMUL.FTZ R34, R5, R4 ;  /* 0x0000000405227220 */ /* 0x000fe20000410000 */
[----:B------:R-:W-:Y:S02]  /*9810*/  FFMA.FTZ R26, R26, R32, R27 ;  /* 0x000000201a1a7223 */ /* 0x000fe4000001001b */
[----:B------:R-:W-:Y:S01]  /*9820*/  FFMA.FTZ R5, R6, R4, -R7 ;  /* 0x0000000406057223 */ /* 0x000fe20000010807 */
[----:B------:R-:W-:Y:S01]  /*9830*/  F2FP.F16.F32.PACK_AB R7, R40, R37 ;  /* 0x000000252807723e */ /* 0x000fe200000000ff */
[----:B------:R-:W-:Y:S01]  /*9840*/  FFMA.FTZ R34, R6, R29, R34 ;  /* 0x0000001d06227223 */ /* 0x000fe20000010022 */
[----:B------:R-:W-:-:S02]  /*9850*/  F2FP.F16.F32.PACK_AB R4, R33, R36 ;  /* 0x000000242104723e */ /* 0x000fc400000000ff */
[----:B------:R-:W-:Y:S02]  /*9860*/  F2FP.F16.F32.PACK_AB R6, R26, R35 ;  /* 0x000000231a06723e */ /* 0x000fe400000000ff */
[----:B------:R-:W-:-:S05]  /*9870*/  F2FP.F16.F32.PACK_AB R5, R34, R5 ;  /* 0x000000052205723e */ /* 0x000fca00000000ff */
[----:B------:R1:W-:Y:S02]  /*9880*/  STS.128 [R3+0x20400], R4 ;  /* 0x0204000403007388 */ /* 0x0003e40000000c00 */
.L_x_2585:
[----:B------:R-:W-:Y:S05]  /*9890*/  BSYNC B2 ;  /* 0x0000000000027941 */ /* 0x000fea0003800000 */
.L_x_2584:
[----:B------:R-:W-:Y:S05]  /*98a0*/  @P1 BRA `(.L_x_2583) ;  /* 0x0000000000a81947 */ /* 0x000fea0003800000 */
[----:B-1--4-:R-:W1:Y:S01]  /*98b0*/  LDS.128 R4, [R0] ;  /* 0x0000000000047984 */ /* 0x012e620000000c00 */
[----:B------:R-:W-:Y:S01]  /*98c0*/  SHF.R.U32.HI R27, RZ, 0x10, R21 ;  /* 0x00000010ff1b7819 */ /* 0x000fe20000011615 */
[----:B------:R-:W-:Y:S01]  /*98d0*/  HADD2.F32 R28, -RZ, R42.H1_H1 ;  /* 0x3000002aff1c7230 */ /* 0x000fe20000004100 */
[--C-:B------:R-:W-:Y:S01]  /*98e0*/  SHF.R.U32.HI R29, RZ, 0x10, R25.reuse ;  /* 0x00000010ff1d7819 */ /* 0x100fe20000011619 */
[----:B------:R-:W-:Y:S01]  /*98f0*/  HADD2.F32 R26, -RZ, R44.H0_H0 ;  /* 0x2000002cff1a7230 */ /* 0x000fe20000004100 */
[----:B0-----:R-:W-:Y:S01]  /*9900*/  SHF.R.U64 R35, R24, 0x10, R25 ;  /* 0x0000001018237819 */ /* 0x001fe20000001219 */
        /* <DEDUP_REMOVED lines=15> */
[----:B------:R-:W-:Y:S02]  /*9a00*/  HADD2.F32 R6, -RZ, R5.H0_H0 ;  /* 0x20000005ff067230 */ /* 0x000fe40000004100 */
        /* <DEDUP_REMOVED lines=19> */
[----:B------:R2:W-:Y:S02]  /*9b40*/  STS.128 [R0], R4 ;  /* 0x0000000400007388 */ /* 0x0005e40000000c00 */
.L_x_2583:
[----:B------:R-:W-:Y:S05]  /*9b50*/  BSYNC B1 ;  /* 0x0000000000017941 */ /* 0x000fea0003800000 */
.L_x_2582:
        /* <DEDUP_REMOVED lines=10> */
[----:B------:R-:W-:Y:S01]  /*9c00*/  HADD2.F32 R24, -RZ, R45.H0_H0 ;  /* 0x2000002dff187230 */ /* 0x000fe20000004100 */
[----:B------:R-:W-:Y:S01]  /*9c10*/  SHF.R.U32.HI R25, RZ, 0x10, R9 ;  /* 0x00000010ff197819 */ /* 0x000fe20000011609 */
        /* <DEDUP_REMOVED lines=19> */
[----:B------:R-:W-:Y:S02]  /*9d50*/  HADD2.F32 R20, -RZ, R45.H1_H1 ;  /* 0x3000002dff147230 */ /* 0x000fe40000004100 */
[----:B------:R-:W-:Y:S01]  /*9d60*/  FFMA.FTZ R21, R7, R24, R28 ;  /* 0x0000001807157223 */ /* 0x000fe2000001001c */
[----:B------:R-:W-:Y:S02]  /*9d70*/  HADD2.F32 R5, -RZ, R5.H1_H1 ;  /* 0x30000005ff057230 */ /* 0x000fe40000004100 */
[----:B------:R-:W-:-:S02]  /*9d80*/  HADD2.F32 R14, -RZ, R47.H0_H0 ;  /* 0x2000002fff0e7230 */ /* 0x000fc40000004100 */
        /* <DEDUP_REMOVED lines=15> */
.L_x_2588:
[----:B------:R-:W-:Y:S05]  /*9e80*/  BSYNC B1 ;  /* 0x0000000000017941 */ /* 0x000fea0003800000 */
.L_x_2587:
[----:B------:R-:W-:Y:S05]  /*9e90*/  @P1 BRA `(.L_x_2586) ;  /* 0x0000001400b81947 */ /* 0x000fea0003800000 */
[----:B-1--4-:R-:W1:Y:S01]  /*9ea0*/  LDS.128 R4, [R0+0x1000] ;  /* 0x0010000000047984 */ /* 0x012e620000000c00 */
[----:B------:R-:W-:Y:S02]  /*9eb0*/  SHF.R.U64 R24, R12, 0x10, R13 ;  /* 0x000000100c187819 */ /* 0x000fe4000000120d */
[----:B------:R-:W-:Y:S02]  /*9ec0*/  SHF.R.U32.HI R14, RZ, 0x10, R11 ;  /* 0x00000010ff0e7819 */ /* 0x000fe4000001160b */
[----:B------:R-:W-:Y:S01]  /*9ed0*/  SHF.R.U32.HI R12, RZ, 0x10, R13 ;  /* 0x00000010ff0c7819 */ /* 0x000fe2000001160d */
[----:B------:R-:W-:Y:S01]  /*9ee0*/  HADD2.F32 R13, -RZ, R46.H0_H0 ;  /* 0x2000002eff0d7230 */ /* 0x000fe20000004100 */
[----:B------:R-:W-:Y:S01]  /*9ef0*/  SHF.R.U64 R21, R10, 0x10, R11 ;  /* 0x000000100a157819 */ /* 0x000fe2000000120b */
[----:B------:R-:W-:Y:S02]  /*9f00*/  HADD2.F32 R14, -RZ, R14.H0_H0 ;  /* 0x2000000eff0e7230 */ /* 0x000fe40000004100 */
[----:B------:R-:W-:-:S02]  /*9f10*/  HADD2.F32 R12, -RZ, R12.H0_H0 ;  /* 0x2000000cff0c7230 */ /* 0x000fc40000004100 */
[----:B------:R-:W-:Y:S02]  /*9f20*/  HADD2.F32 R11, -RZ, R47.H1_H1 ;  /* 0x3000002fff0b7230 */ /* 0x000fe40000004100 */
[--C-:B-1----:R-:W-:Y:S02]  /*9f30*/  HADD2.F32 R10, -RZ, R7.reuse.H1_H1 ;  /* 0x30000007ff0a7230 */ /* 0x102fe40000004100 */
[--C-:B------:R-:W-:Y:S02]  /*9f40*/  HADD2.F32 R3, -RZ, R4.reuse.H0_H0 ;  /* 0x20000004ff037230 */ /* 0x100fe40000004100 */
[----:B------:R-:W-:Y:S02]  /*9f50*/  HADD2.F32 R4, -RZ, R4.H1_H1 ;  /* 0x30000004ff047230 */ /* 0x000fe40000004100 */
[C---:B------:R-:W-:Y:S01]  /*9f60*/  FMUL.FTZ R20, R10.reuse, R14 ;  /* 0x0000000e0a147220 */ /* 0x040fe20000410000 */
[----:B------:R-:W-:Y:S02]  /*9f70*/  HADD2.F32 R9, -RZ, R7.H0_H0 ;  /* 0x20000007ff097230 */ /* 0x000fe40000004100 */
[----:B------:R-:W-:Y:S01]  /*9f80*/  FMUL.FTZ R15, R10, R12 ;  /* 0x0000000c0a0f7220 */ /* 0x000fe20000410000 */
[----:B------:R-:W-:-:S02]  /*9f90*/  HADD2.F32 R7, -RZ, R6.H0_H0 ;  /* 0x20000006ff077230 */ /* 0x000fc40000004100 */
[C---:B------:R-:W-:Y:S01]  /*9fa0*/  FMUL.FTZ R10, R4.reuse, R13 ;  /* 0x0000000d040a7220 */ /* 0x040fe20000410000 */
[----:B------:R-:W-:Y:S02]  /*9fb0*/  HADD2.F32 R8, -RZ, R6.H1_H1 ;  /* 0x30000006ff087230 */ /* 0x000fe40000004100 */
[----:B------:R-:W-:Y:S01]  /*9fc0*/  FFMA.FTZ R20, R9, R12, -R20 ;  /* 0x0000000c09147223 */ /* 0x000fe20000010814 */
[-C--:B------:R-:W-:Y:S01]  /*9fd0*/  FMUL.FTZ R12, R4, R11.reuse ;  /* 0x0000000b040c7220 */ /* 0x080fe20000410000 */
[----:B------:R-:W-:Y:S01]  /*9fe0*/  FFMA.FTZ R11, R3, R11, -R10 ;  /* 0x0000000b030b7223 */ /* 0x000fe2000001080a */
[--C-:B------:R-:W-:Y:S02]  /*9ff0*/  HADD2.F32 R10, -RZ, R30.reuse.H0_H0 ;  /* 0x2000001eff0a7230 */ /* 0x100fe40000004100 */
[----:B------:R-:W-:Y:S01]  /*a000*/  FFMA.FTZ R15, R9, R14, R15 ;  /* 0x0000000e090f7223 */ /* 0x000fe2000001000f */
[----:B------:R-:W-:Y:S02]  /*a010*/  HADD2.F32 R6, -RZ, R5.H0_H0 ;  /* 0x20000005ff067230 */ /* 0x000fe40000004100 */
[----:B------:R-:W-:Y:S01]  /*a020*/  FFMA.FTZ R12, R3, R13, R12 ;  /* 0x0000000d030c7223 */ /* 0x000fe2000001000c */
[----:B------:R-:W-:-:S02]  /*a030*/  HADD2.F32 R30, -RZ, R30.H1_H1 ;  /* 0x3000001eff1e7230 */ /* 0x000fc40000004100 */
[C---:B------:R-:W-:Y:S01]  /*a040*/  FMUL.FTZ R14, R8.reuse, R10 ;  /* 0x0000000a080e7220 */ /* 0x040fe20000410000 */
[----:B------:R-:W-:Y:S02]  /*a050*/  HADD2.F32 R5, -RZ, R5.H1_H1 ;  /* 0x30000005ff057230 */ /* 0x000fe40000004100 */
[----:B------:R-:W-:Y:S02]  /*a060*/  HADD2.F32 R9, -RZ, R21.H0_H0 ;  /* 0x20000015ff097230 */ /* 0x000fe40000004100 */
[-C--:B------:R-:W-:Y:S01]  /*a070*/  FMUL.FTZ R13, R8, R30.reuse ;  /* 0x0000001e080d7220 */ /* 0x080fe20000410000 */
[----:B------:R-:W-:Y:S02]  /*a080*/  HADD2.F32 R4, -RZ, R24.H0_H0 ;  /* 0x20000018ff047230 */ /* 0x000fe40000004100 */
[----:B------:R-:W-:Y:S01]  /*a090*/  FFMA.FTZ R14, R7, R30, -R14 ;  /* 0x0000001e070e7223 */ /* 0x000fe2000001080e */
[----:B------:R-:W-:Y:S01]  /*a0a0*/  FMUL.FTZ R3, R5, R9 ;  /* 0x0000000905037220 */ /* 0x000fe20000410000 */
[----:B------:R-:W-:Y:S01]  /*a0b0*/  FFMA.FTZ R13, R7, R10, R13 ;  /* 0x0000000a070d7223 */ /* 0x000fe2000001000d */
[----:B------:R-:W-:Y:S01]  /*a0c0*/  FMUL.FTZ R8, R5, R4 ;  /* 0x0000000405087220 */ /* 0x000fe20000410000 */
[----:B------:R-:W-:Y:S01]  /*a0d0*/  F2FP.F16.F32.PACK_AB R7, R15, R20 ;  /* 0x000000140f07723e */ /* 0x000fe200000000ff */
[----:B------:R-:W-:Y:S01]  /*a0e0*/  FFMA.FTZ R3, R6, R4, -R3 ;  /* 0x0000000406037223 */ /* 0x000fe20000010803 */
[----:B------:R-:W-:Y:S01]  /*a0f0*/  F2FP.F16.F32.PACK_AB R4, R12, R11 ;  /* 0x0000000b0c04723e */ /* 0x000fe200000000ff */
[----:B------:R-:W-:Y:S01]  /*a100*/  FFMA.FTZ R8, R6, R9, R8 ;  /* 0x0000000906087223 */ /* 0x000fe20000010008 */
[----:B------:R-:W-:-:S04]  /*a110*/  F2FP.F16.F32.PACK_AB R6, R13, R14 ;  /* 0x0000000e0d06723e */ /* 0x000fc800000000ff */
[----:B------:R-:W-:-:S05]  /*a120*/  F2FP.F16.F32.PACK_AB R5, R8, R3 ;  /* 0x000000030805723e */ /* 0x000fca00000000ff */
[----:B------:R2:W-:Y:S01]  /*a130*/  STS.128 [R0+0x1000], R4 ;  /* 0x0010000400007388 */ /* 0x0005e20000000c00 */
[----:B------:R-:W-:Y:S05]  /*a140*/  BRA `(.L_x_2586) ;  /* 0x00000014000c7947 */ /* 0x000fea0003800000 */
.L_x_2573:
        /* <DEDUP_REMOVED lines=24> */
[----:B------:R-:W-:Y:S01]  /*a2d0*/  LEA R26, P0, R24, UR4, 0x1 ;  /* 0x00000004181a7c11 */ /* 0x000fe2000f8008ff */
        /* <DEDUP_REMOVED lines=9> */
[----:B------:R-:W0:Y:S01]  /*a370*/  LDC R37, c[0x0][0x3f4] ;  /* 0x0000fd00ff257b82 */ /* 0x000e220000000800 */
[----:B------:R-:W2:Y:S01]  /*a380*/  SHFL.IDX PT, R4, R26, RZ, 0x1c1f ;  /* 0x001c1fff1a047589 */ /* 0x000ea200000e0000 */
[----:B------:R-:W-:-:S03]  /*a390*/  IMAD R3, R23, R6, RZ ;  /* 0x0000000617037224 */ /* 0x000fc600078e02ff */
[----:B------:R-:W3:Y:S04]  /*a3a0*/  SHFL.IDX PT, R0, R27, RZ, 0x1c1f ;  /* 0x001c1fff1b007589 */ /* 0x000ee800000e0000 */
[----:B------:R-:W5:Y:S04]  /*a3b0*/  SHFL.IDX PT, R14, R35, RZ, 0x1c1f ;  /* 0x001c1fff230e7589 */ /* 0x000f6800000e0000 */
[----:B------:R-:W5:Y:S01]  /*a3c0*/  SHFL.IDX PT, R5, R25, RZ, 0x1c1f ;  /* 0x001c1fff19057589 */ /* 0x000f6200000e0000 */
[----:B0-----:R-:W-:-:S04]  /*a3d0*/  ISETP.GE.AND P0, PT, R18, R37, PT ;  /* 0x000000251200720c */ /* 0x001fc80003f06270 */
[----:B------:R-:W-:-:S13]  /*a3e0*/  ISETP.GE.OR P1, PT, R34, R3, P0 ;  /* 0x000000032200720c */ /* 0x000fda0000726670 */
[C---:B------:R-:W-:Y:S01]  /*a3f0*/  @!P1 IMAD.SHL.U32 R7, R18.reuse, 0x2, RZ ;  /* 0x0000000212079824 */ /* 0x040fe200078e00ff */
[----:B------:R-:W-:-:S04]  /*a400*/  @!P1 SHF.L.U64.HI R6, R18, 0x1, R19 ;  /* 0x0000000112069819 */ /* 0x000fc80000010213 */
[----:B--2---:R-:W-:-:S05]  /*a410*/  @!P1 IADD3 R8, P2, R4, R7, RZ ;  /* 0x0000000704089210 */ /* 0x004fca0007f5e0ff */
[----:B---3--:R-:W-:-:S06]  /*a420*/  @!P1 IMAD.X R9, R0, 0x1, R6, P2 ;  /* 0x0000000100099824 */ /* 0x008fcc00010e0606 */
[----:B-1--4-:R-:W2:Y:S01]  /*a430*/  @!P1 LD.E.128 R8, desc[UR42][R8.64] ;  /* 0x0000002a08089980 */ /* 0x012ea2000c101d00 */
[----:B-----5:R-:W-:-:S05]  /*a440*/  @!P1 IADD3 R4, P2, R14, R7, RZ ;  /* 0x000000070e049210 */ /* 0x020fca0007f5e0ff */
[----:B------:R-:W-:-:S06]  /*a450*/  @!P1 IMAD.X R5, R5, 0x1, R6, P2 ;  /* 0x0000000105059824 */ /* 0x000fcc00010e0606 */
[----:B------:R-:W3:Y:S01]  /*a460*/  @!P1 LD.E.128 R4, desc[UR42][R4.64] ;  /* 0x0000002a04049980 */ /* 0x000ee2000c101d00 */
[----:B------:R-:W-:Y:S02]  /*a470*/  CS2R R20, SRZ ;  /* 0x0000000000147805 */ /* 0x000fe4000001ff00 */
[----:B------:R-:W-:Y:S02]  /*a480*/  CS2R R30, SRZ ;  /* 0x00000000001e7805 */ /* 0x000fe4000001ff00 */
[----:B------:R-:W-:Y:S01]  /*a490*/  CS2R R28, SRZ ;  /* 0x00000000001c7805 */ /* 0x000fe2000001ff00 */
[----:B------:R0:W1:Y:S01]  /*a4a0*/  SHFL.IDX PT, R24, R26, 0x1, 0x1c1f ;  /* 0x003c1f001a187f89 */ /* 0x00006200000e0000 */
[----:B------:R-:W-:-:S03]  /*a4b0*/  CS2R R32, SRZ ;  /* 0x0000000000207805 */ /* 0x000fc6000001ff00 */
[----:B------:R0:W4:Y:S04]  /*a4c0*/  SHFL.IDX PT, R14, R35, 0x1, 0x1c1f ;  /* 0x003c1f00230e7f89 */ /* 0x00012800000e0000 */
[----:B------:R-:W0:Y:S01]  /*a4d0*/  SHFL.IDX PT, R25, R25, 0x1, 0x1c1f ;  /* 0x003c1f0019197f89 */ /* 0x000e2200000e0000 */
[----:B--2---:R-:W-:Y:S02]  /*a4e0*/  @!P1 IMAD.MOV.U32 R20, RZ, RZ, R8 ;  /* 0x000000ffff149224 */ /* 0x004fe400078e0008 */
[----:B------:R-:W-:Y:S02]  /*a4f0*/  @!P1 IMAD.MOV.U32 R21, RZ, RZ, R9 ;  /* 0x000000ffff159224 */ /* 0x000fe400078e0009 */
[----:B------:R-:W-:Y:S02]  /*a500*/  IMAD.MOV.U32 R0, RZ, RZ, R20 ;  /* 0x000000ffff007224 */ /* 0x000fe400078e0014 */
[----:B------:R-:W-:-:S02]  /*a510*/  @!P1 IMAD.MOV.U32 R28, RZ, RZ, R10 ;  /* 0x000000ffff1c9224 */ /* 0x000fc400078e000a */
[----:B------:R-:W-:Y:S01]  /*a520*/  @!P1 IMAD.MOV.U32 R29, RZ, RZ, R11 ;  /* 0x000000ffff1d9224 */ /* 0x000fe200078e000b */
[----:B------:R-:W-:Y:S01]  /*a530*/  PRMT R56, R0, 0x7610, R56 ;  /* 0x0000761000387816 */ /* 0x000fe20000000038 */
[----:B------:R-:W-:Y:S01]  /*a540*/  IMAD.MOV.U32 R12, RZ, RZ, R21 ;  /* 0x000000ffff0c7224 */ /* 0x000fe200078e0015 */
[----:B------:R2:W0:Y:S01]  /*a550*/  SHFL.IDX PT, R0, R27, 0x1, 0x1c1f ;  /* 0x003c1f001b007f89 */ /* 0x00042200000e0000 */
[----:B---3--:R-:W-:Y:S02]  /*a560*/  @!P1 IMAD.MOV.U32 R30, RZ, RZ, R4 ;  /* 0x000000ffff1e9224 */ /* 0x008fe400078e0004 */
[----:B------:R-:W-:Y:S01]  /*a570*/  @!P1 IMAD.MOV.U32 R31, RZ, RZ, R5 ;  /* 0x000000ffff1f9224 */ /* 0x000fe200078e0005 */
[----:B------:R-:W-:Y:S01]  /*a580*/  PRMT R46, R12, 0x7610, R46 ;  /* 0x000076100c2e7816 */ /* 0x000fe2000000002e */
[----:B------:R-:W-:Y:S02]  /*a590*/  @!P1 IMAD.MOV.U32 R32, RZ, RZ, R6 ;  /* 0x000000ffff209224 */ /* 0x000fe400078e0006 */
[----:B------:R-:W-:-:S02]  /*a5a0*/  @!P1 IMAD.MOV.U32 R33, RZ, RZ, R7 ;  /* 0x000000ffff219224 */ /* 0x000fc400078e0007 */
[----:B------:R-:W-:Y:S02]  /*a5b0*/  IMAD.MOV.U32 R4, RZ, RZ, R30 ;  /* 0x000000ffff047224 */ /* 0x000fe400078e001e */
[----:B------:R-:W-:Y:S02]  /*a5c0*/  IMAD.MOV.U32 R5, RZ, RZ, R31 ;  /* 0x000000ffff057224 */ /* 0x000fe400078e001f */
[----:B------:R-:W-:Y:S01]  /*a5d0*/  IMAD.MOV.U32 R8, RZ, RZ, R28 ;  /* 0x000000ffff087224 */ /* 0x000fe200078e001c */
[----:B------:R-:W-:Y:S01]  /*a5e0*/  PRMT R40, R40, 0x5410, R4 ;  /* 0x0000541028287816 */ /* 0x000fe20000000004 */
[----:B------:R-:W-:Y:S01]  /*a5f0*/  IMAD.MOV.U32 R9, RZ, RZ, R29 ;  /* 0x000000ffff097224 */ /* 0x000fe200078e001d */
[----:B------:R-:W-:Y:S01]  /*a600*/  PRMT R47, R5, 0x7610, R47 ;  /* 0x00007610052f7816 */ /* 0x000fe2000000002f */
[----:B------:R-:W-:Y:S01]  /*a610*/  IMAD.MOV.U32 R6, RZ, RZ, R32 ;  /* 0x000000ffff067224 */ /* 0x000fe200078e0020 */
[----:B------:R-:W-:Y:S01]  /*a620*/  CS2R R4, SRZ ;  /* 0x0000000000047805 */ /* 0x000fe2000001ff00 */
[----:B------:R-:W-:Y:S01]  /*a630*/  IMAD.MOV.U32 R7, RZ, RZ, R33 ;  /* 0x000000ffff077224 */ /* 0x000fe200078e0021 */
[----:B------:R-:W-:-:S02]  /*a640*/  PRMT R36, R8, 0x5410, R9 ;  /* 0x0000541008247816 */ /* 0x000fc40000000009 */
[----:B------:R-:W-:Y:S02]  /*a650*/  PRMT R57, R6, 0x7610, R57 ;  /* 0x0000761006397816 */ /* 0x000fe40000000039 */
[----:B012-4-:R-:W-:-:S07]  /*a660*/  PRMT R50, R7, 0x7610, R50 ;  /* 0x0000761007327816 */ /* 0x017fce0000000032 */
.L_x_2889:
[----:B------:R-:W2:Y:S01]  /*a670*/  LDL R7, [R1+0x5c] ;  /* 0x00005c0001077983 */ /* 0x000ea20000100800 */
[----:B------:R-:W-:Y:S01]  /*a680*/  VIADD R34, R34, 0x20 ;  /* 0x0000002022227836 */ /* 0x000fe20000000000 */
[----:B------:R-:W-:Y:S01]  /*a690*/  BSSY B1, `(.L_x_2590) ;  /* 0x0000016000017945 */ /* 0x000fe20003800000 */
[----:B------:R-:W-:Y:S02]  /*a6a0*/  CS2R R8, SRZ ;  /* 0x0000000000087805 */ /* 0x000fe4000001ff00 */
[----:B------:R-:W-:Y:S02]  /*a6b0*/  CS2R R10, SRZ ;  /* 0x00000000000a7805 */ /* 0x000fe4000001ff00 */
[----:B------:R-:W-:Y:S02]  /*a6c0*/  ISETP.GE.AND P1, PT, R34, R3, PT ;  /* 0x000000032200720c */ /* 0x000fe40003f26270 */
[----:B--2---:R-:W-:-:S04]  /*a6d0*/  LEA.HI R6, R7, R7, RZ, 0x1 ;  /* 0x0000000707067211 */ /* 0x004fc800078f08ff */
[----:B------:R-:W-:-:S05]  /*a6e0*/  LOP3.LUT R6, R6, 0xfffffffe, RZ, 0xc0, !PT ;  /* 0xfffffffe06067812 */ /* 0x000fca00078ec0ff */
[----:B------:R-:W-:Y:S01]  /*a6f0*/  IMAD.IADD R13, R7, 0x1, -R6 ;  /* 0x00000001070d7824 */ /* 0x000fe200078e0a06 */
[----:B------:R-:W-:-:S04]  /*a700*/  CS2R R6, SRZ ;  /* 0x0000000000067805 */ /* 0x000fc8000001ff00 */
[----:B------:R-:W-:Y:S01]  /*a710*/  SHF.L.U32 R13, R13, 0x1f, RZ ;  /* 0x0000001f0d0d7819 */ /* 0x000fe200000006ff */
[----:B------:R-:W-:Y:S06]  /*a720*/  @P1 BRA `(.L_x_2591) ;  /* 0x0000000000301947 */ /* 0x000fec0003800000 */
[----:B------:R-:W-:Y:S02]  /*a730*/  CS2R R6, SRZ ;  /* 0x0000000000067805 */ /* 0x000fe4000001ff00 */
[----:B------:R-:W-:Y:S02]  /*a740*/  CS2R R8, SRZ ;  /* 0x0000000000087805 */ /* 0x000fe4000001ff00 */
[----:B------:R-:W-:Y:S01]  /*a750*/  CS2R R10, SRZ ;  /* 0x00000000000a7805 */ /* 0x000fe2000001ff00 */
[----:B------:R-:W-:Y:S06]  /*a760*/  @P0 BRA `(.L_x_2591) ;  /* 0x0000000000200947 */ /* 0x000fec0003800000 */
[C---:B------:R-:W-:Y:S01]  /*a770*/  IMAD.SHL.U32 R7, R18.reuse, 0x2, RZ ;  /* 0x0000000212077824 */ /* 0x040fe200078e00ff */
[----:B------:R-:W-:-:S04]  /*a780*/  SHF.L.U64.HI R5, R18, 0x1, R19 ;  /* 0x0000000112057819 */ /* 0x000fc80000010213 */
[-C--:B------:R-:W-:Y:S02]  /*a790*/  IADD3 R8, P1, R24, R7.reuse, RZ ;  /* 0x0000000718087210 */ /* 0x080fe40007f3e0ff */
[----:B------:R-:W-:-:S03]  /*a7a0*/  IADD3 R4, P2, R14, R7, RZ ;  /* 0x000000070e047210 */ /* 0x000fc60007f5e0ff */
[--C-:B------:R-:W-:Y:S02]  /*a7b0*/  IMAD.X R9, R0, 0x1, R5.reuse, P1 ;  /* 0x0000000100097824 */ /* 0x100fe400008e0605 */
[----:B------:R-:W-:-:S04]  /*a7c0*/  IMAD.X R5, R25, 0x1, R5, P2 ;  /* 0x0000000119057824 */ /* 0x000fc800010e0605 */
[----:B------:R-:W5:Y:S04]  /*a7d0*/  LD.E.128 R8, desc[UR42][R8.64] ;  /* 0x0000002a08087980 */ /* 0x000f68000c101d00 */
[----:B------:R-:W5:Y:S02]  /*a7e0*/  LD.E.128 R4, desc[UR42][R4.64] ;  /* 0x0000002a04047980 */ /* 0x000f64000c101d00 */
.L_x_2591:
[----:B------:R-:W-:Y:S05]  /*a7f0*/  BSYNC B1 ;  /* 0x0000000000017941 */ /* 0x000fea0003800000 */
.L_x_2590:
[----:B------:R-:W0:Y:S01]  /*a800*/  SYNCS.PHASECHK.TRANS64.TRYWAIT P1, [R2+URZ+0x28c00], R13 ;  /* 0x028c000d020075a7 */ /* 0x000e22000802017f */
[----:B------:R-:W-:Y:S01]  /*a810*/  VIADDMNMX R3, R3, -R196, 0x40, PT ;  /* 0x0000004003037446 */ /* 0x000fe200038009c4 */
[C---:B------:R-:W-:Y:S01]  /*a820*/  VIADD R0, R190.reuse, 0x20 ;  /* 0x00000020be007836 */ /* 0x040fe20000000000 */
[----:B------:R-:W-:Y:S01]  /*a830*/  BSSY B1, `(.L_x_2592) ;  /* 0x000000f000017945 */ /* 0x000fe20003800000 */
[----:B-----5:R-:W-:Y:S01]  /*a840*/  IMAD.MOV.U32 R12, RZ, RZ, R4 ;  /* 0x000000ffff0c7224 */ /* 0x020fe200078e0004 */
[-C--:B------:R-:W-:Y:S01]  /*a850*/  ISETP.GE.OR P2, PT, R190, R3.reuse, P0 ;  /* 0x00000003be00720c */ /* 0x080fe20000746670 */
[----:B------:R-:W-:Y:S01]  /*a860*/  IMAD.MOV.U32 R14, RZ, RZ, R5 ;  /* 0x000000ffff0e7224 */ /* 0x000fe200078e0005 */
[----:B------:R-:W-:Y:S01]  /*a870*/  ISETP.GE.OR P0, PT, R0, R3, P0 ;  /* 0x000000030000720c */ /* 0x000fe20000706670 */
[----:B------:R-:W-:Y:S01]  /*a880*/  IMAD.MOV.U32 R3, RZ, RZ, R6 ;  /* 0x000000ffff037224 */ /* 0x000fe200078e0006 */
[----:B------:R-:W-:Y:S01]  /*a890*/  PRMT R40, R12, 0x7610, R40 ;  /* 0x000076100c287816 */ /* 0x000fe20000000028 */
[----:B------:R-:W-:Y:S01]  /*a8a0*/  IMAD.MOV.U32 R12, RZ, RZ, R7 ;  /* 0x000000ffff0c7224 */ /* 0x000fe200078e0007 */
[----:B------:R-:W-:Y:S01]  /*a8b0*/  PRMT R57, R57, 0x5410, R14 ;  /* 0x0000541039397816 */ /* 0x000fe2000000000e */
[----:B------:R-:W-:-:S02]  /*a8c0*/  IMAD.MOV.U32 R14, RZ, RZ, R8 ;  /* 0x000000ffff0e7224 */ /* 0x000fc400078e0008 */
[----:B------:R-:W-:Y:S01]  /*a8d0*/  IMAD.MOV.U32 R15, RZ, RZ, R9 ;  /* 0x000000ffff0f7224 */ /* 0x000fe200078e0009 */
[----:B------:R-:W-:Y:S01]  /*a8e0*/  PRMT R39, R12, 0x5410, R3 ;  /* 0x000054100c277816 */ /* 0x000fe20000000003 */
[----:B------:R-:W-:-:S03]  /*a8f0*/  IMAD.IADD R35, R18, 0x1, R37 ;  /* 0x0000000112237824 */ /* 0x000fc600078e0225 */
[----:B------:R-:W-:Y:S01]  /*a900*/  PRMT R58, R14, 0x5410, R15 ;  /* 0x000054100e3a7816 */ /* 0x000fe2000000000f */
[----:B0-----:R-:W-:Y:S06]  /*a910*/  @!P1 BRA `(.L_x_2593) ;  /* 0x0000018800549947 */ /* 0x001fec0003800000 */
.L_x_2890:
[----:B------:R-:W-:Y:S05]  /*a920*/  BSYNC B1 ;  /* 0x0000000000017941 */ /* 0x000fea0003800000 */
.L_x_2592:
[----:B------:R-:W-:Y:S01]  /*a930*/  BSSY B1, `(.L_x_2594) ;  /* 0x0000063000017945 */ /* 0x000fe20003800000 */
[----:B------:R-:W-:Y:S01]  /*a940*/  IMAD.MOV.U32 R3, RZ, RZ, R10 ;  /* 0x000000ffff037224 */ /* 0x000fe200078e000a */
[----:B------:R-:W-:Y:S01]  /*a950*/  LOP3.LUT R35, R35, 0x38, RZ, 0xc0, !PT ;  /* 0x0000003823237812 */ /* 0x000fe200078ec0ff */
[----:B------:R-:W-:Y:S01]  /*a960*/  IMAD.MOV.U32 R34, RZ, RZ, R11 ;  /* 0x000000ffff227224 */ /* 0x000fe200078e000b */
[----:B------:R-:W-:Y:S06]  /*a970*/  @P2 BRA `(.L_x_2595) ;  /* 0x0000000400782947 */ /* 0x000fec0003800000 */
[----:B------:R-:W-:Y:S01]  /*a980*/  IMAD.SHL.U32 R12, R198, 0x40, RZ ;  /* 0x00000040c60c7824 */ /* 0x000fe200078e00ff */
[--C-:B------:R-:W-:Y:S01]  /*a990*/  SHF.R.U64 R20, R20, 0x10, R21.reuse ;  /* 0x0000001014147819 */ /* 0x100fe20000001215 */
[----:B------:R-:W-:Y:S01]  /*a9a0*/  HADD2.F32 R47, -RZ, R47.H0_H0 ;  /* 0x2000002fff2f7230 */ /* 0x000fe20000004100 */
[----:B------:R-:W-:Y:S01]  /*a9b0*/  SHF.R.U32.HI R49, RZ, 0x10, R21 ;  /* 0x00000010ff317819 */ /* 0x000fe20000011615 */
[----:B------:R-:W-:Y:S01]  /*a9c0*/  HADD2.F32 R46, -RZ, R46.H0_H0 ;  /* 0x2000002eff2e7230 */ /* 0x000fe20000004100 */
[----:B------:R-:W-:Y:S02]  /*a9d0*/  LOP3.LUT R25, R12, 0x1c0, RZ, 0xc0, !PT ;  /* 0x000001c00c197812 */ /* 0x000fe400078ec0ff */
[----:B------:R-:W-:Y:S02]  /*a9e0*/  SHF.R.U64 R21, R28, 0x10, R29 ;  /* 0x000000101c157819 */ /* 0x000fe4000000121d */
[----:B------:R-:W-:Y:S02]  /*a9f0*/  LOP3.LUT R12, R25, 0x38, R18, 0xf8, !PT ;  /* 0x00000038190c7812 */ /* 0x000fe400078ef812 */
[----:B------:R-:W-:Y:S01]  /*aa00*/  SHF.R.U32.HI R14, RZ, 0x3, R25 ;  /* 0x00000003ff0e7819 */ /* 0x000fe20000011619 */
[----:B------:R-:W-:Y:S01]  /*aa10*/  HADD2.F32 R21, -RZ, R21.H0_H0 ;  /* 0x20000015ff157230 */ /* 0x000fe20000004100 */
[----:B------:R-:W-:-:S02]  /*aa20*/  SHF.R.U64 R28, R32, 0x10, R33 ;  /* 0x00000010201c7819 */ /* 0x000fc40000001221 */
[----:B0-----:R-:W-:Y:S02]  /*aa30*/  LOP3.LUT R13, R12, R14, RZ, 0x3c, !PT ;  /* 0x0000000e0c0d7212 */ /* 0x001fe400078e3cff */
[----:B------:R-:W-:Y:S02]  /*aa40*/  LOP3.LUT R25, R14, R35, R25, 0x1e, !PT ;  /* 0x000000230e197212 */ /* 0x000fe400078e1e19 */
[----:B------:R-:W-:Y:S01]  /*aa50*/  SHF.R.U32.HI R53, RZ, 0x10, R33 ;  /* 0x00000010ff357819 */ /* 0x000fe20000011621 */
[C---:B------:R-:W-:Y:S01]  /*aa60*/  IMAD R13, R214.reuse, 0x200, R13 ;  /* 0x00000200d60d7824 */ /* 0x040fe200078e020d */
[----:B------:R-:W-:Y:S02]  /*aa70*/  LEA R25, R214, R25, 0x9 ;  /* 0x00000019d6197211 */ /* 0x000fe400078e48ff */
[----:B------:R-:W-:Y:S01]  /*aa80*/  SHF.R.U32.HI R48, RZ, 0x10, R31 ;  /* 0x00000010ff307819 */ /* 0x000fe2000001161f */
[--C-:B------:R-:W-:Y:S01]  /*aa90*/  IMAD R37, R13, 0x2, R2.reuse ;  /* 0x000000020d257824 */ /* 0x100fe200078e0202 */
[----:B------:R-:W-:Y:S01]  /*aaa0*/  SHF.R.U32.HI R55, RZ, 0x10, R29 ;  /* 0x00000010ff377819 */ /* 0x000fe2000001161d */
[----:B------:R-:W-:Y:S01]  /*aab0*/  IMAD R38, R25, 0x2, R2 ;  /* 0x0000000219267824 */ /* 0x000fe200078e0202 */
[----:B------:R-:W-:Y:S01]  /*aac0*/  SHF.R.U64 R30, R30, 0x10, R31 ;  /* 0x000000101e1e7819 */ /* 0x000fe2000000121f */
[----:B------:R-:W-:Y:S01]  /*aad0*/  HADD2.F32 R48, -RZ, R48.H0_H0 ;  /* 0x20000030ff307230 */ /* 0x000fe20000004100 */
[----:B------:R-:W0:Y:S04]  /*aae0*/  LDS.128 R12, [R37+0x20400] ;  /* 0x02040000250c7984 */ /* 0x000e280000000c00 */
[----:B------:R-:W1:Y:S01]  /*aaf0*/  LDS.128 R24, [R38+0x20400] ;  /* 0x0204000026187984 */ /* 0x000e620000000c00 */
[----:B0-----:R-:W-:-:S02]  /*ab00*/  HADD2.F32 R32, -RZ, R13.H0_H0 ;  /* 0x2000000dff207230 */ /* 0x001fc40000004100 */
[----:B------:R-:W-:Y:S02]  /*ab10*/  HADD2.F32 R33, -RZ, R13.H1_H1 ;  /* 0x3000000dff217230 */ /* 0x000fe40000004100 */
[--C-:B-1----:R-:W-:Y:S02]  /*ab20*/  HADD2.F32 R13, -RZ, R25.reuse.H0_H0 ;  /* 0x20000019ff0d7230 */ /* 0x102fe40000004100 */
[----:B------:R-:W-:Y:S02]  /*ab30*/  HADD2.F32 R43, -RZ, R25.H1_H1 ;  /* 0x30000019ff2b7230 */ /* 0x000fe40000004100 */
[----:B------:R-:W-:Y:S02]  /*ab40*/  HADD2.F32 R44, -RZ, R27.H0_H0 ;  /* 0x2000001bff2c7230 */ /* 0x000fe40000004100 */
[C---:B------:R-:W-:Y:S01]  /*ab50*/  FMUL.FTZ R25, R13.reuse, R47 ;  /* 0x0000002f0d197220 */ /* 0x040fe20000410000 */
[----:B------:R-:W-:Y:S01]  /*ab60*/  FMUL.FTZ R51, R13, R46 ;  /* 0x0000002e0d337220 */ /* 0x000fe20000410000 */
[----:B------:R-:W-:-:S02]  /*ab70*/  HADD2.F32 R41, -RZ, R15.H0_H0 ;  /* 0x2000000fff297230 */ /* 0x000fc40000004100 */
[C---:B------:R-:W-:Y:S01]  /*ab80*/  FFMA.FTZ R13, R32.reuse, R46, -R25 ;  /* 0x0000002e200d7223 */ /* 0x040fe20000010819 */
[----:B------:R-:W-:Y:S02]  /*ab90*/  HADD2.F32 R46, -RZ, R49.H0_H0 ;  /* 0x20000031ff2e7230 */ /* 0x000fe40000004100 */
[----:B------:R-:W-:Y:S01]  /*aba0*/  FFMA.FTZ R25, R32, R47, R51 ;  /* 0x0000002f20197223 */ /* 0x000fe20000010033 */
[----:B------:R-:W-:Y:S02]  /*abb0*/  HADD2.F32 R49, -RZ, R50.H0_H0 ;  /* 0x20000032ff317230 */ /* 0x000fe40000004100 */
[C---:B------:R-:W-:Y:S01]  /*abc0*/  FMUL.FTZ R50, R43.reuse, R48 ;  /* 0x000000302b327220 */ /* 0x040fe20000410000 */
[----:B------:R-:W-:Y:S02]  /*abd0*/  HADD2.F32 R47, -RZ, R36.H1_H1 ;  /* 0x30000024ff2f7230 */ /* 0x000fe40000004100 */
[----:B------:R-:W-:Y:S01]  /*abe0*/  FMUL.FTZ R52, R43, R46 ;  /* 0x0000002e2b347220 */ /* 0x000fe20000410000 */
[----:B------:R-:W-:-:S02]  /*abf0*/  HADD2.F32 R45, -RZ, R27.H1_H1 ;  /* 0x3000001bff2d7230 */ /* 0x000fc40000004100 */
[C---:B------:R-:W-:Y:S01]  /*ac00*/  FFMA.FTZ R32, R33.reuse, R46, -R50 ;  /* 0x0000002e21207223 */ /* 0x040fe20000010832 */
[C---:B------:R-:W-:Y:S01]  /*ac10*/  FMUL.FTZ R50, R44.reuse, R49 ;  /* 0x000000312c327220 */ /* 0x040fe20000410000 */
[----:B------:R-:W-:Y:S02]  /*ac20*/  HADD2.F32 R46, -RZ, R53.H0_H0 ;  /* 0x20000035ff2e7230 */ /* 0x000fe40000004100 */
[-C--:B------:R-:W-:Y:S01]  /*ac30*/  FMUL.FTZ R54, R44, R47.reuse ;  /* 0x0000002f2c367220 */ /* 0x080fe20000410000 */
[----:B------:R-:W-:Y:S02]  /*ac40*/  HADD2.F32 R31, -RZ, R15.H1_H1 ;  /* 0x3000000fff1f7230 */ /* 0x000fe40000004100 */
[----:B------:R-:W-:Y:S01]  /*ac50*/  FFMA.FTZ R52, R33, R48, R52 ;  /* 0x0000003021347223 */ /* 0x000fe20000010034 */
[C---:B------:R-:W-:Y:S01]  /*ac60*/  FFMA.FTZ R47, R41.reuse, R47, -R50 ;  /* 0x0000002f292f7223 */ /* 0x040fe20000010832 */
[----:B------:R-:W-:Y:S02]  /*ac70*/  HADD2.F32 R44, -RZ, R55.H0_H0 ;  /* 0x20000037ff2c7230 */ /* 0x000fe40000004100 */
[----:B------:R-:W-:Y:S01]  /*ac80*/  FFMA.FTZ R54, R41, R49, R54 ;  /* 0x0000003129367223 */ /* 0x000fe20000010036 */
[----:B------:R-:W-:-:S02]  /*ac90*/  HADD2.F32 R42, -RZ, R24.H0_H0 ;  /* 0x20000018ff2a7230 */ /* 0x000fc40000004100 */
[C---:B------:R-:W-:Y:S01]  /*aca0*/  FMUL.FTZ R48, R45.reuse, R46 ;  /* 0x0000002e2d307220 */ /* 0x040fe20000410000 */
[----:B------:R-:W-:Y:S02]  /*acb0*/  HADD2.F32 R41, -RZ, R40.H1_H1 ;  /* 0x30000028ff297230 */ /* 0x000fe40000004100 */
[-C--:B------:R-:W-:Y:S01]  /*acc0*/  FMUL.FTZ R50, R45, R44.reuse ;  /* 0x0000002c2d327220 */ /* 0x080fe20000410000 */
[----:B------:R-:W-:Y:S02]  /*acd0*/  HADD2.F32 R33, -RZ, R56.H0_H0 ;  /* 0x20000038ff217230 */ /* 0x000fe40000004100 */
[----:B------:R-:W-:Y:S01]  /*ace0*/  FFMA.FTZ R56, R31, R44, -R48 ;  /* 0x0000002c1f387223 */ /* 0x000fe20000010830 */
[----:B------:R-:W-:Y:S02]  /*acf0*/  HADD2.F32 R29, -RZ, R12.H0_H0 ;  /* 0x2000000cff1d7230 */ /* 0x000fe40000004100 */
[----:B------:R-:W-:Y:S01]  /*ad00*/  FMUL.FTZ R48, R42, R41 ;  /* 0x000000292a307220 */ /* 0x000fe20000410000 */
[----:B------:R-:W-:-:S02]  /*ad10*/  HADD2.F32 R27, -RZ, R26.H0_H0 ;  /* 0x2000001aff1b7230 */ /* 0x000fc40000004100 */
[-C--:B------:R-:W-:Y:S01]  /*ad20*/  FMUL.FTZ R42, R42, R33.reuse ;  /* 0x000000212a2a7220 */ /* 0x080fe20000410000 */
[----:B------:R-:W-:Y:S02]  /*ad30*/  HADD2.F32 R44, -RZ, R57.H0_H0 ;  /* 0x20000039ff2c7230 */ /* 0x000fe40000004100 */
[----:B------:R-:W-:Y:S01]  /*ad40*/  FFMA.FTZ R43, R31, R46, R50 ;  /* 0x0000002e1f2b7223 */ /* 0x000fe20000010032 */
[----:B------:R-:W-:Y:S02]  /*ad50*/  HADD2.F32 R36, -RZ, R36.H0_H0 ;  /* 0x20000024ff247230 */ /* 0x000fe40000004100 */
[C---:B------:R-:W-:Y:S01]  /*ad60*/  FFMA.FTZ R48, R29.reuse, R33, -R48 ;  /* 0x000000211d307223 */ /* 0x040fe20000010830 */
[----:B------:R-:W-:Y:S02]  /*ad70*/  HADD2.F32 R15, -RZ, R14.H0_H0 ;  /* 0x2000000eff0f7230 */ /* 0x000fe40000004100 */
[----:B------:R-:W-:Y:S01]  /*ad80*/  FFMA.FTZ R42, R29, R41, R42 ;  /* 0x000000291d2a7223 */ /* 0x000fe2000001002a */
[----:B------:R-:W-:-:S02]  /*ad90*/  HADD2.F32 R24, -RZ, R24.H1_H1 ;  /* 0x30000018ff187230 */ /* 0x000fc40000004100 */
[C---:B------:R-:W-:Y:S01]  /*ada0*/  FMUL.FTZ R46, R27.reuse, R44 ;  /* 0x0000002c1b2e7220 */ /* 0x040fe20000410000 */
[----:B------:R-:W-:Y:S02]  /*adb0*/  HADD2.F32 R26, -RZ, R26.H1_H1 ;  /* 0x3000001aff1a7230 */ /* 0x000fe40000004100 */
[-C--:B------:R-:W-:Y:S01]  /*adc0*/  FMUL.FTZ R50, R27, R36.reuse ;  /* 0x000000241b327220 */ /* 0x080fe20000410000 */
[----:B------:R-:W-:Y:S02]  /*add0*/  HADD2.F32 R29, -RZ, R30.H0_H0 ;  /* 0x2000001eff1d7230 */ /* 0x000fe40000004100 */
[C---:B------:R-:W-:Y:S01]  /*ade0*/  FFMA.FTZ R46, R15.reuse, R36, -R46 ;  /* 0x000000240f2e7223 */ /* 0x040fe2000001082e */
[----:B------:R-:W-:Y:S02]  /*adf0*/  HADD2.F32 R31, -RZ, R28.H0_H0 ;  /* 0x2000001cff1f7230 */ /* 0x000fe40000004100 */
[----:B------:R-:W-:Y:S01]  /*ae00*/  FFMA.FTZ R50, R15, R44, R50 ;  /* 0x0000002c0f327223 */ /* 0x000fe20000010032 */
[----:B------:R-:W-:-:S02]  /*ae10*/  HADD2.F32 R27, -RZ, R20.H0_H0 ;  /* 0x20000014ff1b7230 */ /* 0x000fc40000004100 */
[----:B------:R-:W-:Y:S01]  /*ae20*/  FMUL.FTZ R15, R24, R29 ;  /* 0x0000001d180f7220 */ /* 0x000fe20000410000 */
[----:B------:R-:W-:Y:S02]  /*ae30*/  HADD2.F32 R12, -RZ, R12.H1_H1 ;  /* 0x3000000cff0c7230 */ /* 0x000fe40000004100 */
[----:B------:R-:W-:Y:S01]  /*ae40*/  FMUL.FTZ R41, R26, R31 ;  /* 0x0000001f1a297220 */ /* 0x000fe20000410000 */
[----:B------:R-:W-:Y:S02]  /*ae50*/  HADD2.F32 R14, -RZ, R14.H1_H1 ;  /* 0x3000000eff0e7230 */ /* 0x000fe40000004100 */
[----:B------:R-:W-:Y:S01]  /*ae60*/  FMUL.FTZ R24, R24, R27 ;  /* 0x0000001b18187220 */ /* 0x000fe20000410000 */
[----:B------:R-:W-:Y:S01]  /*ae70*/  FMUL.FTZ R26, R26, R21 ;  /* 0x000000151a1a7220 */ /* 0x000fe20000410000 */
[----:B------:R-:W-:Y:S01]  /*ae80*/  FFMA.FTZ R33, R12, R27, -R15 ;  /* 0x0000001b0c217223 */ /* 0x000fe2000001080f */
[----:B------:R-:W-:Y:S01]  /*ae90*/  F2FP.F16.F32.PACK_AB R13, R32, R13 ;  /* 0x0000000d200d723e */ /* 0x000fe200000000ff */
[----:B------:R-:W-:Y:S01]  /*aea0*/  FFMA.FTZ R41, R14, R21, -R41 ;  /* 0x000000150e297223 */ /* 0x000fe20000010829 */
[----:B------:R-:W-:Y:S01]  /*aeb0*/  FFMA.FTZ R29, R12, R29, R24 ;  /* 0x0000001d0c1d7223 */ /* 0x000fe20000010018 */
[----:B------:R-:W-:Y:S01]  /*aec0*/  FFMA.FTZ R31, R14, R31, R26 ;  /* 0x0000001f0e1f7223 */ /* 0x000fe2000001001a */
[----:B------:R-:W-:-:S02]  /*aed0*/  F2FP.F16.F32.PACK_AB R15, R56, R47 ;  /* 0x0000002f380f723e */ /* 0x000fc400000000ff */
[----:B------:R-:W-:Y:S02]  /*aee0*/  F2FP.F16.F32.PACK_AB R12, R33, R48 ;  /* 0x00000030210c723e */ /* 0x000fe400000000ff */
[----:B------:R-:W-:Y:S02]  /*aef0*/  F2FP.F16.F32.PACK_AB R14, R41, R46 ;  /* 0x0000002e290e723e */ /* 0x000fe400000000ff */
[----:B------:R-:W-:Y:S02]  /*af00*/  F2FP.F16.F32.PACK_AB R25, R52, R25 ;  /* 0x000000193419723e */ /* 0x000fe400000000ff */
[----:B------:R-:W-:Y:S01]  /*af10*/  F2FP.F16.F32.PACK_AB R27, R43, R54 ;  /* 0x000000362b1b723e */ /* 0x000fe200000000ff */
[----:B------:R1:W-:Y:S01]  /*af20*/  STS.128 [R37+0x20400], R12 ;  /* 0x0204000c25007388 */ /* 0x0003e20000000c00 */
[----:B------:R-:W-:Y:S02]  /*af30*/  F2FP.F16.F32.PACK_AB R24, R29, R42 ;  /* 0x0000002a1d18723e */ /* 0x000fe400000000ff */
[----:B------:R-:W-:-:S05]  /*af40*/  F2FP.F16.F32.PACK_AB R26, R31, R50 ;  /* 0x000000321f1a723e */ /* 0x000fca00000000ff */
[----:B------:R1:W-:Y:S02]  /*af50*/  STS.128 [R38+0x20400], R24 ;  /* 0x0204001826007388 */ /* 0x0003e40000000c00 */
.L_x_2595:
[----:B------:R-:W-:Y:S05]  /*af60*/  BSYNC B1 ;  /* 0x0000000000017941 */ /* 0x000fea0003800000 */
.L_x_2594:
[----:B------:R-:W-:Y:S01]  /*af70*/  PRMT R36, R3, 0x5410, R34 ;  /* 0x0000541003247816 */ /* 0x000fe20000000022 */
[----:B------:R-:W-:Y:S06]  /*af80*/  @P0 BRA `(.L_x_2586) ;  /* 0x00000004007c0947 */ /* 0x000fec0003800000 */
[----:B------:R-:W0:Y:S01]  /*af90*/  LDL R42, [R1+0x64] ;  /* 0x00006400012a7983 */ /* 0x000e220000100800 */
[----:B-1----:R-:W-:Y:S01]  /*afa0*/  IMAD.SHL.U32 R12, R0, 0x40, RZ ;  /* 0x00000040000c7824 */ /* 0x002fe200078e00ff */
[----:B------:R-:W-:Y:S01]  /*afb0*/  SHF.R.S32.HI R3, RZ, 0x1f, R0 ;  /* 0x0000001fff037819 */ /* 0x000fe20000011400 */
[----:B------:R-:W-:Y:S01]  /*afc0*/  HADD2.F32 R21, -RZ, R58.H1_H1 ;  /* 0x3000003aff157230 */ /* 0x000fe20000004100 */
[--C-:B------:R-:W-:Y:S01]  /*afd0*/  SHF.R.U64 R41, R4, 0x10, R5.reuse ;  /* 0x0000001004297819 */ /* 0x100fe20000001205 */
[----:B------:R-:W-:Y:S01]  /*afe0*/  HADD2.F32 R29, -RZ, R57.H1_H1 ;  /* 0x30000039ff1d7230 */ /* 0x000fe20000004100 */
[----:B------:R-:W-:Y:S01]  /*aff0*/  LEA.HI R3, R3, R0, RZ, 0x3 ;  /* 0x0000000003037211 */ /* 0x000fe200078f18ff */
[----:B------:R-:W-:Y:S01]  /*b000*/  HADD2.F32 R40, -RZ, R40.H0_H0 ;  /* 0x20000028ff287230 */ /* 0x000fe20000004100 */
[----:B------:R-:W-:Y:S02]  /*b010*/  LOP3.LUT R12, R12, 0x1c0, RZ, 0xc0, !PT ;  /* 0x000001c00c0c7812 */ /* 0x000fe400078ec0ff */
[----:B------:R-:W-:Y:S01]  /*b020*/  SHF.R.U32.HI R28, RZ, 0x10, R5 ;  /* 0x00000010ff1c7819 */ /* 0x000fe20000011605 */
[----:B------:R-:W-:Y:S01]  /*b030*/  IMAD.SHL.U32 R3, R3, 0x40, RZ ;  /* 0x0000004003037824 */ /* 0x000fe200078e00ff */
[----:B------:R-:W-:-:S02]  /*b040*/  SHF.R.U32.HI R0, RZ, 0x3, R12 ;  /* 0x00000003ff007819 */ /* 0x000fc4000001160c */
[----:B------:R-:W-:Y:S01]  /*b050*/  SHF.R.U64 R4, R10, 0x10, R11 ;  /* 0x000000100a047819 */ /* 0x000fe2000000120b */
[----:B------:R-:W-:Y:S01]  /*b060*/  HADD2.F32 R28, -RZ, R28.H0_H0 ;  /* 0x2000001cff1c7230 */ /* 0x000fe20000004100 */
[----:B------:R-:W-:Y:S02]  /*b070*/  LOP3.LUT R35, R0, R35, R12, 0x1e, !PT ;  /* 0x0000002300237212 */ /* 0x000fe400078e1e0c */
[----:B------:R-:W-:Y:S02]  /*b080*/  LOP3.LUT R0, R3, 0xfffffe00, RZ, 0xc0, !PT ;  /* 0xfffffe0003007812 */ /* 0x000fe400078ec0ff */
[----:B------:R-:W-:Y:S02]  /*b090*/  SHF.R.U32.HI R30, RZ, 0x10, R9 ;  /* 0x00000010ff1e7819 */ /* 0x000fe40000011609 */
[----:B------:R-:W-:Y:S01]  /*b0a0*/  SHF.R.U64 R37, R6, 0x10, R7 ;  /* 0x0000001006257819 */ /* 0x000fe20000001207 */
[----:B------:R-:W-:Y:S01]  /*b0b0*/  IMAD.IADD R35, R0, 0x1, R35 ;  /* 0x0000000100237824 */ /* 0x000fe200078e0223 */
[----:B------:R-:W-:-:S02]  /*b0c0*/  SHF.R.U64 R3, R8, 0x10, R9 ;  /* 0x0000001008037819 */ /* 0x000fc40000001209 */
[----:B------:R-:W-:Y:S01]  /*b0d0*/  SHF.R.U32.HI R38, RZ, 0x10, R11 ;  /* 0x00000010ff267819 */ /* 0x000fe2000001160b */
[----:B------:R-:W-:Y:S01]  /*b0e0*/  IMAD R0, R35, 0x2, R2 ;  /* 0x0000000223007824 */ /* 0x000fe200078e0202 */
[----:B------:R-:W-:Y:S01]  /*b0f0*/  SHF.R.U32.HI R35, RZ, 0x10, R7 ;  /* 0x00000010ff237819 */ /* 0x000fe20000011607 */
[----:B------:R-:W-:-:S03]  /*b100*/  HADD2.F32 R3, -RZ, R3.H0_H0 ;  /* 0x20000003ff037230 */ /* 0x000fc60000004100 */
[----:B------:R-:W1:Y:S02]  /*b110*/  LDS.128 R24, [R0+0x20400] ;  /* 0x0204000000187984 */ /* 0x000e640000000c00 */
[--C-:B-1----:R-:W-:Y:S02]  /*b120*/  HADD2.F32 R10, -RZ, R25.reuse.H0_H0 ;  /* 0x20000019ff0a7230 */ /* 0x102fe40000004100 */
[----:B------:R-:W-:Y:S02]  /*b130*/  HADD2.F32 R25, -RZ, R25.H1_H1 ;  /* 0x30000019ff197230 */ /* 0x000fe40000004100 */
[----:B------:R-:W-:Y:S02]  /*b140*/  HADD2.F32 R9, -RZ, R24.H0_H0 ;  /* 0x20000018ff097230 */ /* 0x000fe40000004100 */
[C---:B------:R-:W-:Y:S01]  /*b150*/  FMUL.FTZ R31, R10.reuse, R29 ;  /* 0x0000001d0a1f7220 */ /* 0x040fe20000410000 */
[----:B------:R-:W-:Y:S01]  /*b160*/  FMUL.FTZ R33, R10, R21 ;  /* 0x000000150a217220 */ /* 0x000fe20000410000 */
[----:B------:R-:W-:-:S02]  /*b170*/  HADD2.F32 R10, -RZ, R30.H0_H0 ;  /* 0x2000001eff0a7230 */ /* 0x000fc40000004100 */
[C---:B------:R-:W-:Y:S01]  /*b180*/  FMUL.FTZ R30, R25.reuse, R28 ;  /* 0x0000001c191e7220 */ /* 0x040fe20000410000 */
[----:B------:R-:W-:Y:S02]  /*b190*/  HADD2.F32 R11, -RZ, R26.H0_H0 ;  /* 0x2000001aff0b7230 */ /* 0x000fe40000004100 */
[--C-:B------:R-:W-:Y:S02]  /*b1a0*/  HADD2.F32 R20, -RZ, R27.reuse.H0_H0 ;  /* 0x2000001bff147230 */ /* 0x100fe40000004100 */
[----:B------:R-:W-:Y:S01]  /*b1b0*/  FMUL.FTZ R34, R25, R10 ;  /* 0x0000000a19227220 */ /* 0x000fe20000410000 */
[----:B------:R-:W-:Y:S02]  /*b1c0*/  HADD2.F32 R27, -RZ, R27.H1_H1 ;  /* 0x3000001bff1b7230 */ /* 0x000fe40000004100 */
[----:B------:R-:W-:Y:S02]  /*b1d0*/  HADD2.F32 R24, -RZ, R24.H1_H1 ;  /* 0x30000018ff187230 */ /* 0x000fe40000004100 */
[----:B------:R-:W-:Y:S01]  /*b1e0*/  HADD2.F32 R26, -RZ, R26.H1_H1 ;  /* 0x3000001aff1a7230 */ /* 0x000fe20000004100 */
[----:B0-----:R-:W0:Y:S02]  /*b1f0*/  LDS.128 R12, [R42+0x20400] ;  /* 0x020400002a0c7984 */ /* 0x001e240000000c00 */
[----:B0-----:R-:W-:-:S02]  /*b200*/  HADD2.F32 R6, -RZ, R13.H0_H0 ;  /* 0x2000000dff067230 */ /* 0x001fc40000004100 */
[----:B------:R-:W-:Y:S02]  /*b210*/  HADD2.F32 R13, -RZ, R13.H1_H1 ;  /* 0x3000000dff0d7230 */ /* 0x000fe40000004100 */
[----:B------:R-:W-:Y:S02]  /*b220*/  HADD2.F32 R5, -RZ, R12.H0_H0 ;  /* 0x2000000cff057230 */ /* 0x000fe40000004100 */
[C---:B------:R-:W-:Y:S01]  /*b230*/  FFMA.FTZ R31, R6.reuse, R21, -R31 ;  /* 0x00000015061f7223 */ /* 0x040fe2000001081f */
[----:B------:R-:W-:Y:S01]  /*b240*/  FFMA.FTZ R33, R6, R29, R33 ;  /* 0x0000001d06217223 */ /* 0x000fe20000010021 */
[----:B------:R-:W-:Y:S02]  /*b250*/  HADD2.F32 R6, -RZ, R58.H0_H0 ;  /* 0x2000003aff067230 */ /* 0x000fe40000004100 */
[----:B------:R-:W-:Y:S01]  /*b260*/  FFMA.FTZ R32, R13, R10, -R30 ;  /* 0x0000000a0d207223 */ /* 0x000fe2000001081e */
[----:B------:R-:W-:Y:S01]  /*b270*/  FMUL.FTZ R30, R9, R40 ;  /* 0x00000028091e7220 */ /* 0x000fe20000410000 */
[----:B------:R-:W-:-:S02]  /*b280*/  HADD2.F32 R10, -RZ, R39.H1_H1 ;  /* 0x30000027ff0a7230 */ /* 0x000fc40000004100 */
[----:B------:R-:W-:Y:S01]  /*b290*/  FFMA.FTZ R34, R13, R28, R34 ;  /* 0x0000001c0d227223 */ /* 0x000fe20000010022 */
[-C--:B------:R-:W-:Y:S01]  /*b2a0*/  FMUL.FTZ R9, R9, R6.reuse ;  /* 0x0000000609097220 */ /* 0x080fe20000410000 */
[----:B------:R-:W-:Y:S01]  /*b2b0*/  FFMA.FTZ R30, R5, R6, -R30 ;  /* 0x00000006051e7223 */ /* 0x000fe2000001081e */
[----:B------:R-:W-:Y:S02]  /*b2c0*/  HADD2.F32 R7, -RZ, R14.H0_H0 ;  /* 0x2000000eff077230 */ /* 0x000fe40000004100 */
[----:B------:R-:W-:Y:S01]  /*b2d0*/  FMUL.FTZ R28, R11, R10 ;  /* 0x0000000a0b1c7220 */ /* 0x000fe20000410000 */
[--C-:B------:R-:W-:Y:S02]  /*b2e0*/  HADD2.F32 R6, -RZ, R36.reuse.H0_H0 ;  /* 0x20000024ff067230 */ /* 0x100fe40000004100 */
[----:B------:R-:W-:Y:S01]  /*b2f0*/  FFMA.FTZ R40, R5, R40, R9 ;  /* 0x0000002805287223 */ /* 0x000fe20000010009 */
[----:B------:R-:W-:Y:S02]  /*b300*/  HADD2.F32 R5, -RZ, R36.H1_H1 ;  /* 0x30000024ff057230 */ /* 0x000fe40000004100 */
[----:B------:R-:W-:-:S02]  /*b310*/  HADD2.F32 R39, -RZ, R39.H0_H0 ;  /* 0x20000027ff277230 */ /* 0x000fc40000004100 */
[-C--:B------:R-:W-:Y:S01]  /*b320*/  FMUL.FTZ R36, R11, R6.reuse ;  /* 0x000000060b247220 */ /* 0x080fe20000410000 */
[----:B------:R-:W-:Y:S01]  /*b330*/  FFMA.FTZ R21, R7, R6, -R28 ;  /* 0x0000000607157223 */ /* 0x000fe2000001081c */
[----:B------:R-:W-:Y:S02]  /*b340*/  HADD2.F32 R8, -RZ, R15.H0_H0 ;  /* 0x2000000fff087230 */ /* 0x000fe40000004100 */
[----:B------:R-:W-:Y:S02]  /*b350*/  HADD2.F32 R6, -RZ, R38.H0_H0 ;  /* 0x20000026ff067230 */ /* 0x000fe40000004100 */
[C---:B------:R-:W-:Y:S01]  /*b360*/  FMUL.FTZ R9, R20.reuse, R39 ;  /* 0x0000002714097220 */ /* 0x040fe20000410000 */
[----:B------:R-:W-:Y:S02]  /*b370*/  HADD2.F32 R28, -RZ, R35.H0_H0 ;  /* 0x20000023ff1c7230 */ /* 0x000fe40000004100 */
[----:B------:R-:W-:Y:S01]  /*b380*/  FMUL.FTZ R38, R20, R5 ;  /* 0x0000000514267220 */ /* 0x000fe20000410000 */
[----:B------:R-:W-:-:S02]  /*b390*/  HADD2.F32 R15, -RZ, R15.H1_H1 ;  /* 0x3000000fff0f7230 */ /* 0x000fc40000004100 */
[----:B------:R-:W-:Y:S01]  /*b3a0*/  FFMA.FTZ R10, R7, R10, R36 ;  /* 0x0000000a070a7223 */ /* 0x000fe20000010024 */
[C---:B------:R-:W-:Y:S01]  /*b3b0*/  FFMA.FTZ R20, R8.reuse, R5, -R9 ;  /* 0x0000000508147223 */ /* 0x040fe20000010809 */
[----:B------:R-:W-:Y:S01]  /*b3c0*/  FFMA.FTZ R38, R8, R39, R38 ;  /* 0x0000002708267223 */ /* 0x000fe20000010026 */
[C---:B------:R-:W-:Y:S01]  /*b3d0*/  FMUL.FTZ R36, R27.reuse, R28 ;  /* 0x0000001c1b247220 */ /* 0x040fe20000410000 */
[-C--:B------:R-:W-:Y:S01]  /*b3e0*/  FMUL.FTZ R8, R27, R6.reuse ;  /* 0x000000061b087220 */ /* 0x080fe20000410000 */
[----:B------:R-:W-:Y:S02]  /*b3f0*/  HADD2.F32 R7, -RZ, R41.H0_H0 ;  /* 0x20000029ff077230 */ /* 0x000fe40000004100 */
[----:B------:R-:W-:Y:S02]  /*b400*/  HADD2.F32 R9, -RZ, R37.H0_H0 ;  /* 0x20000025ff097230 */ /* 0x000fe40000004100 */
[----:B------:R-:W-:Y:S01]  /*b410*/  FFMA.FTZ R25, R15, R6, -R36 ;  /* 0x000000060f197223 */ /* 0x000fe20000010824 */
[----:B------:R-:W-:-:S02]  /*b420*/  HADD2.F32 R5, -RZ, R4.H0_H0 ;  /* 0x20000004ff057230 */ /* 0x000fc40000004100 */
[----:B------:R-:W-:Y:S01]  /*b430*/  FFMA.FTZ R27, R15, R28, R8 ;  /* 0x0000001c0f1b7223 */ /* 0x000fe20000010008 */
[----:B------:R-:W-:Y:S02]  /*b440*/  HADD2.F32 R12, -RZ, R12.H1_H1 ;  /* 0x3000000cff0c7230 */ /* 0x000fe40000004100 */
[----:B------:R-:W-:Y:S01]  /*b450*/  FMUL.FTZ R11, R24, R7 ;  /* 0x00000007180b7220 */ /* 0x000fe20000410000 */
[----:B------:R-:W-:Y:S02]  /*b460*/  HADD2.F32 R14, -RZ, R14.H1_H1 ;  /* 0x3000000eff0e7230 */ /* 0x000fe40000004100 */
        /* <DEDUP_REMOVED lines=14> */
[----:B------:R-:W-:-:S02]  /*b550*/  F2FP.F16.F32.PACK_AB R8, R13, R40 ;  /* 0x000000280d08723e */ /* 0x000fc400000000ff */
[----:B------:R-:W-:-:S05]  /*b560*/  F2FP.F16.F32.PACK_AB R10, R15, R10 ;  /* 0x0000000a0f0a723e */ /* 0x000fca00000000ff */
[----:B------:R3:W-:Y:S02]  /*b570*/  STS.128 [R0+0x20400], R8 ;  /* 0x0204000800007388 */ /* 0x0007e40000000c00 */
.L_x_2586:
[----:B------:R-:W-:Y:S05]  /*b580*/  BSYNC B0 ;  /* 0x0000000000007941 */ /* 0x000fea0003800000 */
.L_x_2572:
        /* <DEDUP_REMOVED lines=8> */
.L_x_2569:
[----:B--23--:R-:W-:-:S05]  /*b610*/  IMAD.U32 R0, RZ, RZ, UR37 ;  /* 0x00000025ff007e24 */ /* 0x00cfca000f8e00ff */
[----:B------:R-:W-:-:S13]  /*b620*/  ISETP.NE.AND P0, PT, R0, 0x3, PT ;  /* 0x000000030000780c */ /* 0x000fda0003f05270 */
[----:B------:R-:W-:Y:S05]  /*b630*/  @!P0 BRA `(.L_x_2596) ;  /* 0x0000000000048947 */ /* 0x000fea0003800000 */
[----:B------:R-:W-:Y:S01]  /*b640*/  BPT.TRAP 0x1 ;  /* 0x000000040000795c */ /* 0x000fe20000300000 */
.L_x_2596:
[----:B-1----:R-:W-:Y:S01]  /*b650*/  IMAD R15, R17, 0x8, R2 ;  /* 0x00000008110f7824 */ /* 0x002fe200078e0202 */
[----:B------:R-:W-:-:S04]  /*b660*/  SHF.L.U32 R56, R22, 0x1f, RZ ;  /* 0x0000001f16387819 */ /* 0x000fc800000006ff */
[----:B------:R1:W2:Y:S01]  /*b670*/  SYNCS.PHASECHK.TRANS64.TRYWAIT P1, [R15+URZ+0x28c30], R56 ;  /* 0x028c30380f0075a7 */ /* 0x0002a2000802017f */
[----:B------:R-:W-:Y:S05]  /*b680*/  @!P0 BRA `(.L_x_2597) ;  /* 0x0000000000048947 */ /* 0x000fea0003800000 */
[----:B------:R-:W-:Y:S01]  /*b690*/  BPT.TRAP 0x1 ;  /* 0x000000040000795c */ /* 0x000fe20000300000 */
.L_x_2597:
[C---:B------:R-:W-:Y:S02]  /*b6a0*/  VIADD R0, R2.reuse, 0x22400 ;  /* 0x0002240002007836 */ /* 0x040fe40000000000 */
[----:B0-----:R-:W-:-:S03]  /*b6b0*/  VIADD R3, R2, 0x20400 ;  /* 0x0002040002037836 */ /* 0x001fc60000000000 */
[----:B------:R-:W-:Y:S02]  /*b6c0*/  SHF.R.U32.HI R0, RZ, 0x4, R0 ;  /* 0x00000004ff007819 */ /* 0x000fe40000011600 */
[----:B------:R-:W-:Y:S02]  /*b6d0*/  SHF.R.U32.HI R3, RZ, 0x4, R3 ;  /* 0x00000004ff037819 */ /* 0x000fe40000011603 */
[----:B------:R-:W-:Y:S02]  /*b6e0*/  LOP3.LUT R0, R0, 0x3fff, RZ, 0xc0, !PT ;  /* 0x00003fff00007812 */ /* 0x000fe400078ec0ff */
[----:B------:R-:W-:Y:S02]  /*b6f0*/  LOP3.LUT R3, R3, 0x3fff, RZ, 0xc0, !PT ;  /* 0x00003fff03037812 */ /* 0x000fe400078ec0ff */
[----:B------:R-:W-:Y:S01]  /*b700*/  LOP3.LUT R21, R0, 0x10000, RZ, 0xfc, !PT ;  /* 0x0001000000157812 */ /* 0x000fe200078efcff */
[----:B--2---:R-:W-:Y:S06]  /*b710*/  @P1 BRA `(.L_x_2598) ;  /* 0x0000000000081947 */ /* 0x004fec0003800000 */
[----:B------:R-:W0:Y:S02]  /*b720*/  SYNCS.PHASECHK.TRANS64.TRYWAIT P1, [R15+URZ+0x28c30], R56 ;  /* 0x028c30380f0075a7 */ /* 0x000e24000802017f */
[----:B0-----:R-:W-:Y:S05]  /*b730*/  @!P1 BRA `(.L_x_2599) ;  /* 0x0000017800e09947 */ /* 0x001fea0003800000 */
.L_x_2598:
[----:B----4-:R-:W-:Y:S01]  /*b740*/  IMAD R10, R17, 0x200, R21 ;  /* 0x00000200110a7824 */ /* 0x010fe200078e0215 */
[----:B------:R-:W-:Y:S01]  /*b750*/  LOP3.LUT R4, R3, 0x10000, RZ, 0xfc, !PT ;  /* 0x0001000003047812 */ /* 0x000fe200078efcff */
[----:B------:R-:W-:Y:S01]  /*b760*/  IMAD.MOV.U32 R5, RZ, RZ, 0x40000040 ;  /* 0x40000040ff057424 */ /* 0x000fe200078e00ff */
[----:B------:R-:W-:Y:S05]  /*b770*/  WARPSYNC.ALL ;  /* 0x0000000000007948 */ /* 0x000fea0003800000 */
[----:B------:R-:W-:Y:S01]  /*b780*/  IMAD.MOV.U32 R11, RZ, RZ, 0x40000040 ;  /* 0x40000040ff0b7424 */ /* 0x000fe200078e00ff */
[C---:B------:R-:W-:Y:S01]  /*b790*/  R2UR UR4, R4.reuse ;  /* 0x00000000040472ca */ /* 0x040fe200000e0000 */
[----:B------:R-:W-:Y:S01]  /*b7a0*/  WARPGROUP.ARRIVE ;  /* 0x00000000000079c5 */ /* 0x000fe20000000000 */
[----:B------:R-:W-:Y:S01]  /*b7b0*/  R2UR UR5, R5 ;  /* 0x00000000050572ca */ /* 0x000fe200000e0000 */
[----:B------:R-:W-:Y:S01]  /*b7c0*/  VIADD R12, R4, 0x2 ;  /* 0x00000002040c7836 */ /* 0x000fe20000000000 */
[C---:B------:R-:W-:Y:S01]  /*b7d0*/  R2UR UR6, R10.reuse ;  /* 0x000000000a0672ca */ /* 0x040fe200000e0000 */
[----:B------:R-:W-:Y:S01]  /*b7e0*/  VIADD R6, R10, 0x2 ;  /* 0x000000020a067836 */ /* 0x000fe20000000000 */
[----:B------:R-:W-:Y:S01]  /*b7f0*/  R2UR UR7, R11 ;  /* 0x000000000b0772ca */ /* 0x000fe200000e0000 */
[----:B------:R-:W-:-:S02]  /*b800*/  IMAD.MOV.U32 R13, RZ, RZ, 0x40000040 ;  /* 0x40000040ff0d7424 */ /* 0x000fc400078e00ff */
[----:B------:R-:W-:Y:S02]  /*b810*/  IMAD.MOV.U32 R7, RZ, RZ, 0x40000040 ;  /* 0x40000040ff077424 */ /* 0x000fe400078e00ff */
[----:B------:R-:W-:Y:S02]  /*b820*/  VIADD R8, R4, 0x4 ;  /* 0x0000000404087836 */ /* 0x000fe40000000000 */
[----:B------:R-:W-:Y:S02]  /*b830*/  IMAD.MOV.U32 R9, RZ, RZ, 0x40000040 ;  /* 0x40000040ff097424 */ /* 0x000fe400078e00ff */
[----:B------:R-:W-:-:S04]  /*b840*/  IMAD.MOV.U32 R11, RZ, RZ, 0x40000040 ;  /* 0x40000040ff0b7424 */ /* 0x000fc800078e00ff */
[----:B------:R-:W-:Y:S01]  /*b850*/  HGMMA.64x64x16.F32 R24, gdesc[UR4], RZ, !UPT, gsb0 ;  /* 0x00e00000041879f0 */ /* 0x000fe2000c0008ff */
[----:B------:R-:W-:Y:S02]  /*b860*/  R2UR UR4, R12 ;  /* 0x000000000c0472ca */ /* 0x000fe400000e0000 */
[----:B------:R-:W-:Y:S02]  /*b870*/  R2UR UR5, R13 ;  /* 0x000000000d0572ca */ /* 0x000fe400000e0000 */
[----:B------:R-:W-:Y:S01]  /*b880*/  R2UR UR6, R6 ;  /* 0x00000000060672ca */ /* 0x000fe200000e0000 */
[C---:B------:R-:W-:Y:S01]  /*b890*/  VIADD R6, R10.reuse, 0x4 ;  /* 0x000000040a067836 */ /* 0x040fe20000000000 */
[----:B------:R-:W-:Y:S01]  /*b8a0*/  R2UR UR7, R7 ;  /* 0x00000000070772ca */ /* 0x000fe200000e0000 */
[----:B------:R-:W-:Y:S02]  /*b8b0*/  IMAD.MOV.U32 R7, RZ, RZ, 0x40000040 ;  /* 0x40000040ff077424 */ /* 0x000fe400078e00ff */
[----:B------:R-:W-:Y:S01]  /*b8c0*/  VIADD R10, R10, 0x6 ;  /* 0x000000060a0a7836 */ /* 0x000fe20000000000 */
[----:B------:R-:W-:-:S02]  /*b8d0*/  WARPGROUP.DEPBAR.LE gsb0, 0x0 ;  /* 0x00008000000079c5 */ /* 0x000fc40000010000 */
[----:B------:R-:W-:-:S07]  /*b8e0*/  WARPGROUP.ARRIVE ;  /* 0x00000000000079c5 */ /* 0x000fce0000000000 */
[----:B------:R-:W-:Y:S01]  /*b8f0*/  HGMMA.64x64x16.F32 R24, gdesc[UR4], R24, gsb0 ;  /* 0x00e00000041879f0 */ /* 0x000fe20008000818 */
[----:B------:R-:W-:Y:S02]  /*b900*/  R2UR UR4, R8 ;  /* 0x00000000080472ca */ /* 0x000fe400000e0000 */
[----:B------:R-:W-:Y:S02]  /*b910*/  R2UR UR5, R9 ;  /* 0x00000000090572ca */ /* 0x000fe400000e0000 */
[----:B------:R-:W-:Y:S01]  /*b920*/  R2UR UR6, R6 ;  /* 0x00000000060672ca */ /* 0x000fe200000e0000 */
[----:B------:R-:W-:Y:S01]  /*b930*/  VIADD R6, R4, 0x6 ;  /* 0x0000000604067836 */ /* 0x000fe20000000000 */
[----:B------:R-:W-:Y:S01]  /*b940*/  R2UR UR7, R7 ;  /* 0x00000000070772ca */ /* 0x000fe200000e0000 */
[----:B------:R-:W-:Y:S01]  /*b950*/  IMAD.MOV.U32 R7, RZ, RZ, 0x40000040 ;  /* 0x40000040ff077424 */ /* 0x000fe200078e00ff */
[----:B------:R-:W-:Y:S02]  /*b960*/  WARPGROUP.DEPBAR.LE gsb0, 0x0 ;  /* 0x00008000000079c5 */ /* 0x000fe40000010000 */
[----:B------:R-:W-:-:S09]  /*b970*/  WARPGROUP.ARRIVE ;  /* 0x00000000000079c5 */ /* 0x000fd20000000000 */
        /* <DEDUP_REMOVED lines=11> */
.L_x_2600:
[----:B------:R-:W2:Y:S01]  /*ba30*/  LDC R0, c[0x0][0x448] ;  /* 0x00011200ff007b82 */ /* 0x000ea20000000800 */
[----:B------:R-:W-:Y:S01]  /*ba40*/  IMAD.IADD R10, R212, 0x1, R196 ;  /* 0x00000001d40a7824 */ /* 0x000fe200078e02c4 */
[----:B------:R-:W-:Y:S01]  /*ba50*/  ULDC.64 UR40, c[0x0][0x9e0] ;  /* 0x0002780000287ab9 */ /* 0x000fe20000000a00 */
[----:B------:R-:W-:Y:S01]  /*ba60*/  IMAD.MOV.U32 R63, RZ, RZ, -0x40 ;  /* 0xffffffc0ff3f7424 */ /* 0x000fe200078e00ff */
[----:B------:R-:W-:Y:S01]  /*ba70*/  UISETP.GE.AND UP0, UPT, UR41, 0x1, UPT ;  /* 0x000000012900788c */ /* 0x000fe2000bf06270 */
[----:B------:R-:W-:Y:S01]  /*ba80*/  LOP3.LUT R16, R16, 0xffffff7f, RZ, 0xc0, !PT ;  /* 0xffffff7f10107812 */ /* 0x000fe200078ec0ff */
[----:B------:R-:W-:Y:S01]  /*ba90*/  ULDC UR4, c[0x0][0x9dc] ;  /* 0x0002770000047ab9 */ /* 0x000fe20000000800 */
[----:B------:R-:W-:Y:S01]  /*baa0*/  IMAD R63, R168, R63, 0x41 ;  /* 0x00000041a83f7424 */ /* 0x000fe200078e023f */
[----:B------:R-:W-:Y:S01]  /*bab0*/  UP2UR UR47, UPR, URZ, 0x1 ;  /* 0x000000013f2f7883 */ /* 0x000fe20008000000 */
[----:B------:R-:W-:-:S03]  /*bac0*/  IMAD.U32 R20, RZ, RZ, UR4 ;  /* 0x00000004ff147e24 */ /* 0x000fc6000f8e00ff */
[----:B------:R-:W-:Y:S01]  /*bad0*/  IADD3 R14, -R189, R63, R184 ;  /* 0x0000003fbd0e7210 */ /* 0x000fe20007ffe1b8 */
[----:B------:R-:W-:Y:S01]  /*bae0*/  VIADD R63, R63, 0xffffffff ;  /* 0xffffffff3f3f7836 */ /* 0x000fe20000000000 */
[----:B------:R-:W-:-:S03]  /*baf0*/  LOP3.LUT R57, RZ, R20, RZ, 0x33, !PT ;  /* 0x00000014ff397212 */ /* 0x000fc600078e33ff */
[----:B------:R-:W-:-:S04]  /*bb00*/  IMAD.IADD R14, R14, 0x1, -R23 ;  /* 0x000000010e0e7824 */ /* 0x000fc800078e0a17 */
[----:B------:R-:W-:Y:S01]  /*bb10*/  IMAD.IADD R57, R14, 0x1, R57 ;  /* 0x000000010e397824 */ /* 0x000fe200078e0239 */
[----:B--2---:R-:W-:-:S13]  /*bb20*/  ISETP.NE.AND P1, PT, R0, 0x1, PT ;  /* 0x000000010000780c */ /* 0x004fda0003f25270 */
[----:B------:R-:W2:Y:S01]  /*bb30*/  @P1 LDC R3, c[0x0][0x44c] ;  /* 0x00011300ff031b82 */ /* 0x000ea20000000800 */
[----:B------:R-:W-:-:S07]  /*bb40*/  @P1 LOP3.LUT R16, R16, 0x80, RZ, 0xfc, !PT ;  /* 0x0000008010101812 */ /* 0x000fce00078efcff */
[----:B------:R-:W3:Y:S01]  /*bb50*/  @P1 LDC R11, c[0x0][0x450] ;  /* 0x00011400ff0b1b82 */ /* 0x000ee20000000800 */
[----:B--2---:R-:W-:-:S04]  /*bb60*/  @P1 IMAD.HI.U32 R0, R10, R3, RZ ;  /* 0x000000030a001227 */ /* 0x004fc800078e00ff */
[----:B------:R-:W-:Y:S01]  /*bb70*/  VIADD R3, R15, 0x28c40 ;  /* 0x00028c400f037836 */ /* 0x000fe20000000000 */
[----:B---3--:R-:W-:Y:S01]  /*bb80*/  @P1 SHF.R.U32.HI R10, RZ, R11, R0 ;  /* 0x0000000bff0a1219 */ /* 0x008fe20000011600 */
[----:B------:R-:W-:Y:S01]  /*bb90*/  VIADD R11, R14, UR40 ;  /* 0x000000280e0b7c36 */ /* 0x000fe20008000000 */
[----:B------:R-:W-:Y:S02]  /*bba0*/  PLOP3.LUT P1, PT, PT, PT, UP0, 0x40, 0x0 ;  /* 0x000000000000781c */ /* 0x000fe40003f2e808 */
[----:B------:R-:W-:Y:S01]  /*bbb0*/  LEA R0, R168, 0xffffffc0, 0x6 ;  /* 0xffffffc0a8007811 */ /* 0x000fe200078e30ff */
[----:B------:R-:W2:Y:S01]  /*bbc0*/  SHFL.IDX PT, R58, R10, RZ, 0x1c1f ;  /* 0x001c1fff0a3a7589 */ /* 0x000ea200000e0000 */
[----:B------:R-:W-:Y:S02]  /*bbd0*/  PRMT R3, R186, 0x654, R3 ;  /* 0x00000654ba037816 */ /* 0x000fe40000000003 */
[----:B------:R-:W-:Y:S02]  /*bbe0*/  IADD3 R78, -R189, R184, -R0 ;  /* 0x000000b8bd4e7210 */ /* 0x000fe40007ffe900 */
[----:B------:R3:W-:Y:S02]  /*bbf0*/  SYNCS.ARRIVE.TRANS64.RED.A1T0 RZ, [R3+URZ], RZ ;  /* 0x000000ff03ff79a7 */ /* 0x0007e4000810043f */
[----:B--2---:R-:W-:Y:S01]  /*bc00*/  VIADDMNMX R61, R58, R11, R78, PT ;  /* 0x0000000b3a3d7246 */ /* 0x004fe2000380014e */
[----:B------:R-:W-:-:S02]  /*bc10*/  IMAD.IADD R59, R57, 0x1, R58 ;  /* 0x00000001393b7824 */ /* 0x000fc400078e023a */
[----:B---3--:R-:W-:Y:S05]  /*bc20*/  @P1 BRA `(.L_x_2601) ;  /* 0x0000000000581947 */ /* 0x008fea0003800000 */
[----:B------:R-:W-:Y:S01]  /*bc30*/  IADD3 R3, -R23, R184, R58 ;  /* 0x000000b817037210 */ /* 0x000fe20007ffe13a */
[----:B------:R-:W-:Y:S03]  /*bc40*/  BSSY B0, `(.L_x_2602) ;  /* 0x0000010000007945 */ /* 0x000fe60003800000 */
[----:B------:R-:W-:-:S13]  /*bc50*/  ISETP.GT.AND P1, PT, R3, -0x1, PT ;  /* 0xffffffff0300780c */ /* 0x000fda0003f24270 */
[----:B------:R-:W-:Y:S05]  /*bc60*/  @P1 BRA `(.L_x_2603) ;  /* 0x0000000000201947 */ /* 0x000fea0003800000 */
[----:B------:R-:W-:Y:S01]  /*bc70*/  UISETP.NE.AND UP0, UPT, UR41, 0x1, UPT ;  /* 0x000000012900788c */ /* 0x000fe2000bf05270 */
[----:B------:R-:W-:-:S05]  /*bc80*/  LOP3.LUT R3, RZ, R3, RZ, 0x33, !PT ;  /* 0x00000003ff037212 */ /* 0x000fca00078e33ff */
[----:B------:R-:W-:-:S05]  /*bc90*/  PLOP3.LUT P1, PT, PT, PT, UP0, 0x80, 0x0 ;  /* 0x000000000000781c */ /* 0x000fca0003f2f008 */
[----:B------:R-:W-:-:S08]  /*bca0*/  @UP0 ULDC.64 UR4, c[0x0][0x9e8] ;  /* 0x00027a0000040ab9 */ /* 0x000fd00000000a00 */
[----:B------:R-:W-:-:S05]  /*bcb0*/  @P1 IMAD.HI.U32 R14, R3, UR4, RZ ;  /* 0x00000004030e1c27 */ /* 0x000fca000f8e00ff */
[----:B------:R-:W-:-:S04]  /*bcc0*/  @P1 SHF.R.U32.HI R3, RZ, UR5, R14 ;  /* 0x00000005ff031c19 */ /* 0x000fc8000801160e */
[----:B------:R-:W-:Y:S01]  /*bcd0*/  LOP3.LUT R3, RZ, R3, RZ, 0x33, !PT ;  /* 0x00000003ff037212 */ /* 0x000fe200078e33ff */
[----:B------:R-:W-:Y:S06]  /*bce0*/  BRA `(.L_x_2604) ;  /* 0x0000000000147947 */ /* 0x000fec0003800000 */
.L_x_2603:
[----:B------:R-:W-:-:S06]  /*bcf0*/  UISETP.NE.AND UP0, UPT, UR41, 0x1, UPT ;  /* 0x000000012900788c */ /* 0x000fcc000bf05270 */
[----:B------:R-:W-:-:S05]  /*bd00*/  PLOP3.LUT P1, PT, PT, PT, UP0, 0x80, 0x0 ;  /* 0x000000000000781c */ /* 0x000fca0003f2f008 */
[----:B------:R-:W-:-:S08]  /*bd10*/  @UP0 ULDC.64 UR4, c[0x0][0x9e8] ;  /* 0x00027a0000040ab9 */ /* 0x000fd00000000a00 */
[----:B------:R-:W-:-:S05]  /*bd20*/  @P1 IMAD.HI.U32 R14, R3, UR4, RZ ;  /* 0x00000004030e1c27 */ /* 0x000fca000f8e00ff */
[----:B------:R-:W-:-:S07]  /*bd30*/  @P1 SHF.R.U32.HI R3, RZ, UR5, R14 ;  /* 0x00000005ff031c19 */ /* 0x000fce000801160e */
.L_x_2604:
[----:B------:R-:W-:Y:S05]  /*bd40*/  BSYNC B0 ;  /* 0x0000000000007941 */ /* 0x000fea0003800000 */
.L_x_2602:
[----:B------:R-:W-:-:S04]  /*bd50*/  IMAD R14, R3, UR41, -R0 ;  /* 0x00000029030e7c24 */ /* 0x000fc8000f8e0a00 */
[----:B------:R-:W-:-:S05]  /*bd60*/  IMAD.IADD R14, R14, 0x1, -R189 ;  /* 0x000000010e0e7824 */ /* 0x000fca00078e0abd */
[----:B------:R-:W-:Y:S02]  /*bd70*/  VIMNMX R59, R59, R14, !PT ;  /* 0x0000000e3b3b7248 */ /* 0x000fe40007fe0100 */
[----:B------:R-:W-:-:S07]  /*bd80*/  VIADDMNMX R61, R14, UR41, R61, PT ;  /* 0x000000290e3d7c46 */ /* 0x000fce000b80013d */
.L_x_2601:
[C---:B------:R-:W-:Y:S01]  /*bd90*/  ISETP.GE.AND P1, PT, R63.reuse, 0x2, PT ;  /* 0x000000023f00780c */ /* 0x040fe20003f26270 */
[----:B------:R-:W2:Y:S01]  /*bda0*/  SHFL.IDX PT, R10, R10, 0x1, 0x1c1f ;  /* 0x003c1f000a0a7f89 */ /* 0x000ea200000e0000 */
[----:B------:R-:W-:Y:S01]  /*bdb0*/  ISETP.GE.AND P5, PT, R63, 0xa, PT ;  /* 0x0000000a3f00780c */ /* 0x000fe20003fa6270 */
[----:B------:R-:W-:Y:S01]  /*bdc0*/  UISETP.NE.AND UP0, UPT, UR47, URZ, UPT ;  /* 0x0000003f2f00728c */ /* 0x000fe2000bf05270 */
[----:B------:R-:W-:Y:S02]  /*bdd0*/  ISETP.GT.AND P3, PT, R59, 0x1, !P1 ;  /* 0x000000013b00780c */ /* 0x000fe40004f64270 */
[----:B------:R-:W-:Y:S02]  /*bde0*/  ISETP.GE.AND P2, PT, R63, 0x9, PT ;  /* 0x000000093f00780c */ /* 0x000fe40003f46270 */
[----:B------:R-:W-:Y:S02]  /*bdf0*/  ISETP.LT.OR P3, PT, R61, 0x2, P3 ;  /* 0x000000023d00780c */ /* 0x000fe40001f61670 */
[----:B------:R-:W-:-:S02]  /*be00*/  P2R R69, PR, RZ, 0x20 ;  /* 0x00000020ff457803 */ /* 0x000fc40000000000 */
[----:B------:R-:W-:Y:S02]  /*be10*/  FSEL R76, R25, -INF , !P3 ;  /* 0xff800000194c7808 */ /* 0x000fe40005800000 */
[C---:B------:R-:W-:Y:S02]  /*be20*/  ISETP.GT.AND P3, PT, R59.reuse, 0x9, !P5 ;  /* 0x000000093b00780c */ /* 0x040fe40006f64270 */
[----:B------:R-:W-:Y:S02]  /*be30*/  ISETP.GT.AND P4, PT, R59, 0x8, !P2 ;  /* 0x000000083b00780c */ /* 0x000fe40005784270 */
[----:B------:R-:W-:Y:S02]  /*be40*/  ISETP.LT.OR P3, PT, R61, 0xa, P3 ;  /* 0x0000000a3d00780c */ /* 0x000fe40001f61670 */
[----:B------:R-:W-:Y:S02]  /*be50*/  ISETP.GE.AND P5, PT, R63, 0x11, PT ;  /* 0x000000113f00780c */ /* 0x000fe40003fa6270 */
[----:B------:R-:W-:-:S02]  /*be60*/  FSEL R58, R29, -INF , !P3 ;  /* 0xff8000001d3a7808 */ /* 0x000fc40005800000 */
[----:B------:R-:W-:Y:S01]  /*be70*/  ISETP.LT.OR P4, PT, R61, 0x9, P4 ;  /* 0x000000093d00780c */ /* 0x000fe20002781670 */
[----:B--2---:R-:W-:Y:S01]  /*be80*/  IMAD.IADD R29, R57, 0x1, R10 ;  /* 0x00000001391d7824 */ /* 0x004fe200078e020a */
[----:B------:R-:W-:Y:S02]  /*be90*/  ISETP.GT.AND P3, PT, R59, 0x10, !P5 ;  /* 0x000000103b00780c */ /* 0x000fe40006f64270 */
[----:B------:R-:W-:Y:S02]  /*bea0*/  FSEL R14, R28, -INF , !P4 ;  /* 0xff8000001c0e7808 */ /* 0x000fe40006000000 */
[----:B------:R-:W-:Y:S02]  /*beb0*/  ISETP.LT.OR P3, PT, R61, 0x11, P3 ;  /* 0x000000113d00780c */ /* 0x000fe40001f61670 */
[----:B------:R-:W-:Y:S02]  /*bec0*/  ISETP.GE.AND P4, PT, R63, 0x12, PT ;  /* 0x000000123f00780c */ /* 0x000fe40003f86270 */
[----:B------:R-:W-:-:S02]  /*bed0*/  FSEL R60, R32, -INF , !P3 ;  /* 0xff800000203c7808 */ /* 0x000fc40005800000 */
[----:B------:R-:W-:Y:S02]  /*bee0*/  ISETP.GT.AND P3, PT, R59, 0x11, !P4 ;  /* 0x000000113b00780c */ /* 0x000fe40006764270 */
[----:B------:R-:W-:Y:S02]  /*bef0*/  P2R R28, PR, RZ, 0x10 ;  /* 0x00000010ff1c7803 */ /* 0x000fe40000000000 */
[----:B------:R-:W-:Y:S02]  /*bf00*/  ISETP.LT.OR P3, PT, R61, 0x12, P3 ;  /* 0x000000123d00780c */ /* 0x000fe40001f61670 */
[----:B------:R-:W-:Y:S02]  /*bf10*/  ISETP.GE.AND P4, PT, R63, 0x19, PT ;  /* 0x000000193f00780c */ /* 0x000fe40003f86270 */
[----:B------:R-:W-:Y:S02]  /*bf20*/  FSEL R62, R33, -INF , !P3 ;  /* 0xff800000213e7808 */ /* 0x000fe40005800000 */
[----:B------:R-:W-:-:S02]  /*bf30*/  ISETP.GT.AND P3, PT, R59, 0x18, !P4 ;  /* 0x000000183b00780c */ /* 0x000fc40006764270 */
[----:B------:R-:W-:Y:S02]  /*bf40*/  P2R R65, PR, RZ, 0x10 ;  /* 0x00000010ff417803 */ /* 0x000fe40000000000 */
        /* <DEDUP_REMOVED lines=33> */
[C---:B------:R-:W-:Y:S02]  /*c160*/  ISETP.GE.AND P3, PT, R63.reuse, 0x32, PT ;  /* 0x000000323f00780c */ /* 0x040fe40003f66270 */
[----:B------:R-:W-:-:S02]  /*c170*/  ISETP.GE.AND P6, PT, R63, 0x1, PT ;  /* 0x000000013f00780c */ /* 0x000fc40003fc6270 */
[----:B------:R-:W-:Y:S02]  /*c180*/  ISETP.GT.AND P4, PT, R59, 0x31, !P3 ;  /* 0x000000313b00780c */ /* 0x000fe40005f84270 */
[----:B------:R-:W-:Y:S02]  /*c190*/  P2R R45, PR, RZ, 0x40 ;  /* 0x00000040ff2d7803 */ /* 0x000fe40000000000 */
[----:B------:R-:W-:Y:S02]  /*c1a0*/  ISETP.LT.OR P4, PT, R61, 0x32, P4 ;  /* 0x000000323d00780c */ /* 0x000fe40002781670 */
[----:B------:R-:W-:Y:S02]  /*c1b0*/  VIADDMNMX R25, R10, R11, R78, PT ;  /* 0x0000000b0a197246 */ /* 0x000fe4000380014e */
[----:B------:R-:W-:Y:S02]  /*c1c0*/  FSEL R72, R49, -INF , !P4 ;  /* 0xff80000031487808 */ /* 0x000fe40006000000 */
[----:B------:R-:W-:-:S04]  /*c1d0*/  ISETP.GE.AND P4, PT, R63, 0x39, PT ;  /* 0x000000393f00780c */ /* 0x000fc80003f86270 */
[----:B------:R-:W-:-:S04]  /*c1e0*/  ISETP.GT.AND P5, PT, R59, 0x38, !P4 ;  /* 0x000000383b00780c */ /* 0x000fc800067a4270 */
[----:B------:R-:W-:-:S04]  /*c1f0*/  ISETP.LT.OR P5, PT, R61, 0x39, P5 ;  /* 0x000000393d00780c */ /* 0x000fc80002fa1670 */
[----:B------:R-:W-:Y:S02]  /*c200*/  FSEL R52, R52, -INF , !P5 ;  /* 0xff80000034347808 */ /* 0x000fe40006800000 */
[----:B------:R-:W-:Y:S02]  /*c210*/  ISETP.GT.AND P5, PT, R59, RZ, !P6 ;  /* 0x000000ff3b00720c */ /* 0x000fe400077a4270 */
[----:B------:R-:W-:Y:S02]  /*c220*/  ISETP.GE.AND P6, PT, R63, 0x3a, PT ;  /* 0x0000003a3f00780c */ /* 0x000fe40003fc6270 */
[----:B------:R-:W-:-:S04]  /*c230*/  ISETP.LT.OR P5, PT, R61, 0x1, P5 ;  /* 0x000000013d00780c */ /* 0x000fc80002fa1670 */
[----:B------:R-:W-:Y:S02]  /*c240*/  FSEL R3, R24, -INF , !P5 ;  /* 0xff80000018037808 */ /* 0x000fe40006800000 */
[----:B------:R-:W-:-:S04]  /*c250*/  ISETP.GT.AND P5, PT, R59, 0x39, !P6 ;  /* 0x000000393b00780c */ /* 0x000fc800077a4270 */
[----:B------:R-:W-:-:S04]  /*c260*/  ISETP.LT.OR P5, PT, R61, 0x3a, P5 ;  /* 0x0000003a3d00780c */ /* 0x000fc80002fa1670 */
[----:B------:R-:W-:Y:S02]  /*c270*/  FSEL R74, R53, -INF , !P5 ;  /* 0xff800000354a7808 */ /* 0x000fe40006800000 */
[----:B------:R-:W-:-:S13]  /*c280*/  PLOP3.LUT P5, PT, PT, PT, UP0, 0x40, 0x0 ;  /* 0x000000000000781c */ /* 0x000fda0003fae808 */
[----:B------:R-:W-:Y:S05]  /*c290*/  @P5 BRA `(.L_x_2605) ;  /* 0x0000000000605947 */ /* 0x000fea0003800000 */
        /* <DEDUP_REMOVED lines=8> */
[----:B------:R-:W-:Y:S01]  /*c320*/  @P5 IMAD.HI.U32 R10, R11, UR4, RZ ;  /* 0x000000040b0a5c27 */ /* 0x000fe2000f8e00ff */
[----:B------:R-:W-:-:S13]  /*c330*/  PLOP3.LUT P5, PT, PT, PT, UP0, 0x80, 0x0 ;  /* 0x000000000000781c */ /* 0x000fda0003faf008 */
[----:B------:R-:W-:-:S04]  /*c340*/  @P5 SHF.R.U32.HI R11, RZ, UR5, R10 ;  /* 0x00000005ff0b5c19 */ /* 0x000fc8000801160a */
[----:B------:R-:W-:Y:S01]  /*c350*/  LOP3.LUT R11, RZ, R11, RZ, 0x33, !PT ;  /* 0x0000000bff0b7212 */ /* 0x000fe200078e33ff */
[----:B------:R-:W-:Y:S06]  /*c360*/  BRA `(.L_x_2608) ;  /* 0x0000000000187947 */ /* 0x000fec0003800000 */
.L_x_2607:
[----:B------:R-:W-:-:S06]  /*c370*/  UISETP.NE.AND UP0, UPT, UR41, 0x1, UPT ;  /* 0x000000012900788c */ /* 0x000fcc000bf05270 */
[----:B------:R-:W-:-:S05]  /*c380*/  PLOP3.LUT P5, PT, PT, PT, UP0, 0x80, 0x0 ;  /* 0x000000000000781c */ /* 0x000fca0003faf008 */
[----:B------:R-:W-:-:S08]  /*c390*/  @UP0 ULDC.64 UR4, c[0x0][0x9e8] ;  /* 0x00027a0000040ab9 */ /* 0x000fd00000000a00 */
[----:B------:R-:W-:Y:S01]  /*c3a0*/  @P5 IMAD.HI.U32 R10, R11, UR4, RZ ;  /* 0x000000040b0a5c27 */ /* 0x000fe2000f8e00ff */
[----:B------:R-:W-:-:S13]  /*c3b0*/  PLOP3.LUT P5, PT, PT, PT, UP0, 0x80, 0x0 ;  /* 0x000000000000781c */ /* 0x000fda0003faf008 */
[----:B------:R-:W-:-:S07]  /*c3c0*/  @P5 SHF.R.U32.HI R11, RZ, UR5, R10 ;  /* 0x00000005ff0b5c19 */ /* 0x000fce000801160a */
.L_x_2608:
[----:B------:R-:W-:Y:S05]  /*c3d0*/  BSYNC B0 ;  /* 0x0000000000007941 */ /* 0x000fea0003800000 */
.L_x_2606:
[----:B------:R-:W-:-:S04]  /*c3e0*/  IMAD R0, R11, UR41, -R0 ;  /* 0x000000290b007c24 */ /* 0x000fc8000f8e0a00 */
[----:B------:R-:W-:-:S05]  /*c3f0*/  IMAD.IADD R0, R0, 0x1, -R189 ;  /* 0x0000000100007824 */ /* 0x000fca00078e0abd */
[----:B------:R-:W-:Y:S02]  /*c400*/  VIMNMX R29, R29, R0, !PT ;  /* 0x000000001d1d7248 */ /* 0x000fe40007fe0100 */
[----:B------:R-:W-:-:S07]  /*c410*/  VIADDMNMX R25, R0, UR41, R25, PT ;  /* 0x0000002900197c46 */ /* 0x000fce000b800119 */
.L_x_2605:
        /* <DEDUP_REMOVED lines=9> */
[C---:B------:R-:W-:Y:S02]  /*c4b0*/  ISETP.GT.AND P1, PT, R29.reuse, 0x9, !P1 ;  /* 0x000000091d00780c */ /* 0x040fe40004f24270 */
[----:B------:R-:W-:Y:S02]  /*c4c0*/  ISETP.GT.AND P2, PT, R29, 0x8, !P2 ;  /* 0x000000081d00780c */ /* 0x000fe40005744270 */
[----:B------:R-:W-:Y:S02]  /*c4d0*/  ISETP.LT.OR P1, PT, R25, 0xa, P1 ;  /* 0x0000000a1900780c */ /* 0x000fe40000f21670 */
[----:B------:R-:W-:Y:S02]  /*c4e0*/  FMNMX.FTZ R11, R60, R11, !PT ;  /* 0x0000000b3c0b7209 */ /* 0x000fe40007810000 */
[----:B------:R-:W-:-:S02]  /*c4f0*/  FSEL R24, R31, -INF , !P1 ;  /* 0xff8000001f187808 */ /* 0x000fc40004800000 */
[----:B------:R-:W-:Y:S02]  /*c500*/  ISETP.NE.AND P1, PT, R67, RZ, PT ;  /* 0x000000ff4300720c */ /* 0x000fe40003f25270 */
[----:B------:R-:W-:Y:S02]  /*c510*/  ISETP.LT.OR P2, PT, R25, 0x9, P2 ;  /* 0x000000091900780c */ /* 0x000fe40001741670 */
[----:B------:R-:W-:Y:S02]  /*c520*/  ISETP.GT.AND P1, PT, R29, 0x10, !P1 ;  /* 0x000000101d00780c */ /* 0x000fe40004f24270 */
[----:B------:R-:W-:Y:S02]  /*c530*/  FMNMX.FTZ R11, R62, R11, !PT ;  /* 0x0000000b3e0b7209 */ /* 0x000fe40007810000 */
[----:B------:R-:W-:Y:S02]  /*c540*/  ISETP.LT.OR P1, PT, R25, 0x11, P1 ;  /* 0x000000111900780c */ /* 0x000fe40000f21670 */
[----:B------:R-:W-:-:S02]  /*c550*/  FSEL R30, R30, -INF , !P2 ;  /* 0xff8000001e1e7808 */ /* 0x000fc40005000000 */
[----:B------:R-:W-:Y:S02]  /*c560*/  FSEL R34, R34, -INF , !P1 ;  /* 0xff80000022227808 */ /* 0x000fe40004800000 */
[----:B------:R-:W-:Y:S02]  /*c570*/  ISETP.NE.AND P1, PT, R28, RZ, PT ;  /* 0x000000ff1c00720c */ /* 0x000fe40003f25270 */
[----:B------:R-:W-:Y:S02]  /*c580*/  FMNMX.FTZ R11, R64, R11, !PT ;  /* 0x0000000b400b7209 */ /* 0x000fe40007810000 */
[----:B------:R-:W-:Y:S02]  /*c590*/  ISETP.GT.AND P1, PT, R29, 0x11, !P1 ;  /* 0x000000111d00780c */ /* 0x000fe40004f24270 */
[----:B------:R-:W-:Y:S02]  /*c5a0*/  ISETP.NE.AND P2, PT, R71, RZ, PT ;  /* 0x000000ff4700720c */ /* 0x000fe40003f45270 */
        /* <DEDUP_REMOVED lines=8> */
[----:B------:R-:W-:Y:S02]  /*c630*/  FMNMX.FTZ R11, R44, R11, !PT ;  /* 0x0000000b2c0b7209 */ /* 0x000fe40007810000 */
[----:B------:R-:W-:Y:S02]  /*c640*/  FSEL R38, R38, -INF , !P1 ;  /* 0xff80000026267808 */ /* 0x000fe40004800000 */
[----:B------:R-:W-:Y:S02]  /*c650*/  ISETP.NE.AND P1, PT, R32, RZ, PT ;  /* 0x000000ff2000720c */ /* 0x000fe40003f25270 */
[----:B------:R-:W-:Y:S02]  /*c660*/  FMNMX.FTZ R11, R70, R11, !PT ;  /* 0x0000000b460b7209 */ /* 0x000fe40007810000 */
[----:B------:R-:W-:-:S02]  /*c670*/  ISETP.GT.AND P1, PT, R29, 0x19, !P1 ;  /* 0x000000191d00780c */ /* 0x000fc40004f24270 */
[----:B------:R-:W-:Y:S02]  /*c680*/  ISETP.NE.AND P5, PT, R45, RZ, PT ;  /* 0x000000ff2d00720c */ /* 0x000fe40003fa5270 */
[----:B------:R-:W-:Y:S02]  /*c690*/  ISETP.LT.OR P1, PT, R25, 0x1a, P1 ;  /* 0x0000001a1900780c */ /* 0x000fe40000f21670 */
[----:B------:R-:W-:Y:S02]  /*c6a0*/  FMNMX.FTZ R11, R48, R11, !PT ;  /* 0x0000000b300b7209 */ /* 0x000fe40007810000 */
[----:B------:R-:W-:Y:S02]  /*c6b0*/  FSEL R32, R39, -INF , !P1 ;  /* 0xff80000027207808 */ /* 0x000fe40004800000 */
[----:B------:R-:W-:Y:S02]  /*c6c0*/  ISETP.NE.AND P1, PT, R36, RZ, PT ;  /* 0x000000ff2400720c */ /* 0x000fe40003f25270 */
[----:B------:R-:W-:-:S02]  /*c6d0*/  FMNMX.FTZ R11, R72, R11, !PT ;  /* 0x0000000b480b7209 */ /* 0x000fc40007810000 */
[----:B------:R-:W-:Y:S02]  /*c6e0*/  ISETP.GT.AND P1, PT, R29, 0x20, !P1 ;  /* 0x000000201d00780c */ /* 0x000fe40004f24270 */
[----:B------:R-:W-:Y:S02]  /*c6f0*/  FMNMX.FTZ R11, R52, R11, !PT ;  /* 0x0000000b340b7209 */ /* 0x000fe40007810000 */
[----:B------:R-:W-:Y:S02]  /*c700*/  ISETP.LT.OR P1, PT, R25, 0x21, P1 ;  /* 0x000000211900780c */ /* 0x000fe40000f21670 */
[C---:B------:R-:W-:Y:S02]  /*c710*/  ISETP.GT.AND P3, PT, R29.reuse, 0x31, !P3 ;  /* 0x000000311d00780c */ /* 0x040fe40005f64270 */
[----:B------:R-:W-:Y:S02]  /*c720*/  FSEL R42, R42, -INF , !P1 ;  /* 0xff8000002a2a7808 */ /* 0x000fe40004800000 */
[----:B------:R-:W-:-:S02]  /*c730*/  ISETP.GT.AND P1, PT, R29, 0x21, !P2 ;  /* 0x000000211d00780c */ /* 0x000fc40005724270 */
[----:B------:R-:W-:Y:S02]  /*c740*/  ISETP.NE.AND P2, PT, R41, RZ, PT ;  /* 0x000000ff2900720c */ /* 0x000fe40003f45270 */
[----:B------:R-:W-:Y:S02]  /*c750*/  ISETP.LT.OR P1, PT, R25, 0x22, P1 ;  /* 0x000000221900780c */ /* 0x000fe40000f21670 */
[----:B------:R-:W-:Y:S02]  /*c760*/  ISETP.GT.AND P4, PT, R29, 0x38, !P4 ;  /* 0x000000381d00780c */ /* 0x000fe40006784270 */
[----:B------:R-:W-:Y:S02]  /*c770*/  FSEL R36, R43, -INF , !P1 ;  /* 0xff8000002b247808 */ /* 0x000fe40004800000 */
[----:B------:R-:W-:Y:S02]  /*c780*/  ISETP.NE.AND P1, PT, R33, RZ, PT ;  /* 0x000000ff2100720c */ /* 0x000fe40003f25270 */
[----:B------:R-:W-:-:S02]  /*c790*/  ISETP.LT.OR P3, PT, R25, 0x32, P3 ;  /* 0x000000321900780c */ /* 0x000fc40001f61670 */
[C---:B------:R-:W-:Y:S02]  /*c7a0*/  ISETP.GT.AND P1, PT, R29.reuse, 0x28, !P1 ;  /* 0x000000281d00780c */ /* 0x040fe40004f24270 */
[----:B------:R-:W-:Y:S02]  /*c7b0*/  ISETP.GT.AND P6, PT, R29, 0x39, !P6 ;  /* 0x000000391d00780c */ /* 0x000fe400077c4270 */
[C---:B------:R-:W-:Y:S02]  /*c7c0*/  ISETP.LT.OR P1, PT, R25.reuse, 0x29, P1 ;  /* 0x000000291900780c */ /* 0x040fe40000f21670 */
[----:B------:R-:W-:Y:S02]  /*c7d0*/  ISETP.LT.OR P4, PT, R25, 0x39, P4 ;  /* 0x000000391900780c */ /* 0x000fe40002781670 */
[----:B------:R-:W-:Y:S02]  /*c7e0*/  FSEL R46, R46, -INF , !P1 ;  /* 0xff8000002e2e7808 */ /* 0x000fe40004800000 */
[----:B------:R-:W-:-:S02]  /*c7f0*/  ISETP.GT.AND P1, PT, R29, RZ, !P5 ;  /* 0x000000ff1d00720c */ /* 0x000fc40006f24270 */
[----:B------:R-:W-:Y:S02]  /*c800*/  ISETP.NE.AND P5, PT, R37, RZ, PT ;  /* 0x000000ff2500720c */ /* 0x000fe40003fa5270 */
[----:B------:R-:W-:Y:S02]  /*c810*/  ISETP.LT.OR P1, PT, R25, 0x1, P1 ;  /* 0x000000011900780c */ /* 0x000fe40000f21670 */
[----:B------:R-:W-:Y:S02]  /*c820*/  FSEL R78, R51, -INF , !P3 ;  /* 0xff800000334e7808 */ /* 0x000fe40005800000 */
[----:B------:R-:W-:Y:S02]  /*c830*/  FSEL R27, R26, -INF , !P1 ;  /* 0xff8000001a1b7808 */ /* 0x000fe40004800000 */
[----:B------:R-:W-:Y:S02]  /*c840*/  FMNMX.FTZ R26, R74, R11, !PT ;  /* 0x0000000b4a1a7209 */ /* 0x000fe40007810000 */
[----:B------:R-:W-:-:S02]  /*c850*/  ISETP.GT.AND P1, PT, R29, 0x29, !P2 ;  /* 0x000000291d00780c */ /* 0x000fc40005724270 */
[----:B------:R-:W-:Y:S01]  /*c860*/  ISETP.GT.AND P2, PT, R29, 0x30, !P5 ;  /* 0x000000301d00780c */ /* 0x000fe20006f44270 */
[----:B------:R-:W2:Y:S01]  /*c870*/  SHFL.BFLY PT, R11, R26, 0x2, 0x1f ;  /* 0x0c401f001a0b7f89 */ /* 0x000ea200000e0000 */
[C---:B------:R-:W-:Y:S02]  /*c880*/  ISETP.LT.OR P1, PT, R25.reuse, 0x2a, P1 ;  /* 0x0000002a1900780c */ /* 0x040fe40000f21670 */
[C---:B------:R-:W-:Y:S02]  /*c890*/  ISETP.LT.OR P2, PT, R25.reuse, 0x31, P2 ;  /* 0x000000311900780c */ /* 0x040fe40001741670 */
[----:B------:R-:W-:Y:S02]  /*c8a0*/  ISETP.LT.OR P6, PT, R25, 0x3a, P6 ;  /* 0x0000003a1900780c */ /* 0x000fe400037c1670 */
[----:B------:R-:W-:Y:S02]  /*c8b0*/  FSEL R50, R50, -INF , !P2 ;  /* 0xff80000032327808 */ /* 0x000fe40005000000 */
[----:B------:R-:W-:-:S02]  /*c8c0*/  FSEL R54, R54, -INF , !P4 ;  /* 0xff80000036367808 */ /* 0x000fc40006000000 */
[----:B--2---:R-:W-:Y:S02]  /*c8d0*/  FMNMX.FTZ R33, R26, R11, !PT ;  /* 0x0000000b1a217209 */ /* 0x004fe40007810000 */
[----:B------:R-:W-:Y:S02]  /*c8e0*/  FMNMX.FTZ R11, R27, R0, !PT ;  /* 0x000000001b0b7209 */ /* 0x000fe40007810000 */
[----:B------:R-:W-:Y:S01]  /*c8f0*/  FSEL R26, R47, -INF , !P1 ;  /* 0xff8000002f1a7808 */ /* 0x000fe20004800000 */
[----:B------:R-:W2:Y:S01]  /*c900*/  SHFL.BFLY PT, R10, R33, 0x1, 0x1f ;  /* 0x0c201f00210a7f89 */ /* 0x000ea200000e0000 */
[----:B------:R-:W-:-:S04]  /*c910*/  FMNMX.FTZ R11, R30, R11, !PT ;  /* 0x0000000b1e0b7209 */ /* 0x000fc80007810000 */
[----:B------:R-:W-:-:S04]  /*c920*/  FMNMX.FTZ R11, R24, R11, !PT ;  /* 0x0000000b180b7209 */ /* 0x000fc80007810000 */
[----:B------:R-:W-:-:S04]  /*c930*/  FMNMX.FTZ R11, R34, R11, !PT ;  /* 0x0000000b220b7209 */ /* 0x000fc80007810000 */
[----:B------:R-:W-:Y:S01]  /*c940*/  FMNMX.FTZ R31, R28, R11, !PT ;  /* 0x0000000b1c1f7209 */ /* 0x000fe20007810000 */
[----:B------:R-:W-:-:S03]  /*c950*/  IMAD.U32 R11, RZ, RZ, UR4 ;  /* 0x00000004ff0b7e24 */ /* 0x000fc6000f8e00ff */
[----:B------:R-:W-:-:S04]  /*c960*/  FMNMX.FTZ R31, R38, R31, !PT ;  /* 0x0000001f261f7209 */ /* 0x000fc80007810000 */
[----:B------:R-:W-:Y:S02]  /*c970*/  FMNMX.FTZ R31, R32, R31, !PT ;  /* 0x0000001f201f7209 */ /* 0x000fe40007810000 */
[----:B--2---:R-:W-:Y:S02]  /*c980*/  FMNMX.FTZ R10, R33, R10, !PT ;  /* 0x0000000a210a7209 */ /* 0x004fe40007810000 */
[----:B------:R-:W-:Y:S02]  /*c990*/  FMNMX.FTZ R33, R42, R31, !PT ;  /* 0x0000001f2a217209 */ /* 0x000fe40007810000 */
[C---:B------:R-:W-:Y:S01]  /*c9a0*/  FSETP.NEU.FTZ.AND P1, PT, R10.reuse, -INF , PT ;  /* 0xff8000000a00780b */ /* 0x040fe20003f3d000 */
[----:B------:R-:W-:Y:S01]  /*c9b0*/  FMUL.FTZ R35, R10, R11 ;  /* 0x0000000b0a237220 */ /* 0x000fe20000410000 */
[----:B------:R-:W-:-:S04]  /*c9c0*/  FMNMX.FTZ R33, R36, R33, !PT ;  /* 0x0000002124217209 */ /* 0x000fc80007810000 */
[----:B------:R-:W-:Y:S02]  /*c9d0*/  FMNMX.FTZ R33, R46, R33, !PT ;  /* 0x000000212e217209 */ /* 0x000fe40007810000 */
[----:B------:R-:W-:Y:S02]  /*c9e0*/  FSEL R31, R35, RZ, P1 ;  /* 0x000000ff231f7208 */ /* 0x000fe40000800000 */
[----:B------:R-:W-:-:S03]  /*c9f0*/  FMNMX.FTZ R33, R26, R33, !PT ;  /* 0x000000211a217209 */ /* 0x000fc60007810000 */
[--C-:B------:R-:W-:Y:S01]  /*ca00*/  FFMA.FTZ R29, R76, R11, -R31.reuse ;  /* 0x0000000b4c1d7223 */ /* 0x100fe2000001081f */
[----:B------:R-:W-:Y:S01]  /*ca10*/  FMNMX.FTZ R33, R50, R33, !PT ;  /* 0x0000002132217209 */ /* 0x000fe20007810000 */
[-CC-:B------:R-:W-:Y:S01]  /*ca20*/  FFMA.FTZ R164, R3, R11.reuse, -R31.reuse ;  /* 0x0000000b03a47223 */ /* 0x180fe2000001081f */
[----:B------:R-:W-:Y:S01]  /*ca30*/  FSEL R76, R55, -INF , !P6 ;  /* 0xff800000374c7808 */ /* 0x000fe20007000000 */
[--C-:B------:R-:W-:Y:S01]  /*ca40*/  FFMA.FTZ R166, R14, R11, -R31.reuse ;  /* 0x0000000b0ea67223 */ /* 0x100fe2000001081f */
[----:B------:R-:W-:Y:S01]  /*ca50*/  FMNMX.FTZ R33, R78, R33, !PT ;  /* 0x000000214e217209 */ /* 0x000fe20007810000 */
[-CC-:B------:R-:W-:Y:S01]  /*ca60*/  FFMA.FTZ R156, R40, R11.reuse, -R31.reuse ;  /* 0x0000000b289c7223 */ /* 0x180fe2000001081f */
[-CC-:B------:R-:W-:Y:S01]  /*ca70*/  FFMA.FTZ R158, R44, R11.reuse, -R31.reuse ;  /* 0x0000000b2c9e7223 */ /* 0x180fe2000001081f */
        /* <DEDUP_REMOVED lines=12> */
[----:B------:R-:W-:Y:S08]  /*cb40*/  MUFU.EX2 R164, R164 ;  /* 0x000000a400a47308 */ /* 0x000ff00000000800 */
[----:B------:R-:W3:Y:S08]  /*cb50*/  MUFU.EX2 R29, R29 ;  /* 0x0000001d001d7308 */ /* 0x000ef00000000800 */
[----:B------:R-:W4:Y:S01]  /*cb60*/  MUFU.EX2 R166, R166 ;  /* 0x000000a600a67308 */ /* 0x000f220000000800 */
[----:B--2---:R-:W-:Y:S01]  /*cb70*/  FMNMX.FTZ R41, R3, R14, !PT ;  /* 0x0000000e03297209 */ /* 0x004fe20007810000 */
[----:B------:R-:W-:-:S06]  /*cb80*/  FFMA.FTZ R3, R70, R11, -R31 ;  /* 0x0000000b46037223 */ /* 0x000fcc000001081f */
[----:B------:R-:W2:Y:S01]  /*cb90*/  MUFU.EX2 R33, R33 ;  /* 0x0000002100217308 */ /* 0x000ea20000000800 */
[----:B------:R-:W0:Y:S07]  /*cba0*/  SHFL.BFLY PT, R14, R41, 0x1, 0x1f ;  /* 0x0c201f00290e7f89 */ /* 0x000e2e00000e0000 */
[----:B------:R-:W1:Y:S08]  /*cbb0*/  MUFU.EX2 R160, R160 ;  /* 0x000000a000a07308 */ /* 0x000e700000000800 */
[----:B------:R-:W1:Y:S08]  /*cbc0*/  MUFU.EX2 R35, R35 ;  /* 0x0000002300237308 */ /* 0x000e700000000800 */
[----:B------:R-:W1:Y:S01]  /*cbd0*/  MUFU.EX2 R162, R162 ;  /* 0x000000a200a27308 */ /* 0x000e620000000800 */
[----:B0-----:R-:W-:Y:S01]  /*cbe0*/  FMNMX.FTZ R14, R41, R14, !PT ;  /* 0x0000000e290e7209 */ /* 0x001fe20007810000 */
[----:B------:R-:W-:-:S03]  /*cbf0*/  FFMA.FTZ R41, R52, R11, -R31 ;  /* 0x0000000b34297223 */ /* 0x000fc6000001081f */
[C---:B------:R-:W-:Y:S01]  /*cc00*/  FSETP.NEU.FTZ.AND P1, PT, R14.reuse, -INF , PT ;  /* 0xff8000000e00780b */ /* 0x040fe20003f3d000 */
[----:B------:R-:W-:Y:S02]  /*cc10*/  FMUL.FTZ R43, R14, R11 ;  /* 0x0000000b0e2b7220 */ /* 0x000fe40000410000 */
[----:B------:R-:W0:Y:S03]  /*cc20*/  MUFU.EX2 R37, R37 ;  /* 0x0000002500257308 */ /* 0x000e260000000800 */
[----:B------:R-:W-:Y:S01]  /*cc30*/  FSEL R31, R43, RZ, P1 ;  /* 0x000000ff2b1f7208 */ /* 0x000fe20000800000 */
[----:B---3--:R-:W-:Y:S01]  /*cc40*/  FADD.FTZ R43, R164, R29 ;  /* 0x0000001da42b7221 */ /* 0x008fe20000010000 */
[----:B------:R-:W-:-:S03]  /*cc50*/  F2FP.F16.F32.PACK_AB R164, R29, R164 ;  /* 0x000000a41da4723e */ /* 0x000fc600000000ff */
        /* <DEDUP_REMOVED lines=10> */
[-C--:B------:R-:W-:Y:S01]  /*cd00*/  FFMA.FTZ R32, R36, R11.reuse, -R31 ;  /* 0x0000000b24207223 */ /* 0x080fe2000001081f */
[----:B----4-:R-:W-:Y:S01]  /*cd10*/  FADD.FTZ R34, R166, R43 ;  /* 0x0000002ba6227221 */ /* 0x010fe20000010000 */
[-CC-:B------:R-:W-:Y:S01]  /*cd20*/  FFMA.FTZ R157, R42, R11.reuse, -R31.reuse ;  /* 0x0000000b2a9d7223 */ /* 0x180fe2000001081f */
[-CC-:B------:R-:W-:Y:S01]  /*cd30*/  FFMA.FTZ R159, R46, R11.reuse, -R31.reuse ;  /* 0x0000000b2e9f7223 */ /* 0x180fe2000001081f */
[-CC-:B------:R-:W-:Y:S01]  /*cd40*/  FFMA.FTZ R26, R26, R11.reuse, -R31.reuse ;  /* 0x0000000b1a1a7223 */ /* 0x180fe2000001081f */
[C---:B--2---:R-:W-:Y:S01]  /*cd50*/  FADD.FTZ R45, R33.reuse, R34 ;  /* 0x00000022212d7221 */ /* 0x044fe20000010000 */
[----:B------:R-:W2:Y:S01]  /*cd60*/  MUFU.EX2 R0, R0 ;  /* 0x0000000000007308 */ /* 0x000ea20000000800 */
[-CC-:B------:R-:W-:Y:S01]  /*cd70*/  FFMA.FTZ R27, R50, R11.reuse, -R31.reuse ;  /* 0x0000000b321b7223 */ /* 0x180fe2000001081f */
[-C--:B------:R-:W-:Y:S01]  /*cd80*/  FFMA.FTZ R34, R78, R11.reuse, -R31 ;  /* 0x0000000b4e227223 */ /* 0x080fe2000001081f */
[----:B-1----:R-:W-:Y:S01]  /*cd90*/  FADD.FTZ R38, R160, R45 ;  /* 0x0000002da0267221 */ /* 0x002fe20000010000 */
[-CC-:B------:R-:W-:Y:S01]  /*cda0*/  FFMA.FTZ R54, R54, R11.reuse, -R31.reuse ;  /* 0x0000000b36367223 */ /* 0x180fe2000001081f */
[----:B------:R-:W-:Y:S01]  /*cdb0*/  FFMA.FTZ R31, R76, R11, -R31 ;  /* 0x0000000b4c1f7223 */ /* 0x000fe2000001081f */
[----:B------:R-:W-:Y:S01]  /*cdc0*/  F2FP.F16.F32.PACK_AB R166, R33, R166 ;  /* 0x000000a621a6723e */ /* 0x000fe200000000ff */
[C---:B------:R-:W-:Y:S01]  /*cdd0*/  FADD.FTZ R45, R35.reuse, R38 ;  /* 0x00000026232d7221 */ /* 0x040fe20000010000 */
[----:B------:R-:W1:Y:S01]  /*cde0*/  MUFU.EX2 R167, R167 ;  /* 0x000000a700a77308 */ /* 0x000e620000000800 */
[----:B------:R-:W-:-:S02]  /*cdf0*/  F2FP.F16.F32.PACK_AB R160, R35, R160 ;  /* 0x000000a023a0723e */ /* 0x000fc400000000ff */
[----:B------:R-:W-:Y:S01]  /*ce00*/  FADD.FTZ R38, R162, R45 ;  /* 0x0000002da2267221 */ /* 0x000fe20000010000 */
[----:B0-----:R-:W-:-:S04]  /*ce10*/  F2FP.F16.F32.PACK_AB R162, R37, R162 ;  /* 0x000000a225a2723e */ /* 0x001fc800000000ff */
[----:B------:R-:W0:Y:S01]  /*ce20*/  MUFU.EX2 R24, R24 ;  /* 0x0000001800187308 */ /* 0x000e220000000800 */
[----:B--2---:R-:W-:Y:S01]  /*ce30*/  FADD.FTZ R36, R165, R0 ;  /* 0x00000000a5247221 */ /* 0x004fe20000010000 */
[----:B------:R-:W-:-:S06]  /*ce40*/  F2FP.F16.F32.PACK_AB R165, R0, R165 ;  /* 0x000000a500a5723e */ /* 0x000fcc00000000ff */
[----:B------:R-:W2:Y:S01]  /*ce50*/  MUFU.EX2 R161, R161 ;  /* 0x000000a100a17308 */ /* 0x000ea20000000800 */
[----:B-1----:R-:W-:-:S07]  /*ce60*/  FADD.FTZ R43, R167, R36 ;  /* 0x00000024a72b7221 */ /* 0x002fce0000010000 */
[----:B------:R-:W1:Y:S01]  /*ce70*/  MUFU.EX2 R28, R28 ;  /* 0x0000001c001c7308 */ /* 0x000e620000000800 */
[C---:B0-----:R-:W-:Y:S01]  /*ce80*/  FADD.FTZ R36, R24.reuse, R43 ;  /* 0x0000002b18247221 */ /* 0x041fe20000010000 */
[----:B------:R-:W-:-:S05]  /*ce90*/  F2FP.F16.F32.PACK_AB R167, R24, R167 ;  /* 0x000000a718a7723e */ /* 0x000fca00000000ff */
[----:B------:R0:W-:Y:S01]  /*cea0*/  STSM.16.M88.4 [R200+0x26800], R164 ;  /* 0x026800a4c8007844 */ /* 0x0001e20000000200 */
[----:B------:R-:W3:Y:S01]  /*ceb0*/  MUFU.EX2 R163, R163 ;  /* 0x000000a300a37308 */ /* 0x000ee20000000800 */
[----:B--2---:R-:W-:-:S07]  /*cec0*/  FADD.FTZ R43, R161, R36 ;  /* 0x00000024a12b7221 */ /* 0x004fce0000010000 */
[----:B------:R-:W2:Y:S01]  /*ced0*/  MUFU.EX2 R30, R30 ;  /* 0x0000001e001e7308 */ /* 0x000ea20000000800 */
[C---:B-1----:R-:W-:Y:S01]  /*cee0*/  FADD.FTZ R36, R28.reuse, R43 ;  /* 0x0000002b1c247221 */ /* 0x042fe20000010000 */
[----:B------:R-:W-:Y:S01]  /*cef0*/  FADD.FTZ R43, R37, R38 ;  /* 0x00000026252b7221 */ /* 0x000fe20000010000 */
[----:B------:R-:W-:-:S03]  /*cf00*/  F2FP.F16.F32.PACK_AB R161, R28, R161 ;  /* 0x000000a11ca1723e */ /* 0x000fc600000000ff */
[----:B------:R-:W-:Y:S02]  /*cf10*/  FADD.FTZ R38, R156, R43 ;  /* 0x0000002b9c267221 */ /* 0x000fe40000010000 */
[----:B------:R-:W1:Y:S01]  /*cf20*/  MUFU.EX2 R157, R157 ;  /* 0x0000009d009d7308 */ /* 0x000e620000000800 */
[----:B---3--:R-:W-:-:S07]  /*cf30*/  FADD.FTZ R29, R163, R36 ;  /* 0x00000024a31d7221 */ /* 0x008fce0000010000 */
[----:B------:R-:W3:Y:S01]  /*cf40*/  MUFU.EX2 R39, R39 ;  /* 0x0000002700277308 */ /* 0x000ee20000000800 */
[C---:B--2---:R-:W-:Y:S01]  /*cf50*/  FADD.FTZ R36, R30.reuse, R29 ;  /* 0x0000001d1e247221 */ /* 0x044fe20000010000 */
[----:B------:R-:W-:-:S05]  /*cf60*/  F2FP.F16.F32.PACK_AB R163, R30, R163 ;  /* 0x000000a31ea3723e */ /* 0x000fca00000000ff */
[----:B------:R0:W-:Y:S01]  /*cf70*/  STSM.16.M88.4 [R201], R160 ;  /* 0x000000a0c9007844 */ /* 0x0001e20000000200 */
[----:B------:R-:W2:Y:S01]  /*cf80*/  MUFU.EX2 R32, R32 ;  /* 0x0000002000207308 */ /* 0x000ea20000000800 */
[----:B-1----:R-:W-:-:S07]  /*cf90*/  FADD.FTZ R29, R157, R36 ;  /* 0x000000249d1d7221 */ /* 0x002fce0000010000 */
[----:B------:R-:W1:Y:S01]  /*cfa0*/  MUFU.EX2 R158, R158 ;  /* 0x0000009e009e7308 */ /* 0x000e620000000800 */
[C---:B---3--:R-:W-:Y:S01]  /*cfb0*/  FADD.FTZ R33, R39.reuse, R38 ;  /* 0x0000002627217221 */ /* 0x048fe20000010000 */
[----:B------:R-:W-:-:S06]  /*cfc0*/  F2FP.F16.F32.PACK_AB R156, R39, R156 ;  /* 0x0000009c279c723e */ /* 0x000fcc00000000ff */
[----:B------:R-:W3:Y:S01]  /*cfd0*/  MUFU.EX2 R159, R159 ;  /* 0x0000009f009f7308 */ /* 0x000ee20000000800 */
[C---:B--2---:R-:W-:Y:S01]  /*cfe0*/  FADD.FTZ R0, R32.reuse, R29 ;  /* 0x0000001d20007221 */ /* 0x044fe20000010000 */
[----:B------:R-:W-:-:S06]  /*cff0*/  F2FP.F16.F32.PACK_AB R157, R32, R157 ;  /* 0x0000009d209d723e */ /* 0x000fcc00000000ff */
[----:B------:R-:W2:Y:S01]  /*d000*/  MUFU.EX2 R26, R26 ;  /* 0x0000001a001a7308 */ /* 0x000ea20000000800 */
[----:B-1----:R-:W-:-:S07]  /*d010*/  FADD.FTZ R24, R158, R33 ;  /* 0x000000219e187221 */ /* 0x002fce0000010000 */
[----:B------:R-:W1:Y:S01]  /*d020*/  MUFU.EX2 R3, R3 ;  /* 0x0000000300037308 */ /* 0x000e620000000800 */
[----:B---3--:R-:W-:-:S07]  /*d030*/  FADD.FTZ R29, R159, R0 ;  /* 0x000000009f1d7221 */ /* 0x008fce0000010000 */
[----:B------:R-:W-:Y:S01]  /*d040*/  MUFU.EX2 R25, R25 ;  /* 0x0000001900197308 */ /* 0x000fe20000000800 */
[C---:B--2---:R-:W-:Y:S01]  /*d050*/  F2FP.F16.F32.PACK_AB R159, R26.reuse, R159 ;  /* 0x0000009f1a9f723e */ /* 0x044fe200000000ff */
[----:B------:R-:W-:-:S06]  /*d060*/  FADD.FTZ R26, R26, R29 ;  /* 0x0000001d1a1a7221 */ /* 0x000fcc0000010000 */
[----:B------:R-:W2:Y:S01]  /*d070*/  MUFU.EX2 R40, R40 ;  /* 0x0000002800287308 */ /* 0x000ea20000000800 */
[C---:B-1----:R-:W-:Y:S01]  /*d080*/  FADD.FTZ R24, R3.reuse, R24 ;  /* 0x0000001803187221 */ /* 0x042fe20000010000 */
[----:B------:R-:W-:-:S05]  /*d090*/  F2FP.F16.F32.PACK_AB R158, R3, R158 ;  /* 0x0000009e039e723e */ /* 0x000fca00000000ff */
[----:B------:R0:W-:Y:S01]  /*d0a0*/  STSM.16.M88.4 [R205], R156 ;  /* 0x0000009ccd007844 */ /* 0x0001e20000000200 */
[----:B------:R-:W-:Y:S08]  /*d0b0*/  MUFU.EX2 R27, R27 ;  /* 0x0000001b001b7308 */ /* 0x000ff00000000800 */
[----:B------:R-:W1:Y:S01]  /*d0c0*/  MUFU.EX2 R34, R34 ;  /* 0x0000002200227308 */ /* 0x000e620000000800 */
[----:B--2---:R-:W-:Y:S01]  /*d0d0*/  F2FP.F16.F32.PACK_AB R152, R40, R25 ;  /* 0x000000192898723e */ /* 0x004fe200000000ff */
[----:B------:R-:W-:-:S04]  /*d0e0*/  FADD.FTZ R25, R25, R24 ;  /* 0x0000001819197221 */ /* 0x000fc80000010000 */
[----:B------:R-:W-:Y:S02]  /*d0f0*/  FADD.FTZ R40, R40, R25 ;  /* 0x0000001928287221 */ /* 0x000fe40000010000 */
[----:B------:R-:W2:Y:S08]  /*d100*/  MUFU.EX2 R41, R41 ;  /* 0x0000002900297308 */ /* 0x000eb00000000800 */
[----:B------:R-:W3:Y:S01]  /*d110*/  MUFU.EX2 R44, R44 ;  /* 0x0000002c002c7308 */ /* 0x000ee20000000800 */
[----:B-1----:R-:W-:Y:S01]  /*d120*/  F2FP.F16.F32.PACK_AB R153, R34, R27 ;  /* 0x0000001b2299723e */ /* 0x002fe200000000ff */
[----:B------:R-:W-:-:S04]  /*d130*/  FADD.FTZ R27, R27, R26 ;  /* 0x0000001a1b1b7221 */ /* 0x000fc80000010000 */
[----:B------:R-:W-:Y:S02]  /*d140*/  FADD.FTZ R27, R34, R27 ;  /* 0x0000001b221b7221 */ /* 0x000fe40000010000 */
[----:B------:R-:W1:Y:S01]  /*d150*/  MUFU.EX2 R54, R54 ;  /* 0x0000003600367308 */ /* 0x000e620000000800 */
[----:B--2---:R-:W-:-:S07]  /*d160*/  FADD.FTZ R3, R41, R40 ;  /* 0x0000002829037221 */ /* 0x004fce0000010000 */
[----:B------:R-:W2:Y:S01]  /*d170*/  MUFU.EX2 R31, R31 ;  /* 0x0000001f001f7308 */ /* 0x000ea20000000800 */
[C---:B---3--:R-:W-:Y:S01]  /*d180*/  F2FP.F16.F32.PACK_AB R154, R44.reuse, R41 ;  /* 0x000000292c9a723e */ /* 0x048fe200000000ff */
[----:B------:R-:W-:Y:S01]  /*d190*/  FADD.FTZ R3, R44, R3 ;  /* 0x000000032c037221 */ /* 0x000fe20000010000 */
[----:B-1----:R-:W-:Y:S01]  /*d1a0*/  FADD.FTZ R0, R54, R27 ;  /* 0x0000001b36007221 */ /* 0x002fe20000010000 */
[----:B--2---:R-:W-:-:S03]  /*d1b0*/  F2FP.F16.F32.PACK_AB R155, R31, R54 ;  /* 0x000000361f9b723e */ /* 0x004fc600000000ff */
[----:B------:R-:W-:Y:S02]  /*d1c0*/  FADD.FTZ R0, R31, R0 ;  /* 0x000000001f007221 */ /* 0x000fe40000010000 */
[----:B------:R0:W-:Y:S01]  /*d1d0*/  STSM.16.M88.4 [R204], R152 ;  /* 0x00000098cc007844 */ /* 0x0001e20000000200 */
[----:B------:R-:W-:Y:S05]  /*d1e0*/  @!P0 BRA `(.L_x_2609) ;  /* 0x0000000000048947 */ /* 0x000fea0003800000 */
[----:B------:R-:W-:Y:S01]  /*d1f0*/  BPT.TRAP 0x1 ;  /* 0x000000040000795c */ /* 0x000fe20000300000 */
.L_x_2609:
[----:B------:R1:W2:Y:S01]  /*d200*/  SYNCS.PHASECHK.TRANS64.TRYWAIT P1, [R15+URZ+0x28c50], R56 ;  /* 0x028c50380f0075a7 */ /* 0x0002a2000802017f */
[----:B------:R-:W-:Y:S05]  /*d210*/  @!P0 BRA `(.L_x_2610) ;  /* 0x0000000000048947 */ /* 0x000fea0003800000 */
[----:B------:R-:W-:Y:S01]  /*d220*/  BPT.TRAP 0x1 ;  /* 0x000000040000795c */ /* 0x000fe20000300000 */
.L_x_2610:
[----:B------:R-:W-:Y:S01]  /*d230*/  ULDC UR44, c[0x0][0x9e4] ;  /* 0x00027900002c7ab9 */ /* 0x000fe20000000800 */
[----:B------:R-:W-:Y:S01]  /*d240*/  ULDC UR45, c[0x0][0x9dc] ;  /* 0x00027700002d7ab9 */ /* 0x000fe20000000800 */
[----:B------:R-:W-:Y:S01]  /*d250*/  ULDC UR38, c[0x0][0x988] ;  /* 0x0002620000267ab9 */ /* 0x000fe20000000800 */
[----:B------:R-:W-:Y:S01]  /*d260*/  ULDC UR46, c[0x0][0x9e0] ;  /* 0x00027800002e7ab9 */ /* 0x000fe20000000800 */
[----:B------:R-:W-:Y:S01]  /*d270*/  BSSY B0, `(.L_x_2611) ;  /* 0x0000006000007945 */ /* 0x000fe20003800000 */
[----:B------:R-:W-:Y:S02]  /*d280*/  IMAD R28, R17, 0x1000, R195 ;  /* 0x00001000111c7824 */ /* 0x000fe400078e02c3 */
[----:B------:R-:W-:Y:S01]  /*d290*/  IMAD.MOV.U32 R29, RZ, RZ, 0x40000040 ;  /* 0x40000040ff1d7424 */ /* 0x000fe200078e00ff */
[----:B--2---:R-:W-:Y:S06]  /*d2a0*/  @P1 BRA `(.L_x_2612) ;  /* 0x0000000000081947 */ /* 0x004fec0003800000 */
[----:B------:R-:W2:Y:S02]  /*d2b0*/  SYNCS.PHASECHK.TRANS64.TRYWAIT P1, [R15+URZ+0x28c50], R56 ;  /* 0x028c50380f0075a7 */ /* 0x000ea4000802017f */
[----:B--2---:R-:W-:Y:S05]  /*d2c0*/  @!P1 BRA `(.L_x_2613) ;  /* 0x0000016000109947 */ /* 0x004fea0003800000 */
.L_x_2612:
[----:B------:R-:W-:Y:S05]  /*d2d0*/  BSYNC B0 ;  /* 0x0000000000007941 */ /* 0x000fea0003800000 */
.L_x_2611:
        /* <DEDUP_REMOVED lines=14> */
[----:B-12--5:R-:W-:-:S06]  /*d3c0*/  WARPGROUP.ARRIVE ;  /* 0x00000000000079c5 */ /* 0x026fcc0000000000 */
        /* <DEDUP_REMOVED lines=22> */
[----:B------:R-:W-:Y:S05]  /*d530*/  @!P0 BRA `(.L_x_2614) ;  /* 0x0000000000048947 */ /* 0x000fea0003800000 */
[----:B------:R-:W-:Y:S01]  /*d540*/  BPT.TRAP 0x1 ;  /* 0x000000040000795c */ /* 0x000fe20000300000 */
.L_x_2614:
[----:B0-----:R-:W0:Y:S01]  /*d550*/  LDC R152, c[0x0][0x448] ;  /* 0x00011200ff987b82 */ /* 0x001e220000000800 */
[----:B------:R-:W-:Y:S01]  /*d560*/  VIADD R15, R15, 0x28c60 ;  /* 0x00028c600f0f7836 */ /* 0x000fe20000000000 */
[----:B------:R-:W-:Y:S01]  /*d570*/  UISETP.NE.AND UP0, UPT, UR47, URZ, UPT ;  /* 0x0000003f2f00728c */ /* 0x000fe2000bf05270 */
[----:B------:R-:W-:-:S03]  /*d580*/  IMAD.MOV.U32 R153, RZ, RZ, R196 ;  /* 0x000000ffff997224 */ /* 0x000fc600078e00c4 */
[----:B------:R-:W-:-:S04]  /*d590*/  PRMT R15, R186, 0x654, R15 ;  /* 0x00000654ba0f7816 */ /* 0x000fc8000000000f */
[----:B------:R1:W-:Y:S01]  /*d5a0*/  SYNCS.ARRIVE.TRANS64.RED.A1T0 RZ, [R15+URZ], RZ ;  /* 0x000000ff0fff79a7 */ /* 0x0003e2000810043f */
[----:B0-----:R-:W-:-:S13]  /*d5b0*/  ISETP.NE.AND P1, PT, R152, 0x1, PT ;  /* 0x000000019800780c */ /* 0x001fda0003f25270 */
[----:B------:R-:W0:Y:S08]  /*d5c0*/  @P1 LDC R152, c[0x0][0x44c] ;  /* 0x00011300ff981b82 */ /* 0x000e300000000800 */
[----:B-1----:R-:W1:Y:S01]  /*d5d0*/  @P1 LDC R15, c[0x0][0x450] ;  /* 0x00011400ff0f1b82 */ /* 0x002e620000000800 */
[----:B0-----:R-:W-:-:S05]  /*d5e0*/  @P1 IMAD.HI.U32 R152, R196, R152, RZ ;  /* 0x00000098c4981227 */ /* 0x001fca00078e00ff */
[----:B-1----:R-:W-:Y:S01]  /*d5f0*/  @P1 SHF.R.U32.HI R153, RZ, R15, R152 ;  /* 0x0000000fff991219 */ /* 0x002fe20000011698 */
[----:B------:R-:W-:Y:S01]  /*d600*/  VIADD R15, R168, 0xfffffffe ;  /* 0xfffffffea80f7836 */ /* 0x000fe20000000000 */
[----:B------:R-:W-:Y:S02]  /*d610*/  PLOP3.LUT P1, PT, PT, PT, UP0, 0x40, 0x0 ;  /* 0x000000000000781c */ /* 0x000fe40003f2e808 */
[----:B------:R-:W-:-:S05]  /*d620*/  IADD3 R152, R153, R184, -R23 ;  /* 0x000000b899987210 */ /* 0x000fca0007ffe817 */
[----:B------:R-:W-:-:S06]  /*d630*/  VIADD R153, R152, UR40 ;  /* 0x0000002898997c36 */ /* 0x000fcc0008000000 */
[----:B------:R-:W-:Y:S05]  /*d640*/  @P1 BRA `(.L_x_2615) ;  /* 0x0000000000541947 */ /* 0x000fea0003800000 */
[C---:B------:R-:W-:Y:S01]  /*d650*/  ISETP.GT.AND P1, PT, R152.reuse, RZ, PT ;  /* 0x000000ff9800720c */ /* 0x040fe20003f24270 */
[----:B------:R-:W-:Y:S01]  /*d660*/  BSSY B0, `(.L_x_2616) ;  /* 0x0000010000007945 */ /* 0x000fe20003800000 */
[----:B------:R-:W-:-:S11]  /*d670*/  VIADD R154, R152, 0xffffffff ;  /* 0xffffffff989a7836 */ /* 0x000fd60000000000 */
[----:B------:R-:W-:Y:S05]  /*d680*/  @P1 BRA `(.L_x_2617) ;  /* 0x0000000000201947 */ /* 0x000fea0003800000 */
[----:B------:R-:W-:Y:S01]  /*d690*/  UISETP.NE.AND UP0, UPT, UR41, 0x1, UPT ;  /* 0x000000012900788c */ /* 0x000fe2000bf05270 */
[----:B------:R-:W-:-:S05]  /*d6a0*/  IMAD.MOV R152, RZ, RZ, -R152 ;  /* 0x000000ffff987224 */ /* 0x000fca00078e0a98 */
[----:B------:R-:W-:-:S05]  /*d6b0*/  PLOP3.LUT P1, PT, PT, PT, UP0, 0x80, 0x0 ;  /* 0x000000000000781c */ /* 0x000fca0003f2f008 */
[----:B------:R-:W-:-:S08]  /*d6c0*/  @UP0 ULDC.64 UR4, c[0x0][0x9e8] ;  /* 0x00027a0000040ab9 */ /* 0x000fd00000000a00 */
[----:B------:R-:W-:-:S05]  /*d6d0*/  @P1 IMAD.HI.U32 R154, R152, UR4, RZ ;  /* 0x00000004989a1c27 */ /* 0x000fca000f8e00ff */
[----:B------:R-:W-:-:S04]  /*d6e0*/  @P1 SHF.R.U32.HI R152, RZ, UR5, R154 ;  /* 0x00000005ff981c19 */ /* 0x000fc8000801169a */
[----:B------:R-:W-:Y:S01]  /*d6f0*/  LOP3.LUT R154, RZ, R152, RZ, 0x33, !PT ;  /* 0x00000098ff9a7212 */ /* 0x000fe200078e33ff */
[----:B------:R-:W-:Y:S06]  /*d700*/  BRA `(.L_x_2618) ;  /* 0x0000000000147947 */ /* 0x000fec0003800000 */
.L_x_2617:
[----:B------:R-:W-:-:S06]  /*d710*/  UISETP.NE.AND UP0, UPT, UR41, 0x1, UPT ;  /* 0x000000012900788c */ /* 0x000fcc000bf05270 */
[----:B------:R-:W-:-:S05]  /*d720*/  PLOP3.LUT P1, PT, PT, PT, UP0, 0x80, 0x0 ;  /* 0x000000000000781c */ /* 0x000fca0003f2f008 */
[----:B------:R-:W-:-:S08]  /*d730*/  @UP0 ULDC.64 UR4, c[0x0][0x9e8] ;  /* 0x00027a0000040ab9 */ /* 0x000fd00000000a00 */
[----:B------:R-:W-:-:S05]  /*d740*/  @P1 IMAD.HI.U32 R152, R154, UR4, RZ ;  /* 0x000000049a981c27 */ /* 0x000fca000f8e00ff */
[----:B------:R-:W-:-:S07]  /*d750*/  @P1 SHF.R.U32.HI R154, RZ, UR5, R152 ;  /* 0x00000005ff9a1c19 */ /* 0x000fce0008011698 */
.L_x_2618:
[----:B------:R-:W-:Y:S05]  /*d760*/  BSYNC B0 ;  /* 0x0000000000007941 */ /* 0x000fea0003800000 */
.L_x_2616:
[----:B------:R-:W-:-:S04]  /*d770*/  IMAD.U32 R152, RZ, RZ, UR41 ;  /* 0x00000029ff987e24 */ /* 0x000fc8000f8e00ff */
[----:B------:R-:W-:-:S05]  /*d780*/  IMAD R154, R154, R152, UR41 ;  /* 0x000000299a9a7e24 */ /* 0x000fca000f8e0298 */
[----:B------:R-:W-:-:S07]  /*d790*/  VIMNMX R153, R153, R154, PT ;  /* 0x0000009a99997248 */ /* 0x000fce0003fe0100 */
.L_x_2615:
[----:B------:R-:W-:Y:S01]  /*d7a0*/  SHF.R.S32.HI R152, RZ, 0x1f, R153 ;  /* 0x0000001fff987819 */ /* 0x000fe20000011499 */
[----:B------:R-:W-:Y:S03]  /*d7b0*/  BSSY B1, `(.L_x_2619) ;  /* 0x0000276000017945 */ /* 0x000fe60003800000 */
[----:B------:R-:W-:-:S04]  /*d7c0*/  LEA.HI R152, R152, R153, RZ, 0x6 ;  /* 0x0000009998987211 */ /* 0x000fc800078f30ff */
[----:B------:R-:W-:-:S04]  /*d7d0*/  SHF.R.S32.HI R152, RZ, 0x6, R152 ;  /* 0x00000006ff987819 */ /* 0x000fc80000011498 */
[----:B------:R-:W-:-:S04]  /*d7e0*/  VIMNMX R211, R213, R152, !PT ;  /* 0x00000098d5d37248 */ /* 0x000fc80007fe0100 */
[----:B------:R-:W-:-:S13]  /*d7f0*/  ISETP.GE.AND P1, PT, R15, R211, PT ;  /* 0x000000d30f00720c */ /* 0x000fda0003f26270 */
[----:B------:R-:W-:Y:S05]  /*d800*/  @!P1 BRA `(.L_x_2620) ;  /* 0x0000002400c09947 */ /* 0x000fea0003800000 */
[----:B------:R-:W-:Y:S01]  /*d810*/  BSSY B0, `(.L_x_2621) ;  /* 0x000026c000007945 */ /* 0x000fe20003800000 */
.L_x_2642:
[----:B------:R-:W-:-:S05]  /*d820*/  VIADD R208, R17, 0x1 ;  /* 0x0000000111d07836 */ /* 0x000fca0000000000 */
[----:B------:R-:W-:-:S04]  /*d830*/  ISETP.NE.AND P1, PT, R208, 0x2, PT ;  /* 0x00000002d000780c */ /* 0x000fc80003f25270 */
[----:B------:R-:W-:Y:S02]  /*d840*/  SEL R11, RZ, 0x1, P1 ;  /* 0x00000001ff0b7807 */ /* 0x000fe40000800000 */
[----:B------:R-:W-:Y:S02]  /*d850*/  SEL R208, R208, RZ, P1 ;  /* 0x000000ffd0d07207 */ /* 0x000fe40000800000 */
[----:B------:R-:W-:Y:S01]  /*d860*/  LOP3.LUT R22, R22, R11, RZ, 0x3c, !PT ;  /* 0x0000000b16167212 */ /* 0x000fe200078e3cff */
[----:B0-----:R-:W-:Y:S06]  /*d870*/  @!P0 BRA `(.L_x_2622) ;  /* 0x0000000000048947 */ /* 0x001fec0003800000 */
[----:B------:R-:W-:Y:S01]  /*d880*/  BPT.TRAP 0x1 ;  /* 0x000000040000795c */ /* 0x000fe20000300000 */
.L_x_2622:
[----:B------:R-:W-:Y:S01]  /*d890*/  IMAD R209, R208, 0x8, R2 ;  /* 0x00000008d0d17824 */ /* 0x000fe200078e0202 */
[----:B------:R-:W-:-:S04]  /*d8a0*/  SHF.L.U32 R210, R22, 0x1f, RZ ;  /* 0x0000001f16d27819 */ /* 0x000fc800000006ff */
[----:B------:R0:W1:Y:S01]  /*d8b0*/  SYNCS.PHASECHK.TRANS64.TRYWAIT P1, [R209+URZ+0x28c30], R210 ;  /* 0x028c30d2d10075a7 */ /* 0x000062000802017f */
[----:B------:R-:W-:Y:S05]  /*d8c0*/  @!P0 BRA `(.L_x_2623) ;  /* 0x0000000000048947 */ /* 0x000fea0003800000 */
[----:B------:R-:W-:Y:S01]  /*d8d0*/  BPT.TRAP 0x1 ;  /* 0x000000040000795c */ /* 0x000fe20000300000 */
.L_x_2623:
[----:B------:R-:W-:Y:S01]  /*d8e0*/  BSSY B2, `(.L_x_2624) ;  /* 0x0000006000027945 */ /* 0x000fe20003800000 */
[----:B------:R-:W-:Y:S02]  /*d8f0*/  IMAD R156, R208, 0x200, R21 ;  /* 0x00000200d09c7824 */ /* 0x000fe400078e0215 */
[----:B------:R-:W-:Y:S01]  /*d900*/  IMAD.MOV.U32 R157, RZ, RZ, 0x40000040 ;  /* 0x40000040ff9d7424 */ /* 0x000fe200078e00ff */
[----:B-1----:R-:W-:Y:S06]  /*d910*/  @P1 BRA `(.L_x_2625) ;  /* 0x0000000000081947 */ /* 0x002fec0003800000 */
[----:B------:R-:W1:Y:S02]  /*d920*/  SYNCS.PHASECHK.TRANS64.TRYWAIT P1, [R209+URZ+0x28c30], R210 ;  /* 0x028c30d2d10075a7 */ /* 0x000e64000802017f */
[----:B-1----:R-:W-:Y:S05]  /*d930*/  @!P1 BRA `(.L_x_2626) ;  /* 0x0000015800889947 */ /* 0x002fea0003800000 */
.L_x_2625:
[----:B------:R-:W-:Y:S05]  /*d940*/  BSYNC B2 ;  /* 0x0000000000027941 */ /* 0x000fea0003800000 */
.L_x_2624:
[C---:B------:R-:W-:Y:S01]  /*d950*/  R2UR UR6, R156.reuse ;  /* 0x000000009c0672ca */ /* 0x040fe200000e0000 */
[C---:B------:R-:W-:Y:S01]  /*d960*/  VIADD R154, R156.reuse, 0x2 ;  /* 0x000000029c9a7836 */ /* 0x040fe20000000000 */
[----:B------:R-:W-:Y:S01]  /*d970*/  R2UR UR7, R157 ;  /* 0x000000009d0772ca */ /* 0x000fe200000e0000 */
[----:B------:R-:W-:Y:S01]  /*d980*/  VIADD R152, R156, 0x4 ;  /* 0x000000049c987836 */ /* 0x000fe20000000000 */
[----:B------:R-:W-:Y:S01]  /*d990*/  R2UR UR4, R4 ;  /* 0x00000000040472ca */ /* 0x000fe200000e0000 */
        /* <DEDUP_REMOVED lines=11> */
[----:B------:R-:W-:Y:S01]  /*da50*/  WARPGROUP.ARRIVE ;  /* 0x00000000000079c5 */ /* 0x000fe20000000000 */
[----:B------:R-:W-:Y:S02]  /*da60*/  R2UR UR8, R12 ;  /* 0x000000000c0872ca */ /* 0x000fe400000e0000 */
[----:B------:R-:W-:Y:S02]  /*da70*/  R2UR UR9, R13 ;  /* 0x000000000d0972ca */ /* 0x000fe400000e0000 */
[----:B------:R-:W-:Y:S01]  /*da80*/  R2UR UR12, R8 ;  /* 0x00000000080c72ca */ /* 0x000fe200000e0000 */
[----:B------:R-:W-:Y:S01]  /*da90*/  HGMMA.64x64x16.F32 R152, gdesc[UR4], RZ, !UPT, gsb0 ;  /* 0x00e00000049879f0 */ /* 0x000fe2000c0008ff */
[----:B------:R-:W-:-:S02]  /*daa0*/  R2UR UR13, R9 ;  /* 0x00000000090d72ca */ /* 0x000fc400000e0000 */
        /* <DEDUP_REMOVED lines=14> */
.L_x_2627:
[----:B------:R-:W2:Y:S01]  /*db90*/  LDC R11, c[0x0][0x448] ;  /* 0x00011200ff0b7b82 */ /* 0x000ea20000000800 */
[----:B------:R-:W-:Y:S01]  /*dba0*/  IMAD.IADD R224, R212, 0x1, R196 ;  /* 0x00000001d4e07824 */ /* 0x000fe200078e02c4 */
[----:B------:R-:W-:Y:S01]  /*dbb0*/  UISETP.NE.AND UP0, UPT, UR47, URZ, UPT ;  /* 0x0000003f2f00728c */ /* 0x000fe2000bf05270 */
[----:B--2---:R-:W-:-:S13]  /*dbc0*/  ISETP.NE.AND P1, PT, R11, 0x1, PT ;  /* 0x000000010b00780c */ /* 0x004fda0003f25270 */
[----:B------:R-:W2:Y:S08]  /*dbd0*/  @P1 LDC R20, c[0x0][0x44c] ;  /* 0x00011300ff141b82 */ /* 0x000eb00000000800 */
[----:B------:R-:W3:Y:S01]  /*dbe0*/  @P1 LDC R11, c[0x0][0x450] ;  /* 0x00011400ff0b1b82 */ /* 0x000ee20000000800 */
[----:B--2---:R-:W-:-:S05]  /*dbf0*/  @P1 IMAD.HI.U32 R20, R224, R20, RZ ;  /* 0x00000014e0141227 */ /* 0x004fca00078e00ff */
[----:B---3--:R-:W-:Y:S01]  /*dc00*/  @P1 SHF.R.U32.HI R224, RZ, R11, R20 ;  /* 0x0000000bffe01219 */ /* 0x008fe20000011614 */
[----:B------:R-:W-:Y:S01]  /*dc10*/  VIADD R11, R209, 0x28c40 ;  /* 0x00028c40d10b7836 */ /* 0x000fe20000000000 */
[----:B------:R-:W-:Y:S01]  /*dc20*/  PLOP3.LUT P1, PT, PT, PT, UP0, 0x40, 0x0 ;  /* 0x000000000000781c */ /* 0x000fe20003f2e808 */
[----:B------:R-:W-:Y:S02]  /*dc30*/  IMAD.U32 R20, RZ, RZ, UR45 ;  /* 0x0000002dff147e24 */ /* 0x000fe4000f8e00ff */
[----:B------:R-:W2:Y:S01]  /*dc40*/  SHFL.IDX PT, R225, R224, RZ, 0x1c1f ;  /* 0x001c1fffe0e17589 */ /* 0x000ea200000e0000 */
[----:B------:R-:W-:Y:S02]  /*dc50*/  PRMT R11, R186, 0x654, R11 ;  /* 0x00000654ba0b7816 */ /* 0x000fe4000000000b */
[----:B------:R-:W-:Y:S02]  /*dc60*/  LOP3.LUT R223, RZ, R20, RZ, 0x33, !PT ;  /* 0x00000014ffdf7212 */ /* 0x000fe400078e33ff */
[----:B------:R3:W-:Y:S02]  /*dc70*/  SYNCS.ARRIVE.TRANS64.RED.A1T0 RZ, [R11+URZ], RZ ;  /* 0x000000ff0bff79a7 */ /* 0x0007e4000810043f */
[----:B---3--:R-:W-:-:S05]  /*dc80*/  IMAD.SHL.U32 R11, R15, 0x40, RZ ;  /* 0x000000400f0b7824 */ /* 0x008fca00078e00ff */
[----:B------:R-:W-:-:S04]  /*dc90*/  IADD3 R222, -R189, 0x1, -R11 ;  /* 0x00000001bdde7810 */ /* 0x000fc80007ffe90b */
[----:B------:R-:W-:-:S05]  /*dca0*/  IADD3 R222, -R23, R222, R184 ;  /* 0x000000de17de7210 */ /* 0x000fca0007ffe1b8 */
[----:B------:R-:W-:Y:S02]  /*dcb0*/  IMAD.IADD R223, R223, 0x1, R222 ;  /* 0x00000001dfdf7824 */ /* 0x000fe400078e02de */
[----:B------:R-:W-:Y:S02]  /*dcc0*/  VIADD R222, R222, UR46 ;  /* 0x0000002edede7c36 */ /* 0x000fe40008000000 */
[C---:B--2---:R-:W-:Y:S02]  /*dcd0*/  IMAD.IADD R220, R225.reuse, 0x1, R223 ;  /* 0x00000001e1dc7824 */ /* 0x044fe400078e02df */
[----:B------:R-:W-:Y:S01]  /*dce0*/  IMAD.IADD R221, R225, 0x1, R222 ;  /* 0x00000001e1dd7824 */ /* 0x000fe200078e02de */
[----:B------:R-:W-:Y:S06]  /*dcf0*/  @P1 BRA `(.L_x_2628) ;  /* 0x0000000000581947 */ /* 0x000fec0003800000 */
[----:B------:R-:W-:Y:S01]  /*dd00*/  IADD3 R225, -R23, R184, R225 ;  /* 0x000000b817e17210 */ /* 0x000fe20007ffe1e1 */
[----:B------:R-:W-:Y:S03]  /*dd10*/  BSSY B2, `(.L_x_2629) ;  /* 0x0000010000027945 */ /* 0x000fe60003800000 */
[----:B------:R-:W-:-:S13]  /*dd20*/  ISETP.GT.AND P1, PT, R225, -0x1, PT ;  /* 0xffffffffe100780c */ /* 0x000fda0003f24270 */
[----:B------:R-:W-:Y:S05]  /*dd30*/  @P1 BRA `(.L_x_2630) ;  /* 0x0000000000201947 */ /* 0x000fea0003800000 */
[----:B------:R-:W-:Y:S01]  /*dd40*/  IMAD.U32 R227, RZ, RZ, UR44 ;  /* 0x0000002cffe37e24 */ /* 0x000fe2000f8e00ff */
[----:B------:R-:W-:-:S04]  /*dd50*/  LOP3.LUT R225, RZ, R225, RZ, 0x33, !PT ;  /* 0x000000e1ffe17212 */ /* 0x000fc800078e33ff */
[----:B------:R-:W-:-:S13]  /*dd60*/  ISETP.NE.AND P1, PT, R227, 0x1, PT ;  /* 0x00000001e300780c */ /* 0x000fda0003f25270 */
[----:B------:R-:W2:Y:S02]  /*dd70*/  @P1 LDC.64 R202, c[0x0][0x9e8] ;  /* 0x00027a00ffca1b82 */ /* 0x000ea40000000a00 */
[----:B--2---:R-:W-:-:S05]  /*dd80*/  @P1 IMAD.HI.U32 R202, R225, R202, RZ ;  /* 0x000000cae1ca1227 */ /* 0x004fca00078e00ff */
[----:B------:R-:W-:-:S04]  /*dd90*/  @P1 SHF.R.U32.HI R225, RZ, R203, R202 ;  /* 0x000000cbffe11219 */ /* 0x000fc800000116ca */
[----:B------:R-:W-:Y:S01]  /*dda0*/  LOP3.LUT R225, RZ, R225, RZ, 0x33, !PT ;  /* 0x000000e1ffe17212 */ /* 0x000fe200078e33ff */
[----:B------:R-:W-:Y:S06]  /*ddb0*/  BRA `(.L_x_2631) ;  /* 0x0000000000147947 */ /* 0x000fec0003800000 */
.L_x_2630:
[----:B------:R-:W-:-:S05]  /*ddc0*/  IMAD.U32 R227, RZ, RZ, UR44 ;  /* 0x0000002cffe37e24 */ /* 0x000fca000f8e00ff */
[----:B------:R-:W-:-:S13]  /*ddd0*/  ISETP.NE.AND P1, PT, R227, 0x1, PT ;  /* 0x00000001e300780c */ /* 0x000fda0003f25270 */
[----:B------:R-:W2:Y:S02]  /*dde0*/  @P1 LDC.64 R202, c[0x0][0x9e8] ;  /* 0x00027a00ffca1b82 */ /* 0x000ea40000000a00 */
[----:B--2---:R-:W-:-:S05]  /*ddf0*/  @P1 IMAD.HI.U32 R202, R225, R202, RZ ;  /* 0x000000cae1ca1227 */ /* 0x004fca00078e00ff */
[----:B------:R-:W-:-:S07]  /*de00*/  @P1 SHF.R.U32.HI R225, RZ, R203, R202 ;  /* 0x000000cbffe11219 */ /* 0x000fce00000116ca */
.L_x_2631:
[----:B------:R-:W-:Y:S05]  /*de10*/  BSYNC B2 ;  /* 0x0000000000027941 */ /* 0x000fea0003800000 */
.L_x_2629:
[----:B------:R-:W-:-:S04]  /*de20*/  IMAD R225, R225, R227, -R11 ;  /* 0x000000e3e1e17224 */ /* 0x000fc800078e0a0b */
[----:B------:R-:W-:-:S05]  /*de30*/  IMAD.IADD R225, R225, 0x1, -R189 ;  /* 0x00000001e1e17824 */ /* 0x000fca00078e0abd */
[----:B------:R-:W-:Y:S02]  /*de40*/  VIMNMX R220, R220, R225, !PT ;  /* 0x000000e1dcdc7248 */ /* 0x000fe40007fe0100 */
[----:B------:R-:W-:-:S07]  /*de50*/  VIADDMNMX R221, R225, R227, R221, PT ;  /* 0x000000e3e1dd7246 */ /* 0x000fce00038001dd */
.L_x_2628:
[----:B------:R-:W-:Y:S01]  /*de60*/  ISETP.GT.AND P1, PT, R15, -0x1, PT ;  /* 0xffffffff0f00780c */ /* 0x000fe20003f24270 */
[----:B------:R-:W2:Y:S01]  /*de70*/  SHFL.IDX PT, R224, R224, 0x1, 0x1c1f ;  /* 0x003c1f00e0e07f89 */ /* 0x000ea200000e0000 */
[----:B------:R-:W-:Y:S02]  /*de80*/  UISETP.NE.AND UP0, UPT, UR47, URZ, UPT ;  /* 0x0000003f2f00728c */ /* 0x000fe4000bf05270 */
[C---:B------:R-:W-:Y:S02]  /*de90*/  ISETP.GT.AND P4, PT, R220.reuse, RZ, P1 ;  /* 0x000000ffdc00720c */ /* 0x040fe40000f84270 */
[C---:B------:R-:W-:Y:S02]  /*dea0*/  ISETP.GT.AND P3, PT, R220.reuse, 0x1, P1 ;  /* 0x00000001dc00780c */ /* 0x040fe40000f64270 */
[----:B------:R-:W-:Y:S02]  /*deb0*/  ISETP.LT.OR P4, PT, R221, 0x1, P4 ;  /* 0x00000001dd00780c */ /* 0x000fe40002781670 */
[----:B------:R-:W-:-:S02]  /*dec0*/  ISETP.GT.AND P5, PT, R220, 0x8, P1 ;  /* 0x00000008dc00780c */ /* 0x000fc40000fa4270 */
[----:B------:R-:W-:Y:S02]  /*ded0*/  FSEL R202, R152, -INF , !P4 ;  /* 0xff80000098ca7808 */ /* 0x000fe40006000000 */
[C---:B------:R-:W-:Y:S02]  /*dee0*/  ISETP.GT.AND P4, PT, R220.reuse, 0x10, P1 ;  /* 0x00000010dc00780c */ /* 0x040fe40000f84270 */
[----:B------:R-:W-:Y:S02]  /*def0*/  ISETP.GT.AND P2, PT, R220, 0x9, P1 ;  /* 0x00000009dc00780c */ /* 0x000fe40000f44270 */
[C---:B------:R-:W-:Y:S02]  /*df00*/  ISETP.LT.OR P4, PT, R221.reuse, 0x11, P4 ;  /* 0x00000011dd00780c */ /* 0x040fe40002781670 */
[----:B------:R-:W-:Y:S02]  /*df10*/  ISETP.LT.OR P3, PT, R221, 0x2, P3 ;  /* 0x00000002dd00780c */ /* 0x000fe40001f61670 */
[----:B------:R-:W-:-:S02]  /*df20*/  FSEL R160, R160, -INF , !P4 ;  /* 0xff800000a0a07808 */ /* 0x000fc40006000000 */
[----:B------:R-:W-:Y:S01]  /*df30*/  ISETP.GT.AND P4, PT, R220, 0x20, P1 ;  /* 0x00000020dc00780c */ /* 0x000fe20000f84270 */
[--C-:B--2---:R-:W-:Y:S01]  /*df40*/  IMAD.IADD R222, R222, 0x1, R224.reuse ;  /* 0x00000001dede7824 */ /* 0x104fe200078e02e0 */
[----:B------:R-:W-:Y:S01]  /*df50*/  ISETP.LT.OR P5, PT, R221, 0x9, P5 ;  /* 0x00000009dd00780c */ /* 0x000fe20002fa1670 */
[----:B------:R-:W-:Y:S01]  /*df60*/  IMAD.IADD R223, R223, 0x1, R224 ;  /* 0x00000001dfdf7824 */ /* 0x000fe200078e02e0 */
        /* <DEDUP_REMOVED lines=8> */
[----:B------:R-:W-:Y:S02]  /*dff0*/  FSEL R168, R168, -INF , !P4 ;  /* 0xff800000a8a87808 */ /* 0x000fe40006000000 */
[----:B------:R-:W-:-:S02]  /*e000*/  ISETP.GT.AND P4, PT, R220, 0x30, P1 ;  /* 0x00000030dc00780c */ /* 0x000fc40000f84270 */
[C---:B------:R-:W-:Y:S02]  /*e010*/  ISETP.LT.OR P3, PT, R221.reuse, 0x12, P3 ;  /* 0x00000012dd00780c */ /* 0x040fe40001f61670 */
        /* <DEDUP_REMOVED lines=10> */
[----:B------:R-:W-:-:S02]  /*e0c0*/  PLOP3.LUT P4, PT, PT, PT, UP0, 0x40, 0x0 ;  /* 0x000000000000781c */ /* 0x000fc40003f8e808 */
        /* <DEDUP_REMOVED lines=14> */
[----:B------:R-:W-:Y:S01]  /*e1b0*/  FSEL R181, R181, -INF , !P2 ;  /* 0xff800000b5b57808 */ /* 0x000fe20005000000 */
        /* <DEDUP_REMOVED lines=13> */
.L_x_2634:
[----:B------:R-:W-:-:S05]  /*e290*/  IMAD.U32 R172, RZ, RZ, UR44 ;  /* 0x0000002cffac7e24 */ /* 0x000fca000f8e00ff */
[----:B------:R-:W-:-:S13]  /*e2a0*/  ISETP.NE.AND P2, PT, R172, 0x1, PT ;  /* 0x00000001ac00780c */ /* 0x000fda0003f45270 */
[----:B------:R-:W2:Y:S02]  /*e2b0*/  @P2 LDC.64 R152, c[0x0][0x9e8] ;  /* 0x00027a00ff982b82 */ /* 0x000ea40000000a00 */
[----:B--2---:R-:W-:-:S05]  /*e2c0*/  @P2 IMAD.HI.U32 R152, R224, R152, RZ ;  /* 0x00000098e0982227 */ /* 0x004fca00078e00ff */
[----:B------:R-:W-:-:S07]  /*e2d0*/  @P2 SHF.R.U32.HI R224, RZ, R153, R152 ;  /* 0x00000099ffe02219 */ /* 0x000fce0000011698 */
.L_x_2635:
[----:B------:R-:W-:Y:S05]  /*e2e0*/  BSYNC B2 ;  /* 0x0000000000027941 */ /* 0x000fea0003800000 */
.L_x_2633:
[----:B------:R-:W-:-:S04]  /*e2f0*/  IMAD R11, R224, R172, -R11 ;  /* 0x000000ace00b7224 */ /* 0x000fc800078e0a0b */
[----:B------:R-:W-:-:S05]  /*e300*/  IMAD.IADD R11, R11, 0x1, -R189 ;  /* 0x000000010b0b7824 */ /* 0x000fca00078e0abd */
[----:B------:R-:W-:Y:S02]  /*e310*/  VIMNMX R223, R223, R11, !PT ;  /* 0x0000000bdfdf7248 */ /* 0x000fe40007fe0100 */
[----:B------:R-:W-:-:S07]  /*e320*/  VIADDMNMX R222, R11, R172, R222, PT ;  /* 0x000000ac0bde7246 */ /* 0x000fce00038001de */
.L_x_2632:
[----:B------:R-:W-:Y:S02]  /*e330*/  FMNMX.FTZ R11, R202, R10, !PT ;  /* 0x0000000aca0b7209 */ /* 0x000fe40007810000 */
[----:B------:R-:W-:Y:S02]  /*e340*/  LOP3.LUT R16, R16, 0xffffdfff, RZ, 0xc0, !PT ;  /* 0xffffdfff10107812 */ /* 0x000fe400078ec0ff */
[----:B------:R-:W-:Y:S02]  /*e350*/  FMNMX.FTZ R11, R203, R11, !PT ;  /* 0x0000000bcb0b7209 */ /* 0x000fe40007810000 */
[----:B------:R-:W-:Y:S02]  /*e360*/  @P0 LOP3.LUT R16, R16, 0x2000, RZ, 0xfc, !PT ;  /* 0x0000200010100812 */ /* 0x000fe400078efcff */
[----:B------:R-:W-:Y:S02]  /*e370*/  FMNMX.FTZ R11, R156, R11, !PT ;  /* 0x0000000b9c0b7209 */ /* 0x000fe40007810000 */
[----:B------:R-:W-:-:S02]  /*e380*/  ISETP.GT.AND P0, PT, R223, 0x20, P1 ;  /* 0x00000020df00780c */ /* 0x000fc40000f04270 */
[----:B------:R-:W-:Y:S02]  /*e390*/  FMNMX.FTZ R11, R157, R11, !PT ;  /* 0x0000000b9d0b7209 */ /* 0x000fe40007810000 */
[----:B------:R-:W-:Y:S02]  /*e3a0*/  LOP3.LUT R16, R16, 0xfffeffff, RZ, 0xc0, !PT ;  /* 0xfffeffff10107812 */ /* 0x000fe400078ec0ff */
[----:B------:R-:W-:Y:S02]  /*e3b0*/  FMNMX.FTZ R11, R160, R11, !PT ;  /* 0x0000000ba00b7209 */ /* 0x000fe40007810000 */
[----:B------:R-:W-:Y:S02]  /*e3c0*/  ISETP.GT.AND P2, PT, R223, 0x1, P1 ;  /* 0x00000001df00780c */ /* 0x000fe40000f44270 */
[----:B------:R-:W-:Y:S02]  /*e3d0*/  FMNMX.FTZ R11, R161, R11, !PT ;  /* 0x0000000ba10b7209 */ /* 0x000fe40007810000 */
[----:B------:R-:W-:-:S02]  /*e3e0*/  ISETP.GT.AND P3, PT, R223, 0x8, P1 ;  /* 0x00000008df00780c */ /* 0x000fc40000f64270 */
[----:B------:R-:W-:Y:S02]  /*e3f0*/  FMNMX.FTZ R11, R164, R11, !PT ;  /* 0x0000000ba40b7209 */ /* 0x000fe40007810000 */
[----:B------:R-:W-:Y:S02]  /*e400*/  @P0 LOP3.LUT R16, R16, 0x10000, RZ, 0xfc, !PT ;  /* 0x0001000010100812 */ /* 0x000fe400078efcff */
[----:B------:R-:W-:Y:S02]  /*e410*/  FMNMX.FTZ R11, R165, R11, !PT ;  /* 0x0000000ba50b7209 */ /* 0x000fe40007810000 */
[C---:B------:R-:W-:Y:S02]  /*e420*/  ISETP.GT.AND P0, PT, R223.reuse, 0x38, P1 ;  /* 0x00000038df00780c */ /* 0x040fe40000f04270 */
[----:B------:R-:W-:Y:S02]  /*e430*/  FMNMX.FTZ R11, R168, R11, !PT ;  /* 0x0000000ba80b7209 */ /* 0x000fe40007810000 */
[----:B------:R-:W-:-:S02]  /*e440*/  ISETP.GT.AND P4, PT, R223, 0x9, P1 ;  /* 0x00000009df00780c */ /* 0x000fc40000f84270 */
[----:B------:R-:W-:Y:S02]  /*e450*/  FMNMX.FTZ R11, R169, R11, !PT ;  /* 0x0000000ba90b7209 */ /* 0x000fe40007810000 */
[----:B------:R-:W-:Y:S02]  /*e460*/  LOP3.LUT R16, R16, 0xfffffffd, RZ, 0xc0, !PT ;  /* 0xfffffffd10107812 */ /* 0x000fe400078ec0ff */
[----:B------:R-:W-:Y:S02]  /*e470*/  FMNMX.FTZ R11, R225, R11, !PT ;  /* 0x0000000be10b7209 */ /* 0x000fe40007810000 */
[C---:B------:R-:W-:Y:S02]  /*e480*/  ISETP.LT.OR P2, PT, R222.reuse, 0x2, P2 ;  /* 0x00000002de00780c */ /* 0x040fe40001741670 */
[----:B------:R-:W-:Y:S02]  /*e490*/  FMNMX.FTZ R11, R173, R11, !PT ;  /* 0x0000000bad0b7209 */ /* 0x000fe40007810000 */
[----:B------:R-:W-:-:S02]  /*e4a0*/  ISETP.LT.OR P3, PT, R222, 0x9, P3 ;  /* 0x00000009de00780c */ /* 0x000fc40001f61670 */
[----:B------:R-:W-:Y:S02]  /*e4b0*/  FMNMX.FTZ R11, R176, R11, !PT ;  /* 0x0000000bb00b7209 */ /* 0x000fe40007810000 */
[----:B------:R-:W-:Y:S02]  /*e4c0*/  ISETP.LT.OR P4, PT, R222, 0xa, P4 ;  /* 0x0000000ade00780c */ /* 0x000fe40002781670 */
[----:B------:R-:W-:Y:S02]  /*e4d0*/  FMNMX.FTZ R11, R177, R11, !PT ;  /* 0x0000000bb10b7209 */ /* 0x000fe40007810000 */
[----:B------:R-:W-:Y:S02]  /*e4e0*/  @P0 LOP3.LUT R16, R16, 0x2, RZ, 0xfc, !PT ;  /* 0x0000000210100812 */ /* 0x000fe400078efcff */
[----:B------:R-:W-:Y:S02]  /*e4f0*/  FMNMX.FTZ R11, R180, R11, !PT ;  /* 0x0000000bb40b7209 */ /* 0x000fe40007810000 */
[----:B------:R-:W-:-:S02]  /*e500*/  ISETP.GT.AND P0, PT, R223, RZ, P1 ;  /* 0x000000ffdf00720c */ /* 0x000fc40000f04270 */
[----:B------:R-:W-:Y:S02]  /*e510*/  FSEL R155, R155, -INF , !P2 ;  /* 0xff8000009b9b7808 */ /* 0x000fe40005000000 */
[----:B------:R-:W-:Y:S02]  /*e520*/  FSEL R158, R158, -INF , !P3 ;  /* 0xff8000009e9e7808 */ /* 0x000fe40005800000 */
[----:B------:R-:W-:Y:S02]  /*e530*/  FSEL R159, R159, -INF , !P4 ;  /* 0xff8000009f9f7808 */ /* 0x000fe40006000000 */
[C---:B------:R-:W-:Y:S02]  /*e540*/  ISETP.GT.AND P5, PT, R223.reuse, 0x10, P1 ;  /* 0x00000010df00780c */ /* 0x040fe40000fa4270 */
[C---:B------:R-:W-:Y:S02]  /*e550*/  ISETP.GT.AND P2, PT, R223.reuse, 0x11, P1 ;  /* 0x00000011df00780c */ /* 0x040fe40000f44270 */
[----:B------:R-:W-:-:S02]  /*e560*/  ISETP.GT.AND P3, PT, R223, 0x18, P1 ;  /* 0x00000018df00780c */ /* 0x000fc40000f64270 */
[----:B------:R-:W-:Y:S02]  /*e570*/  ISETP.GT.AND P4, PT, R223, 0x19, P1 ;  /* 0x00000019df00780c */ /* 0x000fe40000f84270 */
[----:B------:R-:W-:Y:S02]  /*e580*/  FMNMX.FTZ R11, R181, R11, !PT ;  /* 0x0000000bb50b7209 */ /* 0x000fe40007810000 */
[C---:B------:R-:W-:Y:S02]  /*e590*/  ISETP.LT.OR P5, PT, R222.reuse, 0x11, P5 ;  /* 0x00000011de00780c */ /* 0x040fe40002fa1670 */
[C---:B------:R-:W-:Y:S01]  /*e5a0*/  ISETP.LT.OR P2, PT, R222.reuse, 0x12, P2 ;  /* 0x00000012de00780c */ /* 0x040fe20001741670 */
[----:B------:R-:W2:Y:S01]  /*e5b0*/  SHFL.BFLY PT, R152, R11, 0x2, 0x1f ;  /* 0x0c401f000b987f89 */ /* 0x000ea200000e0000 */
[C---:B------:R-:W-:Y:S02]  /*e5c0*/  ISETP.LT.OR P3, PT, R222.reuse, 0x19, P3 ;  /* 0x00000019de00780c */ /* 0x040fe40001f61670 */
[----:B------:R-:W-:-:S02]  /*e5d0*/  ISETP.LT.OR P4, PT, R222, 0x1a, P4 ;  /* 0x0000001ade00780c */ /* 0x000fc40002781670 */
[----:B------:R-:W-:Y:S02]  /*e5e0*/  LOP3.LUT R16, R16, 0xffffffdf, RZ, 0xc0, !PT ;  /* 0xffffffdf10107812 */ /* 0x000fe400078ec0ff */
[----:B------:R-:W-:Y:S02]  /*e5f0*/  FSEL R162, R162, -INF , !P5 ;  /* 0xff800000a2a27808 */ /* 0x000fe40006800000 */
[----:B------:R-:W-:Y:S02]  /*e600*/  FSEL R163, R163, -INF , !P2 ;  /* 0xff800000a3a37808 */ /* 0x000fe40005000000 */
[----:B------:R-:W-:Y:S02]  /*e610*/  FSEL R166, R166, -INF , !P3 ;  /* 0xff800000a6a67808 */ /* 0x000fe40005800000 */
[----:B------:R-:W-:Y:S02]  /*e620*/  FSEL R167, R167, -INF , !P4 ;  /* 0xff800000a7a77808 */ /* 0x000fe40006000000 */
[----:B------:R-:W-:-:S02]  /*e630*/  ISETP.GT.AND P2, PT, R223, 0x21, P1 ;  /* 0x00000021df00780c */ /* 0x000fc40000f44270 */
[C---:B------:R-:W-:Y:S02]  /*e640*/  ISETP.GT.AND P3, PT, R223.reuse, 0x28, P1 ;  /* 0x00000028df00780c */ /* 0x040fe40000f64270 */
[C---:B------:R-:W-:Y:S02]  /*e650*/  ISETP.GT.AND P4, PT, R223.reuse, 0x29, P1 ;  /* 0x00000029df00780c */ /* 0x040fe40000f84270 */
[C---:B------:R-:W-:Y:S02]  /*e660*/  ISETP.GT.AND P5, PT, R223.reuse, 0x30, P1 ;  /* 0x00000030df00780c */ /* 0x040fe40000fa4270 */
[C---:B------:R-:W-:Y:S02]  /*e670*/  ISETP.GT.AND P6, PT, R223.reuse, 0x31, P1 ;  /* 0x00000031df00780c */ /* 0x040fe40000fc4270 */
[----:B------:R-:W-:Y:S02]  /*e680*/  ISETP.GT.AND P1, PT, R223, 0x39, P1 ;  /* 0x00000039df00780c */ /* 0x000fe40000f24270 */
[----:B------:R-:W-:-:S02]  /*e690*/  @P0 LOP3.LUT R16, R16, 0x20, RZ, 0xfc, !PT ;  /* 0x0000002010100812 */ /* 0x000fc400078efcff */
[----:B--2---:R-:W-:Y:S02]  /*e6a0*/  FMNMX.FTZ R152, R11, R152, !PT ;  /* 0x000000980b987209 */ /* 0x004fe40007810000 */
[C---:B------:R-:W-:Y:S02]  /*e6b0*/  LOP3.LUT P0, RZ, R16.reuse, 0x10000, RZ, 0xc0, !PT ;  /* 0x0001000010ff7812 */ /* 0x040fe4000780c0ff */
[----:B------:R-:W-:Y:S01]  /*e6c0*/  LOP3.LUT R16, R16, 0xfffffff7, RZ, 0xc0, !PT ;  /* 0xfffffff710107812 */ /* 0x000fe200078ec0ff */
[----:B------:R-:W2:Y:S01]  /*e6d0*/  SHFL.BFLY PT, R172, R152, 0x1, 0x1f ;  /* 0x0c201f0098ac7f89 */ /* 0x000ea200000e0000 */
[C---:B------:R-:W-:Y:S02]  /*e6e0*/  ISETP.LT.OR P0, PT, R222.reuse, 0x21, P0 ;  /* 0x00000021de00780c */ /* 0x040fe40000701670 */
[----:B------:R-:W-:Y:S02]  /*e6f0*/  ISETP.LT.OR P5, PT, R222, 0x31, P5 ;  /* 0x00000031de00780c */ /* 0x000fe40002fa1670 */
[----:B------:R-:W-:-:S02]  /*e700*/  @P1 LOP3.LUT R16, R16, 0x8, RZ, 0xfc, !PT ;  /* 0x0000000810101812 */ /* 0x000fc400078efcff */
[----:B------:R-:W-:Y:S02]  /*e710*/  ISETP.LT.OR P6, PT, R222, 0x32, P6 ;  /* 0x00000032de00780c */ /* 0x000fe400037c1670 */
[C---:B------:R-:W-:Y:S02]  /*e720*/  LOP3.LUT P1, RZ, R16.reuse, 0x2, RZ, 0xc0, !PT ;  /* 0x0000000210ff7812 */ /* 0x040fe4000782c0ff */
[----:B------:R-:W-:Y:S02]  /*e730*/  LOP3.LUT R16, R16, 0xffffffbf, RZ, 0xc0, !PT ;  /* 0xffffffbf10107812 */ /* 0x000fe400078ec0ff */
[----:B------:R-:W-:Y:S02]  /*e740*/  FSEL R178, R178, -INF , !P5 ;  /* 0xff800000b2b27808 */ /* 0x000fe40006800000 */
[----:B------:R-:W-:Y:S02]  /*e750*/  @P0 LOP3.LUT R16, R16, 0x40, RZ, 0xfc, !PT ;  /* 0x0000004010100812 */ /* 0x000fe400078efcff */
[----:B------:R-:W-:-:S02]  /*e760*/  ISETP.LT.OR P0, PT, R222, 0x22, P2 ;  /* 0x00000022de00780c */ /* 0x000fc40001701670 */
[C---:B------:R-:W-:Y:S02]  /*e770*/  LOP3.LUT P2, RZ, R16.reuse, 0x20, RZ, 0xc0, !PT ;  /* 0x0000002010ff7812 */ /* 0x040fe4000784c0ff */
[----:B------:R-:W-:Y:S02]  /*e780*/  LOP3.LUT R16, R16, 0xffffffef, RZ, 0xc0, !PT ;  /* 0xffffffef10107812 */ /* 0x000fe400078ec0ff */
[----:B------:R-:W-:Y:S02]  /*e790*/  ISETP.LT.OR P2, PT, R222, 0x1, P2 ;  /* 0x00000001de00780c */ /* 0x000fe40001741670 */
[----:B--2---:R-:W-:Y:S02]  /*e7a0*/  FMNMX.FTZ R172, R152, R172, !PT ;  /* 0x000000ac98ac7209 */ /* 0x004fe40007810000 */
[----:B------:R-:W-:Y:S02]  /*e7b0*/  FSEL R154, R154, -INF , !P2 ;  /* 0xff8000009a9a7808 */ /* 0x000fe40005000000 */
[----:B------:R-:W-:-:S02]  /*e7c0*/  ISETP.LT.OR P1, PT, R222, 0x39, P1 ;  /* 0x00000039de00780c */ /* 0x000fc40000f21670 */
[----:B------:R-:W-:Y:S02]  /*e7d0*/  @P0 LOP3.LUT R16, R16, 0x10, RZ, 0xfc, !PT ;  /* 0x0000001010100812 */ /* 0x000fe400078efcff */
[----:B------:R-:W-:Y:S02]  /*e7e0*/  ISETP.LT.OR P0, PT, R222, 0x29, P3 ;  /* 0x00000029de00780c */ /* 0x000fe40001f01670 */
[C---:B------:R-:W-:Y:S02]  /*e7f0*/  LOP3.LUT P3, RZ, R16.reuse, 0x8, RZ, 0xc0, !PT ;  /* 0x0000000810ff7812 */ /* 0x040fe4000786c0ff */
[----:B------:R-:W-:Y:S02]  /*e800*/  LOP3.LUT R16, R16, 0xfffffffb, RZ, 0xc0, !PT ;  /* 0xfffffffb10107812 */ /* 0x000fe400078ec0ff */
[----:B------:R-:W-:Y:S02]  /*e810*/  FSEL R179, R179, -INF , !P6 ;  /* 0xff800000b3b37808 */ /* 0x000fe40007000000 */
[----:B------:R-:W-:-:S02]  /*e820*/  ISETP.LT.OR P3, PT, R222, 0x3a, P3 ;  /* 0x0000003ade00780c */ /* 0x000fc40001f61670 */
[----:B------:R-:W-:Y:S02]  /*e830*/  FSEL R182, R182, -INF , !P1 ;  /* 0xff800000b6b67808 */ /* 0x000fe40004800000 */
[----:B------:R-:W-:Y:S02]  /*e840*/  FSEL R183, R183, -INF , !P3 ;  /* 0xff800000b7b77808 */ /* 0x000fe40005800000 */
[----:B------:R-:W-:Y:S02]  /*e850*/  @P0 LOP3.LUT R16, R16, 0x4, RZ, 0xfc, !PT ;  /* 0x0000000410100812 */ /* 0x000fe400078efcff */
[----:B------:R-:W-:Y:S02]  /*e860*/  ISETP.LT.OR P0, PT, R222, 0x2a, P4 ;  /* 0x0000002ade00780c */ /* 0x000fe40002701670 */
[----:B------:R-:W-:Y:S02]  /*e870*/  FSETP.NEU.FTZ.AND P4, PT, R172, -INF , PT ;  /* 0xff800000ac00780b */ /* 0x000fe40003f9d000 */
[----:B------:R-:W-:-:S02]  /*e880*/  LOP3.LUT R16, R16, 0xffffbfff, RZ, 0xc0, !PT ;  /* 0xffffbfff10107812 */ /* 0x000fc400078ec0ff */
[----:B------:R-:W-:Y:S02]  /*e890*/  FSEL R11, R172, RZ, P4 ;  /* 0x000000ffac0b7208 */ /* 0x000fe40002000000 */
[----:B------:R-:W-:-:S03]  /*e8a0*/  ISETP.NE.AND P1, PT, R197, RZ, PT ;  /* 0x000000ffc500720c */ /* 0x000fc60003f25270 */
[----:B------:R-:W-:Y:S01]  /*e8b0*/  FADD.FTZ R10, -R11, R10 ;  /* 0x0000000a0b0a7221 */ /* 0x000fe20000010100 */
[----:B------:R-:W-:Y:S01]  /*e8c0*/  IMAD.U32 R11, RZ, RZ, UR38 ;  /* 0x00000026ff0b7e24 */ /* 0x000fe2000f8e00ff */
[----:B------:R-:W-:-:S03]  /*e8d0*/  @P0 LOP3.LUT R16, R16, 0x4000, RZ, 0xfc, !PT ;  /* 0x0000400010100812 */ /* 0x000fc600078efcff */
[-C--:B------:R-:W-:Y:S01]  /*e8e0*/  FMUL.FTZ R152, R172, R11.reuse ;  /* 0x0000000bac987220 */ /* 0x080fe20000410000 */
[----:B------:R-:W-:Y:S01]  /*e8f0*/  LOP3.LUT P0, RZ, R16, 0x10, RZ, 0xc0, !PT ;  /* 0x0000001010ff7812 */ /* 0x000fe2000780c0ff */
[----:B------:R-:W-:Y:S01]  /*e900*/  FMUL.FTZ R10, R10, R11 ;  /* 0x0000000b0a0a7220 */ /* 0x000fe20000410000 */
[----:B------:R-:W-:Y:S02]  /*e910*/  LOP3.LUT R16, R16, 0xffff7fff, RZ, 0xc0, !PT ;  /* 0xffff7fff10107812 */ /* 0x000fe400078ec0ff */
[----:B------:R-:W-:Y:S02]  /*e920*/  FSEL R152, R152, RZ, P4 ;  /* 0x000000ff98987208 */ /* 0x000fe40002000000 */
[----:B------:R-:W-:-:S03]  /*e930*/  @!P1 LEA R17, R17, R194, 0x6 ;  /* 0x000000c211119211 */ /* 0x000fc600078e30ff */
        /* <DEDUP_REMOVED lines=16> */
[----:B------:R-:W-:Y:S01]  /*ea40*/  FMNMX.FTZ R152, R154, R14, !PT ;  /* 0x0000000e9a987209 */ /* 0x000fe20007810000 */
[----:B------:R-:W-:Y:S01]  /*ea50*/  MUFU.EX2 R203, R203 ;  /* 0x000000cb00cb7308 */ /* 0x000fe20000000800 */
[----:B------:R-:W-:Y:S01]  /*ea60*/  @P0 LOP3.LUT R16, R16, 0x8000, RZ, 0xfc, !PT ;  /* 0x0000800010100812 */ /* 0x000fe200078efcff */
[----:B------:R-:W-:Y:S01]  /*ea70*/  @!P1 IMAD R17, R17, 0x4, R2 ;  /* 0x0000000411119824 */ /* 0x000fe200078e0202 */
[----:B------:R-:W-:-:S02]  /*ea80*/  FMNMX.FTZ R152, R155, R152, !PT ;  /* 0x000000989b987209 */ /* 0x000fc40007810000 */
[----:B------:R-:W-:Y:S02]  /*ea90*/  LOP3.LUT P0, RZ, R16, 0x40, RZ, 0xc0, !PT ;  /* 0x0000004010ff7812 */ /* 0x000fe4000780c0ff */
[----:B------:R-:W-:Y:S01]  /*eaa0*/  FMNMX.FTZ R152, R158, R152, !PT ;  /* 0x000000989e987209 */ /* 0x000fe20007810000 */
[----:B------:R-:W-:Y:S01]  /*eab0*/  MUFU.EX2 R156, R156 ;  /* 0x0000009c009c7308 */ /* 0x000fe20000000800 */
[----:B------:R-:W-:Y:S02]  /*eac0*/  FSEL R170, R170, -INF , !P0 ;  /* 0xff800000aaaa7808 */ /* 0x000fe40004000000 */
[----:B------:R-:W-:Y:S02]  /*ead0*/  FMNMX.FTZ R152, R159, R152, !PT ;  /* 0x000000989f987209 */ /* 0x000fe40007810000 */
[----:B------:R-:W-:Y:S02]  /*eae0*/  LOP3.LUT P0, RZ, R16, 0x8000, RZ, 0xc0, !PT ;  /* 0x0000800010ff7812 */ /* 0x000fe4000780c0ff */
[----:B------:R-:W-:Y:S01]  /*eaf0*/  FMNMX.FTZ R152, R162, R152, !PT ;  /* 0x00000098a2987209 */ /* 0x000fe20007810000 */
[----:B------:R-:W2:Y:S01]  /*eb00*/  MUFU.EX2 R157, R157 ;  /* 0x0000009d009d7308 */ /* 0x000ea20000000800 */
[----:B------:R-:W-:-:S02]  /*eb10*/  LOP3.LUT P4, RZ, R16, 0x4, RZ, 0xc0, !PT ;  /* 0x0000000410ff7812 */ /* 0x000fc4000788c0ff */
[----:B------:R-:W-:Y:S02]  /*eb20*/  FMNMX.FTZ R152, R163, R152, !PT ;  /* 0x00000098a3987209 */ /* 0x000fe40007810000 */
[----:B------:R-:W-:Y:S02]  /*eb30*/  FSEL R153, R171, -INF , !P0 ;  /* 0xff800000ab997808 */ /* 0x000fe40004000000 */
[----:B------:R-:W-:Y:S01]  /*eb40*/  FMNMX.FTZ R152, R166, R152, !PT ;  /* 0x00000098a6987209 */ /* 0x000fe20007810000 */
[----:B------:R-:W-:Y:S01]  /*eb50*/  MUFU.EX2 R160, R160 ;  /* 0x000000a000a07308 */ /* 0x000fe20000000800 */
[----:B------:R-:W-:Y:S02]  /*eb60*/  LOP3.LUT P0, RZ, R16, 0x4000, RZ, 0xc0, !PT ;  /* 0x0000400010ff7812 */ /* 0x000fe4000780c0ff */
[----:B------:R-:W-:Y:S02]  /*eb70*/  FMNMX.FTZ R152, R167, R152, !PT ;  /* 0x00000098a7987209 */ /* 0x000fe40007810000 */
        /* <DEDUP_REMOVED lines=10> */
[----:B------:R-:W-:Y:S03]  /*ec20*/  MUFU.EX2 R165, R165 ;  /* 0x000000a500a57308 */ /* 0x000fe60000000800 */
[----:B------:R-:W-:-:S04]  /*ec30*/  FMNMX.FTZ R152, R179, R152, !PT ;  /* 0x00000098b3987209 */ /* 0x000fc80007810000 */
[----:B------:R-:W-:Y:S01]  /*ec40*/  FMNMX.FTZ R152, R182, R152, !PT ;  /* 0x00000098b6987209 */ /* 0x000fe20007810000 */
[----:B------:R-:W-:Y:S03]  /*ec50*/  MUFU.EX2 R168, R168 ;  /* 0x000000a800a87308 */ /* 0x000fe60000000800 */
[----:B------:R-:W-:-:S05]  /*ec60*/  FMNMX.FTZ R171, R183, R152, !PT ;  /* 0x00000098b7ab7209 */ /* 0x000fca0007810000 */
[----:B------:R-:W3:Y:S01]  /*ec70*/  SHFL.BFLY PT, R152, R171, 0x2, 0x1f ;  /* 0x0c401f00ab987f89 */ /* 0x000ee200000e0000 */
[----:B------:R-:W-:Y:S08]  /*ec80*/  MUFU.EX2 R169, R169 ;  /* 0x000000a900a97308 */ /* 0x000ff00000000800 */
[----:B------:R-:W-:Y:S08]  /*ec90*/  MUFU.EX2 R173, R173 ;  /* 0x000000ad00ad7308 */ /* 0x000ff00000000800 */
[----:B------:R-:W-:Y:S01]  /*eca0*/  MUFU.EX2 R176, R176 ;  /* 0x000000b000b07308 */ /* 0x000fe20000000800 */
[----:B---3--:R-:W-:-:S07]  /*ecb0*/  FMNMX.FTZ R171, R171, R152, !PT ;  /* 0x00000098abab7209 */ /* 0x008fce0007810000 */
[----:B------:R-:W-:Y:S01]  /*ecc0*/  MUFU.EX2 R177, R177 ;  /* 0x000000b100b17308 */ /* 0x000fe20000000800 */
[----:B------:R-:W3:Y:S07]  /*ecd0*/  SHFL.BFLY PT, R220, R171, 0x1, 0x1f ;  /* 0x0c201f00abdc7f89 */ /* 0x000eee00000e0000 */
[----:B------:R4:W-:Y:S08]  /*ece0*/  MUFU.EX2 R152, R202 ;  /* 0x000000ca00987308 */ /* 0x0009f00000000800 */
[----:B------:R-:W-:Y:S01]  /*ecf0*/  MUFU.EX2 R181, R181 ;  /* 0x000000b500b57308 */ /* 0x000fe20000000800 */
[----:B---3--:R-:W-:-:S04]  /*ed00*/  FMNMX.FTZ R171, R171, R220, !PT ;  /* 0x000000dcabab7209 */ /* 0x008fc80007810000 */
[C---:B------:R-:W-:Y:S01]  /*ed10*/  FSETP.NEU.FTZ.AND P2, PT, R171.reuse, -INF , PT ;  /* 0xff800000ab00780b */ /* 0x040fe20003f5d000 */
[----:B------:R-:W-:-:S03]  /*ed20*/  FMUL.FTZ R222, R171, R11 ;  /* 0x0000000babde7220 */ /* 0x000fc60000410000 */
[----:B----4-:R-:W-:Y:S02]  /*ed30*/  FSEL R202, R171, RZ, P2 ;  /* 0x000000ffabca7208 */ /* 0x010fe40001000000 */
[----:B------:R-:W-:-:S03]  /*ed40*/  FSEL R222, R222, RZ, P2 ;  /* 0x000000ffdede7208 */ /* 0x000fc60001000000 */
[----:B------:R-:W-:Y:S02]  /*ed50*/  FADD.FTZ R202, -R202, R14 ;  /* 0x0000000ecaca7221 */ /* 0x000fe40000010100 */
[----:B------:R3:W4:Y:S01]  /*ed60*/  MUFU.EX2 R14, R10 ;  /* 0x0000000a000e7308 */ /* 0x0007220000000800 */
        /* <DEDUP_REMOVED lines=8> */
[-C--:B---3--:R-:W-:Y:S01]  /*edf0*/  FMUL.FTZ R10, R202, R11.reuse ;  /* 0x0000000bca0a7220 */ /* 0x088fe20000410000 */
[-CC-:B------:R-:W-:Y:S01]  /*ee00*/  FFMA.FTZ R202, R154, R11.reuse, -R222.reuse ;  /* 0x0000000b9aca7223 */ /* 0x180fe200000108de */
[----:B--2---:R-:W-:Y:S01]  /*ee10*/  F2FP.F16.F32.PACK_AB R154, R157, R156 ;  /* 0x0000009c9d9a723e */ /* 0x004fe200000000ff */
[-CC-:B------:R-:W-:Y:S01]  /*ee20*/  FFMA.FTZ R153, R153, R11.reuse, -R222.reuse ;  /* 0x0000000b99997223 */ /* 0x180fe200000108de */
[-CC-:B------:R-:W-:Y:S01]  /*ee30*/  FFMA.FTZ R174, R174, R11.reuse, -R222.reuse ;  /* 0x0000000baeae7223 */ /* 0x180fe200000108de */
[-CC-:B------:R-:W-:Y:S01]  /*ee40*/  FFMA.FTZ R175, R175, R11.reuse, -R222.reuse ;  /* 0x0000000bafaf7223 */ /* 0x180fe200000108de */
[----:B------:R-:W-:Y:S01]  /*ee50*/  FFMA.FTZ R178, R178, R11, -R222 ;  /* 0x0000000bb2b27223 */ /* 0x000fe200000108de */
[----:B------:R-:W2:Y:S01]  /*ee60*/  MUFU.EX2 R10, R10 ;  /* 0x0000000a000a7308 */ /* 0x000ea20000000800 */
[----:B----4-:R-:W-:Y:S01]  /*ee70*/  @!P1 STS [R17+0x28800], R14 ;  /* 0x0288000e11009388 */ /* 0x010fe20000000800 */
[----:B------:R-:W-:Y:S01]  /*ee80*/  FFMA.FTZ R3, R14, R3, R152 ;  /* 0x000000030e037223 */ /* 0x000fe20000010098 */
[-CC-:B------:R-:W-:Y:S01]  /*ee90*/  FFMA.FTZ R179, R179, R11.reuse, -R222.reuse ;  /* 0x0000000bb3b37223 */ /* 0x180fe200000108de */
[-CC-:B------:R-:W-:Y:S01]  /*eea0*/  FFMA.FTZ R182, R182, R11.reuse, -R222.reuse ;  /* 0x0000000bb6b67223 */ /* 0x180fe200000108de */
[-C--:B------:R-:W-:Y:S01]  /*eeb0*/  FFMA.FTZ R183, R183, R11.reuse, -R222 ;  /* 0x0000000bb7b77223 */ /* 0x080fe200000108de */
[C---:B------:R-:W-:Y:S01]  /*eec0*/  FADD.FTZ R3, R203.reuse, R3 ;  /* 0x00000003cb037221 */ /* 0x040fe20000010000 */
[----:B------:R-:W-:Y:S01]  /*eed0*/  F2FP.F16.F32.PACK_AB R152, R203, R152 ;  /* 0x00000098cb98723e */ /* 0x000fe200000000ff */
[----:B------:R-:W3:Y:S01]  /*eee0*/  MUFU.EX2 R202, R202 ;  /* 0x000000ca00ca7308 */ /* 0x000ee20000000800 */
[----:B------:R-:W-:Y:S01]  /*eef0*/  FMUL.FTZ R24, R24, R14 ;  /* 0x0000000e18187220 */ /* 0x000fe20000410000 */
[----:B------:R-:W-:Y:S01]  /*ef00*/  FADD.FTZ R3, R156, R3 ;  /* 0x000000039c037221 */ /* 0x000fe20000010000 */
[----:B------:R-:W-:Y:S01]  /*ef10*/  F2FP.F16.F32.PACK_AB R156, R161, R160 ;  /* 0x000000a0a19c723e */ /* 0x000fe200000000ff */
[-C--:B------:R-:W-:Y:S01]  /*ef20*/  FMUL.FTZ R25, R25, R14.reuse ;  /* 0x0000000e19197220 */ /* 0x080fe20000410000 */
[-C--:B------:R-:W-:Y:S01]  /*ef30*/  FMUL.FTZ R28, R28, R14.reuse ;  /* 0x0000000e1c1c7220 */ /* 0x080fe20000410000 */
[----:B------:R-:W-:Y:S01]  /*ef40*/  FADD.FTZ R3, R157, R3 ;  /* 0x000000039d037221 */ /* 0x000fe20000010000 */
[----:B------:R-:W-:Y:S01]  /*ef50*/  FMUL.FTZ R29, R29, R14 ;  /* 0x0000000e1d1d7220 */ /* 0x000fe20000410000 */
[----:B------:R-:W-:Y:S01]  /*ef60*/  MUFU.EX2 R159, R159 ;  /* 0x0000009f009f7308 */ /* 0x000fe20000000800 */
[----:B--2---:R2:W-:Y:S01]  /*ef70*/  @!P1 STS [R17+0x28820], R10 ;  /* 0x0288200a11009388 */ /* 0x0045e20000000800 */
[----:B------:R-:W-:Y:S01]  /*ef80*/  FADD.FTZ R3, R160, R3 ;  /* 0x00000003a0037221 */ /* 0x000fe20000010000 */
[----:B------:R-:W-:Y:S01]  /*ef90*/  F2FP.F16.F32.PACK_AB R160, R169, R168 ;  /* 0x000000a8a9a0723e */ /* 0x000fe200000000ff */
[-C--:B------:R-:W-:Y:S01]  /*efa0*/  FMUL.FTZ R32, R32, R14.reuse ;  /* 0x0000000e20207220 */ /* 0x080fe20000410000 */
[-C--:B------:R-:W-:Y:S01]  /*efb0*/  FMUL.FTZ R33, R33, R14.reuse ;  /* 0x0000000e21217220 */ /* 0x080fe20000410000 */
[----:B------:R-:W-:Y:S01]  /*efc0*/  FADD.FTZ R3, R161, R3 ;  /* 0x00000003a1037221 */ /* 0x000fe20000010000 */
[----:B------:R-:W-:Y:S01]  /*efd0*/  FMUL.FTZ R36, R36, R14 ;  /* 0x0000000e24247220 */ /* 0x000fe20000410000 */
[----:B------:R-:W-:Y:S01]  /*efe0*/  MUFU.EX2 R157, R220 ;  /* 0x000000dc009d7308 */ /* 0x000fe20000000800 */
[----:B---3--:R-:W-:Y:S01]  /*eff0*/  FFMA.FTZ R0, R10, R0, R202 ;  /* 0x000000000a007223 */ /* 0x008fe200000100ca */
[----:B------:R-:W-:Y:S01]  /*f000*/  FADD.FTZ R3, R164, R3 ;  /* 0x00000003a4037221 */ /* 0x000fe20000010000 */
[----:B--2---:R-:W-:Y:S01]  /*f010*/  FFMA.FTZ R17, R158, R11, -R222 ;  /* 0x0000000b9e117223 */ /* 0x004fe200000108de */
[----:B------:R-:W-:Y:S01]  /*f020*/  F2FP.F16.F32.PACK_AB R158, R165, R164 ;  /* 0x000000a4a59e723e */ /* 0x000fe200000000ff */
[----:B------:R-:W-:Y:S01]  /*f030*/  FADD.FTZ R0, R155, R0 ;  /* 0x000000009b007221 */ /* 0x000fe20000010000 */
[----:B------:R-:W-:Y:S01]  /*f040*/  FADD.FTZ R3, R165, R3 ;  /* 0x00000003a5037221 */ /* 0x000fe20000010000 */
[----:B------:R-:W-:Y:S01]  /*f050*/  F2FP.F16.F32.PACK_AB R164, R177, R176 ;  /* 0x000000b0b1a4723e */ /* 0x000fe200000000ff */
[----:B------:R-:W-:Y:S01]  /*f060*/  MUFU.EX2 R163, R163 ;  /* 0x000000a300a37308 */ /* 0x000fe20000000800 */
[-C--:B------:R-:W-:Y:S01]  /*f070*/  FMUL.FTZ R37, R37, R14.reuse ;  /* 0x0000000e25257220 */ /* 0x080fe20000410000 */
[----:B------:R-:W-:Y:S01]  /*f080*/  FADD.FTZ R3, R168, R3 ;  /* 0x00000003a8037221 */ /* 0x000fe20000010000 */
[-C--:B------:R-:W-:Y:S01]  /*f090*/  FMUL.FTZ R40, R40, R14.reuse ;  /* 0x0000000e28287220 */ /* 0x080fe20000410000 */
[-C--:B------:R-:W-:Y:S01]  /*f0a0*/  FMUL.FTZ R41, R41, R14.reuse ;  /* 0x0000000e29297220 */ /* 0x080fe20000410000 */
[-C--:B------:R-:W-:Y:S01]  /*f0b0*/  FMUL.FTZ R44, R44, R14.reuse ;  /* 0x0000000e2c2c7220 */ /* 0x080fe20000410000 */
[----:B------:R-:W-:Y:S01]  /*f0c0*/  FADD.FTZ R3, R169, R3 ;  /* 0x00000003a9037221 */ /* 0x000fe20000010000 */
        /* <DEDUP_REMOVED lines=22> */
[----:B------:R-:W-:Y:S01]  /*f230*/  FADD.FTZ R0, R159, R0 ;  /* 0x000000009f007221 */ /* 0x000fe20000010000 */
[-C--:B------:R-:W-:Y:S01]  /*f240*/  FMUL.FTZ R81, R81, R14.reuse ;  /* 0x0000000e51517220 */ /* 0x080fe20000410000 */
[-C--:B------:R-:W-:Y:S01]  /*f250*/  FMUL.FTZ R84, R84, R14.reuse ;  /* 0x0000000e54547220 */ /* 0x080fe20000410000 */
[----:B------:R-:W2:Y:S01]  /*f260*/  MUFU.EX2 R161, R170 ;  /* 0x000000aa00a17308 */ /* 0x000ea20000000800 */
[----:B------:R-:W-:Y:S01]  /*f270*/  FADD.FTZ R0, R157, R0 ;  /* 0x000000009d007221 */ /* 0x000fe20000010000 */
[----:B------:R-:W-:Y:S01]  /*f280*/  F2FP.F16.F32.PACK_AB R157, R163, R157 ;  /* 0x0000009da39d723e */ /* 0x000fe200000000ff */
[-C--:B------:R-:W-:Y:S01]  /*f290*/  FMUL.FTZ R85, R85, R14.reuse ;  /* 0x0000000e55557220 */ /* 0x080fe20000410000 */
[-C--:B------:R-:W-:Y:S01]  /*f2a0*/  FMUL.FTZ R88, R88, R14.reuse ;  /* 0x0000000e58587220 */ /* 0x080fe20000410000 */
[----:B------:R-:W-:Y:S01]  /*f2b0*/  FADD.FTZ R0, R163, R0 ;  /* 0x00000000a3007221 */ /* 0x000fe20000010000 */
[-C--:B------:R-:W-:Y:S01]  /*f2c0*/  FMUL.FTZ R89, R89, R14.reuse ;  /* 0x0000000e59597220 */ /* 0x080fe20000410000 */
[-C--:B------:R-:W-:Y:S01]  /*f2d0*/  FMUL.FTZ R92, R92, R14.reuse ;  /* 0x0000000e5c5c7220 */ /* 0x080fe20000410000 */
[----:B------:R-:W5:Y:S01]  /*f2e0*/  MUFU.EX2 R162, R225 ;  /* 0x000000e100a27308 */ /* 0x000f620000000800 */
[----:B---3--:R-:W-:Y:S01]  /*f2f0*/  FADD.FTZ R0, R221, R0 ;  /* 0x00000000dd007221 */ /* 0x008fe20000010000 */
[-C--:B------:R-:W-:Y:S01]  /*f300*/  FMUL.FTZ R93, R93, R14.reuse ;  /* 0x0000000e5d5d7220 */ /* 0x080fe20000410000 */
[-C--:B------:R-:W-:Y:S01]  /*f310*/  FMUL.FTZ R96, R96, R14.reuse ;  /* 0x0000000e60607220 */ /* 0x080fe20000410000 */
[-C--:B------:R-:W-:Y:S01]  /*f320*/  FMUL.FTZ R97, R97, R14.reuse ;  /* 0x0000000e61617220 */ /* 0x080fe20000410000 */
[----:B----4-:R-:W-:Y:S01]  /*f330*/  FADD.FTZ R0, R167, R0 ;  /* 0x00000000a7007221 */ /* 0x010fe20000010000 */
[-C--:B------:R-:W-:Y:S01]  /*f340*/  FMUL.FTZ R100, R100, R14.reuse ;  /* 0x0000000e64647220 */ /* 0x080fe20000410000 */
[-C--:B------:R-:W-:Y:S01]  /*f350*/  FMUL.FTZ R101, R101, R14.reuse ;  /* 0x0000000e65657220 */ /* 0x080fe20000410000 */
[----:B------:R3:W4:Y:S01]  /*f360*/  MUFU.EX2 R165, R153 ;  /* 0x0000009900a57308 */ /* 0x0007220000000800 */
        /* <DEDUP_REMOVED lines=8> */
[----:B-----5:R-:W-:Y:S01]  /*f3f0*/  FADD.FTZ R3, R162, R3 ;  /* 0x00000003a2037221 */ /* 0x020fe20000010000 */
[----:B---3--:R-:W-:Y:S01]  /*f400*/  F2FP.F16.F32.PACK_AB R153, R155, R202 ;  /* 0x000000ca9b99723e */ /* 0x008fe200000000ff */
[-C--:B------:R-:W-:Y:S01]  /*f410*/  FMUL.FTZ R116, R116, R14.reuse ;  /* 0x0000000e74747220 */ /* 0x080fe20000410000 */
[----:B------:R-:W-:Y:S01]  /*f420*/  F2FP.F16.F32.PACK_AB R155, R159, R17 ;  /* 0x000000119f9b723e */ /* 0x000fe200000000ff */
[----:B------:R-:W-:Y:S01]  /*f430*/  BAR.SYNC.DEFER_BLOCKING 0xf, 0x100 ;  /* 0x03c4000000007b1d */ /* 0x000fe20000010000 */
[----:B------:R-:W-:Y:S01]  /*f440*/  FADD.FTZ R3, R173, R3 ;  /* 0x00000003ad037221 */ /* 0x000fe20000010000 */
[----:B------:R-:W-:Y:S01]  /*f450*/  F2FP.F16.F32.PACK_AB R159, R167, R221 ;  /* 0x000000dda79f723e */ /* 0x000fe200000000ff */
[----:B------:R-:W-:Y:S01]  /*f460*/  FMUL.FTZ R117, R117, R14 ;  /* 0x0000000e75757220 */ /* 0x000fe20000410000 */
[----:B----4-:R-:W-:Y:S01]  /*f470*/  FADD.FTZ R0, R165, R0 ;  /* 0x00000000a5007221 */ /* 0x010fe20000010000 */
[----:B------:R-:W-:Y:S01]  /*f480*/  FADD.FTZ R3, R176, R3 ;  /* 0x00000003b0037221 */ /* 0x000fe20000010000 */
[----:B------:R-:W3:Y:S01]  /*f490*/  MUFU.EX2 R175, R175 ;  /* 0x000000af00af7308 */ /* 0x000ee20000000800 */
[----:B------:R-:W-:Y:S01]  /*f4a0*/  F2FP.F16.F32.PACK_AB R162, R173, R162 ;  /* 0x000000a2ada2723e */ /* 0x000fe200000000ff */
[-C--:B------:R-:W-:Y:S01]  /*f4b0*/  FMUL.FTZ R120, R120, R14.reuse ;  /* 0x0000000e78787220 */ /* 0x080fe20000410000 */
[----:B------:R-:W-:Y:S01]  /*f4c0*/  FADD.FTZ R3, R177, R3 ;  /* 0x00000003b1037221 */ /* 0x000fe20000010000 */
[----:B------:R-:W-:Y:S01]  /*f4d0*/  F2FP.F16.F32.PACK_AB R161, R165, R161 ;  /* 0x000000a1a5a1723e */ /* 0x000fe200000000ff */
[-C--:B------:R-:W-:Y:S01]  /*f4e0*/  FMUL.FTZ R121, R121, R14.reuse ;  /* 0x0000000e79797220 */ /* 0x080fe20000410000 */
[----:B--2---:R-:W-:Y:S01]  /*f4f0*/  FADD.FTZ R0, R174, R0 ;  /* 0x00000000ae007221 */ /* 0x004fe20000010000 */
        /* <DEDUP_REMOVED lines=12> */
[----:B------:R3:W-:Y:S01]  /*f5c0*/  STSM.16.M88.4 [R200+0x26800], R152 ;  /* 0x02680098c8007844 */ /* 0x0007e20000000200 */
[-C--:B------:R-:W-:Y:S01]  /*f5d0*/  FMUL.FTZ R140, R140, R14.reuse ;  /* 0x0000000e8c8c7220 */ /* 0x080fe20000410000 */
[-C--:B------:R-:W-:Y:S01]  /*f5e0*/  FMUL.FTZ R141, R141, R14.reuse ;  /* 0x0000000e8d8d7220 */ /* 0x080fe20000410000 */
[-C--:B------:R-:W-:Y:S01]  /*f5f0*/  FMUL.FTZ R144, R144, R14.reuse ;  /* 0x0000000e90907220 */ /* 0x080fe20000410000 */
[----:B------:R3:W-:Y:S01]  /*f600*/  STSM.16.M88.4 [R201], R156 ;  /* 0x0000009cc9007844 */ /* 0x0007e20000000200 */
[----:B------:R-:W5:Y:S01]  /*f610*/  MUFU.EX2 R179, R179 ;  /* 0x000000b300b37308 */ /* 0x000f620000000800 */
[----:B--2---:R-:W-:Y:S01]  /*f620*/  FADD.FTZ R0, R178, R0 ;  /* 0x00000000b2007221 */ /* 0x004fe20000010000 */
[-C--:B------:R-:W-:Y:S01]  /*f630*/  FMUL.FTZ R145, R145, R14.reuse ;  /* 0x0000000e91917220 */ /* 0x080fe20000410000 */
[----:B------:R3:W-:Y:S01]  /*f640*/  STSM.16.M88.4 [R205], R160 ;  /* 0x000000a0cd007844 */ /* 0x0007e20000000200 */
[-C--:B------:R-:W-:Y:S01]  /*f650*/  FMUL.FTZ R148, R148, R14.reuse ;  /* 0x0000000e94947220 */ /* 0x080fe20000410000 */
[----:B------:R-:W-:Y:S01]  /*f660*/  FMUL.FTZ R149, R149, R14 ;  /* 0x0000000e95957220 */ /* 0x000fe20000410000 */
[-C--:B------:R-:W-:Y:S01]  /*f670*/  FMUL.FTZ R26, R26, R10.reuse ;  /* 0x0000000a1a1a7220 */ /* 0x080fe20000410000 */
[----:B------:R-:W-:Y:S01]  /*f680*/  FMUL.FTZ R27, R27, R10 ;  /* 0x0000000a1b1b7220 */ /* 0x000fe20000410000 */
[----:B------:R-:W2:Y:S01]  /*f690*/  MUFU.EX2 R182, R182 ;  /* 0x000000b600b67308 */ /* 0x000ea20000000800 */
[----:B----4-:R-:W-:Y:S01]  /*f6a0*/  FADD.FTZ R3, R166, R3 ;  /* 0x00000003a6037221 */ /* 0x010fe20000010000 */
[----:B------:R-:W-:Y:S01]  /*f6b0*/  F2FP.F16.F32.PACK_AB R166, R181, R166 ;  /* 0x000000a6b5a6723e */ /* 0x000fe200000000ff */
[-C--:B------:R-:W-:Y:S01]  /*f6c0*/  FMUL.FTZ R30, R30, R10.reuse ;  /* 0x0000000a1e1e7220 */ /* 0x080fe20000410000 */
[-C--:B------:R-:W-:Y:S01]  /*f6d0*/  FMUL.FTZ R31, R31, R10.reuse ;  /* 0x0000000a1f1f7220 */ /* 0x080fe20000410000 */
[----:B------:R-:W-:Y:S01]  /*f6e0*/  FADD.FTZ R3, R181, R3 ;  /* 0x00000003b5037221 */ /* 0x000fe20000010000 */
[-C--:B------:R-:W-:Y:S01]  /*f6f0*/  FMUL.FTZ R34, R34, R10.reuse ;  /* 0x0000000a22227220 */ /* 0x080fe20000410000 */
[----:B------:R-:W-:Y:S01]  /*f700*/  FMUL.FTZ R35, R35, R10 ;  /* 0x0000000a23237220 */ /* 0x000fe20000410000 */
[----:B------:R-:W4:Y:S01]  /*f710*/  MUFU.EX2 R183, R183 ;  /* 0x000000b700b77308 */ /* 0x000f220000000800 */
[C---:B-----5:R-:W-:Y:S01]  /*f720*/  FADD.FTZ R0, R179.reuse, R0 ;  /* 0x00000000b3007221 */ /* 0x060fe20000010000 */
        /* <DEDUP_REMOVED lines=63> */
[----:B---3--:R-:W-:Y:S06]  /*fb20*/  @!P0 BRA `(.L_x_2636) ;  /* 0x0000000000048947 */ /* 0x008fec0003800000 */
[----:B------:R-:W-:Y:S01]  /*fb30*/  BPT.TRAP 0x1 ;  /* 0x000000040000795c */ /* 0x000fe20000300000 */
.L_x_2636:
[----:B------:R2:W3:Y:S01]  /*fb40*/  SYNCS.PHASECHK.TRANS64.TRYWAIT P1, [R209+URZ+0x28c50], R210 ;  /* 0x028c50d2d10075a7 */ /* 0x0004e2000802017f */
[----:B------:R-:W-:Y:S05]  /*fb50*/  @!P0 BRA `(.L_x_2637) ;  /* 0x0000000000048947 */ /* 0x000fea0003800000 */
[----:B------:R-:W-:Y:S01]  /*fb60*/  BPT.TRAP 0x1 ;  /* 0x000000040000795c */ /* 0x000fe20000300000 */
.L_x_2637:
[----:B------:R-:W-:Y:S04]  /*fb70*/  BSSY B2, `(.L_x_2638) ;  /* 0x0000004000027945 */ /* 0x000fe80003800000 */
[----:B---3--:R-:W-:Y:S05]  /*fb80*/  @P1 BRA `(.L_x_2639) ;  /* 0x0000000000081947 */ /* 0x008fea0003800000 */
[----:B------:R-:W3:Y:S02]  /*fb90*/  SYNCS.PHASECHK.TRANS64.TRYWAIT P1, [R209+URZ+0x28c50], R210 ;  /* 0x028c50d2d10075a7 */ /* 0x000ee4000802017f */
[----:B---3--:R-:W-:Y:S05]  /*fba0*/  @!P1 BRA `(.L_x_2640) ;  /* 0x0000013800009947 */ /* 0x008fea0003800000 */
.L_x_2639:
[----:B------:R-:W-:Y:S05]  /*fbb0*/  BSYNC B2 ;  /* 0x0000000000027941 */ /* 0x000fea0003800000 */
.L_x_2638:
[----:B------:R-:W-:Y:S01]  /*fbc0*/  IMAD R168, R208, 0x1000, R195 ;  /* 0x00001000d0a87824 */ /* 0x000fe200078e02c3 */
[----:B------:R-:W-:Y:S01]  /*fbd0*/  WARPGROUP.ARRIVE ;  /* 0x00000000000079c5 */ /* 0x000fe20000000000 */
[----:B------:R-:W-:-:S03]  /*fbe0*/  IMAD.MOV.U32 R169, RZ, RZ, 0x40000040 ;  /* 0x40000040ffa97424 */ /* 0x000fc600078e00ff */
[----:B------:R-:W-:Y:S02]  /*fbf0*/  R2UR UR6, R168 ;  /* 0x00000000a80672ca */ /* 0x000fe400000e0000 */
[----:B------:R-:W-:Y:S01]  /*fc00*/  R2UR UR7, R169 ;  /* 0x00000000a90772ca */ /* 0x000fe200000e0000 */
[----:B------:R-:W-:-:S12]  /*fc10*/  IMAD.MOV.U32 R169, RZ, RZ, 0x40000040 ;  /* 0x40000040ffa97424 */ /* 0x000fd800078e00ff */
[----:B------:R-:W-:Y:S03]  /*fc20*/  HGMMA.64x256x16.F32 R24, R152, gdesc[UR4].tnspB, R24, gsb0 ;  /* 0x43e0000498187df0 */ /* 0x000fe60008000818 */
[----:B------:R-:W-:Y:S02]  /*fc30*/  WARPGROUP.DEPBAR.LE gsb0, 0x0 ;  /* 0x00008000000079c5 */ /* 0x000fe40000010000 */
[----:B------:R-:W-:Y:S01]  /*fc40*/  VIADD R152, R168, 0x80 ;  /* 0x00000080a8987836 */ /* 0x000fe20000000000 */
        /* <DEDUP_REMOVED lines=31> */
.L_x_2641:
[----:B------:R-:W-:Y:S01]  /*fe40*/  ISETP.GT.AND P1, PT, R15, R211, PT ;  /* 0x000000d30f00720c */ /* 0x000fe20003f24270 */
[----:B0123--:R-:W-:Y:S02]  /*fe50*/  VIADD R209, R209, 0x28c60 ;  /* 0x00028c60d1d17836 */ /* 0x00ffe40000000000 */
[----:B------:R-:W-:Y:S02]  /*fe60*/  VIADD R15, R15, 0xffffffff ;  /* 0xffffffff0f0f7836 */ /* 0x000fe40000000000 */
[----:B------:R-:W-:Y:S01]  /*fe70*/  IMAD.MOV.U32 R14, RZ, RZ, R171 ;  /* 0x000000ffff0e7224 */ /* 0x000fe200078e00ab */
[----:B------:R-:W-:Y:S01]  /*fe80*/  PRMT R209, R186, 0x654, R209 ;  /* 0x00000654bad17816 */ /* 0x000fe200000000d1 */
[----:B------:R-:W-:Y:S02]  /*fe90*/  IMAD.MOV.U32 R10, RZ, RZ, R172 ;  /* 0x000000ffff0a7224 */ /* 0x000fe400078e00ac */
[----:B------:R-:W-:Y:S01]  /*fea0*/  IMAD.MOV.U32 R17, RZ, RZ, R208 ;  /* 0x000000ffff117224 */ /* 0x000fe200078e00d0 */
[----:B------:R0:W-:Y:S03]  /*feb0*/  SYNCS.ARRIVE.TRANS64.RED.A1T0 RZ, [R209+URZ], RZ ;  /* 0x000000ffd1ff79a7 */ /* 0x0001e6000810043f */
[----:B------:R-:W-:Y:S05]  /*fec0*/  @P1 BRA `(.L_x_2642) ;  /* 0xffffffd800541947 */ /* 0x000fea000383ffff */
[----:B------:R-:W-:Y:S05]  /*fed0*/  BSYNC B0 ;  /* 0x0000000000007941 */ /* 0x000fea0003800000 */
.L_x_2621:
[----:B------:R-:W-:Y:S02]  /*fee0*/  IMAD.MOV.U32 R14, RZ, RZ, R171 ;  /* 0x000000ffff0e7224 */ /* 0x000fe400078e00ab */
[----:B------:R-:W-:Y:S02]  /*fef0*/  IMAD.MOV.U32 R10, RZ, RZ, R172 ;  /* 0x000000ffff0a7224 */ /* 0x000fe400078e00ac */
[----:B------:R-:W-:-:S07]  /*ff00*/  IMAD.MOV.U32 R17, RZ, RZ, R208 ;  /* 0x000000ffff117224 */ /* 0x000fce00078e00d0 */
.L_x_2620:
[----:B------:R-:W-:Y:S05]  /*ff10*/  BSYNC B1 ;  /* 0x0000000000017941 */ /* 0x000fea0003800000 */
.L_x_2619:
[----:B------:R-:W1:Y:S01]  /*ff20*/  LDC R152, c[0x0][0x448] ;  /* 0x00011200ff987b82 */ /* 0x000e620000000800 */
[----:B------:R-:W-:-:S07]  /*ff30*/  VIADD R153, R196, 0x3f ;  /* 0x0000003fc4997836 */ /* 0x000fce0000000000 */
[----:B------:R-:W2:Y:S01]  /*ff40*/  LDC R155, c[0x0][0x9e4] ;  /* 0x00027900ff9b7b82 */ /* 0x000ea20000000800 */
[----:B-1----:R-:W-:Y:S02]  /*ff50*/  ISETP.NE.AND P4, PT, R152, 0x1, PT ;  /* 0x000000019800780c */ /* 0x002fe40003f85270 */
[----:B--2---:R-:W-:-:S11]  /*ff60*/  ISETP.GE.AND P5, PT, R155, 0x1, PT ;  /* 0x000000019b00780c */ /* 0x004fd60003fa6270 */
[----:B------:R-:W1:Y:S08]  /*ff70*/  @P4 LDC R154, c[0x0][0x44c] ;  /* 0x00011300ff9a4b82 */ /* 0x000e700000000800 */
[----:B------:R-:W2:Y:S01]  /*ff80*/  @P4 LDC R152, c[0x0][0x450] ;  /* 0x00011400ff984b82 */ /* 0x000ea20000000800 */
[----:B-1----:R-:W-:-:S05]  /*ff90*/  @P4 IMAD.HI.U32 R154, R153, R154, RZ ;  /* 0x0000009a999a4227 */ /* 0x002fca00078e00ff */
[----:B--2---:R-:W-:Y:S02]  /*ffa0*/  @P4 SHF.R.U32.HI R153, RZ, R152, R154 ;  /* 0x00000098ff994219 */ /* 0x004fe4000001169a */
[----:B------:R-:W-:-:S05]  /*ffb0*/  IADD3 R152, R184, 0x1, -R23 ;  /* 0x00000001b8987810 */ /* 0x000fca0007ffe817 */
[----:B------:R-:W-:-:S04]  /*ffc0*/  IMAD.IADD R153, R152, 0x1, R153 ;  /* 0x0000000198997824 */ /* 0x000fc800078e0299 */
[----:B------:R-:W-:Y:S01]  /*ffd0*/  IMAD.IADD R20, R153, 0x1, -R20 ;  /* 0x0000000199147824 */ /* 0x000fe200078e0a14 */
[----:B------:R-:W-:Y:S06]  /*ffe0*/  @!P5 BRA `(.L_x_2643) ;  /* 0x000000000048d947 */ /* 0x000fec0003800000 */
[----:B------:R-:W-:Y:S01]  /*fff0*/  IMAD.MOV.U32 R154, RZ, RZ, R153 ;  /* 0x000000ffff9a7224 */ /* 0x000fe200078e0099 */
[----:B------:R-:W-:Y:S04]  /*10000*/  BSSY B0, `(.L_x_2644) ;  /* 0x000000e000007945 */ /* 0x000fe80003800000 */
[----:B------:R-:W-:-:S13]  /*10010*/  ISETP.GT.AND P1, PT, R154, -0x1, PT ;  /* 0xffffffff9a00780c */ /* 0x000fda0003f24270 */
[----:B------:R-:W-:Y:S05]  /*10020*/  @P1 BRA `(.L_x_2645) ;  /* 0x00000000001c1947 */ /* 0x000fea0003800000 */
[----:B------:R-:W-:Y:S02]  /*10030*/  ISETP.NE.AND P1, PT, R155, 0x1, PT ;  /* 0x000000019b00780c */ /* 0x000fe40003f25270 */
[----:B------:R-:W-:-:S11]  /*10040*/  LOP3.LUT R154, RZ, R154, RZ, 0x33, !PT ;  /* 0x0000009aff9a7212 */ /* 0x000fd600078e33ff */
[----:B------:R-:W1:Y:S02]  /*10050*/  @P1 LDC.64 R152, c[0x0][0x9e8] ;  /* 0x00027a00ff981b82 */ /* 0x000e640000000a00 */
[----:B-1----:R-:W-:-:S05]  /*10060*/  @P1 IMAD.HI.U32 R152, R154, R152, RZ ;  /* 0x000000989a981227 */ /* 0x002fca00078e00ff */
[----:B------:R-:W-:-:S04]  /*10070*/  @P1 SHF.R.U32.HI R154, RZ, R153, R152 ;  /* 0x00000099ff9a1219 */ /* 0x000fc80000011698 */
[----:B------:R-:W-:Y:S01]  /*10080*/  LOP3.LUT R154, RZ, R154, RZ, 0x33, !PT ;  /* 0x0000009aff9a7212 */ /* 0x000fe200078e33ff */
[----:B------:R-:W-:Y:S06]  /*10090*/  BRA `(.L_x_2646) ;  /* 0x0000000000107947 */ /* 0x000fec0003800000 */
.L_x_2645:
[----:B------:R-:W-:-:S13]  /*100a0*/  ISETP.NE.AND P1, PT, R155, 0x1, PT ;  /* 0x000000019b00780c */ /* 0x000fda0003f25270 */
[----:B------:R-:W1:Y:S02]  /*100b0*/  @P1 LDC.64 R152, c[0x0][0x9e8] ;  /* 0x00027a00ff981b82 */ /* 0x000e640000000a00 */
[----:B-1----:R-:W-:-:S05]  /*100c0*/  @P1 IMAD.HI.U32 R152, R154, R152, RZ ;  /* 0x000000989a981227 */ /* 0x002fca00078e00ff */
[----:B------:R-:W-:-:S07]  /*100d0*/  @P1 SHF.R.U32.HI R154, RZ, R153, R152 ;  /* 0x00000099ff9a1219 */ /* 0x000fce0000011698 */
.L_x_2646:
[----:B------:R-:W-:Y:S05]  /*100e0*/  BSYNC B0 ;  /* 0x0000000000007941 */ /* 0x000fea0003800000 */
.L_x_2644:
[----:B------:R-:W-:-:S05]  /*100f0*/  IMAD R154, R154, R155, RZ ;  /* 0x0000009b9a9a7224 */ /* 0x000fca00078e02ff */
[----:B------:R-:W-:-:S07]  /*10100*/  VIMNMX R20, R20, R154, !PT ;  /* 0x0000009a14147248 */ /* 0x000fce0007fe0100 */
.L_x_2643:
[----:B------:R-:W-:Y:S01]  /*10110*/  VIADD R20, R20, 0x3f ;  /* 0x0000003f14147836 */ /* 0x000fe20000000000 */
[----:B------:R-:W-:Y:S04]  /*10120*/  BSSY B1, `(.L_x_2647) ;  /* 0x00001b0000017945 */ /* 0x000fe80003800000 */
[----:B------:R-:W-:-:S04]  /*10130*/  SHF.R.S32.HI R152, RZ, 0x1f, R20 ;  /* 0x0000001fff987819 */ /* 0x000fc80000011414 */
[----:B------:R-:W-:-:S04]  /*10140*/  LEA.HI R152, R152, R20, RZ, 0x6 ;  /* 0x0000001498987211 */ /* 0x000fc800078f30ff */
[----:B------:R-:W-:-:S04]  /*10150*/  SHF.R.S32.HI R20, RZ, 0x6, R152 ;  /* 0x00000006ff147819 */ /* 0x000fc80000011498 */
[----:B------:R-:W-:-:S04]  /*10160*/  VIMNMX R20, R213, R20, !PT ;  /* 0x00000014d5147248 */ /* 0x000fc80007fe0100 */
[----:B------:R-:W-:-:S13]  /*10170*/  ISETP.GE.AND P1, PT, R15, R20, PT ;  /* 0x000000140f00720c */ /* 0x000fda0003f26270 */
[----:B------:R-:W-:Y:S05]  /*10180*/  @!P1 BRA `(.L_x_2648) ;  /* 0x0000001800a49947 */ /* 0x000fea0003800000 */
[----:B------:R-:W-:Y:S01]  /*10190*/  BSSY B0, `(.L_x_2649) ;  /* 0x00001a7000007945 */ /* 0x000fe20003800000 */
[----:B------:R-:W-:Y:S02]  /*101a0*/  IMAD.MOV.U32 R208, RZ, RZ, R14 ;  /* 0x000000ffffd07224 */ /* 0x000fe400078e000e */
[----:B------:R-:W-:Y:S02]  /*101b0*/  IMAD.MOV.U32 R210, RZ, RZ, R10 ;  /* 0x000000ffffd27224 */ /* 0x000fe400078e000a */
[----:B------:R-:W-:Y:S02]  /*101c0*/  IMAD.MOV.U32 R202, RZ, RZ, R15 ;  /* 0x000000ffffca7224 */ /* 0x000fe400078e000f */
[----:B0-----:R-:W-:-:S07]  /*101d0*/  IMAD.MOV.U32 R209, RZ, RZ, R17 ;  /* 0x000000ffffd17224 */ /* 0x001fce00078e0011 */
.L_x_2662:
[----:B------:R-:W-:Y:S02]  /*101e0*/  VIADD R17, R209, 0x1 ;  /* 0x00000001d1117836 */ /* 0x000fe40000000000 */
[----:B------:R-:W-:Y:S02]  /*101f0*/  IMAD.MOV.U32 R10, RZ, RZ, R202 ;  /* 0x000000ffff0a7224 */ /* 0x000fe400078e00ca */
[----:B------:R-:W-:Y:S01]  /*10200*/  VIADD R202, R202, 0xffffffff ;  /* 0xffffffffcaca7836 */ /* 0x000fe20000000000 */
[C---:B------:R-:W-:Y:S02]  /*10210*/  ISETP.NE.AND P2, PT, R17.reuse, 0x2, PT ;  /* 0x000000021100780c */ /* 0x040fe40003f45270 */
[----:B------:R-:W-:Y:S02]  /*10220*/  ISETP.GT.AND P1, PT, R10, R20, PT ;  /* 0x000000140a00720c */ /* 0x000fe40003f24270 */
[----:B------:R-:W-:Y:S02]  /*10230*/  SEL R10, RZ, 0x1, P2 ;  /* 0x00000001ff0a7807 */ /* 0x000fe40001000000 */
[----:B------:R-:W-:-:S02]  /*10240*/  SEL R17, R17, RZ, P2 ;  /* 0x000000ff11117207 */ /* 0x000fc40001000000 */
[----:B------:R-:W-:Y:S01]  /*10250*/  LOP3.LUT R22, R22, R10, RZ, 0x3c, !PT ;  /* 0x0000000a16167212 */ /* 0x000fe200078e3cff */
[----:B0-----:R-:W-:Y:S06]  /*10260*/  @!P0 BRA `(.L_x_2650) ;  /* 0x0000000000048947 */ /* 0x001fec0003800000 */
[----:B------:R-:W-:Y:S01]  /*10270*/  BPT.TRAP 0x1 ;  /* 0x000000040000795c */ /* 0x000fe20000300000 */
.L_x_2650:
[----:B------:R-:W-:Y:S01]  /*10280*/  IMAD R15, R17, 0x8, R2 ;  /* 0x00000008110f7824 */ /* 0x000fe200078e0202 */
[----:B------:R-:W-:-:S04]  /*10290*/  SHF.L.U32 R203, R22, 0x1f, RZ ;  /* 0x0000001f16cb7819 */ /* 0x000fc800000006ff */
[----:B------:R0:W1:Y:S01]  /*102a0*/  SYNCS.PHASECHK.TRANS64.TRYWAIT P2, [R15+URZ+0x28c30], R203 ;  /* 0x028c30cb0f0075a7 */ /* 0x000062000804017f */
[----:B------:R-:W-:Y:S05]  /*102b0*/  @!P0 BRA `(.L_x_2651) ;  /* 0x0000000000048947 */ /* 0x000fea0003800000 */
[----:B------:R-:W-:Y:S01]  /*102c0*/  BPT.TRAP 0x1 ;  /* 0x000000040000795c */ /* 0x000fe20000300000 */
.L_x_2651:
[----:B------:R-:W-:Y:S01]  /*102d0*/  BSSY B2, `(.L_x_2652) ;  /* 0x0000006000027945 */ /* 0x000fe20003800000 */
[----:B------:R-:W-:Y:S02]  /*102e0*/  IMAD R154, R17, 0x200, R21 ;  /* 0x00000200119a7824 */ /* 0x000fe400078e0215 */
[----:B------:R-:W-:Y:S01]  /*102f0*/  IMAD.MOV.U32 R155, RZ, RZ, 0x40000040 ;  /* 0x40000040ff9b7424 */ /* 0x000fe200078e00ff */
[----:B-1----:R-:W-:Y:S06]  /*10300*/  @P2 BRA `(.L_x_2653) ;  /* 0x0000000000082947 */ /* 0x002fec0003800000 */
[----:B------:R-:W1:Y:S02]  /*10310*/  SYNCS.PHASECHK.TRANS64.TRYWAIT P2, [R15+URZ+0x28c30], R203 ;  /* 0x028c30cb0f0075a7 */ /* 0x000e64000804017f */
[----:B-1----:R-:W-:Y:S05]  /*10320*/  @!P2 BRA `(.L_x_2654) ;  /* 0x000001300034a947 */ /* 0x002fea0003800000 */
.L_x_2653:
[----:B------:R-:W-:Y:S05]  /*10330*/  BSYNC B2 ;  /* 0x0000000000027941 */ /* 0x000fea0003800000 */
.L_x_2652:
        /* <DEDUP_REMOVED lines=14> */
[----:B------:R-:W-:Y:S01]  /*10420*/  WARPGROUP.ARRIVE ;  /* 0x00000000000079c5 */ /* 0x000fe20000000000 */
[----:B------:R-:W-:Y:S02]  /*10430*/  R2UR UR8, R12 ;  /* 0x000000000c0872ca */ /* 0x000fe400000e0000 */
[----:B------:R-:W-:Y:S02]  /*10440*/  R2UR UR9, R13 ;  /* 0x000000000d0972ca */ /* 0x000fe400000e0000 */
[----:B------:R-:W-:Y:S01]  /*10450*/  R2UR UR14, R10 ;  /* 0x000000000a0e72ca */ /* 0x000fe200000e0000 */
[----:B------:R-:W-:Y:S01]  /*10460*/  HGMMA.64x64x16.F32 R152, gdesc[UR4], RZ, !UPT, gsb0 ;  /* 0x00e00000049879f0 */ /* 0x000fe2000c0008ff */
[----:B------:R-:W-:Y:S02]  /*10470*/  R2UR UR15, R11 ;  /* 0x000000000b0f72ca */ /* 0x000fe400000e0000 */
[----:B------:R-:W-:-:S02]  /*10480*/  R2UR UR12, R8 ;  /* 0x00000000080c72ca */ /* 0x000fc400000e0000 */
        /* <DEDUP_REMOVED lines=15> */
.L_x_2655:
[----:B------:R-:W-:Y:S01]  /*10580*/  FMNMX.FTZ R10, R152, R210, !PT ;  /* 0x000000d2980a7209 */ /* 0x000fe20007810000 */
[----:B------:R-:W-:Y:S01]  /*10590*/  ULDC UR4, c[0x0][0x988] ;  /* 0x0002620000047ab9 */ /* 0x000fe20000000800 */
[----:B------:R-:W-:Y:S02]  /*105a0*/  ISETP.NE.AND P2, PT, R197, RZ, PT ;  /* 0x000000ffc500720c */ /* 0x000fe40003f45270 */
        /* <DEDUP_REMOVED lines=46> */
[-C--:B--2---:R-:W-:Y:S01]  /*10890*/  FMUL.FTZ R24, R24, R168.reuse ;  /* 0x000000a818187220 */ /* 0x084fe20000410000 */
[----:B------:R-:W-:Y:S01]  /*108a0*/  FMUL.FTZ R25, R25, R168 ;  /* 0x000000a819197220 */ /* 0x000fe20000410000 */
[----:B------:R-:W-:Y:S01]  /*108b0*/  FMNMX.FTZ R14, R155, R14, !PT ;  /* 0x0000000e9b0e7209 */ /* 0x000fe20007810000 */
[-C--:B------:R-:W-:Y:S01]  /*108c0*/  FMUL.FTZ R28, R28, R168.reuse ;  /* 0x000000a81c1c7220 */ /* 0x080fe20000410000 */
[-C--:B------:R-:W-:Y:S01]  /*108d0*/  FMUL.FTZ R29, R29, R168.reuse ;  /* 0x000000a81d1d7220 */ /* 0x080fe20000410000 */
[----:B------:R-:W-:Y:S01]  /*108e0*/  FMUL.FTZ R32, R32, R168 ;  /* 0x000000a820207220 */ /* 0x000fe20000410000 */
[----:B------:R-:W-:Y:S01]  /*108f0*/  FMNMX.FTZ R14, R158, R14, !PT ;  /* 0x0000000e9e0e7209 */ /* 0x000fe20007810000 */
[----:B------:R-:W-:Y:S01]  /*10900*/  MUFU.EX2 R211, R161 ;  /* 0x000000a100d37308 */ /* 0x000fe20000000800 */
[----:B----4-:R-:W-:Y:S01]  /*10910*/  FFMA.FTZ R3, R168, R3, R152 ;  /* 0x00000003a8037223 */ /* 0x010fe20000010098 */
[----:B------:R-:W-:Y:S01]  /*10920*/  FMUL.FTZ R33, R33, R168 ;  /* 0x000000a821217220 */ /* 0x000fe20000410000 */
[----:B------:R-:W-:Y:S01]  /*10930*/  FMNMX.FTZ R14, R159, R14, !PT ;  /* 0x0000000e9f0e7209 */ /* 0x000fe20007810000 */
[-C--:B------:R-:W-:Y:S01]  /*10940*/  FMUL.FTZ R36, R36, R168.reuse ;  /* 0x000000a824247220 */ /* 0x080fe20000410000 */
[-C--:B------:R-:W-:Y:S01]  /*10950*/  FMUL.FTZ R37, R37, R168.reuse ;  /* 0x000000a825257220 */ /* 0x080fe20000410000 */
[----:B------:R-:W-:Y:S01]  /*10960*/  FMUL.FTZ R40, R40, R168 ;  /* 0x000000a828287220 */ /* 0x000fe20000410000 */
[----:B------:R-:W-:Y:S01]  /*10970*/  FMNMX.FTZ R14, R162, R14, !PT ;  /* 0x0000000ea20e7209 */ /* 0x000fe20007810000 */
[----:B------:R-:W-:Y:S01]  /*10980*/  MUFU.EX2 R161, R169 ;  /* 0x000000a900a17308 */ /* 0x000fe20000000800 */
        /* <DEDUP_REMOVED lines=8> */
[----:B------:R-:W2:Y:S01]  /*10a10*/  MUFU.EX2 R156, R156 ;  /* 0x0000009c009c7308 */ /* 0x000ea20000000800 */
[-C--:B------:R-:W-:Y:S01]  /*10a20*/  FMUL.FTZ R49, R49, R168.reuse ;  /* 0x000000a831317220 */ /* 0x080fe20000410000 */
[----:B------:R-:W-:Y:S01]  /*10a30*/  FMUL.FTZ R52, R52, R168 ;  /* 0x000000a834347220 */ /* 0x000fe20000410000 */
[----:B------:R-:W-:Y:S01]  /*10a40*/  FMNMX.FTZ R14, R167, R14, !PT ;  /* 0x0000000ea70e7209 */ /* 0x000fe20007810000 */
[-C--:B------:R-:W-:Y:S01]  /*10a50*/  FMUL.FTZ R53, R53, R168.reuse ;  /* 0x000000a835357220 */ /* 0x080fe20000410000 */
[-C--:B------:R-:W-:Y:S01]  /*10a60*/  FMUL.FTZ R56, R56, R168.reuse ;  /* 0x000000a838387220 */ /* 0x080fe20000410000 */
[----:B------:R-:W-:Y:S01]  /*10a70*/  FMUL.FTZ R57, R57, R168 ;  /* 0x000000a839397220 */ /* 0x000fe20000410000 */
[----:B------:R-:W-:Y:S01]  /*10a80*/  FMNMX.FTZ R14, R170, R14, !PT ;  /* 0x0000000eaa0e7209 */ /* 0x000fe20007810000 */
[----:B------:R-:W3:Y:S01]  /*10a90*/  MUFU.EX2 R157, R157 ;  /* 0x0000009d009d7308 */ /* 0x000ee20000000800 */
        /* <DEDUP_REMOVED lines=16> */
[----:B---3--:R-:W-:Y:S01]  /*10ba0*/  FADD.FTZ R3, R157, R3 ;  /* 0x000000039d037221 */ /* 0x008fe20000010000 */
        /* <DEDUP_REMOVED lines=48> */
[----:B------:R-:W-:-:S07]  /*10eb0*/  FMUL.FTZ R149, R149, R168 ;  /* 0x000000a895957220 */ /* 0x000fce0000410000 */
[----:B------:R-:W-:Y:S01]  /*10ec0*/  MUFU.EX2 R160, R210 ;  /* 0x000000d200a07308 */ /* 0x000fe20000000800 */
[----:B---3--:R-:W-:Y:S01]  /*10ed0*/  FADD.FTZ R3, R153, R3 ;  /* 0x0000000399037221 */ /* 0x008fe20000010000 */
[----:B--2---:R-:W-:-:S05]  /*10ee0*/  FMNMX.FTZ R14, R14, R220, !PT ;  /* 0x000000dc0e0e7209 */ /* 0x004fca0007810000 */
[----:B------:R-:W-:Y:S01]  /*10ef0*/  FADD.FTZ R169, -R14, R208 ;  /* 0x000000d00ea97221 */ /* 0x000fe20000010100 */
[----:B------:R-:W-:-:S03]  /*10f00*/  @!P2 IMAD R208, R209, 0x40, R194 ;  /* 0x00000040d1d0a824 */ /* 0x000fc600078e02c2 */
[----:B------:R-:W-:Y:S01]  /*10f10*/  FMUL.FTZ R169, R169, R11 ;  /* 0x0000000ba9a97220 */ /* 0x000fe20000410000 */
[----:B------:R-:W-:-:S05]  /*10f20*/  @!P2 IMAD R208, R208, 0x4, R2 ;  /* 0x00000004d0d0a824 */ /* 0x000fca00078e0202 */
[----:B------:R-:W2:Y:S01]  /*10f30*/  MUFU.EX2 R169, R169 ;  /* 0x000000a900a97308 */ /* 0x000ea20000000800 */
[----:B------:R-:W-:Y:S04]  /*10f40*/  @!P2 STS [R208+0x28800], R168 ;  /* 0x028800a8d000a388 */ /* 0x000fe80000000800 */
        /* <DEDUP_REMOVED lines=26> */
[----:B------:R2:W3:Y:S01]  /*110f0*/  MUFU.EX2 R181, R154 ;  /* 0x0000009a00b57308 */ /* 0x0004e20000000800 */
[-CC-:B------:R-:W-:Y:S01]  /*11100*/  FFMA.FTZ R175, R175, R11.reuse, -R208.reuse ;  /* 0x0000000bafaf7223 */ /* 0x180fe200000108d0 */
[-CC-:B------:R-:W-:Y:S01]  /*11110*/  FFMA.FTZ R178, R178, R11.reuse, -R208.reuse ;  /* 0x0000000bb2b27223 */ /* 0x180fe200000108d0 */
[-CC-:B------:R-:W-:Y:S01]  /*11120*/  FFMA.FTZ R179, R179, R11.reuse, -R208.reuse ;  /* 0x0000000bb3b37223 */ /* 0x180fe200000108d0 */
[-CC-:B------:R-:W-:Y:S01]  /*11130*/  FFMA.FTZ R182, R182, R11.reuse, -R208.reuse ;  /* 0x0000000bb6b67223 */ /* 0x180fe200000108d0 */
[----:B------:R-:W-:Y:S01]  /*11140*/  FFMA.FTZ R183, R183, R11, -R208 ;  /* 0x0000000bb7b77223 */ /* 0x000fe200000108d0 */
[-C--:B------:R-:W-:Y:S01]  /*11150*/  FMUL.FTZ R50, R50, R169.reuse ;  /* 0x000000a932327220 */ /* 0x080fe20000410000 */
[-C--:B------:R-:W-:Y:S01]  /*11160*/  FMUL.FTZ R51, R51, R169.reuse ;  /* 0x000000a933337220 */ /* 0x080fe20000410000 */
[----:B------:R-:W4:Y:S01]  /*11170*/  MUFU.EX2 R155, R155 ;  /* 0x0000009b009b7308 */ /* 0x000f220000000800 */
[----:B--2---:R-:W-:Y:S01]  /*11180*/  F2FP.F16.F32.PACK_AB R154, R157, R156 ;  /* 0x0000009c9d9a723e */ /* 0x004fe200000000ff */
[----:B------:R-:W-:Y:S01]  /*11190*/  FMUL.FTZ R54, R54, R169 ;  /* 0x000000a936367220 */ /* 0x000fe20000410000 */
[----:B------:R-:W-:Y:S01]  /*111a0*/  F2FP.F16.F32.PACK_AB R156, R211, R153 ;  /* 0x00000099d39c723e */ /* 0x000fe200000000ff */
[-C--:B------:R-:W-:Y:S01]  /*111b0*/  FMUL.FTZ R55, R55, R169.reuse ;  /* 0x000000a937377220 */ /* 0x080fe20000410000 */
[-C--:B------:R-:W-:Y:S01]  /*111c0*/  FMUL.FTZ R58, R58, R169.reuse ;  /* 0x000000a93a3a7220 */ /* 0x080fe20000410000 */
[-C--:B------:R-:W-:Y:S01]  /*111d0*/  FMUL.FTZ R59, R59, R169.reuse ;  /* 0x000000a93b3b7220 */ /* 0x080fe20000410000 */
[-C--:B------:R-:W-:Y:S01]  /*111e0*/  FMUL.FTZ R62, R62, R169.reuse ;  /* 0x000000a93e3e7220 */ /* 0x080fe20000410000 */
[----:B------:R-:W2:Y:S01]  /*111f0*/  MUFU.EX2 R158, R158 ;  /* 0x0000009e009e7308 */ /* 0x000ea20000000800 */
[----:B---3--:R-:W-:Y:S01]  /*11200*/  FFMA.FTZ R157, R169, R0, R181 ;  /* 0x00000000a99d7223 */ /* 0x008fe200000100b5 */
[----:B------:R-:W-:Y:S01]  /*11210*/  FADD.FTZ R0, R211, R3 ;  /* 0x00000003d3007221 */ /* 0x000fe20000010000 */
[-C--:B------:R-:W-:Y:S01]  /*11220*/  FMUL.FTZ R63, R63, R169.reuse ;  /* 0x000000a93f3f7220 */ /* 0x080fe20000410000 */
[-C--:B------:R-:W-:Y:S01]  /*11230*/  FMUL.FTZ R66, R66, R169.reuse ;  /* 0x000000a942427220 */ /* 0x080fe20000410000 */
[-C--:B------:R-:W-:Y:S01]  /*11240*/  FMUL.FTZ R67, R67, R169.reuse ;  /* 0x000000a943437220 */ /* 0x080fe20000410000 */
[----:B------:R-:W-:Y:S01]  /*11250*/  FADD.FTZ R0, R164, R0 ;  /* 0x00000000a4007221 */ /* 0x000fe20000010000 */
[----:B------:R-:W-:Y:S01]  /*11260*/  FMUL.FTZ R70, R70, R169 ;  /* 0x000000a946467220 */ /* 0x000fe20000410000 */
[----:B------:R-:W3:Y:S01]  /*11270*/  MUFU.EX2 R159, R159 ;  /* 0x0000009f009f7308 */ /* 0x000ee20000000800 */
[----:B----4-:R-:W-:Y:S01]  /*11280*/  FADD.FTZ R157, R155, R157 ;  /* 0x0000009d9b9d7221 */ /* 0x010fe20000010000 */
[----:B------:R-:W-:Y:S01]  /*11290*/  FADD.FTZ R0, R165, R0 ;  /* 0x00000000a5007221 */ /* 0x000fe20000010000 */
[----:B------:R-:W-:Y:S01]  /*112a0*/  F2FP.F16.F32.PACK_AB R153, R155, R181 ;  /* 0x000000b59b99723e */ /* 0x000fe200000000ff */
[-C--:B------:R-:W-:Y:S01]  /*112b0*/  FMUL.FTZ R71, R71, R169.reuse ;  /* 0x000000a947477220 */ /* 0x080fe20000410000 */
[-C--:B------:R-:W-:Y:S01]  /*112c0*/  FMUL.FTZ R74, R74, R169.reuse ;  /* 0x000000a94a4a7220 */ /* 0x080fe20000410000 */
[----:B------:R-:W-:Y:S01]  /*112d0*/  FADD.FTZ R0, R160, R0 ;  /* 0x00000000a0007221 */ /* 0x000fe20000010000 */
[C---:B------:R-:W-:Y:S01]  /*112e0*/  F2FP.F16.F32.PACK_AB R160, R161.reuse, R160 ;  /* 0x000000a0a1a0723e */ /* 0x040fe200000000ff */
[----:B------:R-:W4:Y:S01]  /*112f0*/  MUFU.EX2 R162, R162 ;  /* 0x000000a200a27308 */ /* 0x000f220000000800 */
[----:B--2---:R-:W-:Y:S01]  /*11300*/  FADD.FTZ R157, R158, R157 ;  /* 0x0000009d9e9d7221 */ /* 0x004fe20000010000 */
[----:B------:R-:W-:Y:S01]  /*11310*/  FADD.FTZ R0, R161, R0 ;  /* 0x00000000a1007221 */ /* 0x000fe20000010000 */
[-C--:B------:R-:W-:Y:S01]  /*11320*/  FMUL.FTZ R75, R75, R169.reuse ;  /* 0x000000a94b4b7220 */ /* 0x080fe20000410000 */
[-C--:B------:R-:W-:Y:S01]  /*11330*/  FMUL.FTZ R78, R78, R169.reuse ;  /* 0x000000a94e4e7220 */ /* 0x080fe20000410000 */
[-C--:B------:R-:W-:Y:S01]  /*11340*/  FMUL.FTZ R79, R79, R169.reuse ;  /* 0x000000a94f4f7220 */ /* 0x080fe20000410000 */
[----:B------:R-:W-:Y:S01]  /*11350*/  FADD.FTZ R0, R172, R0 ;  /* 0x00000000ac007221 */ /* 0x000fe20000010000 */
[-C--:B------:R-:W-:Y:S01]  /*11360*/  FMUL.FTZ R82, R82, R169.reuse ;  /* 0x000000a952527220 */ /* 0x080fe20000410000 */
[----:B------:R-:W2:Y:S01]  /*11370*/  MUFU.EX2 R163, R163 ;  /* 0x000000a300a37308 */ /* 0x000ea20000000800 */
[C---:B---3--:R-:W-:Y:S01]  /*11380*/  FADD.FTZ R157, R159.reuse, R157 ;  /* 0x0000009d9f9d7221 */ /* 0x048fe20000010000 */
[----:B------:R-:W-:Y:S01]  /*11390*/  F2FP.F16.F32.PACK_AB R155, R159, R158 ;  /* 0x0000009e9f9b723e */ /* 0x000fe200000000ff */
[----:B------:R-:W-:Y:S01]  /*113a0*/  BAR.SYNC.DEFER_BLOCKING 0xf, 0x100 ;  /* 0x03c4000000007b1d */ /* 0x000fe20000010000 */
[----:B------:R-:W-:Y:S01]  /*113b0*/  F2FP.F16.F32.PACK_AB R158, R165, R164 ;  /* 0x000000a4a59e723e */ /* 0x000fe200000000ff */
[----:B------:R-:W-:Y:S01]  /*113c0*/  FADD.FTZ R0, R173, R0 ;  /* 0x00000000ad007221 */ /* 0x000fe20000010000 */
[----:B------:R-:W-:Y:S01]  /*113d0*/  F2FP.F16.F32.PACK_AB R164, R177, R176 ;  /* 0x000000b0b1a4723e */ /* 0x000fe200000000ff */
        /* <DEDUP_REMOVED lines=45> */
[----:B------:R-:W-:Y:S01]  /*116b0*/  FADD.FTZ R170, R180, R0 ;  /* 0x00000000b4aa7221 */ /* 0x000fe20000010000 */
[-C--:B------:R-:W-:Y:S01]  /*116c0*/  FMUL.FTZ R134, R134, R169.reuse ;  /* 0x000000a986867220 */ /* 0x080fe20000410000 */
[-C--:B------:R-:W-:Y:S01]  /*116d0*/  FMUL.FTZ R135, R135, R169.reuse ;  /* 0x000000a987877220 */ /* 0x080fe20000410000 */
[-C--:B------:R-:W-:Y:S01]  /*116e0*/  FMUL.FTZ R138, R138, R169.reuse ;  /* 0x000000a98a8a7220 */ /* 0x080fe20000410000 */
[-C--:B------:R-:W-:Y:S01]  /*116f0*/  FMUL.FTZ R139, R139, R169.reuse ;  /* 0x000000a98b8b7220 */ /* 0x080fe20000410000 */
[----:B------:R-:W5:Y:S01]  /*11700*/  MUFU.EX2 R178, R178 ;  /* 0x000000b200b27308 */ /* 0x000f620000000800 */
        /* <DEDUP_REMOVED lines=17> */
[C---:B------:R-:W-:Y:S01]  /*11820*/  FADD.FTZ R3, R166.reuse, R170 ;  /* 0x000000aaa6037221 */ /* 0x040fe20000010000 */
[----:B------:R-:W-:Y:S02]  /*11830*/  F2FP.F16.F32.PACK_AB R166, R166, R180 ;  /* 0x000000b4a6a6723e */ /* 0x000fe400000000ff */
[C---:B-----5:R-:W-:Y:S01]  /*11840*/  F2FP.F16.F32.PACK_AB R167, R183.reuse, R167 ;  /* 0x000000a7b7a7723e */ /* 0x060fe200000000ff */
[----:B------:R-:W-:-:S04]  /*11850*/  FADD.FTZ R0, R183, R0 ;  /* 0x00000000b7007221 */ /* 0x000fc80000010000 */
[----:B------:R3:W-:Y:S01]  /*11860*/  STSM.16.M88.4 [R204], R164 ;  /* 0x000000a4cc007844 */ /* 0x0007e20000000200 */
[----:B------:R-:W-:Y:S05]  /*11870*/  @!P0 BRA `(.L_x_2656) ;  /* 0x0000000000048947 */ /* 0x000fea0003800000 */
[----:B------:R-:W-:Y:S01]  /*11880*/  BPT.TRAP 0x1 ;  /* 0x000000040000795c */ /* 0x000fe20000300000 */
.L_x_2656:
[----:B------:R2:W4:Y:S01]  /*11890*/  SYNCS.PHASECHK.TRANS64.TRYWAIT P2, [R15+URZ+0x28c50], R203 ;  /* 0x028c50cb0f0075a7 */ /* 0x000522000804017f */
[----:B------:R-:W-:Y:S05]  /*118a0*/  @!P0 BRA `(.L_x_2657) ;  /* 0x0000000000048947 */ /* 0x000fea0003800000 */
[----:B------:R-:W-:Y:S01]  /*118b0*/  BPT.TRAP 0x1 ;  /* 0x000000040000795c */ /* 0x000fe20000300000 */
.L_x_2657:
[----:B------:R-:W-:Y:S04]  /*118c0*/  BSSY B2, `(.L_x_2658) ;  /* 0x0000004000027945 */ /* 0x000fe80003800000 */
[----:B----4-:R-:W-:Y:S05]  /*118d0*/  @P2 BRA `(.L_x_2659) ;  /* 0x0000000000082947 */ /* 0x010fea0003800000 */
[----:B------:R-:W4:Y:S02]  /*118e0*/  SYNCS.PHASECHK.TRANS64.TRYWAIT P2, [R15+URZ+0x28c50], R203 ;  /* 0x028c50cb0f0075a7 */ /* 0x000f24000804017f */
[----:B----4-:R-:W-:Y:S05]  /*118f0*/  @!P2 BRA `(.L_x_2660) ;  /* 0x0000011800d4a947 */ /* 0x010fea0003800000 */
.L_x_2659:
[----:B------:R-:W-:Y:S05]  /*11900*/  BSYNC B2 ;  /* 0x0000000000027941 */ /* 0x000fea0003800000 */
.L_x_2658:
        /* <DEDUP_REMOVED lines=40> */
.L_x_2661:
[----:B012-4-:R-:W-:Y:S02]  /*11b90*/  VIADD R15, R15, 0x28c60 ;  /* 0x00028c600f0f7836 */ /* 0x017fe40000000000 */
[----:B------:R-:W-:Y:S02]  /*11ba0*/  IMAD.MOV.U32 R208, RZ, RZ, R14 ;  /* 0x000000ffffd07224 */ /* 0x000fe400078e000e */
[----:B------:R-:W-:Y:S01]  /*11bb0*/  IMAD.MOV.U32 R210, RZ, RZ, R10 ;  /* 0x000000ffffd27224 */ /* 0x000fe200078e000a */
[----:B------:R-:W-:Y:S01]  /*11bc0*/  PRMT R15, R186, 0x654, R15 ;  /* 0x00000654ba0f7816 */ /* 0x000fe2000000000f */
[----:B------:R-:W-:-:S03]  /*11bd0*/  IMAD.MOV.U32 R209, RZ, RZ, R17 ;  /* 0x000000ffffd17224 */ /* 0x000fc600078e0011 */
[----:B------:R0:W-:Y:S01]  /*11be0*/  SYNCS.ARRIVE.TRANS64.RED.A1T0 RZ, [R15+URZ], RZ ;  /* 0x000000ff0fff79a7 */ /* 0x0001e2000810043f */
[----:B------:R-:W-:Y:S05]  /*11bf0*/  @P1 BRA `(.L_x_2662) ;  /* 0xffffffe400781947 */ /* 0x000fea000383ffff */
[----:B------:R-:W-:Y:S05]  /*11c00*/  BSYNC B0 ;  /* 0x0000000000007941 */ /* 0x000fea0003800000 */
.L_x_2649:
[----:B0-----:R-:W-:-:S07]  /*11c10*/  IMAD.MOV.U32 R15, RZ, RZ, R202 ;  /* 0x000000ffff0f7224 */ /* 0x001fce00078e00ca */
.L_x_2648:
[----:B------:R-:W-:Y:S05]  /*11c20*/  BSYNC B1 ;  /* 0x0000000000017941 */ /* 0x000fea0003800000 */
.L_x_2647:
[----:B------:R-:W-:Y:S01]  /*11c30*/  ISETP.GE.AND P1, PT, R15, R213, PT ;  /* 0x000000d50f00720c */ /* 0x000fe20003f26270 */
[----:B------:R-:W-:-:S12]  /*11c40*/  BSSY B0, `(.L_x_2663) ;  /* 0x0000252000007945 */ /* 0x000fd80003800000 */
[----:B------:R-:W-:Y:S05]  /*11c50*/  @!P1 BRA `(.L_x_2664) ;  /* 0x0000002400409947 */ /* 0x000fea0003800000 */
[----:B0-----:R-:W-:Y:S02]  /*11c60*/  IMAD.MOV.U32 R209, RZ, RZ, R14 ;  /* 0x000000ffffd17224 */ /* 0x001fe400078e000e */
[----:B------:R-:W-:Y:S02]  /*11c70*/  IMAD.MOV.U32 R208, RZ, RZ, R10 ;  /* 0x000000ffffd07224 */ /* 0x000fe400078e000a */
[----:B------:R-:W-:-:S07]  /*11c80*/  IMAD.MOV.U32 R203, RZ, RZ, R17 ;  /* 0x000000ffffcb7224 */ /* 0x000fce00078e0011 */
.L_x_2685:
[----:B------:R-:W-:-:S05]  /*11c90*/  VIADD R17, R203, 0x1 ;  /* 0x00000001cb117836 */ /* 0x000fca0000000000 */
[----:B------:R-:W-:-:S04]  /*11ca0*/  ISETP.NE.AND P1, PT, R17, 0x2, PT ;  /* 0x000000021100780c */ /* 0x000fc80003f25270 */
[----:B------:R-:W-:Y:S02]  /*11cb0*/  SEL R10, RZ, 0x1, P1 ;  /* 0x00000001ff0a7807 */ /* 0x000fe40000800000 */
[----:B------:R-:W-:Y:S02]  /*11cc0*/  SEL R17, R17, RZ, P1 ;  /* 0x000000ff11117207 */ /* 0x000fe40000800000 */
[----:B------:R-:W-:Y:S01]  /*11cd0*/  LOP3.LUT R22, R22, R10, RZ, 0x3c, !PT ;  /* 0x0000000a16167212 */ /* 0x000fe200078e3cff */
[----:B-1----:R-:W-:Y:S06]  /*11ce0*/  @!P0 BRA `(.L_x_2665) ;  /* 0x0000000000048947 */ /* 0x002fec0003800000 */
[----:B------:R-:W-:Y:S01]  /*11cf0*/  BPT.TRAP 0x1 ;  /* 0x000000040000795c */ /* 0x000fe20000300000 */
.L_x_2665:
[----:B------:R-:W-:Y:S01]  /*11d00*/  IMAD R20, R17, 0x8, R2 ;  /* 0x0000000811147824 */ /* 0x000fe200078e0202 */
[----:B------:R-:W-:-:S04]  /*11d10*/  SHF.L.U32 R202, R22, 0x1f, RZ ;  /* 0x0000001f16ca7819 */ /* 0x000fc800000006ff */
[----:B------:R0:W1:Y:S01]  /*11d20*/  SYNCS.PHASECHK.TRANS64.TRYWAIT P1, [R20+URZ+0x28c30], R202 ;  /* 0x028c30ca140075a7 */ /* 0x000062000802017f */
[----:B------:R-:W-:Y:S05]  /*11d30*/  @!P0 BRA `(.L_x_2666) ;  /* 0x0000000000048947 */ /* 0x000fea0003800000 */
[----:B------:R-:W-:Y:S01]  /*11d40*/  BPT.TRAP 0x1 ;  /* 0x000000040000795c */ /* 0x000fe20000300000 */
.L_x_2666:
[----:B------:R-:W-:Y:S01]  /*11d50*/  BSSY B1, `(.L_x_2667) ;  /* 0x0000006000017945 */ /* 0x000fe20003800000 */
[----:B------:R-:W-:Y:S02]  /*11d60*/  IMAD R154, R17, 0x200, R21 ;  /* 0x00000200119a7824 */ /* 0x000fe400078e0215 */
[----:B------:R-:W-:Y:S01]  /*11d70*/  IMAD.MOV.U32 R155, RZ, RZ, 0x40000040 ;  /* 0x40000040ff9b7424 */ /* 0x000fe200078e00ff */
[----:B-1----:R-:W-:Y:S06]  /*11d80*/  @P1 BRA `(.L_x_2668) ;  /* 0x0000000000081947 */ /* 0x002fec0003800000 */
[----:B------:R-:W1:Y:S02]  /*11d90*/  SYNCS.PHASECHK.TRANS64.TRYWAIT P1, [R20+URZ+0x28c30], R202 ;  /* 0x028c30ca140075a7 */ /* 0x000e64000802017f */
[----:B-1----:R-:W-:Y:S05]  /*11da0*/  @!P1 BRA `(.L_x_2669) ;  /* 0x0000011400bc9947 */ /* 0x002fea0003800000 */
.L_x_2668:
[----:B------:R-:W-:Y:S05]  /*11db0*/  BSYNC B1 ;  /* 0x0000000000017941 */ /* 0x000fea0003800000 */
.L_x_2667:
        /* <DEDUP_REMOVED lines=36> */
.L_x_2670:
[----:B------:R-:W2:Y:S01]  /*12000*/  @P4 LDC R11, c[0x0][0x44c] ;  /* 0x00011300ff0b4b82 */ /* 0x000ea20000000800 */
[----:B------:R-:W-:Y:S01]  /*12010*/  IMAD.IADD R222, R212, 0x1, R196 ;  /* 0x00000001d4de7824 */ /* 0x000fe200078e02c4 */
[----:B------:R-:W-:Y:S01]  /*12020*/  ULDC UR4, c[0x0][0x9dc] ;  /* 0x0002770000047ab9 */ /* 0x000fe20000000800 */
[----:B------:R-:W-:Y:S01]  /*12030*/  IMAD.SHL.U32 R14, R15, 0x40, RZ ;  /* 0x000000400f0e7824 */ /* 0x000fe200078e00ff */
[----:B------:R-:W-:Y:S01]  /*12040*/  ULOP3.LUT UR4, URZ, UR4, URZ, 0x33, !UPT ;  /* 0x000000043f047292 */ /* 0x000fe2000f8e333f */
[----:B------:R-:W-:-:S03]  /*12050*/  ULDC UR5, c[0x0][0x9e0] ;  /* 0x0002780000057ab9 */ /* 0x000fc60000000800 */
[----:B------:R-:W3:Y:S01]  /*12060*/  @P4 LDC R10, c[0x0][0x450] ;  /* 0x00011400ff0a4b82 */ /* 0x000ee20000000800 */
[----:B------:R-:W-:-:S04]  /*12070*/  IADD3 R220, -R189, 0x1, -R14 ;  /* 0x00000001bddc7810 */ /* 0x000fc80007ffe90e */
[----:B------:R-:W-:-:S05]  /*12080*/  IADD3 R220, -R23, R220, R184 ;  /* 0x000000dc17dc7210 */ /* 0x000fca0007ffe1b8 */
[C---:B------:R-:W-:Y:S02]  /*12090*/  VIADD R221, R220.reuse, UR5 ;  /* 0x00000005dcdd7c36 */ /* 0x040fe40008000000 */
[----:B------:R-:W-:Y:S02]  /*120a0*/  VIADD R220, R220, UR4 ;  /* 0x00000004dcdc7c36 */ /* 0x000fe40008000000 */
[----:B--2---:R-:W-:-:S05]  /*120b0*/  @P4 IMAD.HI.U32 R11, R222, R11, RZ ;  /* 0x0000000bde0b4227 */ /* 0x004fca00078e00ff */
[----:B---3--:R-:W-:Y:S01]  /*120c0*/  @P4 SHF.R.U32.HI R222, RZ, R10, R11 ;  /* 0x0000000affde4219 */ /* 0x008fe2000001160b */
[----:B------:R-:W-:-:S04]  /*120d0*/  VIADD R10, R20, 0x28c40 ;  /* 0x00028c40140a7836 */ /* 0x000fc80000000000 */
[----:B------:R-:W2:Y:S01]  /*120e0*/  SHFL.IDX PT, R223, R222, RZ, 0x1c1f ;  /* 0x001c1fffdedf7589 */ /* 0x000ea200000e0000 */
[----:B------:R-:W-:-:S04]  /*120f0*/  PRMT R10, R186, 0x654, R10 ;  /* 0x00000654ba0a7816 */ /* 0x000fc8000000000a */
[----:B------:R3:W-:Y:S01]  /*12100*/  SYNCS.ARRIVE.TRANS64.RED.A1T0 RZ, [R10+URZ], RZ ;  /* 0x000000ff0aff79a7 */ /* 0x0007e2000810043f */
[--C-:B--2---:R-:W-:Y:S02]  /*12110*/  IMAD.IADD R211, R221, 0x1, R223.reuse ;  /* 0x00000001ddd37824 */ /* 0x104fe400078e02df */
[----:B------:R-:W-:Y:S01]  /*12120*/  IMAD.IADD R210, R220, 0x1, R223 ;  /* 0x00000001dcd27824 */ /* 0x000fe200078e02df */
[----:B---3--:R-:W-:Y:S06]  /*12130*/  @!P5 BRA `(.L_x_2671) ;  /* 0x000000000060d947 */ /* 0x008fec0003800000 */
[----:B------:R-:W-:Y:S01]  /*12140*/  IADD3 R223, -R23, R184, R223 ;  /* 0x000000b817df7210 */ /* 0x000fe20007ffe1df */
[----:B------:R-:W-:Y:S03]  /*12150*/  BSSY B1, `(.L_x_2672) ;  /* 0x0000012000017945 */ /* 0x000fe60003800000 */
[----:B------:R-:W-:-:S13]  /*12160*/  ISETP.GT.AND P1, PT, R223, -0x1, PT ;  /* 0xffffffffdf00780c */ /* 0x000fda0003f24270 */
[----:B------:R-:W-:Y:S05]  /*12170*/  @P1 BRA `(.L_x_2673) ;  /* 0x0000000000241947 */ /* 0x000fea0003800000 */
[----:B------:R-:W-:Y:S01]  /*12180*/  ULDC UR4, c[0x0][0x9e4] ;  /* 0x0002790000047ab9 */ /* 0x000fe20000000800 */
[----:B------:R-:W-:Y:S01]  /*12190*/  LOP3.LUT R223, RZ, R223, RZ, 0x33, !PT ;  /* 0x000000dfffdf7212 */ /* 0x000fe200078e33ff */
[----:B------:R-:W-:-:S05]  /*121a0*/  IMAD.U32 R224, RZ, RZ, UR4 ;  /* 0x00000004ffe07e24 */ /* 0x000fca000f8e00ff */
[----:B------:R-:W-:-:S13]  /*121b0*/  ISETP.NE.AND P1, PT, R224, 0x1, PT ;  /* 0x00000001e000780c */ /* 0x000fda0003f25270 */
[----:B------:R-:W2:Y:S02]  /*121c0*/  @P1 LDC.64 R10, c[0x0][0x9e8] ;  /* 0x00027a00ff0a1b82 */ /* 0x000ea40000000a00 */
[----:B--2---:R-:W-:-:S05]  /*121d0*/  @P1 IMAD.HI.U32 R10, R223, R10, RZ ;  /* 0x0000000adf0a1227 */ /* 0x004fca00078e00ff */
[----:B------:R-:W-:-:S04]  /*121e0*/  @P1 SHF.R.U32.HI R223, RZ, R11, R10 ;  /* 0x0000000bffdf1219 */ /* 0x000fc8000001160a */
[----:B------:R-:W-:Y:S01]  /*121f0*/  LOP3.LUT R223, RZ, R223, RZ, 0x33, !PT ;  /* 0x000000dfffdf7212 */ /* 0x000fe200078e33ff */
[----:B------:R-:W-:Y:S06]  /*12200*/  BRA `(.L_x_2674) ;  /* 0x0000000000187947 */ /* 0x000fec0003800000 */
.L_x_2673:
[----:B------:R-:W-:Y:S02]  /*12210*/  ULDC UR4, c[0x0][0x9e4] ;  /* 0x0002790000047ab9 */ /* 0x000fe40000000800 */
[----:B------:R-:W-:-:S05]  /*12220*/  IMAD.U32 R224, RZ, RZ, UR4 ;  /* 0x00000004ffe07e24 */ /* 0x000fca000f8e00ff */
[----:B------:R-:W-:-:S13]  /*12230*/  ISETP.NE.AND P1, PT, R224, 0x1, PT ;  /* 0x00000001e000780c */ /* 0x000fda0003f25270 */
[----:B------:R-:W2:Y:S02]  /*12240*/  @P1 LDC.64 R10, c[0x0][0x9e8] ;  /* 0x00027a00ff0a1b82 */ /* 0x000ea40000000a00 */
[----:B--2---:R-:W-:-:S05]  /*12250*/  @P1 IMAD.HI.U32 R10, R223, R10, RZ ;  /* 0x0000000adf0a1227 */ /* 0x004fca00078e00ff */
[----:B------:R-:W-:-:S07]  /*12260*/  @P1 SHF.R.U32.HI R223, RZ, R11, R10 ;  /* 0x0000000bffdf1219 */ /* 0x000fce000001160a */
.L_x_2674:
[----:B------:R-:W-:Y:S05]  /*12270*/  BSYNC B1 ;  /* 0x0000000000017941 */ /* 0x000fea0003800000 */
.L_x_2672:
[----:B------:R-:W-:-:S04]  /*12280*/  IMAD R223, R223, R224, -R14 ;  /* 0x000000e0dfdf7224 */ /* 0x000fc800078e0a0e */
[----:B------:R-:W-:-:S05]  /*12290*/  IMAD.IADD R223, R223, 0x1, -R189 ;  /* 0x00000001dfdf7824 */ /* 0x000fca00078e0abd */
[----:B------:R-:W-:Y:S02]  /*122a0*/  VIMNMX R210, R210, R223, !PT ;  /* 0x000000dfd2d27248 */ /* 0x000fe40007fe0100 */
[----:B------:R-:W-:-:S07]  /*122b0*/  VIADDMNMX R211, R223, R224, R211, PT ;  /* 0x000000e0dfd37246 */ /* 0x000fce00038001d3 */
.L_x_2671:
[----:B------:R-:W-:Y:S01]  /*122c0*/  ISETP.GT.AND P1, PT, R15, -0x1, PT ;  /* 0xffffffff0f00780c */ /* 0x000fe20003f24270 */
[----:B------:R-:W2:Y:S03]  /*122d0*/  SHFL.IDX PT, R222, R222, 0x1, 0x1c1f ;  /* 0x003c1f00dede7f89 */ /* 0x000ea600000e0000 */
[C---:B------:R-:W-:Y:S02]  /*122e0*/  ISETP.GT.AND P2, PT, R210.reuse, RZ, P1 ;  /* 0x000000ffd200720c */ /* 0x040fe40000f44270 */
[C---:B------:R-:W-:Y:S02]  /*122f0*/  ISETP.GT.AND P6, PT, R210.reuse, 0x1, P1 ;  /* 0x00000001d200780c */ /* 0x040fe40000fc4270 */
[----:B------:R-:W-:Y:S02]  /*12300*/  ISETP.LT.OR P3, PT, R211, 0x1, P2 ;  /* 0x00000001d300780c */ /* 0x000fe40001761670 */
[----:B------:R-:W-:-:S02]  /*12310*/  ISETP.GT.AND P2, PT, R210, 0x8, P1 ;  /* 0x00000008d200780c */ /* 0x000fc40000f44270 */
[----:B------:R-:W-:Y:S02]  /*12320*/  FSEL R152, R152, -INF , !P3 ;  /* 0xff80000098987808 */ /* 0x000fe40005800000 */
[----:B------:R-:W-:Y:S02]  /*12330*/  ISETP.GT.AND P3, PT, R210, 0x9, P1 ;  /* 0x00000009d200780c */ /* 0x000fe40000f64270 */
[C---:B------:R-:W-:Y:S02]  /*12340*/  ISETP.LT.OR P6, PT, R211.reuse, 0x2, P6 ;  /* 0x00000002d300780c */ /* 0x040fe400037c1670 */
[C---:B------:R-:W-:Y:S02]  /*12350*/  ISETP.LT.OR P2, PT, R211.reuse, 0x9, P2 ;  /* 0x00000009d300780c */ /* 0x040fe40001741670 */
[----:B------:R-:W-:Y:S02]  /*12360*/  ISETP.LT.OR P3, PT, R211, 0xa, P3 ;  /* 0x0000000ad300780c */ /* 0x000fe40001f61670 */
[----:B------:R-:W-:-:S02]  /*12370*/  FSEL R153, R153, -INF , !P6 ;  /* 0xff80000099997808 */ /* 0x000fc40007000000 */
[----:B------:R-:W-:Y:S01]  /*12380*/  FSEL R156, R156, -INF , !P2 ;  /* 0xff8000009c9c7808 */ /* 0x000fe20005000000 */
[----:B--2---:R-:W-:Y:S01]  /*12390*/  IMAD.IADD R221, R221, 0x1, R222 ;  /* 0x00000001dddd7824 */ /* 0x004fe200078e02de */
[----:B------:R-:W-:Y:S02]  /*123a0*/  FSEL R157, R157, -INF , !P3 ;  /* 0xff8000009d9d7808 */ /* 0x000fe40005800000 */
[C---:B------:R-:W-:Y:S02]  /*123b0*/  ISETP.GT.AND P6, PT, R210.reuse, 0x10, P1 ;  /* 0x00000010d200780c */ /* 0x040fe40000fc4270 */
[C---:B------:R-:W-:Y:S02]  /*123c0*/  ISETP.GT.AND P2, PT, R210.reuse, 0x11, P1 ;  /* 0x00000011d200780c */ /* 0x040fe40000f44270 */
[----:B------:R-:W-:Y:S02]  /*123d0*/  ISETP.GT.AND P3, PT, R210, 0x18, P1 ;  /* 0x00000018d200780c */ /* 0x000fe40000f64270 */
        /* <DEDUP_REMOVED lines=11> */
[----:B------:R-:W-:Y:S02]  /*12490*/  ISETP.LT.OR P3, PT, R211, 0x22, P3 ;  /* 0x00000022d300780c */ /* 0x000fe40001f61670 */
[----:B------:R-:W-:-:S02]  /*124a0*/  FSEL R165, R165, -INF , !P6 ;  /* 0xff800000a5a57808 */ /* 0x000fc40007000000 */
[----:B------:R-:W-:Y:S02]  /*124b0*/  FSEL R168, R168, -INF , !P2 ;  /* 0xff800000a8a87808 */ /* 0x000fe40005000000 */
        /* <DEDUP_REMOVED lines=16> */
[----:B------:R-:W-:-:S02]  /*125c0*/  IADD3 R220, R220, R222, RZ ;  /* 0x000000dedcdc7210 */ /* 0x000fc40007ffe0ff */
[----:B------:R-:W-:Y:S02]  /*125d0*/  FSEL R177, R177, -INF , !P6 ;  /* 0xff800000b1b17808 */ /* 0x000fe40007000000 */
[----:B------:R-:W-:Y:S02]  /*125e0*/  FSEL R180, R180, -INF , !P2 ;  /* 0xff800000b4b47808 */ /* 0x000fe40005000000 */
[----:B------:R-:W-:Y:S01]  /*125f0*/  FSEL R181, R181, -INF , !P3 ;  /* 0xff800000b5b57808 */ /* 0x000fe20005800000 */
[----:B------:R-:W-:Y:S06]  /*12600*/  @!P5 BRA `(.L_x_2675) ;  /* 0x000000000060d947 */ /* 0x000fec0003800000 */
        /* <DEDUP_REMOVED lines=13> */
.L_x_2677:
[----:B------:R-:W-:Y:S02]  /*126e0*/  ULDC UR4, c[0x0][0x9e4] ;  /* 0x0002790000047ab9 */ /* 0x000fe40000000800 */
[----:B------:R-:W-:-:S05]  /*126f0*/  IMAD.U32 R210, RZ, RZ, UR4 ;  /* 0x00000004ffd27e24 */ /* 0x000fca000f8e00ff */
[----:B------:R-:W-:-:S13]  /*12700*/  ISETP.NE.AND P2, PT, R210, 0x1, PT ;  /* 0x00000001d200780c */ /* 0x000fda0003f45270 */
[----:B------:R-:W2:Y:S02]  /*12710*/  @P2 LDC.64 R10, c[0x0][0x9e8] ;  /* 0x00027a00ff0a2b82 */ /* 0x000ea40000000a00 */
[----:B--2---:R-:W-:-:S05]  /*12720*/  @P2 IMAD.HI.U32 R10, R222, R10, RZ ;  /* 0x0000000ade0a2227 */ /* 0x004fca00078e00ff */
[----:B------:R-:W-:-:S07]  /*12730*/  @P2 SHF.R.U32.HI R222, RZ, R11, R10 ;  /* 0x0000000bffde2219 */ /* 0x000fce000001160a */
.L_x_2678:
[----:B------:R-:W-:Y:S05]  /*12740*/  BSYNC B1 ;  /* 0x0000000000017941 */ /* 0x000fea0003800000 */
.L_x_2676:
[----:B------:R-:W-:-:S04]  /*12750*/  IMAD R14, R222, R210, -R14 ;  /* 0x000000d2de0e7224 */ /* 0x000fc800078e0a0e */
[----:B------:R-:W-:-:S05]  /*12760*/  IMAD.IADD R14, R14, 0x1, -R189 ;  /* 0x000000010e0e7824 */ /* 0x000fca00078e0abd */
[----:B------:R-:W-:Y:S02]  /*12770*/  VIMNMX R220, R220, R14, !PT ;  /* 0x0000000edcdc7248 */ /* 0x000fe40007fe0100 */
[----:B------:R-:W-:-:S07]  /*12780*/  VIADDMNMX R221, R14, R210, R221, PT ;  /* 0x000000d20edd7246 */ /* 0x000fce00038001dd */
.L_x_2675:
[----:B------:R-:W-:Y:S01]  /*12790*/  FMNMX.FTZ R10, R152, R208, !PT ;  /* 0x000000d0980a7209 */ /* 0x000fe20007810000 */
[----:B------:R-:W-:Y:S01]  /*127a0*/  ULDC UR4, c[0x0][0x988] ;  /* 0x0002620000047ab9 */ /* 0x000fe20000000800 */
[----:B------:R-:W-:Y:S02]  /*127b0*/  ISETP.GT.AND P6, PT, R220, 0x9, P1 ;  /* 0x00000009dc00780c */ /* 0x000fe40000fc4270 */
[----:B------:R-:W-:Y:S02]  /*127c0*/  FMNMX.FTZ R10, R153, R10, !PT ;  /* 0x0000000a990a7209 */ /* 0x000fe40007810000 */
[----:B------:R-:W-:Y:S02]  /*127d0*/  ISETP.LT.OR P6, PT, R221, 0xa, P6 ;  /* 0x0000000add00780c */ /* 0x000fe400037c1670 */
[----:B------:R-:W-:Y:S02]  /*127e0*/  FMNMX.FTZ R10, R156, R10, !PT ;  /* 0x0000000a9c0a7209 */ /* 0x000fe40007810000 */
[----:B------:R-:W-:-:S02]  /*127f0*/  FSEL R159, R159, -INF , !P6 ;  /* 0xff8000009f9f7808 */ /* 0x000fc40007000000 */
[----:B------:R-:W-:Y:S02]  /*12800*/  FMNMX.FTZ R10, R157, R10, !PT ;  /* 0x0000000a9d0a7209 */ /* 0x000fe40007810000 */
        /* <DEDUP_REMOVED lines=22> */
[----:B------:R-:W-:-:S02]  /*12970*/  FSEL R155, R155, -INF , !P3 ;  /* 0xff8000009b9b7808 */ /* 0x000fc40005800000 */
[----:B------:R-:W-:Y:S02]  /*12980*/  FMNMX.FTZ R10, R181, R10, !PT ;  /* 0x0000000ab50a7209 */ /* 0x000fe40007810000 */
[C---:B------:R-:W-:Y:S02]  /*12990*/  ISETP.GT.AND P3, PT, R220.reuse, 0x10, P1 ;  /* 0x00000010dc00780c */ /* 0x040fe40000f64270 */
[----:B------:R-:W-:Y:S01]  /*129a0*/  ISETP.GT.AND P6, PT, R220, 0x38, P1 ;  /* 0x00000038dc00780c */ /* 0x000fe20000fc4270 */
[----:B------:R-:W2:Y:S01]  /*129b0*/  SHFL.BFLY PT, R11, R10, 0x2, 0x1f ;  /* 0x0c401f000a0b7f89 */ /* 0x000ea200000e0000 */
[C---:B------:R-:W-:Y:S02]  /*129c0*/  ISETP.LT.OR P3, PT, R221.reuse, 0x11, P3 ;  /* 0x00000011dd00780c */ /* 0x040fe40001f61670 */
[----:B------:R-:W-:Y:S02]  /*129d0*/  ISETP.LT.OR P6, PT, R221, 0x39, P6 ;  /* 0x00000039dd00780c */ /* 0x000fe400037c1670 */
[----:B------:R-:W-:-:S02]  /*129e0*/  FSEL R162, R162, -INF , !P3 ;  /* 0xff800000a2a27808 */ /* 0x000fc40005800000 */
[----:B------:R-:W-:Y:S02]  /*129f0*/  ISETP.GT.AND P3, PT, R220, 0x19, P1 ;  /* 0x00000019dc00780c */ /* 0x000fe40000f64270 */
[----:B------:R-:W-:Y:S02]  /*12a00*/  FSEL R182, R182, -INF , !P6 ;  /* 0xff800000b6b67808 */ /* 0x000fe40007000000 */
[----:B------:R-:W-:-:S04]  /*12a10*/  ISETP.LT.OR P3, PT, R221, 0x1a, P3 ;  /* 0x0000001add00780c */ /* 0x000fc80001f61670 */
[----:B------:R-:W-:Y:S02]  /*12a20*/  FSEL R167, R167, -INF , !P3 ;  /* 0xff800000a7a77808 */ /* 0x000fe40005800000 */
[----:B------:R-:W-:-:S04]  /*12a30*/  ISETP.GT.AND P3, PT, R220, 0x28, P1 ;  /* 0x00000028dc00780c */ /* 0x000fc80000f64270 */
[C---:B------:R-:W-:Y:S02]  /*12a40*/  ISETP.LT.OR P3, PT, R221.reuse, 0x29, P3 ;  /* 0x00000029dd00780c */ /* 0x040fe40001f61670 */
[----:B--2---:R-:W-:Y:S02]  /*12a50*/  FMNMX.FTZ R10, R10, R11, !PT ;  /* 0x0000000b0a0a7209 */ /* 0x004fe40007810000 */
[----:B------:R-:W-:Y:S02]  /*12a60*/  FSEL R174, R174, -INF , !P3 ;  /* 0xff800000aeae7808 */ /* 0x000fe40005800000 */
[----:B------:R-:W-:Y:S01]  /*12a70*/  ISETP.GT.AND P3, PT, R220, 0x30, P1 ;  /* 0x00000030dc00780c */ /* 0x000fe20000f64270 */
[----:B------:R-:W2:Y:S03]  /*12a80*/  SHFL.BFLY PT, R11, R10, 0x1, 0x1f ;  /* 0x0c201f000a0b7f89 */ /* 0x000ea600000e0000 */
[----:B------:R-:W-:-:S04]  /*12a90*/  ISETP.LT.OR P3, PT, R221, 0x31, P3 ;  /* 0x00000031dd00780c */ /* 0x000fc80001f61670 */
[----:B------:R-:W-:Y:S02]  /*12aa0*/  FSEL R178, R178, -INF , !P3 ;  /* 0xff800000b2b27808 */ /* 0x000fe40005800000 */
[----:B--2---:R-:W-:-:S04]  /*12ab0*/  FMNMX.FTZ R10, R10, R11, !PT ;  /* 0x0000000b0a0a7209 */ /* 0x004fc80007810000 */
[----:B------:R-:W-:-:S04]  /*12ac0*/  FSETP.NEU.FTZ.AND P2, PT, R10, -INF , PT ;  /* 0xff8000000a00780b */ /* 0x000fc80003f5d000 */
[----:B------:R-:W-:-:S05]  /*12ad0*/  FSEL R11, R10, RZ, P2 ;  /* 0x000000ff0a0b7208 */ /* 0x000fca0001000000 */
[----:B------:R-:W-:Y:S01]  /*12ae0*/  FADD.FTZ R208, -R11, R208 ;  /* 0x000000d00bd07221 */ /* 0x000fe20000010100 */
[----:B------:R-:W-:-:S04]  /*12af0*/  IMAD.U32 R11, RZ, RZ, UR4 ;  /* 0x00000004ff0b7e24 */ /* 0x000fc8000f8e00ff */
[----:B------:R-:W-:-:S05]  /*12b00*/  FMUL.FTZ R14, R10, R11 ;  /* 0x0000000b0a0e7220 */ /* 0x000fca0000410000 */
[----:B------:R-:W-:Y:S02]  /*12b10*/  FSEL R14, R14, RZ, P2 ;  /* 0x000000ff0e0e7208 */ /* 0x000fe40001000000 */
[----:B------:R-:W-:-:S03]  /*12b20*/  ISETP.GT.AND P2, PT, R220, 0x8, P1 ;  /* 0x00000008dc00780c */ /* 0x000fc60000f44270 */
        /* <DEDUP_REMOVED lines=16> */
[----:B------:R-:W-:Y:S01]  /*12c30*/  ISETP.LT.OR P2, PT, R221, 0x9, P2 ;  /* 0x00000009dd00780c */ /* 0x000fe20001741670 */
[----:B------:R-:W-:Y:S01]  /*12c40*/  MUFU.EX2 R152, R152 ;  /* 0x0000009800987308 */ /* 0x000fe20000000800 */
[----:B------:R-:W-:-:S02]  /*12c50*/  FMNMX.FTZ R14, R154, R209, !PT ;  /* 0x000000d19a0e7209 */ /* 0x000fc40007810000 */
[----:B------:R-:W-:Y:S02]  /*12c60*/  FSEL R158, R158, -INF , !P2 ;  /* 0xff8000009e9e7808 */ /* 0x000fe40005000000 */
[----:B------:R-:W-:Y:S02]  /*12c70*/  FMNMX.FTZ R14, R155, R14, !PT ;  /* 0x0000000e9b0e7209 */ /* 0x000fe40007810000 */
[----:B------:R-:W-:Y:S01]  /*12c80*/  ISETP.GT.AND P2, PT, R220, 0x11, P1 ;  /* 0x00000011dc00780c */ /* 0x000fe20000f44270 */
[----:B------:R-:W-:Y:S01]  /*12c90*/  MUFU.EX2 R153, R153 ;  /* 0x0000009900997308 */ /* 0x000fe20000000800 */
[----:B------:R-:W-:Y:S02]  /*12ca0*/  FMNMX.FTZ R14, R158, R14, !PT ;  /* 0x0000000e9e0e7209 */ /* 0x000fe40007810000 */
[----:B------:R-:W-:Y:S02]  /*12cb0*/  ISETP.LT.OR P2, PT, R221, 0x12, P2 ;  /* 0x00000012dd00780c */ /* 0x000fe40001741670 */
[----:B------:R-:W-:-:S02]  /*12cc0*/  FMNMX.FTZ R14, R159, R14, !PT ;  /* 0x0000000e9f0e7209 */ /* 0x000fc40007810000 */
[----:B------:R-:W-:Y:S01]  /*12cd0*/  FSEL R163, R163, -INF , !P2 ;  /* 0xff800000a3a37808 */ /* 0x000fe20005000000 */
[----:B------:R2:W-:Y:S01]  /*12ce0*/  MUFU.EX2 R211, R168 ;  /* 0x000000a800d37308 */ /* 0x0005e20000000800 */
[----:B------:R-:W-:Y:S02]  /*12cf0*/  FMNMX.FTZ R14, R162, R14, !PT ;  /* 0x0000000ea20e7209 */ /* 0x000fe40007810000 */
[----:B------:R-:W-:Y:S02]  /*12d00*/  ISETP.GT.AND P2, PT, R220, 0x20, P1 ;  /* 0x00000020dc00780c */ /* 0x000fe40000f44270 */
[----:B------:R-:W-:Y:S02]  /*12d10*/  FMNMX.FTZ R14, R163, R14, !PT ;  /* 0x0000000ea30e7209 */ /* 0x000fe40007810000 */
[----:B------:R-:W-:Y:S01]  /*12d20*/  ISETP.LT.OR P2, PT, R221, 0x21, P2 ;  /* 0x00000021dd00780c */ /* 0x000fe20001741670 */
[----:B------:R-:W-:Y:S01]  /*12d30*/  MUFU.EX2 R156, R156 ;  /* 0x0000009c009c7308 */ /* 0x000fe20000000800 */
[----:B------:R-:W-:-:S02]  /*12d40*/  FMNMX.FTZ R14, R166, R14, !PT ;  /* 0x0000000ea60e7209 */ /* 0x000fc40007810000 */
[----:B------:R-:W-:Y:S02]  /*12d50*/  FSEL R170, R170, -INF , !P2 ;  /* 0xff800000aaaa7808 */ /* 0x000fe40005000000 */
[----:B------:R-:W-:Y:S02]  /*12d60*/  FMNMX.FTZ R14, R167, R14, !PT ;  /* 0x0000000ea70e7209 */ /* 0x000fe40007810000 */
[----:B------:R-:W-:Y:S01]  /*12d70*/  ISETP.GT.AND P2, PT, R220, 0x29, P1 ;  /* 0x00000029dc00780c */ /* 0x000fe20000f44270 */
[----:B------:R-:W3:Y:S01]  /*12d80*/  MUFU.EX2 R157, R157 ;  /* 0x0000009d009d7308 */ /* 0x000ee20000000800 */
[----:B------:R-:W-:Y:S02]  /*12d90*/  FMNMX.FTZ R14, R170, R14, !PT ;  /* 0x0000000eaa0e7209 */ /* 0x000fe40007810000 */
[----:B------:R-:W-:Y:S02]  /*12da0*/  ISETP.LT.OR P2, PT, R221, 0x2a, P2 ;  /* 0x0000002add00780c */ /* 0x000fe40001741670 */
[----:B------:R-:W-:-:S02]  /*12db0*/  FMNMX.FTZ R14, R171, R14, !PT ;  /* 0x0000000eab0e7209 */ /* 0x000fc40007810000 */
[----:B------:R-:W-:Y:S01]  /*12dc0*/  FSEL R175, R175, -INF , !P2 ;  /* 0xff800000afaf7808 */ /* 0x000fe20005000000 */
[----:B------:R-:W-:Y:S01]  /*12dd0*/  MUFU.EX2 R160, R160 ;  /* 0x000000a000a07308 */ /* 0x000fe20000000800 */
[----:B------:R-:W-:Y:S02]  /*12de0*/  ISETP.GT.AND P2, PT, R220, 0x31, P1 ;  /* 0x00000031dc00780c */ /* 0x000fe40000f44270 */
[----:B------:R-:W-:Y:S02]  /*12df0*/  FMNMX.FTZ R14, R174, R14, !PT ;  /* 0x0000000eae0e7209 */ /* 0x000fe40007810000 */
[----:B------:R-:W-:Y:S02]  /*12e00*/  ISETP.LT.OR P2, PT, R221, 0x32, P2 ;  /* 0x00000032dd00780c */ /* 0x000fe40001741670 */
[----:B------:R-:W-:Y:S01]  /*12e10*/  FMNMX.FTZ R14, R175, R14, !PT ;  /* 0x0000000eaf0e7209 */ /* 0x000fe20007810000 */
[----:B------:R-:W-:Y:S01]  /*12e20*/  MUFU.EX2 R161, R161 ;  /* 0x000000a100a17308 */ /* 0x000fe20000000800 */
[----:B------:R-:W-:-:S02]  /*12e30*/  ISETP.GT.AND P1, PT, R220, 0x39, P1 ;  /* 0x00000039dc00780c */ /* 0x000fc40000f24270 */
[----:B------:R-:W-:Y:S02]  /*12e40*/  FSEL R179, R179, -INF , !P2 ;  /* 0xff800000b3b37808 */ /* 0x000fe40005000000 */
[----:B------:R-:W-:Y:S02]  /*12e50*/  FMNMX.FTZ R14, R178, R14, !PT ;  /* 0x0000000eb20e7209 */ /* 0x000fe40007810000 */
[----:B------:R-:W-:Y:S01]  /*12e60*/  ISETP.LT.OR P1, PT, R221, 0x3a, P1 ;  /* 0x0000003add00780c */ /* 0x000fe20000f21670 */
[----:B------:R-:W-:Y:S01]  /*12e70*/  MUFU.EX2 R164, R164 ;  /* 0x000000a400a47308 */ /* 0x000fe20000000800 */
[----:B------:R-:W-:Y:S02]  /*12e80*/  FMNMX.FTZ R14, R179, R14, !PT ;  /* 0x0000000eb30e7209 */ /* 0x000fe40007810000 */
[----:B------:R-:W-:Y:S02]  /*12e90*/  FSEL R183, R183, -INF , !P1 ;  /* 0xff800000b7b77808 */ /* 0x000fe40004800000 */
[----:B------:R-:W-:-:S02]  /*12ea0*/  FMNMX.FTZ R14, R182, R14, !PT ;  /* 0x0000000eb60e7209 */ /* 0x000fc40007810000 */
[----:B------:R-:W-:Y:S01]  /*12eb0*/  ISETP.NE.AND P2, PT, R197, RZ, PT ;  /* 0x000000ffc500720c */ /* 0x000fe20003f45270 */
[----:B------:R-:W-:Y:S01]  /*12ec0*/  MUFU.EX2 R169, R169 ;  /* 0x000000a900a97308 */ /* 0x000fe20000000800 */
[----:B------:R-:W-:-:S05]  /*12ed0*/  FMNMX.FTZ R14, R183, R14, !PT ;  /* 0x0000000eb70e7209 */ /* 0x000fca0007810000 */
[----:B------:R-:W4:Y:S02]  /*12ee0*/  SHFL.BFLY PT, R210, R14, 0x2, 0x1f ;  /* 0x0c401f000ed27f89 */ /* 0x000f2400000e0000 */
[----:B------:R-:W-:Y:S04]  /*12ef0*/  MUFU.EX2 R173, R173 ;  /* 0x000000ad00ad7308 */ /* 0x000fe80000000800 */
[----:B------:R-:W-:-:S04]  /*12f00*/  @!P2 IMAD R222, R203, 0x40, R194 ;  /* 0x00000040cbdea824 */ /* 0x000fc800078e02c2 */
[----:B------:R-:W-:Y:S01]  /*12f10*/  @!P2 IMAD R222, R222, 0x4, R2 ;  /* 0x00000004dedea824 */ /* 0x000fe200078e0202 */
[----:B------:R-:W-:Y:S08]  /*12f20*/  MUFU.EX2 R176, R176 ;  /* 0x000000b000b07308 */ /* 0x000ff00000000800 */
[----:B------:R-:W-:Y:S01]  /*12f30*/  MUFU.EX2 R177, R177 ;  /* 0x000000b100b17308 */ /* 0x000fe20000000800 */
[----:B----4-:R-:W-:-:S07]  /*12f40*/  FMNMX.FTZ R14, R14, R210, !PT ;  /* 0x000000d20e0e7209 */ /* 0x010fce0007810000 */
[----:B------:R-:W-:Y:S01]  /*12f50*/  MUFU.EX2 R181, R181 ;  /* 0x000000b500b57308 */ /* 0x000fe20000000800 */
[----:B------:R-:W4:Y:S02]  /*12f60*/  SHFL.BFLY PT, R210, R14, 0x1, 0x1f ;  /* 0x0c201f000ed27f89 */ /* 0x000f2400000e0000 */
[----:B----4-:R-:W-:-:S05]  /*12f70*/  FMNMX.FTZ R14, R14, R210, !PT ;  /* 0x000000d20e0e7209 */ /* 0x010fca0007810000 */
[----:B------:R4:W-:Y:S01]  /*12f80*/  MUFU.EX2 R210, R165 ;  /* 0x000000a500d27308 */ /* 0x0009e20000000800 */
[C---:B------:R-:W-:Y:S01]  /*12f90*/  FSETP.NEU.FTZ.AND P1, PT, R14.reuse, -INF , PT ;  /* 0xff8000000e00780b */ /* 0x040fe20003f3d000 */
[----:B------:R-:W-:-:S03]  /*12fa0*/  FMUL.FTZ R221, R14, R11 ;  /* 0x0000000b0edd7220 */ /* 0x000fc60000410000 */
[----:B--2---:R-:W-:Y:S02]  /*12fb0*/  FSEL R168, R14, RZ, P1 ;  /* 0x000000ff0ea87208 */ /* 0x004fe40000800000 */
[----:B------:R-:W-:Y:S01]  /*12fc0*/  FSEL R221, R221, RZ, P1 ;  /* 0x000000ffdddd7208 */ /* 0x000fe20000800000 */
[-C--:B----4-:R-:W-:Y:S02]  /*12fd0*/  FMUL.FTZ R165, R208, R11.reuse ;  /* 0x0000000bd0a57220 */ /* 0x090fe40000410000 */
[----:B------:R-:W-:Y:S02]  /*12fe0*/  FADD.FTZ R168, -R168, R209 ;  /* 0x000000d1a8a87221 */ /* 0x000fe40000010100 */
[-CC-:B------:R-:W-:Y:S01]  /*12ff0*/  FFMA.FTZ R203, R154, R11.reuse, -R221.reuse ;  /* 0x0000000b9acb7223 */ /* 0x180fe200000108dd */
[-CC-:B------:R-:W-:Y:S01]  /*13000*/  FFMA.FTZ R208, R155, R11.reuse, -R221.reuse ;  /* 0x0000000b9bd07223 */ /* 0x180fe200000108dd */
[----:B------:R-:W2:Y:S01]  /*13010*/  MUFU.EX2 R165, R165 ;  /* 0x000000a500a57308 */ /* 0x000ea20000000800 */
[-C--:B------:R-:W-:Y:S01]  /*13020*/  FMUL.FTZ R168, R168, R11.reuse ;  /* 0x0000000ba8a87220 */ /* 0x080fe20000410000 */
[-CC-:B------:R-:W-:Y:S01]  /*13030*/  FFMA.FTZ R155, R158, R11.reuse, -R221.reuse ;  /* 0x0000000b9e9b7223 */ /* 0x180fe200000108dd */
[-CC-:B------:R-:W-:Y:S01]  /*13040*/  FFMA.FTZ R159, R159, R11.reuse, -R221.reuse ;  /* 0x0000000b9f9f7223 */ /* 0x180fe200000108dd */
[-CC-:B------:R-:W-:Y:S01]  /*13050*/  FFMA.FTZ R209, R162, R11.reuse, -R221.reuse ;  /* 0x0000000ba2d17223 */ /* 0x180fe200000108dd */
[-CC-:B------:R-:W-:Y:S01]  /*13060*/  FFMA.FTZ R163, R163, R11.reuse, -R221.reuse ;  /* 0x0000000ba3a37223 */ /* 0x180fe200000108dd */
[----:B---3--:R-:W-:Y:S01]  /*13070*/  F2FP.F16.F32.PACK_AB R154, R157, R156 ;  /* 0x0000009c9d9a723e */ /* 0x008fe200000000ff */
[-CC-:B------:R-:W-:Y:S01]  /*13080*/  FFMA.FTZ R220, R166, R11.reuse, -R221.reuse ;  /* 0x0000000ba6dc7223 */ /* 0x180fe200000108dd */
[----:B------:R-:W3:Y:S01]  /*13090*/  MUFU.EX2 R168, R168 ;  /* 0x000000a800a87308 */ /* 0x000ee20000000800 */
[-CC-:B------:R-:W-:Y:S01]  /*130a0*/  FFMA.FTZ R167, R167, R11.reuse, -R221.reuse ;  /* 0x0000000ba7a77223 */ /* 0x180fe200000108dd */
[-CC-:B------:R-:W-:Y:S01]  /*130b0*/  FFMA.FTZ R170, R170, R11.reuse, -R221.reuse ;  /* 0x0000000baaaa7223 */ /* 0x180fe200000108dd */
[-CC-:B------:R-:W-:Y:S01]  /*130c0*/  FFMA.FTZ R171, R171, R11.reuse, -R221.reuse ;  /* 0x0000000babab7223 */ /* 0x180fe200000108dd */
[-CC-:B------:R-:W-:Y:S01]  /*130d0*/  FFMA.FTZ R174, R174, R11.reuse, -R221.reuse ;  /* 0x0000000baeae7223 */ /* 0x180fe200000108dd */
[-CC-:B------:R-:W-:Y:S01]  /*130e0*/  FFMA.FTZ R175, R175, R11.reuse, -R221.reuse ;  /* 0x0000000bafaf7223 */ /* 0x180fe200000108dd */
[-CC-:B------:R-:W-:Y:S01]  /*130f0*/  FFMA.FTZ R178, R178, R11.reuse, -R221.reuse ;  /* 0x0000000bb2b27223 */ /* 0x180fe200000108dd */
[--C-:B------:R-:W-:Y:S01]  /*13100*/  FFMA.FTZ R179, R179, R11, -R221.reuse ;  /* 0x0000000bb3b37223 */ /* 0x100fe200000108dd */
[----:B------:R-:W-:Y:S01]  /*13110*/  MUFU.EX2 R208, R208 ;  /* 0x000000d000d07308 */ /* 0x000fe20000000800 */
[----:B--2---:R-:W-:Y:S01]  /*13120*/  FFMA.FTZ R3, R165, R3, R152 ;  /* 0x00000003a5037223 */ /* 0x004fe20000010098 */
[----:B------:R-:W-:Y:S01]  /*13130*/  F2FP.F16.F32.PACK_AB R152, R153, R152 ;  /* 0x000000989998723e */ /* 0x000fe200000000ff */
[-CC-:B------:R-:W-:Y:S01]  /*13140*/  FFMA.FTZ R182, R182, R11.reuse, -R221.reuse ;  /* 0x0000000bb6b67223 */ /* 0x180fe200000108dd */
[----:B------:R-:W-:Y:S01]  /*13150*/  FFMA.FTZ R183, R183, R11, -R221 ;  /* 0x0000000bb7b77223 */ /* 0x000fe200000108dd */
[----:B------:R-:W-:Y:S01]  /*13160*/  FADD.FTZ R3, R153, R3 ;  /* 0x0000000399037221 */ /* 0x000fe20000010000 */
[----:B------:R2:W-:Y:S01]  /*13170*/  @!P2 STS [R222+0x28800], R165 ;  /* 0x028800a5de00a388 */ /* 0x0005e20000000800 */
[-C--:B------:R-:W-:Y:S01]  /*13180*/  FMUL.FTZ R24, R24, R165.reuse ;  /* 0x000000a518187220 */ /* 0x080fe20000410000 */
[----:B------:R-:W4:Y:S01]  /*13190*/  MUFU.EX2 R153, R203 ;  /* 0x000000cb00997308 */ /* 0x000f220000000800 */
[----:B------:R-:W-:Y:S01]  /*131a0*/  FADD.FTZ R3, R156, R3 ;  /* 0x000000039c037221 */ /* 0x000fe20000010000 */
[----:B------:R-:W-:Y:S01]  /*131b0*/  F2FP.F16.F32.PACK_AB R156, R161, R160 ;  /* 0x000000a0a19c723e */ /* 0x000fe200000000ff */
[----:B---3--:R3:W-:Y:S01]  /*131c0*/  @!P2 STS [R222+0x28820], R168 ;  /* 0x028820a8de00a388 */ /* 0x0087e20000000800 */
[-C--:B------:R-:W-:Y:S01]  /*131d0*/  FMUL.FTZ R25, R25, R165.reuse ;  /* 0x000000a519197220 */ /* 0x080fe20000410000 */
[----:B------:R-:W-:Y:S01]  /*131e0*/  FADD.FTZ R3, R157, R3 ;  /* 0x000000039d037221 */ /* 0x000fe20000010000 */
[-C--:B------:R-:W-:Y:S01]  /*131f0*/  FMUL.FTZ R28, R28, R165.reuse ;  /* 0x000000a51c1c7220 */ /* 0x080fe20000410000 */
[-C--:B------:R-:W-:Y:S01]  /*13200*/  FMUL.FTZ R29, R29, R165.reuse ;  /* 0x000000a51d1d7220 */ /* 0x080fe20000410000 */
[----:B------:R-:W5:Y:S01]  /*13210*/  MUFU.EX2 R155, R155 ;  /* 0x0000009b009b7308 */ /* 0x000f620000000800 */
        /* <DEDUP_REMOVED lines=8> */
[----:B----4-:R-:W-:Y:S01]  /*132a0*/  FFMA.FTZ R0, R168, R0, R153 ;  /* 0x00000000a8007223 */ /* 0x010fe20000010099 */
[----:B------:R-:W-:Y:S01]  /*132b0*/  FADD.FTZ R3, R164, R3 ;  /* 0x00000003a4037221 */ /* 0x000fe20000010000 */
[-C--:B------:R-:W-:Y:S01]  /*132c0*/  FMUL.FTZ R41, R41, R165.reuse ;  /* 0x000000a529297220 */ /* 0x080fe20000410000 */
[-C--:B------:R-:W-:Y:S01]  /*132d0*/  FMUL.FTZ R44, R44, R165.reuse ;  /* 0x000000a52c2c7220 */ /* 0x080fe20000410000 */
[----:B------:R-:W-:Y:S01]  /*132e0*/  FADD.FTZ R0, R208, R0 ;  /* 0x00000000d0007221 */ /* 0x000fe20000010000 */
[----:B------:R-:W-:Y:S01]  /*132f0*/  FADD.FTZ R3, R210, R3 ;  /* 0x00000003d2037221 */ /* 0x000fe20000010000 */
[-C--:B------:R-:W-:Y:S01]  /*13300*/  FMUL.FTZ R45, R45, R165.reuse ;  /* 0x000000a52d2d7220 */ /* 0x080fe20000410000 */
[----:B------:R-:W4:Y:S01]  /*13310*/  MUFU.EX2 R157, R209 ;  /* 0x000000d1009d7308 */ /* 0x000f220000000800 */
[----:B-----5:R-:W-:Y:S01]  /*13320*/  FADD.FTZ R0, R155, R0 ;  /* 0x000000009b007221 */ /* 0x020fe20000010000 */
[----:B------:R-:W-:Y:S01]  /*13330*/  FADD.FTZ R3, R211, R3 ;  /* 0x00000003d3037221 */ /* 0x000fe20000010000 */
[-C--:B------:R-:W-:Y:S01]  /*13340*/  FMUL.FTZ R48, R48, R165.reuse ;  /* 0x000000a530307220 */ /* 0x080fe20000410000 */
[-C--:B------:R-:W-:Y:S01]  /*13350*/  FMUL.FTZ R49, R49, R165.reuse ;  /* 0x000000a531317220 */ /* 0x080fe20000410000 */
[-C--:B------:R-:W-:Y:S01]  /*13360*/  FMUL.FTZ R52, R52, R165.reuse ;  /* 0x000000a534347220 */ /* 0x080fe20000410000 */
[-C--:B------:R-:W-:Y:S01]  /*13370*/  FMUL.FTZ R53, R53, R165.reuse ;  /* 0x000000a535357220 */ /* 0x080fe20000410000 */
[-C--:B------:R-:W-:Y:S01]  /*13380*/  FMUL.FTZ R56, R56, R165.reuse ;  /* 0x000000a538387220 */ /* 0x080fe20000410000 */
[----:B------:R-:W5:Y:S01]  /*13390*/  MUFU.EX2 R163, R163 ;  /* 0x000000a300a37308 */ /* 0x000f620000000800 */
        /* <DEDUP_REMOVED lines=16> */
[----:B-----5:R-:W-:Y:S01]  /*134a0*/  FADD.FTZ R0, R163, R0 ;  /* 0x00000000a3007221 */ /* 0x020fe20000010000 */
[-C--:B------:R-:W-:Y:S01]  /*134b0*/  FMUL.FTZ R81, R81, R165.reuse ;  /* 0x000000a551517220 */ /* 0x080fe20000410000 */
        /* <DEDUP_REMOVED lines=40> */
[----:B------:R-:W-:Y:S01]  /*13740*/  FMUL.FTZ R149, R149, R165 ;  /* 0x000000a595957220 */ /* 0x000fe20000410000 */
[----:B------:R-:W-:Y:S01]  /*13750*/  FADD.FTZ R3, R169, R3 ;  /* 0x00000003a9037221 */ /* 0x000fe20000010000 */
[----:B-----5:R-:W-:Y:S01]  /*13760*/  FADD.FTZ R0, R161, R0 ;  /* 0x00000000a1007221 */ /* 0x020fe20000010000 */
[----:B------:R-:W-:Y:S01]  /*13770*/  F2FP.F16.F32.PACK_AB R153, R208, R153 ;  /* 0x00000099d099723e */ /* 0x000fe200000000ff */
[----:B------:R-:W-:Y:S01]  /*13780*/  FMUL.FTZ R26, R26, R168 ;  /* 0x000000a81a1a7220 */ /* 0x000fe20000410000 */
[----:B--2---:R-:W2:Y:S01]  /*13790*/  MUFU.EX2 R165, R178 ;  /* 0x000000b200a57308 */ /* 0x004ea20000000800 */
[----:B0-----:R-:W-:Y:S01]  /*137a0*/  FADD.FTZ R3, R162, R3 ;  /* 0x00000003a2037221 */ /* 0x001fe20000010000 */
[----:B----4-:R-:W-:Y:S01]  /*137b0*/  FADD.FTZ R0, R171, R0 ;  /* 0x00000000ab007221 */ /* 0x010fe20000010000 */
[----:B------:R-:W-:Y:S01]  /*137c0*/  F2FP.F16.F32.PACK_AB R155, R159, R155 ;  /* 0x0000009b9f9b723e */ /* 0x000fe200000000ff */
[----:B------:R-:W-:Y:S01]  /*137d0*/  BAR.SYNC.DEFER_BLOCKING 0xf, 0x100 ;  /* 0x03c4000000007b1d */ /* 0x000fe20000010000 */
[----:B------:R-:W-:Y:S01]  /*137e0*/  FADD.FTZ R3, R173, R3 ;  /* 0x00000003ad037221 */ /* 0x000fe20000010000 */
[----:B-1----:R-:W-:Y:S01]  /*137f0*/  FADD.FTZ R0, R174, R0 ;  /* 0x00000000ae007221 */ /* 0x002fe20000010000 */
[----:B------:R-:W-:Y:S01]  /*13800*/  F2FP.F16.F32.PACK_AB R158, R210, R164 ;  /* 0x000000a4d29e723e */ /* 0x000fe200000000ff */
[----:B------:R-:W-:Y:S01]  /*13810*/  FMUL.FTZ R27, R27, R168 ;  /* 0x000000a81b1b7220 */ /* 0x000fe20000410000 */
[----:B------:R-:W-:Y:S01]  /*13820*/  FADD.FTZ R3, R176, R3 ;  /* 0x00000003b0037221 */ /* 0x000fe20000010000 */
[----:B------:R-:W0:Y:S01]  /*13830*/  MUFU.EX2 R166, R180 ;  /* 0x000000b400a67308 */ /* 0x000e220000000800 */
[----:B---3--:R-:W-:Y:S01]  /*13840*/  FADD.FTZ R0, R175, R0 ;  /* 0x00000000af007221 */ /* 0x008fe20000010000 */
[----:B------:R-:W-:Y:S01]  /*13850*/  F2FP.F16.F32.PACK_AB R157, R163, R157 ;  /* 0x0000009da39d723e */ /* 0x000fe200000000ff */
[----:B------:R-:W-:Y:S01]  /*13860*/  FADD.FTZ R3, R177, R3 ;  /* 0x00000003b1037221 */ /* 0x000fe20000010000 */
[----:B------:R-:W-:Y:S01]  /*13870*/  F2FP.F16.F32.PACK_AB R159, R167, R220 ;  /* 0x000000dca79f723e */ /* 0x000fe200000000ff */
[----:B------:R-:W-:Y:S01]  /*13880*/  FMUL.FTZ R30, R30, R168 ;  /* 0x000000a81e1e7220 */ /* 0x000fe20000410000 */
[----:B------:R-:W-:Y:S01]  /*13890*/  F2FP.F16.F32.PACK_AB R160, R169, R211 ;  /* 0x000000d3a9a0723e */ /* 0x000fe200000000ff */
[----:B--2---:R-:W-:Y:S01]  /*138a0*/  FADD.FTZ R0, R165, R0 ;  /* 0x00000000a5007221 */ /* 0x004fe20000010000 */
[----:B------:R-:W1:Y:S01]  /*138b0*/  MUFU.EX2 R179, R179 ;  /* 0x000000b300b37308 */ /* 0x000e620000000800 */
[----:B------:R-:W-:Y:S01]  /*138c0*/  F2FP.F16.F32.PACK_AB R162, R173, R162 ;  /* 0x000000a2ada2723e */ /* 0x000fe200000000ff */
[-C--:B------:R-:W-:Y:S01]  /*138d0*/  FMUL.FTZ R31, R31, R168.reuse ;  /* 0x000000a81f1f7220 */ /* 0x080fe20000410000 */
[----:B------:R-:W-:Y:S01]  /*138e0*/  F2FP.F16.F32.PACK_AB R161, R171, R161 ;  /* 0x000000a1aba1723e */ /* 0x000fe200000000ff */
[----:B------:R-:W-:Y:S01]  /*138f0*/  FMUL.FTZ R34, R34, R168 ;  /* 0x000000a822227220 */ /* 0x000fe20000410000 */
[----:B------:R-:W-:Y:S01]  /*13900*/  F2FP.F16.F32.PACK_AB R163, R175, R174 ;  /* 0x000000aeafa3723e */ /* 0x000fe200000000ff */
[----:B------:R-:W-:Y:S01]  /*13910*/  FMUL.FTZ R35, R35, R168 ;  /* 0x000000a823237220 */ /* 0x000fe20000410000 */
[----:B------:R-:W-:Y:S01]  /*13920*/  F2FP.F16.F32.PACK_AB R164, R177, R176 ;  /* 0x000000b0b1a4723e */ /* 0x000fe200000000ff */
[----:B------:R-:W2:Y:S01]  /*13930*/  MUFU.EX2 R182, R182 ;  /* 0x000000b600b67308 */ /* 0x000ea20000000800 */
[----:B0-----:R-:W-:Y:S01]  /*13940*/  FADD.FTZ R3, R166, R3 ;  /* 0x00000003a6037221 */ /* 0x001fe20000010000 */
[C---:B------:R-:W-:Y:S01]  /*13950*/  F2FP.F16.F32.PACK_AB R166, R181.reuse, R166 ;  /* 0x000000a6b5a6723e */ /* 0x040fe200000000ff */
[----:B------:R0:W-:Y:S01]  /*13960*/  STSM.16.M88.4 [R200+0x26800], R152 ;  /* 0x02680098c8007844 */ /* 0x0001e20000000200 */
[-C--:B------:R-:W-:Y:S01]  /*13970*/  FMUL.FTZ R38, R38, R168.reuse ;  /* 0x000000a826267220 */ /* 0x080fe20000410000 */
[----:B------:R-:W-:Y:S01]  /*13980*/  FADD.FTZ R3, R181, R3 ;  /* 0x00000003b5037221 */ /* 0x000fe20000010000 */
[-C--:B------:R-:W-:Y:S01]  /*13990*/  FMUL.FTZ R39, R39, R168.reuse ;  /* 0x000000a827277220 */ /* 0x080fe20000410000 */
[----:B------:R0:W-:Y:S01]  /*139a0*/  STSM.16.M88.4 [R201], R156 ;  /* 0x0000009cc9007844 */ /* 0x0001e20000000200 */
[----:B------:R-:W3:Y:S01]  /*139b0*/  MUFU.EX2 R183, R183 ;  /* 0x000000b700b77308 */ /* 0x000ee20000000800 */
[C---:B-1----:R-:W-:Y:S01]  /*139c0*/  FADD.FTZ R0, R179.reuse, R0 ;  /* 0x00000000b3007221 */ /* 0x042fe20000010000 */
[----:B------:R-:W-:Y:S01]  /*139d0*/  F2FP.F16.F32.PACK_AB R165, R179, R165 ;  /* 0x000000a5b3a5723e */ /* 0x000fe200000000ff */
[----:B------:R0:W-:Y:S01]  /*139e0*/  STSM.16.M88.4 [R205], R160 ;  /* 0x000000a0cd007844 */ /* 0x0001e20000000200 */
        /* <DEDUP_REMOVED lines=13> */
[C---:B---3--:R-:W-:Y:S01]  /*13ac0*/  F2FP.F16.F32.PACK_AB R167, R183.reuse, R182 ;  /* 0x000000b6b7a7723e */ /* 0x048fe200000000ff */
        /* <DEDUP_REMOVED lines=48> */
.L_x_2679:
[----:B------:R0:W1:Y:S01]  /*13dd0*/  SYNCS.PHASECHK.TRANS64.TRYWAIT P1, [R20+URZ+0x28c50], R202 ;  /* 0x028c50ca140075a7 */ /* 0x000062000802017f */
[----:B------:R-:W-:Y:S05]  /*13de0*/  @!P0 BRA `(.L_x_2680) ;  /* 0x0000000000048947 */ /* 0x000fea0003800000 */
[----:B------:R-:W-:Y:S01]  /*13df0*/  BPT.TRAP 0x1 ;  /* 0x000000040000795c */ /* 0x000fe20000300000 */
.L_x_2680:
[----:B------:R-:W-:Y:S04]  /*13e00*/  BSSY B1, `(.L_x_2681) ;  /* 0x0000004000017945 */ /* 0x000fe80003800000 */
[----:B-1----:R-:W-:Y:S05]  /*13e10*/  @P1 BRA `(.L_x_2682) ;  /* 0x0000000000081947 */ /* 0x002fea0003800000 */
[----:B------:R-:W1:Y:S02]  /*13e20*/  SYNCS.PHASECHK.TRANS64.TRYWAIT P1, [R20+URZ+0x28c50], R202 ;  /* 0x028c50ca140075a7 */ /* 0x000e64000802017f */
[----:B-1----:R-:W-:Y:S05]  /*13e30*/  @!P1 BRA `(.L_x_2683) ;  /* 0x000000f400ac9947 */ /* 0x002fea0003800000 */
.L_x_2682:
[----:B------:R-:W-:Y:S05]  /*13e40*/  BSYNC B1 ;  /* 0x0000000000017941 */ /* 0x000fea0003800000 */
.L_x_2681:
        /* <DEDUP_REMOVED lines=40> */
.L_x_2684:
[C---:B------:R-:W-:Y:S01]  /*140d0*/  ISETP.GT.AND P1, PT, R15.reuse, R213, PT ;  /* 0x000000d50f00720c */ /* 0x040fe20003f24270 */
[----:B01----:R-:W-:Y:S02]  /*140e0*/  VIADD R20, R20, 0x28c60 ;  /* 0x00028c6014147836 */ /* 0x003fe40000000000 */
[----:B------:R-:W-:Y:S02]  /*140f0*/  VIADD R15, R15, 0xffffffff ;  /* 0xffffffff0f0f7836 */ /* 0x000fe40000000000 */
[----:B------:R-:W-:Y:S01]  /*14100*/  IMAD.MOV.U32 R209, RZ, RZ, R14 ;  /* 0x000000ffffd17224 */ /* 0x000fe200078e000e */
[----:B------:R-:W-:Y:S01]  /*14110*/  PRMT R20, R186, 0x654, R20 ;  /* 0x00000654ba147816 */ /* 0x000fe20000000014 */
[----:B------:R-:W-:Y:S02]  /*14120*/  IMAD.MOV.U32 R208, RZ, RZ, R10 ;  /* 0x000000ffffd07224 */ /* 0x000fe400078e000a */
[----:B------:R-:W-:Y:S01]  /*14130*/  IMAD.MOV.U32 R203, RZ, RZ, R17 ;  /* 0x000000ffffcb7224 */ /* 0x000fe200078e0011 */
[----:B------:R1:W-:Y:S03]  /*14140*/  SYNCS.ARRIVE.TRANS64.RED.A1T0 RZ, [R20+URZ], RZ ;  /* 0x000000ff14ff79a7 */ /* 0x0003e6000810043f */
[----:B------:R-:W-:Y:S05]  /*14150*/  @P1 BRA `(.L_x_2685) ;  /* 0xffffffd800cc1947 */ /* 0x000fea000383ffff */
.L_x_2664:
[----:B------:R-:W-:Y:S05]  /*14160*/  BSYNC B0 ;  /* 0x0000000000007941 */ /* 0x000fea0003800000 */
.L_x_2663:
[----:B-1----:R-:W2:Y:S01]  /*14170*/  LDL.LU R20, [R1+0x5c] ;  /* 0x00005c0001147983 */ /* 0x002ea20000300800 */
[----:B------:R-:W-:Y:S02]  /*14180*/  IMAD.MOV.U32 R155, RZ, RZ, -0x800000 ;  /* 0xff800000ff9b7424 */ /* 0x000fe400078e00ff */
[----:B------:R-:W-:Y:S01]  /*14190*/  IMAD.MOV.U32 R154, RZ, RZ, -0x800000 ;  /* 0xff800000ff9a7424 */ /* 0x000fe200078e00ff */
[----:B------:R-:W1:Y:S02]  /*141a0*/  SHFL.BFLY PT, R4, R3, 0x2, 0x1f ;  /* 0x0c401f0003047f89 */ /* 0x000e6400000e0000 */
[----:B-1----:R-:W-:-:S05]  /*141b0*/  FADD.FTZ R4, R4, R3 ;  /* 0x0000000304047221 */ /* 0x002fca0000010000 */
[----:B------:R-:W1:Y:S02]  /*141c0*/  SHFL.BFLY PT, R3, R4, 0x1, 0x1f ;  /* 0x0c201f0004037f89 */ /* 0x000e6400000e0000 */
[----:B-1----:R-:W-:Y:S01]  /*141d0*/  FADD.FTZ R4, R4, R3 ;  /* 0x0000000304047221 */ /* 0x002fe20000010000 */
[----:B------:R-:W-:Y:S01]  /*141e0*/  IMAD.MOV.U32 R3, RZ, RZ, RZ ;  /* 0x000000ffff037224 */ /* 0x000fe200078e00ff */
[----:B------:R-:W-:Y:S08]  /*141f0*/  BAR.ARV 0x8, 0x100 ;  /* 0x0204000000007b1d */ /* 0x000ff00000002000 */
[----:B------:R-:W-:Y:S01]  /*14200*/  BAR.SYNC.DEFER_BLOCKING 0xf, 0x100 ;  /* 0x03c4000000007b1d */ /* 0x000fe20000010000 */
[----:B------:R-:W-:-:S13]  /*14210*/  FSETP.NE.FTZ.AND P0, PT, R4, RZ, PT ;  /* 0x000000ff0400720b */ /* 0x000fda0003f15000 */
[----:B------:R-:W1:Y:S01]  /*14220*/  @P0 MUFU.RCP R3, R4 ;  /* 0x0000000400030308 */ /* 0x000e620000001000 */
[----:B------:R-:W-:-:S07]  /*14230*/  @P0 FMUL.FTZ R5, R11, 0.69314718246459960938 ;  /* 0x3f3172180b050820 */ /* 0x000fce0000410000 */
[----:B------:R-:W3:Y:S01]  /*14240*/  @P0 MUFU.LG2 R4, R4 ;  /* 0x0000000400040308 */ /* 0x000ee20000000c00 */
        /* <DEDUP_REMOVED lines=8> */
[----:B---3--:R-:W-:Y:S01]  /*142d0*/  @P0 FMUL.FTZ R4, R4, 0.69314718246459960938 ;  /* 0x3f31721804040820 */ /* 0x008fe20000410000 */
[-C--:B------:R-:W-:Y:S01]  /*142e0*/  FMUL.FTZ R40, R40, R3.reuse ;  /* 0x0000000328287220 */ /* 0x080fe20000410000 */
[-C--:B------:R-:W-:Y:S01]  /*142f0*/  FMUL.FTZ R41, R41, R3.reuse ;  /* 0x0000000329297220 */ /* 0x080fe20000410000 */
[-C--:B------:R-:W-:Y:S01]  /*14300*/  FMUL.FTZ R44, R44, R3.reuse ;  /* 0x000000032c2c7220 */ /* 0x080fe20000410000 */
[----:B------:R-:W-:Y:S01]  /*14310*/  @P0 FFMA.FTZ R155, R5, R10, R4 ;  /* 0x0000000a059b0223 */ /* 0x000fe20000010004 */
        /* <DEDUP_REMOVED lines=25> */
[----:B-1----:R-:W-:Y:S01]  /*144b0*/  FADD.FTZ R4, R4, R0 ;  /* 0x0000000004047221 */ /* 0x002fe20000010000 */
        /* <DEDUP_REMOVED lines=28> */
[----:B-1----:R-:W-:Y:S01]  /*14680*/  FADD.FTZ R4, R4, R0 ;  /* 0x0000000004047221 */ /* 0x002fe20000010000 */
[----:B------:R-:W-:-:S02]  /*14690*/  IMAD.MOV.U32 R0, RZ, RZ, RZ ;  /* 0x000000ffff007224 */ /* 0x000fc400078e00ff */
[-C--:B------:R-:W-:Y:S01]  /*146a0*/  FMUL.FTZ R148, R148, R3.reuse ;  /* 0x0000000394947220 */ /* 0x080fe20000410000 */
[----:B------:R-:W-:Y:S01]  /*146b0*/  FMUL.FTZ R149, R149, R3 ;  /* 0x0000000395957220 */ /* 0x000fe20000410000 */
        /* <DEDUP_REMOVED lines=78> */
[----:B------:R-:W-:Y:S06]  /*14ba0*/  BAR.ARV 0xe, 0x100 ;  /* 0x0384000000007b1d */ /* 0x000fec0000002000 */
[----:B------:R-:W-:-:S02]  /*14bb0*/  PLOP3.LUT P0, PT, PT, PT, PT, 0x8, 0x0 ;  /* 0x000000000000781c */ /* 0x000fc40003f0e170 */
[----:B------:R-:W-:Y:S02]  /*14bc0*/  LOP3.LUT R22, R22, R0, RZ, 0x3c, !PT ;  /* 0x0000000016167212 */ /* 0x000fe400078e3cff */
[----:B------:R-:W-:Y:S01]  /*14bd0*/  SEL R17, R17, RZ, P1 ;  /* 0x000000ff11117207 */ /* 0x000fe20000800000 */
[----:B--2---:R-:W-:-:S05]  /*14be0*/  VIADD R20, R20, 0x1 ;  /* 0x0000000114147836 */ /* 0x004fca0000000000 */
[----:B------:R2:W-:Y:S03]  /*14bf0*/  STL [R1+0x5c], R20 ;  /* 0x00005c1401007387 */ /* 0x0005e60000100800 */
.L_x_2539:
[----:B------:R-:W-:Y:S05]  /*14c00*/  BSYNC B7 ;  /* 0x0000000000077941 */ /* 0x000fea0003800000 */
.L_x_2527:
[----:B------:R-:W3:Y:S08]  /*14c10*/  S2UR UR4, SR_CgaCtaId ;  /* 0x00000000000479c3 */ /* 0x000ef00000008800 */
[----:B------:R-:W-:Y:S01]  /*14c20*/  BAR.SYNC.DEFER_BLOCKING 0x5, 0x180 ;  /* 0x0146000000007b1d */ /* 0x000fe20000010000 */
[----:B------:R-:W-:-:S05]  /*14c30*/  MOV R2, 0x400 ;  /* 0x0000040000027802 */ /* 0x000fca0000000f00 */
[----:B------:R-:W-:Y:S01]  /*14c40*/  BSSY B0, `(.L_x_2686) ;  /* 0x00004e6000007945 */ /* 0x000fe20003800000 */
[----:B---3--:R-:W-:-:S05]  /*14c50*/  IMAD.U32 R186, RZ, RZ, UR4 ;  /* 0x00000004ffba7e24 */ /* 0x008fca000f8e00ff */
[----:B------:R-:W-:-:S05]  /*14c60*/  LEA R2, R186, R2, 0x18 ;  /* 0x00000002ba027211 */ /* 0x000fca00078ec0ff */
[----:B-----5:R3:W0:Y:S01]  /*14c70*/  LDS.128 R80, [R2+0x28cd0] ;  /* 0x028cd00002507984 */ /* 0x0206220000000c00 */
[----:B------:R-:W-:Y:S06]  /*14c80*/  BAR.ARV 0x4, 0x180 ;  /* 0x0106000000007b1d */ /* 0x000fec0000002000 */
[----:B------:R-:W-:Y:S05]  /*14c90*/  @P0 BRA `(.L_x_2687) ;  /* 0x0000003c007c0947 */ /* 0x000fea0003800000 */
[----:B------:R-:W2:Y:S01]  /*14ca0*/  LDL R3, [R1+0x6c] ;  /* 0x00006c0001037983 */ /* 0x000ea20000100800 */
[----:B------:R-:W3:Y:S01]  /*14cb0*/  S2R R0, SR_SWINHI ;  /* 0x0000000000007919 */ /* 0x000ee20000002f00 */
[----:B----4-:R-:W-:Y:S01]  /*14cc0*/  F2FP.F16.F32.PACK_AB R10, R29, R28 ;  /* 0x0000001c1d0a723e */ /* 0x010fe200000000ff */
[----:B------:R-:W-:Y:S01]  /*14cd0*/  ULDC.64 UR4, c[0x0][0xc08] ;  /* 0x0003020000047ab9 */ /* 0x000fe20000000a00 */
[----:B-1----:R-:W-:Y:S01]  /*14ce0*/  F2FP.F16.F32.PACK_AB R11, R31, R30 ;  /* 0x0000001e1f0b723e */ /* 0x002fe200000000ff */
[----:B------:R-:W4:Y:S01]  /*14cf0*/  LDL R157, [R1+0x54] ;  /* 0x00005400019d7983 */ /* 0x000f220000100800 */
[----:B0-----:R-:W-:Y:S01]  /*14d00*/  F2FP.F16.F32.PACK_AB R12, R33, R32 ;  /* 0x00000020210c723e */ /* 0x001fe200000000ff */
[----:B------:R-:W-:Y:S01]  /*14d10*/  ULDC.64 UR6, c[0x0][0xc00] ;  /* 0x0003000000067ab9 */ /* 0x000fe20000000a00 */
[----:B------:R-:W-:Y:S02]  /*14d20*/  MOV R152, R2 ;  /* 0x0000000200987202 */ /* 0x000fe40000000f00 */
[----:B---3--:R-:W-:-:S02]  /*14d30*/  MOV R153, R0 ;  /* 0x0000000000997202 */ /* 0x008fc40000000f00 */
[----:B------:R-:W-:Y:S02]  /*14d40*/  F2FP.F16.F32.PACK_AB R13, R35, R34 ;  /* 0x00000022230d723e */ /* 0x000fe400000000ff */
[----:B------:R-:W-:Y:S02]  /*14d50*/  F2FP.F16.F32.PACK_AB R14, R37, R36 ;  /* 0x00000024250e723e */ /* 0x000fe400000000ff */
[----:B------:R-:W-:Y:S01]  /*14d60*/  F2FP.F16.F32.PACK_AB R15, R39, R38 ;  /* 0x00000026270f723e */ /* 0x000fe200000000ff */
[----:B------:R-:W-:Y:S01]  /*14d70*/  BAR.SYNC.DEFER_BLOCKING 0x1, 0x100 ;  /* 0x0044000000007b1d */ /* 0x000fe20000010000 */
[----:B--2---:R-:W-:-:S03]  /*14d80*/  IMAD.WIDE R20, R3, 0x2, R152 ;  /* 0x0000000203147825 */ /* 0x004fc600078e0298 */
        /* <DEDUP_REMOVED lines=152> */
[----:B------:R-:W-:Y:S02]  /*15710*/  IADD3 R0, P0, R20, 0x6060, RZ ;  /* 0x0000606014007810 */ /* 0x000fe40007f1e0ff */
[----:B------:R-:W-:Y:S02]  /*15720*/  MOV R3, R8 ;  /* 0x0000000800037202 */ /* 0x000fe40000000f00 */
[----:B------:R-:W-:Y:S01]  /*15730*/  F2FP.F16.F32.PACK_AB R8, R137, R136 ;  /* 0x000000888908723e */ /* 0x000fe200000000ff */
[----:B------:R-:W-:Y:S01]  /*15740*/  IMAD.X R21, RZ, RZ, R21, P0 ;  /* 0x000000ffff157224 */ /* 0x000fe200000e0615 */
[----:B------:R-:W-:Y:S02]  /*15750*/  F2FP.F16.F32.PACK_AB R9, R139, R138 ;  /* 0x0000008a8b09723e */ /* 0x000fe400000000ff */
[----:B------:R-:W-:-:S02]  /*15760*/  F2FP.F16.F32.PACK_AB R10, R141, R140 ;  /* 0x0000008c8d0a723e */ /* 0x000fc400000000ff */
[----:B------:R-:W-:Y:S02]  /*15770*/  F2FP.F16.F32.PACK_AB R11, R143, R142 ;  /* 0x0000008e8f0b723e */ /* 0x000fe400000000ff */
[----:B------:R-:W-:-:S03]  /*15780*/  ISETP.NE.U32.AND P0, PT, RZ, UR4, PT ;  /* 0x00000004ff007c0c */ /* 0x000fc6000bf05070 */
[----:B------:R0:W-:Y:S01]  /*15790*/  STSM.16.M88.4 [R3], R8 ;  /* 0x0000000803007844 */ /* 0x0001e20000000200 */
[----:B------:R-:W-:Y:S02]  /*157a0*/  ISETP.NE.AND.EX P0, PT, RZ, UR5, PT, P0 ;  /* 0x00000005ff007c0c */ /* 0x000fe4000bf05300 */
[----:B------:R-:W-:Y:S02]  /*157b0*/  F2FP.F16.F32.PACK_AB R12, R145, R144 ;  /* 0x00000090910c723e */ /* 0x000fe400000000ff */
[----:B0-----:R-:W-:-:S09]  /*157c0*/  LOP3.LUT R3, R0, 0x380, RZ, 0xc0, !PT ;  /* 0x0000038000037812 */ /* 0x001fd200078ec0ff */
[----:B------:R-:W4:Y:S01]  /*157d0*/  @P0 LDC.64 R10, c[0x0][0xc08] ;  /* 0x00030200ff0a0b82 */ /* 0x000f220000000a00 */
[----:B------:R-:W-:-:S04]  /*157e0*/  SHF.R.U64 R3, R3, 0x3, RZ ;  /* 0x0000000303037819 */ /* 0x000fc800000012ff */
[----:B------:R-:W-:Y:S02]  /*157f0*/  LOP3.LUT R20, R3, R0, RZ, 0x3c, !PT ;  /* 0x0000000003147212 */ /* 0x000fe400078e3cff */
[----:B------:R-:W-:Y:S02]  /*15800*/  F2FP.F16.F32.PACK_AB R13, R147, R146 ;  /* 0x00000092930d723e */ /* 0x000fe400000000ff */
[----:B------:R-:W-:Y:S02]  /*15810*/  MOV R20, R20 ;  /* 0x0000001400147202 */ /* 0x000fe40000000f00 */
[----:B------:R-:W-:Y:S02]  /*15820*/  F2FP.F16.F32.PACK_AB R14, R149, R148 ;  /* 0x00000094950e723e */ /* 0x000fe400000000ff */
[----:B------:R-:W-:-:S05]  /*15830*/  F2FP.F16.F32.PACK_AB R15, R151, R150 ;  /* 0x00000096970f723e */ /* 0x000fca00000000ff */
[----:B------:R0:W-:Y:S01]  /*15840*/  STSM.16.M88.4 [R20], R12 ;  /* 0x0000000c14007844 */ /* 0x0001e20000000200 */
[----:B------:R-:W-:Y:S02]  /*15850*/  ULDC UR4, c[0x0][0xa88] ;  /* 0x0002a20000047ab9 */ /* 0x000fe40000000800 */
[----:B------:R-:W-:Y:S02]  /*15860*/  IMAD.U32 R8, RZ, RZ, UR4 ;  /* 0x00000004ff087e24 */ /* 0x000fe4000f8e00ff */
[----:B----4-:R-:W-:Y:S01]  /*15870*/  @P0 IMAD.WIDE R10, R157, 0x4, R10 ;  /* 0x000000049d0a0825 */ /* 0x010fe200078e020a */
[----:B------:R-:W-:Y:S01]  /*15880*/  BAR.SYNC.DEFER_BLOCKING 0x1, 0x100 ;  /* 0x0044000000007b1d */ /* 0x000fe20000010000 */
[----:B------:R-:W-:-:S04]  /*15890*/  ISETP.NE.U32.AND P1, PT, RZ, UR6, PT ;  /* 0x00000006ff007c0c */ /* 0x000fc8000bf25070 */
[----:B------:R-:W-:Y:S01]  /*158a0*/  ISETP.NE.AND.EX P1, PT, RZ, UR7, PT, P1 ;  /* 0x00000007ff007c0c */ /* 0x000fe2000bf25310 */
[----:B------:R1:W5:Y:S02]  /*158b0*/  @P0 LDG.E R8, desc[UR42][R10.64] ;  /* 0x0000002a0a080981 */ /* 0x000364000c1e1900 */
[----:B-1----:R-:W1:Y:S01]  /*158c0*/  LDC.64 R10, c[0x0][0xc00] ;  /* 0x00030000ff0a7b82 */ /* 0x002e620000000a00 */
[----:B------:R-:W-:Y:S02]  /*158d0*/  IMAD.MOV.U32 R3, RZ, RZ, RZ ;  /* 0x000000ffff037224 */ /* 0x000fe400078e00ff */
[----:B-1----:R-:W-:-:S07]  /*158e0*/  IMAD.WIDE R10, R157, 0x4, R10 ;  /* 0x000000049d0a7825 */ /* 0x002fce00078e020a */
[----:B------:R0:W5:Y:S01]  /*158f0*/  @P1 LDG.E R3, desc[UR42][R10.64] ;  /* 0x0000002a0a031981 */ /* 0x000162000c1e1900 */
[----:B------:R-:W-:Y:S05]  /*15900*/  @P0 BRA `(.L_x_2688) ;  /* 0x0000000000100947 */ /* 0x000fea0003800000 */
[----:B------:R-:W-:Y:S05]  /*15910*/  @!P1 BRA `(.L_x_2688) ;  /* 0x00000000000c9947 */ /* 0x000fea0003800000 */
[----:B-----5:R-:W2:Y:S04]  /*15920*/  LDG.E R8, desc[UR42][R10.64] ;  /* 0x0000002a0a087981 */ /* 0x020ea8000c1e1900 */
[----:B0-----:R-:W2:Y:S02]  /*15930*/  LDG.E R10, desc[UR42][R10.64+0x4] ;  /* 0x0000042a0a0a7981 */ /* 0x001ea4000c1e1900 */
[----:B--2---:R-:W-:-:S07]  /*15940*/  IMAD.IADD R8, R10, 0x1, -R8 ;  /* 0x000000010a087824 */ /* 0x004fce00078e0a08 */
.L_x_2688:
[----:B------:R-:W2:Y:S01]  /*15950*/  LDL R0, [R1+0x60] ;  /* 0x0000600001007983 */ /* 0x000ea20000100800 */
[----:B------:R-:W-:-:S03]  /*15960*/  ULDC UR4, c[0x0][0xad4] ;  /* 0x0002b50000047ab9 */ /* 0x000fc60000000800 */
[----:B------:R-:W3:Y:S04]  /*15970*/  LDL.LU R9, [R1+0x50] ;  /* 0x0000500001097983 */ /* 0x000ee80000300800 */
[----:B--2---:R-:W1:Y:S01]  /*15980*/  SHFL.IDX PT, R0, R0, RZ, 0x1f ;  /* 0x00001fff00007589 */ /* 0x004e6200000e0000 */
[----:B---3--:R-:W-:-:S04]  /*15990*/  ISETP.NE.AND P1, PT, R9, RZ, PT ;  /* 0x000000ff0900720c */ /* 0x008fc80003f25270 */
[----:B------:R-:W-:Y:S02]  /*159a0*/  SEL R9, R9, UR4, P1 ;  /* 0x0000000409097c07 */ /* 0x000fe40008800000 */
[----:B-1----:R-:W-:Y:S02]  /*159b0*/  ISETP.NE.AND P0, PT, R0, RZ, PT ;  /* 0x000000ff0000720c */ /* 0x002fe40003f05270 */
[----:B-----5:R-:W-:-:S11]  /*159c0*/  SHF.R.S32.HI R0, RZ, 0x1f, R3 ;  /* 0x0000001fff007819 */ /* 0x020fd60000011403 */
[----:B------:R-:W-:Y:S05]  /*159d0*/  @P0 BRA `(.L_x_2689) ;  /* 0x0000000000fc0947 */ /* 0x000fea0003800000 */
[----:B------:R-:W2:Y:S04]  /*159e0*/  LDL R80, [R1+0x58] ;  /* 0x0000580001507983 */ /* 0x000ea80000100800 */
[----:B------:R-:W3:Y:S01]  /*159f0*/  LDL R158, [R1+0x68] ;  /* 0x00006800019e7983 */ /* 0x000ee20000100800 */
[----:B0-----:R-:W-:Y:S01]  /*15a00*/  IMAD.MOV.U32 R14, RZ, RZ, 0x9b8 ;  /* 0x000009b8ff0e7424 */ /* 0x001fe200078e00ff */
[----:B------:R-:W-:Y:S01]  /*15a10*/  ISETP.GT.AND P1, PT, R9, 0x1, PT ;  /* 0x000000010900780c */ /* 0x000fe20003f24270 */
[----:B------:R-:W0:Y:S01]  /*15a20*/  LDC R156, c[0x0][0xbe8] ;  /* 0x0002fa00ff9c7b82 */ /* 0x000e220000000800 */
[----:B------:R-:W-:Y:S01]  /*15a30*/  ISETP.NE.U32.AND P0, PT, RZ, UR6, PT ;  /* 0x00000006ff007c0c */ /* 0x000fe2000bf05070 */
[----:B------:R-:W-:Y:S01]  /*15a40*/  IMAD.IADD R23, R212, 0x1, R196 ;  /* 0x00000001d4177824 */ /* 0x000fe200078e02c4 */
[----:B------:R-:W-:-:S02]  /*15a50*/  SEL R14, R14, 0x978, P1 ;  /* 0x000009780e0e7807 */ /* 0x000fc40000800000 */
[----:B------:R-:W-:Y:S02]  /*15a60*/  ISETP.NE.AND.EX P0, PT, RZ, UR7, PT, P0 ;  /* 0x00000007ff007c0c */ /* 0x000fe4000bf05300 */
[----:B------:R-:W-:Y:S01]  /*15a70*/  SHF.R.S32.HI R15, RZ, 0x1f, R157 ;  /* 0x0000001fff0f7819 */ /* 0x000fe2000001149d */
[----:B------:R-:W1:Y:S01]  /*15a80*/  LDC.64 R12, c[0x0][R14+0x220] ;  /* 0x000088000e0c7b82 */ /* 0x000e620000000a00 */
[----:B------:R-:W-:Y:S02]  /*15a90*/  SEL R20, R157, RZ, !P0 ;  /* 0x000000ff9d147207 */ /* 0x000fe40004000000 */
[----:B------:R-:W-:-:S05]  /*15aa0*/  SEL R15, R15, RZ, !P0 ;  /* 0x000000ff0f0f7207 */ /* 0x000fca0004000000 */
[----:B------:R-:W4:Y:S01]  /*15ab0*/  LDC.64 R10, c[0x0][R14+0x218] ;  /* 0x000086000e0a7b82 */ /* 0x000f220000000a00 */
[----:B0-----:R-:W-:Y:S01]  /*15ac0*/  ISETP.NE.AND P0, PT, R156, 0x1, PT ;  /* 0x000000019c00780c */ /* 0x001fe20003f05270 */
[----:B-1----:R-:W-:-:S04]  /*15ad0*/  IMAD R13, R13, R20, RZ ;  /* 0x000000140d0d7224 */ /* 0x002fc800078e02ff */
[C---:B------:R-:W-:Y:S02]  /*15ae0*/  IMAD R15, R12.reuse, R15, R13 ;  /* 0x0000000f0c0f7224 */ /* 0x040fe400078e020d */
[----:B------:R-:W-:-:S04]  /*15af0*/  IMAD.WIDE.U32 R12, R12, R20, RZ ;  /* 0x000000140c0c7225 */ /* 0x000fc800078e00ff */
[-C--:B----4-:R-:W-:Y:S02]  /*15b00*/  IMAD R20, R11, R188.reuse, RZ ;  /* 0x000000bc0b147224 */ /* 0x090fe400078e02ff */
[----:B------:R-:W-:-:S04]  /*15b10*/  IMAD.WIDE.U32 R10, R10, R188, RZ ;  /* 0x000000bc0a0a7225 */ /* 0x000fc800078e00ff */
[----:B------:R-:W-:Y:S01]  /*15b20*/  IMAD.IADD R20, R11, 0x1, R20 ;  /* 0x000000010b147824 */ /* 0x000fe200078e0214 */
[----:B------:R-:W-:Y:S01]  /*15b30*/  IADD3 R21, P2, P3, R12, R10, R3 ;  /* 0x0000000a0c157210 */ /* 0x000fe20007b5e003 */
[----:B------:R-:W0:Y:S01]  /*15b40*/  @P0 LDC R11, c[0x0][0xbec] ;  /* 0x0002fb00ff0b0b82 */ /* 0x000e220000000800 */
[----:B------:R-:W-:-:S05]  /*15b50*/  IMAD.IADD R15, R13, 0x1, R15 ;  /* 0x000000010d0f7824 */ /* 0x000fca00078e020f */
[----:B------:R-:W-:Y:S01]  /*15b60*/  IADD3.X R15, R15, R20, R0, P2, P3 ;  /* 0x000000140f0f7210 */ /* 0x000fe200017e6400 */
[----:B------:R-:W-:Y:S01]  /*15b70*/  IMAD.MOV.U32 R20, RZ, RZ, R23 ;  /* 0x000000ffff147224 */ /* 0x000fe200078e0017 */
[----:B------:R-:W1:Y:S01]  /*15b80*/  @P0 LDC R10, c[0x0][0xbf0] ;  /* 0x0002fc00ff0a0b82 */ /* 0x000e620000000800 */
[----:B0-----:R-:W-:-:S05]  /*15b90*/  @P0 IMAD.HI.U32 R11, R23, R11, RZ ;  /* 0x0000000b170b0227 */ /* 0x001fca00078e00ff */
[----:B-1----:R-:W-:Y:S02]  /*15ba0*/  @P0 SHF.R.U32.HI R20, RZ, R10, R11 ;  /* 0x0000000aff140219 */ /* 0x002fe4000001160b */
[----:B------:R-:W0:Y:S01]  /*15bb0*/  LDC.64 R10, c[0x0][R14+0x228] ;  /* 0x00008a000e0a7b82 */ /* 0x000e220000000a00 */
[----:B--2---:R-:W-:-:S05]  /*15bc0*/  SEL R80, R80, RZ, P1 ;  /* 0x000000ff50507207 */ /* 0x004fca0000800000 */
        /* <DEDUP_REMOVED lines=9> */
[----:B------:R-:W-:-:S02]  /*15c60*/  IMAD.IADD R15, R194, 0x1, R196 ;  /* 0x00000001c20f7824 */ /* 0x000fc400078e02c4 */
[----:B0-----:R-:W-:Y:S01]  /*15c70*/  SHF.R.S32.HI R14, RZ, 0x1f, R21 ;  /* 0x0000001fff0e7819 */ /* 0x001fe20000011415 */
        /* <DEDUP_REMOVED lines=10> */
[----:B------:R-:W-:Y:S01]  /*15d20*/  ISETP.NE.AND P0, PT, R189, R10, PT ;  /* 0x0000000abd00720c */ /* 0x000fe20003f05270 */
[----:B------:R-:W-:Y:S04]  /*15d30*/  SHFL.IDX PT, R12, R13, 0x1, 0x1c1f ;  /* 0x003c1f000d0c7f89 */ /* 0x000fe800000e0000 */
[----:B------:R-:W-:Y:S04]  /*15d40*/  SHFL.IDX PT, R10, R13, RZ, 0x1c1f ;  /* 0x001c1fff0d0a7589 */ /* 0x000fe800000e0000 */
[----:B------:R-:W0:Y:S04]  /*15d50*/  SHFL.IDX PT, R11, R14, RZ, 0x1c1f ;  /* 0x001c1fff0e0b7589 */ /* 0x000e2800000e0000 */
[----:B------:R1:W2:Y:S02]  /*15d60*/  SHFL.IDX PT, R13, R14, 0x1, 0x1c1f ;  /* 0x003c1f000e0d7f89 */ /* 0x0002a400000e0000 */
[----:B-1----:R-:W-:-:S05]  /*15d70*/  IMAD R14, R8, R156, RZ ;  /* 0x0000009c080e7224 */ /* 0x002fca00078e02ff */
[C---:B------:R-:W-:Y:S01]  /*15d80*/  ISETP.GE.OR P1, PT, R15.reuse, R14, P0 ;  /* 0x0000000e0f00720c */ /* 0x040fe20000726670 */
[----:B------:R-:W-:-:S05]  /*15d90*/  VIADD R15, R15, 0x8 ;  /* 0x000000080f0f7836 */ /* 0x000fca0000000000 */
[----:B------:R-:W-:-:S07]  /*15da0*/  ISETP.GE.OR P0, PT, R15, R14, P0 ;  /* 0x0000000e0f00720c */ /* 0x000fce0000706670 */
[----:B0-----:R1:W-:Y:S06]  /*15db0*/  @!P1 ST.E desc[UR42][R10.64], R155 ;  /* 0x0000009b0a009985 */ /* 0x0013ec000c10192a */
[----:B--2---:R1:W-:Y:S02]  /*15dc0*/  @!P0 ST.E desc[UR42][R12.64], R154 ;  /* 0x0000009a0c008985 */ /* 0x0043e4000c10192a */
.L_x_2689:
        /* <DEDUP_REMOVED lines=9> */
[----:B------:R-:W-:-:S04]  /*15e60*/  SHF.R.S32.HI R4, RZ, 0x1f, R21 ;  /* 0x0000001fff047819 */ /* 0x000fc80000011415 */
[----:B------:R-:W-:-:S04]  /*15e70*/  LEA.HI R23, R4, R21, RZ, 0x3 ;  /* 0x0000001504177211 */ /* 0x000fc800078f18ff */
[----:B0-----:R-:W-:-:S05]  /*15e80*/  SHF.R.S32.HI R20, RZ, 0x3, R23 ;  /* 0x00000003ff147819 */ /* 0x001fca0000011417 */
[----:B------:R-:W-:-:S04]  /*15e90*/  IMAD R5, R20, 0x40, R199 ;  /* 0x0000004014057824 */ /* 0x000fc800078e02c7 */
[----:B------:R-:W-:-:S03]  /*15ea0*/  IMAD.WIDE R152, R5, 0x2, R152 ;  /* 0x0000000205987825 */ /* 0x000fc600078e0298 */
[----:B------:R-:W-:Y:S01]  /*15eb0*/  IADD3 R37, P0, R152, 0x5000, RZ ;  /* 0x0000500098257810 */ /* 0x000fe20007f1e0ff */
[----:B------:R-:W-:Y:S01]  /*15ec0*/  IMAD R0, R0, UR4, RZ ;  /* 0x0000000400007c24 */ /* 0x000fe2000f8e02ff */
[----:B------:R-:W-:Y:S02]  /*15ed0*/  IADD3 R41, P1, R152, 0x6000, RZ ;  /* 0x0000600098297810 */ /* 0x000fe40007f3e0ff */
[----:B------:R-:W-:Y:S01]  /*15ee0*/  LOP3.LUT R36, R37, 0x380, RZ, 0xc0, !PT ;  /* 0x0000038025247812 */ /* 0x000fe200078ec0ff */
[----:B------:R-:W-:Y:S01]  /*15ef0*/  IMAD R87, R3, UR5, R0 ;  /* 0x0000000503577c24 */ /* 0x000fe2000f8e0200 */
[----:B------:R-:W-:Y:S02]  /*15f00*/  LOP3.LUT R40, R41, 0x380, RZ, 0xc0, !PT ;  /* 0x0000038029287812 */ /* 0x000fe400078ec0ff */
[----:B------:R-:W-:Y:S01]  /*15f10*/  SHF.R.U64 R36, R36, 0x3, RZ ;  /* 0x0000000324247819 */ /* 0x000fe200000012ff */
[----:B-1----:R-:W-:Y:S01]  /*15f20*/  IMAD.WIDE.U32 R10, R3, UR4, RZ ;  /* 0x00000004030a7c25 */ /* 0x002fe2000f8e00ff */
[----:B------:R-:W-:Y:S01]  /*15f30*/  LOP3.LUT R0, R23, 0xfffffff8, RZ, 0xc0, !PT ;  /* 0xfffffff817007812 */ /* 0x000fe200078ec0ff */
[----:B------:R-:W-:Y:S01]  /*15f40*/  ULDC.64 UR4, c[0x0][0xae8] ;  /* 0x0002ba0000047ab9 */ /* 0x000fe20000000a00 */
[----:B------:R-:W-:Y:S01]  /*15f50*/  LOP3.LUT R36, R36, R37, RZ, 0x3c, !PT ;  /* 0x0000002524247212 */ /* 0x000fe200078e3cff */
[----:B------:R-:W-:Y:S01]  /*15f60*/  IMAD.X R37, RZ, RZ, R153, P0 ;  /* 0x000000ffff257224 */ /* 0x000fe200000e0699 */
[----:B------:R-:W-:-:S02]  /*15f70*/  IADD3 R65, P0, R152, 0xc000, RZ ;  /* 0x0000c00098417810 */ /* 0x000fc40007f1e0ff */
[----:B------:R-:W-:Y:S02]  /*15f80*/  IADD3 R45, P2, R152, 0x7000, RZ ;  /* 0x00007000982d7810 */ /* 0x000fe40007f5e0ff */
[----:B------:R-:W-:Y:S01]  /*15f90*/  LOP3.LUT R64, R65, 0x380, RZ, 0xc0, !PT ;  /* 0x0000038041407812 */ /* 0x000fe200078ec0ff */
[----:B------:R-:W-:Y:S01]  /*15fa0*/  IMAD.IADD R11, R11, 0x1, R87 ;  /* 0x000000010b0b7824 */ /* 0x000fe200078e0257 */
[----:B------:R-:W-:Y:S01]  /*15fb0*/  SHF.R.U64 R40, R40, 0x3, RZ ;  /* 0x0000000328287819 */ /* 0x000fe200000012ff */
[----:B------:R-:W-:Y:S01]  /*15fc0*/  IMAD.IADD R3, R21, 0x1, -R0 ;  /* 0x0000000115037824 */ /* 0x000fe200078e0a00 */
[----:B------:R-:W-:Y:S01]  /*15fd0*/  SHF.R.U64 R64, R64, 0x3, RZ ;  /* 0x0000000340407819 */ /* 0x000fe200000012ff */
[----:B------:R-:W-:Y:S01]  /*15fe0*/  IMAD.WIDE.U32 R10, R188, UR4, R10 ;  /* 0x00000004bc0a7c25 */ /* 0x000fe2000f8e000a */
[----:B------:R-:W-:Y:S01]  /*15ff0*/  LOP3.LUT R44, R45, 0x380, RZ, 0xc0, !PT ;  /* 0x000003802d2c7812 */ /* 0x000fe200078ec0ff */
[----:B------:R-:W5:Y:S01]  /*16000*/  LD.E.128 R36, desc[UR42][R36.64] ;  /* 0x0000002a24247980 */ /* 0x000f62000c101d00 */
[----:B------:R-:W-:Y:S01]  /*16010*/  LOP3.LUT R64, R64, R65, RZ, 0x3c, !PT ;  /* 0x0000004140407212 */ /* 0x000fe200078e3cff */
[----:B------:R-:W-:Y:S01]  /*16020*/  IMAD.X R65, RZ, RZ, R153, P0 ;  /* 0x000000ffff417224 */ /* 0x000fe200000e0699 */
[----:B---3--:R-:W-:-:S02]  /*16030*/  ISETP.NE.AND P0, PT, R85, 0x1, PT ;  /* 0x000000015500780c */ /* 0x008fc40003f05270 */
[----:B------:R-:W-:Y:S01]  /*16040*/  SHF.R.S32.HI R0, RZ, 0x1f, R9 ;  /* 0x0000001fff007819 */ /* 0x000fe20000011409 */
[----:B------:R-:W-:Y:S01]  /*16050*/  IMAD R11, R188, UR5, R11 ;  /* 0x00000005bc0b7c24 */ /* 0x000fe2000f8e020b */
[----:B------:R-:W-:Y:S01]  /*16060*/  ULDC.64 UR4, c[0x0][0xaf0] ;  /* 0x0002bc0000047ab9 */ /* 0x000fe20000000a00 */
[----:B------:R-:W-:Y:S01]  /*16070*/  IMAD R3, R3, 0x20, R20 ;  /* 0x0000002003037824 */ /* 0x000fe200078e0214 */
[----:B------:R-:W-:Y:S01]  /*16080*/  LOP3.LUT R40, R40, R41, RZ, 0x3c, !PT ;  /* 0x0000002928287212 */ /* 0x000fe200078e3cff */
[C---:B------:R-:W-:Y:S01]  /*16090*/  VIADD R166, R199.reuse, 0x40 ;  /* 0x00000040c7a67836 */ /* 0x040fe20000000000 */
[----:B------:R-:W-:Y:S01]  /*160a0*/  IADD3 R13, P3, R152, 0x1000, RZ ;  /* 0x00001000980d7810 */ /* 0x000fe20007f7e0ff */
[C---:B------:R-:W-:Y:S01]  /*160b0*/  VIADD R164, R199.reuse, 0x80 ;  /* 0x00000080c7a47836 */ /* 0x040fe20000000000 */
[----:B------:R-:W-:Y:S01]  /*160c0*/  SHF.R.U64 R44, R44, 0x3, RZ ;  /* 0x000000032c2c7819 */ /* 0x000fe200000012ff */
[C---:B------:R-:W-:Y:S01]  /*160d0*/  VIADD R162, R199.reuse, 0xc0 ;  /* 0x000000c0c7a27836 */ /* 0x040fe20000000000 */
[C---:B------:R-:W-:Y:S01]  /*160e0*/  IADD3 R25, P4, R152.reuse, 0x2000, RZ ;  /* 0x0000200098197810 */ /* 0x040fe20007f9e0ff */
[----:B------:R-:W0:Y:S01]  /*160f0*/  @P0 LDC R84, c[0x0][0xbec] ;  /* 0x0002fb00ff540b82 */ /* 0x000e220000000800 */
[C---:B------:R-:W-:Y:S01]  /*16100*/  IADD3 R29, P5, R152.reuse, 0x3000, RZ ;  /* 0x00003000981d7810 */ /* 0x040fe20007fbe0ff */
[C---:B------:R-:W-:Y:S01]  /*16110*/  VIADD R160, R199.reuse, 0x100 ;  /* 0x00000100c7a07836 */ /* 0x040fe20000000000 */
[C---:B------:R-:W-:Y:S01]  /*16120*/  IADD3 R33, P6, R152.reuse, 0x4000, RZ ;  /* 0x0000400098217810 */ /* 0x040fe20007fde0ff */
[----:B------:R-:W-:Y:S01]  /*16130*/  VIADD R158, R199, 0x140 ;  /* 0x00000140c79e7836 */ /* 0x000fe20000000000 */
[----:B------:R-:W-:Y:S01]  /*16140*/  LOP3.LUT R5, R152, 0x380, RZ, 0xc0, !PT ;  /* 0x0000038098057812 */ /* 0x000fe200078ec0ff */
[----:B------:R-:W5:Y:S02]  /*16150*/  LD.E.128 R64, desc[UR42][R64.64] ;  /* 0x0000002a40407980 */ /* 0x000f64000c101d00 */
[----:B------:R-:W1:Y:S01]  /*16160*/  @P0 LDC R86, c[0x0][0xbf0] ;  /* 0x0002fc00ff560b82 */ /* 0x000e620000000800 */
[----:B------:R-:W-:Y:S01]  /*16170*/  IMAD R80, R0, UR4, RZ ;  /* 0x0000000400507c24 */ /* 0x000fe2000f8e02ff */
[----:B------:R-:W-:Y:S01]  /*16180*/  IADD3 R23, R196, R3, RZ ;  /* 0x00000003c4177210 */ /* 0x000fe20007ffe0ff */
[----:B------:R-:W-:Y:S01]  /*16190*/  IMAD.X R41, RZ, RZ, R153, P1 ;  /* 0x000000ffff297224 */ /* 0x000fe200008e0699 */
[----:B------:R-:W-:Y:S01]  /*161a0*/  IADD3 R69, P1, R152, 0xd000, RZ ;  /* 0x0000d00098457810 */ /* 0x000fe20007f3e0ff */
[----:B------:R-:W-:Y:S01]  /*161b0*/  IMAD.WIDE.U32 R10, R9, UR4, R10 ;  /* 0x00000004090a7c25 */ /* 0x000fe2000f8e000a */
[----:B------:R-:W-:-:S02]  /*161c0*/  LOP3.LUT R12, R13, 0x380, RZ, 0xc0, !PT ;  /* 0x000003800d0c7812 */ /* 0x000fc400078ec0ff */
[----:B------:R-:W2:Y:S01]  /*161d0*/  LDC R0, c[0x0][0xac8] ;  /* 0x0002b200ff007b82 */ /* 0x000ea20000000800 */
[----:B------:R-:W-:Y:S01]  /*161e0*/  IMAD R21, R9, UR5, R80 ;  /* 0x0000000509157c24 */ /* 0x000fe2000f8e0250 */
[----:B------:R-:W-:Y:S01]  /*161f0*/  LOP3.LUT R44, R44, R45, RZ, 0x3c, !PT ;  /* 0x0000002d2c2c7212 */ /* 0x000fe200078e3cff */
[----:B------:R-:W-:Y:S01]  /*16200*/  IMAD.MOV.U32 R9, RZ, RZ, R23 ;  /* 0x000000ffff097224 */ /* 0x000fe200078e0017 */
[----:B------:R-:W-:Y:S01]  /*16210*/  LOP3.LUT R68, R69, 0x380, RZ, 0xc0, !PT ;  /* 0x0000038045447812 */ /* 0x000fe200078ec0ff */
[----:B------:R-:W-:Y:S01]  /*16220*/  IMAD.X R45, RZ, RZ, R153, P2 ;  /* 0x000000ffff2d7224 */ /* 0x000fe200010e0699 */
[----:B------:R-:W-:Y:S01]  /*16230*/  IADD3 R73, P2, R152, 0xe000, RZ ;  /* 0x0000e00098497810 */ /* 0x000fe20007f5e0ff */
[----:B------:R-:W-:Y:S01]  /*16240*/  ULDC.64 UR4, c[0x0][0xae0] ;  /* 0x0002b80000047ab9 */ /* 0x000fe20000000a00 */
[----:B0-----:R-:W-:Y:S01]  /*16250*/  @P0 IMAD.HI.U32 R3, R23, R84, RZ ;  /* 0x0000005417030227 */ /* 0x001fe200078e00ff */
[----:B------:R-:W-:Y:S01]  /*16260*/  SHF.R.U64 R12, R12, 0x3, RZ ;  /* 0x000000030c0c7819 */ /* 0x000fe200000012ff */
[----:B------:R-:W5:Y:S01]  /*16270*/  LD.E.128 R40, desc[UR42][R40.64] ;  /* 0x0000002a28287980 */ /* 0x000f62000c101d00 */
[----:B------:R-:W-:-:S02]  /*16280*/  SHF.R.U64 R68, R68, 0x3, RZ ;  /* 0x0000000344447819 */ /* 0x000fc400000012ff */
[----:B------:R-:W-:Y:S01]  /*16290*/  LOP3.LUT R72, R73, 0x380, RZ, 0xc0, !PT ;  /* 0x0000038049487812 */ /* 0x000fe200078ec0ff */
[----:B------:R-:W-:Y:S01]  /*162a0*/  IMAD.IADD R11, R11, 0x1, R21 ;  /* 0x000000010b0b7824 */ /* 0x000fe200078e0215 */
[----:B------:R-:W-:Y:S01]  /*162b0*/  LOP3.LUT R12, R12, R13, RZ, 0x3c, !PT ;  /* 0x0000000d0c0c7212 */ /* 0x000fe200078e3cff */
[----:B------:R-:W-:Y:S01]  /*162c0*/  IMAD.X R13, RZ, RZ, R153, P3 ;  /* 0x000000ffff0d7224 */ /* 0x000fe200018e0699 */
[----:B-1----:R-:W-:Y:S01]  /*162d0*/  @P0 SHF.R.U32.HI R9, RZ, R86, R3 ;  /* 0x00000056ff090219 */ /* 0x002fe20000011603 */
[----:B------:R-:W5:Y:S01]  /*162e0*/  LD.E.128 R44, desc[UR42][R44.64] ;  /* 0x0000002a2c2c7980 */ /* 0x000f62000c101d00 */
[----:B------:R-:W-:Y:S01]  /*162f0*/  LOP3.LUT R68, R68, R69, RZ, 0x3c, !PT ;  /* 0x0000004544447212 */ /* 0x000fe200078e3cff */
[----:B------:R-:W-:Y:S01]  /*16300*/  IMAD.X R69, RZ, RZ, R153, P1 ;  /* 0x000000ffff457224 */ /* 0x000fe200008e0699 */
[----:B------:R-:W-:Y:S01]  /*16310*/  IADD3 R49, P3, R152, 0x8000, RZ ;  /* 0x0000800098317810 */ /* 0x000fe20007f7e0ff */
[----:B------:R-:W-:Y:S01]  /*16320*/  IMAD.MOV R80, RZ, RZ, -R9 ;  /* 0x000000ffff507224 */ /* 0x000fe200078e0a09 */
[----:B------:R-:W-:Y:S01]  /*16330*/  SHF.R.U64 R72, R72, 0x3, RZ ;  /* 0x0000000348487819 */ /* 0x000fe200000012ff */
[----:B------:R-:W-:Y:S01]  /*16340*/  IMAD R21, R8, R85, RZ ;  /* 0x0000005508157224 */ /* 0x000fe200078e02ff */
[----:B--2---:R-:W-:Y:S01]  /*16350*/  ISETP.GE.AND P1, PT, R166, R0, PT ;  /* 0x00000000a600720c */ /* 0x004fe20003f26270 */
[----:B------:R-:W-:Y:S01]  /*16360*/  IMAD R3, R85, R80, R23 ;  /* 0x0000005055037224 */ /* 0x000fe200078e0217 */
[----:B------:R-:W-:Y:S01]  /*16370*/  SHF.R.S32.HI R23, RZ, 0x1f, R9 ;  /* 0x0000001fff177819 */ /* 0x000fe20000011409 */
[----:B------:R-:W5:Y:S01]  /*16380*/  LD.E.128 R12, desc[UR42][R12.64] ;  /* 0x0000002a0c0c7980 */ /* 0x000f62000c101d00 */
[----:B------:R-:W-:-:S02]  /*16390*/  LOP3.LUT R24, R25, 0x380, RZ, 0xc0, !PT ;  /* 0x0000038019187812 */ /* 0x000fc400078ec0ff */
[----:B------:R-:W-:Y:S01]  /*163a0*/  LOP3.LUT R28, R29, 0x380, RZ, 0xc0, !PT ;  /* 0x000003801d1c7812 */ /* 0x000fe200078ec0ff */
[----:B------:R-:W-:Y:S01]  /*163b0*/  IMAD R8, R23, UR4, RZ ;  /* 0x0000000417087c24 */ /* 0x000fe2000f8e02ff */
[----:B------:R-:W-:Y:S02]  /*163c0*/  LOP3.LUT R32, R33, 0x380, RZ, 0xc0, !PT ;  /* 0x0000038021207812 */ /* 0x000fe400078ec0ff */
[----:B------:R-:W-:Y:S01]  /*163d0*/  ISETP.GE.AND P0, PT, R164, R0, PT ;  /* 0x00000000a400720c */ /* 0x000fe20003f06270 */
[----:B------:R-:W-:Y:S01]  /*163e0*/  IMAD.WIDE.U32 R10, R9, UR4, R10 ;  /* 0x00000004090a7c25 */ /* 0x000fe2000f8e000a */
[----:B------:R-:W-:Y:S01]  /*163f0*/  LOP3.LUT R48, R49, 0x380, RZ, 0xc0, !PT ;  /* 0x0000038031307812 */ /* 0x000fe200078ec0ff */
[----:B------:R-:W5:Y:S01]  /*16400*/  LD.E.128 R68, desc[UR42][R68.64] ;  /* 0x0000002a44447980 */ /* 0x000f62000c101d00 */
[----:B------:R-:W-:Y:S01]  /*16410*/  LOP3.LUT R72, R72, R73, RZ, 0x3c, !PT ;  /* 0x0000004948487212 */ /* 0x000fe200078e3cff */
[----:B------:R-:W-:Y:S01]  /*16420*/  IMAD.X R73, RZ, RZ, R153, P2 ;  /* 0x000000ffff497224 */ /* 0x000fe200010e0699 */
[----:B------:R-:W-:-:S02]  /*16430*/  SEL R23, RZ, 0xffffffff, P1 ;  /* 0xffffffffff177807 */ /* 0x000fc40000800000 */
[----:B------:R-:W-:Y:S02]  /*16440*/  SHF.R.U64 R24, R24, 0x3, RZ ;  /* 0x0000000318187819 */ /* 0x000fe400000012ff */
[----:B------:R-:W-:Y:S02]  /*16450*/  SHF.R.U64 R28, R28, 0x3, RZ ;  /* 0x000000031c1c7819 */ /* 0x000fe400000012ff */
[----:B------:R-:W-:Y:S02]  /*16460*/  SHF.R.U64 R32, R32, 0x3, RZ ;  /* 0x0000000320207819 */ /* 0x000fe400000012ff */
[----:B------:R-:W-:Y:S02]  /*16470*/  ISETP.GE.AND P2, PT, R199, R0, PT ;  /* 0x00000000c700720c */ /* 0x000fe40003f46270 */
[----:B------:R-:W-:Y:S01]  /*16480*/  SHF.R.U64 R48, R48, 0x3, RZ ;  /* 0x0000000330307819 */ /* 0x000fe200000012ff */
[----:B------:R-:W-:Y:S01]  /*16490*/  IMAD R85, R9, UR5, R8 ;  /* 0x0000000509557c24 */ /* 0x000fe2000f8e0208 */
[----:B------:R-:W-:Y:S01]  /*164a0*/  LOP3.LUT R24, R24, R25, RZ, 0x3c, !PT ;  /* 0x0000001918187212 */ /* 0x000fe200078e3cff */
[----:B------:R-:W-:Y:S01]  /*164b0*/  IMAD.SHL.U32 R23, R23, 0x2, RZ ;  /* 0x0000000217177824 */ /* 0x000fe200078e00ff */
[----:B------:R-:W-:Y:S01]  /*164c0*/  LOP3.LUT R28, R28, R29, RZ, 0x3c, !PT ;  /* 0x0000001d1c1c7212 */ /* 0x000fe200078e3cff */
[--C-:B------:R-:W-:Y:S01]  /*164d0*/  IMAD.X R25, RZ, RZ, R153.reuse, P4 ;  /* 0x000000ffff197224 */ /* 0x100fe200020e0699 */
[----:B------:R-:W-:Y:S01]  /*164e0*/  LOP3.LUT R32, R32, R33, RZ, 0x3c, !PT ;  /* 0x0000002120207212 */ /* 0x000fe200078e3cff */
[--C-:B------:R-:W-:Y:S01]  /*164f0*/  IMAD.X R29, RZ, RZ, R153.reuse, P5 ;  /* 0x000000ffff1d7224 */ /* 0x100fe200028e0699 */
[----:B------:R-:W-:Y:S01]  /*16500*/  SEL R8, RZ, 0x1, P2 ;  /* 0x00000001ff087807 */ /* 0x000fe20001000000 */
[--C-:B------:R-:W-:Y:S01]  /*16510*/  IMAD.X R33, RZ, RZ, R153.reuse, P6 ;  /* 0x000000ffff217224 */ /* 0x100fe200030e0699 */
[----:B------:R-:W-:Y:S01]  /*16520*/  SEL R9, RZ, 0xffffffff, P0 ;  /* 0xffffffffff097807 */ /* 0x000fe20000000000 */
[----:B------:R-:W-:Y:S01]  /*16530*/  ULDC.64 UR4, c[0x0][0xad8] ;  /* 0x0002b60000047ab9 */ /* 0x000fe20000000a00 */
[----:B------:R-:W-:Y:S01]  /*16540*/  LOP3.LUT R48, R48, R49, RZ, 0x3c, !PT ;  /* 0x0000003130307212 */ /* 0x000fe200078e3cff */
[----:B------:R-:W-:Y:S01]  /*16550*/  IMAD.X R49, RZ, RZ, R153, P3 ;  /* 0x000000ffff317224 */ /* 0x000fe200018e0699 */
[----:B------:R-:W-:-:S02]  /*16560*/  IADD3 R53, P4, R152, 0x9000, RZ ;  /* 0x0000900098357810 */ /* 0x000fc40007f9e0ff */
[----:B------:R-:W-:Y:S01]  /*16570*/  SHF.R.U64 R5, R5, 0x3, RZ ;  /* 0x0000000305057819 */ /* 0x000fe200000012ff */
[----:B------:R-:W-:Y:S01]  /*16580*/  IMAD.IADD R11, R11, 0x1, R85 ;  /* 0x000000010b0b7824 */ /* 0x000fe200078e0255 */
[C---:B------:R-:W-:Y:S01]  /*16590*/  IADD3 R57, P5, R152.reuse, 0xa000, RZ ;  /* 0x0000a00098397810 */ /* 0x040fe20007fbe0ff */
[----:B------:R-:W5:Y:S01]  /*165a0*/  LD.E.128 R24, desc[UR42][R24.64] ;  /* 0x0000002a18187980 */ /* 0x000f62000c101d00 */
[----:B------:R-:W-:Y:S02]  /*165b0*/  IADD3 R61, P6, R152, 0xb000, RZ ;  /* 0x0000b000983d7810 */ /* 0x000fe40007fde0ff */
[----:B------:R-:W-:Y:S01]  /*165c0*/  ISETP.GE.AND P0, PT, R162, R0, PT ;  /* 0x00000000a200720c */ /* 0x000fe20003f06270 */
[----:B------:R-:W5:Y:S01]  /*165d0*/  LD.E.128 R28, desc[UR42][R28.64] ;  /* 0x0000002a1c1c7980 */ /* 0x000f62000c101d00 */
[----:B------:R-:W-:Y:S02]  /*165e0*/  IADD3 R7, P3, R152, 0xf000, RZ ;  /* 0x0000f00098077810 */ /* 0x000fe40007f7e0ff */
[----:B------:R-:W-:Y:S01]  /*165f0*/  LOP3.LUT R8, R23, 0x2, R8, 0xe2, !PT ;  /* 0x0000000217087812 */ /* 0x000fe200078ee208 */
[----:B------:R-:W-:Y:S01]  /*16600*/  IMAD.SHL.U32 R23, R9, 0x4, RZ ;  /* 0x0000000409177824 */ /* 0x000fe200078e00ff */
[----:B------:R-:W-:Y:S01]  /*16610*/  LOP3.LUT R52, R53, 0x380, RZ, 0xc0, !PT ;  /* 0x0000038035347812 */ /* 0x000fe200078ec0ff */
[----:B------:R-:W-:Y:S01]  /*16620*/  IMAD.X R77, RZ, RZ, R153, P3 ;  /* 0x000000ffff4d7224 */ /* 0x000fe200018e0699 */
[----:B------:R-:W-:Y:S01]  /*16630*/  LOP3.LUT R56, R57, 0x380, RZ, 0xc0, !PT ;  /* 0x0000038039387812 */ /* 0x000fe200078ec0ff */
[----:B------:R-:W5:Y:S01]  /*16640*/  LD.E.128 R32, desc[UR42][R32.64] ;  /* 0x0000002a20207980 */ /* 0x000f62000c101d00 */
[----:B------:R-:W-:-:S02]  /*16650*/  LOP3.LUT R60, R61, 0x380, RZ, 0xc0, !PT ;  /* 0x000003803d3c7812 */ /* 0x000fc400078ec0ff */
[----:B------:R-:W-:Y:S01]  /*16660*/  SEL R9, RZ, 0xffffffff, P0 ;  /* 0xffffffffff097807 */ /* 0x000fe20000000000 */
[----:B------:R-:W5:Y:S01]  /*16670*/  LD.E.128 R48, desc[UR42][R48.64] ;  /* 0x0000002a30307980 */ /* 0x000f62000c101d00 */
[----:B------:R-:W-:Y:S02]  /*16680*/  LOP3.LUT R6, R7, 0x380, RZ, 0xc0, !PT ;  /* 0x0000038007067812 */ /* 0x000fe400078ec0ff */
[----:B------:R-:W-:Y:S01]  /*16690*/  SHF.R.U64 R52, R52, 0x3, RZ ;  /* 0x0000000334347819 */ /* 0x000fe200000012ff */
[----:B------:R-:W-:Y:S01]  /*166a0*/  IMAD.SHL.U32 R9, R9, 0x8, RZ ;  /* 0x0000000809097824 */ /* 0x000fe200078e00ff */
[----:B------:R-:W-:Y:S01]  /*166b0*/  SHF.R.U64 R56, R56, 0x3, RZ ;  /* 0x0000000338387819 */ /* 0x000fe200000012ff */
[----:B------:R-:W5:Y:S01]  /*166c0*/  LD.E.128 R72, desc[UR42][R72.64] ;  /* 0x0000002a48487980 */ /* 0x000f62000c101d00 */
[----:B------:R-:W-:Y:S02]  /*166d0*/  SHF.R.U64 R60, R60, 0x3, RZ ;  /* 0x000000033c3c7819 */ /* 0x000fe400000012ff */
[----:B------:R-:W-:-:S02]  /*166e0*/  SHF.R.U64 R6, R6, 0x3, RZ ;  /* 0x0000000306067819 */ /* 0x000fc400000012ff */
[----:B------:R-:W-:Y:S02]  /*166f0*/  LOP3.LUT R8, R23, 0x4, R8, 0xe2, !PT ;  /* 0x0000000417087812 */ /* 0x000fe400078ee208 */
[----:B------:R-:W-:Y:S02]  /*16700*/  ISETP.GE.AND P0, PT, R160, R0, PT ;  /* 0x00000000a000720c */ /* 0x000fe40003f06270 */
        /* <DEDUP_REMOVED lines=8> */
[----:B------:R-:W-:Y:S01]  /*16790*/  SHF.R.S32.HI R23, RZ, 0x1f, R3 ;  /* 0x0000001fff177819 */ /* 0x000fe20000011403 */
[----:B------:R-:W5:Y:S01]  /*167a0*/  LD.E.128 R52, desc[UR42][R52.64] ;  /* 0x0000002a34347980 */ /* 0x000f62000c101d00 */
[----:B------:R-:W-:-:S02]  /*167b0*/  LOP3.LUT R76, R6, R7, RZ, 0x3c, !PT ;  /* 0x00000007064c7212 */ /* 0x000fc400078e3cff */
[----:B------:R-:W-:Y:S01]  /*167c0*/  LOP3.LUT R8, R9, 0x8, R8, 0xe2, !PT ;  /* 0x0000000809087812 */ /* 0x000fe200078ee208 */
[----:B------:R-:W-:Y:S01]  /*167d0*/  IMAD R80, R23, UR4, RZ ;  /* 0x0000000417507c24 */ /* 0x000fe2000f8e02ff */
[----:B------:R-:W-:Y:S01]  /*167e0*/  SEL R9, RZ, 0xffffffff, P0 ;  /* 0xffffffffff097807 */ /* 0x000fe20000000000 */
[----:B------:R-:W5:Y:S01]  /*167f0*/  LD.E.128 R4, desc[UR42][R4.64] ;  /* 0x0000002a04047980 */ /* 0x000f62000c101d00 */
[----:B------:R-:W-:Y:S01]  /*16800*/  ISETP.GE.AND P0, PT, R158, R0, PT ;  /* 0x000000009e00720c */ /* 0x000fe20003f06270 */
[----:B------:R-:W-:Y:S02]  /*16810*/  IMAD.WIDE.U32 R10, R3, UR4, R10 ;  /* 0x00000004030a7c25 */ /* 0x000fe4000f8e000a */
[----:B------:R-:W5:Y:S02]  /*16820*/  LD.E.128 R56, desc[UR42][R56.64] ;  /* 0x0000002a38387980 */ /* 0x000f64000c101d00 */
[----:B------:R-:W-:Y:S02]  /*16830*/  IMAD.SHL.U32 R23, R9, 0x10, RZ ;  /* 0x0000001009177824 */ /* 0x000fe400078e00ff */
[----:B------:R-:W5:Y:S01]  /*16840*/  LD.E.128 R60, desc[UR42][R60.64] ;  /* 0x0000002a3c3c7980 */ /* 0x000f62000c101d00 */
[----:B------:R-:W-:-:S03]  /*16850*/  IMAD R9, R3, UR5, R80 ;  /* 0x0000000503097c24 */ /* 0x000fc6000f8e0250 */
[----:B------:R-:W5:Y:S01]  /*16860*/  LD.E.128 R76, desc[UR42][R76.64] ;  /* 0x0000002a4c4c7980 */ /* 0x000f62000c101d00 */
[----:B------:R-:W-:Y:S01]  /*16870*/  SEL R3, RZ, 0xffffffff, P0 ;  /* 0xffffffffff037807 */ /* 0x000fe20000000000 */
[----:B------:R-:W-:Y:S01]  /*16880*/  VIADD R156, R199, 0x180 ;  /* 0x00000180c79c7836 */ /* 0x000fe20000000000 */
[----:B------:R-:W-:Y:S01]  /*16890*/  LOP3.LUT R8, R23, 0x10, R8, 0xe2, !PT ;  /* 0x0000001017087812 */ /* 0x000fe200078ee208 */
[----:B------:R-:W-:Y:S01]  /*168a0*/  @!PT LDS RZ, [RZ] ;  /* 0x00000000fffff984 */ /* 0x000fe20000000800 */
[----:B------:R-:W-:Y:S01]  /*168b0*/  @!PT LDS RZ, [RZ] ;  /* 0x00000000fffff984 */ /* 0x000fe20000000800 */
[----:B------:R-:W-:Y:S01]  /*168c0*/  @!PT LDS RZ, [RZ] ;  /* 0x00000000fffff984 */ /* 0x000fe20000000800 */
[----:B------:R-:W-:Y:S01]  /*168d0*/  @!PT LDS RZ, [RZ] ;  /* 0x00000000fffff984 */ /* 0x000fe20000000800 */
[----:B------:R0:W-:Y:S06]  /*168e0*/  MEMBAR.ALL.CTA ;  /* 0x0000000000007992 */ /* 0x0001ec0000008000 */
[----:B0-----:R-:W0:Y:S01]  /*168f0*/  FENCE.VIEW.ASYNC.S ;  /* 0x00000000000073c6 */ /* 0x001e220000000000 */
[----:B------:R-:W-:Y:S01]  /*16900*/  ULDC.64 UR4, c[0x0][0xa80] ;  /* 0x0002a00000047ab9 */ /* 0x000fe20000000a00 */
[----:B------:R-:W-:Y:S01]  /*16910*/  IMAD.SHL.U32 R23, R3, 0x20, RZ ;  /* 0x0000002003177824 */ /* 0x000fe200078e00ff */
[----:B------:R-:W-:Y:S01]  /*16920*/  LEA R80, P1, R10, UR4, 0x1 ;  /* 0x000000040a507c11 */ /* 0x000fe2000f8208ff */
[----:B------:R-:W-:-:S02]  /*16930*/  IMAD.IADD R3, R11, 0x1, R9 ;  /* 0x000000010b037824 */ /* 0x000fc400078e0209 */
[----:B------:R-:W-:Y:S01]  /*16940*/  IMAD.IADD R20, R20, 0x1, R196 ;  /* 0x0000000114147824 */ /* 0x000fe200078e02c4 */
[-C--:B------:R-:W-:Y:S01]  /*16950*/  ISETP.GE.AND P0, PT, R156, R0.reuse, PT ;  /* 0x000000009c00720c */ /* 0x080fe20003f06270 */
[----:B------:R-:W-:Y:S01]  /*16960*/  VIADD R154, R199, 0x1c0 ;  /* 0x000001c0c79a7836 */ /* 0x000fe20000000000 */
[----:B------:R-:W-:Y:S01]  /*16970*/  LEA.HI.X R84, R10, UR5, R3, 0x1, P1 ;  /* 0x000000050a547c11 */ /* 0x000fe200088f0c03 */
[----:B------:R-:W-:Y:S01]  /*16980*/  VIADD R3, R2, 0x28c20 ;  /* 0x00028c2002037836 */ /* 0x000fe20000000000 */
[----:B------:R-:W-:Y:S02]  /*16990*/  LOP3.LUT R8, R23, 0x20, R8, 0xe2, !PT ;  /* 0x0000002017087812 */ /* 0x000fe400078ee208 */
[----:B------:R-:W-:Y:S02]  /*169a0*/  ISETP.GE.AND P1, PT, R20, R21, PT ;  /* 0x000000151400720c */ /* 0x000fe40003f26270 */
[----:B------:R-:W-:Y:S02]  /*169b0*/  SEL R23, RZ, 0x40, P0 ;  /* 0x00000040ff177807 */ /* 0x000fe40000000000 */
[----:B------:R-:W-:-:S02]  /*169c0*/  ISETP.GE.AND P0, PT, R154, R0, PT ;  /* 0x000000009a00720c */ /* 0x000fc40003f06270 */
[----:B------:R-:W-:Y:S02]  /*169d0*/  LOP3.LUT R23, R8, R23, RZ, 0xfc, !PT ;  /* 0x0000001708177212 */ /* 0x000fe400078efcff */
[----:B------:R-:W-:Y:S02]  /*169e0*/  PRMT R3, RZ, 0x654, R3 ;  /* 0x00000654ff037816 */ /* 0x000fe40000000003 */
[----:B------:R-:W-:Y:S01]  /*169f0*/  SEL R8, RZ, 0x80, P0 ;  /* 0x00000080ff087807 */ /* 0x000fe20000000000 */
[C---:B------:R-:W-:Y:S01]  /*16a00*/  VIADD R155, R199.reuse, 0x1c0 ;  /* 0x000001c0c79b7836 */ /* 0x040fe20000000000 */
[----:B0-----:R0:W-:Y:S01]  /*16a10*/  SYNCS.ARRIVE.TRANS64.RED.A1T0 RZ, [R3+URZ], RZ ;  /* 0x000000ff03ff79a7 */ /* 0x0011e2000810043f */
[C---:B------:R-:W-:Y:S02]  /*16a20*/  VIADD R157, R199.reuse, 0x180 ;  /* 0x00000180c79d7836 */ /* 0x040fe40000000000 */
[C---:B------:R-:W-:Y:S02]  /*16a30*/  VIADD R159, R199.reuse, 0x140 ;  /* 0x00000140c79f7836 */ /* 0x040fe40000000000 */
[----:B------:R-:W-:-:S02]  /*16a40*/  VIADD R161, R199, 0x100 ;  /* 0x00000100c7a17836 */ /* 0x000fc40000000000 */
[----:B------:R-:W-:Y:S01]  /*16a50*/  VIADD R163, R199, 0xc0 ;  /* 0x000000c0c7a37836 */ /* 0x000fe20000000000 */
[----:B0-----:R-:W-:Y:S01]  /*16a60*/  LOP3.LUT R3, R23, R8, RZ, 0xfc, !PT ;  /* 0x0000000817037212 */ /* 0x001fe200078efcff */
[C---:B------:R-:W-:Y:S02]  /*16a70*/  VIADD R165, R199.reuse, 0x80 ;  /* 0x00000080c7a57836 */ /* 0x040fe40000000000 */
[----:B------:R-:W-:Y:S01]  /*16a80*/  VIADD R167, R199, 0x40 ;  /* 0x00000040c7a77836 */ /* 0x000fe20000000000 */
[----:B------:R0:W1:Y:S01]  /*16a90*/  SHFL.IDX PT, R8, R80, RZ, 0x181f ;  /* 0x00181fff50087589 */ /* 0x00006200000e0000 */
[----:B------:R-:W-:Y:S03]  /*16aa0*/  BSSY B1, `(.L_x_2691) ;  /* 0x0000029000017945 */ /* 0x000fe60003800000 */
[----:B------:R0:W2:Y:S01]  /*16ab0*/  SHFL.IDX PT, R9, R84, RZ, 0x181f ;  /* 0x00181fff54097589 */ /* 0x0000a200000e0000 */
        /* <DEDUP_REMOVED lines=11> */
[-C--:B------:R-:W-:Y:S02]  /*16b70*/  ISETP.GE.AND P3, PT, R162, R0.reuse, PT ;  /* 0x00000000a200720c */ /* 0x080fe40003f66270 */
[----:B------:R-:W-:-:S05]  /*16b80*/  ISETP.GE.AND P2, PT, R160, R0, PT ;  /* 0x00000000a000720c */ /* 0x000fca0003f46270 */
[----:B-12---:R-:W-:-:S05]  /*16b90*/  @!P0 IMAD.WIDE R10, R199, 0x2, R8 ;  /* 0x00000002c70a8825 */ /* 0x006fca00078e0208 */
[----:B-----5:R0:W-:Y:S02]  /*16ba0*/  @!P0 ST.E.128 desc[UR42][R10.64], R4 ;  /* 0x000000040a008985 */ /* 0x0201e4000c101d2a */
[-C--:B0-----:R-:W-:Y:S02]  /*16bb0*/  @!P1 LEA R4, P0, R166, R8.reuse, 0x1 ;  /* 0x00000008a6049211 */ /* 0x081fe400078008ff */
[----:B------:R-:W-:Y:S02]  /*16bc0*/  @!P3 LEA R6, P6, R162, R8, 0x1 ;  /* 0x00000008a206b211 */ /* 0x000fe400078c08ff */
[-C--:B------:R-:W-:Y:S02]  /*16bd0*/  @!P1 LEA.HI.X R5, R166, R9.reuse, R167, 0x1, P0 ;  /* 0x00000009a6059211 */ /* 0x080fe400000f0ca7 */
[----:B------:R-:W-:Y:S02]  /*16be0*/  LOP3.LUT P0, RZ, R23, 0x40, RZ, 0xc0, !PT ;  /* 0x0000004017ff7812 */ /* 0x000fe4000780c0ff */
[----:B------:R-:W-:Y:S01]  /*16bf0*/  @!P3 LEA.HI.X R7, R162, R9, R163, 0x1, P6 ;  /* 0x00000009a207b211 */ /* 0x000fe200030f0ca3 */
[----:B------:R0:W-:Y:S01]  /*16c00*/  @!P1 ST.E.128 desc[UR42][R4.64], R24 ;  /* 0x0000001804009985 */ /* 0x0001e2000c101d2a */
[----:B------:R-:W-:-:S13]  /*16c10*/  ISETP.GE.AND P1, PT, R158, R0, PT ;  /* 0x000000009e00720c */ /* 0x000fda0003f26270 */
[-C--:B------:R-:W-:Y:S02]  /*16c20*/  @!P1 LEA R10, P6, R158, R8.reuse, 0x1 ;  /* 0x000000089e0a9211 */ /* 0x080fe400078c08ff */
[----:B0-----:R-:W-:Y:S02]  /*16c30*/  @!P5 LEA R4, P4, R164, R8, 0x1 ;  /* 0x00000008a404d211 */ /* 0x001fe400078808ff */
[-C--:B------:R-:W-:Y:S02]  /*16c40*/  @!P1 LEA.HI.X R11, R158, R9.reuse, R159, 0x1, P6 ;  /* 0x000000099e0b9211 */ /* 0x080fe400030f0c9f */
        /* <DEDUP_REMOVED lines=14> */
.L_x_2692:
[----:B------:R-:W-:Y:S05]  /*16d30*/  BSYNC B1 ;  /* 0x0000000000017941 */ /* 0x000fea0003800000 */
.L_x_2691:
[----:B------:R-:W-:Y:S01]  /*16d40*/  VIADD R20, R20, 0x20 ;  /* 0x0000002014147836 */ /* 0x000fe20000000000 */
[----:B0----5:R0:W3:Y:S04]  /*16d50*/  SHFL.IDX PT, R5, R84, 0x1, 0x181f ;  /* 0x00381f0054057f89 */ /* 0x0210e800000e0000 */
        /* <DEDUP_REMOVED lines=36> */
.L_x_2690:
[----:B01----:R-:W2:Y:S01]  /*16fa0*/  LDL.LU R12, [R1+0x58] ;  /* 0x00005800010c7983 */ /* 0x003ea20000300800 */
[----:B------:R-:W-:Y:S01]  /*16fb0*/  ULDC.64 UR4, c[0x0][0xb08] ;  /* 0x0002c20000047ab9 */ /* 0x000fe20000000a00 */
[----:B------:R-:W0:Y:S01]  /*16fc0*/  LDC R13, c[0x0][0xbe8] ;  /* 0x0002fa00ff0d7b82 */ /* 0x000e220000000800 */
[----:B------:R-:W-:Y:S01]  /*16fd0*/  IMAD R0, R0, UR4, RZ ;  /* 0x0000000400007c24 */ /* 0x000fe2000f8e02ff */
[----:B------:R-:W-:Y:S01]  /*16fe0*/  IADD3 R213, R197, 0x50, RZ ;  /* 0x00000050c5d57810 */ /* 0x000fe20007ffe0ff */
[C---:B------:R-:W-:Y:S01]  /*16ff0*/  IMAD.WIDE.U32 R10, R3.reuse, UR4, RZ ;  /* 0x00000004030a7c25 */ /* 0x040fe2000f8e00ff */
[----:B------:R-:W-:Y:S02]  /*17000*/  BSSY B1, `(.L_x_2694) ;  /* 0x000010e000017945 */ /* 0x000fe40003800000 */
[----:B------:R-:W-:Y:S01]  /*17010*/  SHF.R.S32.HI R213, RZ, 0x1f, R213 ;  /* 0x0000001fffd57819 */ /* 0x000fe200000114d5 */
[----:B------:R-:W-:Y:S01]  /*17020*/  IMAD R0, R3, UR5, R0 ;  /* 0x0000000503007c24 */ /* 0x000fe2000f8e0200 */
[----:B------:R-:W-:Y:S01]  /*17030*/  ULDC.64 UR4, c[0x0][0xb38] ;  /* 0x0002ce0000047ab9 */ /* 0x000fe20000000a00 */
[----:B------:R-:W-:-:S02]  /*17040*/  IMAD.IADD R3, R212, 0x1, R196 ;  /* 0x00000001d4037824 */ /* 0x000fc400078e02c4 */
[----:B------:R-:W-:Y:S01]  /*17050*/  IMAD.IADD R11, R11, 0x1, R0 ;  /* 0x000000010b0b7824 */ /* 0x000fe200078e0200 */
[----:B------:R-:W-:Y:S01]  /*17060*/  SHF.R.S32.HI R0, RZ, 0x1f, R9 ;  /* 0x0000001fff007819 */ /* 0x000fe20000011409 */
[----:B------:R-:W-:Y:S02]  /*17070*/  IMAD.IADD R196, R194, 0x1, R196 ;  /* 0x00000001c2c47824 */ /* 0x000fe400078e02c4 */
[----:B------:R-:W-:-:S04]  /*17080*/  IMAD.WIDE.U32 R10, R188, UR4, R10 ;  /* 0x00000004bc0a7c25 */ /* 0x000fc8000f8e000a */
[----:B------:R-:W-:Y:S01]  /*17090*/  IMAD R11, R188, UR5, R11 ;  /* 0x00000005bc0b7c24 */ /* 0x000fe2000f8e020b */
[----:B------:R-:W-:Y:S01]  /*170a0*/  ULDC.64 UR4, c[0x0][0xb40] ;  /* 0x0002d00000047ab9 */ /* 0x000fe20000000a00 */
[----:B------:R-:W-:Y:S02]  /*170b0*/  VIADD R80, R197, 0xf8 ;  /* 0x000000f8c5507836 */ /* 0x000fe40000000000 */
[----:B------:R-:W-:Y:S01]  /*170c0*/  IMAD R0, R0, UR4, RZ ;  /* 0x0000000400007c24 */ /* 0x000fe2000f8e02ff */
[----:B0-----:R-:W-:Y:S01]  /*170d0*/  ISETP.NE.AND P0, PT, R13, 0x1, PT ;  /* 0x000000010d00780c */ /* 0x001fe20003f05270 */
[----:B------:R-:W-:Y:S01]  /*170e0*/  IMAD.WIDE.U32 R10, R9, UR4, R10 ;  /* 0x00000004090a7c25 */ /* 0x000fe2000f8e000a */
[----:B------:R-:W-:-:S03]  /*170f0*/  SHF.R.S32.HI R80, RZ, 0x1f, R80 ;  /* 0x0000001fff507819 */ /* 0x000fc60000011450 */
[----:B------:R-:W-:Y:S01]  /*17100*/  IMAD R0, R9, UR5, R0 ;  /* 0x0000000509007c24 */ /* 0x000fe2000f8e0200 */
[----:B------:R-:W-:Y:S01]  /*17110*/  ULDC.64 UR4, c[0x0][0xb48] ;  /* 0x0002d20000047ab9 */ /* 0x000fe20000000a00 */
[----:B------:R-:W-:Y:S02]  /*17120*/  IMAD.MOV.U32 R9, RZ, RZ, R3 ;  /* 0x000000ffff097224 */ /* 0x000fe400078e0003 */
[----:B------:R-:W-:Y:S02]  /*17130*/  IMAD.IADD R11, R11, 0x1, R0 ;  /* 0x000000010b0b7824 */ /* 0x000fe400078e0200 */
[C---:B------:R-:W-:Y:S02]  /*17140*/  VIADD R153, R197.reuse, 0xf0 ;  /* 0x000000f0c5997836 */ /* 0x040fe40000000000 */
[----:B------:R-:W0:Y:S01]  /*17150*/  @P0 LDC R0, c[0x0][0xbf0] ;  /* 0x0002fc00ff000b82 */ /* 0x000e220000000800 */
        /* <DEDUP_REMOVED lines=70> */
[----:B------:R-:W-:Y:S02]  /*175c0*/  VIADD R227, R197, 0x30 ;  /* 0x00000030c5e37836 */ /* 0x000fe40000000000 */
[----:B--2---:R-:W-:-:S04]  /*175d0*/  IMAD.WIDE.U32 R10, R12, UR4, R10 ;  /* 0x000000040c0a7c25 */ /* 0x004fc8000f8e000a */
[----:B------:R-:W-:Y:S01]  /*175e0*/  IMAD R11, R12, UR5, R11 ;  /* 0x000000050c0b7c24 */ /* 0x000fe2000f8e020b */
[----:B------:R-:W-:Y:S01]  /*175f0*/  ULDC.64 UR4, c[0x0][0xb30] ;  /* 0x0002cc0000047ab9 */ /* 0x000fe20000000a00 */
[----:B------:R-:W1:Y:S02]  /*17600*/  @P0 LDC R12, c[0x0][0xbec] ;  /* 0x0002fb00ff0c0b82 */ /* 0x000e640000000800 */
[----:B-1----:R-:W-:-:S05]  /*17610*/  @P0 IMAD.HI.U32 R12, R3, R12, RZ ;  /* 0x0000000c030c0227 */ /* 0x002fca00078e00ff */
[----:B0-----:R-:W-:-:S05]  /*17620*/  @P0 SHF.R.U32.HI R9, RZ, R0, R12 ;  /* 0x00000000ff090219 */ /* 0x001fca000001160c */
[----:B------:R-:W-:Y:S02]  /*17630*/  IMAD.MOV R0, RZ, RZ, -R9 ;  /* 0x000000ffff007224 */ /* 0x000fe400078e0a09 */
[----:B------:R-:W-:-:S04]  /*17640*/  IMAD.WIDE.U32 R10, R9, UR4, R10 ;  /* 0x00000004090a7c25 */ /* 0x000fc8000f8e000a */
[----:B------:R-:W-:Y:S02]  /*17650*/  IMAD R3, R13, R0, R3 ;  /* 0x000000000d037224 */ /* 0x000fe400078e0203 */
[----:B------:R-:W-:Y:S01]  /*17660*/  IMAD R0, R8, R13, RZ ;  /* 0x0000000d08007224 */ /* 0x000fe200078e02ff */
[----:B------:R-:W-:-:S05]  /*17670*/  SHF.R.S32.HI R8, RZ, 0x1f, R9 ;  /* 0x0000001fff087819 */ /* 0x000fca0000011409 */
[----:B------:R-:W-:-:S04]  /*17680*/  IMAD R8, R8, UR4, RZ ;  /* 0x0000000408087c24 */ /* 0x000fc8000f8e02ff */
[----:B------:R-:W-:Y:S01]  /*17690*/  IMAD R8, R9, UR5, R8 ;  /* 0x0000000509087c24 */ /* 0x000fe2000f8e0208 */
[----:B------:R-:W-:-:S03]  /*176a0*/  ULDC.64 UR4, c[0x0][0xb28] ;  /* 0x0002ca0000047ab9 */ /* 0x000fc60000000a00 */
[----:B------:R-:W-:Y:S01]  /*176b0*/  IMAD.IADD R11, R11, 0x1, R8 ;  /* 0x000000010b0b7824 */ /* 0x000fe200078e0208 */
[----:B------:R-:W-:Y:S01]  /*176c0*/  SHF.R.S32.HI R8, RZ, 0x1f, R3 ;  /* 0x0000001fff087819 */ /* 0x000fe20000011403 */
[----:B------:R-:W-:-:S04]  /*176d0*/  IMAD.WIDE.U32 R10, R3, UR4, R10 ;  /* 0x00000004030a7c25 */ /* 0x000fc8000f8e000a */
[----:B------:R-:W-:-:S04]  /*176e0*/  IMAD R8, R8, UR4, RZ ;  /* 0x0000000408087c24 */ /* 0x000fc8000f8e02ff */
        /* <DEDUP_REMOVED lines=19> */
[----:B------:R-:W-:Y:S01]  /*17820*/  ISETP.GE.AND P4, PT, R195, UR4, PT ;  /* 0x00000004c3007c0c */ /* 0x000fe2000bf86270 */
        /* <DEDUP_REMOVED lines=24> */
[----:B------:R-:W-:-:S05]  /*179b0*/  @!P1 LEA.HI.X R9, R21, R13, R11, 0x2, P2 ;  /* 0x0000000d15099211 */ /* 0x000fca00010f140b */
[----:B------:R0:W-:Y:S01]  /*179c0*/  @!P1 ST.E.64 desc[UR42][R8.64], R36 ;  /* 0x0000002408009985 */ /* 0x0001e2000c101b2a */
[----:B------:R-:W-:Y:S02]  /*179d0*/  ISETP.GE.AND P1, PT, R14, UR4, PT ;  /* 0x000000040e007c0c */ /* 0x000fe4000bf26270 */
        /* <DEDUP_REMOVED lines=56> */
[----:B------:R-:W-:Y:S01]  /*17d60*/  @!P2 ST.E.64 desc[UR42][R14.64], R88 ;  /* 0x000000580e00a985 */ /* 0x000fe2000c101b2a */
[-C--:B0-----:R-:W-:Y:S02]  /*17d70*/  @!P3 LEA R6, P6, R178, R20.reuse, 0x2 ;  /* 0x00000014b206b211 */ /* 0x081fe400078c10ff */
[-C--:B------:R-:W-:Y:S02]  /*17d80*/  @!P4 LEA R8, P2, R176, R20.reuse, 0x2 ;  /* 0x00000014b008c211 */ /* 0x080fe400078410ff */
[-C--:B------:R-:W-:Y:S02]  /*17d90*/  @!P3 LEA.HI.X R7, R178, R13.reuse, R179, 0x2, P6 ;  /* 0x0000000db207b211 */ /* 0x080fe400030f14b3 */
[----:B-1----:R-:W-:Y:S02]  /*17da0*/  @!P5 LEA R10, P6, R174, R20, 0x2 ;  /* 0x00000014ae0ad211 */ /* 0x002fe400078c10ff */
        /* <DEDUP_REMOVED lines=51> */
.L_x_2695:
[----:B------:R-:W-:Y:S05]  /*180e0*/  BSYNC B1 ;  /* 0x0000000000017941 */ /* 0x000fea0003800000 */
.L_x_2694:
[----:B---3--:R-:W-:Y:S01]  /*180f0*/  VIADD R7, R196, 0x8 ;  /* 0x00000008c4077836 */ /* 0x008fe20000000000 */
[----:B0-----:R-:W0:Y:S04]  /*18100*/  SHFL.IDX PT, R12, R12, 0x1, 0x1c1f ;  /* 0x003c1f000c0c7f89 */ /* 0x001e2800000e0000 */
[----:B------:R-:W-:Y:S01]  /*18110*/  ISETP.GE.AND P0, PT, R7, R0, PT ;  /* 0x000000000700720c */ /* 0x000fe20003f06270 */
[----:B------:R-:W3:-:S12]  /*18120*/  SHFL.IDX PT, R3, R3, 0x1, 0x1c1f ;  /* 0x003c1f0003037f89 */ /* 0x000ed800000e0000 */
[----:B------:R-:W-:Y:S05]  /*18130*/  @P0 BRA `(.L_x_2693) ;  /* 0x0000001800580947 */ /* 0x000fea0003800000 */
[----:B------:R-:W-:Y:S01]  /*18140*/  ULDC UR4, c[0x0][0xac8] ;  /* 0x0002b20000047ab9 */ /* 0x000fe20000000800 */
[C---:B------:R-:W-:Y:S01]  /*18150*/  VIADD R10, R197.reuse, 0x8 ;  /* 0x00000008c50a7836 */ /* 0x040fe20000000000 */
[C---:B------:R-:W-:Y:S01]  /*18160*/  ISETP.GE.AND P4, PT, R197.reuse, UR4, PT ;  /* 0x00000004c5007c0c */ /* 0x040fe2000bf86270 */
[C---:B------:R-:W-:Y:S01]  /*18170*/  VIADD R21, R197.reuse, 0x10 ;  /* 0x00000010c5157836 */ /* 0x040fe20000000000 */
[----:B------:R-:W-:Y:S01]  /*18180*/  SHF.R.S32.HI R8, RZ, 0x1f, R197 ;  /* 0x0000001fff087819 */ /* 0x000fe200000114c5 */
[C---:B------:R-:W-:Y:S01]  /*18190*/  VIADD R15, R197.reuse, 0x18 ;  /* 0x00000018c50f7836 */ /* 0x040fe20000000000 */
[----:B------:R-:W-:Y:S01]  /*181a0*/  ISETP.GE.AND P2, PT, R10, UR4, PT ;  /* 0x000000040a007c0c */ /* 0x000fe2000bf46270 */
[----:B------:R-:W-:Y:S01]  /*181b0*/  VIADD R11, R197, 0x8 ;  /* 0x00000008c50b7836 */ /* 0x000fe20000000000 */
[----:B------:R-:W-:Y:S01]  /*181c0*/  ISETP.GE.AND P1, PT, R21, UR4, PT ;  /* 0x0000000415007c0c */ /* 0x000fe2000bf26270 */
[----:B--2---:R-:W-:Y:S01]  /*181d0*/  VIADD R13, R197, 0x20 ;  /* 0x00000020c50d7836 */ /* 0x004fe20000000000 */
[----:B------:R-:W-:Y:S01]  /*181e0*/  ISETP.GE.AND P0, PT, R15, UR4, PT ;  /* 0x000000040f007c0c */ /* 0x000fe2000bf06270 */
[C---:B------:R-:W-:Y:S01]  /*181f0*/  VIADD R24, R197.reuse, 0x10 ;  /* 0x00000010c5187836 */ /* 0x040fe20000000000 */
[----:B------:R-:W-:Y:S01]  /*18200*/  SHF.R.S32.HI R11, RZ, 0x1f, R11 ;  /* 0x0000001fff0b7819 */ /* 0x000fe2000001140b */
[----:B-1----:R-:W-:-:S02]  /*18210*/  VIADD R20, R197, 0x18 ;  /* 0x00000018c5147836 */ /* 0x002fc40000000000 */
[CC--:B---3--:R-:W-:Y:S01]  /*18220*/  @!P4 LEA R6, P3, R197.reuse, R3.reuse, 0x2 ;  /* 0x00000003c506c211 */ /* 0x0c8fe200078610ff */
[C---:B------:R-:W-:Y:S01]  /*18230*/  VIADD R14, R197.reuse, 0x28 ;  /* 0x00000028c50e7836 */ /* 0x040fe20000000000 */
[----:B------:R-:W-:Y:S02]  /*18240*/  SHF.R.S32.HI R24, RZ, 0x1f, R24 ;  /* 0x0000001fff187819 */ /* 0x000fe40000011418 */
[----:B0-----:R-:W-:Y:S02]  /*18250*/  @!P4 LEA.HI.X R7, R197, R12, R8, 0x2, P3 ;  /* 0x0000000cc507c211 */ /* 0x001fe400018f1408 */
[----:B------:R-:W-:Y:S02]  /*18260*/  ISETP.GE.AND P3, PT, R13, UR4, PT ;  /* 0x000000040d007c0c */ /* 0x000fe4000bf66270 */
[----:B------:R-:W-:Y:S01]  /*18270*/  @!P1 LEA R8, P5, R21, R3, 0x2 ;  /* 0x0000000315089211 */ /* 0x000fe200078a10ff */
[----:B------:R0:W-:Y:S01]  /*18280*/  @!P4 ST.E.64 desc[UR42][R6.64], R26 ;  /* 0x0000001a0600c985 */ /* 0x0001e2000c101b2a */
[----:B------:R-:W-:-:S02]  /*18290*/  SHF.R.S32.HI R20, RZ, 0x1f, R20 ;  /* 0x0000001fff147819 */ /* 0x000fc40000011414 */
[----:B------:R-:W-:Y:S02]  /*182a0*/  @!P1 LEA.HI.X R9, R21, R12, R24, 0x2, P5 ;  /* 0x0000000c15099211 */ /* 0x000fe400028f1418 */
[----:B------:R-:W-:Y:S02]  /*182b0*/  ISETP.GE.AND P4, PT, R14, UR4, PT ;  /* 0x000000040e007c0c */ /* 0x000fe4000bf86270 */
[----:B------:R-:W-:Y:S02]  /*182c0*/  ISETP.GE.AND P5, PT, R227, UR4, PT ;  /* 0x00000004e3007c0c */ /* 0x000fe4000bfa6270 */
[----:B0-----:R-:W-:-:S04]  /*182d0*/  @!P2 LEA R6, P6, R10, R3, 0x2 ;  /* 0x000000030a06a211 */ /* 0x001fc800078c10ff */
[----:B------:R-:W-:Y:S02]  /*182e0*/  @!P2 LEA.HI.X R7, R10, R12, R11, 0x2, P6 ;  /* 0x0000000c0a07a211 */ /* 0x000fe400030f140b */
[----:B------:R-:W-:-:S03]  /*182f0*/  @!P0 LEA R10, P6, R15, R3, 0x2 ;  /* 0x000000030f0a8211 */ /* 0x000fc600078c10ff */
[----:B------:R0:W-:Y:S01]  /*18300*/  @!P2 ST.E.64 desc[UR42][R6.64], R30 ;  /* 0x0000001e0600a985 */ /* 0x0001e2000c101b2a */
[----:B------:R-:W-:Y:S01]  /*18310*/  @!P0 LEA.HI.X R11, R15, R12, R20, 0x2, P6 ;  /* 0x0000000c0f0b8211 */ /* 0x000fe200030f1414 */
[----:B------:R-:W-:Y:S02]  /*18320*/  VIADD R15, R197, 0x20 ;  /* 0x00000020c50f7836 */ /* 0x000fe40000000000 */
[----:B------:R1:W-:Y:S03]  /*18330*/  @!P1 ST.E.64 desc[UR42][R8.64], R34 ;  /* 0x0000002208009985 */ /* 0x0003e6000c101b2a */
[----:B------:R-:W-:Y:S01]  /*18340*/  SHF.R.S32.HI R15, RZ, 0x1f, R15 ;  /* 0x0000001fff0f7819 */ /* 0x000fe2000001140f */
[----:B------:R2:W-:Y:S01]  /*18350*/  @!P0 ST.E.64 desc[UR42][R10.64], R38 ;  /* 0x000000260a008985 */ /* 0x0005e2000c101b2a */
[----:B------:R-:W-:Y:S02]  /*18360*/  ISETP.GE.AND P0, PT, R224, UR4, PT ;  /* 0x00000004e0007c0c */ /* 0x000fe4000bf06270 */
[----:B0-----:R-:W-:-:S04]  /*18370*/  @!P3 LEA R6, P1, R13, R3, 0x2 ;  /* 0x000000030d06b211 */ /* 0x001fc800078210ff */
[-C--:B------:R-:W-:Y:S01]  /*18380*/  @!P3 LEA.HI.X R7, R13, R12.reuse, R15, 0x2, P1 ;  /* 0x0000000c0d07b211 */ /* 0x080fe200008f140f */
[C---:B------:R-:W-:Y:S01]  /*18390*/  VIADD R15, R197.reuse, 0x28 ;  /* 0x00000028c50f7836 */ /* 0x040fe20000000000 */
[-C--:B-1----:R-:W-:Y:S01]  /*183a0*/  @!P4 LEA R8, P2, R14, R3.reuse, 0x2 ;  /* 0x000000030e08c211 */ /* 0x082fe200078410ff */
[----:B------:R-:W-:Y:S01]  /*183b0*/  VIADD R13, R197, 0x30 ;  /* 0x00000030c50d7836 */ /* 0x000fe20000000000 */
[----:B------:R-:W-:Y:S01]  /*183c0*/  ISETP.GE.AND P1, PT, R222, UR4, PT ;  /* 0x00000004de007c0c */ /* 0x000fe2000bf26270 */
[----:B------:R0:W-:Y:S01]  /*183d0*/  @!P3 ST.E.64 desc[UR42][R6.64], R42 ;  /* 0x0000002a0600b985 */ /* 0x0001e2000c101b2a */
[----:B------:R-:W-:Y:S02]  /*183e0*/  SHF.R.S32.HI R15, RZ, 0x1f, R15 ;  /* 0x0000001fff0f7819 */ /* 0x000fe4000001140f */
[----:B--2---:R-:W-:Y:S02]  /*183f0*/  @!P5 LEA R10, P6, R227, R3, 0x2 ;  /* 0x00000003e30ad211 */ /* 0x004fe400078c10ff */
[----:B------:R-:W-:-:S02]  /*18400*/  @!P4 LEA.HI.X R9, R14, R12, R15, 0x2, P2 ;  /* 0x0000000c0e09c211 */ /* 0x000fc400010f140f */
[----:B------:R-:W-:Y:S02]  /*18410*/  ISETP.GE.AND P2, PT, R220, UR4, PT ;  /* 0x00000004dc007c0c */ /* 0x000fe4000bf46270 */
[----:B------:R-:W-:Y:S01]  /*18420*/  SHF.R.S32.HI R13, RZ, 0x1f, R13 ;  /* 0x0000001fff0d7819 */ /* 0x000fe2000001140d */
[----:B------:R1:W-:Y:S01]  /*18430*/  @!P4 ST.E.64 desc[UR42][R8.64], R46 ;  /* 0x0000002e0800c985 */ /* 0x0003e2000c101b2a */
[----:B------:R-:W-:Y:S02]  /*18440*/  ISETP.GE.AND P3, PT, R211, UR4, PT ;  /* 0x00000004d3007c0c */ /* 0x000fe4000bf66270 */
[-C--:B------:R-:W-:Y:S02]  /*18450*/  @!P5 LEA.HI.X R11, R227, R12.reuse, R13, 0x2, P6 ;  /* 0x0000000ce30bd211 */ /* 0x080fe400030f140d */
[C---:B0-----:R-:W-:Y:S02]  /*18460*/  @!P0 LEA R6, P6, R224.reuse, R3, 0x2 ;  /* 0x00000003e0068211 */ /* 0x041fe400078c10ff */
[----:B------:R-:W-:Y:S01]  /*18470*/  ISETP.GE.AND P4, PT, R209, UR4, PT ;  /* 0x00000004d1007c0c */ /* 0x000fe2000bf86270 */
[----:B------:R0:W-:Y:S01]  /*18480*/  @!P5 ST.E.64 desc[UR42][R10.64], R50 ;  /* 0x000000320a00d985 */ /* 0x0001e2000c101b2a */
[----:B------:R-:W-:-:S02]  /*18490*/  @!P0 LEA.HI.X R7, R224, R12, R225, 0x2, P6 ;  /* 0x0000000ce0078211 */ /* 0x000fc400030f14e1 */
        /* <DEDUP_REMOVED lines=11> */
[----:B------:R-:W-:Y:S02]  /*18550*/  @!P3 LEA.HI.X R7, R211, R12, R213, 0x2, P6 ;  /* 0x0000000cd307b211 */ /* 0x000fe400030f14d5 */
[----:B0-----:R-:W-:-:S03]  /*18560*/  @!P4 LEA R8, P2, R209, R3, 0x2 ;  /* 0x00000003d108c211 */ /* 0x001fc600078410ff */
[----:B------:R0:W-:Y:S01]  /*18570*/  @!P3 ST.E.64 desc[UR42][R6.64], R66 ;  /* 0x000000420600b985 */ /* 0x0001e2000c101b2a */
[-C--:B------:R-:W-:Y:S02]  /*18580*/  @!P4 LEA.HI.X R9, R209, R12.reuse, R210, 0x2, P2 ;  /* 0x0000000cd109c211 */ /* 0x080fe400010f14d2 */
[----:B------:R-:W-:Y:S02]  /*18590*/  ISETP.GE.AND P2, PT, R182, UR4, PT ;  /* 0x00000004b6007c0c */ /* 0x000fe4000bf46270 */
[CC--:B-1----:R-:W-:Y:S01]  /*185a0*/  @!P5 LEA R10, P6, R203.reuse, R3.reuse, 0x2 ;  /* 0x00000003cb0ad211 */ /* 0x0c2fe200078c10ff */
[----:B------:R1:W-:Y:S03]  /*185b0*/  @!P4 ST.E.64 desc[UR42][R8.64], R70 ;  /* 0x000000460800c985 */ /* 0x0003e6000c101b2a */
        /* <DEDUP_REMOVED lines=9> */
[----:B------:R-:W-:Y:S02]  /*18650*/  ISETP.GE.AND P3, PT, R176, UR4, PT ;  /* 0x00000004b0007c0c */ /* 0x000fe4000bf66270 */
[-C--:B0-----:R-:W-:Y:S01]  /*18660*/  @!P2 LEA R10, P6, R182, R3.reuse, 0x2 ;  /* 0x00000003b60aa211 */ /* 0x081fe200078c10ff */
[----:B------:R0:W-:Y:S01]  /*18670*/  @!P1 ST.E.64 desc[UR42][R8.64], R4 ;  /* 0x0000000408009985 */ /* 0x0001e2000c101b2a */
[----:B------:R-:W-:Y:S02]  /*18680*/  ISETP.GE.AND P1, PT, R172, UR4, PT ;  /* 0x00000004ac007c0c */ /* 0x000fe4000bf26270 */
[----:B------:R-:W-:Y:S02]  /*18690*/  @!P2 LEA.HI.X R11, R182, R12, R183, 0x2, P6 ;  /* 0x0000000cb60ba211 */ /* 0x000fe400030f14b7 */
[----:B-1----:R-:W-:-:S03]  /*186a0*/  @!P4 LEA R6, P0, R178, R3, 0x2 ;  /* 0x00000003b206c211 */ /* 0x002fc600078010ff */
[----:B------:R-:W-:Y:S01]  /*186b0*/  @!P2 ST.E.64 desc[UR42][R10.64], R86 ;  /* 0x000000560a00a985 */ /* 0x000fe2000c101b2a */
        /* <DEDUP_REMOVED lines=25> */
[-C--:B------:R-:W-:Y:S02]  /*18850*/  @!P5 LEA.HI.X R5, R168, R12.reuse, R169, 0x2, P1 ;  /* 0x0000000ca805d211 */ /* 0x080fe400008f14a9 */
[----:B--2---:R-:W-:Y:S02]  /*18860*/  @!P3 LEA R8, P6, R164, R3, 0x2 ;  /* 0x00000003a408b211 */ /* 0x004fe400078c10ff */
[----:B------:R-:W-:Y:S01]  /*18870*/  ISETP.GE.AND P1, PT, R160, UR4, PT ;  /* 0x00000004a0007c0c */ /* 0x000fe2000bf26270 */
        /* <DEDUP_REMOVED lines=16> */
[-C--:B------:R-:W-:Y:S02]  /*18980*/  @!P2 LEA.HI.X R9, R154, R12.reuse, R155, 0x2, P1 ;  /* 0x0000000c9a09a211 */ /* 0x080fe400008f149b */
[-C--:B0-----:R-:W-:Y:S02]  /*18990*/  @!P4 LEA R6, P0, R158, R3.reuse, 0x2 ;  /* 0x000000039e06c211 */ /* 0x081fe400078010ff */
[-C--:B-1----:R-:W-:Y:S02]  /*189a0*/  @!P3 LEA R4, P6, R156, R3.reuse, 0x2 ;  /* 0x000000039c04b211 */ /* 0x082fe400078c10ff */
[-C--:B------:R-:W-:Y:S02]  /*189b0*/  @!P4 LEA.HI.X R7, R158, R12.reuse, R159, 0x2, P0 ;  /* 0x0000000c9e07c211 */ /* 0x080fe400000f149f */
[----:B------:R-:W-:Y:S02]  /*189c0*/  @!P5 LEA R10, P0, R152, R3, 0x2 ;  /* 0x00000003980ad211 */ /* 0x000fe400078010ff */
        /* <DEDUP_REMOVED lines=8> */
[----:B0-----:R-:W-:-:S04]  /*18a50*/  LEA R4, P0, R23, R3, 0x2 ;  /* 0x0000000317047211 */ /* 0x001fc800078010ff */
[----:B------:R-:W-:-:S05]  /*18a60*/  LEA.HI.X R5, R23, R12, R80, 0x2, P0 ;  /* 0x0000000c17057211 */ /* 0x000fca00000f1450 */
[----:B------:R0:W-:Y:S01]  /*18a70*/  ST.E.64 desc[UR42][R4.64], R150 ;  /* 0x0000009604007985 */ /* 0x0001e2000c101b2a */
[----:B------:R-:W-:Y:S05]  /*18a80*/  BRA `(.L_x_2693) ;  /* 0x0000001000047947 */ /* 0x000fea0003800000 */
.L_x_2687:
[----:B----4-:R-:W4:Y:S01]  /*18a90*/  LDL R10, [R1+0x54] ;  /* 0x00005400010a7983 */ /* 0x010f220000100800 */
[----:B------:R-:W-:Y:S01]  /*18aa0*/  ULDC.64 UR4, c[0x0][0xc08] ;  /* 0x0003020000047ab9 */ /* 0x000fe20000000a00 */
[----:B------:R-:W4:Y:S01]  /*18ab0*/  LDC.64 R4, c[0x0][0xc00] ;  /* 0x00030000ff047b82 */ /* 0x000f220000000a00 */
[----:B------:R-:W-:Y:S01]  /*18ac0*/  ISETP.NE.U32.AND P0, PT, RZ, UR4, PT ;  /* 0x00000004ff007c0c */ /* 0x000fe2000bf05070 */
[----:B------:R-:W2:Y:S01]  /*18ad0*/  LDL R9, [R1+0x50] ;  /* 0x0000500001097983 */ /* 0x000ea20000100800 */
[----:B------:R-:W-:Y:S02]  /*18ae0*/  IMAD.MOV.U32 R3, RZ, RZ, RZ ;  /* 0x000000ffff037224 */ /* 0x000fe400078e00ff */
[----:B------:R-:W-:Y:S01]  /*18af0*/  ISETP.NE.AND.EX P1, PT, RZ, UR5, PT, P0 ;  /* 0x00000005ff007c0c */ /* 0x000fe2000bf25300 */
[----:B------:R-:W-:Y:S02]  /*18b00*/  ULDC.64 UR4, c[0x0][0xc00] ;  /* 0x0003000000047ab9 */ /* 0x000fe40000000a00 */
[----:B------:R-:W-:-:S04]  /*18b10*/  ISETP.NE.U32.AND P0, PT, RZ, UR4, PT ;  /* 0x00000004ff007c0c */ /* 0x000fc8000bf05070 */
[----:B------:R-:W-:-:S06]  /*18b20*/  ISETP.NE.AND.EX P0, PT, RZ, UR5, PT, P0 ;  /* 0x00000005ff007c0c */ /* 0x000fcc000bf05300 */
[----:B------:R-:W1:Y:S01]  /*18b30*/  @P1 LDC.64 R6, c[0x0][0xc08] ;  /* 0x00030200ff061b82 */ /* 0x000e620000000a00 */
[----:B------:R-:W-:Y:S02]  /*18b40*/  ULDC UR4, c[0x0][0xa88] ;  /* 0x0002a20000047ab9 */ /* 0x000fe40000000800 */
[----:B------:R-:W-:Y:S01]  /*18b50*/  IMAD.U32 R0, RZ, RZ, UR4 ;  /* 0x00000004ff007e24 */ /* 0x000fe2000f8e00ff */
[----:B------:R-:W3:Y:S01]  /*18b60*/  S2R R31, SR_TID.X ;  /* 0x00000000001f7919 */ /* 0x000ee20000002100 */
[----:B----4-:R-:W-:-:S04]  /*18b70*/  IMAD.WIDE R4, R10, 0x4, R4 ;  /* 0x000000040a047825 */ /* 0x010fc800078e0204 */
[----:B-1----:R-:W-:Y:S01]  /*18b80*/  @P1 IMAD.WIDE R6, R10, 0x4, R6 ;  /* 0x000000040a061825 */ /* 0x002fe200078e0206 */
[----:B------:R1:W5:Y:S04]  /*18b90*/  @P0 LDG.E R3, desc[UR42][R4.64] ;  /* 0x0000002a04030981 */ /* 0x000368000c1e1900 */
[----:B------:R1:W5:Y:S01]  /*18ba0*/  @P1 LDG.E R0, desc[UR42][R6.64] ;  /* 0x0000002a06001981 */ /* 0x000362000c1e1900 */
[----:B--2---:R-:W-:Y:S01]  /*18bb0*/  ISETP.NE.AND P2, PT, R9, RZ, PT ;  /* 0x000000ff0900720c */ /* 0x004fe20003f45270 */
[----:B---3--:R-:W-:Y:S01]  /*18bc0*/  VIADD R8, R31, 0xffffff80 ;  /* 0xffffff801f087836 */ /* 0x008fe20000000000 */
[----:B------:R-:W-:-:S04]  /*18bd0*/  SHF.R.S32.HI R26, RZ, 0x1f, R10 ;  /* 0x0000001fff1a7819 */ /* 0x000fc8000001140a */
[----:B------:R-:W-:-:S07]  /*18be0*/  ISETP.GT.AND P3, PT, R8, 0x3f, PT ;  /* 0x0000003f0800780c */ /* 0x000fce0003f64270 */
[----:B------:R-:W2:Y:S02]  /*18bf0*/  @!P2 LDC R9, c[0x0][0xad4] ;  /* 0x0002b500ff09ab82 */ /* 0x000ea40000000800 */
[----:B--2---:R1:W-:Y:S01]  /*18c00*/  @!P2 STL [R1+0x50], R9 ;  /* 0x000050090100a387 */ /* 0x0043e20000100800 */
[----:B------:R-:W-:Y:S01]  /*18c10*/  ISETP.GT.AND P2, PT, R9, 0x1, PT ;  /* 0x000000010900780c */ /* 0x000fe20003f44270 */
[----:B------:R-:W-:-:S12]  /*18c20*/  @P1 BRA `(.L_x_2696) ;  /* 0x0000000000101947 */ /* 0x000fd80003800000 */
[----:B------:R-:W-:Y:S05]  /*18c30*/  @!P0 BRA `(.L_x_2696) ;  /* 0x00000000000c8947 */ /* 0x000fea0003800000 */
[----:B-1----:R-:W2:Y:S04]  /*18c40*/  LDG.E R7, desc[UR42][R4.64] ;  /* 0x0000002a04077981 */ /* 0x002ea8000c1e1900 */
[----:B-----5:R-:W2:Y:S02]  /*18c50*/  LDG.E R0, desc[UR42][R4.64+0x4] ;  /* 0x0000042a04007981 */ /* 0x020ea4000c1e1900 */
[----:B--2---:R-:W-:-:S07]  /*18c60*/  IMAD.IADD R0, R0, 0x1, -R7 ;  /* 0x0000000100007824 */ /* 0x004fce00078e0a07 */
.L_x_2696:
[----:B------:R-:W-:Y:S01]  /*18c70*/  BSSY B1, `(.L_x_2697) ;  /* 0x0000036000017945 */ /* 0x000fe20003800000 */
[----:B------:R-:W-:Y:S02]  /*18c80*/  SEL R29, R10, RZ, !P0 ;  /* 0x000000ff0a1d7207 */ /* 0x000fe40004000000 */
[----:B------:R-:W-:Y:S02]  /*18c90*/  SEL R26, R26, RZ, !P0 ;  /* 0x000000ff1a1a7207 */ /* 0x000fe40004000000 */
[----:B-----5:R-:W-:Y:S01]  /*18ca0*/  SHF.R.S32.HI R24, RZ, 0x1f, R3 ;  /* 0x0000001fff187819 */ /* 0x020fe20000011403 */
[----:B------:R-:W-:Y:S06]  /*18cb0*/  @P3 BRA `(.L_x_2698) ;  /* 0x0000000000c43947 */ /* 0x000fec0003800000 */
[----:B------:R-:W1:Y:S01]  /*18cc0*/  LDC R33, c[0x0][0xbe8] ;  /* 0x0002fa00ff217b82 */ /* 0x000e620000000800 */
[----:B------:R-:W-:Y:S01]  /*18cd0*/  IADD3 R31, R196, -0x80, R31 ;  /* 0xffffff80c41f7810 */ /* 0x000fe20007ffe01f */
[----:B-1----:R-:W-:-:S05]  /*18ce0*/  IMAD R4, R0, R33, RZ ;  /* 0x0000002100047224 */ /* 0x002fca00078e02ff */
[----:B------:R-:W-:-:S13]  /*18cf0*/  ISETP.GE.AND P0, PT, R31, R4, PT ;  /* 0x000000041f00720c */ /* 0x000fda0003f06270 */
[----:B------:R-:W-:Y:S05]  /*18d00*/  @P0 BRA `(.L_x_2698) ;  /* 0x0000000000b00947 */ /* 0x000fea0003800000 */
[----:B------:R-:W2:Y:S01]  /*18d10*/  LDL.LU R28, [R1+0x58] ;  /* 0x00005800011c7983 */ /* 0x000ea20000300800 */
[----:B------:R-:W-:Y:S01]  /*18d20*/  IMAD.MOV.U32 R23, RZ, RZ, 0x9b8 ;  /* 0x000009b8ff177424 */ /* 0x000fe200078e00ff */
[----:B------:R-:W-:Y:S01]  /*18d30*/  ISETP.GT.AND P0, PT, R9, 0x1, PT ;  /* 0x000000010900780c */ /* 0x000fe20003f04270 */
[----:B------:R-:W1:Y:S01]  /*18d40*/  LDC.64 R10, c[0x0][0xba8] ;  /* 0x0002ea00ff0a7b82 */ /* 0x000e620000000a00 */
[----:B------:R-:W-:Y:S01]  /*18d50*/  ISETP.NE.AND P1, PT, R33, 0x1, PT ;  /* 0x000000012100780c */ /* 0x000fe20003f25270 */
[----:B------:R-:W-:Y:S01]  /*18d60*/  IMAD.MOV.U32 R21, RZ, RZ, R31 ;  /* 0x000000ffff157224 */ /* 0x000fe200078e001f */
[----:B------:R-:W-:-:S05]  /*18d70*/  SEL R23, R23, 0x978, P0 ;  /* 0x0000097817177807 */ /* 0x000fca0000000000 */
[----:B------:R-:W3:Y:S08]  /*18d80*/  LDC.64 R4, c[0x0][R23+0x220] ;  /* 0x0000880017047b82 */ /* 0x000ef00000000a00 */
[----:B0-----:R-:W0:Y:S08]  /*18d90*/  LDC.64 R12, c[0x0][R23+0x218] ;  /* 0x00008600170c7b82 */ /* 0x001e300000000a00 */
[----:B------:R-:W4:Y:S08]  /*18da0*/  LDC.64 R6, c[0x0][R23+0x228] ;  /* 0x00008a0017067b82 */ /* 0x000f300000000a00 */
[----:B------:R-:W5:Y:S08]  /*18db0*/  @P1 LDC R20, c[0x0][0xbec] ;  /* 0x0002fb00ff141b82 */ /* 0x000f700000000800 */
[----:B------:R-:W4:Y:S08]  /*18dc0*/  LDC.64 R8, c[0x0][R23+0x210] ;  /* 0x0000840017087b82 */ /* 0x000f300000000a00 */
[----:B------:R-:W4:Y:S01]  /*18dd0*/  @P1 LDC R27, c[0x0][0xbf0] ;  /* 0x0002fc00ff1b1b82 */ /* 0x000f220000000800 */
[----:B-----5:R-:W-:-:S07]  /*18de0*/  @P1 IMAD.HI.U32 R20, R31, R20, RZ ;  /* 0x000000141f141227 */ /* 0x020fce00078e00ff */
[----:B-1----:R-:W1:Y:S01]  /*18df0*/  @!P0 LDC R10, c[0x0][0xb50] ;  /* 0x0002d400ff0a8b82 */ /* 0x002e620000000800 */
[-C--:B---3--:R-:W-:Y:S02]  /*18e00*/  IMAD R5, R5, R29.reuse, RZ ;  /* 0x0000001d05057224 */ /* 0x088fe400078e02ff */
[----:B------:R-:W-:-:S05]  /*18e10*/  IMAD.WIDE.U32 R14, R4, R29, RZ ;  /* 0x0000001d040e7225 */ /* 0x000fca00078e00ff */
[----:B------:R-:W3:Y:S01]  /*18e20*/  @!P0 LDC R11, c[0x0][0xb54] ;  /* 0x0002d500ff0b8b82 */ /* 0x000ee20000000800 */
[-C--:B0-----:R-:W-:Y:S02]  /*18e30*/  IMAD R25, R13, R188.reuse, RZ ;  /* 0x000000bc0d197224 */ /* 0x081fe400078e02ff */
        /* <DEDUP_REMOVED lines=20> */
[----:B-1----:R-:W-:Y:S01]  /*18f80*/  LEA R10, P0, R6, R10, 0x2 ;  /* 0x0000000a060a7211 */ /* 0x002fe200078010ff */
[----:B------:R-:W-:Y:S02]  /*18f90*/  IMAD.MOV.U32 R5, RZ, RZ, -0x800000 ;  /* 0xff800000ff057424 */ /* 0x000fe400078e00ff */
[----:B------:R-:W-:-:S05]  /*18fa0*/  IMAD.IADD R4, R7, 0x1, R13 ;  /* 0x0000000107047824 */ /* 0x000fca00078e020d */
[----:B---3--:R-:W-:-:S05]  /*18fb0*/  LEA.HI.X R11, R6, R11, R4, 0x2, P0 ;  /* 0x0000000b060b7211 */ /* 0x008fca00000f1404 */
[----:B------:R2:W-:Y:S02]  /*18fc0*/  STG.E desc[UR42][R10.64], R5 ;  /* 0x000000050a007986 */ /* 0x0005e4000c10192a */
.L_x_2698:
[----:B------:R-:W-:Y:S05]  /*18fd0*/  BSYNC B1 ;  /* 0x0000000000017941 */ /* 0x000fea0003800000 */
.L_x_2697:
[----:B------:R-:W-:Y:S05]  /*18fe0*/  @P2 BRA `(.L_x_2693) ;  /* 0x0000000800ac2947 */ /* 0x000fea0003800000 */
[----:B-1----:R-:W1:Y:S01]  /*18ff0*/  S2R R6, SR_TID.X ;  /* 0x0000000000067919 */ /* 0x002e620000002100 */
[----:B------:R-:W3:Y:S01]  /*19000*/  LDC R9, c[0x0][0xbe8] ;  /* 0x0002fa00ff097b82 */ /* 0x000ee20000000800 */
[----:B------:R-:W-:Y:S01]  /*19010*/  ULDC.64 UR4, c[0x0][0xaa0] ;  /* 0x0002a80000047ab9 */ /* 0x000fe20000000a00 */
[C---:B------:R-:W-:Y:S01]  /*19020*/  VIADD R38, R199.reuse, 0x40 ;  /* 0x00000040c7267836 */ /* 0x040fe20000000000 */
[----:B------:R-:W-:Y:S01]  /*19030*/  BSSY B1, `(.L_x_2699) ;  /* 0x0000082000017945 */ /* 0x000fe20003800000 */
[----:B------:R-:W-:Y:S02]  /*19040*/  IMAD R4, R24, UR4, RZ ;  /* 0x0000000418047c24 */ /* 0x000fe4000f8e02ff */
[----:B------:R-:W-:Y:S02]  /*19050*/  VIADD R36, R199, 0x80 ;  /* 0x00000080c7247836 */ /* 0x000fe40000000000 */
[----:B0-----:R-:W0:Y:S01]  /*19060*/  LDC R12, c[0x0][0xac8] ;  /* 0x0002b200ff0c7b82 */ /* 0x001e220000000800 */
[----:B------:R-:W-:-:S02]  /*19070*/  IMAD R7, R3, UR5, R4 ;  /* 0x0000000503077c24 */ /* 0x000fc4000f8e0204 */
[----:B--2---:R-:W-:Y:S01]  /*19080*/  IMAD.WIDE.U32 R4, R3, UR4, RZ ;  /* 0x0000000403047c25 */ /* 0x004fe2000f8e00ff */
[----:B------:R-:W-:-:S03]  /*19090*/  ULDC.64 UR4, c[0x0][0xae8] ;  /* 0x0002ba0000047ab9 */ /* 0x000fc60000000a00 */
[----:B------:R-:W-:Y:S02]  /*190a0*/  IMAD.IADD R5, R5, 0x1, R7 ;  /* 0x0000000105057824 */ /* 0x000fe400078e0207 */
[----:B------:R-:W-:Y:S02]  /*190b0*/  VIADD R34, R199, 0xc0 ;  /* 0x000000c0c7227836 */ /* 0x000fe40000000000 */
[----:B------:R-:W-:-:S04]  /*190c0*/  IMAD.WIDE.U32 R4, R188, UR4, R4 ;  /* 0x00000004bc047c25 */ /* 0x000fc8000f8e0004 */
[----:B------:R-:W-:Y:S01]  /*190d0*/  IMAD R5, R188, UR5, R5 ;  /* 0x00000005bc057c24 */ /* 0x000fe2000f8e0205 */
[----:B---3--:R-:W-:Y:S01]  /*190e0*/  ISETP.NE.AND P0, PT, R9, 0x1, PT ;  /* 0x000000010900780c */ /* 0x008fe20003f05270 */
[----:B------:R-:W-:Y:S01]  /*190f0*/  ULDC.64 UR4, c[0x0][0xaf0] ;  /* 0x0002bc0000047ab9 */ /* 0x000fe20000000a00 */
[----:B------:R-:W-:Y:S02]  /*19100*/  IMAD R21, R0, R9, RZ ;  /* 0x0000000900157224 */ /* 0x000fe400078e02ff */
[----:B------:R-:W-:-:S04]  /*19110*/  IMAD.WIDE.U32 R4, R29, UR4, R4 ;  /* 0x000000041d047c25 */ /* 0x000fc8000f8e0004 */
[----:B-1----:R-:W-:Y:S01]  /*19120*/  VIADD R6, R6, 0xffffff80 ;  /* 0xffffff8006067836 */ /* 0x002fe20000000000 */
[-C--:B0-----:R-:W-:Y:S01]  /*19130*/  ISETP.GE.AND P1, PT, R38, R12.reuse, PT ;  /* 0x0000000c2600720c */ /* 0x081fe20003f26270 */
[C---:B------:R-:W-:Y:S01]  /*19140*/  VIADD R32, R199.reuse, 0x100 ;  /* 0x00000100c7207836 */ /* 0x040fe20000000000 */
[C---:B------:R-:W-:Y:S01]  /*19150*/  ISETP.GE.AND P2, PT, R199.reuse, R12, PT ;  /* 0x0000000cc700720c */ /* 0x040fe20003f46270 */
[C---:B------:R-:W-:Y:S01]  /*19160*/  VIADD R30, R199.reuse, 0x140 ;  /* 0x00000140c71e7836 */ /* 0x040fe20000000000 */
[----:B------:R-:W-:Y:S01]  /*19170*/  SHF.R.S32.HI R3, RZ, 0x1f, R6 ;  /* 0x0000001fff037819 */ /* 0x000fe20000011406 */
[----:B------:R-:W0:Y:S01]  /*19180*/  @P0 LDC R11, c[0x0][0xbec] ;  /* 0x0002fb00ff0b0b82 */ /* 0x000e220000000800 */
[----:B------:R-:W-:Y:S01]  /*19190*/  SEL R8, RZ, 0xffffffff, P1 ;  /* 0xffffffffff087807 */ /* 0x000fe20000800000 */
[----:B------:R-:W-:Y:S01]  /*191a0*/  VIADD R27, R199, 0x180 ;  /* 0x00000180c71b7836 */ /* 0x000fe20000000000 */
[----:B------:R-:W-:Y:S01]  /*191b0*/  LEA.HI R3, R3, R6, RZ, 0x3 ;  /* 0x0000000603037211 */ /* 0x000fe200078f18ff */
[----:B------:R-:W-:Y:S01]  /*191c0*/  VIADD R23, R199, 0x1c0 ;  /* 0x000001c0c7177836 */ /* 0x000fe20000000000 */
[----:B------:R-:W-:Y:S01]  /*191d0*/  ISETP.GE.AND P1, PT, R36, R12, PT ;  /* 0x0000000c2400720c */ /* 0x000fe20003f26270 */
[----:B------:R-:W-:Y:S01]  /*191e0*/  IMAD.SHL.U32 R8, R8, 0x2, RZ ;  /* 0x0000000208087824 */ /* 0x000fe200078e00ff */
[----:B------:R-:W-:Y:S01]  /*191f0*/  LOP3.LUT R7, R3, 0xfffffff8, RZ, 0xc0, !PT ;  /* 0xfffffff803077812 */ /* 0x000fe200078ec0ff */
[----:B------:R-:W1:Y:S01]  /*19200*/  @P0 LDC R13, c[0x0][0xbf0] ;  /* 0x0002fc00ff0d0b82 */ /* 0x000e620000000800 */
[----:B------:R-:W-:Y:S01]  /*19210*/  SHF.R.S32.HI R15, RZ, 0x3, R3 ;  /* 0x00000003ff0f7819 */ /* 0x000fe20000011403 */
[----:B------:R-:W-:-:S02]  /*19220*/  IMAD R3, R26, UR4, RZ ;  /* 0x000000041a037c24 */ /* 0x000fc4000f8e02ff */
[----:B------:R-:W-:Y:S02]  /*19230*/  IMAD.IADD R6, R6, 0x1, -R7 ;  /* 0x0000000106067824 */ /* 0x000fe400078e0a07 */
[----:B------:R-:W-:Y:S02]  /*19240*/  IMAD.IADD R20, R15, 0x1, R196 ;  /* 0x000000010f147824 */ /* 0x000fe400078e02c4 */
[----:B------:R-:W-:Y:S02]  /*19250*/  IMAD R7, R6, 0x20, R15 ;  /* 0x0000002006077824 */ /* 0x000fe400078e020f */
[----:B------:R-:W-:Y:S02]  /*19260*/  VIADD R25, R199, 0x1c0 ;  /* 0x000001c0c7197836 */ /* 0x000fe40000000000 */
[----:B------:R-:W-:Y:S02]  /*19270*/  IMAD.IADD R196, R196, 0x1, R7 ;  /* 0x00000001c4c47824 */ /* 0x000fe400078e0207 */
[----:B------:R-:W-:Y:S01]  /*19280*/  IMAD R7, R29, UR5, R3 ;  /* 0x000000051d077c24 */ /* 0x000fe2000f8e0203 */
[----:B------:R-:W-:Y:S01]  /*19290*/  ULDC.64 UR4, c[0x0][0xae0] ;  /* 0x0002b80000047ab9 */ /* 0x000fe20000000a00 */
[----:B0-----:R-:W-:Y:S01]  /*192a0*/  @P0 IMAD.HI.U32 R6, R196, R11, RZ ;  /* 0x0000000bc4060227 */ /* 0x001fe200078e00ff */
[----:B------:R-:W-:-:S03]  /*192b0*/  SHF.R.S32.HI R25, RZ, 0x1f, R25 ;  /* 0x0000001fff197819 */ /* 0x000fc60000011419 */
[----:B------:R-:W-:Y:S01]  /*192c0*/  IMAD.IADD R5, R5, 0x1, R7 ;  /* 0x0000000105057824 */ /* 0x000fe200078e0207 */
[----:B------:R-:W-:Y:S01]  /*192d0*/  SEL R7, RZ, 0x1, P2 ;  /* 0x00000001ff077807 */ /* 0x000fe20001000000 */
[----:B------:R-:W-:Y:S01]  /*192e0*/  IMAD.MOV.U32 R3, RZ, RZ, R196 ;  /* 0x000000ffff037224 */ /* 0x000fe200078e00c4 */
[-C--:B------:R-:W-:Y:S01]  /*192f0*/  ISETP.GE.AND P2, PT, R23, R12.reuse, PT ;  /* 0x0000000c1700720c */ /* 0x080fe20003f46270 */
[C---:B------:R-:W-:Y:S01]  /*19300*/  VIADD R28, R199.reuse, 0x180 ;  /* 0x00000180c71c7836 */ /* 0x040fe20000000000 */
[----:B-1----:R-:W-:Y:S01]  /*19310*/  @P0 SHF.R.U32.HI R3, RZ, R13, R6 ;  /* 0x0000000dff030219 */ /* 0x002fe20000011606 */
[C---:B------:R-:W-:Y:S01]  /*19320*/  VIADD R31, R199.reuse, 0x140 ;  /* 0x00000140c71f7836 */ /* 0x040fe20000000000 */
[----:B------:R-:W-:Y:S01]  /*19330*/  LOP3.LUT R6, R8, 0x2, R7, 0xe2, !PT ;  /* 0x0000000208067812 */ /* 0x000fe200078ee207 */
[----:B------:R-:W-:Y:S01]  /*19340*/  VIADD R33, R199, 0x100 ;  /* 0x00000100c7217836 */ /* 0x000fe20000000000 */
[----:B------:R-:W-:Y:S01]  /*19350*/  SEL R8, RZ, 0xffffffff, P1 ;  /* 0xffffffffff087807 */ /* 0x000fe20000800000 */
[----:B------:R-:W-:Y:S01]  /*19360*/  IMAD.MOV R7, RZ, RZ, -R3 ;  /* 0x000000ffff077224 */ /* 0x000fe200078e0a03 */
[----:B------:R-:W-:Y:S01]  /*19370*/  ISETP.GE.AND P0, PT, R34, R12, PT ;  /* 0x0000000c2200720c */ /* 0x000fe20003f06270 */
[----:B------:R-:W-:Y:S01]  /*19380*/  IMAD.WIDE.U32 R4, R3, UR4, R4 ;  /* 0x0000000403047c25 */ /* 0x000fe2000f8e0004 */
[----:B------:R-:W-:-:S02]  /*19390*/  SHF.R.S32.HI R0, RZ, 0x1f, R3 ;  /* 0x0000001fff007819 */ /* 0x000fc40000011403 */
[-C--:B------:R-:W-:Y:S01]  /*193a0*/  ISETP.GE.AND P1, PT, R32, R12.reuse, PT ;  /* 0x0000000c2000720c */ /* 0x080fe20003f26270 */
[----:B------:R-:W-:Y:S01]  /*193b0*/  IMAD.SHL.U32 R11, R8, 0x4, RZ ;  /* 0x00000004080b7824 */ /* 0x000fe200078e00ff */
[----:B------:R-:W-:Y:S01]  /*193c0*/  SEL R8, RZ, 0xffffffff, P0 ;  /* 0xffffffffff087807 */ /* 0x000fe20000000000 */
[----:B------:R-:W-:Y:S01]  /*193d0*/  IMAD R0, R0, UR4, RZ ;  /* 0x0000000400007c24 */ /* 0x000fe2000f8e02ff */
[-C--:B------:R-:W-:Y:S01]  /*193e0*/  ISETP.GE.AND P0, PT, R30, R12.reuse, PT ;  /* 0x0000000c1e00720c */ /* 0x080fe20003f06270 */
[----:B------:R-:W-:Y:S01]  /*193f0*/  IMAD R7, R9, R7, R196 ;  /* 0x0000000709077224 */ /* 0x000fe200078e02c4 */
[----:B------:R-:W-:Y:S01]  /*19400*/  LOP3.LUT R6, R11, 0x4, R6, 0xe2, !PT ;  /* 0x000000040b067812 */ /* 0x000fe200078ee206 */
[----:B------:R-:W-:Y:S01]  /*19410*/  IMAD.SHL.U32 R9, R8, 0x8, RZ ;  /* 0x0000000808097824 */ /* 0x000fe200078e00ff */
[----:B------:R-:W-:Y:S01]  /*19420*/  SEL R8, RZ, 0xffffffff, P1 ;  /* 0xffffffffff087807 */ /* 0x000fe20000800000 */
[----:B------:R-:W-:Y:S01]  /*19430*/  IMAD R3, R3, UR5, R0 ;  /* 0x0000000503037c24 */ /* 0x000fe2000f8e0200 */
[----:B------:R-:W-:Y:S01]  /*19440*/  SHF.R.S32.HI R0, RZ, 0x1f, R7 ;  /* 0x0000001fff007819 */ /* 0x000fe20000011407 */
[----:B------:R-:W-:Y:S01]  /*19450*/  ULDC.64 UR4, c[0x0][0xad8] ;  /* 0x0002b60000047ab9 */ /* 0x000fe20000000a00 */
[----:B------:R-:W-:Y:S01]  /*19460*/  LOP3.LUT R6, R9, 0x8, R6, 0xe2, !PT ;  /* 0x0000000809067812 */ /* 0x000fe200078ee206 */
[----:B------:R-:W-:Y:S01]  /*19470*/  IMAD.IADD R5, R5, 0x1, R3 ;  /* 0x0000000105057824 */ /* 0x000fe200078e0203 */
[----:B------:R-:W-:Y:S01]  /*19480*/  SEL R3, RZ, 0xffffffff, P0 ;  /* 0xffffffffff037807 */ /* 0x000fe20000000000 */
[----:B------:R-:W-:Y:S01]  /*19490*/  IMAD.SHL.U32 R9, R8, 0x10, RZ ;  /* 0x0000001008097824 */ /* 0x000fe200078e00ff */
[----:B------:R-:W-:Y:S01]  /*194a0*/  ISETP.GE.AND P0, PT, R27, R12, PT ;  /* 0x0000000c1b00720c */ /* 0x000fe20003f06270 */
[----:B------:R-:W-:Y:S01]  /*194b0*/  IMAD R0, R0, UR4, RZ ;  /* 0x0000000400007c24 */ /* 0x000fe2000f8e02ff */
[----:B------:R-:W-:Y:S01]  /*194c0*/  SHF.R.S32.HI R28, RZ, 0x1f, R28 ;  /* 0x0000001fff1c7819 */ /* 0x000fe2000001141c */
[----:B------:R-:W-:Y:S01]  /*194d0*/  IMAD.WIDE.U32 R4, R7, UR4, R4 ;  /* 0x0000000407047c25 */ /* 0x000fe2000f8e0004 */
[----:B------:R-:W-:-:S02]  /*194e0*/  LOP3.LUT R6, R9, 0x10, R6, 0xe2, !PT ;  /* 0x0000001009067812 */ /* 0x000fc400078ee206 */
[----:B------:R-:W-:Y:S01]  /*194f0*/  SHF.R.S32.HI R31, RZ, 0x1f, R31 ;  /* 0x0000001fff1f7819 */ /* 0x000fe2000001141f */
[----:B------:R-:W-:Y:S01]  /*19500*/  IMAD.SHL.U32 R9, R3, 0x20, RZ ;  /* 0x0000002003097824 */ /* 0x000fe200078e00ff */
[----:B------:R-:W-:Y:S01]  /*19510*/  SHF.R.S32.HI R33, RZ, 0x1f, R33 ;  /* 0x0000001fff217819 */ /* 0x000fe20000011421 */
[----:B------:R-:W-:Y:S01]  /*19520*/  IMAD R3, R7, UR5, R0 ;  /* 0x0000000507037c24 */ /* 0x000fe2000f8e0200 */
[----:B------:R-:W-:Y:S01]  /*19530*/  SEL R7, RZ, 0x40, P0 ;  /* 0x00000040ff077807 */ /* 0x000fe20000000000 */
[----:B------:R-:W-:Y:S01]  /*19540*/  ULDC.64 UR4, c[0x0][0xa80] ;  /* 0x0002a00000047ab9 */ /* 0x000fe20000000a00 */
[----:B------:R-:W-:Y:S01]  /*19550*/  ISETP.GE.AND P0, PT, R20, R21, PT ;  /* 0x000000151400720c */ /* 0x000fe20003f06270 */
[----:B------:R-:W-:Y:S01]  /*19560*/  IMAD.IADD R3, R5, 0x1, R3 ;  /* 0x0000000105037824 */ /* 0x000fe200078e0203 */
[C---:B------:R-:W-:Y:S01]  /*19570*/  LEA R13, P1, R4.reuse, UR4, 0x1 ;  /* 0x00000004040d7c11 */ /* 0x040fe2000f8208ff */
[----:B------:R-:W-:Y:S01]  /*19580*/  VIADD R35, R199, 0xc0 ;  /* 0x000000c0c7237836 */ /* 0x000fe20000000000 */
[----:B------:R-:W-:Y:S01]  /*19590*/  LOP3.LUT R6, R9, 0x20, R6, 0xe2, !PT ;  /* 0x0000002009067812 */ /* 0x000fe200078ee206 */
[C---:B------:R-:W-:Y:S01]  /*195a0*/  VIADD R37, R199.reuse, 0x80 ;  /* 0x00000080c7257836 */ /* 0x040fe20000000000 */
[----:B------:R-:W-:Y:S01]  /*195b0*/  LEA.HI.X R3, R4, UR5, R3, 0x1, P1 ;  /* 0x0000000504037c11 */ /* 0x000fe200088f0c03 */
[----:B------:R-:W-:Y:S01]  /*195c0*/  VIADD R39, R199, 0x40 ;  /* 0x00000040c7277836 */ /* 0x000fe20000000000 */
[----:B------:R-:W-:Y:S01]  /*195d0*/  LOP3.LUT R14, R6, R7, RZ, 0xfc, !PT ;  /* 0x00000007060e7212 */ /* 0x000fe200078efcff */
[----:B------:R0:W1:Y:S01]  /*195e0*/  SHFL.IDX PT, R10, R13, RZ, 0x181f ;  /* 0x00181fff0d0a7589 */ /* 0x00006200000e0000 */
[----:B------:R-:W-:-:S02]  /*195f0*/  SEL R5, RZ, 0x80, P2 ;  /* 0x00000080ff057807 */ /* 0x000fc40001000000 */
[----:B------:R-:W-:Y:S01]  /*19600*/  SHF.R.S32.HI R35, RZ, 0x1f, R35 ;  /* 0x0000001fff237819 */ /* 0x000fe20000011423 */
[----:B------:R0:W2:Y:S01]  /*19610*/  SHFL.IDX PT, R11, R3, RZ, 0x181f ;  /* 0x00181fff030b7589 */ /* 0x0000a200000e0000 */
[----:B------:R-:W-:Y:S02]  /*19620*/  LOP3.LUT R15, R14, R5, RZ, 0xfc, !PT ;  /* 0x000000050e0f7212 */ /* 0x000fe400078efcff */
[----:B------:R-:W-:Y:S02]  /*19630*/  SHF.R.S32.HI R37, RZ, 0x1f, R37 ;  /* 0x0000001fff257819 */ /* 0x000fe40000011425 */
[----:B------:R-:W-:Y:S01]  /*19640*/  SHF.R.S32.HI R39, RZ, 0x1f, R39 ;  /* 0x0000001fff277819 */ /* 0x000fe20000011427 */
[----:B------:R-:W-:Y:S06]  /*19650*/  @P0 BRA `(.L_x_2700) ;  /* 0x00000000007c0947 */ /* 0x000fec0003800000 */
[-C--:B------:R-:W-:Y:S02]  /*19660*/  ISETP.GE.AND P2, PT, R38, R12.reuse, PT ;  /* 0x0000000c2600720c */ /* 0x080fe40003f46270 */
[-C--:B------:R-:W-:Y:S02]  /*19670*/  ISETP.GE.AND P1, PT, R199, R12.reuse, PT ;  /* 0x0000000cc700720c */ /* 0x080fe40003f26270 */
[-C--:B------:R-:W-:Y:S02]  /*19680*/  ISETP.GE.AND P5, PT, R36, R12.reuse, PT ;  /* 0x0000000c2400720c */ /* 0x080fe40003fa6270 */
[----:B------:R-:W-:-:S07]  /*19690*/  ISETP.GE.AND P3, PT, R34, R12, PT ;  /* 0x0000000c2200720c */ /* 0x000fce0003f66270 */
[C---:B-1----:R-:W-:Y:S02]  /*196a0*/  @!P2 LEA R4, P0, R38.reuse, R10, 0x1 ;  /* 0x0000000a2604a211 */ /* 0x042fe400078008ff */
        /* <DEDUP_REMOVED lines=21> */
[----:B------:R-:W-:Y:S02]  /*19800*/  @P4 LEA R10, P5, R23, R10, 0x1 ;  /* 0x0000000a170a4211 */ /* 0x000fe400078a08ff */
[-C--:B------:R-:W-:Y:S02]  /*19810*/  @P0 LEA.HI.X R5, R27, R11.reuse, R28, 0x1, P3 ;  /* 0x0000000b1b050211 */ /* 0x080fe400018f0c1c */
[----:B------:R-:W-:-:S03]  /*19820*/  @P4 LEA.HI.X R11, R23, R11, R25, 0x1, P5 ;  /* 0x0000000b170b4211 */ /* 0x000fc600028f0c19 */
[----:B------:R3:W-:Y:S04]  /*19830*/  @P0 ST.E.128 desc[UR42][R4.64], RZ ;  /* 0x000000ff04000985 */ /* 0x0007e8000c101d2a */
[----:B------:R3:W-:Y:S02]  /*19840*/  @P4 ST.E.128 desc[UR42][R10.64], RZ ;  /* 0x000000ff0a004985 */ /* 0x0007e4000c101d2a */
.L_x_2700:
[----:B------:R-:W-:Y:S05]  /*19850*/  BSYNC B1 ;  /* 0x0000000000017941 */ /* 0x000fea0003800000 */
.L_x_2699:
        /* <DEDUP_REMOVED lines=36> */
.L_x_2693:
[----:B------:R-:W-:Y:S05]  /*19aa0*/  BSYNC B0 ;  /* 0x0000000000007941 */ /* 0x000fea0003800000 */
.L_x_2686:
[----:B------:R-:W-:Y:S02]  /*19ab0*/  ULDC UR4, c[0x0][0xc3c] ;  /* 0x00030f0000047ab9 */ /* 0x000fe40000000800 */
[----:B0-----:R-:W-:-:S13]  /*19ac0*/  ISETP.GE.AND P0, PT, R83, UR4, PT ;  /* 0x0000000453007c0c */ /* 0x001fda000bf06270 */
[----:B------:R-:W-:Y:S05]  /*19ad0*/  @!P0 BRA `(.L_x_2701) ;  /* 0xfffffe7c00b48947 */ /* 0x000fea000383ffff */
[----:B------:R-:W-:Y:S05]  /*19ae0*/  BRA `(.L_x_2473) ;  /* 0x0000008800247947 */ /* 0x000fea0003800000 */
.L_x_2471:
        /* <DEDUP_REMOVED lines=16> */
.L_x_2702:
        /* <DEDUP_REMOVED lines=33> */
[----:B-1----:R-:W-:-:S04]  /*19e00*/  SEL R5, R4, RZ, P5 ;  /* 0x000000ff04057207 */ /* 0x002fc80002800000 */
[----:B------:R-:W-:-:S05]  /*19e10*/  IADD3 R5, R2, R5, RZ ;  /* 0x0000000502057210 */ /* 0x000fca0007ffe0ff */
        /* <DEDUP_REMOVED lines=8> */
.L_x_2706:
        /* <DEDUP_REMOVED lines=37> */
.L_x_2704:
        /* <DEDUP_REMOVED lines=13> */
.L_x_2707:
        /* <DEDUP_REMOVED lines=62> */
.L_x_2708:
        /* <DEDUP_REMOVED lines=61> */
.L_x_2709:
[----:B------:R-:W-:-:S05]  /*1a970*/  LOP3.LUT R25, RZ, R2, RZ, 0x33, !PT ;  /* 0x00000002ff197212 */ /* 0x000fca00078e33ff */
[----:B------:R-:W-:Y:S01]  /*1a980*/  IMAD.IADD R25, R6, 0x1, R25 ;  /* 0x0000000106197824 */ /* 0x000fe200078e0219 */
[----:B------:R-:W-:Y:S06]  /*1a990*/  BRA `(.L_x_2710) ;  /* 0x00000000000c7947 */ /* 0x000fec0003800000 */
.L_x_2705:
[----:B------:R-:W-:Y:S02]  /*1a9a0*/  IMAD.MOV.U32 R25, RZ, RZ, RZ ;  /* 0x000000ffff197224 */ /* 0x000fe400078e00ff */
[----:B------:R-:W-:Y:S02]  /*1a9b0*/  IMAD.U32 R24, RZ, RZ, UR6 ;  /* 0x00000006ff187e24 */ /* 0x000fe4000f8e00ff */
[----:B------:R-:W-:-:S07]  /*1a9c0*/  IMAD.MOV.U32 R26, RZ, RZ, RZ ;  /* 0x000000ffff1a7224 */ /* 0x000fce00078e00ff */
.L_x_2710:
[----:B------:R-:W-:-:S13]  /*1a9d0*/  ISETP.NE.AND P0, PT, R7, RZ, PT ;  /* 0x000000ff0700720c */ /* 0x000fda0003f05270 */
[----:B------:R-:W0:Y:S01]  /*1a9e0*/  @!P0 S2R R3, SR_CgaCtaId ;  /* 0x0000000000038919 */ /* 0x000e220000008800 */
[----:B------:R-:W-:-:S04]  /*1a9f0*/  @!P0 MOV R2, 0x400 ;  /* 0x0000040000028802 */ /* 0x000fc80000000f00 */
[----:B0-----:R-:W-:-:S05]  /*1aa00*/  @!P0 LEA R2, R3, R2, 0x18 ;  /* 0x0000000203028211 */ /* 0x001fca00078ec0ff */
[----:B------:R1:W-:Y:S01]  /*1aa10*/  @!P0 STS.128 [R2+0x28cd0], R24 ;  /* 0x028cd01802008388 */ /* 0x0003e20000000c00 */
[----:B------:R-:W-:Y:S06]  /*1aa20*/  BAR.ARV 0x5, 0x180 ;  /* 0x0146000000007b1d */ /* 0x000fec0000002000 */
.L_x_2703:
        /* <DEDUP_REMOVED lines=33> */
[C---:B------:R-:W-:Y:S01]  /*1ac40*/  LOP3.LUT R3, R2.reuse, 0x180, RZ, 0xfc, !PT ;  /* 0x0000018002037812 */ /* 0x040fe200078efcff */
[----:B------:R-:W-:Y:S01]  /*1ac50*/  IMAD.U32 R18, RZ, RZ, UR4 ;  /* 0x00000004ff127e24 */ /* 0x000fe2000f8e00ff */
[----:B------:R-:W-:-:S03]  /*1ac60*/  LOP3.LUT R2, R2, 0x1c0, RZ, 0xfc, !PT ;  /* 0x000001c002027812 */ /* 0x000fc600078efcff */
[----:B------:R-:W-:-:S05]  /*1ac70*/  IMAD R0, R35, 0x2, R18 ;  /* 0x0000000223007824 */ /* 0x000fca00078e0212 */
[----:B------:R1:W-:Y:S02]  /*1ac80*/  STL [R1+0x34], R0 ;  /* 0x0000340001007387 */ /* 0x0003e40000100800 */
.L_x_2838:
[----:B------:R-:W-:Y:S05]  /*1ac90*/  YIELD ;  /* 0x0000000000007946 */ /* 0x000fea0003800000 */
[----:B------:R-:W-:Y:S01]  /*1aca0*/  ULDC.64 UR4, c[0x0][0xa28] ;  /* 0x00028a0000047ab9 */ /* 0x000fe20000000a00 */
[----:B------:R-:W-:Y:S01]  /*1acb0*/  IMAD.MOV.U32 R33, RZ, RZ, RZ ;  /* 0x000000ffff217224 */ /* 0x000fe200078e00ff */
[----:B------:R-:W-:Y:S01]  /*1acc0*/  ISETP.NE.U32.AND P0, PT, RZ, UR4, PT ;  /* 0x00000004ff007c0c */ /* 0x000fe2000bf05070 */
[----:B------:R-:W0:Y:S01]  /*1acd0*/  LDC.64 R4, c[0x0][0xa00] ;  /* 0x00028000ff047b82 */ /* 0x000e220000000a00 */
[----:B------:R-:W-:Y:S02]  /*1ace0*/  ULDC.64 UR6, c[0x0][0xa10] ;  /* 0x0002840000067ab9 */ /* 0x000fe40000000a00 */
[----:B------:R-:W-:Y:S01]  /*1acf0*/  ISETP.NE.AND.EX P0, PT, RZ, UR5, PT, P0 ;  /* 0x00000005ff007c0c */ /* 0x000fe2000bf05300 */
[----:B------:R-:W-:-:S12]  /*1ad00*/  ULDC.64 UR4, c[0x0][0xa18] ;  /* 0x0002860000047ab9 */ /* 0x000fd80000000a00 */
[----:B--2---:R-:W2:Y:S02]  /*1ad10*/  @P0 LDC.64 R2, c[0x0][0xa28] ;  /* 0x00028a00ff020b82 */ /* 0x004ea40000000a00 */
[----:B--2---:R-:W-:-:S05]  /*1ad20*/  @P0 IMAD.WIDE R2, R27, 0x4, R2 ;  /* 0x000000041b020825 */ /* 0x004fca00078e0202 */
[----:B------:R2:W5:Y:S01]  /*1ad30*/  @P0 LDG.E R33, desc[UR42][R2.64] ;  /* 0x0000002a02210981 */ /* 0x000562000c1e1900 */
[----:B------:R-:W-:Y:S01]  /*1ad40*/  ISETP.NE.U32.AND P0, PT, RZ, UR4, PT ;  /* 0x00000004ff007c0c */ /* 0x000fe2000bf05070 */
[----:B------:R-:W-:Y:S01]  /*1ad50*/  IMAD.MOV.U32 R30, RZ, RZ, RZ ;  /* 0x000000ffff1e7224 */ /* 0x000fe200078e00ff */
[----:B------:R-:W-:Y:S01]  /*1ad60*/  ISETP.NE.U32.AND P1, PT, RZ, UR6, PT ;  /* 0x00000006ff007c0c */ /* 0x000fe2000bf25070 */
[----:B-1----:R-:W-:Y:S01]  /*1ad70*/  IMAD.MOV.U32 R0, RZ, RZ, RZ ;  /* 0x000000ffff007224 */ /* 0x002fe200078e00ff */
[----:B------:R-:W-:Y:S01]  /*1ad80*/  ISETP.NE.AND.EX P2, PT, RZ, UR5, PT, P0 ;  /* 0x00000005ff007c0c */ /* 0x000fe2000bf45300 */
[----:B------:R-:W-:Y:S01]  /*1ad90*/  ULDC.64 UR4, c[0x0][0xa00] ;  /* 0x0002800000047ab9 */ /* 0x000fe20000000a00 */
[----:B------:R-:W-:Y:S01]  /*1ada0*/  ISETP.NE.AND.EX P1, PT, RZ, UR7, PT, P1 ;  /* 0x00000007ff007c0c */ /* 0x000fe2000bf25310 */
[----:B0-----:R-:W-:Y:S01]  /*1adb0*/  IMAD.WIDE R4, R27, 0x4, R4 ;  /* 0x000000041b047825 */ /* 0x001fe200078e0204 */
[----:B------:R-:W-:Y:S01]  /*1adc0*/  ISETP.NE.U32.AND P0, PT, RZ, UR4, PT ;  /* 0x00000004ff007c0c */ /* 0x000fe2000bf05070 */
[----:B--2---:R-:W0:Y:S08]  /*1add0*/  LDC.64 R2, c[0x0][0xa10] ;  /* 0x00028400ff027b82 */ /* 0x004e300000000a00 */
[----:B---3--:R-:W1:Y:S01]  /*1ade0*/  @P2 LDC.64 R6, c[0x0][0xa18] ;  /* 0x00028600ff062b82 */ /* 0x008e620000000a00 */
[----:B------:R-:W-:Y:S01]  /*1adf0*/  ULDC UR4, c[0x0][0x288] ;  /* 0x0000a20000047ab9 */ /* 0x000fe20000000800 */
[----:B------:R-:W-:Y:S01]  /*1ae00*/  ISETP.NE.AND.EX P0, PT, RZ, UR5, PT, P0 ;  /* 0x00000005ff007c0c */ /* 0x000fe2000bf05300 */
[----:B------:R-:W-:Y:S01]  /*1ae10*/  IMAD.U32 R8, RZ, RZ, UR4 ;  /* 0x00000004ff087e24 */ /* 0x000fe2000f8e00ff */
[----:B------:R-:W-:-:S11]  /*1ae20*/  ULDC.64 UR4, c[0x0][0x418] ;  /* 0x0001060000047ab9 */ /* 0x000fd60000000a00 */
[----:B------:R-:W5:Y:S01]  /*1ae30*/  @P0 LDG.E R30, desc[UR42][R4.64] ;  /* 0x0000002a041e0981 */ /* 0x000f62000c1e1900 */
[----:B0-----:R-:W-:-:S05]  /*1ae40*/  IMAD.WIDE R2, R27, 0x4, R2 ;  /* 0x000000041b027825 */ /* 0x001fca00078e0202 */
[----:B------:R-:W5:Y:S01]  /*1ae50*/  @P1 LDG.E R0, desc[UR42][R2.64] ;  /* 0x0000002a02001981 */ /* 0x000f62000c1e1900 */
[----:B-1----:R-:W-:-:S05]  /*1ae60*/  @P2 IMAD.WIDE R6, R27, 0x4, R6 ;  /* 0x000000041b062825 */ /* 0x002fca00078e0206 */
        /* <DEDUP_REMOVED lines=8> */
[----:B0-----:R-:W-:Y:S01]  /*1aef0*/  MOV R6, UR5 ;  /* 0x0000000500067c02 */ /* 0x001fe20008000f00 */
[----:B------:R-:W-:Y:S01]  /*1af00*/  IMAD.U32 R11, RZ, RZ, UR4 ;  /* 0x00000004ff0b7e24 */ /* 0x000fe2000f8e00ff */
[----:B--2---:R0:W-:Y:S01]  /*1af10*/  STL [R1], R8 ;  /* 0x0000000801007387 */ /* 0x0041e20000100800 */
[----:B------:R-:W-:Y:S01]  /*1af20*/  IMAD.MOV.U32 R14, RZ, RZ, R8 ;  /* 0x000000ffff0e7224 */ /* 0x000fe200078e0008 */
[----:B----4-:R-:W-:Y:S06]  /*1af30*/  @P2 BRA `(.L_x_2712) ;  /* 0x0000000000142947 */ /* 0x010fec0003800000 */
[----:B------:R-:W-:Y:S05]  /*1af40*/  @!P0 BRA `(.L_x_2712) ;  /* 0x0000000000108947 */ /* 0x000fea0003800000 */
[----:B0-----:R-:W2:Y:S04]  /*1af50*/  LDG.E R8, desc[UR42][R4.64] ;  /* 0x0000002a04087981 */ /* 0x001ea8000c1e1900 */
[----:B------:R-:W2:Y:S02]  /*1af60*/  LDG.E R7, desc[UR42][R4.64+0x4] ;  /* 0x0000042a04077981 */ /* 0x000ea4000c1e1900 */
[----:B--2---:R-:W-:-:S05]  /*1af70*/  IMAD.IADD R14, R7, 0x1, -R8 ;  /* 0x00000001070e7824 */ /* 0x004fca00078e0a08 */
[----:B------:R1:W-:Y:S02]  /*1af80*/  STL [R1], R14 ;  /* 0x0000000e01007387 */ /* 0x0003e40000100800 */
.L_x_2712:
[----:B------:R-:W-:Y:S01]  /*1af90*/  ULDC.64 UR4, c[0x0][0xa20] ;  /* 0x0002880000047ab9 */ /* 0x000fe20000000a00 */
[C---:B------:R-:W-:Y:S02]  /*1afa0*/  LOP3.LUT R4, R26.reuse, 0xff000000, RZ, 0xc0, !PT ;  /* 0xff0000001a047812 */ /* 0x040fe400078ec0ff */
[----:B------:R-:W-:Y:S02]  /*1afb0*/  ISETP.NE.U32.AND P0, PT, RZ, UR4, PT ;  /* 0x00000004ff007c0c */ /* 0x000fe4000bf05070 */
[----:B------:R-:W-:Y:S02]  /*1afc0*/  SHF.R.U32.HI R4, RZ, 0x8, R4 ;  /* 0x00000008ff047819 */ /* 0x000fe40000011604 */
[----:B------:R-:W-:Y:S02]  /*1afd0*/  ISETP.NE.AND.EX P0, PT, RZ, UR5, PT, P0 ;  /* 0x00000005ff007c0c */ /* 0x000fe4000bf05300 */
[C---:B------:R-:W-:Y:S02]  /*1afe0*/  LOP3.LUT R9, R26.reuse, 0xff0000, RZ, 0xc0, !PT ;  /* 0x00ff00001a097812 */ /* 0x040fe400078ec0ff */
[----:B------:R-:W-:-:S02]  /*1aff0*/  LOP3.LUT R17, R26, 0xffff, RZ, 0xc0, !PT ;  /* 0x0000ffff1a117812 */ /* 0x000fc400078ec0ff */
[----:B------:R-:W-:-:S07]  /*1b000*/  LEA.HI R9, R9, R4, RZ, 0x10 ;  /* 0x0000000409097211 */ /* 0x000fce00078f80ff */
[----:B------:R-:W-:Y:S05]  /*1b010*/  @!P0 BRA `(.L_x_2713) ;  /* 0x0000000000108947 */ /* 0x000fea0003800000 */
[----:B------:R-:W2:Y:S02]  /*1b020*/  LDC.64 R4, c[0x0][0xa20] ;  /* 0x00028800ff047b82 */ /* 0x000ea40000000a00 */
[----:B--2---:R-:W-:-:S05]  /*1b030*/  IMAD.WIDE R4, R27, 0x4, R4 ;  /* 0x000000041b047825 */ /* 0x004fca00078e0204 */
[----:B------:R2:W5:Y:S01]  /*1b040*/  LDG.E R11, desc[UR42][R4.64] ;  /* 0x0000002a040b7981 */ /* 0x000562000c1e1900 */
[----:B------:R-:W-:Y:S05]  /*1b050*/  BRA `(.L_x_2714) ;  /* 0x0000000000247947 */ /* 0x000fea0003800000 */
.L_x_2713:
[----:B------:R-:W-:Y:S02]  /*1b060*/  ULDC.64 UR4, c[0x0][0xa08] ;  /* 0x0002820000047ab9 */ /* 0x000fe40000000a00 */
[----:B------:R-:W-:-:S04]  /*1b070*/  ISETP.NE.U32.AND P0, PT, RZ, UR4, PT ;  /* 0x00000004ff007c0c */ /* 0x000fc8000bf05070 */
[----:B------:R-:W-:-:S13]  /*1b080*/  ISETP.NE.AND.EX P0, PT, RZ, UR5, PT, P0 ;  /* 0x00000005ff007c0c */ /* 0x000fda000bf05300 */
[----:B------:R-:W-:Y:S05]  /*1b090*/  @!P0 BRA `(.L_x_2714) ;  /* 0x0000000000148947 */ /* 0x000fea0003800000 */
[----:B------:R-:W2:Y:S02]  /*1b0a0*/  LDC.64 R4, c[0x0][0xa08] ;  /* 0x00028200ff047b82 */ /* 0x000ea40000000a00 */
[----:B--2---:R-:W-:-:S05]  /*1b0b0*/  IMAD.WIDE R4, R27, 0x4, R4 ;  /* 0x000000041b047825 */ /* 0x004fca00078e0204 */
[----:B------:R-:W2:Y:S04]  /*1b0c0*/  LDG.E R11, desc[UR42][R4.64] ;  /* 0x0000002a040b7981 */ /* 0x000ea8000c1e1900 */
[----:B0-----:R-:W2:Y:S02]  /*1b0d0*/  LDG.E R8, desc[UR42][R4.64+0x4] ;  /* 0x0000042a04087981 */ /* 0x001ea4000c1e1900 */
[----:B--2---:R-:W-:-:S07]  /*1b0e0*/  IMAD.IADD R11, R8, 0x1, -R11 ;  /* 0x00000001080b7824 */ /* 0x004fce00078e0a0b */
.L_x_2714:
[----:B--2---:R-:W2:Y:S01]  /*1b0f0*/  @P1 LDG.E R4, desc[UR42][R2.64] ;  /* 0x0000002a02041981 */ /* 0x004ea2000c1e1900 */
[----:B------:R-:W3:Y:S03]  /*1b100*/  LDC R5, c[0x0][0x448] ;  /* 0x00011200ff057b82 */ /* 0x000ee60000000800 */
[----:B------:R-:W2:Y:S01]  /*1b110*/  @P1 LDG.E R13, desc[UR42][R2.64+0x4] ;  /* 0x0000042a020d1981 */ /* 0x000ea2000c1e1900 */
[----:B-----5:R-:W-:Y:S02]  /*1b120*/  IMAD.IADD R11, R11, 0x1, -R33 ;  /* 0x000000010b0b7824 */ /* 0x020fe400078e0a21 */
[----:B------:R-:W-:-:S04]  /*1b130*/  IMAD.SHL.U32 R31, R25, 0x40, RZ ;  /* 0x00000040191f7824 */ /* 0x000fc800078e00ff */
[----:B0-----:R-:W-:Y:S01]  /*1b140*/  VIADD R8, R31, 0x3f ;  /* 0x0000003f1f087836 */ /* 0x001fe20000000000 */
[----:B---3--:R-:W-:-:S13]  /*1b150*/  ISETP.NE.AND P2, PT, R5, 0x1, PT ;  /* 0x000000010500780c */ /* 0x008fda0003f45270 */
[----:B------:R-:W0:Y:S08]  /*1b160*/  @P2 LDC R7, c[0x0][0x44c] ;  /* 0x00011300ff072b82 */ /* 0x000e300000000800 */
[----:B------:R-:W3:Y:S01]  /*1b170*/  @P2 LDC R5, c[0x0][0x450] ;  /* 0x00011400ff052b82 */ /* 0x000ee20000000800 */
[----:B--2---:R-:W-:Y:S02]  /*1b180*/  @P1 IMAD.IADD R6, R13, 0x1, -R4 ;  /* 0x000000010d061824 */ /* 0x004fe400078e0a04 */
[----:B0-----:R-:W-:-:S04]  /*1b190*/  @P2 IMAD.HI.U32 R4, R8, R7, RZ ;  /* 0x0000000708042227 */ /* 0x001fc800078e00ff */
[----:B------:R-:W-:Y:S01]  /*1b1a0*/  IMAD.IADD R23, R11, 0x1, R6 ;  /* 0x000000010b177824 */ /* 0x000fe200078e0206 */
[----:B---3--:R-:W-:-:S03]  /*1b1b0*/  @P2 SHF.R.U32.HI R8, RZ, R5, R4 ;  /* 0x00000005ff082219 */ /* 0x008fc60000011604 */
[C---:B------:R-:W-:Y:S01]  /*1b1c0*/  VIADD R10, R23.reuse, 0x3f ;  /* 0x0000003f170a7836 */ /* 0x040fe20000000000 */
[----:B------:R-:W-:-:S04]  /*1b1d0*/  IADD3 R7, R23, 0x1, -R14 ;  /* 0x0000000117077810 */ /* 0x000fc80007ffe80e */
[----:B------:R-:W-:Y:S01]  /*1b1e0*/  SHF.R.S32.HI R3, RZ, 0x1f, R10 ;  /* 0x0000001fff037819 */ /* 0x000fe2000001140a */
[----:B------:R-:W-:-:S03]  /*1b1f0*/  IMAD.IADD R8, R7, 0x1, R8 ;  /* 0x0000000107087824 */ /* 0x000fc600078e0208 */
[----:B------:R-:W-:Y:S02]  /*1b200*/  LEA.HI R10, R3, R10, RZ, 0x6 ;  /* 0x0000000a030a7211 */ /* 0x000fe400078f30ff */
[----:B------:R-:W0:Y:S02]  /*1b210*/  LDC.64 R2, c[0x0][0x9e0] ;  /* 0x00027800ff027b82 */ /* 0x000e240000000a00 */
[----:B------:R-:W-:Y:S02]  /*1b220*/  SHF.R.S32.HI R10, RZ, 0x6, R10 ;  /* 0x00000006ff0a7819 */ /* 0x000fe4000001140a */
[----:B0-----:R-:W-:Y:S01]  /*1b230*/  ISETP.GE.AND P3, PT, R3, 0x1, PT ;  /* 0x000000010300780c */ /* 0x001fe20003f66270 */
[----:B------:R-:W-:-:S12]  /*1b240*/  IMAD.IADD R2, R8, 0x1, R2 ;  /* 0x0000000108027824 */ /* 0x000fd800078e0202 */
[----:B------:R-:W-:Y:S05]  /*1b250*/  @!P3 BRA `(.L_x_2715) ;  /* 0x000000000048b947 */ /* 0x000fea0003800000 */
        /* <DEDUP_REMOVED lines=11> */
.L_x_2717:
[----:B------:R-:W-:-:S13]  /*1b310*/  ISETP.NE.AND P0, PT, R3, 0x1, PT ;  /* 0x000000010300780c */ /* 0x000fda0003f05270 */
[----:B------:R-:W0:Y:S02]  /*1b320*/  @P0 LDC.64 R4, c[0x0][0x9e8] ;  /* 0x00027a00ff040b82 */ /* 0x000e240000000a00 */
[----:B0-----:R-:W-:-:S05]  /*1b330*/  @P0 IMAD.HI.U32 R4, R12, R4, RZ ;  /* 0x000000040c040227 */ /* 0x001fca00078e00ff */
[----:B------:R-:W-:-:S07]  /*1b340*/  @P0 SHF.R.U32.HI R12, RZ, R5, R4 ;  /* 0x00000005ff0c0219 */ /* 0x000fce0000011604 */
.L_x_2718:
[----:B------:R-:W-:Y:S05]  /*1b350*/  BSYNC B0 ;  /* 0x0000000000007941 */ /* 0x000fea0003800000 */
.L_x_2716:
[----:B------:R-:W-:-:S05]  /*1b360*/  IMAD R12, R12, R3, R3 ;  /* 0x000000030c0c7224 */ /* 0x000fca00078e0203 */
[----:B------:R-:W-:-:S07]  /*1b370*/  VIMNMX R2, R2, R12, PT ;  /* 0x0000000c02027248 */ /* 0x000fce0003fe0100 */
.L_x_2715:
[----:B------:R-:W0:Y:S01]  /*1b380*/  @P2 LDC R8, c[0x0][0x44c] ;  /* 0x00011300ff082b82 */ /* 0x000e220000000800 */
[----:B------:R-:W-:Y:S01]  /*1b390*/  VIADD R2, R2, 0x3f ;  /* 0x0000003f02027836 */ /* 0x000fe20000000000 */
[----:B------:R-:W-:Y:S01]  /*1b3a0*/  ULDC UR4, c[0x0][0x9dc] ;  /* 0x0002770000047ab9 */ /* 0x000fe20000000800 */
[----:B------:R-:W-:-:S05]  /*1b3b0*/  IMAD.MOV.U32 R4, RZ, RZ, R31 ;  /* 0x000000ffff047224 */ /* 0x000fca00078e001f */
[----:B------:R-:W2:Y:S01]  /*1b3c0*/  @P2 LDC R5, c[0x0][0x450] ;  /* 0x00011400ff052b82 */ /* 0x000ea20000000800 */
[----:B0-----:R-:W-:-:S05]  /*1b3d0*/  @P2 IMAD.HI.U32 R8, R31, R8, RZ ;  /* 0x000000081f082227 */ /* 0x001fca00078e00ff */
[----:B--2---:R-:W-:Y:S01]  /*1b3e0*/  @P2 SHF.R.U32.HI R4, RZ, R5, R8 ;  /* 0x00000005ff042219 */ /* 0x004fe20000011608 */
[----:B------:R-:W-:Y:S01]  /*1b3f0*/  IMAD.IADD R8, R23, 0x1, -R14 ;  /* 0x0000000117087824 */ /* 0x000fe200078e0a0e */
[----:B------:R-:W-:-:S03]  /*1b400*/  SHF.R.S32.HI R5, RZ, 0x1f, R2 ;  /* 0x0000001fff057819 */ /* 0x000fc60000011402 */
[----:B------:R-:W-:Y:S01]  /*1b410*/  IMAD.IADD R13, R8, 0x1, R4 ;  /* 0x00000001080d7824 */ /* 0x000fe200078e0204 */
[----:B------:R-:W-:-:S03]  /*1b420*/  LEA.HI R5, R5, R2, RZ, 0x6 ;  /* 0x0000000205057211 */ /* 0x000fc600078f30ff */
[----:B------:R-:W-:Y:S01]  /*1b430*/  VIADD R2, R13, -UR4 ;  /* 0x800000040d027c36 */ /* 0x000fe20008000000 */
        /* <DEDUP_REMOVED lines=13> */
.L_x_2721:
[----:B------:R-:W-:-:S13]  /*1b510*/  ISETP.NE.AND P0, PT, R3, 0x1, PT ;  /* 0x000000010300780c */ /* 0x000fda0003f05270 */
[----:B------:R-:W0:Y:S02]  /*1b520*/  @P0 LDC.64 R4, c[0x0][0x9e8] ;  /* 0x00027a00ff040b82 */ /* 0x000e240000000a00 */
[----:B0-----:R-:W-:-:S05]  /*1b530*/  @P0 IMAD.HI.U32 R4, R13, R4, RZ ;  /* 0x000000040d040227 */ /* 0x001fca00078e00ff */
[----:B------:R-:W-:-:S07]  /*1b540*/  @P0 SHF.R.U32.HI R13, RZ, R5, R4 ;  /* 0x00000005ff0d0219 */ /* 0x000fce0000011604 */
.L_x_2722:
[----:B------:R-:W-:Y:S05]  /*1b550*/  BSYNC B0 ;  /* 0x0000000000007941 */ /* 0x000fea0003800000 */
.L_x_2720:
[----:B------:R-:W-:-:S05]  /*1b560*/  IMAD R3, R13, R3, RZ ;  /* 0x000000030d037224 */ /* 0x000fca00078e02ff */
[----:B------:R-:W-:-:S07]  /*1b570*/  VIMNMX R2, R2, R3, !PT ;  /* 0x0000000302027248 */ /* 0x000fce0007fe0100 */
.L_x_2719:
[----:B------:R-:W-:Y:S01]  /*1b580*/  SHF.R.S32.HI R3, RZ, 0x1f, R2 ;  /* 0x0000001fff037819 */ /* 0x000fe20000011402 */
[----:B------:R-:W-:Y:S01]  /*1b590*/  BSSY B0, `(.L_x_2723) ;  /* 0x0000026000007945 */ /* 0x000fe20003800000 */
[----:B------:R-:W-:Y:S01]  /*1b5a0*/  LOP3.LUT R32, R9, 0xff, RZ, 0xc0, !PT ;  /* 0x000000ff09207812 */ /* 0x000fe200078ec0ff */
[----:B------:R-:W-:Y:S01]  /*1b5b0*/  IMAD.MOV.U32 R15, RZ, RZ, RZ ;  /* 0x000000ffff0f7224 */ /* 0x000fe200078e00ff */
[----:B------:R-:W-:Y:S02]  /*1b5c0*/  LEA.HI R3, R3, R2, RZ, 0x6 ;  /* 0x0000000203037211 */ /* 0x000fe400078f30ff */
[----:B------:R-:W-:Y:S02]  /*1b5d0*/  SHF.R.U32.HI R4, RZ, 0x10, R9 ;  /* 0x00000010ff047819 */ /* 0x000fe40000011609 */
[----:B------:R-:W-:-:S04]  /*1b5e0*/  SHF.R.S32.HI R3, RZ, 0x6, R3 ;  /* 0x00000006ff037819 */ /* 0x000fc80000011403 */
[----:B------:R-:W-:-:S04]  /*1b5f0*/  VIMNMX R5, RZ, R3, !PT ;  /* 0x00000003ff057248 */ /* 0x000fc80007fe0100 */
[----:B------:R-:W-:-:S13]  /*1b600*/  ISETP.GT.AND P0, PT, R12, R5, PT ;  /* 0x000000050c00720c */ /* 0x000fda0003f04270 */
[----:B------:R-:W-:Y:S05]  /*1b610*/  @!P0 BRA `(.L_x_2724) ;  /* 0x0000000000748947 */ /* 0x000fea0003800000 */
[----:B------:R-:W-:Y:S01]  /*1b620*/  ISETP.NE.AND P0, PT, R4, RZ, PT ;  /* 0x000000ff0400720c */ /* 0x000fe20003f05270 */
[----:B------:R-:W-:-:S03]  /*1b630*/  ULDC UR4, c[0x0][0x9f0] ;  /* 0x00027c0000047ab9 */ /* 0x000fc60000000800 */
[----:B------:R-:W-:-:S04]  /*1b640*/  SEL R9, R4, UR4, P0 ;  /* 0x0000000404097c07 */ /* 0x000fc80008000000 */
[----:B-1----:R-:W-:Y:S02]  /*1b650*/  IABS R14, R9 ;  /* 0x00000009000e7213 */ /* 0x002fe40000000000 */
[----:B------:R-:W-:Y:S02]  /*1b660*/  IADD3 R13, R9, -0x1, R12 ;  /* 0xffffffff090d7810 */ /* 0x000fe40007ffe00c */
[----:B------:R-:W0:Y:S03]  /*1b670*/  I2F.RP R2, R14 ;  /* 0x0000000e00027306 */ /* 0x000e260000209400 */
[----:B------:R-:W-:-:S05]  /*1b680*/  IMAD.IADD R13, R13, 0x1, -R5 ;  /* 0x000000010d0d7824 */ /* 0x000fca00078e0a05 */
        /* <DEDUP_REMOVED lines=22> */
.L_x_2724:
[----:B------:R-:W-:Y:S05]  /*1b7f0*/  BSYNC B0 ;  /* 0x0000000000007941 */ /* 0x000fea0003800000 */
.L_x_2723:
[-C--:B------:R-:W-:Y:S01]  /*1b800*/  IMAD R5, R32, R15.reuse, R5 ;  /* 0x0000000f20057224 */ /* 0x080fe200078e0205 */
[----:B------:R-:W-:Y:S04]  /*1b810*/  BSSY B0, `(.L_x_2725) ;  /* 0x00001a8000007945 */ /* 0x000fe80003800000 */
        /* <DEDUP_REMOVED lines=21> */
[----:B-1----:R0:W1:Y:S02]  /*1b970*/  SHFL.IDX PT, R14, R2, RZ, 0x1f ;  /* 0x00001fff020e7589 */ /* 0x00206400000e0000 */
.L_x_2893:
[----:B-1----:R-:W-:Y:S02]  /*1b980*/  ISETP.NE.AND P0, PT, R14, RZ, PT ;  /* 0x000000ff0e00720c */ /* 0x002fe40003f05270 */
[----:B------:R-:W-:-:S11]  /*1b990*/  PLOP3.LUT P6, PT, PT, PT, PT, 0x8, 0x0 ;  /* 0x000000000000781c */ /* 0x000fd60003fce170 */
[----:B------:R-:W-:Y:S05]  /*1b9a0*/  @P0 BRA `(.L_x_2728) ;  /* 0x00000000000c0947 */ /* 0x000fea0003800000 */
[----:B------:R-:W-:-:S03]  /*1b9b0*/  UMOV UR4, 0xffffffff ;  /* 0xffffffff00047882 */ /* 0x000fc60000000000 */
[----:B------:R-:W-:Y:S05]  /*1b9c0*/  BRA.DIV UR4, `(.L_x_2729) ;  /* 0x0000007e040c7947 */ /* 0x000fea000b800000 */
[----:B------:R-:W-:-:S13]  /*1b9d0*/  ELECT P6, URZ, PT ;  /* 0x00000000003f782f */ /* 0x000fda00038c0000 */
.L_x_2728:
        /* <DEDUP_REMOVED lines=9> */
.L_x_2896:
[----:B------:R-:W-:Y:S05]  /*1ba70*/  BSYNC B1 ;  /* 0x0000000000017941 */ /* 0x000fea0003800000 */
.L_x_2730:
[----:B------:R-:W-:Y:S04]  /*1ba80*/  BSSY B1, `(.L_x_2732) ;  /* 0x00000b7000017945 */ /* 0x000fe80003800000 */
[----:B------:R-:W-:Y:S05]  /*1ba90*/  @!P6 BRA `(.L_x_2733) ;  /* 0x0000000800d4e947 */ /* 0x000fea0003800000 */
[----:B------:R-:W-:Y:S01]  /*1baa0*/  IMAD R11, R19, 0x8, R18 ;  /* 0x00000008130b7824 */ /* 0x000fe200078e0212 */
[----:B0-----:R-:W-:Y:S01]  /*1bab0*/  SHF.L.U32 R2, R29, 0x1f, RZ ;  /* 0x0000001f1d027819 */ /* 0x001fe200000006ff */
[----:B------:R-:W0:Y:S01]  /*1bac0*/  S2R R3, SR_TID.X ;  /* 0x0000000000037919 */ /* 0x000e220000002100 */
[----:B------:R-:W-:Y:S02]  /*1bad0*/  BSSY B2, `(.L_x_2734) ;  /* 0x0000005000027945 */ /* 0x000fe40003800000 */
[----:B------:R-:W1:Y:S01]  /*1bae0*/  SYNCS.PHASECHK.TRANS64.TRYWAIT P0, [R11+URZ+0x28ca0], R2 ;  /* 0x028ca0020b0075a7 */ /* 0x000e62000800017f */
[----:B0-----:R-:W-:-:S04]  /*1baf0*/  LOP3.LUT R3, R3, 0x7f, RZ, 0xc0, !PT ;  /* 0x0000007f03037812 */ /* 0x001fc800078ec0ff */
[----:B------:R-:W-:Y:S01]  /*1bb00*/  ISETP.NE.AND P1, PT, R3, RZ, PT ;  /* 0x000000ff0300720c */ /* 0x000fe20003f25270 */
[----:B-1----:R-:W-:-:S12]  /*1bb10*/  @!P0 BRA `(.L_x_2735) ;  /* 0x0000007800ec8947 */ /* 0x002fd80003800000 */
.L_x_2897:
[----:B------:R-:W-:Y:S05]  /*1bb20*/  BSYNC B2 ;  /* 0x0000000000027941 */ /* 0x000fea0003800000 */
.L_x_2734:
        /* <DEDUP_REMOVED lines=9> */
.L_x_2737:
[----:B------:R-:W-:Y:S05]  /*1bbc0*/  BSYNC B2 ;  /* 0x0000000000027941 */ /* 0x000fea0003800000 */
.L_x_2736:
        /* <DEDUP_REMOVED lines=12> */
.L_x_2738:
        /* <DEDUP_REMOVED lines=13> */
.L_x_2898:
[----:B------:R-:W-:Y:S05]  /*1bd60*/  BSYNC B2 ;  /* 0x0000000000027941 */ /* 0x000fea0003800000 */
.L_x_2739:
        /* <DEDUP_REMOVED lines=11> */
.L_x_2742:
[----:B------:R-:W-:Y:S05]  /*1be20*/  BSYNC B2 ;  /* 0x0000000000027941 */ /* 0x000fea0003800000 */
.L_x_2741:
        /* <DEDUP_REMOVED lines=9> */
.L_x_2743:
        /* <DEDUP_REMOVED lines=15> */
.L_x_2744:
        /* <DEDUP_REMOVED lines=15> */
.L_x_2745:
        /* <DEDUP_REMOVED lines=15> */
.L_x_2746:
        /* <DEDUP_REMOVED lines=15> */
.L_x_2747:
        /* <DEDUP_REMOVED lines=15> */
.L_x_2748:
        /* <DEDUP_REMOVED lines=15> */
.L_x_2749:
        /* <DEDUP_REMOVED lines=15> */
.L_x_2750:
        /* <DEDUP_REMOVED lines=10> */
.L_x_2733:
[----:B------:R-:W-:Y:S05]  /*1c5f0*/  BSYNC B1 ;  /* 0x0000000000017941 */ /* 0x000fea0003800000 */
.L_x_2732:
[----:B------:R-:W-:Y:S01]  /*1c600*/  VIADD R12, R9, 0xfffffffe ;  /* 0xfffffffe090c7836 */ /* 0x000fe20000000000 */
[----:B------:R-:W-:Y:S01]  /*1c610*/  PLOP3.LUT P0, PT, PT, PT, PT, 0x8, 0x0 ;  /* 0x000000000000781c */ /* 0x000fe20003f0e170 */
[----:B------:R-:W-:-:S03]  /*1c620*/  VIADD R19, R19, 0x1 ;  /* 0x0000000113137836 */ /* 0x000fc60000000000 */
[----:B------:R-:W-:Y:S02]  /*1c630*/  ISETP.GE.AND P2, PT, R12, R6, PT ;  /* 0x000000060c00720c */ /* 0x000fe40003f46270 */
[----:B------:R-:W-:-:S04]  /*1c640*/  ISETP.NE.AND P1, PT, R19, 0x2, PT ;  /* 0x000000021300780c */ /* 0x000fc80003f25270 */
[----:B0-----:R-:W-:Y:S02]  /*1c650*/  SEL R2, RZ, 0x1, P1 ;  /* 0x00000001ff027807 */ /* 0x001fe40000800000 */
[----:B------:R-:W-:Y:S02]  /*1c660*/  SEL R19, R19, RZ, P1 ;  /* 0x000000ff13137207 */ /* 0x000fe40000800000 */
[----:B------:R-:W-:-:S03]  /*1c670*/  LOP3.LUT R29, R29, R2, RZ, 0x3c, !PT ;  /* 0x000000021d1d7212 */ /* 0x000fc600078e3cff */
[----:B------:R-:W-:Y:S05]  /*1c680*/  @!P2 BRA `(.L_x_2726) ;  /* 0x0000000c0000a947 */ /* 0x000fea0003800000 */
.L_x_2770:
[----:B------:R-:W-:Y:S05]  /*1c690*/  YIELD ;  /* 0x0000000000007946 */ /* 0x000fea0003800000 */
[----:B------:R-:W-:Y:S04]  /*1c6a0*/  BSSY B1, `(.L_x_2751) ;  /* 0x00000b6000017945 */ /* 0x000fe80003800000 */
[----:B------:R-:W-:Y:S05]  /*1c6b0*/  @!P6 BRA `(.L_x_2752) ;  /* 0x0000000800d0e947 */ /* 0x000fea0003800000 */
[----:B------:R-:W-:Y:S01]  /*1c6c0*/  IMAD R11, R19, 0x8, R18 ;  /* 0x00000008130b7824 */ /* 0x000fe200078e0212 */
[----:B------:R-:W-:Y:S01]  /*1c6d0*/  SHF.L.U32 R2, R29, 0x1f, RZ ;  /* 0x0000001f1d027819 */ /* 0x000fe200000006ff */
[----:B------:R-:W0:Y:S01]  /*1c6e0*/  S2R R3, SR_TID.X ;  /* 0x0000000000037919 */ /* 0x000e220000002100 */
[----:B------:R-:W-:Y:S02]  /*1c6f0*/  BSSY B2, `(.L_x_2753) ;  /* 0x0000005000027945 */ /* 0x000fe40003800000 */
[----:B------:R-:W1:Y:S01]  /*1c700*/  SYNCS.PHASECHK.TRANS64.TRYWAIT P1, [R11+URZ+0x28ca0], R2 ;  /* 0x028ca0020b0075a7 */ /* 0x000e62000802017f */
[----:B0-----:R-:W-:-:S04]  /*1c710*/  LOP3.LUT R3, R3, 0x7f, RZ, 0xc0, !PT ;  /* 0x0000007f03037812 */ /* 0x001fc800078ec0ff */
[----:B------:R-:W-:Y:S01]  /*1c720*/  ISETP.NE.AND P2, PT, R3, RZ, PT ;  /* 0x000000ff0300720c */ /* 0x000fe20003f45270 */
[----:B-1----:R-:W-:-:S12]  /*1c730*/  @!P1 BRA `(.L_x_2754) ;  /* 0x00000070000c9947 */ /* 0x002fd80003800000 */
.L_x_2899:
[----:B------:R-:W-:Y:S05]  /*1c740*/  BSYNC B2 ;  /* 0x0000000000027941 */ /* 0x000fea0003800000 */
.L_x_2753:
        /* <DEDUP_REMOVED lines=9> */
.L_x_2756:
[----:B------:R-:W-:Y:S05]  /*1c7e0*/  BSYNC B2 ;  /* 0x0000000000027941 */ /* 0x000fea0003800000 */
.L_x_2755:
        /* <DEDUP_REMOVED lines=11> */
.L_x_2757:
        /* <DEDUP_REMOVED lines=13> */
.L_x_2900:
[----:B------:R-:W-:Y:S05]  /*1c970*/  BSYNC B2 ;  /* 0x0000000000027941 */ /* 0x000fea0003800000 */
.L_x_2758:
        /* <DEDUP_REMOVED lines=11> */
.L_x_2761:
[----:B------:R-:W-:Y:S05]  /*1ca30*/  BSYNC B2 ;  /* 0x0000000000027941 */ /* 0x000fea0003800000 */
.L_x_2760:
[----:B------:R-:W-:Y:S01]  /*1ca40*/  R2UR UR6, R2 ;  /* 0x00000000020672ca */ /* 0x000fe200000e0000 */
[----:B------:R-:W-:Y:S01]  /*1ca50*/  UIADD3 UR4, UP0, UR40, 0x670, URZ ;  /* 0x0000067028047890 */ /* 0x000fe2000ff1e03f */
[----:B------:R-:W-:Y:S01]  /*1ca60*/  R2UR UR7, R3 ;  /* 0x00000000030772ca */ /* 0x000fe200000e0000 */
[----:B------:R-:W-:Y:S01]  /*1ca70*/  VIADD R11, R11, 0x28cb0 ;  /* 0x00028cb00b0b7836 */ /* 0x000fe20000000000 */
[----:B------:R-:W-:Y:S01]  /*1ca80*/  R2UR UR10, R9 ;  /* 0x00000000090a72ca */ /* 0x000fe200000e0000 */
[----:B------:R-:W-:Y:S01]  /*1ca90*/  IMAD R9, R19, 0x10000, R18 ;  /* 0x0001000013097824 */ /* 0x000fe200078e0212 */
[----:B------:R-:W-:Y:S01]  /*1caa0*/  PLOP3.LUT P1, PT, PT, PT, PT, 0x80, 0x0 ;  /* 0x000000000000781c */ /* 0x000fe20003f2f070 */
[----:B------:R-:W-:Y:S02]  /*1cab0*/  UIADD3.X UR5, URZ, UR41, URZ, UP0, !UPT ;  /* 0x000000293f057290 */ /* 0x000fe400087fe43f */
[----:B------:R-:W-:-:S10]  /*1cac0*/  VIADD R14, R9, 0x400 ;  /* 0x00000400090e7836 */ /* 0x000fd40000000000 */
.L_x_2762:
        /* <DEDUP_REMOVED lines=15> */
.L_x_2763:
        /* <DEDUP_REMOVED lines=15> */
.L_x_2764:
        /* <DEDUP_REMOVED lines=15> */
.L_x_2765:
        /* <DEDUP_REMOVED lines=15> */
.L_x_2766:
        /* <DEDUP_REMOVED lines=15> */
.L_x_2767:
        /* <DEDUP_REMOVED lines=15> */
.L_x_2768:
        /* <DEDUP_REMOVED lines=15> */
.L_x_2769:
        /* <DEDUP_REMOVED lines=10> */
.L_x_2752:
[----:B------:R-:W-:Y:S05]  /*1d200*/  BSYNC B1 ;  /* 0x0000000000017941 */ /* 0x000fea0003800000 */
.L_x_2751:
[C---:B------:R-:W-:Y:S01]  /*1d210*/  ISETP.GT.AND P2, PT, R12.reuse, R6, PT ;  /* 0x000000060c00720c */ /* 0x040fe20003f44270 */
[----:B------:R-:W-:Y:S02]  /*1d220*/  VIADD R19, R19, 0x1 ;  /* 0x0000000113137836 */ /* 0x000fe40000000000 */
[----:B------:R-:W-:-:S03]  /*1d230*/  VIADD R12, R12, 0xffffffff ;  /* 0xffffffff0c0c7836 */ /* 0x000fc60000000000 */
[----:B------:R-:W-:-:S04]  /*1d240*/  ISETP.NE.AND P1, PT, R19, 0x2, PT ;  /* 0x000000021300780c */ /* 0x000fc80003f25270 */
[----:B------:R-:W-:Y:S02]  /*1d250*/  SEL R2, RZ, 0x1, P1 ;  /* 0x00000001ff027807 */ /* 0x000fe40000800000 */
[----:B------:R-:W-:Y:S02]  /*1d260*/  SEL R19, R19, RZ, P1 ;  /* 0x000000ff13137207 */ /* 0x000fe40000800000 */
[----:B------:R-:W-:Y:S01]  /*1d270*/  LOP3.LUT R29, R29, R2, RZ, 0x3c, !PT ;  /* 0x000000021d1d7212 */ /* 0x000fe200078e3cff */
[----:B------:R-:W-:Y:S06]  /*1d280*/  @P2 BRA `(.L_x_2770) ;  /* 0xfffffff400002947 */ /* 0x000fec000383ffff */
.L_x_2726:
[----:B------:R-:W-:Y:S05]  /*1d290*/  BSYNC B0 ;  /* 0x0000000000007941 */ /* 0x000fea0003800000 */
.L_x_2725:
[----:B------:R-:W0:Y:S01]  /*1d2a0*/  LDC R0, c[0x0][0x448] ;  /* 0x00011200ff007b82 */ /* 0x000e220000000800 */
[----:B------:R-:W-:Y:S01]  /*1d2b0*/  IADD3 R2, R31, 0x3f, RZ ;  /* 0x0000003f1f027810 */ /* 0x000fe20007ffe0ff */
[----:B------:R-:W-:Y:S06]  /*1d2c0*/  @!P0 WARPSYNC.ALL ;  /* 0x0000000000008948 */ /* 0x000fec0003800000 */
[----:B------:R-:W-:Y:S01]  /*1d2d0*/  @!P0 BAR.SYNC.DEFER_BLOCKING 0xc, 0x180 ;  /* 0x0306000000008b1d */ /* 0x000fe20000010000 */
[----:B0-----:R-:W-:-:S13]  /*1d2e0*/  ISETP.NE.AND P1, PT, R0, 0x1, PT ;  /* 0x000000010000780c */ /* 0x001fda0003f25270 */
[----:B------:R-:W0:Y:S08]  /*1d2f0*/  @P1 LDC R3, c[0x0][0x44c] ;  /* 0x00011300ff031b82 */ /* 0x000e300000000800 */
[----:B------:R-:W2:Y:S01]  /*1d300*/  @P1 LDC R0, c[0x0][0x450] ;  /* 0x00011400ff001b82 */ /* 0x000ea20000000800 */
[----:B0-----:R-:W-:-:S05]  /*1d310*/  @P1 IMAD.HI.U32 R3, R2, R3, RZ ;  /* 0x0000000302031227 */ /* 0x001fca00078e00ff */
[----:B--2---:R-:W-:-:S05]  /*1d320*/  @P1 SHF.R.U32.HI R2, RZ, R0, R3 ;  /* 0x00000000ff021219 */ /* 0x004fca0000011603 */
[----:B------:R-:W-:Y:S02]  /*1d330*/  IMAD.IADD R0, R7, 0x1, R2 ;  /* 0x0000000107007824 */ /* 0x000fe400078e0202 */
[----:B------:R-:W0:Y:S02]  /*1d340*/  LDC.64 R2, c[0x0][0x9e0] ;  /* 0x00027800ff027b82 */ /* 0x000e240000000a00 */
        /* <DEDUP_REMOVED lines=14> */
.L_x_2773:
[----:B------:R-:W-:-:S13]  /*1d430*/  ISETP.NE.AND P0, PT, R3, 0x1, PT ;  /* 0x000000010300780c */ /* 0x000fda0003f05270 */
[----:B------:R-:W0:Y:S02]  /*1d440*/  @P0 LDC.64 R6, c[0x0][0x9e8] ;  /* 0x00027a00ff060b82 */ /* 0x000e240000000a00 */
[----:B0-----:R-:W-:-:S05]  /*1d450*/  @P0 IMAD.HI.U32 R6, R5, R6, RZ ;  /* 0x0000000605060227 */ /* 0x001fca00078e00ff */
[----:B------:R-:W-:-:S07]  /*1d460*/  @P0 SHF.R.U32.HI R5, RZ, R7, R6 ;  /* 0x00000007ff050219 */ /* 0x000fce0000011606 */
.L_x_2774:
[----:B------:R-:W-:Y:S05]  /*1d470*/  BSYNC B0 ;  /* 0x0000000000007941 */ /* 0x000fea0003800000 */
.L_x_2772:
[----:B------:R-:W-:-:S05]  /*1d480*/  IMAD R5, R5, R3, R3 ;  /* 0x0000000305057224 */ /* 0x000fca00078e0203 */
[----:B------:R-:W-:-:S07]  /*1d490*/  VIMNMX R2, R2, R5, PT ;  /* 0x0000000502027248 */ /* 0x000fce0003fe0100 */
.L_x_2771:
[----:B------:R-:W-:Y:S01]  /*1d4a0*/  VIADD R2, R2, 0x3f ;  /* 0x0000003f02027836 */ /* 0x000fe20000000000 */
[----:B------:R-:W0:Y:S01]  /*1d4b0*/  @P1 LDC R0, c[0x0][0x450] ;  /* 0x00011400ff001b82 */ /* 0x000e220000000800 */
[----:B------:R-:W-:-:S03]  /*1d4c0*/  ULDC UR4, c[0x0][0x9dc] ;  /* 0x0002770000047ab9 */ /* 0x000fc60000000800 */
[----:B------:R-:W-:-:S04]  /*1d4d0*/  SHF.R.S32.HI R5, RZ, 0x1f, R2 ;  /* 0x0000001fff057819 */ /* 0x000fc80000011402 */
[----:B------:R-:W-:Y:S02]  /*1d4e0*/  LEA.HI R5, R5, R2, RZ, 0x6 ;  /* 0x0000000205057211 */ /* 0x000fe400078f30ff */
[----:B------:R-:W2:Y:S02]  /*1d4f0*/  @P1 LDC R2, c[0x0][0x44c] ;  /* 0x00011300ff021b82 */ /* 0x000ea40000000800 */
[----:B------:R-:W-:-:S04]  /*1d500*/  SHF.R.S32.HI R5, RZ, 0x6, R5 ;  /* 0x00000006ff057819 */ /* 0x000fc80000011405 */
[----:B------:R-:W-:Y:S01]  /*1d510*/  VIMNMX R10, R10, R5, PT ;  /* 0x000000050a0a7248 */ /* 0x000fe20003fe0100 */
[----:B------:R-:W-:Y:S02]  /*1d520*/  IMAD.MOV.U32 R5, RZ, RZ, R31 ;  /* 0x000000ffff057224 */ /* 0x000fe400078e001f */
[----:B--2---:R-:W-:-:S05]  /*1d530*/  @P1 IMAD.HI.U32 R2, R31, R2, RZ ;  /* 0x000000021f021227 */ /* 0x004fca00078e00ff */
[----:B0-----:R-:W-:-:S05]  /*1d540*/  @P1 SHF.R.U32.HI R5, RZ, R0, R2 ;  /* 0x00000000ff051219 */ /* 0x001fca0000011602 */
        /* <DEDUP_REMOVED lines=13> */
.L_x_2777:
[----:B------:R-:W-:-:S13]  /*1d620*/  ISETP.NE.AND P0, PT, R3, 0x1, PT ;  /* 0x000000010300780c */ /* 0x000fda0003f05270 */
[----:B------:R-:W0:Y:S02]  /*1d630*/  @P0 LDC.64 R6, c[0x0][0x9e8] ;  /* 0x00027a00ff060b82 */ /* 0x000e240000000a00 */
[----:B0-----:R-:W-:-:S05]  /*1d640*/  @P0 IMAD.HI.U32 R6, R2, R6, RZ ;  /* 0x0000000602060227 */ /* 0x001fca00078e00ff */
[----:B------:R-:W-:-:S07]  /*1d650*/  @P0 SHF.R.U32.HI R2, RZ, R7, R6 ;  /* 0x00000007ff020219 */ /* 0x000fce0000011606 */
.L_x_2778:
[----:B------:R-:W-:Y:S05]  /*1d660*/  BSYNC B0 ;  /* 0x0000000000007941 */ /* 0x000fea0003800000 */
.L_x_2776:
[----:B------:R-:W-:-:S05]  /*1d670*/  IMAD R3, R2, R3, RZ ;  /* 0x0000000302037224 */ /* 0x000fca00078e02ff */
[----:B------:R-:W-:-:S07]  /*1d680*/  VIMNMX R0, R0, R3, !PT ;  /* 0x0000000300007248 */ /* 0x000fce0007fe0100 */
.L_x_2775:
[----:B------:R-:W-:Y:S01]  /*1d690*/  ISETP.NE.AND P1, PT, R4, RZ, PT ;  /* 0x000000ff0400720c */ /* 0x000fe20003f25270 */
[----:B------:R-:W-:Y:S01]  /*1d6a0*/  BSSY B0, `(.L_x_2779) ;  /* 0x0000024000007945 */ /* 0x000fe20003800000 */
[----:B------:R-:W-:-:S04]  /*1d6b0*/  SHF.R.S32.HI R3, RZ, 0x1f, R0 ;  /* 0x0000001fff037819 */ /* 0x000fc80000011400 */
[----:B------:R-:W-:-:S04]  /*1d6c0*/  LEA.HI R3, R3, R0, RZ, 0x6 ;  /* 0x0000000003037211 */ /* 0x000fc800078f30ff */
[----:B------:R-:W-:Y:S01]  /*1d6d0*/  SHF.R.S32.HI R0, RZ, 0x6, R3 ;  /* 0x00000006ff007819 */ /* 0x000fe20000011403 */
[----:B------:R-:W-:Y:S02]  /*1d6e0*/  IMAD.MOV.U32 R3, RZ, RZ, RZ ;  /* 0x000000ffff037224 */ /* 0x000fe400078e00ff */
[----:B------:R-:W0:Y:S01]  /*1d6f0*/  @!P1 LDC R4, c[0x0][0x9f0] ;  /* 0x00027c00ff049b82 */ /* 0x000e220000000800 */
[----:B------:R-:W-:-:S04]  /*1d700*/  VIMNMX R0, RZ, R0, !PT ;  /* 0x00000000ff007248 */ /* 0x000fc80007fe0100 */
[----:B------:R-:W-:-:S13]  /*1d710*/  ISETP.GT.AND P0, PT, R10, R0, PT ;  /* 0x000000000a00720c */ /* 0x000fda0003f04270 */
[----:B------:R-:W-:Y:S05]  /*1d720*/  @!P0 BRA `(.L_x_2780) ;  /* 0x00000000006c8947 */ /* 0x000fea0003800000 */
[-C--:B0-----:R-:W-:Y:S02]  /*1d730*/  IABS R5, R4.reuse ;  /* 0x0000000400057213 */ /* 0x081fe40000000000 */
[----:B------:R-:W-:Y:S02]  /*1d740*/  IABS R7, R4 ;  /* 0x0000000400077213 */ /* 0x000fe40000000000 */
[----:B------:R-:W0:Y:S03]  /*1d750*/  I2F.RP R8, R5 ;  /* 0x0000000500087306 */ /* 0x000e260000209400 */
[----:B------:R-:W-:-:S05]  /*1d760*/  IMAD.MOV R7, RZ, RZ, -R7 ;  /* 0x000000ffff077224 */ /* 0x000fca00078e0a07 */
[----:B0-----:R-:W0:Y:S02]  /*1d770*/  MUFU.RCP R8, R8 ;  /* 0x0000000800087308 */ /* 0x001e240000001000 */
[----:B0-----:R-:W-:-:S06]  /*1d780*/  VIADD R9, R8, 0xffffffe ;  /* 0x0ffffffe08097836 */ /* 0x001fcc0000000000 */
[----:B------:R-:W0:Y:S02]  /*1d790*/  F2I.FTZ.U32.TRUNC.NTZ R3, R9 ;  /* 0x0000000900037305 */ /* 0x000e24000021f000 */
[----:B0-----:R-:W-:-:S04]  /*1d7a0*/  IMAD.MOV R2, RZ, RZ, -R3 ;  /* 0x000000ffff027224 */ /* 0x001fc800078e0a03 */
[----:B------:R-:W-:Y:S02]  /*1d7b0*/  IMAD R6, R2, R5, RZ ;  /* 0x0000000502067224 */ /* 0x000fe400078e02ff */
[----:B------:R-:W-:-:S04]  /*1d7c0*/  IMAD.MOV.U32 R2, RZ, RZ, RZ ;  /* 0x000000ffff027224 */ /* 0x000fc800078e00ff */
[----:B------:R-:W-:Y:S01]  /*1d7d0*/  IMAD.HI.U32 R6, R3, R6, R2 ;  /* 0x0000000603067227 */ /* 0x000fe200078e0002 */
[----:B------:R-:W-:-:S05]  /*1d7e0*/  IADD3 R3, R4, -0x1, R10 ;  /* 0xffffffff04037810 */ /* 0x000fca0007ffe00a */
[----:B------:R-:W-:-:S05]  /*1d7f0*/  IMAD.IADD R3, R3, 0x1, -R0 ;  /* 0x0000000103037824 */ /* 0x000fca00078e0a00 */
        /* <DEDUP_REMOVED lines=14> */
.L_x_2780:
[----:B------:R-:W-:Y:S05]  /*1d8e0*/  BSYNC B0 ;  /* 0x0000000000007941 */ /* 0x000fea0003800000 */
.L_x_2779:
[-C--:B------:R-:W-:Y:S01]  /*1d8f0*/  IMAD R32, R32, R3.reuse, R0 ;  /* 0x0000000320207224 */ /* 0x080fe200078e0200 */
[----:B------:R-:W-:Y:S04]  /*1d900*/  BSSY B7, `(.L_x_2781) ;  /* 0x000036c000077945 */ /* 0x000fe80003800000 */
[----:B------:R-:W-:-:S04]  /*1d910*/  VIADDMNMX R34, R32, R3, R10, PT ;  /* 0x0000000320227246 */ /* 0x000fc8000380010a */
[----:B------:R-:W-:Y:S01]  /*1d920*/  ISETP.GT.AND P0, PT, R34, R32, PT ;  /* 0x000000202200720c */ /* 0x000fe20003f04270 */
[----:B------:R2:W-:-:S12]  /*1d930*/  STL [R1+0xc], R34 ;  /* 0x00000c2201007387 */ /* 0x0005d80000100800 */
[----:B--2---:R-:W-:Y:S05]  /*1d940*/  @P0 BRA `(.L_x_2782) ;  /* 0x0000000000440947 */ /* 0x004fea0003800000 */
[----:B------:R-:W2:Y:S02]  /*1d950*/  S2R R2, SR_TID.X ;  /* 0x0000000000027919 */ /* 0x000ea40000002100 */
[----:B--2---:R-:W-:-:S04]  /*1d960*/  LOP3.LUT R2, R2, 0x7f, RZ, 0xc0, !PT ;  /* 0x0000007f02027812 */ /* 0x004fc800078ec0ff */
[----:B------:R-:W-:-:S13]  /*1d970*/  ISETP.NE.AND P0, PT, R2, RZ, PT ;  /* 0x000000ff0200720c */ /* 0x000fda0003f05270 */
[----:B------:R-:W-:Y:S05]  /*1d980*/  @P0 BRA `(.L_x_2783) ;  /* 0x00000034008c0947 */ /* 0x000fea0003800000 */
[----:B------:R-:W2:Y:S01]  /*1d990*/  S2R R5, SR_LANEID ;  /* 0x0000000000057919 */ /* 0x000ea20000000000 */
[----:B------:R-:W-:Y:S01]  /*1d9a0*/  VOTEU.ANY UR4, UPT, PT ;  /* 0x0000000000047886 */ /* 0x000fe200038e0100 */
[----:B------:R-:W3:Y:S01]  /*1d9b0*/  LDC.64 R2, c[0x0][0xc60] ;  /* 0x00031800ff027b82 */ /* 0x000ee20000000a00 */
[----:B------:R-:W2:Y:S02]  /*1d9c0*/  FLO.U32 R0, UR4 ;  /* 0x0000000400007d00 */ /* 0x000ea400080e0000 */
[----:B--2---:R-:W-:-:S06]  /*1d9d0*/  ISETP.EQ.U32.AND P0, PT, R0, R5, PT ;  /* 0x000000050000720c */ /* 0x004fcc0003f02070 */
[----:B------:R-:W3:Y:S07]  /*1d9e0*/  POPC R5, UR4 ;  /* 0x0000000400057d09 */ /* 0x000eee0008000000 */
[----:B---3--:R-:W2:Y:S01]  /*1d9f0*/  @P0 ATOMG.E.ADD.STRONG.GPU PT, R3, desc[UR42][R2.64], R5 ;  /* 0x00000005020309a8 */ /* 0x008ea200081ee1ea */
[----:B0-----:R-:W0:Y:S02]  /*1da00*/  S2R R4, SR_LTMASK ;  /* 0x0000000000047919 */ /* 0x001e240000003900 */
[----:B0-----:R-:W-:-:S04]  /*1da10*/  LOP3.LUT R4, R4, UR4, RZ, 0xc0, !PT ;  /* 0x0000000404047c12 */ /* 0x001fc8000f8ec0ff */
[----:B------:R-:W0:Y:S01]  /*1da20*/  POPC R7, R4 ;  /* 0x0000000400077309 */ /* 0x000e220000000000 */
[----:B--2---:R-:W0:Y:S02]  /*1da30*/  SHFL.IDX PT, R0, R3, R0, 0x1f ;  /* 0x00001f0003007589 */ /* 0x004e2400000e0000 */
[----:B0-----:R-:W-:Y:S01]  /*1da40*/  IADD3 R24, R0, UR37, R7 ;  /* 0x0000002500187c10 */ /* 0x001fe2000fffe007 */
[----:B------:R-:W-:Y:S06]  /*1da50*/  BRA `(.L_x_2783) ;  /* 0x0000003400587947 */ /* 0x000fec0003800000 */
.L_x_2782:
        /* <DEDUP_REMOVED lines=20> */
.L_x_2785:
[----:B------:R-:W-:Y:S05]  /*1dba0*/  BSYNC B6 ;  /* 0x0000000000067941 */ /* 0x000fea0003800000 */
.L_x_2784:
        /* <DEDUP_REMOVED lines=8> */
[----:B------:R2:W3:Y:S01]  /*1dc30*/  LDC.64 R2, c[0x4][R25] ;  /* 0x0100000019027b82 */ /* 0x0004e20000000a00 */
[----:B0-----:R-:W-:Y:S02]  /*1dc40*/  IMAD.U32 R4, RZ, RZ, UR6 ;  /* 0x00000006ff047e24 */ /* 0x001fe4000f8e00ff */
[----:B------:R-:W-:Y:S02]  /*1dc50*/  IMAD.U32 R5, RZ, RZ, UR7 ;  /* 0x00000007ff057e24 */ /* 0x000fe4000f8e00ff */
[----:B------:R-:W-:Y:S02]  /*1dc60*/  IMAD.U32 R6, RZ, RZ, UR8 ;  /* 0x00000008ff067e24 */ /* 0x000fe4000f8e00ff */
[----:B------:R-:W-:-:S02]  /*1dc70*/  IMAD.U32 R7, RZ, RZ, UR9 ;  /* 0x00000009ff077e24 */ /* 0x000fc4000f8e00ff */
[----:B------:R-:W-:Y:S02]  /*1dc80*/  IMAD.U32 R10, RZ, RZ, UR4 ;  /* 0x00000004ff0a7e24 */ /* 0x000fe4000f8e00ff */
[----:B------:R-:W-:Y:S02]  /*1dc90*/  IMAD.U32 R11, RZ, RZ, UR5 ;  /* 0x00000005ff0b7e24 */ /* 0x000fe4000f8e00ff */
[----:B------:R-:W-:Y:S02]  /*1dca0*/  IMAD.MOV.U32 R8, RZ, RZ, 0x70 ;  /* 0x00000070ff087424 */ /* 0x000fe400078e00ff */
[----:B------:R-:W-:Y:S02]  /*1dcb0*/  IMAD.MOV.U32 R12, RZ, RZ, 0x1 ;  /* 0x00000001ff0c7424 */ /* 0x000fe400078e00ff */
[----:B--2---:R-:W-:-:S07]  /*1dcc0*/  IMAD.MOV.U32 R13, RZ, RZ, RZ ;  /* 0x000000ffff0d7224 */ /* 0x004fce00078e00ff */
[----:B------:R-:W-:-:S07]  /*1dcd0*/  LEPC R20, `(.L_x_2788) ;  /* 0x000000001014794e */ /* 0x000fce0000000000 */
[----:B-1-3--:R-:W-:Y:S05]  /*1dce0*/  CALL.ABS.NOINC R2 ;  /* 0x0000000002007343 */ /* 0x00afea0003c00000 */
.L_x_2788:
        /* <DEDUP_REMOVED lines=15> */
.L_x_2787:
[----:B------:R-:W-:Y:S05]  /*1dde0*/  BSYNC B6 ;  /* 0x0000000000067941 */ /* 0x000fea0003800000 */
.L_x_2786:
[----:B------:R-:W-:Y:S01]  /*1ddf0*/  ULDC.64 UR4, c[0x0][0x9f8] ;  /* 0x00027e0000047ab9 */ /* 0x000fe20000000a00 */
[----:B------:R-:W-:Y:S01]  /*1de00*/  IMAD.MOV.U32 R26, RZ, RZ, R27 ;  /* 0x000000ffff1a7224 */ /* 0x000fe200078e001b */
[----:B------:R-:W-:Y:S01]  /*1de10*/  ISETP.NE.U32.AND P0, PT, RZ, UR4, PT ;  /* 0x00000004ff007c0c */ /* 0x000fe2000bf05070 */
[----:B------:R-:W2:Y:S01]  /*1de20*/  S2R R20, SR_TID.X ;  /* 0x0000000000147919 */ /* 0x000ea20000002100 */
[----:B------:R-:W3:Y:S01]  /*1de30*/  LDC R9, c[0x0][0x430] ;  /* 0x00010c00ff097b82 */ /* 0x000ee20000000800 */
[----:B------:R-:W-:Y:S01]  /*1de40*/  ULDC UR4, c[0x0][0x320] ;  /* 0x0000c80000047ab9 */ /* 0x000fe20000000800 */
[----:B------:R-:W-:-:S13]  /*1de50*/  ISETP.NE.AND.EX P0, PT, RZ, UR5, PT, P0 ;  /* 0x00000005ff007c0c */ /* 0x000fda000bf05300 */
[----:B------:R-:W4:Y:S01]  /*1de60*/  @P0 LDC.64 R2, c[0x0][0x9f8] ;  /* 0x00027e00ff020b82 */ /* 0x000f220000000a00 */
[----:B------:R-:W0:Y:S01]  /*1de70*/  S2R R25, SR_TID.X ;  /* 0x0000000000197919 */ /* 0x000e220000002100 */
[----:B--2---:R-:W-:Y:S01]  /*1de80*/  LOP3.LUT R20, R20, 0x7f, RZ, 0xc0, !PT ;  /* 0x0000007f14147812 */ /* 0x004fe200078ec0ff */
[----:B----4-:R-:W-:-:S05]  /*1de90*/  @P0 IMAD.WIDE R2, R27, 0x4, R2 ;  /* 0x000000041b020825 */ /* 0x010fca00078e0202 */
[----:B------:R2:W4:Y:S01]  /*1dea0*/  @P0 LDG.E R26, desc[UR42][R2.64] ;  /* 0x0000002a021a0981 */ /* 0x000522000c1e1900 */
[----:B------:R-:W-:Y:S01]  /*1deb0*/  SHF.R.U32.HI R21, RZ, 0x3, R20 ;  /* 0x00000003ff157819 */ /* 0x000fe20000011614 */
[----:B------:R-:W-:Y:S01]  /*1dec0*/  IMAD.MOV.U32 R36, RZ, RZ, RZ ;  /* 0x000000ffff247224 */ /* 0x000fe200078e00ff */
[----:B---3--:R-:W-:Y:S01]  /*1ded0*/  ISETP.NE.AND P1, PT, R9, 0x1, PT ;  /* 0x000000010900780c */ /* 0x008fe20003f25270 */
[----:B------:R-:W3:Y:S01]  /*1dee0*/  S2R R20, SR_TID.X ;  /* 0x0000000000147919 */ /* 0x000ee20000002100 */
[----:B0-----:R-:W-:Y:S01]  /*1def0*/  IMAD.SHL.U32 R25, R25, 0x8, RZ ;  /* 0x0000000819197824 */ /* 0x001fe200078e00ff */
[----:B------:R-:W-:Y:S02]  /*1df00*/  LEA R0, R34, 0xffffffc0, 0x6 ;  /* 0xffffffc022007811 */ /* 0x000fe400078e30ff */
[----:B------:R-:W0:Y:S01]  /*1df10*/  S2R R34, SR_TID.X ;  /* 0x0000000000227919 */ /* 0x000e220000002100 */
[----:B------:R-:W-:Y:S02]  /*1df20*/  LOP3.LUT R16, R16, 0xffffffbf, RZ, 0xc0, !PT ;  /* 0xffffffbf10107812 */ /* 0x000fe400078ec0ff */
[----:B------:R-:W-:-:S04]  /*1df30*/  LOP3.LUT R25, R25, 0x38, RZ, 0xc0, !PT ;  /* 0x0000003819197812 */ /* 0x000fc800078ec0ff */
[----:B------:R-:W-:Y:S01]  /*1df40*/  LOP3.LUT R25, R25, 0x40, RZ, 0xfc, !PT ;  /* 0x0000004019197812 */ /* 0x000fe200078efcff */
[----:B--2---:R-:W2:Y:S03]  /*1df50*/  @P1 LDC R3, c[0x0][0x434] ;  /* 0x00010d00ff031b82 */ /* 0x004ea60000000800 */
[----:B------:R-:W-:Y:S02]  /*1df60*/  ISETP.GE.AND P2, PT, R25, UR4, PT ;  /* 0x0000000419007c0c */ /* 0x000fe4000bf46270 */
[----:B------:R-:W1:Y:S02]  /*1df70*/  S2R R25, SR_TID.X ;  /* 0x0000000000197919 */ /* 0x000e640000002100 */
[----:B------:R-:W-:Y:S01]  /*1df80*/  SEL R7, RZ, 0xffffffff, P2 ;  /* 0xffffffffff077807 */ /* 0x000fe20001000000 */
[----:B------:R-:W2:Y:S04]  /*1df90*/  @P1 LDC R2, c[0x0][0x438] ;  /* 0x00010e00ff021b82 */ /* 0x000ea80000000800 */
[----:B------:R-:W-:-:S04]  /*1dfa0*/  IMAD.SHL.U32 R7, R7, 0x2, RZ ;  /* 0x0000000207077824 */ /* 0x000fc800078e00ff */
[----:B------:R-:W-:Y:S01]  /*1dfb0*/  @P2 LOP3.LUT R16, R16, 0x40, RZ, 0xfc, !PT ;  /* 0x0000004010102812 */ /* 0x000fe200078efcff */
[----:B---3--:R-:W-:-:S03]  /*1dfc0*/  IMAD.SHL.U32 R20, R20, 0x10, RZ ;  /* 0x0000001014147824 */ /* 0x008fc600078e00ff */
[----:B------:R-:W-:Y:S01]  /*1dfd0*/  LOP3.LUT R16, R16, 0xffffff7f, RZ, 0xc0, !PT ;  /* 0xffffff7f10107812 */ /* 0x000fe200078ec0ff */
[----:B0-----:R-:W-:Y:S01]  /*1dfe0*/  IMAD.SHL.U32 R34, R34, 0x8, RZ ;  /* 0x0000000822227824 */ /* 0x001fe200078e00ff */
[----:B------:R-:W-:Y:S02]  /*1dff0*/  LOP3.LUT R20, R21, 0x70, R20, 0xf8, !PT ;  /* 0x0000007015147812 */ /* 0x000fe400078ef814 */
[----:B------:R-:W0:Y:S02]  /*1e000*/  S2R R21, SR_TID.X ;  /* 0x0000000000157919 */ /* 0x000e240000002100 */
[----:B------:R-:W-:Y:S01]  /*1e010*/  LOP3.LUT R34, R34, 0x38, RZ, 0xc0, !PT ;  /* 0x0000003822227812 */ /* 0x000fe200078ec0ff */
[----:B------:R-:W-:-:S03]  /*1e020*/  IMAD.IADD R37, R20, 0x1, R0 ;  /* 0x0000000114257824 */ /* 0x000fc600078e0200 */
[----:B------:R-:W-:Y:S02]  /*1e030*/  LOP3.LUT R34, R34, 0x80, RZ, 0xfc, !PT ;  /* 0x0000008022227812 */ /* 0x000fe400078efcff */
[C---:B------:R-:W-:Y:S01]  /*1e040*/  ISETP.GE.AND P0, PT, R37.reuse, R23, PT ;  /* 0x000000172500720c */ /* 0x040fe20003f06270 */
[----:B------:R-:W-:Y:S01]  /*1e050*/  IMAD.IADD R37, R37, 0x1, R33 ;  /* 0x0000000125257824 */ /* 0x000fe200078e0221 */
[----:B------:R-:W-:Y:S01]  /*1e060*/  ISETP.GE.AND P2, PT, R34, UR4, PT ;  /* 0x0000000422007c0c */ /* 0x000fe2000bf46270 */
[----:B-1----:R-:W-:Y:S01]  /*1e070*/  IMAD.SHL.U32 R25, R25, 0x8, RZ ;  /* 0x0000000819197824 */ /* 0x002fe200078e00ff */
[----:B------:R-:W-:Y:S01]  /*1e080*/  ISETP.GT.U32.OR P0, PT, R20, 0x3f, P0 ;  /* 0x0000003f1400780c */ /* 0x000fe20000704470 */
[----:B--2---:R-:W-:-:S03]  /*1e090*/  @P1 IMAD.HI.U32 R3, R37, R3, RZ ;  /* 0x0000000325031227 */ /* 0x004fc600078e00ff */
[----:B------:R-:W-:Y:S01]  /*1e0a0*/  LOP3.LUT R25, R25, 0x38, RZ, 0xc0, !PT ;  /* 0x0000003819197812 */ /* 0x000fe200078ec0ff */
[----:B------:R-:W-:Y:S01]  /*1e0b0*/  IMAD.MOV.U32 R6, RZ, RZ, R37 ;  /* 0x000000ffff067224 */ /* 0x000fe200078e0025 */
[----:B------:R-:W-:Y:S02]  /*1e0c0*/  @P1 SHF.R.U32.HI R6, RZ, R2, R3 ;  /* 0x00000002ff061219 */ /* 0x000fe40000011603 */
[----:B------:R-:W-:-:S04]  /*1e0d0*/  LOP3.LUT R25, R25, 0xc0, RZ, 0xfc, !PT ;  /* 0x000000c019197812 */ /* 0x000fc800078efcff */
[----:B------:R-:W-:Y:S01]  /*1e0e0*/  ISETP.GE.AND P1, PT, R25, UR4, PT ;  /* 0x0000000419007c0c */ /* 0x000fe2000bf26270 */
[----:B------:R-:W1:Y:S01]  /*1e0f0*/  @!P0 LDC.64 R2, c[0x0][0x428] ;  /* 0x00010a00ff028b82 */ /* 0x000e620000000a00 */
[----:B------:R-:W2:Y:S02]  /*1e100*/  S2R R25, SR_TID.X ;  /* 0x0000000000197919 */ /* 0x000ea40000002100 */
[----:B------:R-:W-:Y:S01]  /*1e110*/  SEL R5, RZ, 0x8, P1 ;  /* 0x00000008ff057807 */ /* 0x000fe20000800000 */
[----:B0-----:R-:W-:-:S05]  /*1e120*/  IMAD.SHL.U32 R21, R21, 0x8, RZ ;  /* 0x0000000815157824 */ /* 0x001fca00078e00ff */
[----:B------:R-:W-:-:S04]  /*1e130*/  LOP3.LUT R21, R21, 0x38, RZ, 0xc0, !PT ;  /* 0x0000003815157812 */ /* 0x000fc800078ec0ff */
[----:B------:R-:W-:-:S04]  /*1e140*/  ISETP.GE.AND P3, PT, R21, UR4, PT ;  /* 0x0000000415007c0c */ /* 0x000fc8000bf66270 */
[----:B------:R-:W-:-:S04]  /*1e150*/  SEL R4, RZ, 0x1, P3 ;  /* 0x00000001ff047807 */ /* 0x000fc80001800000 */
[----:B------:R-:W-:Y:S02]  /*1e160*/  LOP3.LUT R7, R7, 0x2, R4, 0xe2, !PT ;  /* 0x0000000207077812 */ /* 0x000fe400078ee204 */
[----:B------:R-:W-:-:S03]  /*1e170*/  SEL R4, RZ, 0x4, P2 ;  /* 0x00000004ff047807 */ /* 0x000fc60001000000 */
[----:B------:R-:W-:Y:S02]  /*1e180*/  @P3 LOP3.LUT R16, R16, 0x80, RZ, 0xfc, !PT ;  /* 0x0000008010103812 */ /* 0x000fe400078efcff */
[----:B------:R-:W-:Y:S01]  /*1e190*/  LOP3.LUT R7, R5, R7, R4, 0xfe, !PT ;  /* 0x0000000705077212 */ /* 0x000fe200078efe04 */
[--C-:B------:R-:W-:Y:S01]  /*1e1a0*/  @!P0 IMAD.MOV.U32 R4, RZ, RZ, R6.reuse ;  /* 0x000000ffff048224 */ /* 0x100fe200078e0006 */
[----:B------:R-:W-:Y:S01]  /*1e1b0*/  @!P0 SHF.R.S32.HI R5, RZ, 0x1f, R6 ;  /* 0x0000001fff058819 */ /* 0x000fe20000011406 */
[----:B--2---:R-:W-:Y:S01]  /*1e1c0*/  IMAD.SHL.U32 R25, R25, 0x8, RZ ;  /* 0x0000000819197824 */ /* 0x004fe200078e00ff */
[----:B------:R-:W-:-:S04]  /*1e1d0*/  LOP3.LUT R16, R16, 0xffffffdf, RZ, 0xc0, !PT ;  /* 0xffffffdf10107812 */ /* 0x000fc800078ec0ff */
[----:B------:R-:W-:Y:S02]  /*1e1e0*/  @P2 LOP3.LUT R16, R16, 0x20, RZ, 0xfc, !PT ;  /* 0x0000002010102812 */ /* 0x000fe400078efcff */
[----:B------:R-:W-:Y:S02]  /*1e1f0*/  LOP3.LUT R25, R25, 0x38, RZ, 0xc0, !PT ;  /* 0x0000003819197812 */ /* 0x000fe400078ec0ff */
[----:B------:R-:W-:Y:S02]  /*1e200*/  LOP3.LUT R16, R16, 0xffffffef, RZ, 0xc0, !PT ;  /* 0xffffffef10107812 */ /* 0x000fe400078ec0ff */
[----:B------:R-:W-:Y:S02]  /*1e210*/  LOP3.LUT R10, R25, 0x180, RZ, 0xfc, !PT ;  /* 0x00000180190a7812 */ /* 0x000fe400078efcff */
[----:B------:R-:W-:Y:S02]  /*1e220*/  @P1 LOP3.LUT R16, R16, 0x10, RZ, 0xfc, !PT ;  /* 0x0000001010101812 */ /* 0x000fe400078efcff */
[----:B------:R-:W-:-:S04]  /*1e230*/  LOP3.LUT R11, R21, 0x100, RZ, 0xfc, !PT ;  /* 0x00000100150b7812 */ /* 0x000fc800078efcff */
[----:B------:R-:W-:Y:S02]  /*1e240*/  ISETP.GE.AND P3, PT, R11, UR4, PT ;  /* 0x000000040b007c0c */ /* 0x000fe4000bf66270 */
[----:B------:R-:W-:Y:S02]  /*1e250*/  LOP3.LUT R16, R16, 0xfffffff7, RZ, 0xc0, !PT ;  /* 0xfffffff710107812 */ /* 0x000fe400078ec0ff */
[----:B------:R-:W-:-:S09]  /*1e260*/  LOP3.LUT R12, R21, 0x1c0, RZ, 0xfc, !PT ;  /* 0x000001c0150c7812 */ /* 0x000fd200078efcff */
[----:B------:R-:W-:-:S04]  /*1e270*/  @P3 LOP3.LUT R16, R16, 0x8, RZ, 0xfc, !PT ;  /* 0x0000000810103812 */ /* 0x000fc800078efcff */
[----:B------:R-:W-:Y:S02]  /*1e280*/  LOP3.LUT R16, R16, 0xfffffffb, RZ, 0xc0, !PT ;  /* 0xfffffffb10107812 */ /* 0x000fe400078ec0ff */
[----:B----4-:R-:W-:Y:S01]  /*1e290*/  SHF.R.S32.HI R34, RZ, 0x1f, R26 ;  /* 0x0000001fff227819 */ /* 0x010fe2000001141a */
[----:B-1----:R-:W-:-:S04]  /*1e2a0*/  @!P0 IMAD.WIDE.U32 R4, R26, R2, R4 ;  /* 0x000000021a048225 */ /* 0x002fc800078e0004 */
[----:B------:R-:W-:-:S04]  /*1e2b0*/  @!P0 IMAD R8, R34, R2, RZ ;  /* 0x0000000222088224 */ /* 0x000fc800078e02ff */
[----:B------:R-:W-:Y:S02]  /*1e2c0*/  @!P0 IMAD R8, R26, R3, R8 ;  /* 0x000000031a088224 */ /* 0x000fe400078e0208 */
[----:B------:R-:W0:Y:S02]  /*1e2d0*/  @!P0 LDC.64 R2, c[0x0][0x418] ;  /* 0x00010600ff028b82 */ /* 0x000e240000000a00 */
[----:B------:R-:W-:Y:S01]  /*1e2e0*/  @!P0 IMAD.IADD R8, R5, 0x1, R8 ;  /* 0x0000000105088824 */ /* 0x000fe200078e0208 */
[----:B0-----:R-:W-:-:S04]  /*1e2f0*/  @!P0 LEA R2, P1, R4, R2, 0x2 ;  /* 0x0000000204028211 */ /* 0x001fc800078210ff */
[----:B------:R-:W-:-:S05]  /*1e300*/  @!P0 LEA.HI.X R3, R4, R3, R8, 0x2, P1 ;  /* 0x0000000304038211 */ /* 0x000fca00008f1408 */
[----:B------:R0:W5:Y:S01]  /*1e310*/  @!P0 LDG.E R36, desc[UR42][R2.64] ;  /* 0x0000002a02248981 */ /* 0x000162000c1e1900 */
[----:B------:R-:W-:Y:S01]  /*1e320*/  ISETP.GE.AND P0, PT, R10, UR4, PT ;  /* 0x000000040a007c0c */ /* 0x000fe2000bf06270 */
[----:B------:R-:W-:Y:S01]  /*1e330*/  IMAD.U32 R8, RZ, RZ, UR38 ;  /* 0x00000026ff087e24 */ /* 0x000fe2000f8e00ff */
[----:B------:R-:W-:Y:S02]  /*1e340*/  LOP3.LUT R10, R21, 0x140, RZ, 0xfc, !PT ;  /* 0x00000140150a7812 */ /* 0x000fe400078efcff */
[----:B------:R-:W-:Y:S02]  /*1e350*/  SEL R4, RZ, 0x10, P3 ;  /* 0x00000010ff047807 */ /* 0x000fe40001800000 */
[----:B------:R-:W-:Y:S02]  /*1e360*/  ISETP.GE.AND P2, PT, R10, UR4, PT ;  /* 0x000000040a007c0c */ /* 0x000fe4000bf46270 */
[----:B0-----:R-:W-:Y:S02]  /*1e370*/  SEL R3, RZ, 0x40, P0 ;  /* 0x00000040ff037807 */ /* 0x001fe40000000000 */
[----:B------:R-:W-:-:S02]  /*1e380*/  SEL R5, RZ, 0x20, P2 ;  /* 0x00000020ff057807 */ /* 0x000fc40001000000 */
[----:B------:R-:W-:Y:S01]  /*1e390*/  ISETP.GE.AND P0, PT, R12, UR4, PT ;  /* 0x000000040c007c0c */ /* 0x000fe2000bf06270 */
[----:B------:R-:W-:Y:S01]  /*1e3a0*/  UMOV UR4, 0xffffffff ;  /* 0xffffffff00047882 */ /* 0x000fe20000000000 */
[----:B------:R-:W-:Y:S02]  /*1e3b0*/  LOP3.LUT R4, R5, R7, R4, 0xfe, !PT ;  /* 0x0000000705047212 */ /* 0x000fe400078efe04 */
[----:B------:R-:W-:Y:S02]  /*1e3c0*/  SEL R2, RZ, 0x80, P0 ;  /* 0x00000080ff027807 */ /* 0x000fe40000000000 */
[----:B------:R-:W-:Y:S01]  /*1e3d0*/  LOP3.LUT R10, R4, R3, RZ, 0xfc, !PT ;  /* 0x00000003040a7212 */ /* 0x000fe200078efcff */
[----:B------:R-:W-:Y:S01]  /*1e3e0*/  IMAD.MOV R3, RZ, RZ, -R6 ;  /* 0x000000ffff037224 */ /* 0x000fe200078e0a06 */
[----:B------:R-:W-:-:S03]  /*1e3f0*/  @P2 LOP3.LUT R16, R16, 0x4, RZ, 0xfc, !PT ;  /* 0x0000000410102812 */ /* 0x000fc600078efcff */
[----:B------:R0:W-:Y:S01]  /*1e400*/  STL [R1+0x28], R10 ;  /* 0x0000280a01007387 */ /* 0x0001e20000100800 */
[----:B------:R-:W-:Y:S01]  /*1e410*/  IMAD R37, R9, R3, R37 ;  /* 0x0000000309257224 */ /* 0x000fe200078e0225 */
[----:B------:R-:W-:Y:S06]  /*1e420*/  BRA.DIV UR4, `(.L_x_2789) ;  /* 0x0000005204f87947 */ /* 0x000fec000b800000 */
.L_x_2903:
        /* <DEDUP_REMOVED lines=8> */
[----:B-1----:R-:W-:Y:S06]  /*1e4b0*/  @!P0 BRA `(.L_x_2790) ;  /* 0x0000000000048947 */ /* 0x002fec0003800000 */
[----:B------:R-:W-:Y:S01]  /*1e4c0*/  BPT.TRAP 0x1 ;  /* 0x000000040000795c */ /* 0x000fe20000300000 */
.L_x_2790:
[----:B------:R-:W1:Y:S01]  /*1e4d0*/  S2R R2, SR_TID.X ;  /* 0x0000000000027919 */ /* 0x000e620000002100 */
[----:B------:R-:W-:Y:S01]  /*1e4e0*/  IMAD R25, R22, 0x8, R18 ;  /* 0x0000000816197824 */ /* 0x000fe200078e0212 */
[----:B------:R-:W-:Y:S01]  /*1e4f0*/  BSSY B0, `(.L_x_2791) ;  /* 0x0000007000007945 */ /* 0x000fe20003800000 */
[----:B-1----:R-:W-:-:S04]  /*1e500*/  LOP3.LUT R2, R2, 0x7f, RZ, 0xc0, !PT ;  /* 0x0000007f02027812 */ /* 0x002fc800078ec0ff */
[----:B------:R-:W-:-:S04]  /*1e510*/  SHF.R.U32.HI R2, RZ, 0x3, R2 ;  /* 0x00000003ff027819 */ /* 0x000fc80000011602 */
[----:B------:R-:W-:Y:S02]  /*1e520*/  IADD3 R23, -R2, R23, -R0 ;  /* 0x0000001702177210 */ /* 0x000fe40007ffe900 */
[----:B------:R-:W-:-:S04]  /*1e530*/  SHF.L.U32 R0, R28, 0x1f, RZ ;  /* 0x0000001f1c007819 */ /* 0x000fc800000006ff */
[----:B------:R-:W1:Y:S02]  /*1e540*/  SYNCS.PHASECHK.TRANS64.TRYWAIT P0, [R25+URZ+0x28c40], R0 ;  /* 0x028c4000190075a7 */ /* 0x000e64000800017f */
[----:B-1----:R-:W-:Y:S05]  /*1e550*/  @!P0 BRA `(.L_x_2792) ;  /* 0x0000005000e08947 */ /* 0x002fea0003800000 */
.L_x_2904:
[----:B------:R-:W-:Y:S05]  /*1e560*/  BSYNC B0 ;  /* 0x0000000000007941 */ /* 0x000fea0003800000 */
.L_x_2791:
[----:B------:R-:W2:Y:S01]  /*1e570*/  S2R R7, SR_TID.X ;  /* 0x0000000000077919 */ /* 0x000ea20000002100 */
[----:B-1----:R-:W-:Y:S01]  /*1e580*/  SHF.R.S32.HI R0, RZ, 0x1f, R37 ;  /* 0x0000001fff007819 */ /* 0x002fe20000011425 */
[----:B------:R-:W-:Y:S01]  /*1e590*/  ULDC.64 UR4, c[0x0][0x300] ;  /* 0x0000c00000047ab9 */ /* 0x000fe20000000a00 */
[----:B-----5:R-:W-:Y:S01]  /*1e5a0*/  SHF.R.S32.HI R4, RZ, 0x1f, R36 ;  /* 0x0000001fff047819 */ /* 0x020fe20000011424 */
[----:B------:R-:W-:Y:S01]  /*1e5b0*/  IMAD.WIDE.U32 R2, R37, UR4, RZ ;  /* 0x0000000425027c25 */ /* 0x000fe2000f8e00ff */
[----:B------:R-:W-:Y:S01]  /*1e5c0*/  ULDC.64 UR6, c[0x0][0x2e8] ;  /* 0x0000ba0000067ab9 */ /* 0x000fe20000000a00 */
[----:B------:R1:W-:Y:S01]  /*1e5d0*/  STL [R1+0x20], R0 ;  /* 0x0000200001007387 */ /* 0x0003e20000100800 */
[----:B------:R-:W-:-:S03]  /*1e5e0*/  LOP3.LUT R16, R16, 0xfffffffd, RZ, 0xc0, !PT ;  /* 0xfffffffd10107812 */ /* 0x000fc600078ec0ff */
[----:B------:R3:W-:Y:S01]  /*1e5f0*/  STL [R1+0x24], R4 ;  /* 0x0000240401007387 */ /* 0x0007e20000100800 */
[----:B-1----:R-:W-:-:S04]  /*1e600*/  IMAD R0, R0, UR4, RZ ;  /* 0x0000000400007c24 */ /* 0x002fc8000f8e02ff */
[----:B------:R-:W-:Y:S01]  /*1e610*/  IMAD R0, R37, UR5, R0 ;  /* 0x0000000525007c24 */ /* 0x000fe2000f8e0200 */
[----:B------:R-:W-:-:S03]  /*1e620*/  ULDC.64 UR4, c[0x0][0x310] ;  /* 0x0000c40000047ab9 */ /* 0x000fc60000000a00 */
[----:B------:R-:W-:Y:S02]  /*1e630*/  IMAD.IADD R3, R3, 0x1, R0 ;  /* 0x0000000103037824 */ /* 0x000fe400078e0200 */
[----:B------:R-:W-:Y:S02]  /*1e640*/  IMAD R0, R4, UR4, RZ ;  /* 0x0000000404007c24 */ /* 0x000fe4000f8e02ff */
[----:B------:R-:W-:-:S04]  /*1e650*/  IMAD.WIDE.U32 R2, R36, UR4, R2 ;  /* 0x0000000424027c25 */ /* 0x000fc8000f8e0002 */
[----:B------:R-:W-:Y:S01]  /*1e660*/  IMAD R0, R36, UR5, R0 ;  /* 0x0000000524007c24 */ /* 0x000fe2000f8e0200 */
[----:B------:R-:W-:Y:S01]  /*1e670*/  ULDC.64 UR4, c[0x0][0x308] ;  /* 0x0000c20000047ab9 */ /* 0x000fe20000000a00 */
[----:B--2---:R-:W-:Y:S02]  /*1e680*/  IMAD.SHL.U32 R7, R7, 0x8, RZ ;  /* 0x0000000807077824 */ /* 0x004fe400078e00ff */
[----:B------:R-:W-:Y:S02]  /*1e690*/  IMAD.IADD R3, R3, 0x1, R0 ;  /* 0x0000000103037824 */ /* 0x000fe400078e0200 */
[----:B---3--:R-:W-:Y:S01]  /*1e6a0*/  IMAD R4, R22, 0x1000, R35 ;  /* 0x0000100016047824 */ /* 0x008fe200078e0223 */
[----:B------:R-:W-:Y:S01]  /*1e6b0*/  LOP3.LUT R7, R7, 0x38, RZ, 0xc0, !PT ;  /* 0x0000003807077812 */ /* 0x000fe200078ec0ff */
        /* <DEDUP_REMOVED lines=10> */
[----:B------:R-:W1:Y:S01]  /*1e760*/  SHFL.IDX PT, R3, R0, RZ, 0x181f ;  /* 0x00181fff00037589 */ /* 0x000e6200000e0000 */
[----:B------:R-:W-:-:S03]  /*1e770*/  @P0 IMAD R6, R4, 0x2, R18 ;  /* 0x0000000204060824 */ /* 0x000fc600078e0212 */
[----:B------:R-:W2:Y:S01]  /*1e780*/  SHFL.IDX PT, R2, R5, RZ, 0x181f ;  /* 0x00181fff05027589 */ /* 0x000ea200000e0000 */
[----:B-1----:R-:W-:-:S05]  /*1e790*/  @P0 LEA R3, P1, R7, R3, 0x1 ;  /* 0x0000000307030211 */ /* 0x002fca00078208ff */
[----:B--2---:R-:W-:-:S05]  /*1e7a0*/  @P0 IMAD.X R2, RZ, RZ, R2, P1 ;  /* 0x000000ffff020224 */ /* 0x004fca00008e0602 */
[----:B------:R-:W-:-:S04]  /*1e7b0*/  @P0 LOP3.LUT R3, R3, R2, RZ, 0x3c, !PT ;  /* 0x0000000203030212 */ /* 0x000fc800078e3cff */
[----:B------:R-:W-:-:S04]  /*1e7c0*/  @P0 LOP3.LUT R2, R3, R2, RZ, 0x3c, !PT ;  /* 0x0000000203020212 */ /* 0x000fc800078e3cff */
[----:B------:R-:W-:-:S05]  /*1e7d0*/  @P0 LOP3.LUT R3, R3, R2, RZ, 0x3c, !PT ;  /* 0x0000000203030212 */ /* 0x000fca00078e3cff */
[----:B------:R-:W-:Y:S01]  /*1e7e0*/  @!PT LDS RZ, [RZ] ;  /* 0x00000000fffff984 */ /* 0x000fe20000000800 */
[----:B------:R1:W-:Y:S01]  /*1e7f0*/  @P0 LDGSTS.E.BYPASS.LTC128B.128 [R6+0x22400], desc[UR42][R2.64], !P2 ;  /* 0x2240000002060fae */ /* 0x0003e2000d101d6a */
[----:B------:R-:W-:-:S03]  /*1e800*/  ISETP.GE.AND P0, PT, R23, 0x11, PT ;  /* 0x000000111700780c */ /* 0x000fc60003f06270 */
[----:B-1----:R-:W1:Y:S10]  /*1e810*/  SHFL.IDX PT, R3, R0, 0x1, 0x181f ;  /* 0x00381f0000037f89 */ /* 0x002e7400000e0000 */
[----:B------:R-:W-:Y:S01]  /*1e820*/  @P0 IMAD R6, R4, 0x2, R18 ;  /* 0x0000000204060824 */ /* 0x000fe200078e0212 */
[----:B------:R-:W2:Y:S01]  /*1e830*/  SHFL.IDX PT, R2, R5, 0x1, 0x181f ;  /* 0x00381f0005027f89 */ /* 0x000ea200000e0000 */
[----:B-1----:R-:W-:-:S05]  /*1e840*/  @P0 LEA R3, P1, R7, R3, 0x1 ;  /* 0x0000000307030211 */ /* 0x002fca00078208ff */
[----:B--2---:R-:W-:-:S05]  /*1e850*/  @P0 IMAD.X R2, RZ, RZ, R2, P1 ;  /* 0x000000ffff020224 */ /* 0x004fca00008e0602 */
[----:B------:R-:W-:-:S04]  /*1e860*/  @P0 LOP3.LUT R3, R3, R2, RZ, 0x3c, !PT ;  /* 0x0000000203030212 */ /* 0x000fc800078e3cff */
[----:B------:R-:W-:-:S04]  /*1e870*/  @P0 LOP3.LUT R2, R3, R2, RZ, 0x3c, !PT ;  /* 0x0000000203020212 */ /* 0x000fc800078e3cff */
[----:B------:R-:W-:-:S05]  /*1e880*/  @P0 LOP3.LUT R3, R3, R2, RZ, 0x3c, !PT ;  /* 0x0000000203030212 */ /* 0x000fca00078e3cff */
[----:B------:R1:W-:Y:S01]  /*1e890*/  @P0 LDGSTS.E.BYPASS.LTC128B.128 [R6+0x22c00], desc[UR42][R2.64], !P2 ;  /* 0x22c0000002060fae */ /* 0x0003e2000d101d6a */
[----:B------:R-:W-:-:S03]  /*1e8a0*/  ISETP.GE.AND P0, PT, R23, 0x21, PT ;  /* 0x000000211700780c */ /* 0x000fc60003f06270 */
[----:B-1----:R-:W1:Y:S10]  /*1e8b0*/  SHFL.IDX PT, R3, R0, 0x2, 0x181f ;  /* 0x00581f0000037f89 */ /* 0x002e7400000e0000 */
[----:B------:R-:W-:Y:S01]  /*1e8c0*/  @P0 IMAD R6, R4, 0x2, R18 ;  /* 0x0000000204060824 */ /* 0x000fe200078e0212 */
[----:B------:R-:W2:Y:S04]  /*1e8d0*/  SHFL.IDX PT, R2, R5, 0x2, 0x181f ;  /* 0x00581f0005027f89 */ /* 0x000ea800000e0000 */
[----:B------:R-:W3:Y:S04]  /*1e8e0*/  SHFL.IDX PT, R5, R5, 0x3, 0x181f ;  /* 0x00781f0005057f89 */ /* 0x000ee800000e0000 */
[----:B------:R-:W4:Y:S01]  /*1e8f0*/  SHFL.IDX PT, R0, R0, 0x3, 0x181f ;  /* 0x00781f0000007f89 */ /* 0x000f2200000e0000 */
[----:B-1----:R-:W-:-:S05]  /*1e900*/  @P0 LEA R3, P1, R7, R3, 0x1 ;  /* 0x0000000307030211 */ /* 0x002fca00078208ff */
[----:B--2---:R-:W-:-:S05]  /*1e910*/  @P0 IMAD.X R2, RZ, RZ, R2, P1 ;  /* 0x000000ffff020224 */ /* 0x004fca00008e0602 */
[----:B------:R-:W-:-:S04]  /*1e920*/  @P0 LOP3.LUT R3, R3, R2, RZ, 0x3c, !PT ;  /* 0x0000000203030212 */ /* 0x000fc800078e3cff */
[----:B------:R-:W-:-:S04]  /*1e930*/  @P0 LOP3.LUT R2, R3, R2, RZ, 0x3c, !PT ;  /* 0x0000000203020212 */ /* 0x000fc800078e3cff */
[----:B------:R-:W-:-:S05]  /*1e940*/  @P0 LOP3.LUT R3, R3, R2, RZ, 0x3c, !PT ;  /* 0x0000000203030212 */ /* 0x000fca00078e3cff */
[----:B---34-:R1:W-:Y:S02]  /*1e950*/  @P0 LDGSTS.E.BYPASS.LTC128B.128 [R6+0x23400], desc[UR42][R2.64], !P2 ;  /* 0x2340000002060fae */ /* 0x0183e4000d101d6a */
.L_x_2914:
        /* <DEDUP_REMOVED lines=10> */
.L_x_2794:
        /* <DEDUP_REMOVED lines=11> */
.L_x_2795:
[----:B0-----:R0:W5:Y:S01]  /*1eab0*/  LDL R4, [R1+0x4] ;  /* 0x0000040001047983 */ /* 0x0011620000100800 */
[----:B------:R0:W-:Y:S02]  /*1eac0*/  SYNCS.ARRIVE.TRANS64.A1T0 RZ, [R25+URZ+0x28c30], RZ ;  /* 0x028c30ff19ff79a7 */ /* 0x0001e4000810003f */
[----:B------:R-:W-:Y:S05]  /*1ead0*/  WARPSYNC.ALL ;  /* 0x0000000000007948 */ /* 0x000fea0003800000 */
[----:B------:R-:W-:Y:S01]  /*1eae0*/  ULDC.64 UR4, c[0x0][0xa00] ;  /* 0x0002800000047ab9 */ /* 0x000fe20000000a00 */
[----:B------:R-:W-:Y:S01]  /*1eaf0*/  IADD3 R0, R18, 0x20400, RZ ;  /* 0x0002040012007810 */ /* 0x000fe20007ffe0ff */
[----:B------:R-:W-:Y:S01]  /*1eb00*/  BSSY B6, `(.L_x_2796) ;  /* 0x0000025000067945 */ /* 0x000fe20003800000 */
[----:B------:R-:W-:Y:S01]  /*1eb10*/  BAR.SYNC.DEFER_BLOCKING 0x8, 0x100 ;  /* 0x0204000000007b1d */ /* 0x000fe20000010000 */
[----:B------:R-:W-:Y:S02]  /*1eb20*/  ISETP.NE.U32.AND P0, PT, RZ, UR4, PT ;  /* 0x00000004ff007c0c */ /* 0x000fe4000bf05070 */
[----:B------:R-:W-:-:S02]  /*1eb30*/  SHF.R.S32.HI R2, RZ, 0x1f, R27 ;  /* 0x0000001fff027819 */ /* 0x000fc4000001141b */
[----:B------:R-:W-:Y:S01]  /*1eb40*/  ISETP.NE.AND.EX P0, PT, RZ, UR5, PT, P0 ;  /* 0x00000005ff007c0c */ /* 0x000fe2000bf05300 */
[----:B------:R-:W-:Y:S01]  /*1eb50*/  ULDC.64 UR4, c[0x0][0x298] ;  /* 0x0000a60000047ab9 */ /* 0x000fe20000000a00 */
[----:B------:R-:W-:Y:S02]  /*1eb60*/  LOP3.LUT P1, RZ, R0, 0x3ff, RZ, 0xc0, !PT ;  /* 0x000003ff00ff7812 */ /* 0x000fe4000782c0ff */
[----:B------:R-:W-:Y:S02]  /*1eb70*/  SHF.R.S32.HI R0, RZ, 0x1f, R30 ;  /* 0x0000001fff007819 */ /* 0x000fe4000001141e */
[----:B------:R-:W-:Y:S02]  /*1eb80*/  SEL R3, R2, RZ, !P0 ;  /* 0x000000ff02037207 */ /* 0x000fe40004000000 */
[----:B------:R-:W-:Y:S01]  /*1eb90*/  SEL R2, R27, RZ, !P0 ;  /* 0x000000ff1b027207 */ /* 0x000fe20004000000 */
[----:B------:R-:W-:Y:S02]  /*1eba0*/  IMAD R0, R0, UR4, RZ ;  /* 0x0000000400007c24 */ /* 0x000fe4000f8e02ff */
[----:B------:R-:W-:Y:S02]  /*1ebb0*/  STL [R1+0x38], R3 ;  /* 0x0000380301007387 */ /* 0x000fe40000100800 */
[----:B------:R-:W-:-:S02]  /*1ebc0*/  IMAD R0, R30, UR5, R0 ;  /* 0x000000051e007c24 */ /* 0x000fc4000f8e0200 */
[----:B------:R1:W-:Y:S02]  /*1ebd0*/  STL [R1+0x18], R2 ;  /* 0x0000180201007387 */ /* 0x0003e40000100800 */
[----:B-1----:R-:W-:-:S04]  /*1ebe0*/  IMAD.WIDE.U32 R2, R30, UR4, RZ ;  /* 0x000000041e027c25 */ /* 0x002fc8000f8e00ff */
[----:B------:R-:W-:Y:S01]  /*1ebf0*/  IMAD.IADD R0, R3, 0x1, R0 ;  /* 0x0000000103007824 */ /* 0x000fe200078e0200 */
[----:B------:R1:W-:Y:S04]  /*1ec00*/  STL.64 [R1+0x10], R2 ;  /* 0x0000100201007387 */ /* 0x0003e80000100a00 */
[----:B------:R1:W-:Y:S01]  /*1ec10*/  STL [R1+0x30], R0 ;  /* 0x0000300001007387 */ /* 0x0003e20000100800 */
[----:B-----5:R-:W-:-:S04]  /*1ec20*/  PRMT R30, R4, 0x8880, RZ ;  /* 0x00008880041e7816 */ /* 0x020fc800000000ff */
[----:B------:R-:W-:Y:S01]  /*1ec30*/  PRMT R30, R30, 0x7710, RZ ;  /* 0x000077101e1e7816 */ /* 0x000fe200000000ff */
[----:B------:R-:W-:Y:S06]  /*1ec40*/  @!P1 BRA `(.L_x_2797) ;  /* 0x0000000000409947 */ /* 0x000fec0003800000 */
[----:B-1----:R-:W-:Y:S01]  /*1ec50*/  MOV R2, 0x0 ;  /* 0x0000000000027802 */ /* 0x002fe20000000f00 */
[----:B------:R-:W-:Y:S01]  /*1ec60*/  ULDC.64 UR4, c[0x4][0x90] ;  /* 0x0100240000047ab9 */ /* 0x000fe20000000a00 */
[----:B------:R-:W-:Y:S01]  /*1ec70*/  ULDC.64 UR6, c[0x4][0x98] ;  /* 0x0100260000067ab9 */ /* 0x000fe20000000a00 */
[----:B------:R-:W-:Y:S01]  /*1ec80*/  ULDC.64 UR8, c[0x4][0x20] ;  /* 0x0100080000087ab9 */ /* 0x000fe20000000a00 */
[----:B------:R-:W-:Y:S02]  /*1ec90*/  IMAD.U32 R4, RZ, RZ, UR4 ;  /* 0x00000004ff047e24 */ /* 0x000fe4000f8e00ff */
[----:B------:R-:W1:Y:S01]  /*1eca0*/  LDC.64 R2, c[0x4][R2] ;  /* 0x0100000002027b82 */ /* 0x000e620000000a00 */
        /* <DEDUP_REMOVED lines=10> */
.L_x_2797:
[----:B------:R-:W-:Y:S05]  /*1ed50*/  BSYNC B6 ;  /* 0x0000000000067941 */ /* 0x000fea0003800000 */
.L_x_2796:
[----:B-1----:R-:W2:Y:S01]  /*1ed60*/  LDL.LU R0, [R1+0x30] ;  /* 0x0000300001007983 */ /* 0x002ea20000300800 */
[----:B------:R-:W-:Y:S01]  /*1ed70*/  ULDC.64 UR4, c[0x0][0x2d8] ;  /* 0x0000b60000047ab9 */ /* 0x000fe20000000a00 */
[----:B------:R-:W1:Y:S02]  /*1ed80*/  LDC R7, c[0x0][0x448] ;  /* 0x00011200ff077b82 */ /* 0x000e640000000800 */
[----:B------:R-:W2:Y:S04]  /*1ed90*/  LDL.LU.64 R2, [R1+0x10] ;  /* 0x0000100001027983 */ /* 0x000ea80000300a00 */
[----:B------:R-:W3:Y:S04]  /*1eda0*/  LDL.LU R20, [R1+0x38] ;  /* 0x0000380001147983 */ /* 0x000ee80000300800 */
[----:B------:R-:W4:Y:S04]  /*1edb0*/  LDL.LU R21, [R1+0x18] ;  /* 0x0000180001157983 */ /* 0x000f280000300800 */
[----:B------:R0:W5:Y:S01]  /*1edc0*/  LDL R8, [R1+0x34] ;  /* 0x0000340001087983 */ /* 0x0001620000100800 */
[----:B-1----:R-:W-:-:S13]  /*1edd0*/  ISETP.NE.AND P0, PT, R7, 0x1, PT ;  /* 0x000000010700780c */ /* 0x002fda0003f05270 */
[----:B------:R-:W1:Y:S08]  /*1ede0*/  @P0 LDC R5, c[0x0][0x44c] ;  /* 0x00011300ff050b82 */ /* 0x000e700000000800 */
[----:B------:R-:W0:Y:S01]  /*1edf0*/  @P0 LDC R6, c[0x0][0x450] ;  /* 0x00011400ff060b82 */ /* 0x000e220000000800 */
        /* <DEDUP_REMOVED lines=16> */
[----:B------:R-:W-:Y:S02]  /*1ef00*/  IMAD.IADD R0, R20, 0x1, R31 ;  /* 0x0000000114007824 */ /* 0x000fe400078e021f */
[----:B------:R2:W5:Y:S02]  /*1ef10*/  LDL R20, [R1] ;  /* 0x0000000001147983 */ /* 0x0005640000100800 */
[----:B-1----:R-:W-:-:S04]  /*1ef20*/  @P0 IMAD.HI.U32 R5, R0, R5, RZ ;  /* 0x0000000500050227 */ /* 0x002fc800078e00ff */
[----:B------:R-:W-:Y:S01]  /*1ef30*/  IMAD.MOV.U32 R4, RZ, RZ, R0 ;  /* 0x000000ffff047224 */ /* 0x000fe200078e0000 */
[----:B0-----:R-:W-:Y:S01]  /*1ef40*/  @P0 SHF.R.U32.HI R4, RZ, R6, R5 ;  /* 0x00000006ff040219 */ /* 0x001fe20000011605 */
        /* <DEDUP_REMOVED lines=27> */
[----:B------:R-:W-:Y:S01]  /*1f100*/  IMAD.IADD R31, R10, 0x1, R31 ;  /* 0x000000010a1f7824 */ /* 0x000fe200078e021f */
        /* <DEDUP_REMOVED lines=31> */
.L_x_2923:
        /* <DEDUP_REMOVED lines=10> */
.L_x_2799:
        /* <DEDUP_REMOVED lines=18> */
.L_x_2924:
[----:B------:R-:W-:Y:S05]  /*1f4c0*/  BSYNC B0 ;  /* 0x0000000000007941 */ /* 0x000fea0003800000 */
.L_x_2800:
[----:B------:R-:W-:-:S05]  /*1f4d0*/  IMAD.U32 R2, RZ, RZ, UR38 ;  /* 0x00000026ff027e24 */ /* 0x000fca000f8e00ff */
[----:B------:R-:W-:-:S13]  /*1f4e0*/  ISETP.NE.AND P0, PT, R2, 0x3, PT ;  /* 0x000000030200780c */ /* 0x000fda0003f05270 */
[----:B------:R-:W-:Y:S05]  /*1f4f0*/  @!P0 BRA `(.L_x_2802) ;  /* 0x0000000000048947 */ /* 0x000fea0003800000 */
[----:B------:R-:W-:Y:S01]  /*1f500*/  BPT.TRAP 0x1 ;  /* 0x000000040000795c */ /* 0x000fe20000300000 */
.L_x_2802:
[----:B0-----:R-:W-:Y:S01]  /*1f510*/  SHF.L.U32 R0, R28, 0x1f, RZ ;  /* 0x0000001f1c007819 */ /* 0x001fe200000006ff */
[----:B------:R-:W-:Y:S03]  /*1f520*/  BSSY B0, `(.L_x_2803) ;  /* 0x0000003000007945 */ /* 0x000fe60003800000 */
[----:B------:R-:W0:Y:S02]  /*1f530*/  SYNCS.PHASECHK.TRANS64.TRYWAIT P0, [R25+URZ+0x28c60], R0 ;  /* 0x028c6000190075a7 */ /* 0x000e24000800017f */
[----:B0-----:R-:W-:Y:S05]  /*1f540*/  @!P0 BRA `(.L_x_2804) ;  /* 0x0000004c00a08947 */ /* 0x001fea0003800000 */
.L_x_2925:
[----:B------:R-:W-:Y:S05]  /*1f550*/  BSYNC B0 ;  /* 0x0000000000007941 */ /* 0x000fea0003800000 */
.L_x_2803:
        /* <DEDUP_REMOVED lines=26> */
[----:B------:R-:W-:Y:S01]  /*1f700*/  LOP3.LUT P3, RZ, R30, 0x8, RZ, 0xc0, !PT ;  /* 0x000000081eff7812 */ /* 0x000fe2000786c0ff */
        /* <DEDUP_REMOVED lines=82> */
.L_x_2935:
        /* <DEDUP_REMOVED lines=34> */
.L_x_2806:
        /* <DEDUP_REMOVED lines=11> */
.L_x_2807:
        /* <DEDUP_REMOVED lines=12> */
.L_x_2822:
        /* <DEDUP_REMOVED lines=42> */
.L_x_2810:
[----:B------:R-:W-:Y:S01]  /*20260*/  IMAD R6, R22, 0x8, R18 ;  /* 0x0000000816067824 */ /* 0x000fe200078e0212 */
[----:B------:R-:W-:Y:S01]  /*20270*/  SHF.L.U32 R20, R28, 0x1f, RZ ;  /* 0x0000001f1c147819 */ /* 0x000fe200000006ff */
[----:B------:R-:W-:Y:S01]  /*20280*/  BSSY B1, `(.L_x_2811) ;  /* 0x0000004000017945 */ /* 0x000fe20003800000 */
[----:B------:R-:W-:Y:S02]  /*20290*/  SHF.R.S32.HI R9, RZ, 0x1f, R5 ;  /* 0x0000001fff097819 */ /* 0x000fe40000011405 */
[----:B------:R-:W0:Y:S02]  /*202a0*/  SYNCS.PHASECHK.TRANS64.TRYWAIT P0, [R6+URZ+0x28c40], R20 ;  /* 0x028c4014060075a7 */ /* 0x000e24000800017f */
[----:B0-----:R-:W-:Y:S05]  /*202b0*/  @!P0 BRA `(.L_x_2812) ;  /* 0x0000004800848947 */ /* 0x001fea0003800000 */
.L_x_2936:
[----:B------:R-:W-:Y:S05]  /*202c0*/  BSYNC B1 ;  /* 0x0000000000017941 */ /* 0x000fea0003800000 */
.L_x_2811:
        /* <DEDUP_REMOVED lines=40> */
.L_x_2946:
        /* <DEDUP_REMOVED lines=8> */
.L_x_2814:
        /* <DEDUP_REMOVED lines=11> */
.L_x_2815:
[----:B------:R2:W-:Y:S01]  /*20680*/  SYNCS.ARRIVE.TRANS64.A1T0 RZ, [R6+URZ+0x28c30], RZ ;  /* 0x028c30ff06ff79a7 */ /* 0x0005e2000810003f */
[----:B------:R-:W-:Y:S05]  /*20690*/  @!P2 BRA `(.L_x_2816) ;  /* 0x000000000004a947 */ /* 0x000fea0003800000 */
[----:B------:R-:W-:Y:S01]  /*206a0*/  BPT.TRAP 0x1 ;  /* 0x000000040000795c */ /* 0x000fe20000300000 */
.L_x_2816:
[----:B------:R-:W3:Y:S01]  /*206b0*/  SYNCS.PHASECHK.TRANS64.TRYWAIT P0, [R6+URZ+0x28c60], R20 ;  /* 0x028c6014060075a7 */ /* 0x000ee2000800017f */
[----:B------:R-:W-:Y:S04]  /*206c0*/  BSSY B1, `(.L_x_2817) ;  /* 0x0000002000017945 */ /* 0x000fe80003800000 */
[----:B---3--:R-:W-:Y:S05]  /*206d0*/  @!P0 BRA `(.L_x_2818) ;  /* 0x0000004800ac8947 */ /* 0x008fea0003800000 */
.L_x_2947:
[----:B------:R-:W-:Y:S05]  /*206e0*/  BSYNC B1 ;  /* 0x0000000000017941 */ /* 0x000fea0003800000 */
.L_x_2817:
        /* <DEDUP_REMOVED lines=79> */
.L_x_2957:
        /* <DEDUP_REMOVED lines=25> */
.L_x_2820:
        /* <DEDUP_REMOVED lines=11> */
.L_x_2821:
[----:B------:R1:W-:Y:S01]  /*20e20*/  SYNCS.ARRIVE.TRANS64.A1T0 RZ, [R6+URZ+0x28c50], RZ ;  /* 0x028c50ff06ff79a7 */ /* 0x0003e2000810003f */
[----:B------:R-:W-:Y:S05]  /*20e30*/  @P3 BRA `(.L_x_2822) ;  /* 0xfffffff000603947 */ /* 0x000fea000383ffff */
.L_x_2809:
[----:B------:R-:W-:Y:S05]  /*20e40*/  BSYNC B0 ;  /* 0x0000000000007941 */ /* 0x000fea0003800000 */
.L_x_2808:
        /* <DEDUP_REMOVED lines=21> */
.L_x_2824:
[----:B------:R-:W-:Y:S05]  /*20fa0*/  BSYNC B0 ;  /* 0x0000000000007941 */ /* 0x000fea0003800000 */
.L_x_2823:
[----:B------:R-:W-:-:S07]  /*20fb0*/  SEL R22, R22, RZ, P0 ;  /* 0x000000ff16167207 */ /* 0x000fce0000000000 */
.L_x_2783:
[----:B------:R-:W-:Y:S05]  /*20fc0*/  BSYNC B7 ;  /* 0x0000000000077941 */ /* 0x000fea0003800000 */
.L_x_2781:
        /* <DEDUP_REMOVED lines=11> */
.L_x_2825:
        /* <DEDUP_REMOVED lines=23> */
[----:B----4-:R-:W-:Y:S01]  /*211f0*/  @!P1 IMAD.MOV.U32 R25, RZ, RZ, R7 ;  /* 0x000000ffff199224 */ /* 0x010fe200078e0007 */
[----:B-----5:R-:W-:Y:S02]  /*21200*/  @!P1 MOV R5, R4 ;  /* 0x0000000400059202 */ /* 0x020fe40000000f00 */
        /* <DEDUP_REMOVED lines=18> */
.L_x_2967:
[----:B------:R-:W-:Y:S02]  /*21330*/  ULDC UR4, c[0x0][0xc38] ;  /* 0x00030e0000047ab9 */ /* 0x000fe40000000800 */
[----:B------:R-:W-:-:S04]  /*21340*/  IMAD.U32 R4, RZ, RZ, UR4 ;  /* 0x00000004ff047e24 */ /* 0x000fc8000f8e00ff */
[----:B-1----:R-:W-:-:S04]  /*21350*/  IMAD R3, R14, R4, RZ ;  /* 0x000000040e037224 */ /* 0x002fc800078e02ff */
[----:B------:R-:W-:-:S05]  /*21360*/  IMAD.IADD R6, R6, 0x1, R3 ;  /* 0x0000000106067824 */ /* 0x000fca00078e0203 */
[----:B------:R-:W-:-:S13]  /*21370*/  ISETP.GT.AND P6, PT, R6, R0, PT ;  /* 0x000000000600720c */ /* 0x000fda0003fc4270 */
[----:B------:R-:W-:Y:S05]  /*21380*/  @P6 BRA `(.L_x_2828) ;  /* 0x0000000000a46947 */ /* 0x000fea0003800000 */
.L_x_2831:
[----:B0-----:R-:W0:Y:S01]  /*21390*/  LDC R2, c[0x0][0xc3c] ;  /* 0x00030f00ff027b82 */ /* 0x001e220000000800 */
[----:B------:R-:W-:-:S05]  /*213a0*/  VIADD R27, R27, 0x1f ;  /* 0x0000001f1b1b7836 */ /* 0x000fca0000000000 */
[----:B0-----:R-:W-:-:S13]  /*213b0*/  ISETP.GE.AND P6, PT, R27, R2, PT ;  /* 0x000000021b00720c */ /* 0x001fda0003fc6270 */
[----:B------:R-:W-:Y:S05]  /*213c0*/  @P6 BRA `(.L_x_2829) ;  /* 0x0000000800bc6947 */ /* 0x000fea0003800000 */
[----:B------:R-:W0:Y:S01]  /*213d0*/  S2R R3, SR_TID.X ;  /* 0x0000000000037919 */ /* 0x000e220000002100 */
        /* <DEDUP_REMOVED lines=30> */
.L_x_2975:
[----:B------:R-:W-:Y:S02]  /*215c0*/  ULDC UR4, c[0x0][0xc38] ;  /* 0x00030e0000047ab9 */ /* 0x000fe40000000800 */
[----:B------:R-:W-:-:S04]  /*215d0*/  IMAD.U32 R4, RZ, RZ, UR4 ;  /* 0x00000004ff047e24 */ /* 0x000fc8000f8e00ff */
[----:B-1----:R-:W-:-:S04]  /*215e0*/  IMAD R3, R14, R4, RZ ;  /* 0x000000040e037224 */ /* 0x002fc800078e02ff */
[----:B------:R-:W-:-:S05]  /*215f0*/  IMAD.IADD R6, R3, 0x1, R6 ;  /* 0x0000000103067824 */ /* 0x000fca00078e0206 */
[----:B------:R-:W-:-:S13]  /*21600*/  ISETP.GT.AND P6, PT, R6, R0, PT ;  /* 0x000000000600720c */ /* 0x000fda0003fc4270 */
[----:B------:R-:W-:Y:S05]  /*21610*/  @!P6 BRA `(.L_x_2831) ;  /* 0xfffffffc005ce947 */ /* 0x000fea000383ffff */
.L_x_2828:
        /* <DEDUP_REMOVED lines=10> */
.L_x_2980:
[----:B------:R-:W-:-:S13]  /*216c0*/  ISETP.NE.AND P0, PT, R3, RZ, PT ;  /* 0x000000ff0300720c */ /* 0x000fda0003f05270 */
[----:B------:R-:W-:Y:S05]  /*216d0*/  @!P0 BRA `(.L_x_2833) ;  /* 0x0000000000108947 */ /* 0x000fea0003800000 */
[----:B------:R-:W-:Y:S01]  /*216e0*/  UMOV UR4, 0xffffffff ;  /* 0xffffffff00047882 */ /* 0x000fe20000000000 */
[----:B------:R-:W-:Y:S02]  /*216f0*/  VIADD R12, R7, 0xffffffff ;  /* 0xffffffff070c7836 */ /* 0x000fe40000000000 */
[----:B------:R-:W-:Y:S05]  /*21700*/  BRA.DIV UR4, `(.L_x_2834) ;  /* 0x0000004a04e07947 */ /* 0x000fea000b800000 */
[----:B------:R4:W0:Y:S02]  /*21710*/  SHFL.IDX PT, R24, R2, R12, 0x1f ;  /* 0x00001f0c02187589 */ /* 0x00082400000e0000 */
.L_x_2833:
[----:B---3--:R-:W-:Y:S01]  /*21720*/  ISETP.NE.AND P0, PT, R5, 0x1, PT ;  /* 0x000000010500780c */ /* 0x008fe20003f05270 */
[----:B0-----:R-:W-:-:S04]  /*21730*/  IMAD R24, R24, R4, R6 ;  /* 0x0000000418187224 */ /* 0x001fc800078e0206 */
[----:B------:R-:W-:-:S08]  /*21740*/  IMAD.IADD R0, R0, 0x1, -R24 ;  /* 0x0000000100007824 */ /* 0x000fd000078e0a18 */
[----:B------:R-:W-:Y:S05]  /*21750*/  @!P0 BRA `(.L_x_2835) ;  /* 0x0000000000dc8947 */ /* 0x000fea0003800000 */
[----:B--2---:R-:W-:Y:S01]  /*21760*/  IABS R4, R25 ;  /* 0x0000001900047213 */ /* 0x004fe20000000000 */
[----:B----4-:R-:W-:Y:S01]  /*21770*/  IMAD.MOV.U32 R2, RZ, RZ, RZ ;  /* 0x000000ffff027224 */ /* 0x010fe200078e00ff */
[----:B------:R-:W-:Y:S02]  /*21780*/  IABS R6, R5 ;  /* 0x0000000500067213 */ /* 0x000fe40000000000 */
[----:B-1----:R-:W0:Y:S08]  /*21790*/  I2F.RP R7, R4 ;  /* 0x0000000400077306 */ /* 0x002e300000209400 */
[----:B------:R-:W-:Y:S08]  /*217a0*/  I2F.RP R10, R6 ;  /* 0x00000006000a7306 */ /* 0x000ff00000209400 */
[----:B0-----:R-:W0:Y:S02]  /*217b0*/  MUFU.RCP R7, R7 ;  /* 0x0000000700077308 */ /* 0x001e240000001000 */
[----:B0-----:R-:W-:-:S06]  /*217c0*/  VIADD R3, R7, 0xffffffe ;  /* 0x0ffffffe07037836 */ /* 0x001fcc0000000000 */
[----:B------:R-:W0:Y:S02]  /*217d0*/  F2I.FTZ.U32.TRUNC.NTZ R3, R3 ;  /* 0x0000000300037305 */ /* 0x000e24000021f000 */
[----:B0-----:R-:W-:-:S04]  /*217e0*/  IMAD.MOV R9, RZ, RZ, -R3 ;  /* 0x000000ffff097224 */ /* 0x001fc800078e0a03 */
[----:B------:R-:W-:-:S04]  /*217f0*/  IMAD R9, R9, R4, RZ ;  /* 0x0000000409097224 */ /* 0x000fc800078e02ff */
[----:B------:R-:W-:Y:S01]  /*21800*/  IMAD.HI.U32 R8, R3, R9, R2 ;  /* 0x0000000903087227 */ /* 0x000fe200078e0002 */
[----:B------:R-:W-:Y:S01]  /*21810*/  IABS R9, R0 ;  /* 0x0000000000097213 */ /* 0x000fe20000000000 */
[----:B------:R-:W0:Y:S01]  /*21820*/  MUFU.RCP R2, R10 ;  /* 0x0000000a00027308 */ /* 0x000e220000001000 */
[----:B------:R-:W-:-:S03]  /*21830*/  IABS R3, R25 ;  /* 0x0000001900037213 */ /* 0x000fc60000000000 */
[----:B------:R-:W-:-:S04]  /*21840*/  IMAD.HI.U32 R7, R8, R9, RZ ;  /* 0x0000000908077227 */ /* 0x000fc800078e00ff */
[----:B------:R-:W-:-:S04]  /*21850*/  IMAD.MOV R12, RZ, RZ, -R3 ;  /* 0x000000ffff0c7224 */ /* 0x000fc800078e0a03 */
[----:B------:R-:W-:Y:S02]  /*21860*/  IMAD R9, R7, R12, R9 ;  /* 0x0000000c07097224 */ /* 0x000fe400078e0209 */
[----:B0-----:R-:W-:-:S03]  /*21870*/  VIADD R3, R2, 0xffffffe ;  /* 0x0ffffffe02037836 */ /* 0x001fc60000000000 */
[----:B------:R-:W-:Y:S01]  /*21880*/  ISETP.GT.U32.AND P1, PT, R4, R9, PT ;  /* 0x000000090400720c */ /* 0x000fe20003f24070 */
[----:B------:R-:W-:Y:S02]  /*21890*/  IMAD.MOV.U32 R2, RZ, RZ, RZ ;  /* 0x000000ffff027224 */ /* 0x000fe400078e00ff */
[----:B------:R-:W0:Y:S10]  /*218a0*/  F2I.FTZ.U32.TRUNC.NTZ R3, R3 ;  /* 0x0000000300037305 */ /* 0x000e34000021f000 */
[----:B------:R-:W-:-:S02]  /*218b0*/  @!P1 IMAD.IADD R9, R9, 0x1, -R4 ;  /* 0x0000000109099824 */ /* 0x000fc400078e0a04 */
[----:B------:R-:W-:Y:S01]  /*218c0*/  @!P1 VIADD R7, R7, 0x1 ;  /* 0x0000000107079836 */ /* 0x000fe20000000000 */
[----:B------:R-:W-:Y:S02]  /*218d0*/  ISETP.NE.AND P1, PT, R25, RZ, PT ;  /* 0x000000ff1900720c */ /* 0x000fe40003f25270 */
[----:B------:R-:W-:Y:S01]  /*218e0*/  ISETP.GE.U32.AND P0, PT, R9, R4, PT ;  /* 0x000000040900720c */ /* 0x000fe20003f06070 */
[----:B0-----:R-:W-:-:S04]  /*218f0*/  IMAD.MOV R9, RZ, RZ, -R3 ;  /* 0x000000ffff097224 */ /* 0x001fc800078e0a03 */
[----:B------:R-:W-:-:S04]  /*21900*/  IMAD R9, R9, R6, RZ ;  /* 0x0000000609097224 */ /* 0x000fc800078e02ff */
[----:B------:R-:W-:Y:S01]  /*21910*/  IMAD.HI.U32 R4, R3, R9, R2 ;  /* 0x0000000903047227 */ /* 0x000fe200078e0002 */
[----:B------:R-:W-:-:S03]  /*21920*/  LOP3.LUT R2, R0, R25, RZ, 0x3c, !PT ;  /* 0x0000001900027212 */ /* 0x000fc600078e3cff */
[----:B------:R-:W-:Y:S01]  /*21930*/  @P0 VIADD R7, R7, 0x1 ;  /* 0x0000000107070836 */ /* 0x000fe20000000000 */
[----:B------:R-:W-:Y:S02]  /*21940*/  ISETP.GE.AND P2, PT, R2, RZ, PT ;  /* 0x000000ff0200720c */ /* 0x000fe40003f46270 */
[----:B------:R-:W-:-:S05]  /*21950*/  IABS R2, R5 ;  /* 0x0000000500027213 */ /* 0x000fca0000000000 */
[----:B------:R-:W-:-:S06]  /*21960*/  IMAD.MOV R2, RZ, RZ, -R2 ;  /* 0x000000ffff027224 */ /* 0x000fcc00078e0a02 */
[----:B------:R-:W-:Y:S01]  /*21970*/  @!P2 IMAD.MOV R7, RZ, RZ, -R7 ;  /* 0x000000ffff07a224 */ /* 0x000fe200078e0a07 */
[----:B------:R-:W-:-:S04]  /*21980*/  @!P1 LOP3.LUT R7, RZ, R25, RZ, 0x33, !PT ;  /* 0x00000019ff079212 */ /* 0x000fc800078e33ff */
[----:B------:R-:W-:-:S05]  /*21990*/  IABS R3, R7 ;  /* 0x0000000700037213 */ /* 0x000fca0000000000 */
[----:B------:R-:W-:-:S04]  /*219a0*/  IMAD.HI.U32 R4, R4, R3, RZ ;  /* 0x0000000304047227 */ /* 0x000fc800078e00ff */
[----:B------:R-:W-:Y:S01]  /*219b0*/  IMAD R3, R4, R2, R3 ;  /* 0x0000000204037224 */ /* 0x000fe200078e0203 */
[----:B------:R-:W-:-:S04]  /*219c0*/  LOP3.LUT R2, R7, R5, RZ, 0x3c, !PT ;  /* 0x0000000507027212 */ /* 0x000fc800078e3cff */
[----:B------:R-:W-:Y:S02]  /*219d0*/  ISETP.GT.U32.AND P1, PT, R6, R3, PT ;  /* 0x000000030600720c */ /* 0x000fe40003f24070 */
[----:B------:R-:W-:-:S11]  /*219e0*/  ISETP.GE.AND P2, PT, R2, RZ, PT ;  /* 0x000000ff0200720c */ /* 0x000fd60003f46270 */
[----:B------:R-:W-:Y:S02]  /*219f0*/  @!P1 IMAD.IADD R3, R3, 0x1, -R6 ;  /* 0x0000000103039824 */ /* 0x000fe400078e0a06 */
[----:B------:R-:W-:Y:S01]  /*21a00*/  @!P1 VIADD R4, R4, 0x1 ;  /* 0x0000000104049836 */ /* 0x000fe20000000000 */
[----:B------:R-:W-:Y:S02]  /*21a10*/  ISETP.NE.AND P1, PT, R5, RZ, PT ;  /* 0x000000ff0500720c */ /* 0x000fe40003f25270 */
[----:B------:R-:W-:Y:S01]  /*21a20*/  ISETP.GE.U32.AND P0, PT, R3, R6, PT ;  /* 0x000000060300720c */ /* 0x000fe20003f06070 */
[----:B------:R-:W-:-:S04]  /*21a30*/  IMAD.MOV R3, RZ, RZ, -R7 ;  /* 0x000000ffff037224 */ /* 0x000fc800078e0a07 */
[----:B------:R-:W-:-:S08]  /*21a40*/  IMAD R3, R25, R3, R0 ;  /* 0x0000000319037224 */ /* 0x000fd000078e0200 */
[----:B------:R-:W-:-:S04]  /*21a50*/  @P0 VIADD R4, R4, 0x1 ;  /* 0x0000000104040836 */ /* 0x000fc80000000000 */
[----:B------:R-:W-:Y:S01]  /*21a60*/  @!P2 IMAD.MOV R4, RZ, RZ, -R4 ;  /* 0x000000ffff04a224 */ /* 0x000fe200078e0a04 */
[----:B------:R-:W-:-:S05]  /*21a70*/  @!P1 LOP3.LUT R4, RZ, R5, RZ, 0x33, !PT ;  /* 0x00000005ff049212 */ /* 0x000fca00078e33ff */
[--C-:B------:R-:W-:Y:S02]  /*21a80*/  IMAD.MOV R2, RZ, RZ, -R4.reuse ;  /* 0x000000ffff027224 */ /* 0x100fe400078e0a04 */
[C---:B------:R-:W-:Y:S02]  /*21a90*/  IMAD R4, R5.reuse, 0x1000000, R4 ;  /* 0x0100000005047824 */ /* 0x040fe400078e0204 */
[----:B------:R-:W-:-:S04]  /*21aa0*/  IMAD R5, R5, R2, R7 ;  /* 0x0000000205057224 */ /* 0x000fc800078e0207 */
[----:B------:R-:W-:Y:S01]  /*21ab0*/  IMAD R26, R5, 0x10000, R4 ;  /* 0x00010000051a7824 */ /* 0x000fe200078e0204 */
[----:B------:R-:W-:Y:S06]  /*21ac0*/  BRA `(.L_x_2836) ;  /* 0x0000000000f07947 */ /* 0x000fec0003800000 */
.L_x_2835:
[----:B----4-:R-:W0:Y:S02]  /*21ad0*/  LDC.64 R2, c[0x0][0xc90] ;  /* 0x00032400ff027b82 */ /* 0x010e240000000a00 */
[----:B0-----:R-:W-:-:S05]  /*21ae0*/  IMAD.WIDE R2, R27, 0x4, R2 ;  /* 0x000000041b027825 */ /* 0x001fca00078e0202 */
[----:B------:R0:W2:Y:S02]  /*21af0*/  LDG.E R6, desc[UR42][R2.64] ;  /* 0x0000002a02067981 */ /* 0x0000a4000c1e1900 */
[----:B0-----:R-:W-:Y:S02]  /*21b00*/  IMAD.MOV.U32 R2, RZ, RZ, RZ ;  /* 0x000000ffff027224 */ /* 0x001fe400078e00ff */
[----:B--2---:R-:W-:-:S05]  /*21b10*/  IMAD R5, R25, R6, RZ ;  /* 0x0000000619057224 */ /* 0x004fca00078e02ff */
[----:B-1----:R-:W-:-:S04]  /*21b20*/  IABS R7, R5 ;  /* 0x0000000500077213 */ /* 0x002fc80000000000 */
        /* <DEDUP_REMOVED lines=54> */
.L_x_2836:
[----:B------:R-:W-:-:S05]  /*21e90*/  LOP3.LUT R0, RZ, R3, RZ, 0x33, !PT ;  /* 0x00000003ff007212 */ /* 0x000fca00078e33ff */
[----:B------:R-:W-:Y:S01]  /*21ea0*/  IMAD.IADD R25, R25, 0x1, R0 ;  /* 0x0000000119197824 */ /* 0x000fe200078e0200 */
[----:B------:R-:W-:Y:S06]  /*21eb0*/  BRA `(.L_x_2837) ;  /* 0x00000000001c7947 */ /* 0x000fec0003800000 */
.L_x_2829:
[----:B------:R-:W-:Y:S01]  /*21ec0*/  UMOV UR4, URZ ;  /* 0x0000003f00047c82 */ /* 0x000fe20008000000 */
[----:B------:R-:W-:Y:S01]  /*21ed0*/  UMOV UR5, URZ ;  /* 0x0000003f00057c82 */ /* 0x000fe20008000000 */
[----:B------:R-:W-:Y:S01]  /*21ee0*/  ULDC UR6, c[0x0][0xc3c] ;  /* 0x00030f0000067ab9 */ /* 0x000fe20000000800 */
[----:B------:R-:W-:Y:S02]  /*21ef0*/  IMAD.MOV.U32 R24, RZ, RZ, R0 ;  /* 0x000000ffff187224 */ /* 0x000fe400078e0000 */
[----:B------:R-:W-:Y:S02]  /*21f00*/  IMAD.U32 R25, RZ, RZ, UR4 ;  /* 0x00000004ff197e24 */ /* 0x000fe4000f8e00ff */
[----:B------:R-:W-:Y:S02]  /*21f10*/  IMAD.U32 R26, RZ, RZ, UR5 ;  /* 0x00000005ff1a7e24 */ /* 0x000fe4000f8e00ff */
[----:B------:R-:W-:-:S07]  /*21f20*/  IMAD.U32 R27, RZ, RZ, UR6 ;  /* 0x00000006ff1b7e24 */ /* 0x000fce000f8e00ff */
.L_x_2837:
[----:B------:R-:W0:Y:S01]  /*21f30*/  S2R R0, SR_TID.X ;  /* 0x0000000000007919 */ /* 0x000e220000002100 */
[----:B------:R-:W-:Y:S05]  /*21f40*/  WARPSYNC.ALL ;  /* 0x0000000000007948 */ /* 0x000fea0003800000 */
[----:B------:R-:W-:Y:S01]  /*21f50*/  BAR.SYNC.DEFER_BLOCKING 0x4, 0x180 ;  /* 0x0106000000007b1d */ /* 0x000fe20000010000 */
[----:B0-----:R-:W-:-:S04]  /*21f60*/  LOP3.LUT R0, R0, 0x1f, RZ, 0xc0, !PT ;  /* 0x0000001f00007812 */ /* 0x001fc800078ec0ff */
[----:B------:R-:W-:-:S13]  /*21f70*/  ISETP.NE.AND P0, PT, R0, RZ, PT ;  /* 0x000000ff0000720c */ /* 0x000fda0003f05270 */
[----:B------:R-:W0:Y:S01]  /*21f80*/  @!P0 S2R R3, SR_CgaCtaId ;  /* 0x0000000000038919 */ /* 0x000e220000008800 */
[----:B------:R-:W-:-:S04]  /*21f90*/  @!P0 MOV R0, 0x400 ;  /* 0x0000040000008802 */ /* 0x000fc80000000f00 */
[----:B0-----:R-:W-:-:S05]  /*21fa0*/  @!P0 LEA R18, R3, R0, 0x18 ;  /* 0x0000000003128211 */ /* 0x001fca00078ec0ff */
[----:B------:R0:W-:Y:S01]  /*21fb0*/  @!P0 STS.128 [R18+0x28cd0], R24 ;  /* 0x028cd01812008388 */ /* 0x0001e20000000c00 */
[----:B------:R-:W-:Y:S06]  /*21fc0*/  BAR.ARV 0x5, 0x180 ;  /* 0x0146000000007b1d */ /* 0x000fec0000002000 */
.L_x_2826:
[----:B------:R-:W-:Y:S02]  /*21fd0*/  ULDC UR4, c[0x0][0xc3c] ;  /* 0x00030f0000047ab9 */ /* 0x000fe40000000800 */
[----:B0-----:R-:W-:-:S13]  /*21fe0*/  ISETP.GE.AND P0, PT, R27, UR4, PT ;  /* 0x000000041b007c0c */ /* 0x001fda000bf06270 */
[----:B------:R-:W-:Y:S05]  /*21ff0*/  @!P0 BRA `(.L_x_2838) ;  /* 0xffffff8c00248947 */ /* 0x000fea000383ffff */
[----:B------:R-:W-:Y:S05]  /*22000*/  BSYNC B8 ;  /* 0x0000000000087941 */ /* 0x000fea0003800000 */
.L_x_2711:
        /* <DEDUP_REMOVED lines=12> */
.L_x_2983:
[----:B------:R-:W-:Y:S05]  /*220d0*/  BSYNC B0 ;  /* 0x0000000000007941 */ /* 0x000fea0003800000 */
.L_x_2839:
[----:B------:R-:W-:-:S03]  /*220e0*/  UMOV UR4, 0xffffffff ;  /* 0xffffffff00047882 */ /* 0x000fc60000000000 */
[----:B------:R-:W-:Y:S05]  /*220f0*/  BRA.DIV UR4, `(.L_x_2841) ;  /* 0x0000004204a07947 */ /* 0x000fea000b800000 */
[----:B0-----:R-:W0:Y:S02]  /*22100*/  S2R R0, SR_TID.X ;  /* 0x0000000000007919 */ /* 0x001e240000002100 */
[----:B0-----:R-:W-:-:S04]  /*22110*/  SHF.R.U32.HI R0, RZ, 0x5, R0 ;  /* 0x00000005ff007819 */ /* 0x001fc80000011600 */
[----:B------:R-:W-:-:S05]  /*22120*/  LOP3.LUT R0, R0, 0x3, RZ, 0xc0, !PT ;  /* 0x0000000300007812 */ /* 0x000fca00078ec0ff */
[----:B------:R0:W1:Y:S02]  /*22130*/  SHFL.IDX PT, R14, R0, RZ, 0x1f ;  /* 0x00001fff000e7589 */ /* 0x00006400000e0000 */
.L_x_2986:
[----:B-1----:R-:W-:-:S13]  /*22140*/  ISETP.NE.AND P0, PT, R14, RZ, PT ;  /* 0x000000ff0e00720c */ /* 0x002fda0003f05270 */
[----:B------:R-:W-:Y:S05]  /*22150*/  @P0 BRA `(.L_x_2473) ;  /* 0x0000000000880947 */ /* 0x000fea0003800000 */
[----:B------:R-:W-:-:S03]  /*22160*/  UMOV UR4, 0xffffffff ;  /* 0xffffffff00047882 */ /* 0x000fc60000000000 */
[----:B------:R-:W-:Y:S05]  /*22170*/  BRA.DIV UR4, `(.L_x_2842) ;  /* 0x0000004204b47947 */ /* 0x000fea000b800000 */
[----:B------:R-:W-:-:S13]  /*22180*/  ELECT P6, URZ, PT ;  /* 0x00000000003f782f */ /* 0x000fda00038c0000 */
.L_x_2989:
[----:B------:R-:W-:Y:S05]  /*22190*/  @!P6 BRA `(.L_x_2473) ;  /* 0x000000000078e947 */ /* 0x000fea0003800000 */
[----:B------:R-:W-:-:S06]  /*221a0*/  ULOP3.LUT UR4, UR36, 0x2, URZ, 0xfc, !UPT ;  /* 0x0000000224047892 */ /* 0x000fcc000f8efc3f */
[----:B0-----:R-:W-:-:S05]  /*221b0*/  IMAD.U32 R0, RZ, RZ, UR4 ;  /* 0x00000004ff007e24 */ /* 0x001fca000f8e00ff */
[----:B------:R-:W-:-:S13]  /*221c0*/  ISETP.NE.AND P0, PT, R0, 0x3, PT ;  /* 0x000000030000780c */ /* 0x000fda0003f05270 */
[----:B------:R-:W-:Y:S05]  /*221d0*/  @!P0 BRA `(.L_x_2843) ;  /* 0x0000000000048947 */ /* 0x000fea0003800000 */
[----:B------:R-:W-:Y:S01]  /*221e0*/  BPT.TRAP 0x1 ;  /* 0x000000040000795c */ /* 0x000fe20000300000 */
.L_x_2843:
[----:B------:R-:W-:Y:S01]  /*221f0*/  IMAD R5, R22, 0x8, R7 ;  /* 0x0000000816057824 */ /* 0x000fe200078e0207 */
[----:B------:R-:W-:Y:S01]  /*22200*/  SHF.L.U32 R0, R28, 0x1f, RZ ;  /* 0x0000001f1c007819 */ /* 0x000fe200000006ff */
[----:B------:R-:W-:-:S03]  /*22210*/  VIADD R22, R22, 0x1 ;  /* 0x0000000116167836 */ /* 0x000fc60000000000 */
[----:B------:R-:W0:Y:S02]  /*22220*/  SYNCS.PHASECHK.TRANS64.TRYWAIT P1, [R5+URZ+0x28c40], R0 ;  /* 0x028c4000050075a7 */ /* 0x000e24000802017f */
[----:B------:R-:W-:-:S04]  /*22230*/  ISETP.NE.AND P2, PT, R22, 0x2, PT ;  /* 0x000000021600780c */ /* 0x000fc80003f45270 */
[----:B------:R-:W-:Y:S01]  /*22240*/  SEL R3, RZ, 0x1, P2 ;  /* 0x00000001ff037807 */ /* 0x000fe20001000000 */
[----:B0-----:R-:W-:Y:S08]  /*22250*/  @!P1 BRA `(.L_x_2844) ;  /* 0x00000040009c9947 */ /* 0x001ff00003800000 */
.L_x_2990:
[----:B------:R-:W-:Y:S02]  /*22260*/  SEL R22, R22, RZ, P2 ;  /* 0x000000ff16167207 */ /* 0x000fe40001000000 */
[----:B------:R-:W-:Y:S01]  /*22270*/  LOP3.LUT R2, R28, R3, RZ, 0x3c, !PT ;  /* 0x000000031c027212 */ /* 0x000fe200078e3cff */
[----:B------:R-:W-:Y:S06]  /*22280*/  @!P0 BRA `(.L_x_2845) ;  /* 0x0000000000048947 */ /* 0x000fec0003800000 */
[----:B------:R-:W-:Y:S01]  /*22290*/  BPT.TRAP 0x1 ;  /* 0x000000040000795c */ /* 0x000fe20000300000 */
.L_x_2845:
[----:B------:R-:W-:Y:S01]  /*222a0*/  IMAD R3, R22, 0x8, R7 ;  /* 0x0000000816037824 */ /* 0x000fe200078e0207 */
[----:B------:R-:W-:-:S04]  /*222b0*/  SHF.L.U32 R2, R2, 0x1f, RZ ;  /* 0x0000001f02027819 */ /* 0x000fc800000006ff */
[----:B------:R-:W1:Y:S02]  /*222c0*/  SYNCS.PHASECHK.TRANS64.TRYWAIT P1, [R3+URZ+0x28c40], R2 ;  /* 0x028c4002030075a7 */ /* 0x000e64000802017f */
[----:B-1----:R-:W-:Y:S05]  /*222d0*/  @!P1 BRA `(.L_x_2846) ;  /* 0x0000004000909947 */ /* 0x002fea0003800000 */
.L_x_2991:
[----:B------:R-:W-:Y:S05]  /*222e0*/  @!P0 BRA `(.L_x_2847) ;  /* 0x0000000000048947 */ /* 0x000fea0003800000 */
[----:B------:R-:W-:Y:S01]  /*222f0*/  BPT.TRAP 0x1 ;  /* 0x000000040000795c */ /* 0x000fe20000300000 */
.L_x_2847:
[----:B------:R-:W5:Y:S02]  /*22300*/  SYNCS.PHASECHK.TRANS64.TRYWAIT P1, [R5+URZ+0x28c60], R0 ;  /* 0x028c6000050075a7 */ /* 0x000f64000802017f */
[----:B-----5:R-:W-:Y:S05]  /*22310*/  @!P1 BRA `(.L_x_2848) ;  /* 0x0000004000949947 */ /* 0x020fea0003800000 */
.L_x_2992:
[----:B------:R-:W-:Y:S05]  /*22320*/  @!P0 BRA `(.L_x_2849) ;  /* 0x0000000000048947 */ /* 0x000fea0003800000 */
[----:B------:R-:W-:Y:S01]  /*22330*/  BPT.TRAP 0x1 ;  /* 0x000000040000795c */ /* 0x000fe20000300000 */
.L_x_2849:
[----:B------:R0:W0:Y:S02]  /*22340*/  SYNCS.PHASECHK.TRANS64.TRYWAIT P0, [R3+URZ+0x28c60], R2 ;  /* 0x028c6002030075a7 */ /* 0x000024000800017f */
[----:B0-----:R-:W-:Y:S05]  /*22350*/  @!P0 NANOSLEEP.SYNCS 0x989680 ;  /* 0x009896800000895d */ /* 0x001fea0003900000 */
[----:B------:R-:W0:Y:S02]  /*22360*/  @!P0 SYNCS.PHASECHK.TRANS64 P0, [R3+URZ+0x28c60], R2 ;  /* 0x028c6002030085a7 */ /* 0x000e24000800007f */
[----:B0-----:R-:W-:Y:S05]  /*22370*/  @!P0 BRA `(.L_x_2849) ;  /* 0xfffffffc00f08947 */ /* 0x001fea000383ffff */
.L_x_2473:
[----:B------:R-:W-:Y:S05]  /*22380*/  BSYNC B9 ;  /* 0x0000000000097941 */ /* 0x000fea0003800000 */
.L_x_2470:
[----:B------:R-:W-:Y:S05]  /*22390*/  EXIT ;  /* 0x000000000000794d */ /* 0x000fea0003800000 */
.L_x_2499:
[----:B0-----:R0:W1:Y:S02]  /*223a0*/  SYNCS.PHASECHK.TRANS64.TRYWAIT P6, [R60+URZ+0x28c90], R67 ;  /* 0x028c90433c0075a7 */ /* 0x00106400080c017f */
[----:B-1----:R-:W-:Y:S05]  /*223b0*/  @!P6 NANOSLEEP.SYNCS 0x989680 ;  /* 0x009896800000e95d */ /* 0x002fea0003900000 */
[----:B------:R-:W1:Y:S02]  /*223c0*/  @!P6 SYNCS.PHASECHK.TRANS64 P6, [R60+URZ+0x28c90], R67 ;  /* 0x028c90433c00e5a7 */ /* 0x000e6400080c007f */
[----:B-1----:R-:W-:Y:S05]  /*223d0*/  @!P6 BRA `(.L_x_2499) ;  /* 0xfffffffc00f0e947 */ /* 0x002fea000383ffff */
[----:B------:R-:W-:Y:S05]  /*223e0*/  BRA `(.L_x_2850) ;  /* 0xfffffe1000347947 */ /* 0x000fea000383ffff */
.L_x_2500:
        /* <DEDUP_REMOVED lines=8> */
.L_x_2852:
[----:B------:R-:W-:Y:S05]  /*22470*/  BSYNC B1 ;  /* 0x0000000000017941 */ /* 0x000fea0003800000 */
.L_x_2851:
[----:B------:R-:W-:Y:S01]  /*22480*/  MOV R13, R68 ;  /* 0x00000044000d7202 */ /* 0x000fe20000000f00 */
[----:B------:R-:W-:Y:S02]  /*22490*/  IMAD.MOV.U32 R12, RZ, RZ, RZ ;  /* 0x000000ffff0c7224 */ /* 0x000fe400078e00ff */
[----:B------:R-:W-:Y:S02]  /*224a0*/  IMAD.MOV.U32 R11, RZ, RZ, 0x1c1f ;  /* 0x00001c1fff0b7424 */ /* 0x000fe400078e00ff */
[----:B------:R-:W-:Y:S02]  /*224b0*/  IMAD.MOV.U32 R15, RZ, RZ, -0x1 ;  /* 0xffffffffff0f7424 */ /* 0x000fe400078e00ff */
[----:B------:R-:W-:-:S07]  /*224c0*/  IMAD.MOV.U32 R71, RZ, RZ, R14 ;  /* 0x000000ffff477224 */ /* 0x000fce00078e000e */
[----:B------:R-:W-:Y:S05]  /*224d0*/  WARPSYNC.COLLECTIVE R15, `(.L_x_2853) ;  /* 0x000000000f087348 */ /* 0x000fea0003c00000 */
[----:B------:R0:W1:Y:S02]  /*224e0*/  SHFL.IDX P6, R14, R13, R12, R11 ;  /* 0x0000000c0d0e7389 */ /* 0x00006400000c000b */
[----:B01----:R-:W-:Y:S01]  /*224f0*/  ENDCOLLECTIVE ;  /* 0x000000000000791b */ /* 0x003fe20003800000 */
.L_x_2853:
[----:B------:R-:W-:Y:S01]  /*22500*/  IMAD.MOV.U32 R68, RZ, RZ, R14 ;  /* 0x000000ffff447224 */ /* 0x000fe200078e000e */
[----:B------:R-:W-:Y:S06]  /*22510*/  BRA `(.L_x_2854) ;  /* 0xfffffe0c00fc7947 */ /* 0x000fec000383ffff */
.L_x_2510:
[----:B0-----:R0:W1:Y:S02]  /*22520*/  SYNCS.PHASECHK.TRANS64.TRYWAIT P6, [R60+URZ+0x28c90], R67 ;  /* 0x028c90433c0075a7 */ /* 0x00106400080c017f */
[----:B-1----:R-:W-:Y:S05]  /*22530*/  @!P6 NANOSLEEP.SYNCS 0x989680 ;  /* 0x009896800000e95d */ /* 0x002fea0003900000 */
[----:B------:R-:W1:Y:S02]  /*22540*/  @!P6 SYNCS.PHASECHK.TRANS64 P6, [R60+URZ+0x28c90], R67 ;  /* 0x028c90433c00e5a7 */ /* 0x000e6400080c007f */
[----:B-1----:R-:W-:Y:S05]  /*22550*/  @!P6 BRA `(.L_x_2510) ;  /* 0xfffffffc00f0e947 */ /* 0x002fea000383ffff */
[----:B------:R-:W-:Y:S05]  /*22560*/  BRA `(.L_x_2855) ;  /* 0xfffffe1800547947 */ /* 0x000fea000383ffff */
.L_x_2511:
        /* <DEDUP_REMOVED lines=8> */
.L_x_2857:
[----:B------:R-:W-:Y:S05]  /*225f0*/  BSYNC B1 ;  /* 0x0000000000017941 */ /* 0x000fea0003800000 */
.L_x_2856:
        /* <DEDUP_REMOVED lines=8> */
.L_x_2858:
[----:B------:R-:W-:Y:S01]  /*22680*/  IMAD.MOV.U32 R68, RZ, RZ, R14 ;  /* 0x000000ffff447224 */ /* 0x000fe200078e000e */
[----:B------:R-:W-:Y:S06]  /*22690*/  BRA `(.L_x_2859) ;  /* 0xfffffe18001c7947 */ /* 0x000fec000383ffff */
.L_x_2516:
[----:B0-----:R0:W1:Y:S02]  /*226a0*/  SYNCS.PHASECHK.TRANS64.TRYWAIT P0, [R60+URZ+0x28c90], R67 ;  /* 0x028c90433c0075a7 */ /* 0x001064000800017f */
[----:B-1----:R-:W-:Y:S05]  /*226b0*/  @!P0 NANOSLEEP.SYNCS 0x989680 ;  /* 0x009896800000895d */ /* 0x002fea0003900000 */
[----:B------:R-:W1:Y:S02]  /*226c0*/  @!P0 SYNCS.PHASECHK.TRANS64 P0, [R60+URZ+0x28c90], R67 ;  /* 0x028c90433c0085a7 */ /* 0x000e64000800007f */
[----:B-1----:R-:W-:Y:S05]  /*226d0*/  @!P0 BRA `(.L_x_2516) ;  /* 0xfffffffc00f08947 */ /* 0x002fea000383ffff */
[----:B------:R-:W-:Y:S05]  /*226e0*/  BRA `(.L_x_2860) ;  /* 0xfffffe2000187947 */ /* 0x000fea000383ffff */
.L_x_2517:
[----:B------:R-:W-:Y:S01]  /*226f0*/  BSSY B1, `(.L_x_2861) ;  /* 0x0000007000017945 */ /* 0x000fe20003800000 */
[----:B------:R-:W-:Y:S02]  /*22700*/  IMAD.MOV.U32 R12, RZ, RZ, RZ ;  /* 0x000000ffff0c7224 */ /* 0x000fe400078e00ff */
[----:B------:R-:W-:Y:S02]  /*22710*/  IMAD.MOV.U32 R11, RZ, RZ, 0x1c1f ;  /* 0x00001c1fff0b7424 */ /* 0x000fe400078e00ff */
[----:B------:R-:W-:-:S07]  /*22720*/  IMAD.MOV.U32 R15, RZ, RZ, -0x1 ;  /* 0xffffffffff0f7424 */ /* 0x000fce00078e00ff */
[----:B0-----:R-:W-:Y:S05]  /*22730*/  WARPSYNC.COLLECTIVE R15, `(.L_x_2862) ;  /* 0x000000000f087348 */ /* 0x001fea0003c00000 */
[----:B------:R1:W2:Y:S02]  /*22740*/  SHFL.IDX P6, R14, R13, R12, R11 ;  /* 0x0000000c0d0e7389 */ /* 0x0002a400000c000b */
[----:B012---:R-:W-:Y:S01]  /*22750*/  ENDCOLLECTIVE ;  /* 0x000000000000791b */ /* 0x007fe20003800000 */
.L_x_2862:
[----:B------:R-:W-:Y:S05]  /*22760*/  BSYNC B1 ;  /* 0x0000000000017941 */ /* 0x000fea0003800000 */
.L_x_2861:
        /* <DEDUP_REMOVED lines=8> */
.L_x_2863:
[----:B------:R-:W-:Y:S05]  /*227f0*/  BRA `(.L_x_2864) ;  /* 0xfffffe2000387947 */ /* 0x000fea000383ffff */
.L_x_2521:
[----:B--2---:R2:W4:Y:S02]  /*22800*/  SYNCS.PHASECHK.TRANS64.TRYWAIT P5, [R60+URZ+0x28cb0], R67 ;  /* 0x028cb0433c0075a7 */ /* 0x00452400080a017f */
[----:B----4-:R-:W-:Y:S05]  /*22810*/  @!P5 NANOSLEEP.SYNCS 0x989680 ;  /* 0x009896800000d95d */ /* 0x010fea0003900000 */
[----:B------:R-:W4:Y:S02]  /*22820*/  @!P5 SYNCS.PHASECHK.TRANS64 P5, [R60+URZ+0x28cb0], R67 ;  /* 0x028cb0433c00d5a7 */ /* 0x000f2400080a007f */
[----:B----4-:R-:W-:Y:S05]  /*22830*/  @!P5 BRA `(.L_x_2521) ;  /* 0xfffffffc00f0d947 */ /* 0x010fea000383ffff */
[----:B------:R-:W-:Y:S05]  /*22840*/  BRA `(.L_x_2865) ;  /* 0xfffffe2000c47947 */ /* 0x000fea000383ffff */
.L_x_2542:
[----:B0-----:R0:W2:Y:S02]  /*22850*/  SYNCS.PHASECHK.TRANS64.TRYWAIT P1, [R12+URZ+0x28c50], R5 ;  /* 0x028c50050c0075a7 */ /* 0x0010a4000802017f */
[----:B--2---:R-:W-:Y:S05]  /*22860*/  @!P1 NANOSLEEP.SYNCS 0x989680 ;  /* 0x009896800000995d */ /* 0x004fea0003900000 */
[----:B------:R-:W2:Y:S02]  /*22870*/  @!P1 SYNCS.PHASECHK.TRANS64 P1, [R12+URZ+0x28c50], R5 ;  /* 0x028c50050c0095a7 */ /* 0x000ea4000802007f */
[----:B--2---:R-:W-:Y:S05]  /*22880*/  @!P1 BRA `(.L_x_2542) ;  /* 0xfffffffc00f09947 */ /* 0x004fea000383ffff */
[----:B------:R-:W-:Y:S05]  /*22890*/  BRA `(.L_x_2866) ;  /* 0xfffffe3800747947 */ /* 0x000fea000383ffff */
.L_x_2550:
[----:B-1----:R1:W2:Y:S02]  /*228a0*/  SYNCS.PHASECHK.TRANS64.TRYWAIT P1, [R21+URZ+0x28c50], R12 ;  /* 0x028c500c150075a7 */ /* 0x0022a4000802017f */
[----:B--2---:R-:W-:Y:S05]  /*228b0*/  @!P1 NANOSLEEP.SYNCS 0x989680 ;  /* 0x009896800000995d */ /* 0x004fea0003900000 */
[----:B------:R-:W2:Y:S02]  /*228c0*/  @!P1 SYNCS.PHASECHK.TRANS64 P1, [R21+URZ+0x28c50], R12 ;  /* 0x028c500c150095a7 */ /* 0x000ea4000802007f */
[----:B--2---:R-:W-:Y:S05]  /*228d0*/  @!P1 BRA `(.L_x_2550) ;  /* 0xfffffffc00f09947 */ /* 0x004fea000383ffff */
[----:B------:R-:W-:Y:S05]  /*228e0*/  BRA `(.L_x_2549) ;  /* 0xfffffe44009c7947 */ /* 0x000fea000383ffff */
.L_x_2574:
[----:B------:R-:W-:Y:S01]  /*228f0*/  BSSY B1, `(.L_x_2867) ;  /* 0x0000008000017945 */ /* 0x000fe20003800000 */
[----:B------:R-:W-:Y:S02]  /*22900*/  IMAD.MOV.U32 R13, RZ, RZ, R31 ;  /* 0x000000ffff0d7224 */ /* 0x000fe400078e001f */
[----:B------:R-:W-:Y:S02]  /*22910*/  IMAD.MOV.U32 R12, RZ, RZ, RZ ;  /* 0x000000ffff0c7224 */ /* 0x000fe400078e00ff */
[----:B-1----:R-:W-:Y:S02]  /*22920*/  IMAD.MOV.U32 R11, RZ, RZ, 0x1c1f ;  /* 0x00001c1fff0b7424 */ /* 0x002fe400078e00ff */
[----:B------:R-:W-:-:S07]  /*22930*/  IMAD.MOV.U32 R15, RZ, RZ, -0x1 ;  /* 0xffffffffff0f7424 */ /* 0x000fce00078e00ff */
[----:B------:R-:W-:Y:S05]  /*22940*/  WARPSYNC.COLLECTIVE R15, `(.L_x_2868) ;  /* 0x000000000f087348 */ /* 0x000fea0003c00000 */
[----:B------:R0:W1:Y:S02]  /*22950*/  SHFL.IDX P6, R14, R13, R12, R11 ;  /* 0x0000000c0d0e7389 */ /* 0x00006400000c000b */
[----:B01----:R-:W-:Y:S01]  /*22960*/  ENDCOLLECTIVE ;  /* 0x000000000000791b */ /* 0x003fe20003800000 */
.L_x_2868:
[----:B------:R-:W-:Y:S05]  /*22970*/  BSYNC B1 ;  /* 0x0000000000017941 */ /* 0x000fea0003800000 */
.L_x_2867:
        /* <DEDUP_REMOVED lines=8> */
.L_x_2869:
[----:B------:R-:W-:Y:S02]  /*22a00*/  IMAD.MOV.U32 R13, RZ, RZ, R80 ;  /* 0x000000ffff0d7224 */ /* 0x000fe400078e0050 */
[----:B------:R-:W-:-:S07]  /*22a10*/  IMAD.MOV.U32 R3, RZ, RZ, R14 ;  /* 0x000000ffff037224 */ /* 0x000fce00078e000e */
[----:B------:R-:W-:Y:S05]  /*22a20*/  WARPSYNC.COLLECTIVE R15, `(.L_x_2870) ;  /* 0x000000000f087348 */ /* 0x000fea0003c00000 */
[----:B------:R0:W1:Y:S02]  /*22a30*/  SHFL.IDX P6, R14, R13, R12, R11 ;  /* 0x0000000c0d0e7389 */ /* 0x00006400000c000b */
[----:B01----:R-:W-:Y:S01]  /*22a40*/  ENDCOLLECTIVE ;  /* 0x000000000000791b */ /* 0x003fe20003800000 */
.L_x_2870:
[----:B------:R-:W-:Y:S02]  /*22a50*/  IMAD.MOV.U32 R13, RZ, RZ, R30 ;  /* 0x000000ffff0d7224 */ /* 0x000fe400078e001e */
[----:B------:R-:W-:-:S07]  /*22a60*/  IMAD.MOV.U32 R7, RZ, RZ, R14 ;  /* 0x000000ffff077224 */ /* 0x000fce00078e000e */
[----:B------:R-:W-:Y:S05]  /*22a70*/  WARPSYNC.COLLECTIVE R15, `(.L_x_2871) ;  /* 0x000000000f087348 */ /* 0x000fea0003c00000 */
[----:B------:R0:W1:Y:S02]  /*22a80*/  SHFL.IDX P6, R14, R13, R12, R11 ;  /* 0x0000000c0d0e7389 */ /* 0x00006400000c000b */
[----:B01----:R-:W-:Y:S01]  /*22a90*/  ENDCOLLECTIVE ;  /* 0x000000000000791b */ /* 0x003fe20003800000 */
.L_x_2871:
[----:B------:R-:W-:Y:S01]  /*22aa0*/  IMAD.MOV.U32 R8, RZ, RZ, R14 ;  /* 0x000000ffff087224 */ /* 0x000fe200078e000e */
[----:B------:R-:W-:Y:S06]  /*22ab0*/  BRA `(.L_x_2872) ;  /* 0xfffffe6000cc7947 */ /* 0x000fec000383ffff */
.L_x_2577:
[----:B------:R-:W-:Y:S01]  /*22ac0*/  BSSY B1, `(.L_x_2873) ;  /* 0x0000008000017945 */ /* 0x000fe20003800000 */
[----:B------:R-:W-:Y:S02]  /*22ad0*/  IMAD.MOV.U32 R13, RZ, RZ, R31 ;  /* 0x000000ffff0d7224 */ /* 0x000fe400078e001f */
[----:B------:R-:W-:Y:S02]  /*22ae0*/  IMAD.MOV.U32 R12, RZ, RZ, 0x1 ;  /* 0x00000001ff0c7424 */ /* 0x000fe400078e00ff */
[----:B-1----:R-:W-:Y:S02]  /*22af0*/  IMAD.MOV.U32 R11, RZ, RZ, 0x1c1f ;  /* 0x00001c1fff0b7424 */ /* 0x002fe400078e00ff */
[----:B------:R-:W-:-:S07]  /*22b00*/  IMAD.MOV.U32 R15, RZ, RZ, -0x1 ;  /* 0xffffffffff0f7424 */ /* 0x000fce00078e00ff */
[----:B----4-:R-:W-:Y:S05]  /*22b10*/  WARPSYNC.COLLECTIVE R15, `(.L_x_2874) ;  /* 0x000000000f087348 */ /* 0x010fea0003c00000 */
[----:B------:R0:W1:Y:S02]  /*22b20*/  SHFL.IDX P6, R14, R13, R12, R11 ;  /* 0x0000000c0d0e7389 */ /* 0x00006400000c000b */
[----:B01--4-:R-:W-:Y:S01]  /*22b30*/  ENDCOLLECTIVE ;  /* 0x000000000000791b */ /* 0x013fe20003800000 */
.L_x_2874:
[----:B------:R-:W-:Y:S05]  /*22b40*/  BSYNC B1 ;  /* 0x0000000000017941 */ /* 0x000fea0003800000 */
.L_x_2873:
[----:B------:R-:W-:Y:S02]  /*22b50*/  IMAD.MOV.U32 R13, RZ, RZ, R10 ;  /* 0x000000ffff0d7224 */ /* 0x000fe400078e000a */
[----:B------:R-:W-:Y:S02]  /*22b60*/  IMAD.MOV.U32 R12, RZ, RZ, 0x1 ;  /* 0x00000001ff0c7424 */ /* 0x000fe400078e00ff */
[----:B------:R-:W-:Y:S02]  /*22b70*/  IMAD.MOV.U32 R11, RZ, RZ, 0x1c1f ;  /* 0x00001c1fff0b7424 */ /* 0x000fe400078e00ff */
[----:B------:R-:W-:Y:S02]  /*22b80*/  IMAD.MOV.U32 R15, RZ, RZ, -0x1 ;  /* 0xffffffffff0f7424 */ /* 0x000fe400078e00ff */
[----:B------:R-:W-:-:S07]  /*22b90*/  IMAD.MOV.U32 R0, RZ, RZ, R14 ;  /* 0x000000ffff007224 */ /* 0x000fce00078e000e */
[----:B------:R-:W-:Y:S05]  /*22ba0*/  WARPSYNC.COLLECTIVE R15, `(.L_x_2875) ;  /* 0x000000000f087348 */ /* 0x000fea0003c00000 */
[----:B------:R0:W1:Y:S02]  /*22bb0*/  SHFL.IDX P6, R14, R13, R12, R11 ;  /* 0x0000000c0d0e7389 */ /* 0x00006400000c000b */
[----:B01----:R-:W-:Y:S01]  /*22bc0*/  ENDCOLLECTIVE ;  /* 0x000000000000791b */ /* 0x003fe20003800000 */
.L_x_2875:
[----:B------:R-:W-:Y:S02]  /*22bd0*/  IMAD.MOV.U32 R13, RZ, RZ, R80 ;  /* 0x000000ffff0d7224 */ /* 0x000fe400078e0050 */
[----:B------:R-:W-:-:S07]  /*22be0*/  IMAD.MOV.U32 R3, RZ, RZ, R14 ;  /* 0x000000ffff037224 */ /* 0x000fce00078e000e */
[----:B------:R-:W-:Y:S05]  /*22bf0*/  WARPSYNC.COLLECTIVE R15, `(.L_x_2876) ;  /* 0x000000000f087348 */ /* 0x000fea0003c00000 */
[----:B------:R0:W1:Y:S02]  /*22c00*/  SHFL.IDX P6, R14, R13, R12, R11 ;  /* 0x0000000c0d0e7389 */ /* 0x00006400000c000b */
[----:B01----:R-:W-:Y:S01]  /*22c10*/  ENDCOLLECTIVE ;  /* 0x000000000000791b */ /* 0x003fe20003800000 */
.L_x_2876:
[----:B------:R-:W-:Y:S02]  /*22c20*/  IMAD.MOV.U32 R13, RZ, RZ, R30 ;  /* 0x000000ffff0d7224 */ /* 0x000fe400078e001e */
[----:B------:R-:W-:-:S07]  /*22c30*/  IMAD.MOV.U32 R7, RZ, RZ, R14 ;  /* 0x000000ffff077224 */ /* 0x000fce00078e000e */
[----:B------:R-:W-:Y:S05]  /*22c40*/  WARPSYNC.COLLECTIVE R15, `(.L_x_2877) ;  /* 0x000000000f087348 */ /* 0x000fea0003c00000 */
[----:B------:R0:W1:Y:S02]  /*22c50*/  SHFL.IDX P6, R14, R13, R12, R11 ;  /* 0x0000000c0d0e7389 */ /* 0x00006400000c000b */
[----:B01----:R-:W-:Y:S01]  /*22c60*/  ENDCOLLECTIVE ;  /* 0x000000000000791b */ /* 0x003fe20003800000 */
.L_x_2877:
[----:B------:R-:W-:Y:S01]  /*22c70*/  IMAD.MOV.U32 R30, RZ, RZ, R14 ;  /* 0x000000ffff1e7224 */ /* 0x000fe200078e000e */
[----:B------:R-:W-:Y:S06]  /*22c80*/  BRA `(.L_x_2878) ;  /* 0xfffffe64002c7947 */ /* 0x000fec000383ffff */
.L_x_2581:
[----:B0-----:R0:W1:Y:S02]  /*22c90*/  SYNCS.PHASECHK.TRANS64.TRYWAIT P0, [R2+URZ+0x28c00], R35 ;  /* 0x028c0023020075a7 */ /* 0x001064000800017f */
[----:B-1----:R-:W-:Y:S05]  /*22ca0*/  @!P0 NANOSLEEP.SYNCS 0x989680 ;  /* 0x009896800000895d */ /* 0x002fea0003900000 */
[----:B------:R-:W1:Y:S02]  /*22cb0*/  @!P0 SYNCS.PHASECHK.TRANS64 P0, [R2+URZ+0x28c00], R35 ;  /* 0x028c0023020085a7 */ /* 0x000e64000800007f */
[----:B-1----:R-:W-:Y:S05]  /*22cc0*/  @!P0 BRA `(.L_x_2581) ;  /* 0xfffffffc00f08947 */ /* 0x002fea000383ffff */
[----:B------:R-:W-:Y:S05]  /*22cd0*/  BRA `(.L_x_2879) ;  /* 0xfffffe68001c7947 */ /* 0x000fea000383ffff */
.L_x_2589:
[----:B------:R-:W0:Y:S01]  /*22ce0*/  LDC R37, c[0x0][0x3f4] ;  /* 0x0000fd00ff257b82 */ /* 0x000e220000000800 */
[----:B------:R-:W-:Y:S01]  /*22cf0*/  BSSY B1, `(.L_x_2880) ;  /* 0x0000008000017945 */ /* 0x000fe20003800000 */
[----:B------:R-:W-:Y:S02]  /*22d00*/  IMAD.MOV.U32 R13, RZ, RZ, R27 ;  /* 0x000000ffff0d7224 */ /* 0x000fe400078e001b */
[----:B------:R-:W-:Y:S02]  /*22d10*/  IMAD.MOV.U32 R12, RZ, RZ, RZ ;  /* 0x000000ffff0c7224 */ /* 0x000fe400078e00ff */
[----:B-1----:R-:W-:Y:S02]  /*22d20*/  IMAD.MOV.U32 R11, RZ, RZ, 0x1c1f ;  /* 0x00001c1fff0b7424 */ /* 0x002fe400078e00ff */
[----:B------:R-:W-:-:S07]  /*22d30*/  IMAD.MOV.U32 R15, RZ, RZ, -0x1 ;  /* 0xffffffffff0f7424 */ /* 0x000fce00078e00ff */
[----:B0---4-:R-:W-:Y:S05]  /*22d40*/  WARPSYNC.COLLECTIVE R15, `(.L_x_2881) ;  /* 0x000000000f087348 */ /* 0x011fea0003c00000 */
[----:B------:R1:W2:Y:S02]  /*22d50*/  SHFL.IDX P6, R14, R13, R12, R11 ;  /* 0x0000000c0d0e7389 */ /* 0x0002a400000c000b */
[----:B012-4-:R-:W-:Y:S01]  /*22d60*/  ENDCOLLECTIVE ;  /* 0x000000000000791b */ /* 0x017fe20003800000 */
.L_x_2881:
[----:B------:R-:W-:Y:S05]  /*22d70*/  BSYNC B1 ;  /* 0x0000000000017941 */ /* 0x000fea0003800000 */
.L_x_2880:
[----:B------:R-:W-:Y:S01]  /*22d80*/  IMAD.MOV.U32 R13, RZ, RZ, R26 ;  /* 0x000000ffff0d7224 */ /* 0x000fe200078e001a */
[----:B------:R-:W-:Y:S01]  /*22d90*/  ISETP.GE.AND P0, PT, R18, R37, PT ;  /* 0x000000251200720c */ /* 0x000fe20003f06270 */
[----:B------:R-:W-:Y:S02]  /*22da0*/  IMAD.MOV.U32 R12, RZ, RZ, RZ ;  /* 0x000000ffff0c7224 */ /* 0x000fe400078e00ff */
[----:B------:R-:W-:Y:S02]  /*22db0*/  IMAD.MOV.U32 R11, RZ, RZ, 0x1c1f ;  /* 0x00001c1fff0b7424 */ /* 0x000fe400078e00ff */
[----:B------:R-:W-:Y:S02]  /*22dc0*/  IMAD.MOV.U32 R15, RZ, RZ, -0x1 ;  /* 0xffffffffff0f7424 */ /* 0x000fe400078e00ff */
[----:B------:R-:W-:Y:S02]  /*22dd0*/  IMAD.MOV.U32 R0, RZ, RZ, R14 ;  /* 0x000000ffff007224 */ /* 0x000fe400078e000e */
[----:B------:R-:W-:-:S07]  /*22de0*/  IMAD R3, R23, R6, RZ ;  /* 0x0000000617037224 */ /* 0x000fce00078e02ff */
[----:B------:R-:W-:Y:S05]  /*22df0*/  WARPSYNC.COLLECTIVE R15, `(.L_x_2882) ;  /* 0x000000000f087348 */ /* 0x000fea0003c00000 */
[----:B------:R0:W1:Y:S02]  /*22e00*/  SHFL.IDX P6, R14, R13, R12, R11 ;  /* 0x0000000c0d0e7389 */ /* 0x00006400000c000b */
[----:B01----:R-:W-:Y:S01]  /*22e10*/  ENDCOLLECTIVE ;  /* 0x000000000000791b */ /* 0x003fe20003800000 */
.L_x_2882:
[----:B------:R-:W-:Y:S01]  /*22e20*/  ISETP.GE.OR P1, PT, R34, R3, P0 ;  /* 0x000000032200720c */ /* 0x000fe20000726670 */
[----:B------:R-:W-:-:S12]  /*22e30*/  IMAD.MOV.U32 R13, RZ, RZ, R25 ;  /* 0x000000ffff0d7224 */ /* 0x000fd800078e0019 */
[C---:B------:R-:W-:Y:S01]  /*22e40*/  @!P1 IMAD.SHL.U32 R7, R18.reuse, 0x2, RZ ;  /* 0x0000000212079824 */ /* 0x040fe200078e00ff */
[----:B------:R-:W-:Y:S01]  /*22e50*/  @!P1 SHF.L.U64.HI R6, R18, 0x1, R19 ;  /* 0x0000000112069819 */ /* 0x000fe20000010213 */
[----:B------:R-:W-:-:S07]  /*22e60*/  IMAD.MOV.U32 R4, RZ, RZ, R14 ;  /* 0x000000ffff047224 */ /* 0x000fce00078e000e */
[----:B------:R-:W-:Y:S05]  /*22e70*/  WARPSYNC.COLLECTIVE R15, `(.L_x_2883) ;  /* 0x000000000f087348 */ /* 0x000fea0003c00000 */
[----:B------:R0:W1:Y:S02]  /*22e80*/  SHFL.IDX P6, R14, R13, R12, R11 ;  /* 0x0000000c0d0e7389 */ /* 0x00006400000c000b */
[----:B01----:R-:W-:Y:S01]  /*22e90*/  ENDCOLLECTIVE ;  /* 0x000000000000791b */ /* 0x003fe20003800000 */
.L_x_2883:
[----:B------:R-:W-:-:S05]  /*22ea0*/  @!P1 IADD3 R8, P2, R4, R7, RZ ;  /* 0x0000000704089210 */ /* 0x000fca0007f5e0ff */
[----:B------:R-:W-:Y:S02]  /*22eb0*/  @!P1 IMAD.X R9, R0, 0x1, R6, P2 ;  /* 0x0000000100099824 */ /* 0x000fe400010e0606 */
[----:B------:R-:W-:Y:S02]  /*22ec0*/  IMAD.MOV.U32 R13, RZ, RZ, R35 ;  /* 0x000000ffff0d7224 */ /* 0x000fe400078e0023 */
[----:B------:R-:W-:-:S07]  /*22ed0*/  IMAD.MOV.U32 R5, RZ, RZ, R14 ;  /* 0x000000ffff057224 */ /* 0x000fce00078e000e */
[----:B------:R-:W-:Y:S05]  /*22ee0*/  WARPSYNC.COLLECTIVE R15, `(.L_x_2884) ;  /* 0x000000000f087348 */ /* 0x000fea0003c00000 */
[----:B------:R0:W1:Y:S02]  /*22ef0*/  SHFL.IDX P6, R14, R13, R12, R11 ;  /* 0x0000000c0d0e7389 */ /* 0x00006400000c000b */
[----:B01----:R-:W-:Y:S01]  /*22f00*/  ENDCOLLECTIVE ;  /* 0x000000000000791b */ /* 0x003fe20003800000 */
.L_x_2884:
[----:B------:R-:W2:Y:S01]  /*22f10*/  @!P1 LD.E.128 R8, desc[UR42][R8.64] ;  /* 0x0000002a08089980 */ /* 0x000ea2000c101d00 */
[----:B------:R-:W-:-:S05]  /*22f20*/  @!P1 IADD3 R4, P2, R14, R7, RZ ;  /* 0x000000070e049210 */ /* 0x000fca0007f5e0ff */
[----:B------:R-:W-:-:S06]  /*22f30*/  @!P1 IMAD.X R5, R5, 0x1, R6, P2 ;  /* 0x0000000105059824 */ /* 0x000fcc00010e0606 */
[----:B------:R-:W5:Y:S01]  /*22f40*/  @!P1 LD.E.128 R4, desc[UR42][R4.64] ;  /* 0x0000002a04049980 */ /* 0x000f62000c101d00 */
[----:B------:R-:W-:Y:S02]  /*22f50*/  CS2R R20, SRZ ;  /* 0x0000000000147805 */ /* 0x000fe4000001ff00 */
[----:B------:R-:W-:Y:S01]  /*22f60*/  CS2R R28, SRZ ;  /* 0x00000000001c7805 */ /* 0x000fe2000001ff00 */
[----:B------:R-:W-:Y:S01]  /*22f70*/  IMAD.MOV.U32 R13, RZ, RZ, R27 ;  /* 0x000000ffff0d7224 */ /* 0x000fe200078e001b */
[----:B------:R-:W-:Y:S02]  /*22f80*/  CS2R R30, SRZ ;  /* 0x00000000001e7805 */ /* 0x000fe4000001ff00 */
[----:B------:R-:W-:Y:S01]  /*22f90*/  CS2R R32, SRZ ;  /* 0x0000000000207805 */ /* 0x000fe2000001ff00 */
[----:B--2---:R-:W-:Y:S02]  /*22fa0*/  @!P1 IMAD.MOV.U32 R21, RZ, RZ, R9 ;  /* 0x000000ffff159224 */ /* 0x004fe400078e0009 */
[----:B------:R-:W-:-:S02]  /*22fb0*/  @!P1 IMAD.MOV.U32 R29, RZ, RZ, R11 ;  /* 0x000000ffff1d9224 */ /* 0x000fc400078e000b */
[----:B------:R-:W-:Y:S02]  /*22fc0*/  IMAD.MOV.U32 R12, RZ, RZ, R21 ;  /* 0x000000ffff0c7224 */ /* 0x000fe400078e0015 */
[----:B------:R-:W-:Y:S02]  /*22fd0*/  IMAD.MOV.U32 R11, RZ, RZ, 0x1c1f ;  /* 0x00001c1fff0b7424 */ /* 0x000fe400078e00ff */
[----:B------:R-:W-:Y:S01]  /*22fe0*/  @!P1 IMAD.MOV.U32 R20, RZ, RZ, R8 ;  /* 0x000000ffff149224 */ /* 0x000fe200078e0008 */
[----:B------:R-:W-:Y:S01]  /*22ff0*/  PRMT R46, R12, 0x7610, R46 ;  /* 0x000076100c2e7816 */ /* 0x000fe2000000002e */
[----:B------:R-:W-:Y:S02]  /*23000*/  IMAD.MOV.U32 R12, RZ, RZ, 0x1 ;  /* 0x00000001ff0c7424 */ /* 0x000fe400078e00ff */
[----:B------:R-:W-:Y:S02]  /*23010*/  IMAD.MOV.U32 R0, RZ, RZ, R20 ;  /* 0x000000ffff007224 */ /* 0x000fe400078e0014 */
[----:B------:R-:W-:-:S07]  /*23020*/  @!P1 IMAD.MOV.U32 R28, RZ, RZ, R10 ;  /* 0x000000ffff1c9224 */ /* 0x000fce00078e000a */
[----:B-----5:R-:W-:Y:S05]  /*23030*/  WARPSYNC.COLLECTIVE R15, `(.L_x_2885) ;  /* 0x000000000f087348 */ /* 0x020fea0003c00000 */
[----:B------:R0:W1:Y:S02]  /*23040*/  SHFL.IDX P6, R14, R13, R12, R11 ;  /* 0x0000000c0d0e7389 */ /* 0x00006400000c000b */
[----:B01---5:R-:W-:Y:S01]  /*23050*/  ENDCOLLECTIVE ;  /* 0x000000000000791b */ /* 0x023fe20003800000 */
.L_x_2885:
[----:B------:R-:W-:Y:S01]  /*23060*/  IMAD.MOV.U32 R9, RZ, RZ, R29 ;  /* 0x000000ffff097224 */ /* 0x000fe200078e001d */
[----:B------:R-:W-:Y:S01]  /*23070*/  PRMT R56, R0, 0x7610, R56 ;  /* 0x0000761000387816 */ /* 0x000fe20000000038 */
[----:B------:R-:W-:Y:S02]  /*23080*/  IMAD.MOV.U32 R8, RZ, RZ, R28 ;  /* 0x000000ffff087224 */ /* 0x000fe400078e001c */
[----:B------:R-:W-:Y:S02]  /*23090*/  @!P1 IMAD.MOV.U32 R30, RZ, RZ, R4 ;  /* 0x000000ffff1e9224 */ /* 0x000fe400078e0004 */
[----:B------:R-:W-:Y:S01]  /*230a0*/  @!P1 IMAD.MOV.U32 R31, RZ, RZ, R5 ;  /* 0x000000ffff1f9224 */ /* 0x000fe200078e0005 */
[----:B------:R-:W-:Y:S01]  /*230b0*/  PRMT R36, R8, 0x5410, R9 ;  /* 0x0000541008247816 */ /* 0x000fe20000000009 */
[----:B------:R-:W-:Y:S02]  /*230c0*/  @!P1 IMAD.MOV.U32 R32, RZ, RZ, R6 ;  /* 0x000000ffff209224 */ /* 0x000fe400078e0006 */
[----:B------:R-:W-:-:S02]  /*230d0*/  @!P1 IMAD.MOV.U32 R33, RZ, RZ, R7 ;  /* 0x000000ffff219224 */ /* 0x000fc400078e0007 */
[----:B------:R-:W-:Y:S02]  /*230e0*/  IMAD.MOV.U32 R13, RZ, RZ, R26 ;  /* 0x000000ffff0d7224 */ /* 0x000fe400078e001a */
[----:B------:R-:W-:Y:S02]  /*230f0*/  IMAD.MOV.U32 R4, RZ, RZ, R30 ;  /* 0x000000ffff047224 */ /* 0x000fe400078e001e */
[----:B------:R-:W-:Y:S02]  /*23100*/  IMAD.MOV.U32 R5, RZ, RZ, R31 ;  /* 0x000000ffff057224 */ /* 0x000fe400078e001f */
[----:B------:R-:W-:Y:S01]  /*23110*/  IMAD.MOV.U32 R6, RZ, RZ, R32 ;  /* 0x000000ffff067224 */ /* 0x000fe200078e0020 */
[----:B------:R-:W-:Y:S01]  /*23120*/  PRMT R40, R40, 0x5410, R4 ;  /* 0x0000541028287816 */ /* 0x000fe20000000004 */
[----:B------:R-:W-:Y:S01]  /*23130*/  IMAD.MOV.U32 R7, RZ, RZ, R33 ;  /* 0x000000ffff077224 */ /* 0x000fe200078e0021 */
[----:B------:R-:W-:Y:S01]  /*23140*/  PRMT R47, R5, 0x7610, R47 ;  /* 0x00007610052f7816 */ /* 0x000fe2000000002f */
[----:B------:R-:W-:Y:S01]  /*23150*/  IMAD.MOV.U32 R0, RZ, RZ, R14 ;  /* 0x000000ffff007224 */ /* 0x000fe200078e000e */
[----:B------:R-:W-:-:S07]  /*23160*/  PRMT R57, R6, 0x7610, R57 ;  /* 0x0000761006397816 */ /* 0x000fce0000000039 */
[----:B------:R-:W-:Y:S05]  /*23170*/  WARPSYNC.COLLECTIVE R15, `(.L_x_2886) ;  /* 0x000000000f087348 */ /* 0x000fea0003c00000 */
[----:B------:R0:W1:Y:S02]  /*23180*/  SHFL.IDX P6, R14, R13, R12, R11 ;  /* 0x0000000c0d0e7389 */ /* 0x00006400000c000b */
[----:B01----:R-:W-:Y:S01]  /*23190*/  ENDCOLLECTIVE ;  /* 0x000000000000791b */ /* 0x003fe20003800000 */
.L_x_2886:
[----:B------:R-:W-:Y:S02]  /*231a0*/  PRMT R50, R7, 0x7610, R50 ;  /* 0x0000761007327816 */ /* 0x000fe40000000032 */
[----:B------:R-:W-:Y:S02]  /*231b0*/  CS2R R4, SRZ ;  /* 0x0000000000047805 */ /* 0x000fe4000001ff00 */
[----:B------:R-:W-:Y:S01]  /*231c0*/  MOV R13, R25 ;  /* 0x00000019000d7202 */ /* 0x000fe20000000f00 */
[----:B------:R-:W-:-:S07]  /*231d0*/  IMAD.MOV.U32 R24, RZ, RZ, R14 ;  /* 0x000000ffff187224 */ /* 0x000fce00078e000e */
[----:B------:R-:W-:Y:S05]  /*231e0*/  WARPSYNC.COLLECTIVE R15, `(.L_x_2887) ;  /* 0x000000000f087348 */ /* 0x000fea0003c00000 */
[----:B------:R0:W1:Y:S02]  /*231f0*/  SHFL.IDX P6, R14, R13, R12, R11 ;  /* 0x0000000c0d0e7389 */ /* 0x00006400000c000b */
[----:B01----:R-:W-:Y:S01]  /*23200*/  ENDCOLLECTIVE ;  /* 0x000000000000791b */ /* 0x003fe20003800000 */
.L_x_2887:
[----:B------:R-:W-:Y:S02]  /*23210*/  IMAD.MOV.U32 R13, RZ, RZ, R35 ;  /* 0x000000ffff0d7224 */ /* 0x000fe400078e0023 */
[----:B------:R-:W-:-:S07]  /*23220*/  IMAD.MOV.U32 R25, RZ, RZ, R14 ;  /* 0x000000ffff197224 */ /* 0x000fce00078e000e */
[----:B------:R-:W-:Y:S05]  /*23230*/  WARPSYNC.COLLECTIVE R15, `(.L_x_2888) ;  /* 0x000000000f087348 */ /* 0x000fea0003c00000 */
[----:B------:R0:W1:Y:S02]  /*23240*/  SHFL.IDX P6, R14, R13, R12, R11 ;  /* 0x0000000c0d0e7389 */ /* 0x00006400000c000b */
[----:B01----:R-:W-:Y:S01]  /*23250*/  ENDCOLLECTIVE ;  /* 0x000000000000791b */ /* 0x003fe20003800000 */
.L_x_2888:
[----:B------:R-:W-:Y:S05]  /*23260*/  BRA `(.L_x_2889) ;  /* 0xfffffe7400007947 */ /* 0x000fea000383ffff */
.L_x_2593:
[----:B0-----:R0:W1:Y:S02]  /*23270*/  SYNCS.PHASECHK.TRANS64.TRYWAIT P1, [R2+URZ+0x28c00], R13 ;  /* 0x028c000d020075a7 */ /* 0x001064000802017f */
[----:B-1----:R-:W-:Y:S05]  /*23280*/  @!P1 NANOSLEEP.SYNCS 0x989680 ;  /* 0x009896800000995d */ /* 0x002fea0003900000 */
[----:B------:R-:W1:Y:S02]  /*23290*/  @!P1 SYNCS.PHASECHK.TRANS64 P1, [R2+URZ+0x28c00], R13 ;  /* 0x028c000d020095a7 */ /* 0x000e64000802007f */
[----:B-1----:R-:W-:Y:S05]  /*232a0*/  @!P1 BRA `(.L_x_2593) ;  /* 0xfffffffc00f09947 */ /* 0x002fea000383ffff */
[----:B------:R-:W-:Y:S05]  /*232b0*/  BRA `(.L_x_2890) ;  /* 0xfffffe7400987947 */ /* 0x000fea000383ffff */
.L_x_2599:
[----:B0-----:R0:W2:Y:S02]  /*232c0*/  SYNCS.PHASECHK.TRANS64.TRYWAIT P1, [R15+URZ+0x28c30], R56 ;  /* 0x028c30380f0075a7 */ /* 0x0010a4000802017f */
[----:B--2---:R-:W-:Y:S05]  /*232d0*/  @!P1 NANOSLEEP.SYNCS 0x989680 ;  /* 0x009896800000995d */ /* 0x004fea0003900000 */
[----:B------:R-:W2:Y:S02]  /*232e0*/  @!P1 SYNCS.PHASECHK.TRANS64 P1, [R15+URZ+0x28c30], R56 ;  /* 0x028c30380f0095a7 */ /* 0x000ea4000802007f */
[----:B--2---:R-:W-:Y:S05]  /*232f0*/  @!P1 BRA `(.L_x_2599) ;  /* 0xfffffffc00f09947 */ /* 0x004fea000383ffff */
[----:B------:R-:W-:Y:S05]  /*23300*/  BRA `(.L_x_2598) ;  /* 0xfffffe84000c7947 */ /* 0x000fea000383ffff */
.L_x_2613:
[----:B--2---:R2:W3:Y:S02]  /*23310*/  SYNCS.PHASECHK.TRANS64.TRYWAIT P1, [R15+URZ+0x28c50], R56 ;  /* 0x028c50380f0075a7 */ /* 0x0044e4000802017f */
[----:B---3--:R-:W-:Y:S05]  /*23320*/  @!P1 NANOSLEEP.SYNCS 0x989680 ;  /* 0x009896800000995d */ /* 0x008fea0003900000 */
[----:B------:R-:W3:Y:S02]  /*23330*/  @!P1 SYNCS.PHASECHK.TRANS64 P1, [R15+URZ+0x28c50], R56 ;  /* 0x028c50380f0095a7 */ /* 0x000ee4000802007f */
[----:B---3--:R-:W-:Y:S05]  /*23340*/  @!P1 BRA `(.L_x_2613) ;  /* 0xfffffffc00f09947 */ /* 0x008fea000383ffff */
[----:B------:R-:W-:Y:S05]  /*23350*/  BRA `(.L_x_2612) ;  /* 0xfffffe9c00dc7947 */ /* 0x000fea000383ffff */
.L_x_2626:
[----:B-1----:R1:W2:Y:S02]  /*23360*/  SYNCS.PHASECHK.TRANS64.TRYWAIT P1, [R209+URZ+0x28c30], R210 ;  /* 0x028c30d2d10075a7 */ /* 0x0022a4000802017f */
[----:B--2---:R-:W-:Y:S05]  /*23370*/  @!P1 NANOSLEEP.SYNCS 0x989680 ;  /* 0x009896800000995d */ /* 0x004fea0003900000 */
[----:B------:R-:W2:Y:S02]  /*23380*/  @!P1 SYNCS.PHASECHK.TRANS64 P1, [R209+URZ+0x28c30], R210 ;  /* 0x028c30d2d10095a7 */ /* 0x000ea4000802007f */
[----:B--2---:R-:W-:Y:S05]  /*23390*/  @!P1 BRA `(.L_x_2626) ;  /* 0xfffffffc00f09947 */ /* 0x004fea000383ffff */
[----:B------:R-:W-:Y:S05]  /*233a0*/  BRA `(.L_x_2625) ;  /* 0xfffffea400647947 */ /* 0x000fea000383ffff */
.L_x_2640:
[----:B---3--:R3:W4:Y:S02]  /*233b0*/  SYNCS.PHASECHK.TRANS64.TRYWAIT P1, [R209+URZ+0x28c50], R210 ;  /* 0x028c50d2d10075a7 */ /* 0x008724000802017f */
[----:B----4-:R-:W-:Y:S05]  /*233c0*/  @!P1 NANOSLEEP.SYNCS 0x989680 ;  /* 0x009896800000995d */ /* 0x010fea0003900000 */
[----:B------:R-:W4:Y:S02]  /*233d0*/  @!P1 SYNCS.PHASECHK.TRANS64 P1, [R209+URZ+0x28c50], R210 ;  /* 0x028c50d2d10095a7 */ /* 0x000f24000802007f */
[----:B----4-:R-:W-:Y:S05]  /*233e0*/  @!P1 BRA `(.L_x_2640) ;  /* 0xfffffffc00f09947 */ /* 0x010fea000383ffff */
[----:B------:R-:W-:Y:S05]  /*233f0*/  BRA `(.L_x_2639) ;  /* 0xfffffec400ec7947 */ /* 0x000fea000383ffff */
.L_x_2654:
[----:B-1----:R1:W2:Y:S02]  /*23400*/  SYNCS.PHASECHK.TRANS64.TRYWAIT P2, [R15+URZ+0x28c30], R203 ;  /* 0x028c30cb0f0075a7 */ /* 0x0022a4000804017f */
[----:B--2---:R-:W-:Y:S05]  /*23410*/  @!P2 NANOSLEEP.SYNCS 0x989680 ;  /* 0x009896800000a95d */ /* 0x004fea0003900000 */
[----:B------:R-:W2:Y:S02]  /*23420*/  @!P2 SYNCS.PHASECHK.TRANS64 P2, [R15+URZ+0x28c30], R203 ;  /* 0x028c30cb0f00a5a7 */ /* 0x000ea4000804007f */
[----:B--2---:R-:W-:Y:S05]  /*23430*/  @!P2 BRA `(.L_x_2654) ;  /* 0xfffffffc00f0a947 */ /* 0x004fea000383ffff */
[----:B------:R-:W-:Y:S05]  /*23440*/  BRA `(.L_x_2653) ;  /* 0xfffffecc00b87947 */ /* 0x000fea000383ffff */
.L_x_2660:
[----:B----4-:R4:W0:Y:S02]  /*23450*/  SYNCS.PHASECHK.TRANS64.TRYWAIT P2, [R15+URZ+0x28c50], R203 ;  /* 0x028c50cb0f0075a7 */ /* 0x010824000804017f */
[----:B0-----:R-:W-:Y:S05]  /*23460*/  @!P2 NANOSLEEP.SYNCS 0x989680 ;  /* 0x009896800000a95d */ /* 0x001fea0003900000 */
[----:B------:R-:W0:Y:S02]  /*23470*/  @!P2 SYNCS.PHASECHK.TRANS64 P2, [R15+URZ+0x28c50], R203 ;  /* 0x028c50cb0f00a5a7 */ /* 0x000e24000804007f */
[----:B0-----:R-:W-:Y:S05]  /*23480*/  @!P2 BRA `(.L_x_2660) ;  /* 0xfffffffc00f0a947 */ /* 0x001fea000383ffff */
[----:B------:R-:W-:Y:S05]  /*23490*/  BRA `(.L_x_2659) ;  /* 0xfffffee400187947 */ /* 0x000fea000383ffff */
.L_x_2669:
[----:B-1----:R1:W2:Y:S02]  /*234a0*/  SYNCS.PHASECHK.TRANS64.TRYWAIT P1, [R20+URZ+0x28c30], R202 ;  /* 0x028c30ca140075a7 */ /* 0x0022a4000802017f */
[----:B--2---:R-:W-:Y:S05]  /*234b0*/  @!P1 NANOSLEEP.SYNCS 0x989680 ;  /* 0x009896800000995d */ /* 0x004fea0003900000 */
[----:B------:R-:W2:Y:S02]  /*234c0*/  @!P1 SYNCS.PHASECHK.TRANS64 P1, [R20+URZ+0x28c30], R202 ;  /* 0x028c30ca140095a7 */ /* 0x000ea4000802007f */
[----:B--2---:R-:W-:Y:S05]  /*234d0*/  @!P1 BRA `(.L_x_2669) ;  /* 0xfffffffc00f09947 */ /* 0x004fea000383ffff */
[----:B------:R-:W-:Y:S05]  /*234e0*/  BRA `(.L_x_2668) ;  /* 0xfffffee800307947 */ /* 0x000fea000383ffff */
.L_x_2683:
[----:B-1----:R1:W2:Y:S02]  /*234f0*/  SYNCS.PHASECHK.TRANS64.TRYWAIT P1, [R20+URZ+0x28c50], R202 ;  /* 0x028c50ca140075a7 */ /* 0x0022a4000802017f */
[----:B--2---:R-:W-:Y:S05]  /*23500*/  @!P1 NANOSLEEP.SYNCS 0x989680 ;  /* 0x009896800000995d */ /* 0x004fea0003900000 */
[----:B------:R-:W2:Y:S02]  /*23510*/  @!P1 SYNCS.PHASECHK.TRANS64 P1, [R20+URZ+0x28c50], R202 ;  /* 0x028c50ca140095a7 */ /* 0x000ea4000802007f */
[----:B--2---:R-:W-:Y:S05]  /*23520*/  @!P1 BRA `(.L_x_2683) ;  /* 0xfffffffc00f09947 */ /* 0x004fea000383ffff */
[----:B------:R-:W-:Y:S05]  /*23530*/  BRA `(.L_x_2682) ;  /* 0xffffff0800407947 */ /* 0x000fea000383ffff */
.L_x_2727:
[----:B------:R-:W0:Y:S01]  /*23540*/  S2R R13, SR_TID.X ;  /* 0x00000000000d7919 */ /* 0x000e220000002100 */
[----:B------:R-:W-:Y:S01]  /*23550*/  BSSY B1, `(.L_x_2891) ;  /* 0x0000009000017945 */ /* 0x000fe20003800000 */
[----:B------:R-:W-:Y:S02]  /*23560*/  IMAD.MOV.U32 R12, RZ, RZ, RZ ;  /* 0x000000ffff0c7224 */ /* 0x000fe400078e00ff */
[----:B------:R-:W-:Y:S02]  /*23570*/  IMAD.MOV.U32 R11, RZ, RZ, 0x1f ;  /* 0x0000001fff0b7424 */ /* 0x000fe400078e00ff */
[----:B------:R-:W-:Y:S01]  /*23580*/  IMAD.MOV.U32 R15, RZ, RZ, -0x1 ;  /* 0xffffffffff0f7424 */ /* 0x000fe200078e00ff */
[----:B0-----:R-:W-:-:S04]  /*23590*/  SHF.R.U32.HI R13, RZ, 0x5, R13 ;  /* 0x00000005ff0d7819 */ /* 0x001fc8000001160d */
[----:B------:R-:W-:-:S07]  /*235a0*/  LOP3.LUT R13, R13, 0x3, RZ, 0xc0, !PT ;  /* 0x000000030d0d7812 */ /* 0x000fce00078ec0ff */
[----:B-1----:R-:W-:Y:S05]  /*235b0*/  WARPSYNC.COLLECTIVE R15, `(.L_x_2892) ;  /* 0x000000000f087348 */ /* 0x002fea0003c00000 */
[----:B-1----:R0:W1:Y:S02]  /*235c0*/  SHFL.IDX P6, R14, R13, R12, R11 ;  /* 0x0000000c0d0e7389 */ /* 0x00206400000c000b */
[----:B01----:R-:W-:Y:S01]  /*235d0*/  ENDCOLLECTIVE ;  /* 0x000000000000791b */ /* 0x003fe20003800000 */
.L_x_2892:
[----:B------:R-:W-:Y:S05]  /*235e0*/  BSYNC B1 ;  /* 0x0000000000017941 */ /* 0x000fea0003800000 */
.L_x_2891:
[----:B------:R-:W-:Y:S05]  /*235f0*/  BRA `(.L_x_2893) ;  /* 0xffffff8000e07947 */ /* 0x000fea000383ffff */
.L_x_2729:
[----:B------:R-:W-:Y:S01]  /*23600*/  BSSY B1, `(.L_x_2894) ;  /* 0x0000006000017945 */ /* 0x000fe20003800000 */
[----:B------:R-:W-:-:S07]  /*23610*/  IMAD.MOV.U32 R15, RZ, RZ, -0x1 ;  /* 0xffffffffff0f7424 */ /* 0x000fce00078e00ff */
[----:B0-----:R-:W-:Y:S05]  /*23620*/  WARPSYNC.COLLECTIVE R15, `(.L_x_2895) ;  /* 0x000000000f0c7348 */ /* 0x001fea0003c00000 */
[----:B------:R-:W-:Y:S02]  /*23630*/  ELECT P6, UR62, PT ;  /* 0x00000000003e782f */ /* 0x000fe400038c0000 */
[----:B------:R-:W-:Y:S01]  /*23640*/  MOV R14, UR62 ;  /* 0x0000003e000e7c02 */ /* 0x000fe20008000f00 */
[----:B0-----:R-:W-:Y:S10]  /*23650*/  ENDCOLLECTIVE ;  /* 0x000000000000791b */ /* 0x001ff40003800000 */
.L_x_2895:
[----:B------:R-:W-:Y:S05]  /*23660*/  BSYNC B1 ;  /* 0x0000000000017941 */ /* 0x000fea0003800000 */
.L_x_2894:
[----:B------:R-:W-:Y:S05]  /*23670*/  BRA `(.L_x_2728) ;  /* 0xffffff8000d87947 */ /* 0x000fea000383ffff */
.L_x_2731:
[----:B0-----:R0:W1:Y:S02]  /*23680*/  SYNCS.PHASECHK.TRANS64.TRYWAIT P0, [R18+URZ+0x28c20], R2 ;  /* 0x028c2002120075a7 */ /* 0x001064000800017f */
[----:B-1----:R-:W-:Y:S05]  /*23690*/  @!P0 NANOSLEEP.SYNCS 0x989680 ;  /* 0x009896800000895d */ /* 0x002fea0003900000 */
[----:B------:R-:W1:Y:S02]  /*236a0*/  @!P0 SYNCS.PHASECHK.TRANS64 P0, [R18+URZ+0x28c20], R2 ;  /* 0x028c2002120085a7 */ /* 0x000e64000800007f */
[----:B-1----:R-:W-:Y:S05]  /*236b0*/  @!P0 BRA `(.L_x_2731) ;  /* 0xfffffffc00f08947 */ /* 0x002fea000383ffff */
[----:B------:R-:W-:Y:S05]  /*236c0*/  BRA `(.L_x_2896) ;  /* 0xffffff8000e87947 */ /* 0x000fea000383ffff */
.L_x_2735:
[----:B0-----:R0:W1:Y:S02]  /*236d0*/  SYNCS.PHASECHK.TRANS64.TRYWAIT P0, [R11+URZ+0x28ca0], R2 ;  /* 0x028ca0020b0075a7 */ /* 0x001064000800017f */
[----:B-1----:R-:W-:Y:S05]  /*236e0*/  @!P0 NANOSLEEP.SYNCS 0x989680 ;  /* 0x009896800000895d */ /* 0x002fea0003900000 */
[----:B------:R-:W1:Y:S02]  /*236f0*/  @!P0 SYNCS.PHASECHK.TRANS64 P0, [R11+URZ+0x28ca0], R2 ;  /* 0x028ca0020b0085a7 */ /* 0x000e64000800007f */
[----:B-1----:R-:W-:Y:S05]  /*23700*/  @!P0 BRA `(.L_x_2735) ;  /* 0xfffffffc00f08947 */ /* 0x002fea000383ffff */
[----:B------:R-:W-:Y:S05]  /*23710*/  BRA `(.L_x_2897) ;  /* 0xffffff8400007947 */ /* 0x000fea000383ffff */
.L_x_2740:
[----:B-1----:R1:W2:Y:S02]  /*23720*/  SYNCS.PHASECHK.TRANS64.TRYWAIT P0, [R11+URZ+0x28cc0], R2 ;  /* 0x028cc0020b0075a7 */ /* 0x0022a4000800017f */
[----:B--2---:R-:W-:Y:S05]  /*23730*/  @!P0 NANOSLEEP.SYNCS 0x989680 ;  /* 0x009896800000895d */ /* 0x004fea0003900000 */
[----:B------:R-:W2:Y:S02]  /*23740*/  @!P0 SYNCS.PHASECHK.TRANS64 P0, [R11+URZ+0x28cc0], R2 ;  /* 0x028cc0020b0085a7 */ /* 0x000ea4000800007f */
[----:B--2---:R-:W-:Y:S05]  /*23750*/  @!P0 BRA `(.L_x_2740) ;  /* 0xfffffffc00f08947 */ /* 0x004fea000383ffff */
[----:B------:R-:W-:Y:S05]  /*23760*/  BRA `(.L_x_2898) ;  /* 0xffffff84007c7947 */ /* 0x000fea000383ffff */
.L_x_2754:
[----:B0-----:R0:W1:Y:S02]  /*23770*/  SYNCS.PHASECHK.TRANS64.TRYWAIT P1, [R11+URZ+0x28ca0], R2 ;  /* 0x028ca0020b0075a7 */ /* 0x001064000802017f */
[----:B-1----:R-:W-:Y:S05]  /*23780*/  @!P1 NANOSLEEP.SYNCS 0x989680 ;  /* 0x009896800000995d */ /* 0x002fea0003900000 */
[----:B------:R-:W1:Y:S02]  /*23790*/  @!P1 SYNCS.PHASECHK.TRANS64 P1, [R11+URZ+0x28ca0], R2 ;  /* 0x028ca0020b0095a7 */ /* 0x000e64000802007f */
[----:B-1----:R-:W-:Y:S05]  /*237a0*/  @!P1 BRA `(.L_x_2754) ;  /* 0xfffffffc00f09947 */ /* 0x002fea000383ffff */
[----:B------:R-:W-:Y:S05]  /*237b0*/  BRA `(.L_x_2899) ;  /* 0xffffff8c00e07947 */ /* 0x000fea000383ffff */
.L_x_2759:
[----:B-1----:R1:W2:Y:S02]  /*237c0*/  SYNCS.PHASECHK.TRANS64.TRYWAIT P1, [R11+URZ+0x28cc0], R2 ;  /* 0x028cc0020b0075a7 */ /* 0x0022a4000802017f */
[----:B--2---:R-:W-:Y:S05]  /*237d0*/  @!P1 NANOSLEEP.SYNCS 0x989680 ;  /* 0x009896800000995d */ /* 0x004fea0003900000 */
[----:B------:R-:W2:Y:S02]  /*237e0*/  @!P1 SYNCS.PHASECHK.TRANS64 P1, [R11+URZ+0x28cc0], R2 ;  /* 0x028cc0020b0095a7 */ /* 0x000ea4000802007f */
[----:B--2---:R-:W-:Y:S05]  /*237f0*/  @!P1 BRA `(.L_x_2759) ;  /* 0xfffffffc00f09947 */ /* 0x004fea000383ffff */
[----:B------:R-:W-:Y:S05]  /*23800*/  BRA `(.L_x_2900) ;  /* 0xffffff9000587947 */ /* 0x000fea000383ffff */
.L_x_2789:
[----:B------:R-:W1:Y:S01]  /*23810*/  S2R R11, SR_TID.X ;  /* 0x00000000000b7919 */ /* 0x000e620000002100 */
[----:B------:R-:W-:Y:S01]  /*23820*/  BSSY B0, `(.L_x_2901) ;  /* 0x000000a000007945 */ /* 0x000fe20003800000 */
[----:B------:R-:W-:Y:S02]  /*23830*/  IMAD.MOV.U32 R12, RZ, RZ, RZ ;  /* 0x000000ffff0c7224 */ /* 0x000fe400078e00ff */
[----:B------:R-:W-:Y:S01]  /*23840*/  IMAD.MOV.U32 R15, RZ, RZ, -0x1 ;  /* 0xffffffffff0f7424 */ /* 0x000fe200078e00ff */
[----:B-1----:R-:W-:-:S04]  /*23850*/  SHF.R.U32.HI R11, RZ, 0x5, R11 ;  /* 0x00000005ff0b7819 */ /* 0x002fc8000001160b */
[----:B------:R-:W-:-:S05]  /*23860*/  LOP3.LUT R11, R11, 0x3, RZ, 0xc0, !PT ;  /* 0x000000030b0b7812 */ /* 0x000fca00078ec0ff */
[----:B------:R-:W-:Y:S02]  /*23870*/  IMAD.MOV.U32 R13, RZ, RZ, R11 ;  /* 0x000000ffff0d7224 */ /* 0x000fe400078e000b */
[----:B------:R-:W-:-:S07]  /*23880*/  IMAD.MOV.U32 R11, RZ, RZ, 0x1f ;  /* 0x0000001fff0b7424 */ /* 0x000fce00078e00ff */
[----:B0----5:R-:W-:Y:S05]  /*23890*/  WARPSYNC.COLLECTIVE R15, `(.L_x_2902) ;  /* 0x000000000f087348 */ /* 0x021fea0003c00000 */
[----:B------:R1:W2:Y:S02]  /*238a0*/  SHFL.IDX P6, R14, R13, R12, R11 ;  /* 0x0000000c0d0e7389 */ /* 0x0002a400000c000b */
[----:B012--5:R-:W-:Y:S01]  /*238b0*/  ENDCOLLECTIVE ;  /* 0x000000000000791b */ /* 0x027fe20003800000 */
.L_x_2902:
[----:B------:R-:W-:Y:S05]  /*238c0*/  BSYNC B0 ;  /* 0x0000000000007941 */ /* 0x000fea0003800000 */
.L_x_2901:
[----:B------:R-:W-:Y:S05]  /*238d0*/  BRA `(.L_x_2903) ;  /* 0xffffffa800d47947 */ /* 0x000fea000383ffff */
.L_x_2792:
[----:B-1----:R1:W2:Y:S02]  /*238e0*/  SYNCS.PHASECHK.TRANS64.TRYWAIT P0, [R25+URZ+0x28c40], R0 ;  /* 0x028c4000190075a7 */ /* 0x0022a4000800017f */
[----:B--2---:R-:W-:Y:S05]  /*238f0*/  @!P0 NANOSLEEP.SYNCS 0x989680 ;  /* 0x009896800000895d */ /* 0x004fea0003900000 */
[----:B------:R-:W2:Y:S02]  /*23900*/  @!P0 SYNCS.PHASECHK.TRANS64 P0, [R25+URZ+0x28c40], R0 ;  /* 0x028c4000190085a7 */ /* 0x000ea4000800007f */
[----:B--2---:R-:W-:Y:S05]  /*23910*/  @!P0 BRA `(.L_x_2792) ;  /* 0xfffffffc00f08947 */ /* 0x004fea000383ffff */
[----:B------:R-:W-:Y:S05]  /*23920*/  BRA `(.L_x_2904) ;  /* 0xffffffac000c7947 */ /* 0x000fea000383ffff */
.L_x_2793:
        /* <DEDUP_REMOVED lines=8> */
.L_x_2906:
[----:B------:R-:W-:Y:S05]  /*239b0*/  BSYNC B0 ;  /* 0x0000000000007941 */ /* 0x000fea0003800000 */
.L_x_2905:
        /* <DEDUP_REMOVED lines=9> */
.L_x_2907:
[----:B------:R-:W-:Y:S02]  /*23a50*/  IMAD.MOV.U32 R13, RZ, RZ, R5 ;  /* 0x000000ffff0d7224 */ /* 0x000fe400078e0005 */
[----:B------:R-:W-:Y:S02]  /*23a60*/  IMAD.MOV.U32 R12, RZ, RZ, 0x1 ;  /* 0x00000001ff0c7424 */ /* 0x000fe400078e00ff */
[----:B------:R-:W-:-:S07]  /*23a70*/  IMAD.MOV.U32 R3, RZ, RZ, R14 ;  /* 0x000000ffff037224 */ /* 0x000fce00078e000e */
[----:B------:R-:W-:Y:S05]  /*23a80*/  WARPSYNC.COLLECTIVE R15, `(.L_x_2908) ;  /* 0x000000000f087348 */ /* 0x000fea0003c00000 */
[----:B------:R0:W1:Y:S02]  /*23a90*/  SHFL.IDX P6, R14, R13, R12, R11 ;  /* 0x0000000c0d0e7389 */ /* 0x00006400000c000b */
[----:B01----:R-:W-:Y:S01]  /*23aa0*/  ENDCOLLECTIVE ;  /* 0x000000000000791b */ /* 0x003fe20003800000 */
.L_x_2908:
        /* <DEDUP_REMOVED lines=15> */
.L_x_2909:
[----:B------:R-:W-:Y:S02]  /*23ba0*/  @P0 IMAD R6, R4, 0x2, R18 ;  /* 0x0000000204060824 */ /* 0x000fe400078e0212 */
[----:B------:R-:W-:Y:S02]  /*23bb0*/  IMAD.MOV.U32 R13, RZ, RZ, R5 ;  /* 0x000000ffff0d7224 */ /* 0x000fe400078e0005 */
[----:B------:R-:W-:Y:S02]  /*23bc0*/  IMAD.MOV.U32 R12, RZ, RZ, 0x2 ;  /* 0x00000002ff0c7424 */ /* 0x000fe400078e00ff */
[----:B------:R-:W-:-:S07]  /*23bd0*/  IMAD.MOV.U32 R3, RZ, RZ, R14 ;  /* 0x000000ffff037224 */ /* 0x000fce00078e000e */
[----:B------:R-:W-:Y:S05]  /*23be0*/  WARPSYNC.COLLECTIVE R15, `(.L_x_2910) ;  /* 0x000000000f087348 */ /* 0x000fea0003c00000 */
[----:B------:R0:W1:Y:S02]  /*23bf0*/  SHFL.IDX P6, R14, R13, R12, R11 ;  /* 0x0000000c0d0e7389 */ /* 0x00006400000c000b */
[----:B01----:R-:W-:Y:S01]  /*23c00*/  ENDCOLLECTIVE ;  /* 0x000000000000791b */ /* 0x003fe20003800000 */
.L_x_2910:
        /* <DEDUP_REMOVED lines=15> */
.L_x_2911:
[----:B------:R-:W-:Y:S02]  /*23d00*/  @P0 IMAD R6, R4, 0x2, R18 ;  /* 0x0000000204060824 */ /* 0x000fe400078e0212 */
[----:B------:R-:W-:Y:S02]  /*23d10*/  IMAD.MOV.U32 R13, RZ, RZ, R5 ;  /* 0x000000ffff0d7224 */ /* 0x000fe400078e0005 */
[----:B------:R-:W-:Y:S02]  /*23d20*/  IMAD.MOV.U32 R12, RZ, RZ, 0x3 ;  /* 0x00000003ff0c7424 */ /* 0x000fe400078e00ff */
[----:B------:R-:W-:-:S07]  /*23d30*/  IMAD.MOV.U32 R3, RZ, RZ, R14 ;  /* 0x000000ffff037224 */ /* 0x000fce00078e000e */
[----:B------:R-:W-:Y:S05]  /*23d40*/  WARPSYNC.COLLECTIVE R15, `(.L_x_2912) ;  /* 0x000000000f087348 */ /* 0x000fea0003c00000 */
[----:B------:R0:W1:Y:S02]  /*23d50*/  SHFL.IDX P6, R14, R13, R12, R11 ;  /* 0x0000000c0d0e7389 */ /* 0x00006400000c000b */
[----:B01----:R-:W-:Y:S01]  /*23d60*/  ENDCOLLECTIVE ;  /* 0x000000000000791b */ /* 0x003fe20003800000 */
.L_x_2912:
        /* <DEDUP_REMOVED lines=10> */
.L_x_2913:
[----:B------:R-:W-:Y:S01]  /*23e10*/  @!PT LDS RZ, [RZ] ;  /* 0x00000000fffff984 */ /* 0x000fe20000000800 */
[----:B------:R-:W-:Y:S01]  /*23e20*/  @!PT LDS RZ, [RZ] ;  /* 0x00000000fffff984 */ /* 0x000fe20000000800 */
[----:B------:R-:W-:Y:S01]  /*23e30*/  @!PT LDS RZ, [RZ] ;  /* 0x00000000fffff984 */ /* 0x000fe20000000800 */
[----:B------:R0:W-:Y:S01]  /*23e40*/  @P0 LDGSTS.E.BYPASS.LTC128B.128 [R6+0x23400], desc[UR42][R2.64], !P2 ;  /* 0x2340000002060fae */ /* 0x0001e2000d101d6a */
[----:B------:R-:W-:Y:S01]  /*23e50*/  IMAD.MOV.U32 R0, RZ, RZ, R14 ;  /* 0x000000ffff007224 */ /* 0x000fe200078e000e */
[----:B------:R-:W-:Y:S06]  /*23e60*/  BRA `(.L_x_2914) ;  /* 0xffffffa800bc7947 */ /* 0x000fec000383ffff */
.L_x_2798:
[----:B------:R-:W-:Y:S02]  /*23e70*/  IMAD.MOV.U32 R13, RZ, RZ, R4 ;  /* 0x000000ffff0d7224 */ /* 0x000fe400078e0004 */
[----:B------:R-:W-:Y:S02]  /*23e80*/  IMAD.MOV.U32 R12, RZ, RZ, RZ ;  /* 0x000000ffff0c7224 */ /* 0x000fe400078e00ff */
[----:B------:R-:W-:Y:S02]  /*23e90*/  IMAD.MOV.U32 R11, RZ, RZ, 0x181f ;  /* 0x0000181fff0b7424 */ /* 0x000fe400078e00ff */
[----:B------:R-:W-:Y:S02]  /*23ea0*/  IMAD.MOV.U32 R15, RZ, RZ, -0x1 ;  /* 0xffffffffff0f7424 */ /* 0x000fe400078e00ff */
[----:B-----5:R-:W-:Y:S02]  /*23eb0*/  IMAD R5, R20, R7, RZ ;  /* 0x0000000714057224 */ /* 0x020fe400078e02ff */
[----:B------:R-:W-:-:S07]  /*23ec0*/  IMAD.IADD R31, R10, 0x1, R31 ;  /* 0x000000010a1f7824 */ /* 0x000fce00078e021f */
[----:B------:R-:W-:Y:S05]  /*23ed0*/  WARPSYNC.COLLECTIVE R15, `(.L_x_2915) ;  /* 0x000000000f087348 */ /* 0x000fea0003c00000 */
[----:B------:R0:W1:Y:S02]  /*23ee0*/  SHFL.IDX P6, R14, R13, R12, R11 ;  /* 0x0000000c0d0e7389 */ /* 0x00006400000c000b */
[----:B01----:R-:W-:Y:S01]  /*23ef0*/  ENDCOLLECTIVE ;  /* 0x000000000000791b */ /* 0x003fe20003800000 */
.L_x_2915:
[C---:B------:R-:W-:Y:S01]  /*23f00*/  VIADD R6, R31.reuse, 0x10 ;  /* 0x000000101f067836 */ /* 0x040fe20000000000 */
[----:B------:R-:W-:Y:S01]  /*23f10*/  ISETP.GE.AND P0, PT, R31, R5, PT ;  /* 0x000000051f00720c */ /* 0x000fe20003f06270 */
[----:B------:R-:W-:Y:S02]  /*23f20*/  IMAD.MOV.U32 R13, RZ, RZ, R0 ;  /* 0x000000ffff0d7224 */ /* 0x000fe400078e0000 */
[----:B------:R-:W-:-:S10]  /*23f30*/  IMAD.MOV.U32 R2, RZ, RZ, R14 ;  /* 0x000000ffff027224 */ /* 0x000fd400078e000e */
[----:B------:R-:W-:Y:S05]  /*23f40*/  WARPSYNC.COLLECTIVE R15, `(.L_x_2916) ;  /* 0x000000000f087348 */ /* 0x000fea0003c00000 */
[----:B------:R0:W1:Y:S02]  /*23f50*/  SHFL.IDX P6, R14, R13, R12, R11 ;  /* 0x0000000c0d0e7389 */ /* 0x00006400000c000b */
[----:B01----:R-:W-:Y:S01]  /*23f60*/  ENDCOLLECTIVE ;  /* 0x000000000000791b */ /* 0x003fe20003800000 */
.L_x_2916:
[----:B------:R-:W-:Y:S02]  /*23f70*/  IMAD.MOV.U32 R13, RZ, RZ, R4 ;  /* 0x000000ffff0d7224 */ /* 0x000fe400078e0004 */
[----:B------:R-:W-:Y:S02]  /*23f80*/  IMAD.MOV.U32 R12, RZ, RZ, 0x1 ;  /* 0x00000001ff0c7424 */ /* 0x000fe400078e00ff */
[----:B------:R-:W-:-:S07]  /*23f90*/  IMAD.MOV.U32 R3, RZ, RZ, R14 ;  /* 0x000000ffff037224 */ /* 0x000fce00078e000e */
[----:B------:R-:W-:Y:S05]  /*23fa0*/  WARPSYNC.COLLECTIVE R15, `(.L_x_2917) ;  /* 0x000000000f087348 */ /* 0x000fea0003c00000 */
[----:B------:R0:W1:Y:S02]  /*23fb0*/  SHFL.IDX P6, R14, R13, R12, R11 ;  /* 0x0000000c0d0e7389 */ /* 0x00006400000c000b */
[----:B01----:R-:W-:Y:S01]  /*23fc0*/  ENDCOLLECTIVE ;  /* 0x000000000000791b */ /* 0x003fe20003800000 */
.L_x_2917:
        /* <DEDUP_REMOVED lines=15> */
.L_x_2918:
[----:B------:R-:W-:Y:S02]  /*240c0*/  IMAD.MOV.U32 R13, RZ, RZ, R4 ;  /* 0x000000ffff0d7224 */ /* 0x000fe400078e0004 */
[----:B------:R-:W-:Y:S02]  /*240d0*/  IMAD.MOV.U32 R12, RZ, RZ, 0x2 ;  /* 0x00000002ff0c7424 */ /* 0x000fe400078e00ff */
[----:B------:R-:W-:-:S07]  /*240e0*/  IMAD.MOV.U32 R3, RZ, RZ, R14 ;  /* 0x000000ffff037224 */ /* 0x000fce00078e000e */
[----:B------:R-:W-:Y:S05]  /*240f0*/  WARPSYNC.COLLECTIVE R15, `(.L_x_2919) ;  /* 0x000000000f087348 */ /* 0x000fea0003c00000 */
[----:B------:R0:W1:Y:S02]  /*24100*/  SHFL.IDX P6, R14, R13, R12, R11 ;  /* 0x0000000c0d0e7389 */ /* 0x00006400000c000b */
[----:B01----:R-:W-:Y:S01]  /*24110*/  ENDCOLLECTIVE ;  /* 0x000000000000791b */ /* 0x003fe20003800000 */
.L_x_2919:
        /* <DEDUP_REMOVED lines=16> */
.L_x_2920:
[----:B------:R-:W-:Y:S02]  /*24220*/  IMAD.MOV.U32 R13, RZ, RZ, R4 ;  /* 0x000000ffff0d7224 */ /* 0x000fe400078e0004 */
[----:B------:R-:W-:Y:S02]  /*24230*/  IMAD.MOV.U32 R12, RZ, RZ, 0x3 ;  /* 0x00000003ff0c7424 */ /* 0x000fe400078e00ff */
[----:B------:R-:W-:-:S07]  /*24240*/  IMAD.MOV.U32 R3, RZ, RZ, R14 ;  /* 0x000000ffff037224 */ /* 0x000fce00078e000e */
[----:B------:R-:W-:Y:S05]  /*24250*/  WARPSYNC.COLLECTIVE R15, `(.L_x_2921) ;  /* 0x000000000f087348 */ /* 0x000fea0003c00000 */
[----:B------:R0:W1:Y:S02]  /*24260*/  SHFL.IDX P6, R14, R13, R12, R11 ;  /* 0x0000000c0d0e7389 */ /* 0x00006400000c000b */
[----:B01----:R-:W-:Y:S01]  /*24270*/  ENDCOLLECTIVE ;  /* 0x000000000000791b */ /* 0x003fe20003800000 */
.L_x_2921:
        /* <DEDUP_REMOVED lines=10> */
.L_x_2922:
[----:B------:R-:W-:Y:S01]  /*24320*/  @!PT LDS RZ, [RZ] ;  /* 0x00000000fffff984 */ /* 0x000fe20000000800 */
[----:B------:R-:W-:Y:S01]  /*24330*/  @!PT LDS RZ, [RZ] ;  /* 0x00000000fffff984 */ /* 0x000fe20000000800 */
[----:B------:R-:W-:Y:S01]  /*24340*/  @!PT LDS RZ, [RZ] ;  /* 0x00000000fffff984 */ /* 0x000fe20000000800 */
[----:B------:R1:W-:Y:S01]  /*24350*/  @!P0 LDGSTS.E.BYPASS.LTC128B.128 [R8+0x21400], desc[UR42][R2.64], !P1 ;  /* 0x2140000002088fae */ /* 0x0003e2000c901d6a */
[----:B------:R-:W-:Y:S01]  /*24360*/  MOV R0, R14 ;  /* 0x0000000e00007202 */ /* 0x000fe20000000f00 */
[----:B------:R-:W-:Y:S06]  /*24370*/  BRA `(.L_x_2923) ;  /* 0xffffffac00e07947 */ /* 0x000fec000383ffff */
.L_x_2801:
[----:B0-----:R0:W1:Y:S02]  /*24380*/  SYNCS.PHASECHK.TRANS64.TRYWAIT P0, [R18+URZ+0x28c20], R0 ;  /* 0x028c2000120075a7 */ /* 0x001064000800017f */
[----:B-1----:R-:W-:Y:S05]  /*24390*/  @!P0 NANOSLEEP.SYNCS 0x989680 ;  /* 0x009896800000895d */ /* 0x002fea0003900000 */
[----:B------:R-:W1:Y:S02]  /*243a0*/  @!P0 SYNCS.PHASECHK.TRANS64 P0, [R18+URZ+0x28c20], R0 ;  /* 0x028c2000120085a7 */ /* 0x000e64000800007f */
[----:B-1----:R-:W-:Y:S05]  /*243b0*/  @!P0 BRA `(.L_x_2801) ;  /* 0xfffffffc00f08947 */ /* 0x002fea000383ffff */
[----:B------:R-:W-:Y:S05]  /*243c0*/  BRA `(.L_x_2924) ;  /* 0xffffffb0003c7947 */ /* 0x000fea000383ffff */
.L_x_2804:
[----:B0-----:R0:W1:Y:S02]  /*243d0*/  SYNCS.PHASECHK.TRANS64.TRYWAIT P0, [R25+URZ+0x28c60], R0 ;  /* 0x028c6000190075a7 */ /* 0x001064000800017f */
[----:B-1----:R-:W-:Y:S05]  /*243e0*/  @!P0 NANOSLEEP.SYNCS 0x989680 ;  /* 0x009896800000895d */ /* 0x002fea0003900000 */
[----:B------:R-:W1:Y:S02]  /*243f0*/  @!P0 SYNCS.PHASECHK.TRANS64 P0, [R25+URZ+0x28c60], R0 ;  /* 0x028c6000190085a7 */ /* 0x000e64000800007f */
[----:B-1----:R-:W-:Y:S05]  /*24400*/  @!P0 BRA `(.L_x_2804) ;  /* 0xfffffffc00f08947 */ /* 0x002fea000383ffff */
[----:B------:R-:W-:Y:S05]  /*24410*/  BRA `(.L_x_2925) ;  /* 0xffffffb0004c7947 */ /* 0x000fea000383ffff */
.L_x_2805:
        /* <DEDUP_REMOVED lines=8> */
.L_x_2927:
[----:B------:R-:W-:Y:S05]  /*244a0*/  BSYNC B0 ;  /* 0x0000000000007941 */ /* 0x000fea0003800000 */
.L_x_2926:
        /* <DEDUP_REMOVED lines=15> */
.L_x_2928:
        /* <DEDUP_REMOVED lines=40> */
.L_x_2929:
[----:B------:R-:W-:Y:S02]  /*24820*/  IMAD.MOV.U32 R13, RZ, RZ, R5 ;  /* 0x000000ffff0d7224 */ /* 0x000fe400078e0005 */
[----:B------:R-:W-:-:S07]  /*24830*/  IMAD.MOV.U32 R3, RZ, RZ, R14 ;  /* 0x000000ffff037224 */ /* 0x000fce00078e000e */
[----:B------:R-:W-:Y:S05]  /*24840*/  WARPSYNC.COLLECTIVE R15, `(.L_x_2930) ;  /* 0x000000000f087348 */ /* 0x000fea0003c00000 */
[----:B------:R0:W1:Y:S02]  /*24850*/  SHFL.IDX P6, R14, R13, R12, R11 ;  /* 0x0000000c0d0e7389 */ /* 0x00006400000c000b */
[----:B01----:R-:W-:Y:S01]  /*24860*/  ENDCOLLECTIVE ;  /* 0x000000000000791b */ /* 0x003fe20003800000 */
.L_x_2930:
        /* <DEDUP_REMOVED lines=29> */
.L_x_2931:
[----:B------:R-:W-:Y:S02]  /*24a40*/  IMAD.MOV.U32 R13, RZ, RZ, R5 ;  /* 0x000000ffff0d7224 */ /* 0x000fe400078e0005 */
[----:B------:R-:W-:-:S07]  /*24a50*/  IMAD.MOV.U32 R7, RZ, RZ, R14 ;  /* 0x000000ffff077224 */ /* 0x000fce00078e000e */
[----:B------:R-:W-:Y:S05]  /*24a60*/  WARPSYNC.COLLECTIVE R15, `(.L_x_2932) ;  /* 0x000000000f087348 */ /* 0x000fea0003c00000 */
[----:B------:R0:W1:Y:S02]  /*24a70*/  SHFL.IDX P6, R14, R13, R12, R11 ;  /* 0x0000000c0d0e7389 */ /* 0x00006400000c000b */
[----:B01----:R-:W-:Y:S01]  /*24a80*/  ENDCOLLECTIVE ;  /* 0x000000000000791b */ /* 0x003fe20003800000 */
.L_x_2932:
        /* <DEDUP_REMOVED lines=29> */
.L_x_2933:
[----:B------:R-:W-:Y:S02]  /*24c60*/  IMAD.MOV.U32 R13, RZ, RZ, R5 ;  /* 0x000000ffff0d7224 */ /* 0x000fe400078e0005 */
[----:B------:R-:W-:-:S07]  /*24c70*/  IMAD.MOV.U32 R6, RZ, RZ, R14 ;  /* 0x000000ffff067224 */ /* 0x000fce00078e000e */
[----:B------:R-:W-:Y:S05]  /*24c80*/  WARPSYNC.COLLECTIVE R15, `(.L_x_2934) ;  /* 0x000000000f087348 */ /* 0x000fea0003c00000 */
[----:B------:R0:W1:Y:S02]  /*24c90*/  SHFL.IDX P6, R14, R13, R12, R11 ;  /* 0x0000000c0d0e7389 */ /* 0x00006400000c000b */
[----:B01----:R-:W-:Y:S01]  /*24ca0*/  ENDCOLLECTIVE ;  /* 0x000000000000791b */ /* 0x003fe20003800000 */
.L_x_2934:
[----:B------:R-:W-:Y:S01]  /*24cb0*/  IMAD.MOV.U32 R2, RZ, RZ, R14 ;  /* 0x000000ffff027224 */ /* 0x000fe200078e000e */
[----:B------:R-:W-:Y:S06]  /*24cc0*/  BRA `(.L_x_2935) ;  /* 0xffffffac00d87947 */ /* 0x000fec000383ffff */
.L_x_2812:
[----:B0-----:R0:W1:Y:S02]  /*24cd0*/  SYNCS.PHASECHK.TRANS64.TRYWAIT P0, [R6+URZ+0x28c40], R20 ;  /* 0x028c4014060075a7 */ /* 0x001064000800017f */
[----:B-1----:R-:W-:Y:S05]  /*24ce0*/  @!P0 NANOSLEEP.SYNCS 0x989680 ;  /* 0x009896800000895d */ /* 0x002fea0003900000 */
[----:B------:R-:W1:Y:S02]  /*24cf0*/  @!P0 SYNCS.PHASECHK.TRANS64 P0, [R6+URZ+0x28c40], R20 ;  /* 0x028c4014060085a7 */ /* 0x000e64000800007f */
[----:B-1----:R-:W-:Y:S05]  /*24d00*/  @!P0 BRA `(.L_x_2812) ;  /* 0xfffffffc00f08947 */ /* 0x002fea000383ffff */
[----:B------:R-:W-:Y:S05]  /*24d10*/  BRA `(.L_x_2936) ;  /* 0xffffffb400687947 */ /* 0x000fea000383ffff */
.L_x_2813:
        /* <DEDUP_REMOVED lines=8> */
.L_x_2938:
[----:B------:R-:W-:Y:S05]  /*24da0*/  BSYNC B1 ;  /* 0x0000000000017941 */ /* 0x000fea0003800000 */
.L_x_2937:
        /* <DEDUP_REMOVED lines=9> */
.L_x_2939:
[----:B------:R-:W-:Y:S02]  /*24e40*/  IMAD.MOV.U32 R13, RZ, RZ, R25 ;  /* 0x000000ffff0d7224 */ /* 0x000fe400078e0019 */
[----:B------:R-:W-:Y:S02]  /*24e50*/  IMAD.MOV.U32 R12, RZ, RZ, 0x1 ;  /* 0x00000001ff0c7424 */ /* 0x000fe400078e00ff */
[----:B------:R-:W-:-:S07]  /*24e60*/  IMAD.MOV.U32 R2, RZ, RZ, R14 ;  /* 0x000000ffff027224 */ /* 0x000fce00078e000e */
[----:B------:R-:W-:Y:S05]  /*24e70*/  WARPSYNC.COLLECTIVE R15, `(.L_x_2940) ;  /* 0x000000000f087348 */ /* 0x000fea0003c00000 */
[----:B------:R0:W1:Y:S02]  /*24e80*/  SHFL.IDX P6, R14, R13, R12, R11 ;  /* 0x0000000c0d0e7389 */ /* 0x00006400000c000b */
[----:B01----:R-:W-:Y:S01]  /*24e90*/  ENDCOLLECTIVE ;  /* 0x000000000000791b */ /* 0x003fe20003800000 */
.L_x_2940:
        /* <DEDUP_REMOVED lines=11> */
.L_x_2941:
[----:B------:R-:W-:Y:S02]  /*24f50*/  IMAD.MOV.U32 R13, RZ, RZ, R25 ;  /* 0x000000ffff0d7224 */ /* 0x000fe400078e0019 */
[----:B------:R-:W-:Y:S02]  /*24f60*/  IMAD.MOV.U32 R12, RZ, RZ, 0x2 ;  /* 0x00000002ff0c7424 */ /* 0x000fe400078e00ff */
[----:B------:R-:W-:-:S07]  /*24f70*/  IMAD.MOV.U32 R2, RZ, RZ, R14 ;  /* 0x000000ffff027224 */ /* 0x000fce00078e000e */
[----:B------:R-:W-:Y:S05]  /*24f80*/  WARPSYNC.COLLECTIVE R15, `(.L_x_2942) ;  /* 0x000000000f087348 */ /* 0x000fea0003c00000 */
[----:B------:R0:W1:Y:S02]  /*24f90*/  SHFL.IDX P6, R14, R13, R12, R11 ;  /* 0x0000000c0d0e7389 */ /* 0x00006400000c000b */
[----:B01----:R-:W-:Y:S01]  /*24fa0*/  ENDCOLLECTIVE ;  /* 0x000000000000791b */ /* 0x003fe20003800000 */
.L_x_2942:
        /* <DEDUP_REMOVED lines=11> */
.L_x_2943:
[----:B------:R-:W-:Y:S02]  /*25060*/  IMAD.MOV.U32 R13, RZ, RZ, R25 ;  /* 0x000000ffff0d7224 */ /* 0x000fe400078e0019 */
[----:B------:R-:W-:Y:S02]  /*25070*/  IMAD.MOV.U32 R12, RZ, RZ, 0x3 ;  /* 0x00000003ff0c7424 */ /* 0x000fe400078e00ff */
[----:B------:R-:W-:-:S07]  /*25080*/  IMAD.MOV.U32 R2, RZ, RZ, R14 ;  /* 0x000000ffff027224 */ /* 0x000fce00078e000e */
[----:B------:R-:W-:Y:S05]  /*25090*/  WARPSYNC.COLLECTIVE R15, `(.L_x_2944) ;  /* 0x000000000f087348 */ /* 0x000fea0003c00000 */
[----:B------:R0:W1:Y:S02]  /*250a0*/  SHFL.IDX P6, R14, R13, R12, R11 ;  /* 0x0000000c0d0e7389 */ /* 0x00006400000c000b */
[----:B01----:R-:W-:Y:S01]  /*250b0*/  ENDCOLLECTIVE ;  /* 0x000000000000791b */ /* 0x003fe20003800000 */
.L_x_2944:
        /* <DEDUP_REMOVED lines=11> */
.L_x_2945:
[----:B------:R-:W-:Y:S01]  /*25170*/  IMAD.MOV.U32 R2, RZ, RZ, R14 ;  /* 0x000000ffff027224 */ /* 0x000fe200078e000e */
[----:B------:R-:W-:Y:S06]  /*25180*/  BRA `(.L_x_2946) ;  /* 0xffffffb000f07947 */ /* 0x000fec000383ffff */
.L_x_2818:
[----:B---3--:R3:W4:Y:S02]  /*25190*/  SYNCS.PHASECHK.TRANS64.TRYWAIT P0, [R6+URZ+0x28c60], R20 ;  /* 0x028c6014060075a7 */ /* 0x008724000800017f */
[----:B----4-:R-:W-:Y:S05]  /*251a0*/  @!P0 NANOSLEEP.SYNCS 0x989680 ;  /* 0x009896800000895d */ /* 0x010fea0003900000 */
[----:B------:R-:W4:Y:S02]  /*251b0*/  @!P0 SYNCS.PHASECHK.TRANS64 P0, [R6+URZ+0x28c60], R20 ;  /* 0x028c6014060085a7 */ /* 0x000f24000800007f */
[----:B----4-:R-:W-:Y:S05]  /*251c0*/  @!P0 BRA `(.L_x_2818) ;  /* 0xfffffffc00f08947 */ /* 0x010fea000383ffff */
[----:B------:R-:W-:Y:S05]  /*251d0*/  BRA `(.L_x_2947) ;  /* 0xffffffb400407947 */ /* 0x000fea000383ffff */
.L_x_2819:
        /* <DEDUP_REMOVED lines=8> */
.L_x_2949:
[----:B------:R-:W-:Y:S05]  /*25260*/  BSYNC B1 ;  /* 0x0000000000017941 */ /* 0x000fea0003800000 */
.L_x_2948:
        /* <DEDUP_REMOVED lines=13> */
.L_x_2950:
        /* <DEDUP_REMOVED lines=17> */
.L_x_2951:
        /* <DEDUP_REMOVED lines=16> */
.L_x_2952:
        /* <DEDUP_REMOVED lines=19> */
.L_x_2953:
        /* <DEDUP_REMOVED lines=14> */
.L_x_2954:
        /* <DEDUP_REMOVED lines=16> */
.L_x_2955:
        /* <DEDUP_REMOVED lines=14> */
.L_x_2956:
[----:B------:R-:W-:Y:S05]  /*25940*/  BRA `(.L_x_2957) ;  /* 0xffffffb000a47947 */ /* 0x000fea000383ffff */
.L_x_2827:
[----:B------:R-:W-:Y:S01]  /*25950*/  BSSY B0, `(.L_x_2958) ;  /* 0x0000008000007945 */ /* 0x000fe20003800000 */
[----:B------:R-:W-:Y:S02]  /*25960*/  IMAD.MOV.U32 R13, RZ, RZ, R24 ;  /* 0x000000ffff0d7224 */ /* 0x000fe400078e0018 */
[----:B------:R-:W-:Y:S02]  /*25970*/  IMAD.MOV.U32 R12, RZ, RZ, RZ ;  /* 0x000000ffff0c7224 */ /* 0x000fe400078e00ff */
[----:B------:R-:W-:Y:S02]  /*25980*/  IMAD.MOV.U32 R11, RZ, RZ, 0x1f ;  /* 0x0000001fff0b7424 */ /* 0x000fe400078e00ff */
[----:B------:R-:W-:-:S07]  /*25990*/  IMAD.MOV.U32 R15, RZ, RZ, -0x1 ;  /* 0xffffffffff0f7424 */ /* 0x000fce00078e00ff */
[----:B0123--:R-:W-:Y:S05]  /*259a0*/  WARPSYNC.COLLECTIVE R15, `(.L_x_2959) ;  /* 0x000000000f087348 */ /* 0x00ffea0003c00000 */
[----:B-1----:R1:W4:Y:S02]  /*259b0*/  SHFL.IDX P6, R14, R13, R12, R11 ;  /* 0x0000000c0d0e7389 */ /* 0x00232400000c000b */
[----:B01234-:R-:W-:Y:S01]  /*259c0*/  ENDCOLLECTIVE ;  /* 0x000000000000791b */ /* 0x01ffe20003800000 */
.L_x_2959:
[----:B------:R-:W-:Y:S05]  /*259d0*/  BSYNC B0 ;  /* 0x0000000000007941 */ /* 0x000fea0003800000 */
.L_x_2958:
        /* <DEDUP_REMOVED lines=9> */
.L_x_2960:
[----:B------:R-:W-:Y:S02]  /*25a70*/  ULDC UR4, c[0x0][0xc3c] ;  /* 0x00030f0000047ab9 */ /* 0x000fe40000000800 */
[----:B------:R-:W-:-:S13]  /*25a80*/  ISETP.GE.OR P1, PT, R9, UR4, !P0 ;  /* 0x0000000409007c0c */ /* 0x000fda000c726670 */
[----:B------:R-:W0:Y:S08]  /*25a90*/  @!P1 LDC.64 R2, c[0x0][0xc80] ;  /* 0x00032000ff029b82 */ /* 0x000e300000000a00 */
[----:B------:R-:W1:Y:S01]  /*25aa0*/  @!P1 LDC.64 R4, c[0x0][0xc78] ;  /* 0x00031e00ff049b82 */ /* 0x000e620000000a00 */
[----:B------:R-:W-:Y:S01]  /*25ab0*/  CS2R R24, SRZ ;  /* 0x0000000000187805 */ /* 0x000fe2000001ff00 */
[----:B------:R-:W-:-:S02]  /*25ac0*/  IMAD.MOV.U32 R11, RZ, RZ, RZ ;  /* 0x000000ffff0b7224 */ /* 0x000fc400078e00ff */
[----:B------:R-:W-:Y:S02]  /*25ad0*/  IMAD.MOV.U32 R6, RZ, RZ, R14 ;  /* 0x000000ffff067224 */ /* 0x000fe400078e000e */
[----:B0-----:R-:W-:-:S05]  /*25ae0*/  @!P1 IMAD.WIDE R2, R9, 0x4, R2 ;  /* 0x0000000409029825 */ /* 0x001fca00078e0202 */
[----:B------:R1:W2:Y:S02]  /*25af0*/  @!P1 LDG.E R7, desc[UR42][R2.64] ;  /* 0x0000002a02079981 */ /* 0x0002a4000c1e1900 */
[----:B-1----:R-:W-:-:S05]  /*25b00*/  @!P1 IMAD.WIDE R2, R9, 0x4, R4 ;  /* 0x0000000409029825 */ /* 0x002fca00078e0204 */
[----:B------:R-:W3:Y:S01]  /*25b10*/  @!P1 LDG.E R4, desc[UR42][R2.64] ;  /* 0x0000002a02049981 */ /* 0x000ee2000c1e1900 */
[----:B------:R-:W-:Y:S01]  /*25b20*/  IMAD.MOV.U32 R5, RZ, RZ, RZ ;  /* 0x000000ffff057224 */ /* 0x000fe200078e00ff */
        /* <DEDUP_REMOVED lines=11> */
.L_x_2961:
[----:B------:R-:W-:Y:S01]  /*25be0*/  IMAD.MOV.U32 R12, RZ, RZ, 0x2 ;  /* 0x00000002ff0c7424 */ /* 0x000fe200078e00ff */
[----:B------:R-:W-:-:S05]  /*25bf0*/  SEL R4, R14, RZ, P1 ;  /* 0x000000ff0e047207 */ /* 0x000fca0000800000 */
[----:B------:R-:W-:-:S04]  /*25c00*/  IMAD.IADD R4, R13, 0x1, R4 ;  /* 0x000000010d047824 */ /* 0x000fc800078e0204 */
[----:B------:R-:W-:-:S07]  /*25c10*/  IMAD.MOV.U32 R13, RZ, RZ, R4 ;  /* 0x000000ffff0d7224 */ /* 0x000fce00078e0004 */
[----:B------:R-:W-:Y:S05]  /*25c20*/  WARPSYNC.COLLECTIVE R15, `(.L_x_2962) ;  /* 0x000000000f087348 */ /* 0x000fea0003c00000 */
[----:B------:R0:W1:Y:S02]  /*25c30*/  SHFL.UP P6, R14, R13, R12, R11 ;  /* 0x0400000c0d0e7389 */ /* 0x00006400000c000b */
[----:B01----:R-:W-:Y:S01]  /*25c40*/  ENDCOLLECTIVE ;  /* 0x000000000000791b */ /* 0x003fe20003800000 */
.L_x_2962:
[----:B------:R-:W-:Y:S01]  /*25c50*/  IMAD.MOV.U32 R12, RZ, RZ, 0x4 ;  /* 0x00000004ff0c7424 */ /* 0x000fe200078e00ff */
[----:B------:R-:W-:-:S05]  /*25c60*/  SEL R3, R14, RZ, P2 ;  /* 0x000000ff0e037207 */ /* 0x000fca0001000000 */
[----:B------:R-:W-:-:S04]  /*25c70*/  IMAD.IADD R2, R4, 0x1, R3 ;  /* 0x0000000104027824 */ /* 0x000fc800078e0203 */
[----:B------:R-:W-:-:S07]  /*25c80*/  IMAD.MOV.U32 R13, RZ, RZ, R2 ;  /* 0x000000ffff0d7224 */ /* 0x000fce00078e0002 */
[----:B------:R-:W-:Y:S05]  /*25c90*/  WARPSYNC.COLLECTIVE R15, `(.L_x_2963) ;  /* 0x000000000f087348 */ /* 0x000fea0003c00000 */
[----:B------:R0:W1:Y:S02]  /*25ca0*/  SHFL.UP P6, R14, R13, R12, R11 ;  /* 0x0400000c0d0e7389 */ /* 0x00006400000c000b */
[----:B01----:R-:W-:Y:S01]  /*25cb0*/  ENDCOLLECTIVE ;  /* 0x000000000000791b */ /* 0x003fe20003800000 */
.L_x_2963:
[----:B------:R-:W-:Y:S01]  /*25cc0*/  IMAD.MOV.U32 R12, RZ, RZ, 0x8 ;  /* 0x00000008ff0c7424 */ /* 0x000fe200078e00ff */
[----:B------:R-:W-:-:S05]  /*25cd0*/  SEL R3, R14, RZ, P3 ;  /* 0x000000ff0e037207 */ /* 0x000fca0001800000 */
[----:B------:R-:W-:-:S04]  /*25ce0*/  IMAD.IADD R3, R2, 0x1, R3 ;  /* 0x0000000102037824 */ /* 0x000fc800078e0203 */
[----:B------:R-:W-:-:S07]  /*25cf0*/  IMAD.MOV.U32 R13, RZ, RZ, R3 ;  /* 0x000000ffff0d7224 */ /* 0x000fce00078e0003 */
[----:B------:R-:W-:Y:S05]  /*25d00*/  WARPSYNC.COLLECTIVE R15, `(.L_x_2964) ;  /* 0x000000000f087348 */ /* 0x000fea0003c00000 */
[----:B------:R0:W1:Y:S02]  /*25d10*/  SHFL.UP P6, R14, R13, R12, R11 ;  /* 0x0400000c0d0e7389 */ /* 0x00006400000c000b */
[----:B01----:R-:W-:Y:S01]  /*25d20*/  ENDCOLLECTIVE ;  /* 0x000000000000791b */ /* 0x003fe20003800000 */
.L_x_2964:
[----:B------:R-:W-:Y:S01]  /*25d30*/  IMAD.MOV.U32 R12, RZ, RZ, 0x10 ;  /* 0x00000010ff0c7424 */ /* 0x000fe200078e00ff */
[----:B------:R-:W-:-:S05]  /*25d40*/  SEL R4, R14, RZ, P4 ;  /* 0x000000ff0e047207 */ /* 0x000fca0002000000 */
[----:B------:R-:W-:-:S04]  /*25d50*/  IMAD.IADD R4, R3, 0x1, R4 ;  /* 0x0000000103047824 */ /* 0x000fc800078e0204 */
[----:B------:R-:W-:-:S07]  /*25d60*/  IMAD.MOV.U32 R13, RZ, RZ, R4 ;  /* 0x000000ffff0d7224 */ /* 0x000fce00078e0004 */
[----:B------:R-:W-:Y:S05]  /*25d70*/  WARPSYNC.COLLECTIVE R15, `(.L_x_2965) ;  /* 0x000000000f087348 */ /* 0x000fea0003c00000 */
[----:B------:R0:W1:Y:S02]  /*25d80*/  SHFL.UP P6, R14, R13, R12, R11 ;  /* 0x0400000c0d0e7389 */ /* 0x00006400000c000b */
[----:B01----:R-:W-:Y:S01]  /*25d90*/  ENDCOLLECTIVE ;  /* 0x000000000000791b */ /* 0x003fe20003800000 */
.L_x_2965:
        /* <DEDUP_REMOVED lines=8> */
.L_x_2966:
[----:B------:R-:W-:Y:S05]  /*25e20*/  BRA `(.L_x_2967) ;  /* 0xffffffb400407947 */ /* 0x000fea000383ffff */
.L_x_2830:
[----:B------:R-:W-:Y:S01]  /*25e30*/  BSSY B0, `(.L_x_2968) ;  /* 0x0000007000007945 */ /* 0x000fe20003800000 */
[----:B------:R-:W-:Y:S02]  /*25e40*/  IMAD.MOV.U32 R12, RZ, RZ, 0x1 ;  /* 0x00000001ff0c7424 */ /* 0x000fe400078e00ff */
[----:B------:R-:W-:Y:S02]  /*25e50*/  IMAD.MOV.U32 R11, RZ, RZ, RZ ;  /* 0x000000ffff0b7224 */ /* 0x000fe400078e00ff */
[----:B------:R-:W-:-:S07]  /*25e60*/  IMAD.MOV.U32 R15, RZ, RZ, -0x1 ;  /* 0xffffffffff0f7424 */ /* 0x000fce00078e00ff */
[----:B------:R-:W-:Y:S05]  /*25e70*/  WARPSYNC.COLLECTIVE R15, `(.L_x_2969) ;  /* 0x000000000f087348 */ /* 0x000fea0003c00000 */
[----:B------:R0:W1:Y:S02]  /*25e80*/  SHFL.UP P6, R14, R13, R12, R11 ;  /* 0x0400000c0d0e7389 */ /* 0x00006400000c000b */
[----:B01----:R-:W-:Y:S01]  /*25e90*/  ENDCOLLECTIVE ;  /* 0x000000000000791b */ /* 0x003fe20003800000 */
.L_x_2969:
[----:B------:R-:W-:Y:S05]  /*25ea0*/  BSYNC B0 ;  /* 0x0000000000007941 */ /* 0x000fea0003800000 */
.L_x_2968:
        /* <DEDUP_REMOVED lines=8> */
.L_x_2970:
[----:B------:R-:W-:Y:S01]  /*25f30*/  IMAD.MOV.U32 R12, RZ, RZ, 0x4 ;  /* 0x00000004ff0c7424 */ /* 0x000fe200078e00ff */
[----:B------:R-:W-:-:S05]  /*25f40*/  SEL R2, R14, RZ, P2 ;  /* 0x000000ff0e027207 */ /* 0x000fca0001000000 */
[----:B------:R-:W-:-:S04]  /*25f50*/  IMAD.IADD R2, R13, 0x1, R2 ;  /* 0x000000010d027824 */ /* 0x000fc800078e0202 */
[----:B------:R-:W-:-:S07]  /*25f60*/  IMAD.MOV.U32 R13, RZ, RZ, R2 ;  /* 0x000000ffff0d7224 */ /* 0x000fce00078e0002 */
[----:B------:R-:W-:Y:S05]  /*25f70*/  WARPSYNC.COLLECTIVE R15, `(.L_x_2971) ;  /* 0x000000000f087348 */ /* 0x000fea0003c00000 */
[----:B------:R0:W1:Y:S02]  /*25f80*/  SHFL.UP P6, R14, R13, R12, R11 ;  /* 0x0400000c0d0e7389 */ /* 0x00006400000c000b */
[----:B01----:R-:W-:Y:S01]  /*25f90*/  ENDCOLLECTIVE ;  /* 0x000000000000791b */ /* 0x003fe20003800000 */
.L_x_2971:
[----:B------:R-:W-:Y:S01]  /*25fa0*/  IMAD.MOV.U32 R12, RZ, RZ, 0x8 ;  /* 0x00000008ff0c7424 */ /* 0x000fe200078e00ff */
[----:B------:R-:W-:-:S05]  /*25fb0*/  SEL R3, R14, RZ, P3 ;  /* 0x000000ff0e037207 */ /* 0x000fca0001800000 */
[----:B------:R-:W-:-:S04]  /*25fc0*/  IMAD.IADD R3, R2, 0x1, R3 ;  /* 0x0000000102037824 */ /* 0x000fc800078e0203 */
[----:B------:R-:W-:-:S07]  /*25fd0*/  IMAD.MOV.U32 R13, RZ, RZ, R3 ;  /* 0x000000ffff0d7224 */ /* 0x000fce00078e0003 */
[----:B------:R-:W-:Y:S05]  /*25fe0*/  WARPSYNC.COLLECTIVE R15, `(.L_x_2972) ;  /* 0x000000000f087348 */ /* 0x000fea0003c00000 */
[----:B------:R0:W1:Y:S02]  /*25ff0*/  SHFL.UP P6, R14, R13, R12, R11 ;  /* 0x0400000c0d0e7389 */ /* 0x00006400000c000b */
[----:B01----:R-:W-:Y:S01]  /*26000*/  ENDCOLLECTIVE ;  /* 0x000000000000791b */ /* 0x003fe20003800000 */
.L_x_2972:
[----:B------:R-:W-:Y:S01]  /*26010*/  IMAD.MOV.U32 R12, RZ, RZ, 0x10 ;  /* 0x00000010ff0c7424 */ /* 0x000fe200078e00ff */
[----:B------:R-:W-:-:S05]  /*26020*/  SEL R4, R14, RZ, P4 ;  /* 0x000000ff0e047207 */ /* 0x000fca0002000000 */
[----:B------:R-:W-:-:S04]  /*26030*/  IMAD.IADD R4, R3, 0x1, R4 ;  /* 0x0000000103047824 */ /* 0x000fc800078e0204 */
[----:B------:R-:W-:-:S07]  /*26040*/  IMAD.MOV.U32 R13, RZ, RZ, R4 ;  /* 0x000000ffff0d7224 */ /* 0x000fce00078e0004 */
[----:B------:R-:W-:Y:S05]  /*26050*/  WARPSYNC.COLLECTIVE R15, `(.L_x_2973) ;  /* 0x000000000f087348 */ /* 0x000fea0003c00000 */
[----:B------:R0:W1:Y:S02]  /*26060*/  SHFL.UP P6, R14, R13, R12, R11 ;  /* 0x0400000c0d0e7389 */ /* 0x00006400000c000b */
[----:B01----:R-:W-:Y:S01]  /*26070*/  ENDCOLLECTIVE ;  /* 0x000000000000791b */ /* 0x003fe20003800000 */
.L_x_2973:
        /* <DEDUP_REMOVED lines=8> */
.L_x_2974:
[----:B------:R-:W-:Y:S05]  /*26100*/  BRA `(.L_x_2975) ;  /* 0xffffffb4002c7947 */ /* 0x000fea000383ffff */
.L_x_2832:
[----:B------:R-:W-:Y:S01]  /*26110*/  BSSY B0, `(.L_x_2976) ;  /* 0x0000006000007945 */ /* 0x000fe20003800000 */
[----:B------:R-:W-:Y:S01]  /*26120*/  PLOP3.LUT P6, PT, P6, PT, PT, 0x8, 0x0 ;  /* 0x000000000000781c */ /* 0x000fe200037ce170 */
[----:B------:R-:W-:-:S12]  /*26130*/  IMAD.MOV.U32 R15, RZ, RZ, -0x1 ;  /* 0xffffffffff0f7424 */ /* 0x000fd800078e00ff */
[----:B0-----:R-:W-:Y:S05]  /*26140*/  WARPSYNC.COLLECTIVE R15, `(.L_x_2977) ;  /* 0x000000000f087348 */ /* 0x001fea0003c00000 */
[----:B------:R-:W-:Y:S01]  /*26150*/  VOTE.ANY R14, PT, P6 ;  /* 0x00000000000e7806 */ /* 0x000fe200030e0100 */
[----:B0-----:R-:W-:Y:S06]  /*26160*/  ENDCOLLECTIVE ;  /* 0x000000000000791b */ /* 0x001fec0003800000 */
.L_x_2977:
[----:B------:R-:W-:Y:S05]  /*26170*/  BSYNC B0 ;  /* 0x0000000000007941 */ /* 0x000fea0003800000 */
.L_x_2976:
[----:B------:R-:W-:Y:S02]  /*26180*/  IMAD.MOV.U32 R3, RZ, RZ, R14 ;  /* 0x000000ffff037224 */ /* 0x000fe400078e000e */
[----:B------:R-:W-:Y:S02]  /*26190*/  IMAD.MOV.U32 R13, RZ, RZ, R25 ;  /* 0x000000ffff0d7224 */ /* 0x000fe400078e0019 */
[----:B------:R-:W0:Y:S01]  /*261a0*/  POPC R7, R3 ;  /* 0x0000000300077309 */ /* 0x000e220000000000 */
[----:B------:R-:W-:Y:S02]  /*261b0*/  IMAD.MOV.U32 R11, RZ, RZ, 0x1f ;  /* 0x0000001fff0b7424 */ /* 0x000fe400078e00ff */
[----:B------:R-:W-:Y:S02]  /*261c0*/  IMAD.MOV.U32 R15, RZ, RZ, -0x1 ;  /* 0xffffffffff0f7424 */ /* 0x000fe400078e00ff */
[----:B0-----:R-:W-:Y:S02]  /*261d0*/  IMAD.MOV.U32 R12, RZ, RZ, R7 ;  /* 0x000000ffff0c7224 */ /* 0x001fe400078e0007 */
[----:B------:R-:W-:-:S07]  /*261e0*/  IMAD.IADD R27, R7, 0x1, R27 ;  /* 0x00000001071b7824 */ /* 0x000fce00078e021b */
[----:B------:R-:W-:Y:S05]  /*261f0*/  WARPSYNC.COLLECTIVE R15, `(.L_x_2978) ;  /* 0x000000000f087348 */ /* 0x000fea0003c00000 */
[----:B------:R0:W1:Y:S02]  /*26200*/  SHFL.IDX P6, R14, R13, R12, R11 ;  /* 0x0000000c0d0e7389 */ /* 0x00006400000c000b */
[----:B01----:R-:W-:Y:S01]  /*26210*/  ENDCOLLECTIVE ;  /* 0x000000000000791b */ /* 0x003fe20003800000 */
.L_x_2978:
[----:B------:R-:W-:Y:S02]  /*26220*/  IMAD.MOV.U32 R13, RZ, RZ, R5 ;  /* 0x000000ffff0d7224 */ /* 0x000fe400078e0005 */
[----:B------:R-:W-:-:S07]  /*26230*/  IMAD.MOV.U32 R25, RZ, RZ, R14 ;  /* 0x000000ffff197224 */ /* 0x000fce00078e000e */
[----:B------:R-:W-:Y:S05]  /*26240*/  WARPSYNC.COLLECTIVE R15, `(.L_x_2979) ;  /* 0x000000000f087348 */ /* 0x000fea0003c00000 */
[----:B------:R0:W1:Y:S02]  /*26250*/  SHFL.IDX P6, R14, R13, R12, R11 ;  /* 0x0000000c0d0e7389 */ /* 0x00006400000c000b */
[----:B01----:R-:W-:Y:S01]  /*26260*/  ENDCOLLECTIVE ;  /* 0x000000000000791b */ /* 0x003fe20003800000 */
.L_x_2979:
[----:B------:R-:W-:Y:S01]  /*26270*/  IMAD.MOV.U32 R5, RZ, RZ, R14 ;  /* 0x000000ffff057224 */ /* 0x000fe200078e000e */
[----:B------:R-:W-:Y:S06]  /*26280*/  BRA `(.L_x_2980) ;  /* 0xffffffb4000c7947 */ /* 0x000fec000383ffff */
.L_x_2834:
[----:B------:R-:W-:Y:S01]  /*26290*/  BSSY B0, `(.L_x_2981) ;  /* 0x0000007000007945 */ /* 0x000fe20003800000 */
[----:B------:R-:W-:Y:S02]  /*262a0*/  IMAD.MOV.U32 R13, RZ, RZ, R2 ;  /* 0x000000ffff0d7224 */ /* 0x000fe400078e0002 */
[----:B------:R-:W-:Y:S02]  /*262b0*/  IMAD.MOV.U32 R11, RZ, RZ, 0x1f ;  /* 0x0000001fff0b7424 */ /* 0x000fe400078e00ff */
[----:B------:R-:W-:-:S07]  /*262c0*/  IMAD.MOV.U32 R15, RZ, RZ, -0x1 ;  /* 0xffffffffff0f7424 */ /* 0x000fce00078e00ff */
[----:B0123--:R-:W-:Y:S05]  /*262d0*/  WARPSYNC.COLLECTIVE R15, `(.L_x_2982) ;  /* 0x000000000f087348 */ /* 0x00ffea0003c00000 */
[----:B------:R4:W0:Y:S02]  /*262e0*/  SHFL.IDX P6, R14, R13, R12, R11 ;  /* 0x0000000c0d0e7389 */ /* 0x00082400000c000b */
[----:B01234-:R-:W-:Y:S01]  /*262f0*/  ENDCOLLECTIVE ;  /* 0x000000000000791b */ /* 0x01ffe20003800000 */
.L_x_2982:
[----:B------:R-:W-:Y:S05]  /*26300*/  BSYNC B0 ;  /* 0x0000000000007941 */ /* 0x000fea0003800000 */
.L_x_2981:
[----:B------:R-:W-:Y:S01]  /*26310*/  IMAD.MOV.U32 R24, RZ, RZ, R14 ;  /* 0x000000ffff187224 */ /* 0x000fe200078e000e */
[----:B------:R-:W-:Y:S06]  /*26320*/  BRA `(.L_x_2833) ;  /* 0xffffffb000fc7947 */ /* 0x000fec000383ffff */
.L_x_2840:
[----:B0-----:R0:W1:Y:S02]  /*26330*/  SYNCS.PHASECHK.TRANS64.TRYWAIT P0, [R7+URZ+0x28c20], R0 ;  /* 0x028c2000070075a7 */ /* 0x001064000800017f */
[----:B-1----:R-:W-:Y:S05]  /*26340*/  @!P0 NANOSLEEP.SYNCS 0x989680 ;  /* 0x009896800000895d */ /* 0x002fea0003900000 */
[----:B------:R-:W1:Y:S02]  /*26350*/  @!P0 SYNCS.PHASECHK.TRANS64 P0, [R7+URZ+0x28c20], R0 ;  /* 0x028c2000070085a7 */ /* 0x000e64000800007f */
[----:B-1----:R-:W-:Y:S05]  /*26360*/  @!P0 BRA `(.L_x_2840) ;  /* 0xfffffffc00f08947 */ /* 0x002fea000383ffff */
[----:B------:R-:W-:Y:S05]  /*26370*/  BRA `(.L_x_2983) ;  /* 0xffffffbc00547947 */ /* 0x000fea000383ffff */
.L_x_2841:
        /* <DEDUP_REMOVED lines=11> */
.L_x_2985:
[----:B------:R-:W-:Y:S05]  /*26430*/  BSYNC B0 ;  /* 0x0000000000007941 */ /* 0x000fea0003800000 */
.L_x_2984:
[----:B------:R-:W-:Y:S05]  /*26440*/  BRA `(.L_x_2986) ;  /* 0xffffffbc003c7947 */ /* 0x000fea000383ffff */
.L_x_2842:
[----:B------:R-:W-:Y:S01]  /*26450*/  BSSY B0, `(.L_x_2987) ;  /* 0x0000006000007945 */ /* 0x000fe20003800000 */
[----:B------:R-:W-:-:S07]  /*26460*/  IMAD.MOV.U32 R15, RZ, RZ, -0x1 ;  /* 0xffffffffff0f7424 */ /* 0x000fce00078e00ff */
[----:B0-234-:R-:W-:Y:S05]  /*26470*/  WARPSYNC.COLLECTIVE R15, `(.L_x_2988) ;  /* 0x000000000f0c7348 */ /* 0x01dfea0003c00000 */
[----:B------:R-:W-:Y:S02]  /*26480*/  ELECT P6, UR62, PT ;  /* 0x00000000003e782f */ /* 0x000fe400038c0000 */
[----:B------:R-:W-:Y:S01]  /*26490*/  MOV R14, UR62 ;  /* 0x0000003e000e7c02 */ /* 0x000fe20008000f00 */
[----:B0-234-:R-:W-:Y:S10]  /*264a0*/  ENDCOLLECTIVE ;  /* 0x000000000000791b */ /* 0x01dff40003800000 */
.L_x_2988:
[----:B------:R-:W-:Y:S05]  /*264b0*/  BSYNC B0 ;  /* 0x0000000000007941 */ /* 0x000fea0003800000 */
.L_x_2987:
[----:B------:R-:W-:Y:S05]  /*264c0*/  BRA `(.L_x_2989) ;  /* 0xffffffbc00307947 */ /* 0x000fea000383ffff */
.L_x_2844:
[----:B0-----:R0:W1:Y:S02]  /*264d0*/  SYNCS.PHASECHK.TRANS64.TRYWAIT P1, [R5+URZ+0x28c40], R0 ;  /* 0x028c4000050075a7 */ /* 0x001064000802017f */
[----:B-1----:R-:W-:Y:S05]  /*264e0*/  @!P1 NANOSLEEP.SYNCS 0x989680 ;  /* 0x009896800000995d */ /* 0x002fea0003900000 */
[----:B------:R-:W1:Y:S02]  /*264f0*/  @!P1 SYNCS.PHASECHK.TRANS64 P1, [R5+URZ+0x28c40], R0 ;  /* 0x028c4000050095a7 */ /* 0x000e64000802007f */
[----:B-1----:R-:W-:Y:S05]  /*26500*/  @!P1 BRA `(.L_x_2844) ;  /* 0xfffffffc00f09947 */ /* 0x002fea000383ffff */
[----:B------:R-:W-:Y:S05]  /*26510*/  BRA `(.L_x_2990) ;  /* 0xffffffbc00507947 */ /* 0x000fea000383ffff */
.L_x_2846:
[----:B-1----:R1:W0:Y:S02]  /*26520*/  SYNCS.PHASECHK.TRANS64.TRYWAIT P1, [R3+URZ+0x28c40], R2 ;  /* 0x028c4002030075a7 */ /* 0x002224000802017f */
[----:B0-----:R-:W-:Y:S05]  /*26530*/  @!P1 NANOSLEEP.SYNCS 0x989680 ;  /* 0x009896800000995d */ /* 0x001fea0003900000 */
[----:B------:R-:W0:Y:S02]  /*26540*/  @!P1 SYNCS.PHASECHK.TRANS64 P1, [R3+URZ+0x28c40], R2 ;  /* 0x028c4002030095a7 */ /* 0x000e24000802007f */
[----:B0-----:R-:W-:Y:S05]  /*26550*/  @!P1 BRA `(.L_x_2846) ;  /* 0xfffffffc00f09947 */ /* 0x001fea000383ffff */
[----:B------:R-:W-:Y:S05]  /*26560*/  BRA `(.L_x_2991) ;  /* 0xffffffbc005c7947 */ /* 0x000fea000383ffff */
.L_x_2848:
[----:B------:R0:W0:Y:S02]  /*26570*/  SYNCS.PHASECHK.TRANS64.TRYWAIT P1, [R5+URZ+0x28c60], R0 ;  /* 0x028c6000050075a7 */ /* 0x000024000802017f */
[----:B0-----:R-:W-:Y:S05]  /*26580*/  @!P1 NANOSLEEP.SYNCS 0x989680 ;  /* 0x009896800000995d */ /* 0x001fea0003900000 */
[----:B------:R-:W0:Y:S02]  /*26590*/  @!P1 SYNCS.PHASECHK.TRANS64 P1, [R5+URZ+0x28c60], R0 ;  /* 0x028c6000050095a7 */ /* 0x000e24000802007f */
[----:B0-----:R-:W-:Y:S05]  /*265a0*/  @!P1 BRA `(.L_x_2848) ;  /* 0xfffffffc00f09947 */ /* 0x001fea000383ffff */
[----:B------:R-:W-:Y:S05]  /*265b0*/  BRA `(.L_x_2992) ;  /* 0xffffffbc00587947 */ /* 0x000fea000383ffff */
.L_x_2993:
        /* <DEDUP_REMOVED lines=12> */
.L_x_5655:


//--------------------- .text._ZN7cutlass13device_kernelIN5flash11enable_sm90INS1_16FlashAttnFwdSm90INS1_25CollectiveMainloopFwdSm90ILi2EN4cute5tupleIJNS5_1CILi1EEES8_S8_EEENS6_IJNS7_ILi64EEESA_SA_EEELi512ENS_6half_tEfNS_4arch4Sm90ELb0ELb1ELb0ELb1ELb1ELb0ELb1ELb0ELb0ELb1ELb1ELb0EEENS1_21CollectiveEpilogueFwdINS6_IJSA_NS7_ILi512EEESA_EEES9_SC_SE_Li256ELb1ELb1ELb1ELb0EEENS1_36VarlenDynamicPersistentTileSchedulerILi64ELi64ELi256ELi128ELb1ELb1ELb1ELb1ELb0ELb1EEEEEEEEEvNT_6ParamsE --------------------------
	.section	.text._ZN7cutlass13device_kernelIN5flash11enable_sm90INS1_16FlashAttnFwdSm90INS1_25CollectiveMainloopFwdSm90ILi2EN4cute5tupleIJNS5_1CILi1EEES8_S8_EEENS6_IJNS7_ILi64EEESA_SA_EEELi512ENS_6half_tEfNS_4arch4Sm90ELb0ELb1ELb0ELb1ELb1ELb0ELb1ELb0ELb0ELb1ELb1ELb0EEENS1_21CollectiveEpilogueFwdINS6_IJSA_NS7_ILi512EEESA_EEES9_SC_SE_Li256ELb1ELb1ELb1ELb0EEENS1_36VarlenDynamicPersistentTileSchedulerILi64ELi64ELi256ELi128ELb1ELb1ELb1ELb1ELb0ELb1EEEEEEEEEvNT_6ParamsE,"ax",@progbits
	.align	128
.text._ZN7cutlass13device_kernelIN5flash11enable_sm90INS1_16FlashAttnFwdSm90INS1_25CollectiveMainloopFwdSm90ILi2EN4cute5tupleIJNS5_1CILi1EEES8_S8_EEENS6_IJNS7_ILi64EEESA_SA_EEELi512ENS_6half_tEfNS_4arch4Sm90ELb0ELb1ELb0ELb1ELb1ELb0ELb1ELb0ELb0ELb1ELb1ELb0EEENS1_21CollectiveEpilogueFwdINS6_IJSA_NS7_ILi512EEESA_EEES9_SC_SE_Li256ELb1ELb1ELb1ELb0EEENS1_36VarlenDynamicPersistentTileSchedulerILi64ELi64ELi256ELi128ELb1ELb1ELb1ELb1ELb0ELb1EEEEEEEEEvNT_6ParamsE:
        .type           _ZN7cutlass13device_kernelIN5flash11enable_sm90INS1_16FlashAttnFwdSm90INS1_25CollectiveMainloopFwdSm90ILi2EN4cute5tupleIJNS5_1CILi1EEES8_S8_EEENS6_IJNS7_ILi64EEESA_SA_EEELi512ENS_6half_tEfNS_4arch4Sm90ELb0ELb1ELb0ELb1ELb1ELb0ELb1ELb0ELb0ELb1ELb1ELb0EEENS1_21CollectiveEpilogueFwdINS6_IJSA_NS7_ILi512EEESA_EEES9_SC_SE_Li256ELb1ELb1ELb1ELb0EEENS1_36VarlenDynamicPersistentTileSchedulerILi64ELi64ELi256ELi128ELb1ELb1ELb1ELb1ELb0ELb1EEEEEEEEEvNT_6ParamsE,@function
        .size           _ZN7cutlass13device_kernelIN5flash11enable_sm90INS1_16FlashAttnFwdSm90INS1_25CollectiveMainloopFwdSm90ILi2EN4cute5tupleIJNS5_1CILi1EEES8_S8_EEENS6_IJNS7_ILi64EEESA_SA_EEELi512ENS_6half_tEfNS_4arch4Sm90ELb0ELb1ELb0ELb1ELb1ELb0ELb1ELb0ELb0ELb1ELb1ELb0EEENS1_21CollectiveEpilogueFwdINS6_IJSA_NS7_ILi512EEESA_EEES9_SC_SE_Li256ELb1ELb1ELb1ELb0EEENS1_36VarlenDynamicPersistentTileSchedulerILi64ELi64ELi256ELi128ELb1ELb1ELb1ELb1ELb0ELb1EEEEEEEEEvNT_6ParamsE,(.L_x_5656 - _ZN7cutlass13device_kernelIN5flash11enable_sm90INS1_16FlashAttnFwdSm90INS1_25CollectiveMainloopFwdSm90ILi2EN4cute5tupleIJNS5_1CILi1EEES8_S8_EEENS6_IJNS7_ILi64EEESA_SA_EEELi512ENS_6half_tEfNS_4arch4Sm90ELb0ELb1ELb0ELb1ELb1ELb0ELb1ELb0ELb0ELb1ELb1ELb0EEENS1_21CollectiveEpilogueFwdINS6_IJSA_NS7_ILi512EEESA_EEES9_SC_SE_Li256ELb1ELb1ELb1ELb0EEENS1_36VarlenDynamicPersistentTileSchedulerILi64ELi64ELi256ELi128ELb1ELb1ELb1ELb1ELb0ELb1EEEEEEEEEvNT_6ParamsE)
        .other          _ZN7cutlass13device_kernelIN5flash11enable_sm90INS1_16FlashAttnFwdSm90INS1_25CollectiveMainloopFwdSm90ILi2EN4cute5tupleIJNS5_1CILi1EEES8_S8_EEENS6_IJNS7_ILi64EEESA_SA_EEELi512ENS_6half_tEfNS_4arch4Sm90ELb0ELb1ELb0ELb1ELb1ELb0ELb1ELb0ELb0ELb1ELb1ELb0EEENS1_21CollectiveEpilogueFwdINS6_IJSA_NS7_ILi512EEESA_EEES9_SC_SE_Li256ELb1ELb1ELb1ELb0EEENS1_36VarlenDynamicPersistentTileSchedulerILi64ELi64ELi256ELi128ELb1ELb1ELb1ELb1ELb0ELb1EEEEEEEEEvNT_6ParamsE,@"STO_CUDA_ENTRY STV_DEFAULT"
_ZN7cutlass13device_kernelIN5flash11enable_sm90INS1_16FlashAttnFwdSm90INS1_25CollectiveMainloopFwdSm90ILi2EN4cute5tupleIJNS5_1CILi1EEES8_S8_EEENS6_IJNS7_ILi64EEESA_SA_EEELi512ENS_6half_tEfNS_4arch4Sm90ELb0ELb1ELb0ELb1ELb1ELb0ELb1ELb0ELb0ELb1ELb1ELb0EEENS1_21CollectiveEpilogueFwdINS6_IJSA_NS7_ILi512EEESA_EEES9_SC_SE_Li256ELb1ELb1ELb1ELb0EEENS1_36VarlenDynamicPersistentTileSchedulerILi64ELi64ELi256ELi128ELb1ELb1ELb1ELb1ELb0ELb1EEEEEEEEEvNT_6ParamsE:
        /* <DEDUP_REMOVED lines=11> */
[----:B------:R-:W-:Y:S01]  /*00b0*/  ISETP.NE.AND P1, PT, R3, RZ, PT ;  /* 0x000000ff0300720c */ /* 0x000fe20003f25270 */
[----:B-1----:R0:W-:Y:S10]  /*00c0*/  STL [R1+0x14], R4 ;  /* 0x0000140401007387 */ /* 0x0021f40000100800 */
[----:B------:R-:W-:Y:S01]  /*00d0*/  VOTEU.ALL UP0, P0 ;  /* 0x00000000003f7886 */ /* 0x000fe20000000000 */
[----:B------:R-:W-:Y:S01]  /*00e0*/  VOTEU.ALL UP1, P0 ;  /* 0x00000000003f7886 */ /* 0x000fe20000020000 */
[----:B------:R-:W-:-:S03]  /*00f0*/  VOTEU.ALL UP2, P0 ;  /* 0x00000000003f7886 */ /* 0x000fc60000040000 */
        /* <DEDUP_REMOVED lines=10> */
[----:B------:R0:W1:Y:S01]  /*01a0*/  @!UP0 SYNCS.EXCH.64 URZ, [UR8+0x38800], UR4 ;  /* 0x03880004083f85b2 */ /* 0x0000620008000100 */
[----:B------:R0:W2:Y:S05]  /*01b0*/  @!UP1 SYNCS.EXCH.64 URZ, [UR8+0x38810], UR4 ;  /* 0x03881004083f95b2 */ /* 0x0000aa0008000100 */
[----:B------:R0:W3:Y:S02]  /*01c0*/  @!UP2 SYNCS.EXCH.64 URZ, [UR8+0x38820], UR6 ;  /* 0x03882006083fa5b2 */ /* 0x0000e40008000100 */
[----:B0-----:R-:W-:Y:S05]  /*01d0*/  @P1 BRA `(.L_x_2994) ;  /* 0x0000000000381947 */ /* 0x001fea0003800000 */
        /* <DEDUP_REMOVED lines=12> */
[----:B------:R0:W0:Y:S01]  /*02a0*/  SYNCS.EXCH.64 URZ, [UR6+0x38848], UR4 ;  /* 0x03884804063f75b2 */ /* 0x0000220008000100 */
[----:B------:R-:W-:Y:S01]  /*02b0*/  NOP ;  /* 0x0000000000007918 */ /* 0x000fe20000000000 */
.L_x_2994:
        /* <DEDUP_REMOVED lines=22> */
.L_x_2995:
        /* <DEDUP_REMOVED lines=18> */
.L_x_2996:
        /* <DEDUP_REMOVED lines=22> */
.L_x_2997:
        /* <DEDUP_REMOVED lines=22> */
.L_x_2998:
[----:B------:R-:W-:Y:S01]  /*0800*/  IMAD.MOV.U32 R3, RZ, RZ, 0x1 ;  /* 0x00000001ff037424 */ /* 0x000fe200078e00ff */
[----:B------:R-:W-:Y:S01]  /*0810*/  ISETP.NE.AND P0, PT, R4, RZ, PT ;  /* 0x000000ff0400720c */ /* 0x000fe20003f05270 */
[----:B------:R-:W-:Y:S01]  /*0820*/  NOP ;  /* 0x0000000000007918 */ /* 0x000fe20000000000 */
[----:B------:R-:W-:Y:S02]  /*0830*/  ULDC.64 UR40, c[0x0][0x208] ;  /* 0x0000820000287ab9 */ /* 0x000fe40000000a00 */
[----:B------:R-:W-:-:S05]  /*0840*/  SEL R3, R3, 0x2, !P0 ;  /* 0x0000000203037807 */ /* 0x000fca0004000000 */
[----:B------:R0:W-:Y:S02]  /*0850*/  STL [R1+0x4], R3 ;  /* 0x0000040301007387 */ /* 0x0001e40000100800 */
[----:B01234-:R-:W-:Y:S06]  /*0860*/  BAR.SYNC.DEFER_BLOCKING 0x0 ;  /* 0x0000000000007b1d */ /* 0x01ffec0000010000 */
[----:B------:R-:W-:Y:S05]  /*0870*/  @!P0 BRA `(.L_x_2999) ;  /* 0x0000015400408947 */ /* 0x000fea0003800000 */
.L_x_3000:
        /* <DEDUP_REMOVED lines=19> */
[----:B------:R-:W-:Y:S01]  /*09b0*/  UMOV UR36, URZ ;  /* 0x0000003f00247c82 */ /* 0x000fe20008000000 */
[----:B------:R-:W-:-:S03]  /*09c0*/  IMAD.MOV.U32 R191, RZ, RZ, 0x40 ;  /* 0x00000040ffbf7424 */ /* 0x000fc600078e00ff */
[----:B------:R-:W-:-:S04]  /*09d0*/  SHF.R.S32.HI R3, RZ, 0x1f, R0 ;  /* 0x0000001fff037819 */ /* 0x000fc80000011400 */
[CC--:B------:R-:W-:Y:S02]  /*09e0*/  LEA.HI R7, R3.reuse, R0.reuse, RZ, 0x2 ;  /* 0x0000000003077211 */ /* 0x0c0fe400078f10ff */
[CC--:B------:R-:W-:Y:S02]  /*09f0*/  LEA.HI R2, R3.reuse, R0.reuse, RZ, 0x4 ;  /* 0x0000000003027211 */ /* 0x0c0fe400078f20ff */
[CC--:B------:R-:W-:Y:S02]  /*0a00*/  LEA.HI R4, R3.reuse, R0.reuse, RZ, 0x5 ;  /* 0x0000000003047211 */ /* 0x0c0fe400078f28ff */
[CC--:B------:R-:W-:Y:S02]  /*0a10*/  LEA.HI R6, R3.reuse, R0.reuse, RZ, 0x7 ;  /* 0x0000000003067211 */ /* 0x0c0fe400078f38ff */
[----:B------:R-:W-:Y:S02]  /*0a20*/  LEA.HI R11, R3, R0, RZ, 0x3 ;  /* 0x00000000030b7211 */ /* 0x000fe400078f18ff */
[----:B------:R-:W-:-:S02]  /*0a30*/  LOP3.LUT R17, R7, 0xfffffffc, RZ, 0xc0, !PT ;  /* 0xfffffffc07117812 */ /* 0x000fc400078ec0ff */
[----:B------:R-:W-:Y:S02]  /*0a40*/  SHF.R.S32.HI R7, RZ, 0x4, R2 ;  /* 0x00000004ff077819 */ /* 0x000fe40000011402 */
[----:B------:R-:W-:Y:S01]  /*0a50*/  LOP3.LUT R3, R2, 0xfffffff0, RZ, 0xc0, !PT ;  /* 0xfffffff002037812 */ /* 0x000fe200078ec0ff */
[C---:B------:R-:W-:Y:S01]  /*0a60*/  IMAD.IADD R17, R0.reuse, 0x1, -R17 ;  /* 0x0000000100117824 */ /* 0x040fe200078e0a11 */
[--C-:B------:R-:W-:Y:S02]  /*0a70*/  SHF.R.S32.HI R5, RZ, 0x5, R4.reuse ;  /* 0x00000005ff057819 */ /* 0x100fe40000011404 */
[----:B------:R-:W-:Y:S01]  /*0a80*/  SHF.R.S32.HI R4, RZ, 0x1f, R4 ;  /* 0x0000001fff047819 */ /* 0x000fe20000011404 */
[----:B------:R-:W-:Y:S01]  /*0a90*/  IMAD.IADD R3, R0, 0x1, -R3 ;  /* 0x0000000100037824 */ /* 0x000fe200078e0a03 */
[----:B------:R-:W-:Y:S02]  /*0aa0*/  LOP3.LUT R9, R6, 0xffffff80, RZ, 0xc0, !PT ;  /* 0xffffff8006097812 */ /* 0x000fe400078ec0ff */
[----:B------:R-:W-:-:S02]  /*0ab0*/  LOP3.LUT R197, R11, 0xfffffff8, RZ, 0xc0, !PT ;  /* 0xfffffff80bc57812 */ /* 0x000fc400078ec0ff */
[----:B------:R-:W-:Y:S01]  /*0ac0*/  LEA.HI R2, R2, R7, RZ, 0x1 ;  /* 0x0000000702027211 */ /* 0x000fe200078f08ff */
[----:B------:R-:W-:Y:S01]  /*0ad0*/  IMAD.IADD R9, R0, 0x1, -R9 ;  /* 0x0000000100097824 */ /* 0x000fe200078e0a09 */
[----:B------:R-:W-:Y:S01]  /*0ae0*/  LEA.HI R4, R4, R5, RZ, 0x2 ;  /* 0x0000000504047211 */ /* 0x000fe200078f10ff */
[----:B------:R-:W-:Y:S01]  /*0af0*/  IMAD.IADD R197, R0, 0x1, -R197 ;  /* 0x0000000100c57824 */ /* 0x000fe200078e0ac5 */
[----:B------:R-:W-:Y:S02]  /*0b00*/  LOP3.LUT R2, R2, 0x1ffffffe, RZ, 0xc0, !PT ;  /* 0x1ffffffe02027812 */ /* 0x000fe400078ec0ff */
[--C-:B------:R-:W-:Y:S01]  /*0b10*/  SHF.R.S32.HI R0, RZ, 0x1f, R3.reuse ;  /* 0x0000001fff007819 */ /* 0x100fe20000011403 */
[----:B------:R-:W-:Y:S01]  /*0b20*/  IMAD.SHL.U32 R193, R197, 0x8, RZ ;  /* 0x00000008c5c17824 */ /* 0x000fe200078e00ff */
[----:B------:R-:W-:Y:S01]  /*0b30*/  SHF.R.S32.HI R16, RZ, 0x7, R6 ;  /* 0x00000007ff107819 */ /* 0x000fe20000011406 */
[----:B------:R-:W-:Y:S01]  /*0b40*/  IMAD.IADD R2, R7, 0x1, -R2 ;  /* 0x0000000107027824 */ /* 0x000fe200078e0a02 */
[----:B------:R-:W-:Y:S01]  /*0b50*/  LOP3.LUT R4, R4, 0x3ffffc, RZ, 0xc0, !PT ;  /* 0x003ffffc04047812 */ /* 0x000fe200078ec0ff */
[----:B------:R-:W-:Y:S01]  /*0b60*/  VIADD R199, R193, 0x40 ;  /* 0x00000040c1c77836 */ /* 0x000fe20000000000 */
[----:B------:R-:W-:Y:S01]  /*0b70*/  LEA.HI R8, R17, R17, RZ, 0x1 ;  /* 0x0000001111087211 */ /* 0x000fe200078f08ff */
[----:B------:R-:W-:Y:S01]  /*0b80*/  IMAD R19, R16, 0x100, R3 ;  /* 0x0000010010137824 */ /* 0x000fe200078e0203 */
[----:B------:R-:W-:Y:S01]  /*0b90*/  LEA.HI R7, R0, R3, RZ, 0x3 ;  /* 0x0000000300077211 */ /* 0x000fe200078f18ff */
[----:B------:R-:W-:Y:S01]  /*0ba0*/  IMAD.IADD R4, R5, 0x1, -R4 ;  /* 0x0000000105047824 */ /* 0x000fe200078e0a04 */
[----:B------:R-:W-:Y:S01]  /*0bb0*/  SHF.R.S32.HI R0, RZ, 0x1f, R9 ;  /* 0x0000001fff007819 */ /* 0x000fe20000011409 */
[----:B------:R-:W-:Y:S01]  /*0bc0*/  IMAD.SHL.U32 R2, R2, 0x8, RZ ;  /* 0x0000000802027824 */ /* 0x000fe200078e00ff */
[----:B------:R-:W-:Y:S01]  /*0bd0*/  LOP3.LUT R10, R8, 0x1ffffffe, RZ, 0xc0, !PT ;  /* 0x1ffffffe080a7812 */ /* 0x000fe200078ec0ff */
[----:B------:R-:W-:Y:S01]  /*0be0*/  IMAD R19, R4, 0x10, R19 ;  /* 0x0000001004137824 */ /* 0x000fe200078e0213 */
[----:B------:R-:W-:Y:S01]  /*0bf0*/  LOP3.LUT R8, R7, 0xfffffff8, RZ, 0xc0, !PT ;  /* 0xfffffff807087812 */ /* 0x000fe200078ec0ff */
[----:B------:R-:W-:Y:S01]  /*0c00*/  STL [R1+0x10], R16 ;  /* 0x0000101001007387 */ /* 0x000fe20000100800 */
[-C--:B------:R-:W-:Y:S01]  /*0c10*/  LEA.HI R4, R0, R9.reuse, RZ, 0x2 ;  /* 0x0000000900047211 */ /* 0x080fe200078f10ff */
[----:B------:R-:W-:Y:S01]  /*0c20*/  IMAD.IADD R17, R17, 0x1, -R10 ;  /* 0x0000000111117824 */ /* 0x000fe200078e0a0a */
[----:B------:R-:W-:Y:S01]  /*0c30*/  LEA.HI R6, R6, R16, RZ, 0x1 ;  /* 0x0000001006067211 */ /* 0x000fe200078f08ff */
[----:B------:R-:W-:Y:S01]  /*0c40*/  IMAD.IADD R8, R3, 0x1, -R8 ;  /* 0x0000000103087824 */ /* 0x000fe200078e0a08 */
[----:B------:R-:W-:Y:S01]  /*0c50*/  LEA.HI R3, R0, R9, RZ, 0x5 ;  /* 0x0000000900037211 */ /* 0x000fe200078f28ff */
[----:B------:R-:W-:Y:S01]  /*0c60*/  IMAD.SHL.U32 R10, R7, 0x40, RZ ;  /* 0x00000040070a7824 */ /* 0x000fe200078e00ff */
[----:B------:R-:W-:-:S02]  /*0c70*/  SHF.R.S32.HI R0, RZ, 0x2, R4 ;  /* 0x00000002ff007819 */ /* 0x000fc40000011404 */
[----:B------:R-:W-:Y:S02]  /*0c80*/  SHF.R.S32.HI R7, RZ, 0x1f, R4 ;  /* 0x0000001fff077819 */ /* 0x000fe40000011404 */
[----:B------:R-:W-:Y:S01]  /*0c90*/  LOP3.LUT R12, R4, 0x7ffffffc, RZ, 0xc0, !PT ;  /* 0x7ffffffc040c7812 */ /* 0x000fe200078ec0ff */
[----:B------:R-:W-:Y:S01]  /*0ca0*/  IMAD.SHL.U32 R4, R8, 0x40, RZ ;  /* 0x0000004008047824 */ /* 0x000fe200078e00ff */
[----:B------:R-:W-:Y:S02]  /*0cb0*/  LEA.HI R7, R7, R0, RZ, 0x3 ;  /* 0x0000000007077211 */ /* 0x000fe400078f18ff */
[----:B------:R-:W-:Y:S01]  /*0cc0*/  SHF.R.S32.HI R3, RZ, 0x5, R3 ;  /* 0x00000005ff037819 */ /* 0x000fe20000011403 */
[----:B------:R-:W-:Y:S01]  /*0cd0*/  IMAD.IADD R12, R9, 0x1, -R12 ;  /* 0x00000001090c7824 */ /* 0x000fe200078e0a0c */
[----:B------:R-:W-:Y:S02]  /*0ce0*/  LOP3.LUT R7, R7, 0xfffffff8, RZ, 0xc0, !PT ;  /* 0xfffffff807077812 */ /* 0x000fe400078ec0ff */
[----:B------:R-:W-:Y:S01]  /*0cf0*/  LOP3.LUT R9, R4, 0x1c0, RZ, 0xc0, !PT ;  /* 0x000001c004097812 */ /* 0x000fe200078ec0ff */
[--C-:B------:R-:W-:Y:S01]  /*0d00*/  IMAD.U32 R4, R19, 0x40, R2.reuse ;  /* 0x0000004013047824 */ /* 0x100fe200078e0002 */
[----:B------:R-:W-:Y:S01]  /*0d10*/  LOP3.LUT R10, R10, 0x7ffffe00, RZ, 0xc0, !PT ;  /* 0x7ffffe000a0a7812 */ /* 0x000fe200078ec0ff */
[----:B------:R-:W-:Y:S01]  /*0d20*/  IMAD.IADD R22, R0, 0x1, -R7 ;  /* 0x0000000100167824 */ /* 0x000fe200078e0a07 */
[----:B------:R-:W-:Y:S01]  /*0d30*/  LOP3.LUT R0, R6, 0xfffffe, RZ, 0xc0, !PT ;  /* 0x00fffffe06007812 */ /* 0x000fe200078ec0ff */
[----:B------:R-:W-:Y:S01]  /*0d40*/  IMAD.SHL.U32 R19, R12, 0x2, RZ ;  /* 0x000000020c137824 */ /* 0x000fe200078e00ff */
[----:B------:R-:W-:Y:S01]  /*0d50*/  LOP3.LUT R2, R9, 0x8, R2, 0xf8, !PT ;  /* 0x0000000809027812 */ /* 0x000fe200078ef802 */
[----:B------:R-:W-:Y:S01]  /*0d60*/  IMAD R22, R3, 0x10, R22 ;  /* 0x0000001003167824 */ /* 0x000fe200078e0216 */
[----:B------:R-:W-:Y:S01]  /*0d70*/  SHF.R.U32.HI R9, RZ, 0x3, R9 ;  /* 0x00000003ff097819 */ /* 0x000fe20000011609 */
[----:B------:R-:W-:Y:S01]  /*0d80*/  IMAD.IADD R0, R16, 0x1, -R0 ;  /* 0x0000000110007824 */ /* 0x000fe200078e0a00 */
[----:B------:R-:W-:Y:S01]  /*0d90*/  STL [R1+0x38], R4 ;  /* 0x0000380401007387 */ /* 0x000fe20000100800 */
[----:B------:R-:W-:Y:S01]  /*0da0*/  IMAD R10, R5, 0x400, R10 ;  /* 0x00000400050a7824 */ /* 0x000fe200078e020a */
[----:B------:R-:W-:Y:S01]  /*0db0*/  LOP3.LUT R9, R2, R9, RZ, 0x3c, !PT ;  /* 0x0000000902097212 */ /* 0x000fe200078e3cff */
[----:B------:R-:W-:Y:S01]  /*0dc0*/  IMAD.SHL.U32 R3, R0, 0x100, RZ ;  /* 0x0000010000037824 */ /* 0x000fe200078e00ff */
[----:B------:R-:W-:Y:S01]  /*0dd0*/  R2P PR, R8, 0x6 ;  /* 0x0000000608007804 */ /* 0x000fe20000000000 */
[----:B------:R-:W-:Y:S01]  /*0de0*/  IMAD.MOV.U32 R5, RZ, RZ, R13 ;  /* 0x000000ffff057224 */ /* 0x000fe200078e000d */
[----:B------:R-:W-:Y:S01]  /*0df0*/  SHF.R.S32.HI R0, RZ, 0x1f, R199 ;  /* 0x0000001fff007819 */ /* 0x000fe200000114c7 */
[----:B------:R-:W-:Y:S01]  /*0e00*/  IMAD.IADD R23, R19, 0x1, R3 ;  /* 0x0000000113177824 */ /* 0x000fe200078e0203 */
[----:B------:R0:W-:Y:S01]  /*0e10*/  STL [R1+0x34], R3 ;  /* 0x0000340301007387 */ /* 0x0001e20000100800 */
[----:B------:R-:W-:Y:S01]  /*0e20*/  IMAD.IADD R9, R10, 0x1, R9 ;  /* 0x000000010a097824 */ /* 0x000fe200078e0209 */
[----:B------:R-:W-:Y:S01]  /*0e30*/  SEL R191, R191, 0xffffffc0, !P2 ;  /* 0xffffffc0bfbf7807 */ /* 0x000fe20005000000 */
[C---:B------:R-:W-:Y:S01]  /*0e40*/  VIADD R0, R23.reuse, 0x10 ;  /* 0x0000001017007836 */ /* 0x040fe20000000000 */
[----:B------:R-:W-:Y:S01]  /*0e50*/  STL [R1+0xc], RZ ;  /* 0x00000cff01007387 */ /* 0x000fe20000100800 */
[----:B------:R-:W-:Y:S01]  /*0e60*/  VIADD R228, R23, 0x20 ;  /* 0x0000002017e47836 */ /* 0x000fe20000000000 */
[----:B------:R-:W-:Y:S01]  /*0e70*/  LEA R189, R9, UR38, 0x1 ;  /* 0x0000002609bd7c11 */ /* 0x000fe2000f8e08ff */
        /* <DEDUP_REMOVED lines=13> */
[C---:B------:R-:W-:Y:S01]  /*0f50*/  VIADD R221, R23.reuse, 0x58 ;  /* 0x0000005817dd7836 */ /* 0x040fe20000000000 */
[----:B------:R-:W-:Y:S01]  /*0f60*/  SHF.R.S32.HI R4, RZ, 0x1f, R226 ;  /* 0x0000001fff047819 */ /* 0x000fe200000114e2 */
[----:B------:R-:W-:-:S02]  /*0f70*/  VIADD R223, R23, 0x48 ;  /* 0x0000004817df7836 */ /* 0x000fc40000000000 */
[C---:B------:R-:W-:Y:S01]  /*0f80*/  VIADD R219, R23.reuse, 0x68 ;  /* 0x0000006817db7836 */ /* 0x040fe20000000000 */
[----:B------:R-:W-:Y:S01]  /*0f90*/  SHF.R.S32.HI R0, RZ, 0x1f, R221 ;  /* 0x0000001fff007819 */ /* 0x000fe200000114dd */
[C---:B0-----:R-:W-:Y:S01]  /*0fa0*/  VIADD R3, R23.reuse, 0x8 ;  /* 0x0000000817037836 */ /* 0x041fe20000000000 */
        /* <DEDUP_REMOVED lines=46> */
[----:B------:R-:W-:Y:S01]  /*1290*/  IMAD.MOV.U32 R6, RZ, RZ, R14 ;  /* 0x000000ffff067224 */ /* 0x000fe200078e000e */
[----:B------:R-:W-:Y:S01]  /*12a0*/  SHF.R.S32.HI R3, RZ, 0x1f, R202 ;  /* 0x0000001fff037819 */ /* 0x000fe200000114ca */
[----:B------:R-:W-:Y:S01]  /*12b0*/  IMAD.MOV.U32 R7, RZ, RZ, R15 ;  /* 0x000000ffff077224 */ /* 0x000fe200078e000f */
[----:B------:R-:W-:Y:S01]  /*12c0*/  SHF.R.S32.HI R0, RZ, 0x1f, R201 ;  /* 0x0000001fff007819 */ /* 0x000fe200000114c9 */
[----:B------:R-:W-:-:S02]  /*12d0*/  IMAD.MOV.U32 R2, RZ, RZ, RZ ;  /* 0x000000ffff027224 */ /* 0x000fc400078e00ff */
[----:B------:R-:W-:Y:S02]  /*12e0*/  IMAD R194, R17, 0x8, R22 ;  /* 0x0000000811c27824 */ /* 0x000fe400078e0216 */
[----:B------:R-:W-:-:S07]  /*12f0*/  IMAD.IADD R191, R191, 0x1, R190 ;  /* 0x00000001bfbf7824 */ /* 0x000fce00078e02be */
.L_x_3118:
[----:B01234-:R-:W0:Y:S01]  /*1300*/  LDC.64 R10, c[0x0][0xb10] ;  /* 0x0002c400ff0a7b82 */ /* 0x01fe220000000a00 */
[----:B------:R-:W-:Y:S01]  /*1310*/  IMAD.MOV.U32 R17, RZ, RZ, RZ ;  /* 0x000000ffff117224 */ /* 0x000fe200078e00ff */
[----:B------:R-:W-:-:S06]  /*1320*/  ULDC.64 UR4, c[0x0][0xb18] ;  /* 0x0002c60000047ab9 */ /* 0x000fcc0000000a00 */
[----:B------:R-:W1:Y:S08]  /*1330*/  LDC.64 R8, c[0x0][0xb20] ;  /* 0x0002c800ff087b82 */ /* 0x000e700000000a00 */
[----:B-----5:R-:W2:Y:S01]  /*1340*/  LDC.64 R12, c[0x0][0x418] ;  /* 0x00010600ff0c7b82 */ /* 0x020ea20000000a00 */
[----:B0-----:R-:W-:-:S07]  /*1350*/  ISETP.NE.U32.AND P1, PT, R10, RZ, PT ;  /* 0x000000ff0a00720c */ /* 0x001fce0003f25070 */
[----:B------:R-:W0:Y:S01]  /*1360*/  LDC R4, c[0x0][0x424] ;  /* 0x00010900ff047b82 */ /* 0x000e220000000800 */
[----:B------:R-:W-:Y:S02]  /*1370*/  ISETP.NE.AND.EX P1, PT, R11, RZ, PT, P1 ;  /* 0x000000ff0b00720c */ /* 0x000fe40003f25310 */
[----:B-1----:R-:W-:-:S05]  /*1380*/  ISETP.NE.U32.AND P0, PT, R8, RZ, PT ;  /* 0x000000ff0800720c */ /* 0x002fca0003f05070 */
[----:B------:R-:W1:Y:S01]  /*1390*/  LDC R15, c[0x0][0x2f0] ;  /* 0x0000bc00ff0f7b82 */ /* 0x000e620000000800 */
[----:B------:R-:W-:-:S07]  /*13a0*/  ISETP.NE.AND.EX P0, PT, R9, RZ, PT, P0 ;  /* 0x000000ff0900720c */ /* 0x000fce0003f05300 */
[----:B------:R-:W3:Y:S08]  /*13b0*/  @P1 LDC.64 R10, c[0x0][0xb10] ;  /* 0x0002c400ff0a1b82 */ /* 0x000ef00000000a00 */
[----:B------:R-:W4:Y:S01]  /*13c0*/  @P0 LDC.64 R8, c[0x0][0xb20] ;  /* 0x0002c800ff080b82 */ /* 0x000f220000000a00 */
[----:B---3--:R-:W-:-:S05]  /*13d0*/  @P1 IMAD.WIDE R10, R7, 0x4, R10 ;  /* 0x00000004070a1825 */ /* 0x008fca00078e020a */
[----:B------:R3:W5:Y:S01]  /*13e0*/  @P1 LDG.E R18, desc[UR40][R10.64] ;  /* 0x000000280a121981 */ /* 0x000762000c1e1900 */
[----:B----4-:R-:W-:Y:S01]  /*13f0*/  @P0 IMAD.WIDE R8, R7, 0x4, R8 ;  /* 0x0000000407080825 */ /* 0x010fe200078e0208 */
[----:B------:R-:W-:-:S04]  /*1400*/  LOP3.LUT R0, R6, 0xff000000, RZ, 0xc0, !PT ;  /* 0xff00000006007812 */ /* 0x000fc800078ec0ff */
[----:B------:R3:W5:Y:S01]  /*1410*/  @P0 LDG.E R17, desc[UR40][R8.64] ;  /* 0x0000002808110981 */ /* 0x000762000c1e1900 */
[----:B--2---:R-:W-:Y:S02]  /*1420*/  ISETP.NE.U32.AND P0, PT, R12, RZ, PT ;  /* 0x000000ff0c00720c */ /* 0x004fe40003f05070 */
[----:B------:R-:W-:Y:S02]  /*1430*/  ISETP.NE.U32.AND P2, PT, RZ, UR4, PT ;  /* 0x00000004ff007c0c */ /* 0x000fe4000bf45070 */
[----:B------:R-:W-:Y:S02]  /*1440*/  ISETP.NE.AND.EX P0, PT, R13, RZ, PT, P0 ;  /* 0x000000ff0d00720c */ /* 0x000fe40003f05300 */
[----:B------:R-:W-:Y:S02]  /*1450*/  SHF.R.U32.HI R3, RZ, 0x8, R0 ;  /* 0x00000008ff037819 */ /* 0x000fe40000011600 */
[----:B0-----:R-:W-:Y:S02]  /*1460*/  SEL R0, R4, 0x1, P0 ;  /* 0x0000000104007807 */ /* 0x001fe40000000000 */
[----:B------:R-:W-:-:S02]  /*1470*/  LOP3.LUT R200, R6, 0xff0000, RZ, 0xc0, !PT ;  /* 0x00ff000006c87812 */ /* 0x000fc400078ec0ff */
[----:B------:R-:W-:Y:S01]  /*1480*/  ISETP.NE.AND.EX P2, PT, RZ, UR5, PT, P2 ;  /* 0x00000005ff007c0c */ /* 0x000fe2000bf45320 */
[----:B-1----:R-:W-:Y:S01]  /*1490*/  IMAD R0, R0, R15, RZ ;  /* 0x0000000f00007224 */ /* 0x002fe200078e02ff */
[----:B------:R-:W-:Y:S01]  /*14a0*/  LEA.HI R200, R200, R3, RZ, 0x10 ;  /* 0x00000003c8c87211 */ /* 0x000fe200078f80ff */
[----:B---3--:R-:W-:Y:S10]  /*14b0*/  @P1 BRA `(.L_x_3001) ;  /* 0x0000000000281947 */ /* 0x008ff40003800000 */
[----:B------:R-:W-:Y:S01]  /*14c0*/  ULDC.64 UR4, c[0x0][0xaf8] ;  /* 0x0002be0000047ab9 */ /* 0x000fe20000000a00 */
[----:B-----5:R-:W0:Y:S01]  /*14d0*/  LDC R18, c[0x0][0x288] ;  /* 0x0000a200ff127b82 */ /* 0x020e220000000800 */
[----:B------:R-:W-:-:S04]  /*14e0*/  ISETP.NE.U32.AND P0, PT, RZ, UR4, PT ;  /* 0x00000004ff007c0c */ /* 0x000fc8000bf05070 */
[----:B------:R-:W-:-:S13]  /*14f0*/  ISETP.NE.AND.EX P0, PT, RZ, UR5, PT, P0 ;  /* 0x00000005ff007c0c */ /* 0x000fda000bf05300 */
[----:B------:R-:W-:Y:S05]  /*1500*/  @!P0 BRA `(.L_x_3001) ;  /* 0x0000000000148947 */ /* 0x000fea0003800000 */
[----:B------:R-:W1:Y:S02]  /*1510*/  LDC.64 R8, c[0x0][0xaf8] ;  /* 0x0002be00ff087b82 */ /* 0x000e640000000a00 */
[----:B-1----:R-:W-:-:S05]  /*1520*/  IMAD.WIDE R8, R7, 0x4, R8 ;  /* 0x0000000407087825 */ /* 0x002fca00078e0208 */
[----:B0-----:R-:W2:Y:S04]  /*1530*/  LDG.E R18, desc[UR40][R8.64] ;  /* 0x0000002808127981 */ /* 0x001ea8000c1e1900 */
[----:B------:R-:W2:Y:S02]  /*1540*/  LDG.E R3, desc[UR40][R8.64+0x4] ;  /* 0x0000042808037981 */ /* 0x000ea4000c1e1900 */
[----:B--2---:R-:W-:-:S07]  /*1550*/  IMAD.IADD R18, R3, 0x1, -R18 ;  /* 0x0000000103127824 */ /* 0x004fce00078e0a12 */
.L_x_3001:
[----:B------:R-:W-:Y:S01]  /*1560*/  LOP3.LUT R196, R6, 0xffff, RZ, 0xc0, !PT ;  /* 0x0000ffff06c47812 */ /* 0x000fe200078ec0ff */
[----:B------:R-:W-:Y:S01]  /*1570*/  IMAD.MOV.U32 R198, RZ, RZ, R7 ;  /* 0x000000ffffc67224 */ /* 0x000fe200078e0007 */
[----:B------:R-:W-:Y:S06]  /*1580*/  @!P2 BRA `(.L_x_3002) ;  /* 0x000000000010a947 */ /* 0x000fec0003800000 */
[----:B------:R-:W1:Y:S02]  /*1590*/  LDC.64 R8, c[0x0][0xb18] ;  /* 0x0002c600ff087b82 */ /* 0x000e640000000a00 */
[----:B-1----:R-:W-:-:S05]  /*15a0*/  IMAD.WIDE R6, R7, 0x4, R8 ;  /* 0x0000000407067825 */ /* 0x002fca00078e0208 */
[----:B------:R1:W5:Y:S01]  /*15b0*/  LDG.E R0, desc[UR40][R6.64] ;  /* 0x0000002806007981 */ /* 0x000362000c1e1900 */
[----:B------:R-:W-:Y:S05]  /*15c0*/  BRA `(.L_x_3003) ;  /* 0x0000000000247947 */ /* 0x000fea0003800000 */
.L_x_3002:
[----:B------:R-:W-:Y:S02]  /*15d0*/  ULDC.64 UR4, c[0x0][0xb00] ;  /* 0x0002c00000047ab9 */ /* 0x000fe40000000a00 */
[----:B------:R-:W-:-:S04]  /*15e0*/  ISETP.NE.U32.AND P0, PT, RZ, UR4, PT ;  /* 0x00000004ff007c0c */ /* 0x000fc8000bf05070 */
[----:B------:R-:W-:-:S13]  /*15f0*/  ISETP.NE.AND.EX P0, PT, RZ, UR5, PT, P0 ;  /* 0x00000005ff007c0c */ /* 0x000fda000bf05300 */
[----:B------:R-:W-:Y:S05]  /*1600*/  @!P0 BRA `(.L_x_3003) ;  /* 0x0000000000148947 */ /* 0x000fea0003800000 */
[----:B------:R-:W1:Y:S02]  /*1610*/  LDC.64 R8, c[0x0][0xb00] ;  /* 0x0002c000ff087b82 */ /* 0x000e640000000a00 */
[----:B-1----:R-:W-:-:S05]  /*1620*/  IMAD.WIDE R6, R7, 0x4, R8 ;  /* 0x0000000407067825 */ /* 0x002fca00078e0208 */
[----:B------:R-:W2:Y:S04]  /*1630*/  LDG.E R0, desc[UR40][R6.64] ;  /* 0x0000002806007981 */ /* 0x000ea8000c1e1900 */
[----:B------:R-:W2:Y:S02]  /*1640*/  LDG.E R3, desc[UR40][R6.64+0x4] ;  /* 0x0000042806037981 */ /* 0x000ea4000c1e1900 */
[----:B--2---:R-:W-:-:S07]  /*1650*/  IMAD.IADD R0, R3, 0x1, -R0 ;  /* 0x0000000103007824 */ /* 0x004fce00078e0a00 */
.L_x_3003:
[----:B------:R-:W2:Y:S01]  /*1660*/  LDL R14, [R1+0x14] ;  /* 0x00001400010e7983 */ /* 0x000ea20000100800 */
[----:B-----5:R-:W-:Y:S02]  /*1670*/  IMAD.IADD R17, R0, 0x1, -R17 ;  /* 0x0000000100117824 */ /* 0x020fe400078e0a11 */
[----:B------:R-:W-:Y:S02]  /*1680*/  IMAD.SHL.U32 R188, R5, 0x40, RZ ;  /* 0x0000004005bc7824 */ /* 0x000fe400078e00ff */
[----:B------:R-:W-:-:S05]  /*1690*/  VIADD R0, R17, 0x3f ;  /* 0x0000003f11007836 */ /* 0x000fca0000000000 */
[----:B------:R-:W-:-:S04]  /*16a0*/  SHF.R.S32.HI R3, RZ, 0x1f, R0 ;  /* 0x0000001fff037819 */ /* 0x000fc80000011400 */
[----:B------:R-:W-:-:S04]  /*16b0*/  LEA.HI R3, R3, R0, RZ, 0x6 ;  /* 0x0000000003037211 */ /* 0x000fc800078f30ff */
[----:B------:R-:W-:Y:S02]  /*16c0*/  SHF.R.S32.HI R8, RZ, 0x6, R3 ;  /* 0x00000006ff087819 */ /* 0x000fe40000011403 */
[----:B--2---:R-:W-:-:S13]  /*16d0*/  ISETP.NE.AND P0, PT, R14, 0x1, PT ;  /* 0x000000010e00780c */ /* 0x004fda0003f05270 */
[----:B------:R-:W-:Y:S05]  /*16e0*/  @!P0 BRA `(.L_x_3004) ;  /* 0x0000002000808947 */ /* 0x000fea0003800000 */
[----:B------:R-:W2:Y:S01]  /*16f0*/  LDC R0, c[0x0][0x448] ;  /* 0x00011200ff007b82 */ /* 0x000ea20000000800 */
[----:B01----:R-:W-:-:S07]  /*1700*/  IADD3 R7, R17, 0x1, -R18 ;  /* 0x0000000111077810 */ /* 0x003fce0007ffe812 */
[----:B------:R-:W0:Y:S01]  /*1710*/  LDC.64 R4, c[0x0][0xad8] ;  /* 0x0002b600ff047b82 */ /* 0x000e220000000a00 */
[----:B--2---:R-:W-:Y:S01]  /*1720*/  ISETP.NE.AND P1, PT, R0, 0x1, PT ;  /* 0x000000010000780c */ /* 0x004fe20003f25270 */
[----:B------:R-:W-:Y:S01]  /*1730*/  VIADD R0, R188, 0x3f ;  /* 0x0000003fbc007836 */ /* 0x000fe20000000000 */
[----:B0-----:R-:W-:-:S11]  /*1740*/  ISETP.GE.AND P2, PT, R5, 0x1, PT ;  /* 0x000000010500780c */ /* 0x001fd60003f46270 */
[----:B------:R-:W0:Y:S08]  /*1750*/  @P1 LDC R3, c[0x0][0x44c] ;  /* 0x00011300ff031b82 */ /* 0x000e300000000800 */
[----:B------:R-:W1:Y:S01]  /*1760*/  @P1 LDC R6, c[0x0][0x450] ;  /* 0x00011400ff061b82 */ /* 0x000e620000000800 */
        /* <DEDUP_REMOVED lines=15> */
.L_x_3006:
[----:B------:R-:W-:-:S13]  /*1860*/  ISETP.NE.AND P0, PT, R5, 0x1, PT ;  /* 0x000000010500780c */ /* 0x000fda0003f05270 */
[----:B------:R-:W0:Y:S02]  /*1870*/  @P0 LDC.64 R6, c[0x0][0xae0] ;  /* 0x0002b800ff060b82 */ /* 0x000e240000000a00 */
[----:B0-----:R-:W-:-:S05]  /*1880*/  @P0 IMAD.HI.U32 R6, R0, R6, RZ ;  /* 0x0000000600060227 */ /* 0x001fca00078e00ff */
[----:B------:R-:W-:-:S07]  /*1890*/  @P0 SHF.R.U32.HI R0, RZ, R7, R6 ;  /* 0x00000007ff000219 */ /* 0x000fce0000011606 */
.L_x_3007:
[----:B------:R-:W-:-:S05]  /*18a0*/  IMAD R3, R0, R5, R5 ;  /* 0x0000000500037224 */ /* 0x000fca00078e0205 */
[----:B------:R-:W-:-:S07]  /*18b0*/  VIMNMX R4, R4, R3, PT ;  /* 0x0000000304047248 */ /* 0x000fce0003fe0100 */
.L_x_3005:
[----:B------:R-:W0:Y:S01]  /*18c0*/  @P1 LDC R7, c[0x0][0x44c] ;  /* 0x00011300ff071b82 */ /* 0x000e220000000800 */
[----:B------:R-:W-:Y:S01]  /*18d0*/  VIADD R4, R4, 0x3f ;  /* 0x0000003f04047836 */ /* 0x000fe20000000000 */
[----:B------:R-:W-:Y:S01]  /*18e0*/  ULDC UR4, c[0x0][0xad4] ;  /* 0x0002b50000047ab9 */ /* 0x000fe20000000800 */
[----:B------:R-:W-:-:S03]  /*18f0*/  IMAD.MOV.U32 R0, RZ, RZ, R188 ;  /* 0x000000ffff007224 */ /* 0x000fc600078e00bc */
[----:B------:R-:W-:Y:S02]  /*1900*/  SHF.R.S32.HI R3, RZ, 0x1f, R4 ;  /* 0x0000001fff037819 */ /* 0x000fe40000011404 */
[----:B------:R-:W1:Y:S02]  /*1910*/  @P1 LDC R9, c[0x0][0x450] ;  /* 0x00011400ff091b82 */ /* 0x000e640000000800 */
[----:B------:R-:W-:-:S04]  /*1920*/  LEA.HI R3, R3, R4, RZ, 0x6 ;  /* 0x0000000403037211 */ /* 0x000fc800078f30ff */
[----:B------:R-:W-:-:S04]  /*1930*/  SHF.R.S32.HI R3, RZ, 0x6, R3 ;  /* 0x00000006ff037819 */ /* 0x000fc80000011403 */
[----:B------:R-:W-:Y:S01]  /*1940*/  VIMNMX R11, R8, R3, PT ;  /* 0x00000003080b7248 */ /* 0x000fe20003fe0100 */
[----:B0-----:R-:W-:-:S05]  /*1950*/  @P1 IMAD.HI.U32 R6, R188, R7, RZ ;  /* 0x00000007bc061227 */ /* 0x001fca00078e00ff */
[----:B-1----:R-:W-:-:S04]  /*1960*/  @P1 SHF.R.U32.HI R0, RZ, R9, R6 ;  /* 0x00000009ff001219 */ /* 0x002fc80000011606 */
[----:B------:R-:W-:-:S05]  /*1970*/  IADD3 R17, R0, R17, -R18 ;  /* 0x0000001100117210 */ /* 0x000fca0007ffe812 */
        /* <DEDUP_REMOVED lines=11> */
.L_x_3009:
[----:B------:R-:W-:-:S13]  /*1a30*/  ISETP.NE.AND P0, PT, R5, 0x1, PT ;  /* 0x000000010500780c */ /* 0x000fda0003f05270 */
[----:B------:R-:W0:Y:S02]  /*1a40*/  @P0 LDC.64 R6, c[0x0][0xae0] ;  /* 0x0002b800ff060b82 */ /* 0x000e240000000a00 */
[----:B0-----:R-:W-:-:S05]  /*1a50*/  @P0 IMAD.HI.U32 R4, R17, R6, RZ ;  /* 0x0000000611040227 */ /* 0x001fca00078e00ff */
[----:B------:R-:W-:-:S07]  /*1a60*/  @P0 SHF.R.U32.HI R17, RZ, R7, R4 ;  /* 0x00000007ff110219 */ /* 0x000fce0000011604 */
.L_x_3010:
[----:B------:R-:W-:-:S05]  /*1a70*/  IMAD R5, R17, R5, RZ ;  /* 0x0000000511057224 */ /* 0x000fca00078e02ff */
[----:B------:R-:W-:-:S07]  /*1a80*/  VIMNMX R0, R0, R5, !PT ;  /* 0x0000000500007248 */ /* 0x000fce0007fe0100 */
.L_x_3008:
[----:B------:R-:W-:Y:S01]  /*1a90*/  SHF.R.S32.HI R3, RZ, 0x1f, R0 ;  /* 0x0000001fff037819 */ /* 0x000fe20000011400 */
[----:B------:R-:W-:Y:S01]  /*1aa0*/  IMAD.MOV.U32 R5, RZ, RZ, RZ ;  /* 0x000000ffff057224 */ /* 0x000fe200078e00ff */
[----:B------:R-:W-:Y:S02]  /*1ab0*/  LOP3.LUT R8, R200, 0xff, RZ, 0xc0, !PT ;  /* 0x000000ffc8087812 */ /* 0x000fe400078ec0ff */
[----:B------:R-:W-:-:S04]  /*1ac0*/  LEA.HI R3, R3, R0, RZ, 0x6 ;  /* 0x0000000003037211 */ /* 0x000fc800078f30ff */
[----:B------:R-:W-:-:S04]  /*1ad0*/  SHF.R.S32.HI R3, RZ, 0x6, R3 ;  /* 0x00000006ff037819 */ /* 0x000fc80000011403 */
[----:B------:R-:W-:-:S04]  /*1ae0*/  VIMNMX R10, RZ, R3, !PT ;  /* 0x00000003ff0a7248 */ /* 0x000fc80007fe0100 */
[----:B------:R-:W-:-:S13]  /*1af0*/  ISETP.GT.AND P0, PT, R11, R10, PT ;  /* 0x0000000a0b00720c */ /* 0x000fda0003f04270 */
[----:B------:R-:W-:Y:S05]  /*1b00*/  @!P0 BRA `(.L_x_3011) ;  /* 0x0000000000788947 */ /* 0x000fea0003800000 */
[----:B------:R-:W-:-:S04]  /*1b10*/  SHF.R.U32.HI R0, RZ, 0x10, R200 ;  /* 0x00000010ff007819 */ /* 0x000fc800000116c8 */
[----:B------:R-:W-:-:S13]  /*1b20*/  ISETP.NE.AND P0, PT, R0, RZ, PT ;  /* 0x000000ff0000720c */ /* 0x000fda0003f05270 */
[----:B------:R-:W0:Y:S02]  /*1b30*/  @!P0 LDC R0, c[0x0][0xae8] ;  /* 0x0002ba00ff008b82 */ /* 0x000e240000000800 */
        /* <DEDUP_REMOVED lines=27> */
.L_x_3011:
[-C--:B------:R-:W-:Y:S01]  /*1cf0*/  IMAD R0, R8, R5.reuse, R10 ;  /* 0x0000000508007224 */ /* 0x080fe200078e020a */
        /* <DEDUP_REMOVED lines=70> */
[----:B------:R-:W2:Y:S01]  /*2160*/  LDL R6, [R1+0x10] ;  /* 0x0000100001067983 */ /* 0x000ea20000100800 */
[----:B------:R-:W-:Y:S01]  /*2170*/  UMOV UR7, 0x40000040 ;  /* 0x4000004000077882 */ /* 0x000fe20000000000 */
[----:B------:R-:W-:Y:S01]  /*2180*/  UMOV UR9, 0x40000040 ;  /* 0x4000004000097882 */ /* 0x000fe20000000000 */
[----:B------:R-:W-:Y:S01]  /*2190*/  UMOV UR11, 0x40000040 ;  /* 0x40000040000b7882 */ /* 0x000fe20000000000 */
[----:B------:R-:W-:Y:S01]  /*21a0*/  BAR.SYNC.DEFER_BLOCKING 0xe, 0x100 ;  /* 0x0384000000007b1d */ /* 0x000fe20000010000 */
[----:B------:R-:W-:-:S05]  /*21b0*/  ISETP.NE.AND P0, PT, R14, RZ, PT ;  /* 0x000000ff0e00720c */ /* 0x000fca0003f05270 */
        /* <DEDUP_REMOVED lines=25> */
[----:B------:R-:W-:Y:S01]  /*2350*/  ULEA UR6, UR36, UR20, 0xc ;  /* 0x0000001424067291 */ /* 0x000fe2000f8e603f */
[----:B------:R-:W-:Y:S01]  /*2360*/  UMOV UR5, 0x40000040 ;  /* 0x4000004000057882 */ /* 0x000fe20000000000 */
[----:B------:R-:W-:Y:S02]  /*2370*/  UIADD3 UR16, UR4, 0x6, URZ ;  /* 0x0000000604107890 */ /* 0x000fe4000fffe03f */
[----:B------:R-:W-:Y:S02]  /*2380*/  UIADD3 UR10, UR6, 0x80, URZ ;  /* 0x00000080060a7890 */ /* 0x000fe4000fffe03f */
[----:B------:R-:W-:-:S03]  /*2390*/  UIADD3 UR14, UR6, 0x100, URZ ;  /* 0x00000100060e7890 */ /* 0x000fc6000fffe03f */
[----:B------:R-:W-:Y:S01]  /*23a0*/  HGMMA.64x256x16.F32 R24, gdesc[UR4].tnspB, RZ, !UPT, gsb0 ;  /* 0x43e00000041879f0 */ /* 0x000fe2000c0008ff */
[----:B------:R-:W-:Y:S02]  /*23b0*/  UIADD3 UR18, UR6, 0x180, URZ ;  /* 0x0000018006127890 */ /* 0x000fe4000fffe03f */
        /* <DEDUP_REMOVED lines=16> */
.L_x_3013:
[----:B------:R-:W-:Y:S01]  /*24c0*/  ULEA UR6, UR36, UR38, 0x3 ;  /* 0x0000002624067291 */ /* 0x000fe2000f8e183f */
[----:B------:R-:W-:-:S03]  /*24d0*/  VIADD R3, R4, 0xfffffffe ;  /* 0xfffffffe04037836 */ /* 0x000fc60000000000 */
[----:B------:R-:W-:Y:S02]  /*24e0*/  UIADD3 UR6, UR6, 0x38860, URZ ;  /* 0x0003886006067890 */ /* 0x000fe4000fffe03f */
[----:B------:R-:W-:Y:S02]  /*24f0*/  ISETP.GE.AND P0, PT, R3, R0, PT ;  /* 0x000000000300720c */ /* 0x000fe40003f06270 */
[----:B------:R-:W-:-:S09]  /*2500*/  UPRMT UR6, UR39, 0x654, UR6 ;  /* 0x0000065427067896 */ /* 0x000fd20008000006 */
[----:B------:R-:W-:Y:S02]  /*2510*/  SYNCS.ARRIVE.TRANS64.RED.A1T0 RZ, [UR6], RZ ;  /* 0x000000ffffff79a7 */ /* 0x000fe40008100406 */
[----:B------:R-:W-:Y:S05]  /*2520*/  @!P0 BRA `(.L_x_3014) ;  /* 0x0000000800b08947 */ /* 0x000fea0003800000 */
.L_x_3016:
        /* <DEDUP_REMOVED lines=148> */
[----:B------:R-:W-:Y:S01]  /*2e70*/  HGMMA.64x256x16.F32 R24, gdesc[UR4].tnspB, R24, gsb0 ;  /* 0x43e00000041879f0 */ /* 0x000fe20008000818 */
[----:B------:R-:W-:-:S06]  /*2e80*/  USEL UR6, URZ, 0x1, UP0 ;  /* 0x000000013f067887 */ /* 0x000fcc0008000000 */
[----:B------:R-:W-:Y:S01]  /*2e90*/  LOP3.LUT R2, R2, UR6, RZ, 0x3c, !PT ;  /* 0x0000000602027c12 */ /* 0x000fe2000f8e3cff */
[----:B------:R-:W-:Y:S02]  /*2ea0*/  WARPGROUP.DEPBAR.LE gsb0, 0x0 ;  /* 0x00008000000079c5 */ /* 0x000fe40000010000 */
[----:B------:R-:W-:-:S15]  /*2eb0*/  WARPGROUP.ARRIVE ;  /* 0x00000000000079c5 */ /* 0x000fde0000000000 */
[----:B------:R-:W-:-:S03]  /*2ec0*/  NOP ;  /* 0x0000000000007918 */ /* 0x000fc60000000000 */
        /* <DEDUP_REMOVED lines=13> */
.L_x_3015:
[----:B------:R-:W-:-:S04]  /*2fa0*/  ULEA UR6, UR36, UR38, 0x3 ;  /* 0x0000002624067291 */ /* 0x000fc8000f8e183f */
[----:B------:R-:W-:-:S04]  /*2fb0*/  UIADD3 UR6, UR6, 0x38860, URZ ;  /* 0x0003886006067890 */ /* 0x000fc8000fffe03f */
[----:B------:R-:W-:-:S09]  /*2fc0*/  UPRMT UR6, UR39, 0x654, UR6 ;  /* 0x0000065427067896 */ /* 0x000fd20008000006 */
[----:B------:R-:W-:Y:S01]  /*2fd0*/  SYNCS.ARRIVE.TRANS64.RED.A1T0 RZ, [UR6], RZ ;  /* 0x000000ffffff79a7 */ /* 0x000fe20008100406 */
[----:B------:R-:W-:Y:S05]  /*2fe0*/  @P0 BRA `(.L_x_3016) ;  /* 0xfffffff400500947 */ /* 0x000fea000383ffff */
.L_x_3014:
        /* <DEDUP_REMOVED lines=144> */
.L_x_3004:
[----:B------:R-:W2:Y:S01]  /*38f0*/  LDC R0, c[0x0][0x448] ;  /* 0x00011200ff007b82 */ /* 0x000ea20000000800 */
[----:B------:R-:W-:Y:S02]  /*3900*/  LOP3.LUT R16, R16, 0xfffffffd, RZ, 0xc0, !PT ;  /* 0xfffffffd10107812 */ /* 0x000fe400078ec0ff */
[----:B01----:R-:W-:-:S05]  /*3910*/  IADD3 R7, R17, 0x1, -R18 ;  /* 0x0000000111077810 */ /* 0x003fca0007ffe812 */
[----:B------:R-:W0:Y:S01]  /*3920*/  LDC.64 R4, c[0x0][0xad8] ;  /* 0x0002b600ff047b82 */ /* 0x000e220000000a00 */
[----:B--2---:R-:W-:Y:S01]  /*3930*/  ISETP.NE.AND P2, PT, R0, 0x1, PT ;  /* 0x000000010000780c */ /* 0x004fe20003f45270 */
[----:B------:R-:W-:Y:S01]  /*3940*/  VIADD R0, R188, 0x3f ;  /* 0x0000003fbc007836 */ /* 0x000fe20000000000 */
[----:B0-----:R-:W-:-:S11]  /*3950*/  ISETP.GE.AND P1, PT, R5, 0x1, PT ;  /* 0x000000010500780c */ /* 0x001fd60003f26270 */
[----:B------:R-:W0:Y:S01]  /*3960*/  @P2 LDC R3, c[0x0][0x44c] ;  /* 0x00011300ff032b82 */ /* 0x000e220000000800 */
[----:B------:R-:W-:-:S04]  /*3970*/  @P2 LOP3.LUT R16, R16, 0x2, RZ, 0xfc, !PT ;  /* 0x0000000210102812 */ /* 0x000fc800078efcff */
[----:B------:R-:W-:-:S03]  /*3980*/  LOP3.LUT R16, R16, 0xfffffffe, RZ, 0xc0, !PT ;  /* 0xfffffffe10107812 */ /* 0x000fc600078ec0ff */
[----:B------:R-:W1:Y:S01]  /*3990*/  @P2 LDC R6, c[0x0][0x450] ;  /* 0x00011400ff062b82 */ /* 0x000e620000000800 */
        /* <DEDUP_REMOVED lines=16> */
.L_x_3018:
[----:B------:R-:W-:-:S13]  /*3aa0*/  ISETP.NE.AND P0, PT, R5, 0x1, PT ;  /* 0x000000010500780c */ /* 0x000fda0003f05270 */
[----:B------:R-:W0:Y:S02]  /*3ab0*/  @P0 LDC.64 R6, c[0x0][0xae0] ;  /* 0x0002b800ff060b82 */ /* 0x000e240000000a00 */
[----:B0-----:R-:W-:-:S05]  /*3ac0*/  @P0 IMAD.HI.U32 R6, R0, R6, RZ ;  /* 0x0000000600060227 */ /* 0x001fca00078e00ff */
[----:B------:R-:W-:-:S07]  /*3ad0*/  @P0 SHF.R.U32.HI R0, RZ, R7, R6 ;  /* 0x00000007ff000219 */ /* 0x000fce0000011606 */
.L_x_3019:
[----:B------:R-:W-:-:S05]  /*3ae0*/  IMAD R3, R0, R5, R5 ;  /* 0x0000000500037224 */ /* 0x000fca00078e0205 */
[----:B------:R-:W-:-:S07]  /*3af0*/  VIMNMX R4, R4, R3, PT ;  /* 0x0000000304047248 */ /* 0x000fce0003fe0100 */
.L_x_3017:
        /* <DEDUP_REMOVED lines=24> */
.L_x_3021:
[----:B------:R-:W-:-:S13]  /*3c80*/  ISETP.NE.AND P0, PT, R5, 0x1, PT ;  /* 0x000000010500780c */ /* 0x000fda0003f05270 */
[----:B------:R-:W0:Y:S02]  /*3c90*/  @P0 LDC.64 R6, c[0x0][0xae0] ;  /* 0x0002b800ff060b82 */ /* 0x000e240000000a00 */
[----:B0-----:R-:W-:-:S05]  /*3ca0*/  @P0 IMAD.HI.U32 R4, R0, R6, RZ ;  /* 0x0000000600040227 */ /* 0x001fca00078e00ff */
[----:B------:R-:W-:-:S07]  /*3cb0*/  @P0 SHF.R.U32.HI R0, RZ, R7, R4 ;  /* 0x00000007ff000219 */ /* 0x000fce0000011604 */
.L_x_3022:
[----:B------:R-:W-:-:S05]  /*3cc0*/  IMAD R0, R0, R5, RZ ;  /* 0x0000000500007224 */ /* 0x000fca00078e02ff */
[----:B------:R-:W-:-:S07]  /*3cd0*/  VIMNMX R3, R3, R0, !PT ;  /* 0x0000000003037248 */ /* 0x000fce0007fe0100 */
.L_x_3020:
        /* <DEDUP_REMOVED lines=39> */
.L_x_3023:
        /* <DEDUP_REMOVED lines=102> */
.L_x_3024:
[----:B------:R-:W2:Y:S04]  /*45b0*/  LDL R21, [R1+0xc] ;  /* 0x00000c0001157983 */ /* 0x000ea80000100800 */
[----:B------:R-:W3:Y:S01]  /*45c0*/  LDL R20, [R1+0x14] ;  /* 0x0000140001147983 */ /* 0x000ee20000100800 */
[----:B------:R-:W-:Y:S01]  /*45d0*/  IMAD.MOV.U32 R3, RZ, RZ, 0x1 ;  /* 0x00000001ff037424 */ /* 0x000fe200078e00ff */
[----:B--2---:R-:W-:-:S04]  /*45e0*/  LEA.HI R0, R21, R21, RZ, 0x1 ;  /* 0x0000001515007211 */ /* 0x004fc800078f08ff */
[----:B------:R-:W-:Y:S02]  /*45f0*/  LOP3.LUT R0, R0, 0xfffffffe, RZ, 0xc0, !PT ;  /* 0xfffffffe00007812 */ /* 0x000fe400078ec0ff */
[----:B---3--:R-:W-:-:S03]  /*4600*/  ISETP.NE.AND P0, PT, R20, RZ, PT ;  /* 0x000000ff1400720c */ /* 0x008fc60003f05270 */
[----:B------:R-:W-:Y:S01]  /*4610*/  IMAD.IADD R0, R21, 0x1, -R0 ;  /* 0x0000000115007824 */ /* 0x000fe200078e0a00 */
[----:B------:R-:W-:-:S04]  /*4620*/  SEL R3, R3, 0x2, !P0 ;  /* 0x0000000203037807 */ /* 0x000fc80004000000 */
[----:B------:R-:W-:Y:S02]  /*4630*/  SHF.L.U32 R0, R0, 0x1f, RZ ;  /* 0x0000001f00007819 */ /* 0x000fe400000006ff */
[----:B------:R-:W-:Y:S02]  /*4640*/  LOP3.LUT R3, R3, 0x1, RZ, 0xfc, !PT ;  /* 0x0000000103037812 */ /* 0x000fe400078efcff */
[----:B------:R-:W0:Y:S02]  /*4650*/  SYNCS.PHASECHK.TRANS64.TRYWAIT P1, [UR38+0x38800], R0 ;  /* 0x03880000ff0075a7 */ /* 0x000e240008020166 */
[----:B------:R-:W-:Y:S01]  /*4660*/  ISETP.NE.AND P0, PT, R3, 0x3, PT ;  /* 0x000000030300780c */ /* 0x000fe20003f05270 */
[----:B0-----:R-:W-:-:S12]  /*4670*/  @!P1 BRA `(.L_x_3025) ;  /* 0x0000018800f89947 */ /* 0x001fd80003800000 */
.L_x_3219:
[----:B------:R-:W-:Y:S05]  /*4680*/  @!P0 BRA `(.L_x_3026) ;  /* 0x0000000000048947 */ /* 0x000fea0003800000 */
[----:B------:R-:W-:Y:S01]  /*4690*/  BPT.TRAP 0x1 ;  /* 0x000000040000795c */ /* 0x000fe20000300000 */
.L_x_3026:
[----:B------:R-:W-:Y:S01]  /*46a0*/  IMAD.U32 R8, RZ, RZ, UR36 ;  /* 0x00000024ff087e24 */ /* 0x000fe2000f8e00ff */
[----:B0-----:R-:W-:-:S04]  /*46b0*/  SHF.L.U32 R3, R2, 0x1f, RZ ;  /* 0x0000001f02037819 */ /* 0x001fc800000006ff */
[----:B------:R-:W-:-:S04]  /*46c0*/  LEA R8, R8, UR38, 0x3 ;  /* 0x0000002608087c11 */ /* 0x000fc8000f8e18ff */
[----:B------:R0:W1:Y:S01]  /*46d0*/  SYNCS.PHASECHK.TRANS64.TRYWAIT P1, [R8+URZ+0x38830], R3 ;  /* 0x03883003080075a7 */ /* 0x000062000802017f */
[----:B------:R-:W-:Y:S05]  /*46e0*/  @!P0 BRA `(.L_x_3027) ;  /* 0x0000000000048947 */ /* 0x000fea0003800000 */
[----:B------:R-:W-:Y:S01]  /*46f0*/  BPT.TRAP 0x1 ;  /* 0x000000040000795c */ /* 0x000fe20000300000 */
.L_x_3027:
[----:B-1----:R-:W-:Y:S05]  /*4700*/  @P1 BRA `(.L_x_3028) ;  /* 0x0000000000081947 */ /* 0x002fea0003800000 */
[----:B------:R-:W1:Y:S02]  /*4710*/  SYNCS.PHASECHK.TRANS64.TRYWAIT P1, [R8+URZ+0x38830], R3 ;  /* 0x03883003080075a7 */ /* 0x000e64000802017f */
[----:B-1----:R-:W-:Y:S05]  /*4720*/  @!P1 BRA `(.L_x_3029) ;  /* 0x0000018800e49947 */ /* 0x002fea0003800000 */
.L_x_3028:
[----:B------:R-:W-:-:S04]  /*4730*/  UIADD3 UR4, UR38, 0x22400, URZ ;  /* 0x0002240026047890 */ /* 0x000fc8000fffe03f */
[----:B------:R-:W-:-:S04]  /*4740*/  USHF.R.U32.HI UR4, URZ, 0x4, UR4 ;  /* 0x000000043f047899 */ /* 0x000fc80008011604 */
[----:B------:R-:W-:-:S06]  /*4750*/  ULOP3.LUT UR4, UR4, 0x3fff, URZ, 0xc0, !UPT ;  /* 0x00003fff04047892 */ /* 0x000fcc000f8ec03f */
[----:B------:R-:W-:Y:S01]  /*4760*/  IMAD.U32 R4, RZ, RZ, UR4 ;  /* 0x00000004ff047e24 */ /* 0x000fe2000f8e00ff */
        /* <DEDUP_REMOVED lines=34> */
[----:B------:R-:W2:Y:S02]  /*4990*/  SYNCS.PHASECHK.TRANS64.TRYWAIT P1, [UR38+0x38810], R0 ;  /* 0x03881000ff0075a7 */ /* 0x000ea40008020166 */
[----:B--2---:R-:W-:Y:S05]  /*49a0*/  @!P1 BRA `(.L_x_3030) ;  /* 0x0000018800589947 */ /* 0x004fea0003800000 */
.L_x_3220:
[----:B------:R-:W-:Y:S05]  /*49b0*/  @!P0 BRA `(.L_x_3031) ;  /* 0x0000000000048947 */ /* 0x000fea0003800000 */
[----:B------:R-:W-:Y:S01]  /*49c0*/  BPT.TRAP 0x1 ;  /* 0x000000040000795c */ /* 0x000fe20000300000 */
.L_x_3031:
[----:B------:R3:W4:Y:S01]  /*49d0*/  SYNCS.PHASECHK.TRANS64.TRYWAIT P1, [R8+URZ+0x38850], R3 ;  /* 0x03885003080075a7 */ /* 0x000722000802017f */
[----:B------:R-:W-:Y:S05]  /*49e0*/  @!P0 BRA `(.L_x_3032) ;  /* 0x0000000000048947 */ /* 0x000fea0003800000 */
[----:B------:R-:W-:Y:S01]  /*49f0*/  BPT.TRAP 0x1 ;  /* 0x000000040000795c */ /* 0x000fe20000300000 */
.L_x_3032:
[----:B----4-:R-:W-:Y:S05]  /*4a00*/  @P1 BRA `(.L_x_3033) ;  /* 0x0000000000081947 */ /* 0x010fea0003800000 */
[----:B------:R-:W4:Y:S02]  /*4a10*/  SYNCS.PHASECHK.TRANS64.TRYWAIT P1, [R8+URZ+0x38850], R3 ;  /* 0x03885003080075a7 */ /* 0x000f24000802017f */
[----:B----4-:R-:W-:Y:S05]  /*4a20*/  @!P1 BRA `(.L_x_3034) ;  /* 0x0000018800509947 */ /* 0x010fea0003800000 */
.L_x_3033:
[----:B------:R-:W-:Y:S01]  /*4a30*/  UIADD3 UR4, UR38, 0x400, URZ ;  /* 0x0000040026047890 */ /* 0x000fe2000fffe03f */
[----:B------:R-:W-:Y:S01]  /*4a40*/  WARPGROUP.ARRIVE ;  /* 0x00000000000079c5 */ /* 0x000fe20000000000 */
[----:B------:R-:W-:-:S05]  /*4a50*/  UIADD3 UR5, UR38, 0x26400, URZ ;  /* 0x0002640026057890 */ /* 0x000fca000fffe03f */
[----:B--2---:R-:W2:Y:S01]  /*4a60*/  S2R R0, SR_TID.X ;  /* 0x0000000000007919 */ /* 0x004ea20000002100 */
        /* <DEDUP_REMOVED lines=10> */
[----:B------:R-:W-:Y:S01]  /*4b10*/  UMOV UR24, UR6 ;  /* 0x0000000600187c82 */ /* 0x000fe20008000000 */
[----:B------:R-:W-:-:S03]  /*4b20*/  UIADD3 UR30, UR26, 0x2, URZ ;  /* 0x000000021a1e7890 */ /* 0x000fc6000fffe03f */
[----:B------:R-:W-:Y:S01]  /*4b30*/  HGMMA.64x64x16.F32 R24, gdesc[UR24], R24, gsb0 ;  /* 0x00e00000181879f0 */ /* 0x000fe20008000818 */
[----:B------:R-:W-:Y:S01]  /*4b40*/  UMOV UR29, 0x40000040 ;  /* 0x40000040001d7882 */ /* 0x000fe20000000000 */
[----:B------:R-:W-:Y:S01]  /*4b50*/  UMOV UR31, 0x40000040 ;  /* 0x40000040001f7882 */ /* 0x000fe20000000000 */
[----:B------:R-:W-:Y:S02]  /*4b60*/  UIADD3 UR11, UR6, 0x800, URZ ;  /* 0x00000800060b7890 */ /* 0x000fe4000fffe03f */
[----:B------:R-:W-:Y:S01]  /*4b70*/  UIADD3 UR14, UR26, 0x800, URZ ;  /* 0x000008001a0e7890 */ /* 0x000fe2000fffe03f */
[----:B--2---:R-:W-:-:S06]  /*4b80*/  SHF.R.U32.HI R0, RZ, 0x7, R0 ;  /* 0x00000007ff007819 */ /* 0x004fcc0000011600 */
[----:B------:R-:W2:Y:S02]  /*4b90*/  SHFL.IDX PT, R0, R0, RZ, 0x1f ;  /* 0x00001fff00007589 */ /* 0x000ea400000e0000 */
[----:B--2---:R-:W-:-:S13]  /*4ba0*/  R2UR UR5, R0 ;  /* 0x00000000000572ca */ /* 0x004fda00000e0000 */
        /* <DEDUP_REMOVED lines=251> */
.L_x_3035:
[----:B------:R-:W2:Y:S01]  /*5b60*/  LDC R170, c[0x0][0x448] ;  /* 0x00011200ffaa7b82 */ /* 0x000ea20000000800 */
[----:B------:R-:W-:Y:S01]  /*5b70*/  IMAD.IADD R0, R194, 0x1, R188 ;  /* 0x00000001c2007824 */ /* 0x000fe200078e02bc */
[----:B------:R-:W-:Y:S01]  /*5b80*/  R2UR UR5, R8 ;  /* 0x00000000080572ca */ /* 0x000fe200000e0000 */
[----:B------:R-:W-:Y:S01]  /*5b90*/  ULDC UR11, c[0x0][0xad4] ;  /* 0x0002b500000b7ab9 */ /* 0x000fe20000000800 */
[----:B------:R-:W-:Y:S01]  /*5ba0*/  LOP3.LUT P1, RZ, R16, 0x1, RZ, 0xc0, !PT ;  /* 0x0000000110ff7812 */ /* 0x000fe2000782c0ff */
[----:B------:R-:W-:Y:S01]  /*5bb0*/  ULDC UR7, c[0x0][0xad8] ;  /* 0x0002b60000077ab9 */ /* 0x000fe20000000800 */
[----:B------:R-:W-:-:S04]  /*5bc0*/  LEA R14, R168, 0xffffffc0, 0x6 ;  /* 0xffffffc0a80e7811 */ /* 0x000fc800078e30ff */
[----:B------:R-:W-:-:S05]  /*5bd0*/  IADD3 R10, -R19, R17, -R14 ;  /* 0x00000011130a7210 */ /* 0x000fca0007ffe90e */
[----:B------:R-:W-:-:S04]  /*5be0*/  UIADD3 UR5, UR5, 0x38840, URZ ;  /* 0x0003884005057890 */ /* 0x000fc8000fffe03f */
[----:B------:R-:W-:Y:S01]  /*5bf0*/  UPRMT UR5, UR39, 0x654, UR5 ;  /* 0x0000065427057896 */ /* 0x000fe20008000005 */
[----:B--2---:R-:W-:-:S08]  /*5c00*/  ISETP.NE.AND P2, PT, R170, 0x1, PT ;  /* 0x00000001aa00780c */ /* 0x004fd00003f45270 */
[----:B------:R-:W-:Y:S01]  /*5c10*/  SYNCS.ARRIVE.TRANS64.RED.A1T0 RZ, [UR5], RZ ;  /* 0x000000ffffff79a7 */ /* 0x000fe20008100405 */
[----:B------:R-:W-:-:S04]  /*5c20*/  ULOP3.LUT UR5, URZ, UR11, URZ, 0x33, !UPT ;  /* 0x0000000b3f057292 */ /* 0x000fc8000f8e333f */
[----:B01-34-:R-:W0:Y:S08]  /*5c30*/  @P2 LDC R3, c[0x0][0x44c] ;  /* 0x00011300ff032b82 */ /* 0x01be300000000800 */
[----:B------:R-:W1:Y:S01]  /*5c40*/  @P2 LDC R6, c[0x0][0x450] ;  /* 0x00011400ff062b82 */ /* 0x000e620000000800 */
[----:B0-----:R-:W-:-:S05]  /*5c50*/  @P2 IMAD.HI.U32 R3, R0, R3, RZ ;  /* 0x0000000300032227 */ /* 0x001fca00078e00ff */
[----:B-1----:R-:W-:Y:S01]  /*5c60*/  @P2 SHF.R.U32.HI R0, RZ, R6, R3 ;  /* 0x00000006ff002219 */ /* 0x002fe20000011603 */
[----:B------:R-:W-:-:S04]  /*5c70*/  IMAD.MOV.U32 R3, RZ, RZ, -0x40 ;  /* 0xffffffc0ff037424 */ /* 0x000fc800078e00ff */
[----:B------:R-:W0:Y:S01]  /*5c80*/  SHFL.IDX PT, R9, R0, RZ, 0x1c1f ;  /* 0x001c1fff00097589 */ /* 0x000e2200000e0000 */
[----:B------:R-:W-:-:S04]  /*5c90*/  IMAD R6, R168, R3, 0x41 ;  /* 0x00000041a8067424 */ /* 0x000fc800078e0203 */
[----:B------:R-:W-:Y:S01]  /*5ca0*/  VIADD R20, R6, 0xffffffff ;  /* 0xffffffff06147836 */ /* 0x000fe20000000000 */
[----:B------:R-:W-:-:S05]  /*5cb0*/  IADD3 R3, -R19, R6, R17 ;  /* 0x0000000613037210 */ /* 0x000fca0007ffe111 */
[----:B------:R-:W-:-:S04]  /*5cc0*/  IMAD.IADD R3, R3, 0x1, -R18 ;  /* 0x0000000103037824 */ /* 0x000fc800078e0a12 */
[C---:B------:R-:W-:Y:S02]  /*5cd0*/  VIADD R57, R3.reuse, UR7 ;  /* 0x0000000703397c36 */ /* 0x040fe40008000000 */
[----:B------:R-:W-:-:S03]  /*5ce0*/  VIADD R12, R3, UR5 ;  /* 0x00000005030c7c36 */ /* 0x000fc60008000000 */
[----:B0-----:R-:W-:Y:S01]  /*5cf0*/  VIADDMNMX R3, R9, R57, R10, PT ;  /* 0x0000003909037246 */ /* 0x001fe2000380010a */
[----:B------:R-:W-:Y:S01]  /*5d00*/  IMAD.IADD R5, R12, 0x1, R9 ;  /* 0x000000010c057824 */ /* 0x000fe200078e0209 */
        /* <DEDUP_REMOVED lines=14> */
.L_x_3038:
[----:B------:R-:W-:Y:S02]  /*5df0*/  ULDC UR5, c[0x0][0xadc] ;  /* 0x0002b70000057ab9 */ /* 0x000fe40000000800 */
[----:B------:R-:W-:-:S05]  /*5e00*/  IMAD.U32 R11, RZ, RZ, UR5 ;  /* 0x00000005ff0b7e24 */ /* 0x000fca000f8e00ff */
[----:B------:R-:W-:-:S13]  /*5e10*/  ISETP.NE.AND P1, PT, R11, 0x1, PT ;  /* 0x000000010b00780c */ /* 0x000fda0003f25270 */
[----:B------:R-:W0:Y:S02]  /*5e20*/  @P1 LDC.64 R6, c[0x0][0xae0] ;  /* 0x0002b800ff061b82 */ /* 0x000e240000000a00 */
[----:B0-----:R-:W-:-:S05]  /*5e30*/  @P1 IMAD.HI.U32 R6, R9, R6, RZ ;  /* 0x0000000609061227 */ /* 0x001fca00078e00ff */
[----:B------:R-:W-:-:S07]  /*5e40*/  @P1 SHF.R.U32.HI R9, RZ, R7, R6 ;  /* 0x00000007ff091219 */ /* 0x000fce0000011606 */
.L_x_3039:
[----:B------:R-:W-:Y:S05]  /*5e50*/  BSYNC B0 ;  /* 0x0000000000007941 */ /* 0x000fea0003800000 */
.L_x_3037:
[----:B------:R-:W-:-:S04]  /*5e60*/  IMAD R6, R9, R11, -R14 ;  /* 0x0000000b09067224 */ /* 0x000fc800078e0a0e */
[----:B------:R-:W-:-:S05]  /*5e70*/  IMAD.IADD R6, R6, 0x1, -R19 ;  /* 0x0000000106067824 */ /* 0x000fca00078e0a13 */
[----:B------:R-:W-:Y:S02]  /*5e80*/  VIADDMNMX R3, R6, R11, R3, PT ;  /* 0x0000000b06037246 */ /* 0x000fe40003800103 */
[----:B------:R-:W-:-:S07]  /*5e90*/  VIMNMX R5, R5, R6, !PT ;  /* 0x0000000605057248 */ /* 0x000fce0007fe0100 */
.L_x_3036:
[C---:B------:R-:W-:Y:S02]  /*5ea0*/  ISETP.GE.AND P2, PT, R20.reuse, 0x9, PT ;  /* 0x000000091400780c */ /* 0x040fe40003f46270 */
[C---:B------:R-:W-:Y:S02]  /*5eb0*/  ISETP.GE.AND P1, PT, R20.reuse, 0x2, PT ;  /* 0x000000021400780c */ /* 0x040fe40003f26270 */
[C---:B------:R-:W-:Y:S02]  /*5ec0*/  ISETP.GT.AND P3, PT, R5.reuse, 0x8, !P2 ;  /* 0x000000080500780c */ /* 0x040fe40005764270 */
[----:B------:R-:W-:Y:S02]  /*5ed0*/  ISETP.GT.AND P4, PT, R5, 0x1, !P1 ;  /* 0x000000010500780c */ /* 0x000fe40004f84270 */
[----:B------:R-:W-:Y:S02]  /*5ee0*/  ISETP.LT.OR P3, PT, R3, 0x9, P3 ;  /* 0x000000090300780c */ /* 0x000fe40001f61670 */
[----:B------:R-:W-:-:S02]  /*5ef0*/  ISETP.GE.AND P5, PT, R20, 0xa, PT ;  /* 0x0000000a1400780c */ /* 0x000fc40003fa6270 */
[----:B------:R-:W-:Y:S02]  /*5f00*/  FSEL R65, R28, -INF , !P3 ;  /* 0xff8000001c417808 */ /* 0x000fe40005800000 */
[----:B------:R-:W-:Y:S02]  /*5f10*/  ISETP.LT.OR P4, PT, R3, 0x2, P4 ;  /* 0x000000020300780c */ /* 0x000fe40002781670 */
[----:B------:R-:W-:Y:S02]  /*5f20*/  ISETP.GT.AND P3, PT, R5, 0x9, !P5 ;  /* 0x000000090500780c */ /* 0x000fe40006f64270 */
[----:B------:R-:W-:Y:S02]  /*5f30*/  FSEL R69, R25, -INF , !P4 ;  /* 0xff80000019457808 */ /* 0x000fe40006000000 */
        /* <DEDUP_REMOVED lines=51> */
[C---:B------:R-:W-:Y:S02]  /*6270*/  ISETP.GE.AND P6, PT, R20.reuse, 0x1, PT ;  /* 0x000000011400780c */ /* 0x040fe40003fc6270 */
[----:B------:R-:W-:Y:S02]  /*6280*/  FSEL R49, R49, -INF , !P3 ;  /* 0xff80000031317808 */ /* 0x000fe40005800000 */
[----:B------:R-:W-:Y:S02]  /*6290*/  ISETP.GE.AND P3, PT, R20, 0x39, PT ;  /* 0x000000391400780c */ /* 0x000fe40003f66270 */
[----:B------:R-:W-:Y:S02]  /*62a0*/  P2R R28, PR, RZ, 0x20 ;  /* 0x00000020ff1c7803 */ /* 0x000fe40000000000 */
[----:B------:R-:W-:-:S02]  /*62b0*/  ISETP.GT.AND P4, PT, R5, 0x38, !P3 ;  /* 0x000000380500780c */ /* 0x000fc40005f84270 */
[----:B------:R-:W-:Y:S02]  /*62c0*/  ISETP.GE.AND P5, PT, R20, 0x3a, PT ;  /* 0x0000003a1400780c */ /* 0x000fe40003fa6270 */
[----:B------:R-:W-:-:S04]  /*62d0*/  ISETP.LT.OR P4, PT, R3, 0x39, P4 ;  /* 0x000000390300780c */ /* 0x000fc80002781670 */
[----:B------:R-:W-:Y:S02]  /*62e0*/  FSEL R9, R52, -INF , !P4 ;  /* 0xff80000034097808 */ /* 0x000fe40006000000 */
[----:B------:R-:W-:-:S04]  /*62f0*/  ISETP.GT.AND P4, PT, R5, RZ, !P6 ;  /* 0x000000ff0500720c */ /* 0x000fc80007784270 */
[----:B------:R-:W-:-:S04]  /*6300*/  ISETP.LT.OR P4, PT, R3, 0x1, P4 ;  /* 0x000000010300780c */ /* 0x000fc80002781670 */
[----:B------:R-:W-:Y:S02]  /*6310*/  FSEL R67, R24, -INF , !P4 ;  /* 0xff80000018437808 */ /* 0x000fe40006000000 */
[----:B------:R-:W-:-:S04]  /*6320*/  ISETP.GT.AND P4, PT, R5, 0x39, !P5 ;  /* 0x000000390500780c */ /* 0x000fc80006f84270 */
[----:B------:R-:W-:Y:S02]  /*6330*/  ISETP.LT.OR P4, PT, R3, 0x3a, P4 ;  /* 0x0000003a0300780c */ /* 0x000fe40002781670 */
[----:B------:R-:W0:Y:S02]  /*6340*/  SHFL.IDX PT, R3, R0, 0x1, 0x1c1f ;  /* 0x003c1f0000037f89 */ /* 0x000e2400000e0000 */
[----:B------:R-:W-:Y:S02]  /*6350*/  FSEL R53, R53, -INF , !P4 ;  /* 0xff80000035357808 */ /* 0x000fe40006000000 */
[----:B------:R-:W-:Y:S02]  /*6360*/  LOP3.LUT P4, RZ, R16, 0x1, RZ, 0xc0, !PT ;  /* 0x0000000110ff7812 */ /* 0x000fe4000788c0ff */
[----:B0-----:R-:W-:Y:S01]  /*6370*/  VIADDMNMX R10, R3, R57, R10, PT ;  /* 0x00000039030a7246 */ /* 0x001fe2000380010a */
[----:B------:R-:W-:-:S10]  /*6380*/  IMAD.IADD R12, R12, 0x1, R3 ;  /* 0x000000010c0c7824 */ /* 0x000fd400078e0203 */
[----:B------:R-:W-:Y:S05]  /*6390*/  @!P4 BRA `(.L_x_3040) ;  /* 0x000000000060c947 */ /* 0x000fea0003800000 */
        /* <DEDUP_REMOVED lines=13> */
.L_x_3042:
[----:B------:R-:W-:Y:S02]  /*6470*/  ULDC UR5, c[0x0][0xadc] ;  /* 0x0002b70000057ab9 */ /* 0x000fe40000000800 */
[----:B------:R-:W-:-:S05]  /*6480*/  IMAD.U32 R5, RZ, RZ, UR5 ;  /* 0x00000005ff057e24 */ /* 0x000fca000f8e00ff */
[----:B------:R-:W-:-:S13]  /*6490*/  ISETP.NE.AND P4, PT, R5, 0x1, PT ;  /* 0x000000010500780c */ /* 0x000fda0003f85270 */
[----:B------:R-:W0:Y:S02]  /*64a0*/  @P4 LDC.64 R6, c[0x0][0xae0] ;  /* 0x0002b800ff064b82 */ /* 0x000e240000000a00 */
[----:B0-----:R-:W-:-:S05]  /*64b0*/  @P4 IMAD.HI.U32 R6, R3, R6, RZ ;  /* 0x0000000603064227 */ /* 0x001fca00078e00ff */
[----:B------:R-:W-:-:S07]  /*64c0*/  @P4 SHF.R.U32.HI R3, RZ, R7, R6 ;  /* 0x00000007ff034219 */ /* 0x000fce0000011606 */
.L_x_3043:
[----:B------:R-:W-:Y:S05]  /*64d0*/  BSYNC B0 ;  /* 0x0000000000007941 */ /* 0x000fea0003800000 */
.L_x_3041:
[----:B------:R-:W-:-:S04]  /*64e0*/  IMAD R0, R3, R5, -R14 ;  /* 0x0000000503007224 */ /* 0x000fc800078e0a0e */
[----:B------:R-:W-:-:S05]  /*64f0*/  IMAD.IADD R3, R0, 0x1, -R19 ;  /* 0x0000000100037824 */ /* 0x000fca00078e0a13 */
[----:B------:R-:W-:Y:S02]  /*6500*/  VIADDMNMX R10, R3, R5, R10, PT ;  /* 0x00000005030a7246 */ /* 0x000fe4000380010a */
[----:B------:R-:W-:-:S07]  /*6510*/  VIMNMX R12, R12, R3, !PT ;  /* 0x000000030c0c7248 */ /* 0x000fce0007fe0100 */
.L_x_3040:
[----:B------:R-:W-:Y:S01]  /*6520*/  FMNMX.FTZ R0, R67, R69, !PT ;  /* 0x0000004543007209 */ /* 0x000fe20007810000 */
[----:B------:R-:W-:Y:S01]  /*6530*/  ULDC UR5, c[0x0][0xa80] ;  /* 0x0002a00000057ab9 */ /* 0x000fe20000000800 */
[----:B------:R-:W-:Y:S01]  /*6540*/  ISETP.GT.AND P1, PT, R12, 0x1, !P1 ;  /* 0x000000010c00780c */ /* 0x000fe20004f24270 */
[----:B------:R-:W-:Y:S01]  /*6550*/  IMAD.U32 R6, RZ, RZ, UR5 ;  /* 0x00000005ff067e24 */ /* 0x000fe2000f8e00ff */
[----:B------:R-:W-:Y:S01]  /*6560*/  FMNMX.FTZ R0, R65, R0, !PT ;  /* 0x0000000041007209 */ /* 0x000fe20007810000 */
[----:B------:R-:W-:Y:S01]  /*6570*/  ULEA UR10, UR36, UR37, 0xc ;  /* 0x00000025240a7291 */ /* 0x000fe2000f8e603f */
[----:B------:R-:W-:Y:S01]  /*6580*/  ISETP.LT.OR P1, PT, R10, 0x2, P1 ;  /* 0x000000020a00780c */ /* 0x000fe20000f21670 */
[----:B------:R-:W-:Y:S01]  /*6590*/  UMOV UR15, 0x40000040 ;  /* 0x40000040000f7882 */ /* 0x000fe20000000000 */
[----:B------:R-:W-:Y:S02]  /*65a0*/  FMNMX.FTZ R0, R59, R0, !PT ;  /* 0x000000003b007209 */ /* 0x000fe40007810000 */
[----:B------:R-:W-:-:S02]  /*65b0*/  FSEL R61, R27, -INF , !P1 ;  /* 0xff8000001b3d7808 */ /* 0x000fc40004800000 */
[----:B------:R-:W-:Y:S01]  /*65c0*/  ISETP.NE.AND P1, PT, R28, RZ, PT ;  /* 0x000000ff1c00720c */ /* 0x000fe20003f25270 */
[----:B------:R-:W-:Y:S01]  /*65d0*/  UMOV UR14, UR10 ;  /* 0x0000000a000e7c82 */ /* 0x000fe20008000000 */
[----:B------:R-:W-:Y:S01]  /*65e0*/  FMNMX.FTZ R0, R25, R0, !PT ;  /* 0x0000000019007209 */ /* 0x000fe20007810000 */
[----:B------:R-:W-:Y:S01]  /*65f0*/  BAR.SYNC.DEFER_BLOCKING 0xf, 0x100 ;  /* 0x03c4000000007b1d */ /* 0x000fe20000010000 */
        /* <DEDUP_REMOVED lines=12> */
[----:B------:R-:W-:Y:S02]  /*66c0*/  FMNMX.FTZ R0, R13, R0, !PT ;  /* 0x000000000d007209 */ /* 0x000fe40007810000 */
[----:B------:R-:W-:Y:S02]  /*66d0*/  ISETP.NE.AND P1, PT, R32, RZ, PT ;  /* 0x000000ff2000720c */ /* 0x000fe40003f25270 */
[----:B------:R-:W-:Y:S02]  /*66e0*/  FMNMX.FTZ R0, R45, R0, !PT ;  /* 0x000000002d007209 */ /* 0x000fe40007810000 */
[----:B------:R-:W-:-:S02]  /*66f0*/  ISETP.GT.AND P1, PT, R12, 0x11, !P1 ;  /* 0x000000110c00780c */ /* 0x000fc40004f24270 */
[----:B------:R-:W-:Y:S02]  /*6700*/  FMNMX.FTZ R0, R11, R0, !PT ;  /* 0x000000000b007209 */ /* 0x000fe40007810000 */
        /* <DEDUP_REMOVED lines=8> */
[----:B------:R-:W-:Y:S01]  /*6790*/  ISETP.GT.AND P2, PT, R12, 0x8, !P2 ;  /* 0x000000080c00780c */ /* 0x000fe20005744270 */
[----:B------:R-:W0:Y:S01]  /*67a0*/  SHFL.BFLY PT, R0, R7, 0x2, 0x1f ;  /* 0x0c401f0007007f89 */ /* 0x000e2200000e0000 */
[----:B------:R-:W-:Y:S02]  /*67b0*/  FSEL R29, R38, -INF , !P1 ;  /* 0xff800000261d7808 */ /* 0x000fe40004800000 */
[----:B------:R-:W-:-:S02]  /*67c0*/  ISETP.NE.AND P1, PT, R36, RZ, PT ;  /* 0x000000ff2400720c */ /* 0x000fc40003f25270 */
[----:B------:R-:W-:Y:S02]  /*67d0*/  ISETP.LT.OR P2, PT, R10, 0x9, P2 ;  /* 0x000000090a00780c */ /* 0x000fe40001741670 */
[----:B------:R-:W-:Y:S02]  /*67e0*/  ISETP.GT.AND P1, PT, R12, 0x19, !P1 ;  /* 0x000000190c00780c */ /* 0x000fe40004f24270 */
[----:B------:R-:W-:Y:S02]  /*67f0*/  FSEL R63, R30, -INF , !P2 ;  /* 0xff8000001e3f7808 */ /* 0x000fe40005000000 */
[----:B------:R-:W-:Y:S02]  /*6800*/  ISETP.LT.OR P1, PT, R10, 0x1a, P1 ;  /* 0x0000001a0a00780c */ /* 0x000fe40000f21670 */
[----:B------:R-:W-:Y:S02]  /*6810*/  ISETP.NE.AND P2, PT, R60, RZ, PT ;  /* 0x000000ff3c00720c */ /* 0x000fe40003f45270 */
[----:B------:R-:W-:-:S02]  /*6820*/  FSEL R39, R39, -INF , !P1 ;  /* 0xff80000027277808 */ /* 0x000fc40004800000 */
[----:B------:R-:W-:Y:S02]  /*6830*/  ISETP.NE.AND P1, PT, R58, RZ, PT ;  /* 0x000000ff3a00720c */ /* 0x000fe40003f25270 */
[----:B------:R-:W-:Y:S02]  /*6840*/  ISETP.NE.AND P4, PT, R44, RZ, PT ;  /* 0x000000ff2c00720c */ /* 0x000fe40003f85270 */
[C---:B------:R-:W-:Y:S02]  /*6850*/  ISETP.GT.AND P1, PT, R12.reuse, 0x20, !P1 ;  /* 0x000000200c00780c */ /* 0x040fe40004f24270 */
[----:B------:R-:W-:Y:S02]  /*6860*/  ISETP.GT.AND P6, PT, R12, RZ, !P6 ;  /* 0x000000ff0c00720c */ /* 0x000fe400077c4270 */
[----:B------:R-:W-:Y:S02]  /*6870*/  ISETP.LT.OR P1, PT, R10, 0x21, P1 ;  /* 0x000000210a00780c */ /* 0x000fe40000f21670 */
[----:B0-----:R-:W-:-:S02]  /*6880*/  FMNMX.FTZ R14, R7, R0, !PT ;  /* 0x00000000070e7209 */ /* 0x001fc40007810000 */
[----:B------:R-:W-:Y:S02]  /*6890*/  FSEL R57, R42, -INF , !P1 ;  /* 0xff8000002a397808 */ /* 0x000fe40004800000 */
[----:B------:R-:W-:Y:S01]  /*68a0*/  ISETP.NE.AND P1, PT, R40, RZ, PT ;  /* 0x000000ff2800720c */ /* 0x000fe20003f25270 */
[----:B------:R-:W0:Y:S01]  /*68b0*/  SHFL.BFLY PT, R5, R14, 0x1, 0x1f ;  /* 0x0c201f000e057f89 */ /* 0x000e2200000e0000 */
[----:B------:R-:W-:Y:S02]  /*68c0*/  ISETP.LT.OR P6, PT, R10, 0x1, P6 ;  /* 0x000000010a00780c */ /* 0x000fe400037c1670 */
[----:B------:R-:W-:Y:S02]  /*68d0*/  ISETP.GT.AND P1, PT, R12, 0x21, !P1 ;  /* 0x000000210c00780c */ /* 0x000fe40004f24270 */
[----:B------:R-:W-:Y:S02]  /*68e0*/  FSEL R26, R26, -INF , !P6 ;  /* 0xff8000001a1a7808 */ /* 0x000fe40007000000 */
[----:B------:R-:W-:-:S02]  /*68f0*/  ISETP.LT.OR P1, PT, R10, 0x22, P1 ;  /* 0x000000220a00780c */ /* 0x000fc40000f21670 */
[C---:B------:R-:W-:Y:S02]  /*6900*/  ISETP.GT.AND P3, PT, R12.reuse, 0x38, !P3 ;  /* 0x000000380c00780c */ /* 0x040fe40005f64270 */
[----:B------:R-:W-:Y:S02]  /*6910*/  FSEL R43, R43, -INF , !P1 ;  /* 0xff8000002b2b7808 */ /* 0x000fe40004800000 */
[----:B------:R-:W-:Y:S02]  /*6920*/  ISETP.GT.AND P1, PT, R12, 0x28, !P2 ;  /* 0x000000280c00780c */ /* 0x000fe40005724270 */
[----:B------:R-:W-:Y:S02]  /*6930*/  ISETP.NE.AND P2, PT, R62, RZ, PT ;  /* 0x000000ff3e00720c */ /* 0x000fe40003f45270 */
[----:B------:R-:W-:Y:S02]  /*6940*/  ISETP.LT.OR P1, PT, R10, 0x29, P1 ;  /* 0x000000290a00780c */ /* 0x000fe40000f21670 */
[----:B------:R-:W-:-:S02]  /*6950*/  ISETP.GT.AND P5, PT, R12, 0x39, !P5 ;  /* 0x000000390c00780c */ /* 0x000fc40006fa4270 */
[----:B------:R-:W-:Y:S02]  /*6960*/  FSEL R3, R46, -INF , !P1 ;  /* 0xff8000002e037808 */ /* 0x000fe40004800000 */
[----:B------:R-:W-:Y:S02]  /*6970*/  ISETP.GT.AND P1, PT, R12, 0x29, !P4 ;  /* 0x000000290c00780c */ /* 0x000fe40006724270 */
[----:B0-----:R-:W-:Y:S02]  /*6980*/  FMNMX.FTZ R5, R14, R5, !PT ;  /* 0x000000050e057209 */ /* 0x001fe40007810000 */
[----:B------:R-:W-:Y:S02]  /*6990*/  ISETP.LT.OR P1, PT, R10, 0x2a, P1 ;  /* 0x0000002a0a00780c */ /* 0x000fe40000f21670 */
[----:B------:R-:W-:Y:S01]  /*69a0*/  ISETP.NE.AND P4, PT, R48, RZ, PT ;  /* 0x000000ff3000720c */ /* 0x000fe20003f85270 */
[----:B------:R-:W-:Y:S01]  /*69b0*/  FMUL.FTZ R0, R5, R6 ;  /* 0x0000000605007220 */ /* 0x000fe20000410000 */
[----:B------:R-:W-:-:S02]  /*69c0*/  FSEL R47, R47, -INF , !P1 ;  /* 0xff8000002f2f7808 */ /* 0x000fc40004800000 */
[----:B------:R-:W-:Y:S02]  /*69d0*/  FSETP.NEU.FTZ.AND P1, PT, R5, -INF , PT ;  /* 0xff8000000500780b */ /* 0x000fe40003f3d000 */
[----:B------:R-:W-:Y:S02]  /*69e0*/  ISETP.LT.OR P3, PT, R10, 0x39, P3 ;  /* 0x000000390a00780c */ /* 0x000fe40001f61670 */
[----:B------:R-:W-:Y:S02]  /*69f0*/  FSEL R20, R0, RZ, P1 ;  /* 0x000000ff00147208 */ /* 0x000fe40000800000 */
[----:B------:R-:W-:Y:S02]  /*6a00*/  FMNMX.FTZ R0, R26, R61, !PT ;  /* 0x0000003d1a007209 */ /* 0x000fe40007810000 */
[C---:B------:R-:W-:Y:S01]  /*6a10*/  ISETP.GT.AND P1, PT, R12.reuse, 0x30, !P2 ;  /* 0x000000300c00780c */ /* 0x040fe20005724270 */
[--C-:B------:R-:W-:Y:S01]  /*6a20*/  FFMA.FTZ R7, R67, R6, -R20.reuse ;  /* 0x0000000643077223 */ /* 0x100fe20000010814 */
[----:B------:R-:W-:Y:S01]  /*6a30*/  FMNMX.FTZ R0, R63, R0, !PT ;  /* 0x000000003f007209 */ /* 0x000fe20007810000 */
[-CC-:B------:R-:W-:Y:S01]  /*6a40*/  FFMA.FTZ R65, R65, R6.reuse, -R20.reuse ;  /* 0x0000000641417223 */ /* 0x180fe20000010814 */
[----:B------:R-:W-:Y:S01]  /*6a50*/  ISETP.GT.AND P2, PT, R12, 0x31, !P4 ;  /* 0x000000310c00780c */ /* 0x000fe20006744270 */
[--C-:B------:R-:W-:Y:S01]  /*6a60*/  FFMA.FTZ R12, R69, R6, -R20.reuse ;  /* 0x00000006450c7223 */ /* 0x100fe20000010814 */
[----:B------:R-:W-:Y:S01]  /*6a70*/  FMNMX.FTZ R0, R31, R0, !PT ;  /* 0x000000001f007209 */ /* 0x000fe20007810000 */
[----:B------:R-:W-:Y:S01]  /*6a80*/  MUFU.EX2 R152, R7 ;  /* 0x0000000700987308 */ /* 0x000fe20000000800 */
[C---:B------:R-:W-:Y:S01]  /*6a90*/  ISETP.LT.OR P1, PT, R10.reuse, 0x31, P1 ;  /* 0x000000310a00780c */ /* 0x040fe20000f21670 */
[--C-:B------:R-:W-:Y:S01]  /*6aa0*/  FFMA.FTZ R59, R59, R6, -R20.reuse ;  /* 0x000000063b3b7223 */ /* 0x100fe20000010814 */
[----:B------:R-:W-:Y:S01]  /*6ab0*/  FMNMX.FTZ R0, R27, R0, !PT ;  /* 0x000000001b007209 */ /* 0x000fe20007810000 */
[-CC-:B------:R-:W-:Y:S01]  /*6ac0*/  FFMA.FTZ R25, R25, R6.reuse, -R20.reuse ;  /* 0x0000000619197223 */ /* 0x180fe20000010814 */
[----:B------:R-:W-:Y:S01]  /*6ad0*/  ISETP.LT.OR P2, PT, R10, 0x32, P2 ;  /* 0x000000320a00780c */ /* 0x000fe20001741670 */
[--C-:B------:R-:W-:Y:S01]  /*6ae0*/  FFMA.FTZ R33, R33, R6, -R20.reuse ;  /* 0x0000000621217223 */ /* 0x100fe20000010814 */
[----:B------:R-:W-:Y:S01]  /*6af0*/  FMNMX.FTZ R0, R35, R0, !PT ;  /* 0x0000000023007209 */ /* 0x000fe20007810000 */
[----:B------:R-:W0:Y:S01]  /*6b00*/  MUFU.EX2 R71, R12 ;  /* 0x0000000c00477308 */ /* 0x000e220000000800 */
[----:B------:R-:W-:Y:S01]  /*6b10*/  FSEL R67, R50, -INF , !P1 ;  /* 0xff80000032437808 */ /* 0x000fe20004800000 */
[--C-:B------:R-:W-:Y:S01]  /*6b20*/  FFMA.FTZ R21, R21, R6, -R20.reuse ;  /* 0x0000000615157223 */ /* 0x100fe20000010814 */
[----:B------:R-:W-:Y:S01]  /*6b30*/  FMNMX.FTZ R0, R29, R0, !PT ;  /* 0x000000001d007209 */ /* 0x000fe20007810000 */
[-CC-:B------:R-:W-:Y:S01]  /*6b40*/  FFMA.FTZ R37, R37, R6.reuse, -R20.reuse ;  /* 0x0000000625257223 */ /* 0x180fe20000010814 */
[----:B------:R-:W-:Y:S01]  /*6b50*/  FSEL R51, R51, -INF , !P2 ;  /* 0xff80000033337808 */ /* 0x000fe20005000000 */
[--C-:B------:R-:W-:Y:S01]  /*6b60*/  FFMA.FTZ R15, R15, R6, -R20.reuse ;  /* 0x000000060f0f7223 */ /* 0x100fe20000010814 */
[----:B------:R-:W-:Y:S01]  /*6b70*/  FMNMX.FTZ R0, R39, R0, !PT ;  /* 0x0000000027007209 */ /* 0x000fe20007810000 */
[----:B------:R-:W-:Y:S01]  /*6b80*/  MUFU.EX2 R65, R65 ;  /* 0x0000004100417308 */ /* 0x000fe20000000800 */
[----:B------:R-:W-:Y:S01]  /*6b90*/  ISETP.LT.OR P5, PT, R10, 0x3a, P5 ;  /* 0x0000003a0a00780c */ /* 0x000fe20002fa1670 */
[--C-:B------:R-:W-:Y:S01]  /*6ba0*/  FFMA.FTZ R41, R41, R6, -R20.reuse ;  /* 0x0000000629297223 */ /* 0x100fe20000010814 */
[----:B------:R-:W-:Y:S01]  /*6bb0*/  FMNMX.FTZ R0, R57, R0, !PT ;  /* 0x0000000039007209 */ /* 0x000fe20007810000 */
[-CC-:B------:R-:W-:Y:S01]  /*6bc0*/  FFMA.FTZ R13, R13, R6.reuse, -R20.reuse ;  /* 0x000000060d0d7223 */ /* 0x180fe20000010814 */
[----:B------:R-:W-:Y:S01]  /*6bd0*/  FSEL R69, R54, -INF , !P3 ;  /* 0xff80000036457808 */ /* 0x000fe20005800000 */
[--C-:B------:R-:W-:Y:S01]  /*6be0*/  FFMA.FTZ R45, R45, R6, -R20.reuse ;  /* 0x000000062d2d7223 */ /* 0x100fe20000010814 */
[----:B------:R-:W-:Y:S01]  /*6bf0*/  FMNMX.FTZ R0, R43, R0, !PT ;  /* 0x000000002b007209 */ /* 0x000fe20007810000 */
[----:B------:R-:W-:Y:S01]  /*6c00*/  MUFU.EX2 R154, R59 ;  /* 0x0000003b009a7308 */ /* 0x000fe20000000800 */
[----:B------:R-:W-:Y:S01]  /*6c10*/  FSEL R55, R55, -INF , !P5 ;  /* 0xff80000037377808 */ /* 0x000fe20006800000 */
[----:B0-----:R-:W-:Y:S01]  /*6c20*/  FADD.FTZ R28, R152, R71 ;  /* 0x00000047981c7221 */ /* 0x001fe20000010000 */
[----:B------:R-:W-:Y:S01]  /*6c30*/  FMNMX.FTZ R0, R3, R0, !PT ;  /* 0x0000000003007209 */ /* 0x000fe20007810000 */
[-CC-:B------:R-:W-:Y:S01]  /*6c40*/  FFMA.FTZ R11, R11, R6.reuse, -R20.reuse ;  /* 0x000000060b0b7223 */ /* 0x180fe20000010814 */
[-CC-:B------:R-:W-:Y:S01]  /*6c50*/  FFMA.FTZ R49, R49, R6.reuse, -R20.reuse ;  /* 0x0000000631317223 */ /* 0x180fe20000010814 */
[--C-:B------:R-:W-:Y:S01]  /*6c60*/  FFMA.FTZ R9, R9, R6, -R20.reuse ;  /* 0x0000000609097223 */ /* 0x100fe20000010814 */
[----:B------:R-:W-:Y:S01]  /*6c70*/  FMNMX.FTZ R0, R47, R0, !PT ;  /* 0x000000002f007209 */ /* 0x000fe20007810000 */
[----:B------:R-:W-:Y:S01]  /*6c80*/  MUFU.EX2 R25, R25 ;  /* 0x0000001900197308 */ /* 0x000fe20000000800 */
[----:B------:R-:W-:Y:S01]  /*6c90*/  FFMA.FTZ R20, R53, R6, -R20 ;  /* 0x0000000635147223 */ /* 0x000fe20000010814 */
[----:B------:R-:W-:-:S02]  /*6ca0*/  F2FP.F16.F32.PACK_AB R152, R71, R152 ;  /* 0x000000984798723e */ /* 0x000fc400000000ff */
[----:B------:R-:W-:-:S04]  /*6cb0*/  FMNMX.FTZ R0, R67, R0, !PT ;  /* 0x0000000043007209 */ /* 0x000fc80007810000 */
[----:B------:R-:W-:Y:S01]  /*6cc0*/  FMNMX.FTZ R0, R51, R0, !PT ;  /* 0x0000000033007209 */ /* 0x000fe20007810000 */
[----:B------:R-:W-:Y:S03]  /*6cd0*/  MUFU.EX2 R156, R33 ;  /* 0x00000021009c7308 */ /* 0x000fe60000000800 */
[----:B------:R-:W-:-:S04]  /*6ce0*/  FMNMX.FTZ R0, R69, R0, !PT ;  /* 0x0000000045007209 */ /* 0x000fc80007810000 */
[----:B------:R-:W-:Y:S01]  /*6cf0*/  FMNMX.FTZ R0, R55, R0, !PT ;  /* 0x0000000037007209 */ /* 0x000fe20007810000 */
[----:B------:R-:W-:Y:S04]  /*6d00*/  MUFU.EX2 R21, R21 ;  /* 0x0000001500157308 */ /* 0x000fe80000000800 */
[----:B------:R-:W0:Y:S04]  /*6d10*/  SHFL.BFLY PT, R7, R0, 0x2, 0x1f ;  /* 0x0c401f0000077f89 */ /* 0x000e2800000e0000 */
[----:B------:R-:W-:Y:S08]  /*6d20*/  MUFU.EX2 R158, R37 ;  /* 0x00000025009e7308 */ /* 0x000ff00000000800 */
[----:B------:R-:W-:Y:S08]  /*6d30*/  MUFU.EX2 R15, R15 ;  /* 0x0000000f000f7308 */ /* 0x000ff00000000800 */
[----:B------:R-:W-:Y:S01]  /*6d40*/  MUFU.EX2 R160, R41 ;  /* 0x0000002900a07308 */ /* 0x000fe20000000800 */
[----:B0-----:R-:W-:-:S07]  /*6d50*/  FMNMX.FTZ R10, R0, R7, !PT ;  /* 0x00000007000a7209 */ /* 0x001fce0007810000 */
[----:B------:R-:W-:Y:S01]  /*6d60*/  MUFU.EX2 R13, R13 ;  /* 0x0000000d000d7308 */ /* 0x000fe20000000800 */
[----:B------:R-:W0:Y:S07]  /*6d70*/  SHFL.BFLY PT, R7, R10, 0x1, 0x1f ;  /* 0x0c201f000a077f89 */ /* 0x000e2e00000e0000 */
[----:B------:R-:W-:Y:S08]  /*6d80*/  MUFU.EX2 R162, R45 ;  /* 0x0000002d00a27308 */ /* 0x000ff00000000800 */
[----:B------:R-:W-:Y:S08]  /*6d90*/  MUFU.EX2 R11, R11 ;  /* 0x0000000b000b7308 */ /* 0x000ff00000000800 */
[----:B------:R-:W-:Y:S01]  /*6da0*/  MUFU.EX2 R164, R49 ;  /* 0x0000003100a47308 */ /* 0x000fe20000000800 */
[----:B0-----:R-:W-:-:S04]  /*6db0*/  FMNMX.FTZ R7, R10, R7, !PT ;  /* 0x000000070a077209 */ /* 0x001fc80007810000 */
[C---:B------:R-:W-:Y:S01]  /*6dc0*/  FSETP.NEU.FTZ.AND P1, PT, R7.reuse, -INF , PT ;  /* 0xff8000000700780b */ /* 0x040fe20003f3d000 */
[----:B------:R-:W-:Y:S02]  /*6dd0*/  FMUL.FTZ R0, R7, R6 ;  /* 0x0000000607007220 */ /* 0x000fe40000410000 */
[----:B------:R-:W-:Y:S03]  /*6de0*/  MUFU.EX2 R9, R9 ;  /* 0x0000000900097308 */ /* 0x000fe60000000800 */
[----:B------:R-:W-:-:S05]  /*6df0*/  FSEL R0, R0, RZ, P1 ;  /* 0x000000ff00007208 */ /* 0x000fca0000800000 */
        /* <DEDUP_REMOVED lines=18> */
[----:B------:R-:W-:Y:S08]  /*6f20*/  MUFU.EX2 R63, R63 ;  /* 0x0000003f003f7308 */ /* 0x000ff00000000800 */
[----:B------:R1:W2:Y:S01]  /*6f30*/  MUFU.EX2 R10, R31 ;  /* 0x0000001f000a7308 */ /* 0x0002a20000000800 */
[----:B0-----:R-:W-:-:S07]  /*6f40*/  F2FP.F16.F32.PACK_AB R153, R61, R26 ;  /* 0x0000001a3d99723e */ /* 0x001fce00000000ff */
[----:B------:R-:W0:Y:S01]  /*6f50*/  MUFU.EX2 R27, R27 ;  /* 0x0000001b001b7308 */ /* 0x000e220000000800 */
[----:B-1----:R-:W-:-:S04]  /*6f60*/  FADD.FTZ R31, R65, R28 ;  /* 0x0000001c411f7221 */ /* 0x002fc80000010000 */
[C---:B------:R-:W-:Y:S01]  /*6f70*/  FADD.FTZ R28, R154.reuse, R31 ;  /* 0x0000001f9a1c7221 */ /* 0x040fe20000010000 */
[----:B------:R-:W-:Y:S02]  /*6f80*/  F2FP.F16.F32.PACK_AB R154, R154, R65 ;  /* 0x000000419a9a723e */ /* 0x000fe400000000ff */
[----:B------:R-:W1:Y:S01]  /*6f90*/  MUFU.EX2 R12, R35 ;  /* 0x00000023000c7308 */ /* 0x000e620000000800 */
[----:B------:R-:W-:Y:S01]  /*6fa0*/  FADD.FTZ R31, R25, R28 ;  /* 0x0000001c191f7221 */ /* 0x000fe20000010000 */
[----:B------:R-:W-:Y:S01]  /*6fb0*/  FADD.FTZ R28, R26, R61 ;  /* 0x0000003d1a1c7221 */ /* 0x000fe20000010000 */
[----:B--2---:R-:W-:Y:S02]  /*6fc0*/  F2FP.F16.F32.PACK_AB R155, R10, R63 ;  /* 0x0000003f0a9b723e */ /* 0x004fe400000000ff */
[C---:B------:R-:W-:Y:S01]  /*6fd0*/  FADD.FTZ R30, R156.reuse, R31 ;  /* 0x0000001f9c1e7221 */ /* 0x040fe20000010000 */
[----:B------:R-:W-:Y:S01]  /*6fe0*/  FADD.FTZ R31, R63, R28 ;  /* 0x0000001c3f1f7221 */ /* 0x000fe20000010000 */
[----:B------:R-:W-:Y:S01]  /*6ff0*/  F2FP.F16.F32.PACK_AB R156, R156, R25 ;  /* 0x000000199c9c723e */ /* 0x000fe200000000ff */
[----:B------:R-:W2:Y:S01]  /*7000*/  MUFU.EX2 R29, R29 ;  /* 0x0000001d001d7308 */ /* 0x000ea20000000800 */
[----:B------:R-:W-:Y:S01]  /*7010*/  FADD.FTZ R33, R21, R30 ;  /* 0x0000001e15217221 */ /* 0x000fe20000010000 */
[----:B------:R-:W-:Y:S01]  /*7020*/  FADD.FTZ R30, R10, R31 ;  /* 0x0000001f0a1e7221 */ /* 0x000fe20000010000 */
[----:B------:R3:W-:Y:S02]  /*7030*/  STSM.16.M88.4 [R189+0x36400], R152 ;  /* 0x03640098bd007844 */ /* 0x0007e40000000200 */
[C---:B------:R-:W-:Y:S01]  /*7040*/  FADD.FTZ R32, R158.reuse, R33 ;  /* 0x000000219e207221 */ /* 0x040fe20000010000 */
[----:B0-----:R-:W-:Y:S01]  /*7050*/  FADD.FTZ R31, R27, R30 ;  /* 0x0000001e1b1f7221 */ /* 0x001fe20000010000 */
[----:B------:R-:W-:Y:S01]  /*7060*/  F2FP.F16.F32.PACK_AB R158, R158, R21 ;  /* 0x000000159e9e723e */ /* 0x000fe200000000ff */
[----:B------:R-:W0:Y:S01]  /*7070*/  MUFU.EX2 R14, R39 ;  /* 0x00000027000e7308 */ /* 0x000e220000000800 */
[----:B------:R-:W-:Y:S01]  /*7080*/  FADD.FTZ R33, R15, R32 ;  /* 0x000000200f217221 */ /* 0x000fe20000010000 */
[C---:B-1----:R-:W-:Y:S01]  /*7090*/  FADD.FTZ R30, R12.reuse, R31 ;  /* 0x0000001f0c1e7221 */ /* 0x042fe20000010000 */
[----:B------:R-:W-:-:S02]  /*70a0*/  F2FP.F16.F32.PACK_AB R157, R12, R27 ;  /* 0x0000001b0c9d723e */ /* 0x000fc400000000ff */
[C---:B------:R-:W-:Y:S01]  /*70b0*/  FADD.FTZ R32, R160.reuse, R33 ;  /* 0x00000021a0207221 */ /* 0x040fe20000010000 */
[----:B------:R-:W-:Y:S02]  /*70c0*/  F2FP.F16.F32.PACK_AB R160, R160, R15 ;  /* 0x0000000fa0a0723e */ /* 0x000fe400000000ff */
[----:B------:R-:W1:Y:S01]  /*70d0*/  MUFU.EX2 R57, R57 ;  /* 0x0000003900397308 */ /* 0x000e620000000800 */
[----:B--2---:R-:W-:Y:S01]  /*70e0*/  FADD.FTZ R31, R29, R30 ;  /* 0x0000001e1d1f7221 */ /* 0x004fe20000010000 */
[----:B------:R-:W-:-:S04]  /*70f0*/  FADD.FTZ R33, R13, R32 ;  /* 0x000000200d217221 */ /* 0x000fc80000010000 */
[C---:B------:R-:W-:Y:S01]  /*7100*/  FADD.FTZ R0, R162.reuse, R33 ;  /* 0x00000021a2007221 */ /* 0x040fe20000010000 */
[----:B------:R-:W-:Y:S01]  /*7110*/  F2FP.F16.F32.PACK_AB R162, R162, R13 ;  /* 0x0000000da2a2723e */ /* 0x000fe200000000ff */
[----:B------:R-:W2:Y:S01]  /*7120*/  MUFU.EX2 R24, R43 ;  /* 0x0000002b00187308 */ /* 0x000ea20000000800 */
[C---:B0-----:R-:W-:Y:S01]  /*7130*/  FADD.FTZ R32, R14.reuse, R31 ;  /* 0x0000001f0e207221 */ /* 0x041fe20000010000 */
[----:B------:R-:W-:Y:S01]  /*7140*/  FADD.FTZ R33, R11, R0 ;  /* 0x000000000b217221 */ /* 0x000fe20000010000 */
[----:B------:R-:W-:-:S03]  /*7150*/  F2FP.F16.F32.PACK_AB R159, R14, R29 ;  /* 0x0000001d0e9f723e */ /* 0x000fc600000000ff */
[C---:B------:R-:W-:Y:S01]  /*7160*/  FADD.FTZ R34, R164.reuse, R33 ;  /* 0x00000021a4227221 */ /* 0x040fe20000010000 */
[----:B------:R-:W-:Y:S01]  /*7170*/  F2FP.F16.F32.PACK_AB R164, R164, R11 ;  /* 0x0000000ba4a4723e */ /* 0x000fe200000000ff */
[----:B------:R-:W0:Y:S01]  /*7180*/  MUFU.EX2 R3, R3 ;  /* 0x0000000300037308 */ /* 0x000e220000000800 */
[----:B-1----:R-:W-:Y:S01]  /*7190*/  FADD.FTZ R31, R57, R32 ;  /* 0x00000020391f7221 */ /* 0x002fe20000010000 */
[----:B------:R-:W-:Y:S01]  /*71a0*/  FADD.FTZ R15, R9, R34 ;  /* 0x00000022090f7221 */ /* 0x000fe20000010000 */
[----:B------:R3:W-:Y:S05]  /*71b0*/  STSM.16.M88.4 [R190], R156 ;  /* 0x0000009cbe007844 */ /* 0x0007ea0000000200 */
[----:B------:R-:W1:Y:S01]  /*71c0*/  MUFU.EX2 R28, R47 ;  /* 0x0000002f001c7308 */ /* 0x000e620000000800 */
[C---:B--2---:R-:W-:Y:S01]  /*71d0*/  FADD.FTZ R0, R24.reuse, R31 ;  /* 0x0000001f18007221 */ /* 0x044fe20000010000 */
[----:B------:R-:W-:-:S06]  /*71e0*/  F2FP.F16.F32.PACK_AB R161, R24, R57 ;  /* 0x0000003918a1723e */ /* 0x000fcc00000000ff */
[----:B------:R-:W2:Y:S01]  /*71f0*/  MUFU.EX2 R67, R67 ;  /* 0x0000004300437308 */ /* 0x000ea20000000800 */
[----:B0-----:R-:W-:-:S07]  /*7200*/  FADD.FTZ R21, R3, R0 ;  /* 0x0000000003157221 */ /* 0x001fce0000010000 */
[----:B------:R-:W0:Y:S01]  /*7210*/  MUFU.EX2 R30, R51 ;  /* 0x00000033001e7308 */ /* 0x000e220000000800 */
[C---:B-1----:R-:W-:Y:S01]  /*7220*/  FADD.FTZ R34, R28.reuse, R21 ;  /* 0x000000151c227221 */ /* 0x042fe20000010000 */
[----:B------:R-:W-:-:S05]  /*7230*/  F2FP.F16.F32.PACK_AB R163, R28, R3 ;  /* 0x000000031ca3723e */ /* 0x000fca00000000ff */
[----:B------:R3:W-:Y:S01]  /*7240*/  STSM.16.M88.4 [R192], R160 ;  /* 0x000000a0c0007844 */ /* 0x0007e20000000200 */
[----:B------:R-:W1:Y:S01]  /*7250*/  MUFU.EX2 R20, R20 ;  /* 0x0000001400147308 */ /* 0x000e620000000800 */
[----:B--2---:R-:W-:-:S07]  /*7260*/  FADD.FTZ R11, R67, R34 ;  /* 0x00000022430b7221 */ /* 0x004fce0000010000 */
[----:B------:R-:W2:Y:S01]  /*7270*/  MUFU.EX2 R69, R69 ;  /* 0x0000004500457308 */ /* 0x000ea20000000800 */
[C---:B0-----:R-:W-:Y:S01]  /*7280*/  FADD.FTZ R10, R30.reuse, R11 ;  /* 0x0000000b1e0a7221 */ /* 0x041fe20000010000 */
[----:B------:R-:W-:-:S06]  /*7290*/  F2FP.F16.F32.PACK_AB R165, R30, R67 ;  /* 0x000000431ea5723e */ /* 0x000fcc00000000ff */
[----:B------:R-:W0:Y:S01]  /*72a0*/  MUFU.EX2 R32, R55 ;  /* 0x0000003700207308 */ /* 0x000e220000000800 */
[C---:B-1----:R-:W-:Y:S01]  /*72b0*/  F2FP.F16.F32.PACK_AB R166, R20.reuse, R9 ;  /* 0x0000000914a6723e */ /* 0x042fe200000000ff */
[----:B------:R-:W-:Y:S01]  /*72c0*/  FADD.FTZ R0, R20, R15 ;  /* 0x0000000f14007221 */ /* 0x000fe20000010000 */
[----:B--2---:R-:W-:Y:S01]  /*72d0*/  FADD.FTZ R9, R69, R10 ;  /* 0x0000000a45097221 */ /* 0x004fe20000010000 */
[----:B0-----:R-:W-:-:S03]  /*72e0*/  F2FP.F16.F32.PACK_AB R167, R32, R69 ;  /* 0x0000004520a7723e */ /* 0x001fc600000000ff */
[----:B------:R-:W-:Y:S02]  /*72f0*/  FADD.FTZ R3, R32, R9 ;  /* 0x0000000920037221 */ /* 0x000fe40000010000 */
[----:B------:R3:W-:Y:S01]  /*7300*/  STSM.16.M88.4 [R191], R164 ;  /* 0x000000a4bf007844 */ /* 0x0007e20000000200 */
[----:B------:R-:W-:-:S06]  /*7310*/  WARPGROUP.ARRIVE ;  /* 0x00000000000079c5 */ /* 0x000fcc0000000000 */
        /* <DEDUP_REMOVED lines=25> */
[----:B---3--:R-:W-:Y:S05]  /*74b0*/  @!P0 BRA `(.L_x_3044) ;  /* 0x0000000000048947 */ /* 0x008fea0003800000 */
[----:B------:R-:W-:Y:S01]  /*74c0*/  BPT.TRAP 0x1 ;  /* 0x000000040000795c */ /* 0x000fe20000300000 */
.L_x_3044:
[----:B------:R-:W-:Y:S01]  /*74d0*/  ISETP.NE.AND P2, PT, R170, 0x1, PT ;  /* 0x00000001aa00780c */ /* 0x000fe20003f45270 */
[----:B------:R-:W-:Y:S01]  /*74e0*/  IMAD.MOV.U32 R10, RZ, RZ, R188 ;  /* 0x000000ffff0a7224 */ /* 0x000fe200078e00bc */
[----:B------:R-:W-:Y:S02]  /*74f0*/  R2UR UR5, R8 ;  /* 0x00000000080572ca */ /* 0x000fe400000e0000 */
[----:B------:R-:W-:-:S09]  /*7500*/  LOP3.LUT P1, RZ, R16, 0x1, RZ, 0xc0, !PT ;  /* 0x0000000110ff7812 */ /* 0x000fd2000782c0ff */
[----:B------:R-:W0:Y:S02]  /*7510*/  @P2 LDC R9, c[0x0][0x44c] ;  /* 0x00011300ff092b82 */ /* 0x000e240000000800 */
[----:B------:R-:W-:-:S04]  /*7520*/  UIADD3 UR5, UR5, 0x38860, URZ ;  /* 0x0003886005057890 */ /* 0x000fc8000fffe03f */
[----:B------:R-:W-:Y:S02]  /*7530*/  UPRMT UR5, UR39, 0x654, UR5 ;  /* 0x0000065427057896 */ /* 0x000fe40008000005 */
[----:B------:R-:W1:Y:S07]  /*7540*/  @P2 LDC R8, c[0x0][0x450] ;  /* 0x00011400ff082b82 */ /* 0x000e6e0000000800 */
[----:B------:R-:W-:Y:S01]  /*7550*/  SYNCS.ARRIVE.TRANS64.RED.A1T0 RZ, [UR5], RZ ;  /* 0x000000ffffff79a7 */ /* 0x000fe20008100405 */
[----:B0-----:R-:W-:-:S05]  /*7560*/  @P2 IMAD.HI.U32 R9, R188, R9, RZ ;  /* 0x00000009bc092227 */ /* 0x001fca00078e00ff */
[----:B-1----:R-:W-:Y:S01]  /*7570*/  @P2 SHF.R.U32.HI R10, RZ, R8, R9 ;  /* 0x00000008ff0a2219 */ /* 0x002fe20000011609 */
[----:B------:R-:W-:-:S04]  /*7580*/  VIADD R9, R168, 0xfffffffe ;  /* 0xfffffffea8097836 */ /* 0x000fc80000000000 */
[----:B------:R-:W-:-:S04]  /*7590*/  IMAD.IADD R169, R169, 0x1, R10 ;  /* 0x00000001a9a97824 */ /* 0x000fc800078e020a */
[----:B------:R-:W-:Y:S01]  /*75a0*/  VIADD R8, R169, UR7 ;  /* 0x00000007a9087c36 */ /* 0x000fe20008000000 */
[----:B------:R-:W-:Y:S06]  /*75b0*/  @!P1 BRA `(.L_x_3045) ;  /* 0x0000000000489947 */ /* 0x000fec0003800000 */
[C---:B------:R-:W-:Y:S01]  /*75c0*/  ISETP.GT.AND P1, PT, R169.reuse, RZ, PT ;  /* 0x000000ffa900720c */ /* 0x040fe20003f24270 */
[----:B------:R-:W-:-:S12]  /*75d0*/  VIADD R12, R169, 0xffffffff ;  /* 0xffffffffa90c7836 */ /* 0x000fd80000000000 */
[----:B------:R-:W-:Y:S05]  /*75e0*/  @P1 BRA `(.L_x_3046) ;  /* 0x0000000000201947 */ /* 0x000fea0003800000 */
[----:B------:R-:W0:Y:S01]  /*75f0*/  LDC R13, c[0x0][0xadc] ;  /* 0x0002b700ff0d7b82 */ /* 0x000e220000000800 */
[----:B------:R-:W-:Y:S01]  /*7600*/  IMAD.MOV R12, RZ, RZ, -R169 ;  /* 0x000000ffff0c7224 */ /* 0x000fe200078e0aa9 */
[----:B0-----:R-:W-:-:S13]  /*7610*/  ISETP.NE.AND P1, PT, R13, 0x1, PT ;  /* 0x000000010d00780c */ /* 0x001fda0003f25270 */
[----:B------:R-:W0:Y:S02]  /*7620*/  @P1 LDC.64 R10, c[0x0][0xae0] ;  /* 0x0002b800ff0a1b82 */ /* 0x000e240000000a00 */
[----:B0-----:R-:W-:-:S05]  /*7630*/  @P1 IMAD.HI.U32 R10, R12, R10, RZ ;  /* 0x0000000a0c0a1227 */ /* 0x001fca00078e00ff */
[----:B------:R-:W-:-:S04]  /*7640*/  @P1 SHF.R.U32.HI R12, RZ, R11, R10 ;  /* 0x0000000bff0c1219 */ /* 0x000fc8000001160a */
[----:B------:R-:W-:Y:S01]  /*7650*/  LOP3.LUT R12, RZ, R12, RZ, 0x33, !PT ;  /* 0x0000000cff0c7212 */ /* 0x000fe200078e33ff */
[----:B------:R-:W-:Y:S06]  /*7660*/  BRA `(.L_x_3047) ;  /* 0x0000000000147947 */ /* 0x000fec0003800000 */
.L_x_3046:
[----:B------:R-:W0:Y:S02]  /*7670*/  LDC R13, c[0x0][0xadc] ;  /* 0x0002b700ff0d7b82 */ /* 0x000e240000000800 */
[----:B0-----:R-:W-:-:S13]  /*7680*/  ISETP.NE.AND P1, PT, R13, 0x1, PT ;  /* 0x000000010d00780c */ /* 0x001fda0003f25270 */
[----:B------:R-:W0:Y:S02]  /*7690*/  @P1 LDC.64 R10, c[0x0][0xae0] ;  /* 0x0002b800ff0a1b82 */ /* 0x000e240000000a00 */
[----:B0-----:R-:W-:-:S05]  /*76a0*/  @P1 IMAD.HI.U32 R10, R12, R10, RZ ;  /* 0x0000000a0c0a1227 */ /* 0x001fca00078e00ff */
[----:B------:R-:W-:-:S07]  /*76b0*/  @P1 SHF.R.U32.HI R12, RZ, R11, R10 ;  /* 0x0000000bff0c1219 */ /* 0x000fce000001160a */
.L_x_3047:
[----:B------:R-:W-:-:S05]  /*76c0*/  IMAD R13, R12, R13, R13 ;  /* 0x0000000d0c0d7224 */ /* 0x000fca00078e020d */
[----:B------:R-:W-:-:S07]  /*76d0*/  VIMNMX R8, R8, R13, PT ;  /* 0x0000000d08087248 */ /* 0x000fce0003fe0100 */
.L_x_3045:
[----:B------:R-:W-:-:S04]  /*76e0*/  SHF.R.S32.HI R11, RZ, 0x1f, R8 ;  /* 0x0000001fff0b7819 */ /* 0x000fc80000011408 */
[----:B------:R-:W-:-:S04]  /*76f0*/  LEA.HI R11, R11, R8, RZ, 0x6 ;  /* 0x000000080b0b7211 */ /* 0x000fc800078f30ff */
[----:B------:R-:W-:-:S04]  /*7700*/  SHF.R.S32.HI R8, RZ, 0x6, R11 ;  /* 0x00000006ff087819 */ /* 0x000fc8000001140b */
[----:B------:R-:W-:-:S04]  /*7710*/  VIMNMX R8, R195, R8, !PT ;  /* 0x00000008c3087248 */ /* 0x000fc80007fe0100 */
[----:B------:R-:W-:-:S13]  /*7720*/  ISETP.GE.AND P1, PT, R9, R8, PT ;  /* 0x000000080900720c */ /* 0x000fda0003f26270 */
[----:B------:R-:W-:Y:S05]  /*7730*/  @!P1 BRA `(.L_x_3048) ;  /* 0x0000003000fc9947 */ /* 0x000fea0003800000 */
[----:B------:R-:W-:Y:S01]  /*7740*/  IMAD.MOV.U32 R10, RZ, RZ, R7 ;  /* 0x000000ffff0a7224 */ /* 0x000fe200078e0007 */
[----:B------:R-:W-:Y:S01]  /*7750*/  UMOV UR7, UR36 ;  /* 0x0000002400077c82 */ /* 0x000fe20008000000 */
[----:B------:R-:W-:-:S07]  /*7760*/  IMAD.MOV.U32 R11, RZ, RZ, R5 ;  /* 0x000000ffff0b7224 */ /* 0x000fce00078e0005 */
.L_x_3067:
[----:B------:R-:W-:-:S04]  /*7770*/  UIADD3 UR36, UR7, 0x1, URZ ;  /* 0x0000000107247890 */ /* 0x000fc8000fffe03f */
[----:B------:R-:W-:-:S04]  /*7780*/  UISETP.NE.AND UP0, UPT, UR36, 0x2, UPT ;  /* 0x000000022400788c */ /* 0x000fc8000bf05270 */
[----:B------:R-:W-:Y:S02]  /*7790*/  USEL UR5, URZ, 0x1, UP0 ;  /* 0x000000013f057887 */ /* 0x000fe40008000000 */
[----:B------:R-:W-:-:S04]  /*77a0*/  USEL UR36, UR36, URZ, UP0 ;  /* 0x0000003f24247287 */ /* 0x000fc80008000000 */
[----:B------:R-:W-:Y:S01]  /*77b0*/  LOP3.LUT R2, R2, UR5, RZ, 0x3c, !PT ;  /* 0x0000000502027c12 */ /* 0x000fe2000f8e3cff */
[----:B------:R-:W-:Y:S07]  /*77c0*/  @!P0 BRA `(.L_x_3049) ;  /* 0x0000000000048947 */ /* 0x000fee0003800000 */
[----:B------:R-:W-:Y:S01]  /*77d0*/  BPT.TRAP 0x1 ;  /* 0x000000040000795c */ /* 0x000fe20000300000 */
.L_x_3049:
[----:B------:R-:W-:Y:S01]  /*77e0*/  ULEA UR5, UR36, UR38, 0x3 ;  /* 0x0000002624057291 */ /* 0x000fe2000f8e183f */
[----:B------:R-:W-:-:S08]  /*77f0*/  SHF.L.U32 R5, R2, 0x1f, RZ ;  /* 0x0000001f02057819 */ /* 0x000fd000000006ff */
[----:B------:R0:W1:Y:S01]  /*7800*/  SYNCS.PHASECHK.TRANS64.TRYWAIT P1, [UR5+0x38830], R5 ;  /* 0x03883005ff0075a7 */ /* 0x0000620008020145 */
[----:B------:R-:W-:Y:S05]  /*7810*/  @!P0 BRA `(.L_x_3050) ;  /* 0x0000000000048947 */ /* 0x000fea0003800000 */
[----:B------:R-:W-:Y:S01]  /*7820*/  BPT.TRAP 0x1 ;  /* 0x000000040000795c */ /* 0x000fe20000300000 */
.L_x_3050:
[----:B-1----:R-:W-:Y:S05]  /*7830*/  @P1 BRA `(.L_x_3051) ;  /* 0x0000000000081947 */ /* 0x002fea0003800000 */
[----:B------:R-:W1:Y:S02]  /*7840*/  SYNCS.PHASECHK.TRANS64.TRYWAIT P1, [UR5+0x38830], R5 ;  /* 0x03883005ff0075a7 */ /* 0x000e640008020145 */
[----:B-1----:R-:W-:Y:S05]  /*7850*/  @!P1 BRA `(.L_x_3052) ;  /* 0x0000015800d89947 */ /* 0x002fea0003800000 */
.L_x_3051:
        /* <DEDUP_REMOVED lines=23> */
.L_x_3053:
[----:B------:R2:W3:Y:S01]  /*79d0*/  SYNCS.PHASECHK.TRANS64.TRYWAIT P1, [UR5+0x38850], R5 ;  /* 0x03885005ff0075a7 */ /* 0x0004e20008020145 */
[----:B------:R-:W-:Y:S05]  /*79e0*/  @!P0 BRA `(.L_x_3054) ;  /* 0x0000000000048947 */ /* 0x000fea0003800000 */
[----:B------:R-:W-:Y:S01]  /*79f0*/  BPT.TRAP 0x1 ;  /* 0x000000040000795c */ /* 0x000fe20000300000 */
.L_x_3054:
[----:B---3--:R-:W-:Y:S05]  /*7a00*/  @P1 BRA `(.L_x_3055) ;  /* 0x0000000000081947 */ /* 0x008fea0003800000 */
[----:B------:R-:W3:Y:S02]  /*7a10*/  SYNCS.PHASECHK.TRANS64.TRYWAIT P1, [UR5+0x38850], R5 ;  /* 0x03885005ff0075a7 */ /* 0x000ee40008020145 */
[----:B---3--:R-:W-:Y:S05]  /*7a20*/  @!P1 BRA `(.L_x_3056) ;  /* 0x00000158007c9947 */ /* 0x008fea0003800000 */
.L_x_3055:
[----:B------:R-:W-:Y:S01]  /*7a30*/  ULEA UR26, UR36, UR4, 0xc ;  /* 0x00000004241a7291 */ /* 0x000fe2000f8e603f */
[----:B------:R-:W-:Y:S01]  /*7a40*/  WARPGROUP.ARRIVE ;  /* 0x00000000000079c5 */ /* 0x000fe20000000000 */
[----:B------:R-:W-:Y:S01]  /*7a50*/  UMOV UR27, 0x40000040 ;  /* 0x40000040001b7882 */ /* 0x000fe20000000000 */
[----:B------:R-:W-:-:S04]  /*7a60*/  UIADD3 UR28, UR6, 0x2, URZ ;  /* 0x00000002061c7890 */ /* 0x000fc8000fffe03f */
[----:B-1----:R-:W1:Y:S01]  /*7a70*/  S2R R6, SR_TID.X ;  /* 0x0000000000067919 */ /* 0x002e620000002100 */
[----:B------:R-:W-:Y:S01]  /*7a80*/  UIADD3 UR30, UR26, 0x2, URZ ;  /* 0x000000021a1e7890 */ /* 0x000fe2000fffe03f */
[----:B------:R-:W-:Y:S01]  /*7a90*/  UMOV UR29, 0x40000040 ;  /* 0x40000040001d7882 */ /* 0x000fe20000000000 */
[----:B------:R-:W-:Y:S01]  /*7aa0*/  UMOV UR31, 0x40000040 ;  /* 0x40000040001f7882 */ /* 0x000fe20000000000 */
[----:B------:R-:W-:Y:S01]  /*7ab0*/  HGMMA.64x64x16.F32 R152, gdesc[UR24], R152, gsb0 ;  /* 0x00e00000189879f0 */ /* 0x000fe20008000898 */
[----:B------:R-:W-:Y:S02]  /*7ac0*/  UIADD3 UR18, UR6, 0x800, URZ ;  /* 0x0000080006127890 */ /* 0x000fe4000fffe03f */
[----:B------:R-:W-:Y:S01]  /*7ad0*/  UIADD3 UR15, UR26, 0x800, URZ ;  /* 0x000008001a0f7890 */ /* 0x000fe2000fffe03f */
[----:B-1----:R-:W-:-:S05]  /*7ae0*/  SHF.R.U32.HI R6, RZ, 0x7, R6 ;  /* 0x00000007ff067819 */ /* 0x002fca0000011606 */
[----:B0-2---:R-:W0:Y:S02]  /*7af0*/  SHFL.IDX PT, R5, R6, RZ, 0x1f ;  /* 0x00001fff06057589 */ /* 0x005e2400000e0000 */
[----:B0-----:R-:W-:-:S13]  /*7b00*/  R2UR UR10, R5 ;  /* 0x00000000050a72ca */ /* 0x001fda00000e0000 */
[----:B------:R-:W-:-:S03]  /*7b10*/  UISETP.GT.AND UP0, UPT, UR10, 0x7f, UPT ;  /* 0x0000007f0a00788c */ /* 0x000fc6000bf04270 */
[----:B------:R-:W-:Y:S01]  /*7b20*/  UMOV UR10, 0x4 ;  /* 0x00000004000a7882 */ /* 0x000fe20000000000 */
[----:B------:R-:W-:Y:S02]  /*7b30*/  USEL UR14, URZ, 0x2, !UP0 ;  /* 0x000000023f0e7887 */ /* 0x000fe4000c000000 */
[----:B------:R-:W-:Y:S01]  /*7b40*/  USEL UR11, UR10, 0x2, UP0 ;  /* 0x000000020a0b7887 */ /* 0x000fe20008000000 */
[----:B------:R-:W-:Y:S02]  /*7b50*/  WARPGROUP.DEPBAR.LE gsb0, 0x0 ;  /* 0x00008000000079c5 */ /* 0x000fe40000010000 */
[----:B------:R-:W-:Y:S01]  /*7b60*/  WARPGROUP.ARRIVE ;  /* 0x00000000000079c5 */ /* 0x000fe20000000000 */
[----:B------:R-:W-:-:S05]  /*7b70*/  USEL UR10, UR10, 0x6, !UP0 ;  /* 0x000000060a0a7887 */ /* 0x000fca000c000000 */
        /* <DEDUP_REMOVED lines=244> */
.L_x_3057:
[----:B------:R-:W0:Y:S01]  /*8ac0*/  LDC R5, c[0x0][0x448] ;  /* 0x00011200ff057b82 */ /* 0x000e220000000800 */
[----:B------:R-:W-:Y:S01]  /*8ad0*/  IMAD.IADD R20, R194, 0x1, R188 ;  /* 0x00000001c2147824 */ /* 0x000fe200078e02bc */
[----:B------:R-:W-:Y:S01]  /*8ae0*/  UIADD3 UR10, UR5, 0x38840, URZ ;  /* 0x00038840050a7890 */ /* 0x000fe2000fffe03f */
[----:B------:R-:W-:Y:S01]  /*8af0*/  LOP3.LUT P5, RZ, R16, 0x1, RZ, 0xc0, !PT ;  /* 0x0000000110ff7812 */ /* 0x000fe200078ac0ff */
[----:B------:R-:W-:Y:S01]  /*8b00*/  ULDC UR11, c[0x0][0xad4] ;  /* 0x0002b500000b7ab9 */ /* 0x000fe20000000800 */
[----:B------:R-:W-:Y:S01]  /*8b10*/  ULDC UR14, c[0x0][0xad8] ;  /* 0x0002b600000e7ab9 */ /* 0x000fe20000000800 */
[----:B------:R-:W-:-:S09]  /*8b20*/  UPRMT UR10, UR39, 0x654, UR10 ;  /* 0x00000654270a7896 */ /* 0x000fd2000800000a */
[----:B------:R-:W-:Y:S01]  /*8b30*/  SYNCS.ARRIVE.TRANS64.RED.A1T0 RZ, [UR10], RZ ;  /* 0x000000ffffff79a7 */ /* 0x000fe2000810040a */
[----:B------:R-:W-:Y:S01]  /*8b40*/  ULOP3.LUT UR10, URZ, UR11, URZ, 0x33, !UPT ;  /* 0x0000000b3f0a7292 */ /* 0x000fe2000f8e333f */
[----:B0-----:R-:W-:-:S13]  /*8b50*/  ISETP.NE.AND P1, PT, R5, 0x1, PT ;  /* 0x000000010500780c */ /* 0x001fda0003f25270 */
[----:B------:R-:W0:Y:S08]  /*8b60*/  @P1 LDC R6, c[0x0][0x44c] ;  /* 0x00011300ff061b82 */ /* 0x000e300000000800 */
[----:B------:R-:W1:Y:S01]  /*8b70*/  @P1 LDC R5, c[0x0][0x450] ;  /* 0x00011400ff051b82 */ /* 0x000e620000000800 */
[----:B0-----:R-:W-:-:S05]  /*8b80*/  @P1 IMAD.HI.U32 R6, R20, R6, RZ ;  /* 0x0000000614061227 */ /* 0x001fca00078e00ff */
[----:B-1----:R-:W-:Y:S01]  /*8b90*/  @P1 SHF.R.U32.HI R20, RZ, R5, R6 ;  /* 0x00000005ff141219 */ /* 0x002fe20000011606 */
[----:B------:R-:W-:-:S04]  /*8ba0*/  IMAD.SHL.U32 R5, R9, 0x40, RZ ;  /* 0x0000004009057824 */ /* 0x000fc800078e00ff */
[----:B------:R-:W0:Y:S01]  /*8bb0*/  SHFL.IDX PT, R21, R20, RZ, 0x1c1f ;  /* 0x001c1fff14157589 */ /* 0x000e2200000e0000 */
[----:B------:R-:W-:-:S04]  /*8bc0*/  IADD3 R14, -R19, 0x1, -R5 ;  /* 0x00000001130e7810 */ /* 0x000fc80007ffe905 */
[----:B------:R-:W-:-:S05]  /*8bd0*/  IADD3 R14, -R18, R14, R17 ;  /* 0x0000000e120e7210 */ /* 0x000fca0007ffe111 */
[C---:B------:R-:W-:Y:S02]  /*8be0*/  VIADD R15, R14.reuse, UR14 ;  /* 0x0000000e0e0f7c36 */ /* 0x040fe40008000000 */
[----:B------:R-:W-:Y:S01]  /*8bf0*/  VIADD R14, R14, UR10 ;  /* 0x0000000a0e0e7c36 */ /* 0x000fe20008000000 */
[----:B------:R-:W-:Y:S01]  /*8c00*/  ULDC UR10, c[0x0][0xadc] ;  /* 0x0002b700000a7ab9 */ /* 0x000fe20000000800 */
[----:B0-----:R-:W-:Y:S02]  /*8c10*/  IMAD.IADD R13, R15, 0x1, R21 ;  /* 0x000000010f0d7824 */ /* 0x001fe400078e0215 */
[----:B------:R-:W-:Y:S01]  /*8c20*/  IMAD.IADD R12, R21, 0x1, R14 ;  /* 0x00000001150c7824 */ /* 0x000fe200078e020e */
[----:B------:R-:W-:Y:S06]  /*8c30*/  @!P5 BRA `(.L_x_3058) ;  /* 0x000000000058d947 */ /* 0x000fec0003800000 */
[----:B------:R-:W-:Y:S01]  /*8c40*/  IADD3 R21, -R18, R17, R21 ;  /* 0x0000001112157210 */ /* 0x000fe20007ffe115 */
[----:B------:R-:W-:Y:S03]  /*8c50*/  BSSY B0, `(.L_x_3059) ;  /* 0x0000010000007945 */ /* 0x000fe60003800000 */
        /* <DEDUP_REMOVED lines=10> */
.L_x_3060:
[----:B------:R-:W-:-:S05]  /*8d00*/  IMAD.U32 R184, RZ, RZ, UR10 ;  /* 0x0000000affb87e24 */ /* 0x000fca000f8e00ff */
[----:B------:R-:W-:-:S13]  /*8d10*/  ISETP.NE.AND P1, PT, R184, 0x1, PT ;  /* 0x00000001b800780c */ /* 0x000fda0003f25270 */
[----:B------:R-:W0:Y:S02]  /*8d20*/  @P1 LDC.64 R6, c[0x0][0xae0] ;  /* 0x0002b800ff061b82 */ /* 0x000e240000000a00 */
[----:B0-----:R-:W-:-:S05]  /*8d30*/  @P1 IMAD.HI.U32 R6, R21, R6, RZ ;  /* 0x0000000615061227 */ /* 0x001fca00078e00ff */
[----:B------:R-:W-:-:S07]  /*8d40*/  @P1 SHF.R.U32.HI R21, RZ, R7, R6 ;  /* 0x00000007ff151219 */ /* 0x000fce0000011606 */
.L_x_3061:
[----:B------:R-:W-:Y:S05]  /*8d50*/  BSYNC B0 ;  /* 0x0000000000007941 */ /* 0x000fea0003800000 */
.L_x_3059:
[----:B------:R-:W-:-:S04]  /*8d60*/  IMAD R21, R21, R184, -R5 ;  /* 0x000000b815157224 */ /* 0x000fc800078e0a05 */
[----:B------:R-:W-:-:S05]  /*8d70*/  IMAD.IADD R21, R21, 0x1, -R19 ;  /* 0x0000000115157824 */ /* 0x000fca00078e0a13 */
[----:B------:R-:W-:Y:S02]  /*8d80*/  VIMNMX R12, R12, R21, !PT ;  /* 0x000000150c0c7248 */ /* 0x000fe40007fe0100 */
[----:B------:R-:W-:-:S07]  /*8d90*/  VIADDMNMX R13, R21, R184, R13, PT ;  /* 0x000000b8150d7246 */ /* 0x000fce000380010d */
.L_x_3058:
[----:B------:R-:W-:Y:S01]  /*8da0*/  ISETP.GT.AND P1, PT, R9, -0x1, PT ;  /* 0xffffffff0900780c */ /* 0x000fe20003f24270 */
[----:B------:R-:W0:Y:S03]  /*8db0*/  SHFL.IDX PT, R20, R20, 0x1, 0x1c1f ;  /* 0x003c1f0014147f89 */ /* 0x000e2600000e0000 */
        /* <DEDUP_REMOVED lines=11> */
[--C-:B0-----:R-:W-:Y:S01]  /*8e70*/  IMAD.IADD R15, R15, 0x1, R20.reuse ;  /* 0x000000010f0f7824 */ /* 0x101fe200078e0214 */
[----:B------:R-:W-:Y:S01]  /*8e80*/  FSEL R157, R157, -INF , !P3 ;  /* 0xff8000009d9d7808 */ /* 0x000fe20005800000 */
[----:B------:R-:W-:Y:S01]  /*8e90*/  IMAD.IADD R14, R14, 0x1, R20 ;  /* 0x000000010e0e7824 */ /* 0x000fe200078e0214 */
        /* <DEDUP_REMOVED lines=35> */
[----:B------:R-:W-:Y:S01]  /*90d0*/  FSEL R181, R181, -INF , !P3 ;  /* 0xff800000b5b57808 */ /* 0x000fe20005800000 */
        /* <DEDUP_REMOVED lines=13> */
.L_x_3064:
[----:B------:R-:W-:-:S05]  /*91b0*/  IMAD.U32 R12, RZ, RZ, UR10 ;  /* 0x0000000aff0c7e24 */ /* 0x000fca000f8e00ff */
[----:B------:R-:W-:-:S13]  /*91c0*/  ISETP.NE.AND P2, PT, R12, 0x1, PT ;  /* 0x000000010c00780c */ /* 0x000fda0003f45270 */
[----:B------:R-:W0:Y:S02]  /*91d0*/  @P2 LDC.64 R6, c[0x0][0xae0] ;  /* 0x0002b800ff062b82 */ /* 0x000e240000000a00 */
[----:B0-----:R-:W-:-:S05]  /*91e0*/  @P2 IMAD.HI.U32 R6, R20, R6, RZ ;  /* 0x0000000614062227 */ /* 0x001fca00078e00ff */
[----:B------:R-:W-:-:S07]  /*91f0*/  @P2 SHF.R.U32.HI R20, RZ, R7, R6 ;  /* 0x00000007ff142219 */ /* 0x000fce0000011606 */
.L_x_3065:
[----:B------:R-:W-:Y:S05]  /*9200*/  BSYNC B0 ;  /* 0x0000000000007941 */ /* 0x000fea0003800000 */
.L_x_3063:
[----:B------:R-:W-:-:S04]  /*9210*/  IMAD R5, R20, R12, -R5 ;  /* 0x0000000c14057224 */ /* 0x000fc800078e0a05 */
[----:B------:R-:W-:-:S05]  /*9220*/  IMAD.IADD R5, R5, 0x1, -R19 ;  /* 0x0000000105057824 */ /* 0x000fca00078e0a13 */
[----:B------:R-:W-:Y:S02]  /*9230*/  VIMNMX R14, R14, R5, !PT ;  /* 0x000000050e0e7248 */ /* 0x000fe40007fe0100 */
[----:B------:R-:W-:-:S07]  /*9240*/  VIADDMNMX R15, R5, R12, R15, PT ;  /* 0x0000000c050f7246 */ /* 0x000fce000380010f */
.L_x_3062:
[----:B------:R-:W-:Y:S01]  /*9250*/  FMNMX.FTZ R5, R152, R11, !PT ;  /* 0x0000000b98057209 */ /* 0x000fe20007810000 */
[----:B------:R-:W-:Y:S01]  /*9260*/  ULEA UR10, UR36, UR37, 0xc ;  /* 0x00000025240a7291 */ /* 0x000fe2000f8e603f */
[----:B------:R-:W-:Y:S01]  /*9270*/  ISETP.GT.AND P4, PT, R14, 0x9, P1 ;  /* 0x000000090e00780c */ /* 0x000fe20000f84270 */
[----:B------:R-:W-:Y:S01]  /*9280*/  UMOV UR15, 0x40000040 ;  /* 0x40000040000f7882 */ /* 0x000fe20000000000 */
[----:B------:R-:W-:Y:S02]  /*9290*/  FMNMX.FTZ R5, R153, R5, !PT ;  /* 0x0000000599057209 */ /* 0x000fe40007810000 */
[----:B------:R-:W-:Y:S02]  /*92a0*/  ISETP.LT.OR P4, PT, R15, 0xa, P4 ;  /* 0x0000000a0f00780c */ /* 0x000fe40002781670 */
[----:B------:R-:W-:Y:S01]  /*92b0*/  FMNMX.FTZ R5, R156, R5, !PT ;  /* 0x000000059c057209 */ /* 0x000fe20007810000 */
[----:B------:R-:W-:Y:S01]  /*92c0*/  UMOV UR14, UR10 ;  /* 0x0000000a000e7c82 */ /* 0x000fe20008000000 */
        /* <DEDUP_REMOVED lines=28> */
[----:B------:R-:W0:Y:S01]  /*9490*/  SHFL.BFLY PT, R6, R5, 0x2, 0x1f ;  /* 0x0c401f0005067f89 */ /* 0x000e2200000e0000 */
        /* <DEDUP_REMOVED lines=8> */
[----:B------:R-:W-:Y:S02]  /*9520*/  ISETP.LT.OR P3, PT, R15, 0x29, P3 ;  /* 0x000000290f00780c */ /* 0x000fe40001f61670 */
[----:B0-----:R-:W-:Y:S02]  /*9530*/  FMNMX.FTZ R5, R5, R6, !PT ;  /* 0x0000000605057209 */ /* 0x001fe40007810000 */
[----:B------:R-:W-:Y:S02]  /*9540*/  FSEL R174, R174, -INF , !P3 ;  /* 0xff800000aeae7808 */ /* 0x000fe40005800000 */
[----:B------:R-:W-:Y:S01]  /*9550*/  ISETP.GT.AND P3, PT, R14, 0x30, P1 ;  /* 0x000000300e00780c */ /* 0x000fe20000f64270 */
[----:B------:R-:W0:Y:S03]  /*9560*/  SHFL.BFLY PT, R6, R5, 0x1, 0x1f ;  /* 0x0c201f0005067f89 */ /* 0x000e2600000e0000 */
[----:B------:R-:W-:-:S04]  /*9570*/  ISETP.LT.OR P3, PT, R15, 0x31, P3 ;  /* 0x000000310f00780c */ /* 0x000fc80001f61670 */
[----:B------:R-:W-:Y:S02]  /*9580*/  FSEL R178, R178, -INF , !P3 ;  /* 0xff800000b2b27808 */ /* 0x000fe40005800000 */
[----:B0-----:R-:W-:-:S04]  /*9590*/  FMNMX.FTZ R5, R5, R6, !PT ;  /* 0x0000000605057209 */ /* 0x001fc80007810000 */
[----:B------:R-:W-:-:S04]  /*95a0*/  FSETP.NEU.FTZ.AND P2, PT, R5, -INF , PT ;  /* 0xff8000000500780b */ /* 0x000fc80003f5d000 */
[----:B------:R-:W-:-:S05]  /*95b0*/  FSEL R6, R5, RZ, P2 ;  /* 0x000000ff05067208 */ /* 0x000fca0001000000 */
[----:B------:R-:W-:Y:S02]  /*95c0*/  FADD.FTZ R11, -R6, R11 ;  /* 0x0000000b060b7221 */ /* 0x000fe40000010100 */
[----:B------:R-:W0:Y:S02]  /*95d0*/  LDC R6, c[0x0][0xa80] ;  /* 0x0002a000ff067b82 */ /* 0x000e240000000800 */
[-C--:B0-----:R-:W-:Y:S01]  /*95e0*/  FMUL.FTZ R7, R5, R6.reuse ;  /* 0x0000000605077220 */ /* 0x081fe20000410000 */
[----:B------:R-:W-:-:S04]  /*95f0*/  FMUL.FTZ R11, R11, R6 ;  /* 0x000000060b0b7220 */ /* 0x000fc80000410000 */
[----:B------:R-:W-:Y:S02]  /*9600*/  FSEL R7, R7, RZ, P2 ;  /* 0x000000ff07077208 */ /* 0x000fe40001000000 */
[----:B------:R-:W-:Y:S01]  /*9610*/  ISETP.GT.AND P2, PT, R14, 0x8, P1 ;  /* 0x000000080e00780c */ /* 0x000fe20000f44270 */
[----:B------:R-:W0:Y:S02]  /*9620*/  MUFU.EX2 R11, R11 ;  /* 0x0000000b000b7308 */ /* 0x000e240000000800 */
        /* <DEDUP_REMOVED lines=17> */
[----:B------:R-:W1:Y:S01]  /*9740*/  MUFU.EX2 R152, R152 ;  /* 0x0000009800987308 */ /* 0x000e620000000800 */
[----:B------:R-:W-:Y:S01]  /*9750*/  FMNMX.FTZ R7, R154, R10, !PT ;  /* 0x0000000a9a077209 */ /* 0x000fe20007810000 */
[-C--:B0-----:R-:W-:Y:S01]  /*9760*/  FMUL.FTZ R24, R24, R11.reuse ;  /* 0x0000000b18187220 */ /* 0x081fe20000410000 */
[----:B------:R-:W-:Y:S01]  /*9770*/  FSEL R158, R158, -INF , !P2 ;  /* 0xff8000009e9e7808 */ /* 0x000fe20005000000 */
[----:B------:R-:W-:Y:S01]  /*9780*/  FMUL.FTZ R25, R25, R11 ;  /* 0x0000000b19197220 */ /* 0x000fe20000410000 */
[----:B------:R-:W-:Y:S01]  /*9790*/  FMNMX.FTZ R7, R155, R7, !PT ;  /* 0x000000079b077209 */ /* 0x000fe20007810000 */
[----:B------:R-:W-:Y:S01]  /*97a0*/  FMUL.FTZ R28, R28, R11 ;  /* 0x0000000b1c1c7220 */ /* 0x000fe20000410000 */
[----:B------:R-:W-:Y:S01]  /*97b0*/  ISETP.GT.AND P2, PT, R14, 0x11, P1 ;  /* 0x000000110e00780c */ /* 0x000fe20000f44270 */
[----:B------:R-:W0:Y:S01]  /*97c0*/  MUFU.EX2 R153, R153 ;  /* 0x0000009900997308 */ /* 0x000e220000000800 */
[----:B------:R-:W-:Y:S01]  /*97d0*/  FMNMX.FTZ R7, R158, R7, !PT ;  /* 0x000000079e077209 */ /* 0x000fe20007810000 */
[-C--:B------:R-:W-:Y:S01]  /*97e0*/  FMUL.FTZ R29, R29, R11.reuse ;  /* 0x0000000b1d1d7220 */ /* 0x080fe20000410000 */
[----:B------:R-:W-:Y:S01]  /*97f0*/  ISETP.LT.OR P2, PT, R15, 0x12, P2 ;  /* 0x000000120f00780c */ /* 0x000fe20001741670 */
[----:B------:R-:W-:Y:S01]  /*9800*/  FMUL.FTZ R32, R32, R11 ;  /* 0x0000000b20207220 */ /* 0x000fe20000410000 */
[----:B------:R-:W-:Y:S01]  /*9810*/  FMNMX.FTZ R7, R159, R7, !PT ;  /* 0x000000079f077209 */ /* 0x000fe20007810000 */
[----:B------:R-:W-:Y:S01]  /*9820*/  FMUL.FTZ R33, R33, R11 ;  /* 0x0000000b21217220 */ /* 0x000fe20000410000 */
[----:B------:R-:W-:Y:S01]  /*9830*/  FSEL R163, R163, -INF , !P2 ;  /* 0xff800000a3a37808 */ /* 0x000fe20005000000 */
[----:B------:R-:W2:Y:S01]  /*9840*/  MUFU.EX2 R156, R156 ;  /* 0x0000009c009c7308 */ /* 0x000ea20000000800 */
[----:B------:R-:W-:Y:S01]  /*9850*/  FMNMX.FTZ R7, R162, R7, !PT ;  /* 0x00000007a2077209 */ /* 0x000fe20007810000 */
[----:B-1----:R-:W-:Y:S01]  /*9860*/  FFMA.FTZ R0, R11, R0, R152 ;  /* 0x000000000b007223 */ /* 0x002fe20000010098 */
[----:B------:R-:W-:Y:S01]  /*9870*/  ISETP.GT.AND P2, PT, R14, 0x20, P1 ;  /* 0x000000200e00780c */ /* 0x000fe20000f44270 */
[----:B------:R-:W-:Y:S01]  /*9880*/  FMUL.FTZ R36, R36, R11 ;  /* 0x0000000b24247220 */ /* 0x000fe20000410000 */
[----:B------:R-:W-:Y:S01]  /*9890*/  FMNMX.FTZ R7, R163, R7, !PT ;  /* 0x00000007a3077209 */ /* 0x000fe20007810000 */
[----:B------:R-:W-:Y:S01]  /*98a0*/  FMUL.FTZ R37, R37, R11 ;  /* 0x0000000b25257220 */ /* 0x000fe20000410000 */
[----:B------:R-:W-:Y:S01]  /*98b0*/  ISETP.LT.OR P2, PT, R15, 0x21, P2 ;  /* 0x000000210f00780c */ /* 0x000fe20001741670 */
[----:B------:R-:W1:Y:S01]  /*98c0*/  MUFU.EX2 R157, R157 ;  /* 0x0000009d009d7308 */ /* 0x000e620000000800 */
[----:B------:R-:W-:Y:S01]  /*98d0*/  FMNMX.FTZ R7, R166, R7, !PT ;  /* 0x00000007a6077209 */ /* 0x000fe20007810000 */
[----:B0-----:R-:W-:Y:S01]  /*98e0*/  FADD.FTZ R0, R153, R0 ;  /* 0x0000000099007221 */ /* 0x001fe20000010000 */
[----:B------:R-:W-:Y:S01]  /*98f0*/  FSEL R170, R170, -INF , !P2 ;  /* 0xff800000aaaa7808 */ /* 0x000fe20005000000 */
[----:B------:R-:W-:Y:S01]  /*9900*/  FMUL.FTZ R40, R40, R11 ;  /* 0x0000000b28287220 */ /* 0x000fe20000410000 */
[----:B------:R-:W-:Y:S01]  /*9910*/  FMNMX.FTZ R7, R167, R7, !PT ;  /* 0x00000007a7077209 */ /* 0x000fe20007810000 */
[----:B------:R-:W-:Y:S01]  /*9920*/  FMUL.FTZ R41, R41, R11 ;  /* 0x0000000b29297220 */ /* 0x000fe20000410000 */
[----:B------:R-:W-:Y:S01]  /*9930*/  ISETP.GT.AND P2, PT, R14, 0x29, P1 ;  /* 0x000000290e00780c */ /* 0x000fe20000f44270 */
[----:B------:R-:W0:Y:S01]  /*9940*/  MUFU.EX2 R160, R160 ;  /* 0x000000a000a07308 */ /* 0x000e220000000800 */
[----:B------:R-:W-:Y:S01]  /*9950*/  FMNMX.FTZ R7, R170, R7, !PT ;  /* 0x00000007aa077209 */ /* 0x000fe20007810000 */
[----:B--2---:R-:W-:Y:S01]  /*9960*/  FADD.FTZ R0, R156, R0 ;  /* 0x000000009c007221 */ /* 0x004fe20000010000 */
[----:B------:R-:W-:Y:S01]  /*9970*/  ISETP.LT.OR P2, PT, R15, 0x2a, P2 ;  /* 0x0000002a0f00780c */ /* 0x000fe20001741670 */
[----:B------:R-:W-:Y:S01]  /*9980*/  FMUL.FTZ R44, R44, R11 ;  /* 0x0000000b2c2c7220 */ /* 0x000fe20000410000 */
[----:B------:R-:W-:Y:S01]  /*9990*/  FMNMX.FTZ R7, R171, R7, !PT ;  /* 0x00000007ab077209 */ /* 0x000fe20007810000 */
[----:B------:R-:W-:Y:S01]  /*99a0*/  FMUL.FTZ R45, R45, R11 ;  /* 0x0000000b2d2d7220 */ /* 0x000fe20000410000 */
[----:B------:R-:W-:Y:S01]  /*99b0*/  FSEL R175, R175, -INF , !P2 ;  /* 0xff800000afaf7808 */ /* 0x000fe20005000000 */
[----:B------:R-:W2:Y:S01]  /*99c0*/  MUFU.EX2 R161, R161 ;  /* 0x000000a100a17308 */ /* 0x000ea20000000800 */
[----:B------:R-:W-:Y:S01]  /*99d0*/  ISETP.GT.AND P2, PT, R14, 0x31, P1 ;  /* 0x000000310e00780c */ /* 0x000fe20000f44270 */
[----:B-1----:R-:W-:Y:S01]  /*99e0*/  FADD.FTZ R0, R157, R0 ;  /* 0x000000009d007221 */ /* 0x002fe20000010000 */
[----:B------:R-:W-:Y:S01]  /*99f0*/  FMNMX.FTZ R7, R174, R7, !PT ;  /* 0x00000007ae077209 */ /* 0x000fe20007810000 */
[-C--:B------:R-:W-:Y:S01]  /*9a00*/  FMUL.FTZ R48, R48, R11.reuse ;  /* 0x0000000b30307220 */ /* 0x080fe20000410000 */
[----:B------:R-:W-:Y:S01]  /*9a10*/  ISETP.LT.OR P2, PT, R15, 0x32, P2 ;  /* 0x000000320f00780c */ /* 0x000fe20001741670 */
[----:B------:R-:W-:Y:S01]  /*9a20*/  FMUL.FTZ R49, R49, R11 ;  /* 0x0000000b31317220 */ /* 0x000fe20000410000 */
[----:B------:R-:W-:Y:S01]  /*9a30*/  FMNMX.FTZ R7, R175, R7, !PT ;  /* 0x00000007af077209 */ /* 0x000fe20007810000 */
[----:B------:R-:W1:Y:S01]  /*9a40*/  MUFU.EX2 R164, R164 ;  /* 0x000000a400a47308 */ /* 0x000e620000000800 */
[----:B------:R-:W-:Y:S01]  /*9a50*/  ISETP.GT.AND P1, PT, R14, 0x39, P1 ;  /* 0x000000390e00780c */ /* 0x000fe20000f24270 */
[----:B0-----:R-:W-:Y:S01]  /*9a60*/  FADD.FTZ R0, R160, R0 ;  /* 0x00000000a0007221 */ /* 0x001fe20000010000 */
[----:B------:R-:W-:Y:S01]  /*9a70*/  FSEL R179, R179, -INF , !P2 ;  /* 0xff800000b3b37808 */ /* 0x000fe20005000000 */
[----:B------:R-:W-:Y:S01]  /*9a80*/  FMUL.FTZ R52, R52, R11 ;  /* 0x0000000b34347220 */ /* 0x000fe20000410000 */
[----:B------:R-:W-:Y:S01]  /*9a90*/  FMNMX.FTZ R7, R178, R7, !PT ;  /* 0x00000007b2077209 */ /* 0x000fe20007810000 */
[----:B------:R-:W-:Y:S01]  /*9aa0*/  FMUL.FTZ R53, R53, R11 ;  /* 0x0000000b35357220 */ /* 0x000fe20000410000 */
[----:B------:R-:W-:Y:S01]  /*9ab0*/  ISETP.LT.OR P1, PT, R15, 0x3a, P1 ;  /* 0x0000003a0f00780c */ /* 0x000fe20000f21670 */
[----:B------:R-:W0:Y:S01]  /*9ac0*/  MUFU.EX2 R165, R165 ;  /* 0x000000a500a57308 */ /* 0x000e220000000800 */
[----:B------:R-:W-:Y:S01]  /*9ad0*/  FMNMX.FTZ R7, R179, R7, !PT ;  /* 0x00000007b3077209 */ /* 0x000fe20007810000 */
[----:B--2---:R-:W-:Y:S01]  /*9ae0*/  FADD.FTZ R0, R161, R0 ;  /* 0x00000000a1007221 */ /* 0x004fe20000010000 */
[----:B------:R-:W-:Y:S01]  /*9af0*/  FSEL R183, R183, -INF , !P1 ;  /* 0xff800000b7b77808 */ /* 0x000fe20004800000 */
[----:B------:R-:W-:Y:S01]  /*9b00*/  FMUL.FTZ R56, R56, R11 ;  /* 0x0000000b38387220 */ /* 0x000fe20000410000 */
[----:B------:R-:W-:Y:S01]  /*9b10*/  FMNMX.FTZ R7, R182, R7, !PT ;  /* 0x00000007b6077209 */ /* 0x000fe20007810000 */
[----:B------:R-:W-:Y:S01]  /*9b20*/  FMUL.FTZ R57, R57, R11 ;  /* 0x0000000b39397220 */ /* 0x000fe20000410000 */
[----:B------:R-:W-:Y:S01]  /*9b30*/  ISETP.NE.AND P1, PT, R23, RZ, PT ;  /* 0x000000ff1700720c */ /* 0x000fe20003f25270 */
[----:B------:R-:W2:Y:S01]  /*9b40*/  MUFU.EX2 R168, R168 ;  /* 0x000000a800a87308 */ /* 0x000ea20000000800 */
[----:B------:R-:W-:Y:S01]  /*9b50*/  FMNMX.FTZ R7, R183, R7, !PT ;  /* 0x00000007b7077209 */ /* 0x000fe20007810000 */
[----:B-1----:R-:W-:Y:S01]  /*9b60*/  FADD.FTZ R0, R164, R0 ;  /* 0x00000000a4007221 */ /* 0x002fe20000010000 */
[----:B------:R-:W-:Y:S01]  /*9b70*/  F2FP.F16.F32.PACK_AB R152, R153, R152 ;  /* 0x000000989998723e */ /* 0x000fe200000000ff */
[-C--:B------:R-:W-:Y:S01]  /*9b80*/  FMUL.FTZ R60, R60, R11.reuse ;  /* 0x0000000b3c3c7220 */ /* 0x080fe20000410000 */
[-C--:B------:R-:W-:Y:S01]  /*9b90*/  FMUL.FTZ R61, R61, R11.reuse ;  /* 0x0000000b3d3d7220 */ /* 0x080fe20000410000 */
[----:B------:R-:W1:Y:S01]  /*9ba0*/  SHFL.BFLY PT, R12, R7, 0x2, 0x1f ;  /* 0x0c401f00070c7f89 */ /* 0x000e6200000e0000 */
[-C--:B------:R-:W-:Y:S01]  /*9bb0*/  FMUL.FTZ R64, R64, R11.reuse ;  /* 0x0000000b40407220 */ /* 0x080fe20000410000 */
[----:B------:R-:W3:Y:S01]  /*9bc0*/  MUFU.EX2 R169, R169 ;  /* 0x000000a900a97308 */ /* 0x000ee20000000800 */
        /* <DEDUP_REMOVED lines=21> */
[----:B-1----:R-:W-:Y:S01]  /*9d20*/  FMNMX.FTZ R7, R7, R12, !PT ;  /* 0x0000000c07077209 */ /* 0x002fe20007810000 */
[-C--:B------:R-:W-:Y:S01]  /*9d30*/  FMUL.FTZ R100, R100, R11.reuse ;  /* 0x0000000b64647220 */ /* 0x080fe20000410000 */
[----:B------:R-:W1:Y:S01]  /*9d40*/  MUFU.EX2 R176, R176 ;  /* 0x000000b000b07308 */ /* 0x000e620000000800 */
[-C--:B------:R-:W-:Y:S01]  /*9d50*/  FMUL.FTZ R101, R101, R11.reuse ;  /* 0x0000000b65657220 */ /* 0x080fe20000410000 */
[-C--:B------:R-:W-:Y:S01]  /*9d60*/  FMUL.FTZ R104, R104, R11.reuse ;  /* 0x0000000b68687220 */ /* 0x080fe20000410000 */
[----:B------:R-:W4:Y:S01]  /*9d70*/  SHFL.BFLY PT, R12, R7, 0x1, 0x1f ;  /* 0x0c201f00070c7f89 */ /* 0x000f2200000e0000 */
[-C--:B------:R-:W-:Y:S01]  /*9d80*/  FMUL.FTZ R105, R105, R11.reuse ;  /* 0x0000000b69697220 */ /* 0x080fe20000410000 */
[-C--:B------:R-:W-:Y:S01]  /*9d90*/  FMUL.FTZ R108, R108, R11.reuse ;  /* 0x0000000b6c6c7220 */ /* 0x080fe20000410000 */
[-C--:B------:R-:W-:Y:S01]  /*9da0*/  FMUL.FTZ R109, R109, R11.reuse ;  /* 0x0000000b6d6d7220 */ /* 0x080fe20000410000 */
[-C--:B------:R-:W-:Y:S01]  /*9db0*/  FMUL.FTZ R112, R112, R11.reuse ;  /* 0x0000000b70707220 */ /* 0x080fe20000410000 */
[----:B------:R-:W5:Y:S01]  /*9dc0*/  MUFU.EX2 R177, R177 ;  /* 0x000000b100b17308 */ /* 0x000f620000000800 */
[-C--:B------:R-:W-:Y:S01]  /*9dd0*/  FMUL.FTZ R113, R113, R11.reuse ;  /* 0x0000000b71717220 */ /* 0x080fe20000410000 */
[-C--:B------:R-:W-:Y:S01]  /*9de0*/  FMUL.FTZ R116, R116, R11.reuse ;  /* 0x0000000b74747220 */ /* 0x080fe20000410000 */
[-C--:B------:R-:W-:Y:S01]  /*9df0*/  FMUL.FTZ R117, R117, R11.reuse ;  /* 0x0000000b75757220 */ /* 0x080fe20000410000 */
        /* <DEDUP_REMOVED lines=15> */
[----:B----4-:R-:W-:Y:S01]  /*9ef0*/  FMNMX.FTZ R7, R7, R12, !PT ;  /* 0x0000000c07077209 */ /* 0x010fe20007810000 */
[-C--:B------:R-:W-:Y:S01]  /*9f00*/  FMUL.FTZ R145, R145, R11.reuse ;  /* 0x0000000b91917220 */ /* 0x080fe20000410000 */
[-C--:B------:R-:W-:Y:S01]  /*9f10*/  FMUL.FTZ R148, R148, R11.reuse ;  /* 0x0000000b94947220 */ /* 0x080fe20000410000 */
[----:B------:R-:W-:Y:S01]  /*9f20*/  FMUL.FTZ R149, R149, R11 ;  /* 0x0000000b95957220 */ /* 0x000fe20000410000 */
[----:B------:R-:W-:Y:S01]  /*9f30*/  FSETP.NEU.FTZ.AND P2, PT, R7, -INF , PT ;  /* 0xff8000000700780b */ /* 0x000fe20003f5d000 */
[----:B---3--:R-:W-:-:S03]  /*9f40*/  FADD.FTZ R0, R169, R0 ;  /* 0x00000000a9007221 */ /* 0x008fc60000010000 */
[----:B------:R-:W-:Y:S01]  /*9f50*/  FSEL R12, R7, RZ, P2 ;  /* 0x000000ff070c7208 */ /* 0x000fe20001000000 */
[----:B0-----:R-:W-:-:S04]  /*9f60*/  FADD.FTZ R0, R172, R0 ;  /* 0x00000000ac007221 */ /* 0x001fc80000010000 */
[----:B------:R-:W-:Y:S01]  /*9f70*/  FADD.FTZ R12, -R12, R10 ;  /* 0x0000000a0c0c7221 */ /* 0x000fe20000010100 */
[----:B--2---:R-:W-:-:S03]  /*9f80*/  FADD.FTZ R0, R173, R0 ;  /* 0x00000000ad007221 */ /* 0x004fc60000010000 */
[----:B------:R-:W-:Y:S01]  /*9f90*/  FMUL.FTZ R10, R12, R6 ;  /* 0x000000060c0a7220 */ /* 0x000fe20000410000 */
[----:B------:R-:W-:Y:S02]  /*9fa0*/  IMAD.U32 R12, RZ, RZ, UR7 ;  /* 0x00000007ff0c7e24 */ /* 0x000fe4000f8e00ff */
[----:B-1----:R-:W-:Y:S02]  /*9fb0*/  FADD.FTZ R0, R176, R0 ;  /* 0x00000000b0007221 */ /* 0x002fe40000010000 */
[----:B------:R-:W-:Y:S01]  /*9fc0*/  @!P1 IMAD R12, R12, 0x40, R22 ;  /* 0x000000400c0c9824 */ /* 0x000fe200078e0216 */
[----:B------:R-:W0:Y:S01]  /*9fd0*/  MUFU.EX2 R10, R10 ;  /* 0x0000000a000a7308 */ /* 0x000e220000000800 */
[----:B-----5:R-:W-:-:S03]  /*9fe0*/  FADD.FTZ R0, R177, R0 ;  /* 0x00000000b1007221 */ /* 0x020fc60000010000 */
[----:B------:R-:W-:Y:S01]  /*9ff0*/  @!P1 LEA R12, R12, UR38, 0x2 ;  /* 0x000000260c0c9c11 */ /* 0x000fe2000f8e10ff */
[----:B------:R-:W-:-:S04]  /*a000*/  FADD.FTZ R0, R180, R0 ;  /* 0x00000000b4007221 */ /* 0x000fc80000010000 */
[----:B------:R-:W-:Y:S01]  /*a010*/  @!P1 STS [R12+0x38400], R11 ;  /* 0x0384000b0c009388 */ /* 0x000fe20000000800 */
[----:B------:R-:W-:-:S03]  /*a020*/  FADD.FTZ R0, R181, R0 ;  /* 0x00000000b5007221 */ /* 0x000fc60000010000 */
        /* <DEDUP_REMOVED lines=13> */
[-C--:B------:R-:W-:Y:S01]  /*a100*/  FMUL.FTZ R47, R47, R10.reuse ;  /* 0x0000000a2f2f7220 */ /* 0x080fe20000410000 */
[-C--:B------:R-:W-:Y:S01]  /*a110*/  FMUL.FTZ R50, R50, R10.reuse ;  /* 0x0000000a32327220 */ /* 0x080fe20000410000 */
[----:B------:R-:W-:Y:S01]  /*a120*/  FSEL R12, R12, RZ, P2 ;  /* 0x000000ff0c0c7208 */ /* 0x000fe20001000000 */
[-C--:B------:R-:W-:Y:S01]  /*a130*/  FMUL.FTZ R51, R51, R10.reuse ;  /* 0x0000000a33337220 */ /* 0x080fe20000410000 */
[-C--:B------:R-:W-:Y:S01]  /*a140*/  FMUL.FTZ R54, R54, R10.reuse ;  /* 0x0000000a36367220 */ /* 0x080fe20000410000 */
[-C--:B------:R-:W-:Y:S01]  /*a150*/  FMUL.FTZ R55, R55, R10.reuse ;  /* 0x0000000a37377220 */ /* 0x080fe20000410000 */
[----:B------:R-:W-:Y:S01]  /*a160*/  FMUL.FTZ R58, R58, R10 ;  /* 0x0000000a3a3a7220 */ /* 0x000fe20000410000 */
        /* <DEDUP_REMOVED lines=16> */
[----:B------:R0:W1:Y:S01]  /*a270*/  MUFU.EX2 R153, R154 ;  /* 0x0000009a00997308 */ /* 0x0000620000000800 */
[----:B------:R-:W-:Y:S01]  /*a280*/  F2FP.F16.F32.PACK_AB R166, R181, R180 ;  /* 0x000000b4b5a6723e */ /* 0x000fe200000000ff */
        /* <DEDUP_REMOVED lines=8> */
[----:B------:R-:W-:Y:S01]  /*a310*/  FMUL.FTZ R71, R71, R10 ;  /* 0x0000000a47477220 */ /* 0x000fe20000410000 */
[----:B------:R-:W-:Y:S01]  /*a320*/  F2FP.F16.F32.PACK_AB R156, R161, R160 ;  /* 0x000000a0a19c723e */ /* 0x000fe200000000ff */
[----:B------:R-:W-:Y:S01]  /*a330*/  FMUL.FTZ R74, R74, R10 ;  /* 0x0000000a4a4a7220 */ /* 0x000fe20000410000 */
[----:B------:R-:W-:Y:S01]  /*a340*/  F2FP.F16.F32.PACK_AB R160, R169, R168 ;  /* 0x000000a8a9a0723e */ /* 0x000fe200000000ff */
[-C--:B------:R-:W-:Y:S01]  /*a350*/  FMUL.FTZ R75, R75, R10.reuse ;  /* 0x0000000a4b4b7220 */ /* 0x080fe20000410000 */
[-C--:B------:R-:W-:Y:S01]  /*a360*/  FMUL.FTZ R78, R78, R10.reuse ;  /* 0x0000000a4e4e7220 */ /* 0x080fe20000410000 */
        /* <DEDUP_REMOVED lines=8> */
[----:B------:R-:W1:Y:S01]  /*a3f0*/  MUFU.EX2 R15, R159 ;  /* 0x0000009f000f7308 */ /* 0x000e620000000800 */
[----:B--2---:R-:W-:Y:S01]  /*a400*/  F2FP.F16.F32.PACK_AB R153, R12, R153 ;  /* 0x000000990c99723e */ /* 0x004fe200000000ff */
[----:B------:R-:W-:Y:S01]  /*a410*/  FMUL.FTZ R91, R91, R10 ;  /* 0x0000000a5b5b7220 */ /* 0x000fe20000410000 */
[----:B0-----:R-:W-:Y:S01]  /*a420*/  F2FP.F16.F32.PACK_AB R158, R165, R164 ;  /* 0x000000a4a59e723e */ /* 0x001fe200000000ff */
[----:B------:R-:W-:Y:S01]  /*a430*/  FMUL.FTZ R94, R94, R10 ;  /* 0x0000000a5e5e7220 */ /* 0x000fe20000410000 */
[----:B------:R-:W-:Y:S01]  /*a440*/  F2FP.F16.F32.PACK_AB R164, R177, R176 ;  /* 0x000000b0b1a4723e */ /* 0x000fe200000000ff */
        /* <DEDUP_REMOVED lines=38> */
[----:B------:R1:W-:Y:S01]  /*a6b0*/  STSM.16.M88.4 [R189+0x36400], R152 ;  /* 0x03640098bd007844 */ /* 0x0003e20000000200 */
[----:B------:R-:W-:-:S03]  /*a6c0*/  FADD.FTZ R3, R12, R3 ;  /* 0x000000030c037221 */ /* 0x000fc60000010000 */
[----:B------:R-:W2:Y:S01]  /*a6d0*/  MUFU.EX2 R171, R171 ;  /* 0x000000ab00ab7308 */ /* 0x000ea20000000800 */
[----:B0-----:R-:W-:Y:S01]  /*a6e0*/  F2FP.F16.F32.PACK_AB R159, R168, R13 ;  /* 0x0000000da89f723e */ /* 0x001fe200000000ff */
[----:B------:R-:W-:-:S04]  /*a6f0*/  FADD.FTZ R3, R14, R3 ;  /* 0x000000030e037221 */ /* 0x000fc80000010000 */
[----:B------:R1:W-:Y:S01]  /*a700*/  STSM.16.M88.4 [R190], R156 ;  /* 0x0000009cbe007844 */ /* 0x0003e20000000200 */
[----:B------:R-:W-:Y:S01]  /*a710*/  FADD.FTZ R3, R15, R3 ;  /* 0x000000030f037221 */ /* 0x000fe20000010000 */
[----:B------:R-:W-:Y:S03]  /*a720*/  MUFU.EX2 R174, R174 ;  /* 0x000000ae00ae7308 */ /* 0x000fe60000000800 */
[----:B------:R-:W-:-:S04]  /*a730*/  FADD.FTZ R3, R20, R3 ;  /* 0x0000000314037221 */ /* 0x000fc80000010000 */
[----:B------:R-:W-:Y:S01]  /*a740*/  FADD.FTZ R3, R21, R3 ;  /* 0x0000000315037221 */ /* 0x000fe20000010000 */
[----:B------:R-:W0:Y:S01]  /*a750*/  MUFU.EX2 R175, R175 ;  /* 0x000000af00af7308 */ /* 0x000e220000000800 */
[----:B--2---:R-:W-:Y:S02]  /*a760*/  F2FP.F16.F32.PACK_AB R161, R171, R170 ;  /* 0x000000aaaba1723e */ /* 0x004fe400000000ff */
[----:B------:R-:W-:-:S04]  /*a770*/  FADD.FTZ R3, R13, R3 ;  /* 0x000000030d037221 */ /* 0x000fc80000010000 */
[----:B------:R-:W-:Y:S01]  /*a780*/  FADD.FTZ R3, R168, R3 ;  /* 0x00000003a8037221 */ /* 0x000fe20000010000 */
[----:B------:R-:W2:Y:S03]  /*a790*/  MUFU.EX2 R178, R178 ;  /* 0x000000b200b27308 */ /* 0x000ea60000000800 */
[----:B------:R-:W-:-:S04]  /*a7a0*/  FADD.FTZ R3, R170, R3 ;  /* 0x00000003aa037221 */ /* 0x000fc80000010000 */
[----:B------:R-:W-:Y:S01]  /*a7b0*/  FADD.FTZ R3, R171, R3 ;  /* 0x00000003ab037221 */ /* 0x000fe20000010000 */
[----:B------:R-:W3:Y:S01]  /*a7c0*/  MUFU.EX2 R179, R179 ;  /* 0x000000b300b37308 */ /* 0x000ee20000000800 */
[----:B0-----:R-:W-:Y:S02]  /*a7d0*/  F2FP.F16.F32.PACK_AB R163, R175, R174 ;  /* 0x000000aeafa3723e */ /* 0x001fe400000000ff */
[----:B------:R-:W-:-:S03]  /*a7e0*/  FADD.FTZ R3, R174, R3 ;  /* 0x00000003ae037221 */ /* 0x000fc60000010000 */
[----:B------:R1:W-:Y:S01]  /*a7f0*/  STSM.16.M88.4 [R192], R160 ;  /* 0x000000a0c0007844 */ /* 0x0003e20000000200 */
[----:B------:R-:W-:Y:S01]  /*a800*/  FADD.FTZ R3, R175, R3 ;  /* 0x00000003af037221 */ /* 0x000fe20000010000 */
[----:B------:R-:W-:Y:S03]  /*a810*/  MUFU.EX2 R182, R182 ;  /* 0x000000b600b67308 */ /* 0x000fe60000000800 */
[----:B--2---:R-:W-:-:S05]  /*a820*/  FADD.FTZ R3, R178, R3 ;  /* 0x00000003b2037221 */ /* 0x004fca0000010000 */
[----:B------:R-:W0:Y:S01]  /*a830*/  MUFU.EX2 R183, R183 ;  /* 0x000000b700b77308 */ /* 0x000e220000000800 */
[C---:B---3--:R-:W-:Y:S01]  /*a840*/  F2FP.F16.F32.PACK_AB R165, R179.reuse, R178 ;  /* 0x000000b2b3a5723e */ /* 0x048fe200000000ff */
[----:B------:R-:W-:Y:S01]  /*a850*/  FADD.FTZ R3, R179, R3 ;  /* 0x00000003b3037221 */ /* 0x000fe20000010000 */
[----:B0-----:R-:W-:-:S03]  /*a860*/  F2FP.F16.F32.PACK_AB R167, R183, R182 ;  /* 0x000000b6b7a7723e */ /* 0x001fc600000000ff */
[----:B------:R-:W-:Y:S02]  /*a870*/  FADD.FTZ R182, R182, R3 ;  /* 0x00000003b6b67221 */ /* 0x000fe40000010000 */
[----:B------:R1:W-:Y:S01]  /*a880*/  STSM.16.M88.4 [R191], R164 ;  /* 0x000000a4bf007844 */ /* 0x0003e20000000200 */
[----:B------:R-:W-:Y:S01]  /*a890*/  WARPGROUP.ARRIVE ;  /* 0x00000000000079c5 */ /* 0x000fe20000000000 */
[----:B------:R-:W-:-:S05]  /*a8a0*/  FADD.FTZ R3, R183, R182 ;  /* 0x000000b6b7037221 */ /* 0x000fca0000010000 */
        /* <DEDUP_REMOVED lines=31> */
.L_x_3066:
[----:B------:R-:W-:Y:S01]  /*aaa0*/  UIADD3 UR5, UR5, 0x38860, URZ ;  /* 0x0003886005057890 */ /* 0x000fe2000fffe03f */
[C---:B------:R-:W-:Y:S01]  /*aab0*/  ISETP.GT.AND P1, PT, R9.reuse, R8, PT ;  /* 0x000000080900720c */ /* 0x040fe20003f24270 */
[----:B------:R-:W-:Y:S01]  /*aac0*/  UMOV UR7, UR36 ;  /* 0x0000002400077c82 */ /* 0x000fe20008000000 */
[----:B------:R-:W-:Y:S01]  /*aad0*/  VIADD R9, R9, 0xffffffff ;  /* 0xffffffff09097836 */ /* 0x000fe20000000000 */
[----:B------:R-:W-:Y:S01]  /*aae0*/  UPRMT UR5, UR39, 0x654, UR5 ;  /* 0x0000065427057896 */ /* 0x000fe20008000005 */
[----:B------:R-:W-:Y:S02]  /*aaf0*/  IMAD.MOV.U32 R10, RZ, RZ, R7 ;  /* 0x000000ffff0a7224 */ /* 0x000fe400078e0007 */
[----:B------:R-:W-:-:S06]  /*ab00*/  IMAD.MOV.U32 R11, RZ, RZ, R5 ;  /* 0x000000ffff0b7224 */ /* 0x000fcc00078e0005 */
[----:B------:R-:W-:Y:S01]  /*ab10*/  SYNCS.ARRIVE.TRANS64.RED.A1T0 RZ, [UR5], RZ ;  /* 0x000000ffffff79a7 */ /* 0x000fe20008100405 */
[----:B------:R-:W-:Y:S05]  /*ab20*/  @P1 BRA `(.L_x_3067) ;  /* 0xffffffcc00101947 */ /* 0x000fea000383ffff */
.L_x_3048:
[----:B------:R-:W0:Y:S01]  /*ab30*/  LDC R8, c[0x0][0x448] ;  /* 0x00011200ff087b82 */ /* 0x000e220000000800 */
[----:B------:R-:W-:Y:S01]  /*ab40*/  VIADD R10, R188, 0x3f ;  /* 0x0000003fbc0a7836 */ /* 0x000fe20000000000 */
[----:B------:R-:W-:Y:S02]  /*ab50*/  LOP3.LUT P1, RZ, R16, 0x1, RZ, 0xc0, !PT ;  /* 0x0000000110ff7812 */ /* 0x000fe4000782c0ff */
[----:B0-----:R-:W-:-:S13]  /*ab60*/  ISETP.NE.AND P2, PT, R8, 0x1, PT ;  /* 0x000000010800780c */ /* 0x001fda0003f45270 */
[----:B------:R-:W0:Y:S08]  /*ab70*/  @P2 LDC R11, c[0x0][0x44c] ;  /* 0x00011300ff0b2b82 */ /* 0x000e300000000800 */
[----:B------:R-:W1:Y:S01]  /*ab80*/  @P2 LDC R8, c[0x0][0x450] ;  /* 0x00011400ff082b82 */ /* 0x000e620000000800 */
[----:B0-----:R-:W-:-:S05]  /*ab90*/  @P2 IMAD.HI.U32 R11, R10, R11, RZ ;  /* 0x0000000b0a0b2227 */ /* 0x001fca00078e00ff */
[----:B-1----:R-:W-:Y:S02]  /*aba0*/  @P2 SHF.R.U32.HI R10, RZ, R8, R11 ;  /* 0x00000008ff0a2219 */ /* 0x002fe4000001160b */
[----:B------:R-:W-:-:S05]  /*abb0*/  IADD3 R11, R17, 0x1, -R18 ;  /* 0x00000001110b7810 */ /* 0x000fca0007ffe812 */
[----:B------:R-:W-:-:S04]  /*abc0*/  IMAD.IADD R12, R11, 0x1, R10 ;  /* 0x000000010b0c7824 */ /* 0x000fc800078e020a */
        /* <DEDUP_REMOVED lines=12> */
.L_x_3069:
[----:B------:R-:W0:Y:S02]  /*ac90*/  LDC R13, c[0x0][0xadc] ;  /* 0x0002b700ff0d7b82 */ /* 0x000e240000000800 */
[----:B0-----:R-:W-:-:S13]  /*aca0*/  ISETP.NE.AND P1, PT, R13, 0x1, PT ;  /* 0x000000010d00780c */ /* 0x001fda0003f25270 */
[----:B------:R-:W0:Y:S02]  /*acb0*/  @P1 LDC.64 R10, c[0x0][0xae0] ;  /* 0x0002b800ff0a1b82 */ /* 0x000e240000000a00 */
[----:B0-----:R-:W-:-:S05]  /*acc0*/  @P1 IMAD.HI.U32 R10, R12, R10, RZ ;  /* 0x0000000a0c0a1227 */ /* 0x001fca00078e00ff */
[----:B------:R-:W-:-:S07]  /*acd0*/  @P1 SHF.R.U32.HI R12, RZ, R11, R10 ;  /* 0x0000000bff0c1219 */ /* 0x000fce000001160a */
.L_x_3070:
[----:B------:R-:W-:-:S05]  /*ace0*/  IMAD R13, R12, R13, RZ ;  /* 0x0000000d0c0d7224 */ /* 0x000fca00078e02ff */
[----:B------:R-:W-:-:S07]  /*acf0*/  VIMNMX R8, R8, R13, !PT ;  /* 0x0000000d08087248 */ /* 0x000fce0007fe0100 */
.L_x_3068:
[----:B------:R-:W-:-:S05]  /*ad00*/  VIADD R8, R8, 0x3f ;  /* 0x0000003f08087836 */ /* 0x000fca0000000000 */
        /* <DEDUP_REMOVED lines=9> */
.L_x_3082:
        /* <DEDUP_REMOVED lines=9> */
.L_x_3072:
[----:B------:R-:W-:Y:S01]  /*ae30*/  ULEA UR5, UR36, UR38, 0x3 ;  /* 0x0000002624057291 */ /* 0x000fe2000f8e183f */
[----:B------:R-:W-:-:S08]  /*ae40*/  SHF.L.U32 R5, R2, 0x1f, RZ ;  /* 0x0000001f02057819 */ /* 0x000fd000000006ff */
[----:B------:R0:W1:Y:S01]  /*ae50*/  SYNCS.PHASECHK.TRANS64.TRYWAIT P2, [UR5+0x38830], R5 ;  /* 0x03883005ff0075a7 */ /* 0x0000620008040145 */
[----:B------:R-:W-:Y:S05]  /*ae60*/  @!P0 BRA `(.L_x_3073) ;  /* 0x0000000000048947 */ /* 0x000fea0003800000 */
[----:B------:R-:W-:Y:S01]  /*ae70*/  BPT.TRAP 0x1 ;  /* 0x000000040000795c */ /* 0x000fe20000300000 */
.L_x_3073:
[----:B-1----:R-:W-:Y:S05]  /*ae80*/  @P2 BRA `(.L_x_3074) ;  /* 0x0000000000082947 */ /* 0x002fea0003800000 */
[----:B------:R-:W1:Y:S02]  /*ae90*/  SYNCS.PHASECHK.TRANS64.TRYWAIT P2, [UR5+0x38830], R5 ;  /* 0x03883005ff0075a7 */ /* 0x000e640008040145 */
[----:B-1----:R-:W-:Y:S05]  /*aea0*/  @!P2 BRA `(.L_x_3075) ;  /* 0x000001240074a947 */ /* 0x002fea0003800000 */
.L_x_3074:
        /* <DEDUP_REMOVED lines=23> */
.L_x_3076:
[----:B------:R2:W3:Y:S01]  /*b020*/  SYNCS.PHASECHK.TRANS64.TRYWAIT P2, [UR5+0x38850], R5 ;  /* 0x03885005ff0075a7 */ /* 0x0004e20008040145 */
[----:B------:R-:W-:Y:S05]  /*b030*/  @!P0 BRA `(.L_x_3077) ;  /* 0x0000000000048947 */ /* 0x000fea0003800000 */
[----:B------:R-:W-:Y:S01]  /*b040*/  BPT.TRAP 0x1 ;  /* 0x000000040000795c */ /* 0x000fe20000300000 */
.L_x_3077:
[----:B---3--:R-:W-:Y:S05]  /*b050*/  @P2 BRA `(.L_x_3078) ;  /* 0x0000000000082947 */ /* 0x008fea0003800000 */
[----:B------:R-:W3:Y:S02]  /*b060*/  SYNCS.PHASECHK.TRANS64.TRYWAIT P2, [UR5+0x38850], R5 ;  /* 0x03885005ff0075a7 */ /* 0x000ee40008040145 */
[----:B---3--:R-:W-:Y:S05]  /*b070*/  @!P2 BRA `(.L_x_3079) ;  /* 0x000001240018a947 */ /* 0x008fea0003800000 */
.L_x_3078:
        /* <DEDUP_REMOVED lines=265> */
.L_x_3080:
[----:B------:R-:W-:Y:S01]  /*c110*/  FMNMX.FTZ R5, R152, R11, !PT ;  /* 0x0000000b98057209 */ /* 0x000fe20007810000 */
[----:B------:R-:W-:Y:S01]  /*c120*/  UIADD3 UR10, UR5, 0x38840, URZ ;  /* 0x00038840050a7890 */ /* 0x000fe2000fffe03f */
[----:B------:R-:W-:Y:S01]  /*c130*/  ISETP.NE.AND P2, PT, R23, RZ, PT ;  /* 0x000000ff1700720c */ /* 0x000fe20003f45270 */
[----:B------:R-:W-:Y:S01]  /*c140*/  IMAD.U32 R14, RZ, RZ, UR7 ;  /* 0x00000007ff0e7e24 */ /* 0x000fe2000f8e00ff */
[----:B------:R-:W-:Y:S01]  /*c150*/  FMNMX.FTZ R5, R153, R5, !PT ;  /* 0x0000000599057209 */ /* 0x000fe20007810000 */
[----:B------:R-:W-:Y:S01]  /*c160*/  UPRMT UR10, UR39, 0x654, UR10 ;  /* 0x00000654270a7896 */ /* 0x000fe2000800000a */
[----:B------:R-:W-:Y:S02]  /*c170*/  UMOV UR11, 0x40000040 ;  /* 0x40000040000b7882 */ /* 0x000fe40000000000 */
[----:B------:R-:W-:Y:S01]  /*c180*/  FMNMX.FTZ R5, R156, R5, !PT ;  /* 0x000000059c057209 */ /* 0x000fe20007810000 */
[----:B------:R-:W-:-:S03]  /*c190*/  UMOV UR15, 0x40000040 ;  /* 0x40000040000f7882 */ /* 0x000fc60000000000 */
[----:B------:R-:W-:Y:S02]  /*c1a0*/  FMNMX.FTZ R5, R157, R5, !PT ;  /* 0x000000059d057209 */ /* 0x000fe40007810000 */
[----:B------:R-:W-:Y:S01]  /*c1b0*/  SYNCS.ARRIVE.TRANS64.RED.A1T0 RZ, [UR10], RZ ;  /* 0x000000ffffff79a7 */ /* 0x000fe2000810040a */
[----:B------:R-:W-:Y:S01]  /*c1c0*/  @!P2 IMAD R14, R14, 0x40, R22 ;  /* 0x000000400e0ea824 */ /* 0x000fe200078e0216 */
[----:B------:R-:W-:Y:S01]  /*c1d0*/  FMNMX.FTZ R5, R160, R5, !PT ;  /* 0x00000005a0057209 */ /* 0x000fe20007810000 */
[----:B------:R-:W-:-:S03]  /*c1e0*/  ULEA UR10, UR36, UR37, 0xc ;  /* 0x00000025240a7291 */ /* 0x000fc6000f8e603f */
[----:B------:R-:W-:Y:S01]  /*c1f0*/  FMNMX.FTZ R5, R161, R5, !PT ;  /* 0x00000005a1057209 */ /* 0x000fe20007810000 */
[----:B------:R-:W-:Y:S01]  /*c200*/  UIADD3 UR14, UR10, 0x80, URZ ;  /* 0x000000800a0e7890 */ /* 0x000fe2000fffe03f */
        /* <DEDUP_REMOVED lines=14> */
[----:B0-----:R-:W-:Y:S02]  /*c2f0*/  FMNMX.FTZ R5, R5, R6, !PT ;  /* 0x0000000605057209 */ /* 0x001fe40007810000 */
[----:B------:R-:W0:Y:S03]  /*c300*/  LDC R6, c[0x0][0xa80] ;  /* 0x0002a000ff067b82 */ /* 0x000e260000000800 */
[C---:B------:R-:W-:Y:S01]  /*c310*/  FADD.FTZ R11, -R5.reuse, R11 ;  /* 0x0000000b050b7221 */ /* 0x040fe20000010100 */
[----:B0-----:R-:W-:-:S03]  /*c320*/  FMUL.FTZ R7, R5, R6 ;  /* 0x0000000605077220 */ /* 0x001fc60000410000 */
        /* <DEDUP_REMOVED lines=18> */
[----:B------:R-:W0:Y:S03]  /*c450*/  MUFU.EX2 R11, R11 ;  /* 0x0000000b000b7308 */ /* 0x000e260000000800 */
[----:B------:R-:W-:-:S04]  /*c460*/  FMNMX.FTZ R7, R155, R7, !PT ;  /* 0x000000079b077209 */ /* 0x000fc80007810000 */
[----:B------:R-:W-:Y:S01]  /*c470*/  FMNMX.FTZ R7, R158, R7, !PT ;  /* 0x000000079e077209 */ /* 0x000fe20007810000 */
[----:B------:R-:W1:Y:S03]  /*c480*/  MUFU.EX2 R152, R152 ;  /* 0x0000009800987308 */ /* 0x000e660000000800 */
[----:B------:R-:W-:-:S04]  /*c490*/  FMNMX.FTZ R7, R159, R7, !PT ;  /* 0x000000079f077209 */ /* 0x000fc80007810000 */
[----:B------:R-:W-:Y:S01]  /*c4a0*/  FMNMX.FTZ R7, R162, R7, !PT ;  /* 0x00000007a2077209 */ /* 0x000fe20007810000 */
[----:B------:R-:W2:Y:S01]  /*c4b0*/  MUFU.EX2 R153, R153 ;  /* 0x0000009900997308 */ /* 0x000ea20000000800 */
[----:B0-----:R-:W-:Y:S01]  /*c4c0*/  @!P2 STS [R14+0x38400], R11 ;  /* 0x0384000b0e00a388 */ /* 0x001fe20000000800 */
[----:B------:R-:W-:Y:S01]  /*c4d0*/  FMUL.FTZ R24, R24, R11 ;  /* 0x0000000b18187220 */ /* 0x000fe20000410000 */
[----:B------:R-:W-:Y:S01]  /*c4e0*/  FMNMX.FTZ R7, R163, R7, !PT ;  /* 0x00000007a3077209 */ /* 0x000fe20007810000 */
[-C--:B------:R-:W-:Y:S01]  /*c4f0*/  FMUL.FTZ R25, R25, R11.reuse ;  /* 0x0000000b19197220 */ /* 0x080fe20000410000 */
[-C--:B------:R-:W-:Y:S01]  /*c500*/  FMUL.FTZ R28, R28, R11.reuse ;  /* 0x0000000b1c1c7220 */ /* 0x080fe20000410000 */
[----:B------:R-:W-:Y:S01]  /*c510*/  FMUL.FTZ R29, R29, R11 ;  /* 0x0000000b1d1d7220 */ /* 0x000fe20000410000 */
[----:B------:R-:W-:Y:S01]  /*c520*/  FMNMX.FTZ R7, R166, R7, !PT ;  /* 0x00000007a6077209 */ /* 0x000fe20007810000 */
[----:B------:R-:W0:Y:S01]  /*c530*/  MUFU.EX2 R156, R156 ;  /* 0x0000009c009c7308 */ /* 0x000e220000000800 */
[----:B-1----:R-:W-:Y:S01]  /*c540*/  FFMA.FTZ R0, R11, R0, R152 ;  /* 0x000000000b007223 */ /* 0x002fe20000010098 */
[----:B------:R-:W-:Y:S01]  /*c550*/  FMUL.FTZ R32, R32, R11 ;  /* 0x0000000b20207220 */ /* 0x000fe20000410000 */
[----:B------:R-:W-:Y:S01]  /*c560*/  FMNMX.FTZ R7, R167, R7, !PT ;  /* 0x00000007a7077209 */ /* 0x000fe20007810000 */
[-C--:B------:R-:W-:Y:S01]  /*c570*/  FMUL.FTZ R33, R33, R11.reuse ;  /* 0x0000000b21217220 */ /* 0x080fe20000410000 */
[-C--:B------:R-:W-:Y:S01]  /*c580*/  FMUL.FTZ R36, R36, R11.reuse ;  /* 0x0000000b24247220 */ /* 0x080fe20000410000 */
[----:B------:R-:W-:Y:S01]  /*c590*/  FMUL.FTZ R37, R37, R11 ;  /* 0x0000000b25257220 */ /* 0x000fe20000410000 */
[----:B------:R-:W-:Y:S01]  /*c5a0*/  FMNMX.FTZ R7, R170, R7, !PT ;  /* 0x00000007aa077209 */ /* 0x000fe20007810000 */
[----:B------:R-:W1:Y:S01]  /*c5b0*/  MUFU.EX2 R157, R157 ;  /* 0x0000009d009d7308 */ /* 0x000e620000000800 */
[C---:B--2---:R-:W-:Y:S01]  /*c5c0*/  F2FP.F16.F32.PACK_AB R184, R153.reuse, R152 ;  /* 0x0000009899b8723e */ /* 0x044fe200000000ff */
[----:B------:R-:W-:Y:S01]  /*c5d0*/  FADD.FTZ R0, R153, R0 ;  /* 0x0000000099007221 */ /* 0x000fe20000010000 */
[----:B------:R-:W-:Y:S01]  /*c5e0*/  FMNMX.FTZ R7, R171, R7, !PT ;  /* 0x00000007ab077209 */ /* 0x000fe20007810000 */
[-C--:B------:R-:W-:Y:S01]  /*c5f0*/  FMUL.FTZ R40, R40, R11.reuse ;  /* 0x0000000b28287220 */ /* 0x080fe20000410000 */
[-C--:B------:R-:W-:Y:S01]  /*c600*/  FMUL.FTZ R41, R41, R11.reuse ;  /* 0x0000000b29297220 */ /* 0x080fe20000410000 */
[----:B------:R-:W-:Y:S01]  /*c610*/  FMUL.FTZ R44, R44, R11 ;  /* 0x0000000b2c2c7220 */ /* 0x000fe20000410000 */
[----:B------:R-:W-:Y:S01]  /*c620*/  FMNMX.FTZ R7, R174, R7, !PT ;  /* 0x00000007ae077209 */ /* 0x000fe20007810000 */
[----:B------:R-:W2:Y:S01]  /*c630*/  MUFU.EX2 R152, R160 ;  /* 0x000000a000987308 */ /* 0x000ea20000000800 */
[----:B0-----:R-:W-:Y:S01]  /*c640*/  FADD.FTZ R0, R156, R0 ;  /* 0x000000009c007221 */ /* 0x001fe20000010000 */
[----:B------:R-:W-:Y:S01]  /*c650*/  FMUL.FTZ R45, R45, R11 ;  /* 0x0000000b2d2d7220 */ /* 0x000fe20000410000 */
[----:B------:R-:W-:Y:S01]  /*c660*/  FMNMX.FTZ R7, R175, R7, !PT ;  /* 0x00000007af077209 */ /* 0x000fe20007810000 */
[-C--:B------:R-:W-:Y:S01]  /*c670*/  FMUL.FTZ R48, R48, R11.reuse ;  /* 0x0000000b30307220 */ /* 0x080fe20000410000 */
[-C--:B------:R-:W-:Y:S01]  /*c680*/  FMUL.FTZ R49, R49, R11.reuse ;  /* 0x0000000b31317220 */ /* 0x080fe20000410000 */
[----:B------:R-:W-:Y:S01]  /*c690*/  FMUL.FTZ R52, R52, R11 ;  /* 0x0000000b34347220 */ /* 0x000fe20000410000 */
[----:B------:R-:W-:Y:S01]  /*c6a0*/  FMNMX.FTZ R7, R178, R7, !PT ;  /* 0x00000007b2077209 */ /* 0x000fe20007810000 */
[----:B------:R-:W0:Y:S01]  /*c6b0*/  MUFU.EX2 R161, R161 ;  /* 0x000000a100a17308 */ /* 0x000e220000000800 */
[C---:B-1----:R-:W-:Y:S01]  /*c6c0*/  FADD.FTZ R0, R157.reuse, R0 ;  /* 0x000000009d007221 */ /* 0x042fe20000010000 */
[----:B------:R-:W-:Y:S01]  /*c6d0*/  F2FP.F16.F32.PACK_AB R186, R157, R156 ;  /* 0x0000009c9dba723e */ /* 0x000fe200000000ff */
[----:B------:R-:W-:Y:S01]  /*c6e0*/  FMUL.FTZ R53, R53, R11 ;  /* 0x0000000b35357220 */ /* 0x000fe20000410000 */
        /* <DEDUP_REMOVED lines=11> */
[-C--:B------:R-:W-:Y:S01]  /*c7a0*/  FMUL.FTZ R68, R68, R11.reuse ;  /* 0x0000000b44447220 */ /* 0x080fe20000410000 */
[-C--:B------:R-:W-:Y:S01]  /*c7b0*/  FMUL.FTZ R69, R69, R11.reuse ;  /* 0x0000000b45457220 */ /* 0x080fe20000410000 */
[----:B------:R-:W2:Y:S01]  /*c7c0*/  SHFL.BFLY PT, R12, R7, 0x2, 0x1f ;  /* 0x0c401f00070c7f89 */ /* 0x000ea200000e0000 */
[----:B------:R-:W3:Y:S01]  /*c7d0*/  MUFU.EX2 R165, R165 ;  /* 0x000000a500a57308 */ /* 0x000ee20000000800 */
[C---:B0-----:R-:W-:Y:S01]  /*c7e0*/  FADD.FTZ R0, R161.reuse, R0 ;  /* 0x00000000a1007221 */ /* 0x041fe20000010000 */
[----:B------:R-:W-:Y:S01]  /*c7f0*/  F2FP.F16.F32.PACK_AB R152, R161, R152 ;  /* 0x00000098a198723e */ /* 0x000fe200000000ff */
[-C--:B------:R-:W-:Y:S01]  /*c800*/  FMUL.FTZ R72, R72, R11.reuse ;  /* 0x0000000b48487220 */ /* 0x080fe20000410000 */
[-C--:B------:R-:W-:Y:S01]  /*c810*/  FMUL.FTZ R73, R73, R11.reuse ;  /* 0x0000000b49497220 */ /* 0x080fe20000410000 */
[-C--:B------:R-:W-:Y:S01]  /*c820*/  FMUL.FTZ R76, R76, R11.reuse ;  /* 0x0000000b4c4c7220 */ /* 0x080fe20000410000 */
[-C--:B------:R-:W-:Y:S01]  /*c830*/  FMUL.FTZ R77, R77, R11.reuse ;  /* 0x0000000b4d4d7220 */ /* 0x080fe20000410000 */
[-C--:B------:R-:W-:Y:S01]  /*c840*/  FMUL.FTZ R80, R80, R11.reuse ;  /* 0x0000000b50507220 */ /* 0x080fe20000410000 */
[----:B------:R-:W0:Y:S01]  /*c850*/  MUFU.EX2 R156, R168 ;  /* 0x000000a8009c7308 */ /* 0x000e220000000800 */
        /* <DEDUP_REMOVED lines=14> */
[----:B--2---:R-:W-:Y:S01]  /*c940*/  FMNMX.FTZ R7, R7, R12, !PT ;  /* 0x0000000c07077209 */ /* 0x004fe20007810000 */
[----:B------:R-:W2:Y:S01]  /*c950*/  MUFU.EX2 R172, R172 ;  /* 0x000000ac00ac7308 */ /* 0x000ea20000000800 */
[----:B0-----:R-:W-:Y:S01]  /*c960*/  FADD.FTZ R0, R156, R0 ;  /* 0x000000009c007221 */ /* 0x001fe20000010000 */
[-C--:B------:R-:W-:Y:S01]  /*c970*/  FMUL.FTZ R104, R104, R11.reuse ;  /* 0x0000000b68687220 */ /* 0x080fe20000410000 */
[-C--:B------:R-:W-:Y:S01]  /*c980*/  FMUL.FTZ R105, R105, R11.reuse ;  /* 0x0000000b69697220 */ /* 0x080fe20000410000 */
[----:B------:R-:W0:Y:S01]  /*c990*/  SHFL.BFLY PT, R12, R7, 0x1, 0x1f ;  /* 0x0c201f00070c7f89 */ /* 0x000e2200000e0000 */
[-C--:B------:R-:W-:Y:S01]  /*c9a0*/  FMUL.FTZ R108, R108, R11.reuse ;  /* 0x0000000b6c6c7220 */ /* 0x080fe20000410000 */
[-C--:B------:R-:W-:Y:S01]  /*c9b0*/  FMUL.FTZ R109, R109, R11.reuse ;  /* 0x0000000b6d6d7220 */ /* 0x080fe20000410000 */
[-C--:B------:R-:W-:Y:S01]  /*c9c0*/  FMUL.FTZ R112, R112, R11.reuse ;  /* 0x0000000b70707220 */ /* 0x080fe20000410000 */
[----:B------:R-:W3:Y:S01]  /*c9d0*/  MUFU.EX2 R173, R173 ;  /* 0x000000ad00ad7308 */ /* 0x000ee20000000800 */
        /* <DEDUP_REMOVED lines=19> */
[----:B0-----:R-:W-:Y:S01]  /*cb10*/  FMNMX.FTZ R7, R7, R12, !PT ;  /* 0x0000000c07077209 */ /* 0x001fe20007810000 */
[-C--:B------:R-:W-:Y:S01]  /*cb20*/  FMUL.FTZ R140, R140, R11.reuse ;  /* 0x0000000b8c8c7220 */ /* 0x080fe20000410000 */
[-C--:B------:R-:W-:Y:S01]  /*cb30*/  FMUL.FTZ R141, R141, R11.reuse ;  /* 0x0000000b8d8d7220 */ /* 0x080fe20000410000 */
[-C--:B------:R-:W-:Y:S01]  /*cb40*/  FMUL.FTZ R144, R144, R11.reuse ;  /* 0x0000000b90907220 */ /* 0x080fe20000410000 */
[----:B------:R-:W-:Y:S01]  /*cb50*/  MUFU.EX2 R180, R180 ;  /* 0x000000b400b47308 */ /* 0x000fe20000000800 */
[C---:B------:R-:W-:Y:S01]  /*cb60*/  FADD.FTZ R10, -R7.reuse, R10 ;  /* 0x0000000a070a7221 */ /* 0x040fe20000010100 */
[-C--:B------:R-:W-:Y:S01]  /*cb70*/  FMUL.FTZ R12, R7, R6.reuse ;  /* 0x00000006070c7220 */ /* 0x080fe20000410000 */
[----:B-1----:R-:W-:Y:S01]  /*cb80*/  FADD.FTZ R0, R160, R0 ;  /* 0x00000000a0007221 */ /* 0x002fe20000010000 */
[-C--:B------:R-:W-:Y:S01]  /*cb90*/  FMUL.FTZ R145, R145, R11.reuse ;  /* 0x0000000b91917220 */ /* 0x080fe20000410000 */
[-C--:B------:R-:W-:Y:S01]  /*cba0*/  FMUL.FTZ R10, R10, R6.reuse ;  /* 0x000000060a0a7220 */ /* 0x080fe20000410000 */
        /* <DEDUP_REMOVED lines=8> */
[-CC-:B------:R-:W-:Y:S01]  /*cc30*/  FFMA.FTZ R171, R171, R6.reuse, -R12.reuse ;  /* 0x00000006abab7223 */ /* 0x180fe2000001080c */
[-CC-:B------:R-:W-:Y:S01]  /*cc40*/  FFMA.FTZ R174, R174, R6.reuse, -R12.reuse ;  /* 0x00000006aeae7223 */ /* 0x180fe2000001080c */
[-CC-:B------:R-:W-:Y:S01]  /*cc50*/  FFMA.FTZ R175, R175, R6.reuse, -R12.reuse ;  /* 0x00000006afaf7223 */ /* 0x180fe2000001080c */
[-CC-:B------:R-:W-:Y:S01]  /*cc60*/  FFMA.FTZ R162, R162, R6.reuse, -R12.reuse ;  /* 0x00000006a2a27223 */ /* 0x180fe2000001080c */
[-CC-:B------:R-:W-:Y:S01]  /*cc70*/  FFMA.FTZ R163, R163, R6.reuse, -R12.reuse ;  /* 0x00000006a3a37223 */ /* 0x180fe2000001080c */
[----:B------:R-:W1:Y:S01]  /*cc80*/  MUFU.EX2 R154, R154 ;  /* 0x0000009a009a7308 */ /* 0x000e620000000800 */
[-CC-:B------:R-:W-:Y:S01]  /*cc90*/  FFMA.FTZ R178, R178, R6.reuse, -R12.reuse ;  /* 0x00000006b2b27223 */ /* 0x180fe2000001080c */
[-CC-:B------:R-:W-:Y:S01]  /*cca0*/  FFMA.FTZ R179, R179, R6.reuse, -R12.reuse ;  /* 0x00000006b3b37223 */ /* 0x180fe2000001080c */
[-CC-:B------:R-:W-:Y:S01]  /*ccb0*/  FFMA.FTZ R182, R182, R6.reuse, -R12.reuse ;  /* 0x00000006b6b67223 */ /* 0x180fe2000001080c */
[----:B------:R-:W-:Y:S01]  /*ccc0*/  FFMA.FTZ R183, R183, R6, -R12 ;  /* 0x00000006b7b77223 */ /* 0x000fe2000001080c */
[----:B--2---:R-:W-:Y:S01]  /*ccd0*/  F2FP.F16.F32.PACK_AB R160, R177, R160 ;  /* 0x000000a0b1a0723e */ /* 0x004fe200000000ff */
[-C--:B------:R-:W-:Y:S01]  /*cce0*/  FMUL.FTZ R148, R148, R11.reuse ;  /* 0x0000000b94947220 */ /* 0x080fe20000410000 */
[----:B------:R-:W-:Y:S01]  /*ccf0*/  FMUL.FTZ R149, R149, R11 ;  /* 0x0000000b95957220 */ /* 0x000fe20000410000 */
[----:B------:R-:W2:Y:S01]  /*cd00*/  MUFU.EX2 R155, R155 ;  /* 0x0000009b009b7308 */ /* 0x000ea20000000800 */
[----:B0-----:R0:W-:Y:S01]  /*cd10*/  @!P2 STS [R14+0x38420], R10 ;  /* 0x0384200a0e00a388 */ /* 0x0011e20000000800 */
[-C--:B------:R-:W-:Y:S01]  /*cd20*/  FMUL.FTZ R26, R26, R10.reuse ;  /* 0x0000000a1a1a7220 */ /* 0x080fe20000410000 */
[-C--:B------:R-:W-:Y:S01]  /*cd30*/  FMUL.FTZ R27, R27, R10.reuse ;  /* 0x0000000a1b1b7220 */ /* 0x080fe20000410000 */
[-C--:B------:R-:W-:Y:S01]  /*cd40*/  FMUL.FTZ R30, R30, R10.reuse ;  /* 0x0000000a1e1e7220 */ /* 0x080fe20000410000 */
[-C--:B------:R-:W-:Y:S01]  /*cd50*/  FMUL.FTZ R31, R31, R10.reuse ;  /* 0x0000000a1f1f7220 */ /* 0x080fe20000410000 */
[-C--:B------:R-:W-:Y:S01]  /*cd60*/  FMUL.FTZ R34, R34, R10.reuse ;  /* 0x0000000a22227220 */ /* 0x080fe20000410000 */
[-C--:B------:R-:W-:Y:S01]  /*cd70*/  FMUL.FTZ R35, R35, R10.reuse ;  /* 0x0000000a23237220 */ /* 0x080fe20000410000 */
[----:B------:R-:W3:Y:S01]  /*cd80*/  MUFU.EX2 R158, R158 ;  /* 0x0000009e009e7308 */ /* 0x000ee20000000800 */
        /* <DEDUP_REMOVED lines=8> */
[C---:B--2---:R-:W-:Y:S01]  /*ce10*/  FADD.FTZ R3, R155.reuse, R3 ;  /* 0x000000039b037221 */ /* 0x044fe20000010000 */
[----:B------:R-:W-:Y:S01]  /*ce20*/  F2FP.F16.F32.PACK_AB R185, R155, R154 ;  /* 0x0000009a9bb9723e */ /* 0x000fe200000000ff */
[----:B------:R-:W-:Y:S01]  /*ce30*/  FMUL.FTZ R50, R50, R10 ;  /* 0x0000000a32327220 */ /* 0x000fe20000410000 */
[----:B------:R-:W-:Y:S01]  /*ce40*/  F2FP.F16.F32.PACK_AB R154, R165, R164 ;  /* 0x000000a4a59a723e */ /* 0x000fe200000000ff */
[-C--:B------:R-:W-:Y:S01]  /*ce50*/  FMUL.FTZ R51, R51, R10.reuse ;  /* 0x0000000a33337220 */ /* 0x080fe20000410000 */
[-C--:B------:R-:W-:Y:S01]  /*ce60*/  FMUL.FTZ R54, R54, R10.reuse ;  /* 0x0000000a36367220 */ /* 0x080fe20000410000 */
[-C--:B------:R-:W-:Y:S01]  /*ce70*/  FMUL.FTZ R55, R55, R10.reuse ;  /* 0x0000000a37377220 */ /* 0x080fe20000410000 */
[----:B------:R-:W-:Y:S01]  /*ce80*/  MUFU.EX2 R12, R162 ;  /* 0x000000a2000c7308 */ /* 0x000fe20000000800 */
        /* <DEDUP_REMOVED lines=8> */
[C---:B-1----:R-:W-:Y:S01]  /*cf10*/  F2FP.F16.F32.PACK_AB R187, R159.reuse, R158 ;  /* 0x0000009e9fbb723e */ /* 0x042fe200000000ff */
[----:B------:R-:W-:Y:S01]  /*cf20*/  BAR.SYNC.DEFER_BLOCKING 0xf, 0x100 ;  /* 0x03c4000000007b1d */ /* 0x000fe20000010000 */
[----:B------:R-:W-:Y:S01]  /*cf30*/  FADD.FTZ R3, R159, R3 ;  /* 0x000000039f037221 */ /* 0x000fe20000010000 */
[----:B------:R-:W-:Y:S01]  /*cf40*/  F2FP.F16.F32.PACK_AB R158, R173, R172 ;  /* 0x000000acad9e723e */ /* 0x000fe200000000ff */
        /* <DEDUP_REMOVED lines=50> */
[----:B------:R-:W-:Y:S01]  /*d270*/  FMUL.FTZ R151, R151, R10 ;  /* 0x0000000a97977220 */ /* 0x000fe20000410000 */
[----:B------:R-:W2:Y:S01]  /*d280*/  MUFU.EX2 R181, R181 ;  /* 0x000000b500b57308 */ /* 0x000ea20000000800 */
[----:B------:R0:W-:Y:S01]  /*d290*/  STSM.16.M88.4 [R189+0x36400], R184 ;  /* 0x036400b8bd007844 */ /* 0x0001e20000000200 */
[----:B------:R-:W-:Y:S01]  /*d2a0*/  FADD.FTZ R3, R12, R3 ;  /* 0x000000030c037221 */ /* 0x000fe20000010000 */
[----:B------:R-:W-:-:S02]  /*d2b0*/  FADD.FTZ R0, R177, R0 ;  /* 0x00000000b1007221 */ /* 0x000fc40000010000 */
[----:B------:R0:W-:Y:S01]  /*d2c0*/  STSM.16.M88.4 [R190], R152 ;  /* 0x00000098be007844 */ /* 0x0001e20000000200 */
[----:B------:R-:W-:Y:S01]  /*d2d0*/  FADD.FTZ R3, R13, R3 ;  /* 0x000000030d037221 */ /* 0x000fe20000010000 */
[----:B------:R-:W-:Y:S01]  /*d2e0*/  FADD.FTZ R0, R180, R0 ;  /* 0x00000000b4007221 */ /* 0x000fe20000010000 */
[----:B------:R-:W-:Y:S01]  /*d2f0*/  MUFU.EX2 R178, R178 ;  /* 0x000000b200b27308 */ /* 0x000fe20000000800 */
[----:B-1----:R-:W-:Y:S01]  /*d300*/  F2FP.F16.F32.PACK_AB R159, R175, R174 ;  /* 0x000000aeaf9f723e */ /* 0x002fe200000000ff */
[----:B------:R-:W-:-:S04]  /*d310*/  FADD.FTZ R3, R166, R3 ;  /* 0x00000003a6037221 */ /* 0x000fc80000010000 */
[----:B------:R0:W-:Y:S01]  /*d320*/  STSM.16.M88.4 [R192], R156 ;  /* 0x0000009cc0007844 */ /* 0x0001e20000000200 */
[----:B------:R-:W-:Y:S01]  /*d330*/  FADD.FTZ R3, R167, R3 ;  /* 0x00000003a7037221 */ /* 0x000fe20000010000 */
[----:B------:R-:W1:Y:S01]  /*d340*/  MUFU.EX2 R179, R179 ;  /* 0x000000b300b37308 */ /* 0x000e620000000800 */
[C---:B--2---:R-:W-:Y:S01]  /*d350*/  F2FP.F16.F32.PACK_AB R162, R181.reuse, R180 ;  /* 0x000000b4b5a2723e */ /* 0x044fe200000000ff */
[----:B------:R-:W-:Y:S01]  /*d360*/  FADD.FTZ R0, R181, R0 ;  /* 0x00000000b5007221 */ /* 0x000fe20000010000 */
[----:B------:R-:W-:-:S04]  /*d370*/  FADD.FTZ R3, R170, R3 ;  /* 0x00000003aa037221 */ /* 0x000fc80000010000 */
[----:B------:R-:W-:Y:S01]  /*d380*/  FADD.FTZ R3, R171, R3 ;  /* 0x00000003ab037221 */ /* 0x000fe20000010000 */
[----:B------:R-:W2:Y:S03]  /*d390*/  MUFU.EX2 R182, R182 ;  /* 0x000000b600b67308 */ /* 0x000ea60000000800 */
[----:B------:R-:W-:-:S04]  /*d3a0*/  FADD.FTZ R3, R174, R3 ;  /* 0x00000003ae037221 */ /* 0x000fc80000010000 */
[----:B------:R-:W-:Y:S01]  /*d3b0*/  FADD.FTZ R3, R175, R3 ;  /* 0x00000003af037221 */ /* 0x000fe20000010000 */
[----:B------:R-:W3:Y:S01]  /*d3c0*/  MUFU.EX2 R183, R183 ;  /* 0x000000b700b77308 */ /* 0x000ee20000000800 */
[----:B-1----:R-:W-:Y:S02]  /*d3d0*/  F2FP.F16.F32.PACK_AB R161, R179, R178 ;  /* 0x000000b2b3a1723e */ /* 0x002fe400000000ff */
        /* <DEDUP_REMOVED lines=35> */
.L_x_3081:
[----:B------:R-:W-:Y:S01]  /*d610*/  UIADD3 UR5, UR5, 0x38860, URZ ;  /* 0x0003886005057890 */ /* 0x000fe2000fffe03f */
[----:B------:R-:W-:Y:S01]  /*d620*/  IMAD.MOV.U32 R10, RZ, RZ, R7 ;  /* 0x000000ffff0a7224 */ /* 0x000fe200078e0007 */
[----:B------:R-:W-:Y:S01]  /*d630*/  UMOV UR7, UR36 ;  /* 0x0000002400077c82 */ /* 0x000fe20008000000 */
[----:B------:R-:W-:Y:S01]  /*d640*/  IMAD.MOV.U32 R11, RZ, RZ, R5 ;  /* 0x000000ffff0b7224 */ /* 0x000fe200078e0005 */
[----:B------:R-:W-:-:S09]  /*d650*/  UPRMT UR5, UR39, 0x654, UR5 ;  /* 0x0000065427057896 */ /* 0x000fd20008000005 */
[----:B------:R-:W-:Y:S01]  /*d660*/  SYNCS.ARRIVE.TRANS64.RED.A1T0 RZ, [UR5], RZ ;  /* 0x000000ffffff79a7 */ /* 0x000fe20008100405 */
[----:B------:R-:W-:Y:S05]  /*d670*/  @P1 BRA `(.L_x_3082) ;  /* 0xffffffd400c81947 */ /* 0x000fea000383ffff */
.L_x_3071:
[----:B------:R-:W-:-:S13]  /*d680*/  ISETP.GE.AND P1, PT, R9, R195, PT ;  /* 0x000000c30900720c */ /* 0x000fda0003f26270 */
[----:B------:R-:W-:Y:S05]  /*d690*/  @!P1 BRA `(.L_x_3083) ;  /* 0x0000003000f49947 */ /* 0x000fea0003800000 */
[----:B------:R-:W-:Y:S01]  /*d6a0*/  IMAD.MOV.U32 R8, RZ, RZ, R7 ;  /* 0x000000ffff087224 */ /* 0x000fe200078e0007 */
[----:B------:R-:W-:Y:S01]  /*d6b0*/  UMOV UR5, UR36 ;  /* 0x0000002400057c82 */ /* 0x000fe20008000000 */
[----:B------:R-:W-:-:S07]  /*d6c0*/  IMAD.MOV.U32 R10, RZ, RZ, R5 ;  /* 0x000000ffff0a7224 */ /* 0x000fce00078e0005 */
.L_x_3102:
[----:B------:R-:W-:-:S04]  /*d6d0*/  UIADD3 UR36, UR5, 0x1, URZ ;  /* 0x0000000105247890 */ /* 0x000fc8000fffe03f */
[----:B------:R-:W-:-:S04]  /*d6e0*/  UISETP.NE.AND UP0, UPT, UR36, 0x2, UPT ;  /* 0x000000022400788c */ /* 0x000fc8000bf05270 */
[----:B------:R-:W-:Y:S02]  /*d6f0*/  USEL UR7, URZ, 0x1, UP0 ;  /* 0x000000013f077887 */ /* 0x000fe40008000000 */
[----:B------:R-:W-:-:S04]  /*d700*/  USEL UR36, UR36, URZ, UP0 ;  /* 0x0000003f24247287 */ /* 0x000fc80008000000 */
[----:B------:R-:W-:Y:S01]  /*d710*/  LOP3.LUT R2, R2, UR7, RZ, 0x3c, !PT ;  /* 0x0000000702027c12 */ /* 0x000fe2000f8e3cff */
[----:B------:R-:W-:Y:S07]  /*d720*/  @!P0 BRA `(.L_x_3084) ;  /* 0x0000000000048947 */ /* 0x000fee0003800000 */
[----:B------:R-:W-:Y:S01]  /*d730*/  BPT.TRAP 0x1 ;  /* 0x000000040000795c */ /* 0x000fe20000300000 */
.L_x_3084:
[----:B------:R-:W-:Y:S01]  /*d740*/  ULEA UR7, UR36, UR38, 0x3 ;  /* 0x0000002624077291 */ /* 0x000fe2000f8e183f */
[----:B------:R-:W-:-:S08]  /*d750*/  SHF.L.U32 R5, R2, 0x1f, RZ ;  /* 0x0000001f02057819 */ /* 0x000fd000000006ff */
[----:B------:R0:W1:Y:S01]  /*d760*/  SYNCS.PHASECHK.TRANS64.TRYWAIT P1, [UR7+0x38830], R5 ;  /* 0x03883005ff0075a7 */ /* 0x0000620008020147 */
[----:B------:R-:W-:Y:S05]  /*d770*/  @!P0 BRA `(.L_x_3085) ;  /* 0x0000000000048947 */ /* 0x000fea0003800000 */
[----:B------:R-:W-:Y:S01]  /*d780*/  BPT.TRAP 0x1 ;  /* 0x000000040000795c */ /* 0x000fe20000300000 */
.L_x_3085:
[----:B-1----:R-:W-:Y:S05]  /*d790*/  @P1 BRA `(.L_x_3086) ;  /* 0x0000000000081947 */ /* 0x002fea0003800000 */
[----:B------:R-:W1:Y:S02]  /*d7a0*/  SYNCS.PHASECHK.TRANS64.TRYWAIT P1, [UR7+0x38830], R5 ;  /* 0x03883005ff0075a7 */ /* 0x000e640008020147 */
[----:B-1----:R-:W-:Y:S05]  /*d7b0*/  @!P1 BRA `(.L_x_3087) ;  /* 0x000000fc00609947 */ /* 0x002fea0003800000 */
.L_x_3086:
        /* <DEDUP_REMOVED lines=23> */
.L_x_3088:
[----:B------:R2:W3:Y:S01]  /*d930*/  SYNCS.PHASECHK.TRANS64.TRYWAIT P1, [UR7+0x38850], R5 ;  /* 0x03885005ff0075a7 */ /* 0x0004e20008020147 */
[----:B------:R-:W-:Y:S05]  /*d940*/  @!P0 BRA `(.L_x_3089) ;  /* 0x0000000000048947 */ /* 0x000fea0003800000 */
[----:B------:R-:W-:Y:S01]  /*d950*/  BPT.TRAP 0x1 ;  /* 0x000000040000795c */ /* 0x000fe20000300000 */
.L_x_3089:
[----:B---3--:R-:W-:Y:S05]  /*d960*/  @P1 BRA `(.L_x_3090) ;  /* 0x0000000000081947 */ /* 0x008fea0003800000 */
[----:B------:R-:W3:Y:S02]  /*d970*/  SYNCS.PHASECHK.TRANS64.TRYWAIT P1, [UR7+0x38850], R5 ;  /* 0x03885005ff0075a7 */ /* 0x000ee40008020147 */
[----:B---3--:R-:W-:Y:S05]  /*d980*/  @!P1 BRA `(.L_x_3091) ;  /* 0x000000fc00049947 */ /* 0x008fea0003800000 */
.L_x_3090:
        /* <DEDUP_REMOVED lines=265> */
.L_x_3092:
[----:B------:R-:W0:Y:S01]  /*ea20*/  LDC R5, c[0x0][0x448] ;  /* 0x00011200ff057b82 */ /* 0x000e220000000800 */
[----:B------:R-:W-:Y:S01]  /*ea30*/  IMAD.IADD R15, R194, 0x1, R188 ;  /* 0x00000001c20f7824 */ /* 0x000fe200078e02bc */
[----:B------:R-:W-:Y:S01]  /*ea40*/  UIADD3 UR10, UR7, 0x38840, URZ ;  /* 0x00038840070a7890 */ /* 0x000fe2000fffe03f */
[----:B------:R-:W-:Y:S01]  /*ea50*/  LOP3.LUT P5, RZ, R16, 0x1, RZ, 0xc0, !PT ;  /* 0x0000000110ff7812 */ /* 0x000fe200078ac0ff */
[----:B------:R-:W-:Y:S02]  /*ea60*/  ULDC UR11, c[0x0][0xad8] ;  /* 0x0002b600000b7ab9 */ /* 0x000fe40000000800 */
[----:B------:R-:W-:-:S09]  /*ea70*/  UPRMT UR10, UR39, 0x654, UR10 ;  /* 0x00000654270a7896 */ /* 0x000fd2000800000a */
[----:B------:R-:W-:Y:S01]  /*ea80*/  SYNCS.ARRIVE.TRANS64.RED.A1T0 RZ, [UR10], RZ ;  /* 0x000000ffffff79a7 */ /* 0x000fe2000810040a */
[----:B------:R-:W-:Y:S02]  /*ea90*/  ULDC UR10, c[0x0][0xad4] ;  /* 0x0002b500000a7ab9 */ /* 0x000fe40000000800 */
        /* <DEDUP_REMOVED lines=13> */
[--C-:B0-----:R-:W-:Y:S02]  /*eb70*/  IMAD.IADD R12, R14, 0x1, R20.reuse ;  /* 0x000000010e0c7824 */ /* 0x101fe400078e0214 */
        /* <DEDUP_REMOVED lines=14> */
.L_x_3095:
[----:B------:R-:W-:-:S05]  /*ec60*/  IMAD.U32 R21, RZ, RZ, UR10 ;  /* 0x0000000aff157e24 */ /* 0x000fca000f8e00ff */
[----:B------:R-:W-:-:S13]  /*ec70*/  ISETP.NE.AND P1, PT, R21, 0x1, PT ;  /* 0x000000011500780c */ /* 0x000fda0003f25270 */
[----:B------:R-:W0:Y:S02]  /*ec80*/  @P1 LDC.64 R6, c[0x0][0xae0] ;  /* 0x0002b800ff061b82 */ /* 0x000e240000000a00 */
[----:B0-----:R-:W-:-:S05]  /*ec90*/  @P1 IMAD.HI.U32 R6, R20, R6, RZ ;  /* 0x0000000614061227 */ /* 0x001fca00078e00ff */
[----:B------:R-:W-:-:S07]  /*eca0*/  @P1 SHF.R.U32.HI R20, RZ, R7, R6 ;  /* 0x00000007ff141219 */ /* 0x000fce0000011606 */
.L_x_3096:
[----:B------:R-:W-:Y:S05]  /*ecb0*/  BSYNC B0 ;  /* 0x0000000000007941 */ /* 0x000fea0003800000 */
.L_x_3094:
[----:B------:R-:W-:-:S04]  /*ecc0*/  IMAD R20, R20, R21, -R5 ;  /* 0x0000001514147224 */ /* 0x000fc800078e0a05 */
[----:B------:R-:W-:-:S05]  /*ecd0*/  IMAD.IADD R20, R20, 0x1, -R19 ;  /* 0x0000000114147824 */ /* 0x000fca00078e0a13 */
[----:B------:R-:W-:Y:S02]  /*ece0*/  VIMNMX R11, R11, R20, !PT ;  /* 0x000000140b0b7248 */ /* 0x000fe40007fe0100 */
[----:B------:R-:W-:-:S07]  /*ecf0*/  VIADDMNMX R12, R20, R21, R12, PT ;  /* 0x00000015140c7246 */ /* 0x000fce000380010c */
.L_x_3093:
        /* <DEDUP_REMOVED lines=65> */
.L_x_3099:
[----:B------:R-:W-:-:S05]  /*f110*/  IMAD.U32 R11, RZ, RZ, UR10 ;  /* 0x0000000aff0b7e24 */ /* 0x000fca000f8e00ff */
[----:B------:R-:W-:-:S13]  /*f120*/  ISETP.NE.AND P2, PT, R11, 0x1, PT ;  /* 0x000000010b00780c */ /* 0x000fda0003f45270 */
[----:B------:R-:W0:Y:S02]  /*f130*/  @P2 LDC.64 R6, c[0x0][0xae0] ;  /* 0x0002b800ff062b82 */ /* 0x000e240000000a00 */
[----:B0-----:R-:W-:-:S05]  /*f140*/  @P2 IMAD.HI.U32 R6, R15, R6, RZ ;  /* 0x000000060f062227 */ /* 0x001fca00078e00ff */
[----:B------:R-:W-:-:S07]  /*f150*/  @P2 SHF.R.U32.HI R15, RZ, R7, R6 ;  /* 0x00000007ff0f2219 */ /* 0x000fce0000011606 */
.L_x_3100:
[----:B------:R-:W-:Y:S05]  /*f160*/  BSYNC B0 ;  /* 0x0000000000007941 */ /* 0x000fea0003800000 */
.L_x_3098:
[----:B------:R-:W-:-:S04]  /*f170*/  IMAD R5, R15, R11, -R5 ;  /* 0x0000000b0f057224 */ /* 0x000fc800078e0a05 */
[----:B------:R-:W-:-:S05]  /*f180*/  IMAD.IADD R5, R5, 0x1, -R19 ;  /* 0x0000000105057824 */ /* 0x000fca00078e0a13 */
[----:B------:R-:W-:Y:S02]  /*f190*/  VIMNMX R13, R13, R5, !PT ;  /* 0x000000050d0d7248 */ /* 0x000fe40007fe0100 */
[----:B------:R-:W-:-:S07]  /*f1a0*/  VIADDMNMX R14, R5, R11, R14, PT ;  /* 0x0000000b050e7246 */ /* 0x000fce000380010e */
.L_x_3097:
[----:B------:R-:W-:Y:S01]  /*f1b0*/  FMNMX.FTZ R5, R152, R10, !PT ;  /* 0x0000000a98057209 */ /* 0x000fe20007810000 */
[----:B------:R-:W-:Y:S01]  /*f1c0*/  ULEA UR10, UR36, UR37, 0xc ;  /* 0x00000025240a7291 */ /* 0x000fe2000f8e603f */
[----:B------:R-:W-:Y:S01]  /*f1d0*/  ISETP.GT.AND P4, PT, R13, 0x9, P1 ;  /* 0x000000090d00780c */ /* 0x000fe20000f84270 */
[----:B------:R-:W-:Y:S01]  /*f1e0*/  UMOV UR11, 0x40000040 ;  /* 0x40000040000b7882 */ /* 0x000fe20000000000 */
[----:B------:R-:W-:Y:S01]  /*f1f0*/  FMNMX.FTZ R5, R153, R5, !PT ;  /* 0x0000000599057209 */ /* 0x000fe20007810000 */
[----:B------:R-:W-:Y:S01]  /*f200*/  UIADD3 UR14, UR10, 0x80, URZ ;  /* 0x000000800a0e7890 */ /* 0x000fe2000fffe03f */
[----:B------:R-:W-:Y:S01]  /*f210*/  ISETP.LT.OR P4, PT, R14, 0xa, P4 ;  /* 0x0000000a0e00780c */ /* 0x000fe20002781670 */
[----:B------:R-:W-:Y:S01]  /*f220*/  UMOV UR15, 0x40000040 ;  /* 0x40000040000f7882 */ /* 0x000fe20000000000 */
        /* <DEDUP_REMOVED lines=15> */
[C---:B------:R-:W-:Y:S02]  /*f320*/  ISETP.GT.AND P4, PT, R13.reuse, RZ, P1 ;  /* 0x000000ff0d00720c */ /* 0x040fe40000f84270 */
        /* <DEDUP_REMOVED lines=60> */
[-C--:B------:R-:W-:Y:S01]  /*f6f0*/  FMUL.FTZ R25, R25, R10.reuse ;  /* 0x0000000a19197220 */ /* 0x080fe20000410000 */
[----:B------:R-:W-:Y:S01]  /*f700*/  FMNMX.FTZ R7, R155, R7, !PT ;  /* 0x000000079b077209 */ /* 0x000fe20007810000 */
[-C--:B------:R-:W-:Y:S01]  /*f710*/  FMUL.FTZ R28, R28, R10.reuse ;  /* 0x0000000a1c1c7220 */ /* 0x080fe20000410000 */
[----:B------:R-:W-:Y:S01]  /*f720*/  ISETP.GT.AND P2, PT, R13, 0x11, P1 ;  /* 0x000000110d00780c */ /* 0x000fe20000f44270 */
[----:B------:R-:W0:Y:S01]  /*f730*/  MUFU.EX2 R153, R153 ;  /* 0x0000009900997308 */ /* 0x000e220000000800 */
[----:B------:R-:W-:Y:S01]  /*f740*/  FMNMX.FTZ R7, R158, R7, !PT ;  /* 0x000000079e077209 */ /* 0x000fe20007810000 */
[-C--:B------:R-:W-:Y:S01]  /*f750*/  FMUL.FTZ R29, R29, R10.reuse ;  /* 0x0000000a1d1d7220 */ /* 0x080fe20000410000 */
[----:B------:R-:W-:Y:S01]  /*f760*/  ISETP.LT.OR P2, PT, R14, 0x12, P2 ;  /* 0x000000120e00780c */ /* 0x000fe20001741670 */
[-C--:B------:R-:W-:Y:S01]  /*f770*/  FMUL.FTZ R32, R32, R10.reuse ;  /* 0x0000000a20207220 */ /* 0x080fe20000410000 */
[----:B------:R-:W-:Y:S01]  /*f780*/  FMNMX.FTZ R7, R159, R7, !PT ;  /* 0x000000079f077209 */ /* 0x000fe20007810000 */
[----:B------:R-:W-:Y:S01]  /*f790*/  FMUL.FTZ R33, R33, R10 ;  /* 0x0000000a21217220 */ /* 0x000fe20000410000 */
[----:B------:R-:W-:Y:S01]  /*f7a0*/  FSEL R163, R163, -INF , !P2 ;  /* 0xff800000a3a37808 */ /* 0x000fe20005000000 */
[----:B------:R-:W2:Y:S01]  /*f7b0*/  MUFU.EX2 R156, R156 ;  /* 0x0000009c009c7308 */ /* 0x000ea20000000800 */
[----:B------:R-:W-:Y:S01]  /*f7c0*/  FMNMX.FTZ R7, R162, R7, !PT ;  /* 0x00000007a2077209 */ /* 0x000fe20007810000 */
[----:B-1----:R-:W-:Y:S01]  /*f7d0*/  FFMA.FTZ R0, R10, R0, R152 ;  /* 0x000000000a007223 */ /* 0x002fe20000010098 */
[----:B------:R-:W-:Y:S01]  /*f7e0*/  ISETP.GT.AND P2, PT, R13, 0x20, P1 ;  /* 0x000000200d00780c */ /* 0x000fe20000f44270 */
[-C--:B------:R-:W-:Y:S01]  /*f7f0*/  FMUL.FTZ R36, R36, R10.reuse ;  /* 0x0000000a24247220 */ /* 0x080fe20000410000 */
[----:B------:R-:W-:Y:S01]  /*f800*/  FMNMX.FTZ R7, R163, R7, !PT ;  /* 0x00000007a3077209 */ /* 0x000fe20007810000 */
[-C--:B------:R-:W-:Y:S01]  /*f810*/  FMUL.FTZ R37, R37, R10.reuse ;  /* 0x0000000a25257220 */ /* 0x080fe20000410000 */
[----:B------:R-:W-:Y:S01]  /*f820*/  ISETP.LT.OR P2, PT, R14, 0x21, P2 ;  /* 0x000000210e00780c */ /* 0x000fe20001741670 */
[----:B------:R-:W1:Y:S01]  /*f830*/  MUFU.EX2 R157, R157 ;  /* 0x0000009d009d7308 */ /* 0x000e620000000800 */
[----:B------:R-:W-:Y:S01]  /*f840*/  FMNMX.FTZ R7, R166, R7, !PT ;  /* 0x00000007a6077209 */ /* 0x000fe20007810000 */
[----:B0-----:R-:W-:Y:S01]  /*f850*/  FADD.FTZ R0, R153, R0 ;  /* 0x0000000099007221 */ /* 0x001fe20000010000 */
[----:B------:R-:W-:Y:S01]  /*f860*/  FSEL R170, R170, -INF , !P2 ;  /* 0xff800000aaaa7808 */ /* 0x000fe20005000000 */
[-C--:B------:R-:W-:Y:S01]  /*f870*/  FMUL.FTZ R40, R40, R10.reuse ;  /* 0x0000000a28287220 */ /* 0x080fe20000410000 */
[----:B------:R-:W-:Y:S01]  /*f880*/  FMNMX.FTZ R7, R167, R7, !PT ;  /* 0x00000007a7077209 */ /* 0x000fe20007810000 */
[-C--:B------:R-:W-:Y:S01]  /*f890*/  FMUL.FTZ R41, R41, R10.reuse ;  /* 0x0000000a29297220 */ /* 0x080fe20000410000 */
[----:B------:R-:W-:Y:S01]  /*f8a0*/  ISETP.GT.AND P2, PT, R13, 0x29, P1 ;  /* 0x000000290d00780c */ /* 0x000fe20000f44270 */
[----:B------:R-:W0:Y:S01]  /*f8b0*/  MUFU.EX2 R160, R160 ;  /* 0x000000a000a07308 */ /* 0x000e220000000800 */
[----:B------:R-:W-:Y:S01]  /*f8c0*/  FMNMX.FTZ R7, R170, R7, !PT ;  /* 0x00000007aa077209 */ /* 0x000fe20007810000 */
[----:B--2---:R-:W-:Y:S01]  /*f8d0*/  FADD.FTZ R0, R156, R0 ;  /* 0x000000009c007221 */ /* 0x004fe20000010000 */
[----:B------:R-:W-:Y:S01]  /*f8e0*/  ISETP.LT.OR P2, PT, R14, 0x2a, P2 ;  /* 0x0000002a0e00780c */ /* 0x000fe20001741670 */
[-C--:B------:R-:W-:Y:S01]  /*f8f0*/  FMUL.FTZ R44, R44, R10.reuse ;  /* 0x0000000a2c2c7220 */ /* 0x080fe20000410000 */
[----:B------:R-:W-:Y:S01]  /*f900*/  FMNMX.FTZ R7, R171, R7, !PT ;  /* 0x00000007ab077209 */ /* 0x000fe20007810000 */
[-C--:B------:R-:W-:Y:S01]  /*f910*/  FMUL.FTZ R45, R45, R10.reuse ;  /* 0x0000000a2d2d7220 */ /* 0x080fe20000410000 */
[----:B------:R-:W-:Y:S01]  /*f920*/  FSEL R175, R175, -INF , !P2 ;  /* 0xff800000afaf7808 */ /* 0x000fe20005000000 */
[----:B------:R-:W2:Y:S01]  /*f930*/  MUFU.EX2 R161, R161 ;  /* 0x000000a100a17308 */ /* 0x000ea20000000800 */
[----:B------:R-:W-:Y:S01]  /*f940*/  ISETP.GT.AND P2, PT, R13, 0x31, P1 ;  /* 0x000000310d00780c */ /* 0x000fe20000f44270 */
[----:B-1----:R-:W-:Y:S01]  /*f950*/  FADD.FTZ R0, R157, R0 ;  /* 0x000000009d007221 */ /* 0x002fe20000010000 */
[----:B------:R-:W-:Y:S01]  /*f960*/  FMNMX.FTZ R7, R174, R7, !PT ;  /* 0x00000007ae077209 */ /* 0x000fe20007810000 */
[-C--:B------:R-:W-:Y:S01]  /*f970*/  FMUL.FTZ R48, R48, R10.reuse ;  /* 0x0000000a30307220 */ /* 0x080fe20000410000 */
[----:B------:R-:W-:Y:S01]  /*f980*/  ISETP.LT.OR P2, PT, R14, 0x32, P2 ;  /* 0x000000320e00780c */ /* 0x000fe20001741670 */
[-C--:B------:R-:W-:Y:S01]  /*f990*/  FMUL.FTZ R49, R49, R10.reuse ;  /* 0x0000000a31317220 */ /* 0x080fe20000410000 */
[----:B------:R-:W-:Y:S01]  /*f9a0*/  FMNMX.FTZ R7, R175, R7, !PT ;  /* 0x00000007af077209 */ /* 0x000fe20007810000 */
[----:B------:R-:W1:Y:S01]  /*f9b0*/  MUFU.EX2 R164, R164 ;  /* 0x000000a400a47308 */ /* 0x000e620000000800 */
[----:B------:R-:W-:Y:S01]  /*f9c0*/  ISETP.GT.AND P1, PT, R13, 0x39, P1 ;  /* 0x000000390d00780c */ /* 0x000fe20000f24270 */
[----:B0-----:R-:W-:Y:S01]  /*f9d0*/  FADD.FTZ R0, R160, R0 ;  /* 0x00000000a0007221 */ /* 0x001fe20000010000 */
[----:B------:R-:W-:Y:S01]  /*f9e0*/  FSEL R179, R179, -INF , !P2 ;  /* 0xff800000b3b37808 */ /* 0x000fe20005000000 */
[-C--:B------:R-:W-:Y:S01]  /*f9f0*/  FMUL.FTZ R52, R52, R10.reuse ;  /* 0x0000000a34347220 */ /* 0x080fe20000410000 */
[----:B------:R-:W-:Y:S01]  /*fa00*/  FMNMX.FTZ R7, R178, R7, !PT ;  /* 0x00000007b2077209 */ /* 0x000fe20007810000 */
[-C--:B------:R-:W-:Y:S01]  /*fa10*/  FMUL.FTZ R53, R53, R10.reuse ;  /* 0x0000000a35357220 */ /* 0x080fe20000410000 */
[----:B------:R-:W-:Y:S01]  /*fa20*/  ISETP.LT.OR P1, PT, R14, 0x3a, P1 ;  /* 0x0000003a0e00780c */ /* 0x000fe20000f21670 */
[----:B------:R-:W0:Y:S01]  /*fa30*/  MUFU.EX2 R165, R165 ;  /* 0x000000a500a57308 */ /* 0x000e220000000800 */
[----:B------:R-:W-:Y:S01]  /*fa40*/  FMNMX.FTZ R7, R179, R7, !PT ;  /* 0x00000007b3077209 */ /* 0x000fe20007810000 */
[----:B--2---:R-:W-:Y:S01]  /*fa50*/  FADD.FTZ R0, R161, R0 ;  /* 0x00000000a1007221 */ /* 0x004fe20000010000 */
[----:B------:R-:W-:Y:S01]  /*fa60*/  FSEL R183, R183, -INF , !P1 ;  /* 0xff800000b7b77808 */ /* 0x000fe20004800000 */
[-C--:B------:R-:W-:Y:S01]  /*fa70*/  FMUL.FTZ R56, R56, R10.reuse ;  /* 0x0000000a38387220 */ /* 0x080fe20000410000 */
        /* <DEDUP_REMOVED lines=38> */
[----:B------:R-:W5:Y:S01]  /*fce0*/  SHFL.BFLY PT, R11, R7, 0x1, 0x1f ;  /* 0x0c201f00070b7f89 */ /* 0x000f6200000e0000 */
        /* <DEDUP_REMOVED lines=23> */
[----:B-----5:R-:W-:Y:S01]  /*fe60*/  FMNMX.FTZ R7, R7, R11, !PT ;  /* 0x0000000b07077209 */ /* 0x020fe20007810000 */
[-C--:B------:R-:W-:Y:S01]  /*fe70*/  FMUL.FTZ R148, R148, R10.reuse ;  /* 0x0000000a94947220 */ /* 0x080fe20000410000 */
[----:B------:R-:W-:Y:S01]  /*fe80*/  FMUL.FTZ R149, R149, R10 ;  /* 0x0000000a95957220 */ /* 0x000fe20000410000 */
[----:B--2---:R-:W-:Y:S01]  /*fe90*/  FADD.FTZ R0, R168, R0 ;  /* 0x00000000a8007221 */ /* 0x004fe20000010000 */
[----:B------:R-:W-:-:S03]  /*fea0*/  FSETP.NEU.FTZ.AND P1, PT, R7, -INF , PT ;  /* 0xff8000000700780b */ /* 0x000fc60003f3d000 */
[----:B---3--:R-:W-:Y:S01]  /*feb0*/  FADD.FTZ R0, R169, R0 ;  /* 0x00000000a9007221 */ /* 0x008fe20000010000 */
[----:B------:R-:W-:-:S03]  /*fec0*/  FSEL R11, R7, RZ, P1 ;  /* 0x000000ff070b7208 */ /* 0x000fc60000800000 */
[----:B0-----:R-:W-:Y:S02]  /*fed0*/  FADD.FTZ R0, R172, R0 ;  /* 0x00000000ac007221 */ /* 0x001fe40000010000 */
[----:B------:R-:W-:Y:S02]  /*fee0*/  FADD.FTZ R11, -R11, R8 ;  /* 0x000000080b0b7221 */ /* 0x000fe40000010100 */
[----:B----4-:R-:W-:Y:S02]  /*fef0*/  FADD.FTZ R0, R173, R0 ;  /* 0x00000000ad007221 */ /* 0x010fe40000010000 */
[----:B------:R-:W-:Y:S01]  /*ff00*/  FMUL.FTZ R8, R11, R6 ;  /* 0x000000060b087220 */ /* 0x000fe20000410000 */
[----:B------:R-:W-:Y:S02]  /*ff10*/  IMAD.U32 R11, RZ, RZ, UR5 ;  /* 0x00000005ff0b7e24 */ /* 0x000fe4000f8e00ff */
[----:B-1----:R-:W-:Y:S02]  /*ff20*/  FADD.FTZ R0, R176, R0 ;  /* 0x00000000b0007221 */ /* 0x002fe40000010000 */
[----:B------:R-:W-:Y:S01]  /*ff30*/  @!P2 IMAD R11, R11, 0x40, R22 ;  /* 0x000000400b0ba824 */ /* 0x000fe200078e0216 */
[----:B------:R-:W0:Y:S01]  /*ff40*/  MUFU.EX2 R8, R8 ;  /* 0x0000000800087308 */ /* 0x000e220000000800 */
[----:B------:R-:W-:-:S03]  /*ff50*/  FADD.FTZ R0, R177, R0 ;  /* 0x00000000b1007221 */ /* 0x000fc60000010000 */
        /* <DEDUP_REMOVED lines=168> */
.L_x_3101:
        /* <DEDUP_REMOVED lines=9> */
.L_x_3083:
[----:B------:R-:W2:Y:S01]  /*10a70*/  LDL.LU R13, [R1+0xc] ;  /* 0x00000c00010d7983 */ /* 0x000ea20000300800 */
[----:B------:R-:W-:-:S03]  /*10a80*/  IMAD.MOV.U32 R20, RZ, RZ, -0x800000 ;  /* 0xff800000ff147424 */ /* 0x000fc600078e00ff */
[----:B------:R-:W0:Y:S04]  /*10a90*/  SHFL.BFLY PT, R9, R0, 0x2, 0x1f ;  /* 0x0c401f0000097f89 */ /* 0x000e2800000e0000 */
[----:B------:R-:W1:Y:S01]  /*10aa0*/  SHFL.BFLY PT, R8, R3, 0x2, 0x1f ;  /* 0x0c401f0003087f89 */ /* 0x000e6200000e0000 */
[----:B0-----:R-:W-:Y:S01]  /*10ab0*/  FADD.FTZ R4, R9, R0 ;  /* 0x0000000009047221 */ /* 0x001fe20000010000 */
[----:B-1----:R-:W-:-:S04]  /*10ac0*/  FADD.FTZ R10, R8, R3 ;  /* 0x00000003080a7221 */ /* 0x002fc80000010000 */
[----:B------:R-:W0:Y:S01]  /*10ad0*/  SHFL.BFLY PT, R9, R4, 0x1, 0x1f ;  /* 0x0c201f0004097f89 */ /* 0x000e2200000e0000 */
[----:B------:R-:W-:-:S03]  /*10ae0*/  IMAD.MOV.U32 R3, RZ, RZ, -0x800000 ;  /* 0xff800000ff037424 */ /* 0x000fc600078e00ff */
[----:B------:R-:W1:Y:S01]  /*10af0*/  SHFL.BFLY PT, R11, R10, 0x1, 0x1f ;  /* 0x0c201f000a0b7f89 */ /* 0x000e6200000e0000 */
[----:B0-----:R-:W-:Y:S01]  /*10b00*/  FADD.FTZ R8, R4, R9 ;  /* 0x0000000904087221 */ /* 0x001fe20000010000 */
[----:B------:R-:W-:Y:S02]  /*10b10*/  IMAD.MOV.U32 R4, RZ, RZ, RZ ;  /* 0x000000ffff047224 */ /* 0x000fe400078e00ff */
[----:B-1----:R-:W-:Y:S01]  /*10b20*/  FADD.FTZ R9, R10, R11 ;  /* 0x0000000b0a097221 */ /* 0x002fe20000010000 */
[----:B------:R-:W-:Y:S08]  /*10b30*/  BAR.ARV 0x8, 0x100 ;  /* 0x0204000000007b1d */ /* 0x000ff00000002000 */
[----:B------:R-:W-:Y:S01]  /*10b40*/  BAR.SYNC.DEFER_BLOCKING 0xf, 0x100 ;  /* 0x03c4000000007b1d */ /* 0x000fe20000010000 */
[----:B------:R-:W-:-:S02]  /*10b50*/  FSETP.NE.FTZ.AND P0, PT, R8, RZ, PT ;  /* 0x000000ff0800720b */ /* 0x000fc40003f15000 */
[----:B------:R-:W-:-:S11]  /*10b60*/  FSETP.NE.FTZ.AND P1, PT, R9, RZ, PT ;  /* 0x000000ff0900720b */ /* 0x000fd60003f35000 */
[----:B------:R-:W0:Y:S01]  /*10b70*/  @P0 MUFU.LG2 R11, R8 ;  /* 0x00000008000b0308 */ /* 0x000e220000000c00 */
[----:B------:R-:W-:-:S07]  /*10b80*/  @P0 FMUL.FTZ R0, R6, 0.69314718246459960938 ;  /* 0x3f31721806000820 */ /* 0x000fce0000410000 */
[----:B------:R-:W1:Y:S08]  /*10b90*/  @P1 MUFU.LG2 R12, R9 ;  /* 0x00000009000c1308 */ /* 0x000e700000000c00 */
[----:B------:R-:W3:Y:S01]  /*10ba0*/  @P0 MUFU.RCP R4, R8 ;  /* 0x0000000800040308 */ /* 0x000ee20000001000 */
[----:B0-----:R-:W-:-:S04]  /*10bb0*/  @P0 FMUL.FTZ R11, R11, 0.69314718246459960938 ;  /* 0x3f3172180b0b0820 */ /* 0x001fc80000410000 */
[----:B------:R-:W-:Y:S01]  /*10bc0*/  @P0 FFMA.FTZ R20, R0, R5, R11 ;  /* 0x0000000500140223 */ /* 0x000fe2000001000b */
[----:B------:R-:W-:Y:S01]  /*10bd0*/  ISETP.NE.AND P0, PT, R23, RZ, PT ;  /* 0x000000ff1700720c */ /* 0x000fe20003f05270 */
[----:B------:R-:W-:Y:S02]  /*10be0*/  IMAD.MOV.U32 R0, RZ, RZ, RZ ;  /* 0x000000ffff007224 */ /* 0x000fe400078e00ff */
[----:B------:R-:W-:Y:S01]  /*10bf0*/  @P1 FMUL.FTZ R5, R6, 0.69314718246459960938 ;  /* 0x3f31721806051820 */ /* 0x000fe20000410000 */
[----:B-1----:R-:W-:-:S03]  /*10c00*/  @P1 FMUL.FTZ R12, R12, 0.69314718246459960938 ;  /* 0x3f3172180c0c1820 */ /* 0x002fc60000410000 */
[----:B------:R-:W0:Y:S01]  /*10c10*/  @P1 MUFU.RCP R0, R9 ;  /* 0x0000000900001308 */ /* 0x000e220000001000 */
[----:B------:R-:W-:Y:S01]  /*10c20*/  @P1 FFMA.FTZ R3, R5, R7, R12 ;  /* 0x0000000705031223 */ /* 0x000fe2000001000c */
[----:B------:R-:W-:Y:S01]  /*10c30*/  IMAD.U32 R5, RZ, RZ, UR36 ;  /* 0x00000024ff057e24 */ /* 0x000fe2000f8e00ff */
[----:B------:R-:W-:Y:S01]  /*10c40*/  UIADD3 UR36, UR36, 0x1, URZ ;  /* 0x0000000124247890 */ /* 0x000fe2000fffe03f */
[-C--:B---3--:R-:W-:Y:S01]  /*10c50*/  FMUL.FTZ R24, R24, R4.reuse ;  /* 0x0000000418187220 */ /* 0x088fe20000410000 */
[-C--:B------:R-:W-:Y:S01]  /*10c60*/  FMUL.FTZ R25, R25, R4.reuse ;  /* 0x0000000419197220 */ /* 0x080fe20000410000 */
[----:B------:R-:W-:Y:S01]  /*10c70*/  @!P0 IMAD R5, R5, 0x40, R22 ;  /* 0x0000004005058824 */ /* 0x000fe200078e0216 */
[----:B------:R-:W-:Y:S01]  /*10c80*/  UISETP.NE.AND UP0, UPT, UR36, 0x2, UPT ;  /* 0x000000022400788c */ /* 0x000fe2000bf05270 */
[-C--:B------:R-:W-:Y:S01]  /*10c90*/  FMUL.FTZ R28, R28, R4.reuse ;  /* 0x000000041c1c7220 */ /* 0x080fe20000410000 */
[-C--:B------:R-:W-:Y:S01]  /*10ca0*/  FMUL.FTZ R29, R29, R4.reuse ;  /* 0x000000041d1d7220 */ /* 0x080fe20000410000 */
[-C--:B------:R-:W-:Y:S01]  /*10cb0*/  FMUL.FTZ R32, R32, R4.reuse ;  /* 0x0000000420207220 */ /* 0x080fe20000410000 */
[----:B------:R-:W-:Y:S01]  /*10cc0*/  @!P0 LEA R5, R5, UR38, 0x2 ;  /* 0x0000002605058c11 */ /* 0x000fe2000f8e10ff */
[----:B------:R-:W-:Y:S01]  /*10cd0*/  USEL UR4, URZ, 0x1, UP0 ;  /* 0x000000013f047887 */ /* 0x000fe20008000000 */
[-C--:B------:R-:W-:Y:S01]  /*10ce0*/  FMUL.FTZ R33, R33, R4.reuse ;  /* 0x0000000421217220 */ /* 0x080fe20000410000 */
[-C--:B------:R-:W-:Y:S01]  /*10cf0*/  FMUL.FTZ R36, R36, R4.reuse ;  /* 0x0000000424247220 */ /* 0x080fe20000410000 */
[-C--:B------:R-:W-:Y:S01]  /*10d00*/  FMUL.FTZ R37, R37, R4.reuse ;  /* 0x0000000425257220 */ /* 0x080fe20000410000 */
[----:B------:R1:W-:Y:S01]  /*10d10*/  @!P0 STS [R5+0x38400], R4 ;  /* 0x0384000405008388 */ /* 0x0003e20000000800 */
        /* <DEDUP_REMOVED lines=122> */
[----:B------:R-:W-:Y:S01]  /*114c0*/  LOP3.LUT R2, R2, UR4, RZ, 0x3c, !PT ;  /* 0x0000000402027c12 */ /* 0x000fe2000f8e3cff */
[----:B------:R-:W-:Y:S01]  /*114d0*/  USEL UR36, UR36, URZ, UP0 ;  /* 0x0000003f24247287 */ /* 0x000fe20008000000 */
[----:B--2---:R-:W-:-:S05]  /*114e0*/  VIADD R13, R13, 0x1 ;  /* 0x000000010d0d7836 */ /* 0x004fca0000000000 */
[----:B------:R1:W-:Y:S01]  /*114f0*/  STL [R1+0xc], R13 ;  /* 0x00000c0d01007387 */ /* 0x0003e20000100800 */
[----:B------:R-:W-:Y:S06]  /*11500*/  BAR.ARV 0xe, 0x100 ;  /* 0x0384000000007b1d */ /* 0x000fec0000002000 */
.L_x_3012:
[----:B------:R-:W0:Y:S08]  /*11510*/  S2UR UR39, SR_CgaCtaId ;  /* 0x00000000002779c3 */ /* 0x000e300000008800 */
[----:B------:R-:W-:Y:S01]  /*11520*/  BAR.SYNC.DEFER_BLOCKING 0x5, 0x180 ;  /* 0x0146000000007b1d */ /* 0x000fe20000010000 */
[----:B-1----:R-:W-:-:S05]  /*11530*/  SHF.R.U32.HI R0, RZ, 0x10, R200 ;  /* 0x00000010ff007819 */ /* 0x002fca00000116c8 */
[----:B------:R-:W-:Y:S01]  /*11540*/  UMOV UR38, 0x400 ;  /* 0x0000040000267882 */ /* 0x000fe20000000000 */
[----:B------:R-:W-:Y:S01]  /*11550*/  BSSY B0, `(.L_x_3103) ;  /* 0x000047e000007945 */ /* 0x000fe20003800000 */
[----:B0-----:R-:W-:-:S09]  /*11560*/  ULEA UR38, UR39, UR38, 0x18 ;  /* 0x0000002627267291 */ /* 0x001fd2000f8ec03f */
[----:B------:R-:W0:Y:S01]  /*11570*/  LDS.128 R4, [UR38+0x388d0] ;  /* 0x0388d026ff047984 */ /* 0x000e220008000c00 */
[----:B------:R-:W-:Y:S06]  /*11580*/  BAR.ARV 0x4, 0x180 ;  /* 0x0106000000007b1d */ /* 0x000fec0000002000 */
[----:B------:R-:W-:Y:S05]  /*11590*/  @P0 BRA `(.L_x_3104) ;  /* 0x0000003800240947 */ /* 0x000fea0003800000 */
[----:B------:R-:W2:Y:S01]  /*115a0*/  LDL R8, [R1+0x38] ;  /* 0x0000380001087983 */ /* 0x000ea20000100800 */
[----:B------:R-:W1:Y:S01]  /*115b0*/  S2UR UR6, SR_SWINHI ;  /* 0x00000000000679c3 */ /* 0x000e620000002f00 */
[----:B------:R-:W-:Y:S01]  /*115c0*/  UMOV UR4, UR38 ;  /* 0x0000002600047c82 */ /* 0x000fe20008000000 */
[----:B-1----:R-:W-:Y:S01]  /*115d0*/  UMOV UR5, UR6 ;  /* 0x0000000600057c82 */ /* 0x002fe20008000000 */
[----:B------:R-:W-:Y:S02]  /*115e0*/  IMAD.U32 R156, RZ, RZ, UR4 ;  /* 0x00000004ff9c7e24 */ /* 0x000fe4000f8e00ff */
[----:B------:R-:W-:Y:S01]  /*115f0*/  IMAD.U32 R157, RZ, RZ, UR5 ;  /* 0x00000005ff9d7e24 */ /* 0x000fe2000f8e00ff */
[----:B------:R-:W-:Y:S02]  /*11600*/  ULDC UR4, c[0x0][0xb88] ;  /* 0x0002e20000047ab9 */ /* 0x000fe40000000800 */
[----:B------:R-:W-:Y:S01]  /*11610*/  BAR.SYNC.DEFER_BLOCKING 0x1, 0x100 ;  /* 0x0044000000007b1d */ /* 0x000fe20000010000 */
[----:B--2---:R-:W-:-:S03]  /*11620*/  IMAD.WIDE R152, R8, 0x2, R156 ;  /* 0x0000000208987825 */ /* 0x004fc600078e029c */
        /* <DEDUP_REMOVED lines=10> */
[----:B------:R-:W-:Y:S01]  /*116d0*/  LOP3.LUT R8, R9, R8, RZ, 0x3c, !PT ;  /* 0x0000000809087212 */ /* 0x000fe200078e3cff */
[----:B------:R-:W-:Y:S01]  /*116e0*/  IMAD.X R9, RZ, RZ, R153, P4 ;  /* 0x000000ffff097224 */ /* 0x000fe200020e0699 */
[----:B------:R-:W-:Y:S02]  /*116f0*/  IADD3 R12, P6, R152, 0x4000, RZ ;  /* 0x00004000980c7810 */ /* 0x000fe40007fde0ff */
[----:B------:R-:W-:-:S02]  /*11700*/  SHF.R.U64 R11, R11, 0x3, RZ ;  /* 0x000000030b0b7819 */ /* 0x000fc400000012ff */
[----:B------:R-:W-:Y:S02]  /*11710*/  LOP3.LUT R13, R12, 0x380, RZ, 0xc0, !PT ;  /* 0x000003800c0d7812 */ /* 0x000fe400078ec0ff */
[C---:B------:R-:W-:Y:S02]  /*11720*/  IADD3 R160, P0, R152.reuse, 0x6040, RZ ;  /* 0x0000604098a07810 */ /* 0x040fe40007f1e0ff */
[C---:B------:R-:W-:Y:S02]  /*11730*/  IADD3 R162, P1, R152.reuse, 0x6020, RZ ;  /* 0x0000602098a27810 */ /* 0x040fe40007f3e0ff */
[----:B------:R-:W-:Y:S01]  /*11740*/  MOV R18, R8 ;  /* 0x0000000800127202 */ /* 0x000fe20000000f00 */
[--C-:B------:R-:W-:Y:S01]  /*11750*/  IMAD.MOV.U32 R9, RZ, RZ, R153.reuse ;  /* 0x000000ffff097224 */ /* 0x100fe200078e0099 */
[----:B------:R-:W-:Y:S01]  /*11760*/  LOP3.LUT R10, R11, R10, RZ, 0x3c, !PT ;  /* 0x0000000a0b0a7212 */ /* 0x000fe200078e3cff */
[----:B------:R-:W-:Y:S01]  /*11770*/  IMAD.X R11, RZ, RZ, R153, P5 ;  /* 0x000000ffff0b7224 */ /* 0x000fe200028e0699 */
[----:B------:R-:W-:-:S02]  /*11780*/  LOP3.LUT R8, R152, 0x380, RZ, 0xc0, !PT ;  /* 0x0000038098087812 */ /* 0x000fc400078ec0ff */
[----:B------:R-:W-:Y:S02]  /*11790*/  SHF.R.U64 R13, R13, 0x3, RZ ;  /* 0x000000030d0d7819 */ /* 0x000fe400000012ff */
[----:B------:R-:W-:Y:S02]  /*117a0*/  LOP3.LUT R161, R160, 0x380, RZ, 0xc0, !PT ;  /* 0x00000380a0a17812 */ /* 0x000fe400078ec0ff */
[----:B------:R-:W-:Y:S02]  /*117b0*/  LOP3.LUT R163, R162, 0x380, RZ, 0xc0, !PT ;  /* 0x00000380a2a37812 */ /* 0x000fe400078ec0ff */
[----:B------:R-:W-:Y:S02]  /*117c0*/  SHF.R.U64 R8, R8, 0x3, RZ ;  /* 0x0000000308087819 */ /* 0x000fe400000012ff */
[----:B------:R-:W-:Y:S01]  /*117d0*/  LOP3.LUT R12, R13, R12, RZ, 0x3c, !PT ;  /* 0x0000000c0d0c7212 */ /* 0x000fe200078e3cff */
[----:B------:R-:W-:Y:S01]  /*117e0*/  IMAD.X R13, RZ, RZ, R153, P6 ;  /* 0x000000ffff0d7224 */ /* 0x000fe200030e0699 */
[----:B------:R-:W-:-:S02]  /*117f0*/  MOV R21, R10 ;  /* 0x0000000a00157202 */ /* 0x000fc40000000f00 */
[----:B------:R-:W-:Y:S01]  /*11800*/  SHF.R.U64 R161, R161, 0x3, RZ ;  /* 0x00000003a1a17819 */ /* 0x000fe200000012ff */
[----:B------:R-:W1:Y:S01]  /*11810*/  LDC R10, c[0x0][0xbd4] ;  /* 0x0002f500ff0a7b82 */ /* 0x000e620000000800 */
[----:B------:R-:W-:Y:S02]  /*11820*/  SHF.R.U64 R163, R163, 0x3, RZ ;  /* 0x00000003a3a37819 */ /* 0x000fe400000012ff */
[----:B------:R-:W-:Y:S02]  /*11830*/  LOP3.LUT R8, R8, R152, RZ, 0x3c, !PT ;  /* 0x0000009808087212 */ /* 0x000fe400078e3cff */
[----:B------:R-:W-:Y:S02]  /*11840*/  MOV R166, R158 ;  /* 0x0000009e00a67202 */ /* 0x000fe40000000f00 */
[----:B------:R-:W-:Y:S01]  /*11850*/  LOP3.LUT R160, R161, R160, RZ, 0x3c, !PT ;  /* 0x000000a0a1a07212 */ /* 0x000fe200078e3cff */
[--C-:B------:R-:W-:Y:S01]  /*11860*/  IMAD.X R161, RZ, RZ, R153.reuse, P0 ;  /* 0x000000ffffa17224 */ /* 0x100fe200000e0699 */
[----:B------:R-:W-:Y:S01]  /*11870*/  LOP3.LUT R162, R163, R162, RZ, 0x3c, !PT ;  /* 0x000000a2a3a27212 */ /* 0x000fe200078e3cff */
[----:B------:R-:W-:Y:S01]  /*11880*/  IMAD.X R163, RZ, RZ, R153, P1 ;  /* 0x000000ffffa37224 */ /* 0x000fe200008e0699 */
[----:B------:R-:W-:-:S02]  /*11890*/  MOV R158, R12 ;  /* 0x0000000c009e7202 */ /* 0x000fc40000000f00 */
[----:B------:R-:W-:Y:S02]  /*118a0*/  MOV R12, R8 ;  /* 0x00000008000c7202 */ /* 0x000fe40000000f00 */
[C---:B------:R-:W-:Y:S02]  /*118b0*/  IADD3 R14, P0, R152.reuse, 0x2060, RZ ;  /* 0x00002060980e7810 */ /* 0x040fe40007f1e0ff */
[----:B------:R-:W-:Y:S02]  /*118c0*/  IADD3 R8, P1, R152, 0x2040, RZ ;  /* 0x0000204098087810 */ /* 0x000fe40007f3e0ff */
[----:B------:R-:W-:Y:S02]  /*118d0*/  LOP3.LUT R15, R14, 0x380, RZ, 0xc0, !PT ;  /* 0x000003800e0f7812 */ /* 0x000fe400078ec0ff */
[----:B------:R-:W-:Y:S02]  /*118e0*/  LOP3.LUT R9, R8, 0x380, RZ, 0xc0, !PT ;  /* 0x0000038008097812 */ /* 0x000fe400078ec0ff */
[----:B------:R-:W-:-:S02]  /*118f0*/  SHF.R.U64 R15, R15, 0x3, RZ ;  /* 0x000000030f0f7819 */ /* 0x000fc400000012ff */
[----:B------:R-:W-:Y:S02]  /*11900*/  SHF.R.U64 R9, R9, 0x3, RZ ;  /* 0x0000000309097819 */ /* 0x000fe400000012ff */
[----:B------:R-:W-:Y:S01]  /*11910*/  LOP3.LUT R14, R15, R14, RZ, 0x3c, !PT ;  /* 0x0000000e0f0e7212 */ /* 0x000fe200078e3cff */
[--C-:B------:R-:W-:Y:S01]  /*11920*/  IMAD.X R15, RZ, RZ, R153.reuse, P0 ;  /* 0x000000ffff0f7224 */ /* 0x100fe200000e0699 */
[----:B------:R-:W-:Y:S01]  /*11930*/  LOP3.LUT R8, R9, R8, RZ, 0x3c, !PT ;  /* 0x0000000809087212 */ /* 0x000fe200078e3cff */
[----:B------:R-:W-:Y:S01]  /*11940*/  IMAD.X R9, RZ, RZ, R153, P1 ;  /* 0x000000ffff097224 */ /* 0x000fe200008e0699 */
[C---:B------:R-:W-:Y:S02]  /*11950*/  ISETP.NE.AND P0, PT, R0.reuse, RZ, PT ;  /* 0x000000ff0000720c */ /* 0x040fe40003f05270 */
[----:B------:R-:W-:Y:S02]  /*11960*/  MOV R160, R160 ;  /* 0x000000a000a07202 */ /* 0x000fe40000000f00 */
[----:B-1----:R-:W-:-:S02]  /*11970*/  SEL R0, R0, R10, P0 ;  /* 0x0000000a00007207 */ /* 0x002fc40000000000 */
[----:B------:R-:W-:Y:S02]  /*11980*/  MOV R161, R8 ;  /* 0x0000000800a17202 */ /* 0x000fe40000000f00 */
[----:B------:R-:W-:Y:S02]  /*11990*/  IADD3 R8, P0, R152, 0x2020, RZ ;  /* 0x0000202098087810 */ /* 0x000fe40007f1e0ff */
[----:B------:R-:W-:Y:S02]  /*119a0*/  MOV R162, R162 ;  /* 0x000000a200a27202 */ /* 0x000fe40000000f00 */
[----:B------:R-:W-:Y:S02]  /*119b0*/  LOP3.LUT R9, R8, 0x380, RZ, 0xc0, !PT ;  /* 0x0000038008097812 */ /* 0x000fe400078ec0ff */
[----:B------:R-:W-:Y:S02]  /*119c0*/  F2FP.F16.F32.PACK_AB R10, R29, R28 ;  /* 0x0000001c1d0a723e */ /* 0x000fe400000000ff */
[----:B------:R-:W-:-:S02]  /*119d0*/  SHF.R.U64 R9, R9, 0x3, RZ ;  /* 0x0000000309097819 */ /* 0x000fc400000012ff */
[----:B------:R-:W-:Y:S02]  /*119e0*/  F2FP.F16.F32.PACK_AB R11, R31, R30 ;  /* 0x0000001e1f0b723e */ /* 0x000fe400000000ff */
[----:B------:R-:W-:Y:S01]  /*119f0*/  LOP3.LUT R8, R9, R8, RZ, 0x3c, !PT ;  /* 0x0000000809087212 */ /* 0x000fe200078e3cff */
[----:B------:R-:W-:Y:S01]  /*11a00*/  IMAD.X R9, RZ, RZ, R153, P0 ;  /* 0x000000ffff097224 */ /* 0x000fe200000e0699 */
[----:B------:R-:W-:Y:S02]  /*11a10*/  MOV R159, R14 ;  /* 0x0000000e009f7202 */ /* 0x000fe40000000f00 */
[----:B------:R-:W-:Y:S02]  /*11a20*/  F2FP.F16.F32.PACK_AB R13, R35, R34 ;  /* 0x00000022230d723e */ /* 0x000fe400000000ff */
[----:B------:R-:W-:Y:S02]  /*11a30*/  MOV R163, R8 ;  /* 0x0000000800a37202 */ /* 0x000fe40000000f00 */
[----:B------:R-:W-:-:S02]  /*11a40*/  F2FP.F16.F32.PACK_AB R8, R25, R24 ;  /* 0x000000181908723e */ /* 0x000fc400000000ff */
[----:B------:R-:W-:Y:S02]  /*11a50*/  F2FP.F16.F32.PACK_AB R9, R27, R26 ;  /* 0x0000001a1b09723e */ /* 0x000fe400000000ff */
[----:B------:R-:W-:Y:S02]  /*11a60*/  F2FP.F16.F32.PACK_AB R14, R37, R36 ;  /* 0x00000024250e723e */ /* 0x000fe400000000ff */
[----:B------:R-:W-:Y:S01]  /*11a70*/  F2FP.F16.F32.PACK_AB R15, R39, R38 ;  /* 0x00000026270f723e */ /* 0x000fe200000000ff */
[----:B------:R1:W-:Y:S01]  /*11a80*/  STSM.16.M88.4 [R12], R8 ;  /* 0x000000080c007844 */ /* 0x0003e20000000200 */
[C---:B------:R-:W-:Y:S02]  /*11a90*/  IADD3 R154, P3, R152.reuse, 0x4060, RZ ;  /* 0x00004060989a7810 */ /* 0x040fe40007f7e0ff */
[----:B------:R-:W-:Y:S02]  /*11aa0*/  IADD3 R164, P2, R152, 0x6000, RZ ;  /* 0x0000600098a47810 */ /* 0x000fe40007f5e0ff */
[----:B------:R-:W-:-:S02]  /*11ab0*/  LOP3.LUT R155, R154, 0x380, RZ, 0xc0, !PT ;  /* 0x000003809a9b7812 */ /* 0x000fc400078ec0ff */
[----:B------:R-:W-:Y:S02]  /*11ac0*/  LOP3.LUT R165, R164, 0x380, RZ, 0xc0, !PT ;  /* 0x00000380a4a57812 */ /* 0x000fe400078ec0ff */
[----:B------:R-:W-:Y:S02]  /*11ad0*/  SHF.R.U64 R155, R155, 0x3, RZ ;  /* 0x000000039b9b7819 */ /* 0x000fe400000012ff */
[----:B------:R-:W-:Y:S02]  /*11ae0*/  SHF.R.U64 R165, R165, 0x3, RZ ;  /* 0x00000003a5a57819 */ /* 0x000fe400000012ff */
[----:B------:R-:W-:Y:S01]  /*11af0*/  LOP3.LUT R154, R155, R154, RZ, 0x3c, !PT ;  /* 0x0000009a9b9a7212 */ /* 0x000fe200078e3cff */
[--C-:B------:R-:W-:Y:S01]  /*11b00*/  IMAD.X R155, RZ, RZ, R153.reuse, P3 ;  /* 0x000000ffff9b7224 */ /* 0x100fe200018e0699 */
[----:B------:R-:W-:Y:S01]  /*11b10*/  LOP3.LUT R164, R165, R164, RZ, 0x3c, !PT ;  /* 0x000000a4a5a47212 */ /* 0x000fe200078e3cff */
[----:B------:R-:W-:Y:S01]  /*11b20*/  IMAD.X R165, RZ, RZ, R153, P2 ;  /* 0x000000ffffa57224 */ /* 0x000fe200010e0699 */
[----:B-1----:R-:W-:-:S02]  /*11b30*/  IADD3 R8, P0, R152, 0x20, RZ ;  /* 0x0000002098087810 */ /* 0x002fc40007f1e0ff */
[----:B------:R-:W-:Y:S02]  /*11b40*/  F2FP.F16.F32.PACK_AB R12, R33, R32 ;  /* 0x00000020210c723e */ /* 0x000fe400000000ff */
[----:B------:R-:W-:Y:S02]  /*11b50*/  LOP3.LUT R9, R8, 0x380, RZ, 0xc0, !PT ;  /* 0x0000038008097812 */ /* 0x000fe400078ec0ff */
[----:B------:R-:W-:Y:S02]  /*11b60*/  F2FP.F16.F32.PACK_AB R10, R45, R44 ;  /* 0x0000002c2d0a723e */ /* 0x000fe400000000ff */
[----:B------:R-:W-:Y:S02]  /*11b70*/  SHF.R.U64 R9, R9, 0x3, RZ ;  /* 0x0000000309097819 */ /* 0x000fe400000012ff */
[----:B------:R-:W-:Y:S02]  /*11b80*/  F2FP.F16.F32.PACK_AB R11, R47, R46 ;  /* 0x0000002e2f0b723e */ /* 0x000fe400000000ff */
[----:B------:R-:W-:Y:S01]  /*11b90*/  LOP3.LUT R8, R9, R8, RZ, 0x3c, !PT ;  /* 0x0000000809087212 */ /* 0x000fe200078e3cff */
[----:B------:R-:W-:Y:S01]  /*11ba0*/  IMAD.X R9, RZ, RZ, R153, P0 ;  /* 0x000000ffff097224 */ /* 0x000fe200000e0699 */
[----:B------:R-:W-:-:S02]  /*11bb0*/  MOV R17, R154 ;  /* 0x0000009a00117202 */ /* 0x000fc40000000f00 */
[----:B------:R-:W-:Y:S02]  /*11bc0*/  F2FP.F16.F32.PACK_AB R155, R71, R70 ;  /* 0x00000046479b723e */ /* 0x000fe400000000ff */
[----:B------:R-:W-:Y:S02]  /*11bd0*/  MOV R8, R8 ;  /* 0x0000000800087202 */ /* 0x000fe40000000f00 */
[----:B0-----:R-:W-:-:S03]  /*11be0*/  MOV R4, R164 ;  /* 0x000000a400047202 */ /* 0x001fc60000000f00 */
[----:B------:R0:W-:Y:S02]  /*11bf0*/  STSM.16.M88.4 [R8], R12 ;  /* 0x0000000c08007844 */ /* 0x0001e40000000200 */
[----:B0-----:R-:W-:Y:S02]  /*11c00*/  IADD3 R8, P0, R152, 0x40, RZ ;  /* 0x0000004098087810 */ /* 0x001fe40007f1e0ff */
[----:B------:R-:W-:Y:S02]  /*11c10*/  F2FP.F16.F32.PACK_AB R13, R59, R58 ;  /* 0x0000003a3b0d723e */ /* 0x000fe400000000ff */
[----:B------:R-:W-:Y:S02]  /*11c20*/  LOP3.LUT R9, R8, 0x380, RZ, 0xc0, !PT ;  /* 0x0000038008097812 */ /* 0x000fe400078ec0ff */
[----:B------:R-:W-:Y:S02]  /*11c30*/  F2FP.F16.F32.PACK_AB R14, R61, R60 ;  /* 0x0000003c3d0e723e */ /* 0x000fe400000000ff */
[----:B------:R-:W-:-:S02]  /*11c40*/  SHF.R.U64 R9, R9, 0x3, RZ ;  /* 0x0000000309097819 */ /* 0x000fc400000012ff */
        /* <DEDUP_REMOVED lines=14> */
[--C-:B------:R-:W-:Y:S02]  /*11d30*/  IMAD.X R9, RZ, RZ, R153.reuse, P0 ;  /* 0x000000ffff097224 */ /* 0x100fe400000e0699 */
[----:B------:R-:W-:-:S03]  /*11d40*/  IMAD.X R153, RZ, RZ, R153, P1 ;  /* 0x000000ffff997224 */ /* 0x000fc600008e0699 */
[----:B------:R-:W-:Y:S02]  /*11d50*/  MOV R154, R8 ;  /* 0x00000008009a7202 */ /* 0x000fe40000000f00 */
[----:B------:R-:W-:Y:S02]  /*11d60*/  LOP3.LUT R8, R10, 0x380, RZ, 0xc0, !PT ;  /* 0x000003800a087812 */ /* 0x000fe400078ec0ff */
[----:B------:R-:W-:Y:S02]  /*11d70*/  F2FP.F16.F32.PACK_AB R9, R51, R50 ;  /* 0x000000323309723e */ /* 0x000fe400000000ff */
[----:B------:R-:W-:-:S04]  /*11d80*/  SHF.R.U64 R8, R8, 0x3, RZ ;  /* 0x0000000308087819 */ /* 0x000fc800000012ff */
[----:B------:R-:W-:Y:S02]  /*11d90*/  LOP3.LUT R152, R8, R10, RZ, 0x3c, !PT ;  /* 0x0000000a08987212 */ /* 0x000fe400078e3cff */
        /* <DEDUP_REMOVED lines=58> */
[----:B-1----:R-:W0:Y:S04]  /*12140*/  LDC.64 R14, c[0x0][0xd08] ;  /* 0x00034200ff0e7b82 */ /* 0x002e280000000a00 */
[----:B------:R1:W-:Y:S04]  /*12150*/  STSM.16.M88.4 [R166], R8 ;  /* 0x00000008a6007844 */ /* 0x0003e80000000200 */
[----:B------:R-:W2:Y:S08]  /*12160*/  LDC.64 R12, c[0x0][0xd00] ;  /* 0x00034000ff0c7b82 */ /* 0x000eb00000000a00 */
[----:B-1----:R-:W1:Y:S01]  /*12170*/  LDC.64 R10, c[0x0][0xd00] ;  /* 0x00034000ff0a7b82 */ /* 0x002e620000000a00 */
[----:B------:R-:W-:-:S07]  /*12180*/  IMAD.MOV.U32 R8, RZ, RZ, RZ ;  /* 0x000000ffff087224 */ /* 0x000fce00078e00ff */
[----:B------:R-:W-:Y:S01]  /*12190*/  BAR.SYNC.DEFER_BLOCKING 0x1, 0x100 ;  /* 0x0044000000007b1d */ /* 0x000fe20000010000 */
[----:B0-----:R-:W-:-:S04]  /*121a0*/  ISETP.NE.U32.AND P0, PT, R14, RZ, PT ;  /* 0x000000ff0e00720c */ /* 0x001fc80003f05070 */
[----:B------:R-:W-:Y:S01]  /*121b0*/  ISETP.NE.AND.EX P0, PT, R15, RZ, PT, P0 ;  /* 0x000000ff0f00720c */ /* 0x000fe20003f05300 */
[----:B------:R-:W-:Y:S02]  /*121c0*/  IMAD.U32 R4, RZ, RZ, UR4 ;  /* 0x00000004ff047e24 */ /* 0x000fe4000f8e00ff */
[----:B--2---:R-:W-:-:S10]  /*121d0*/  IMAD.WIDE R12, R198, 0x4, R12 ;  /* 0x00000004c60c7825 */ /* 0x004fd400078e020c */
[----:B------:R-:W0:Y:S01]  /*121e0*/  @P0 LDC.64 R14, c[0x0][0xd08] ;  /* 0x00034200ff0e0b82 */ /* 0x000e220000000a00 */
[----:B-1----:R-:W-:-:S04]  /*121f0*/  ISETP.NE.U32.AND P1, PT, R10, RZ, PT ;  /* 0x000000ff0a00720c */ /* 0x002fc80003f25070 */
[----:B------:R-:W-:-:S13]  /*12200*/  ISETP.NE.AND.EX P1, PT, R11, RZ, PT, P1 ;  /* 0x000000ff0b00720c */ /* 0x000fda0003f25310 */
[----:B------:R1:W5:Y:S01]  /*12210*/  @P1 LDG.E R8, desc[UR40][R12.64] ;  /* 0x000000280c081981 */ /* 0x000362000c1e1900 */
[----:B0-----:R-:W-:-:S05]  /*12220*/  @P0 IMAD.WIDE R14, R198, 0x4, R14 ;  /* 0x00000004c60e0825 */ /* 0x001fca00078e020e */
[----:B------:R1:W5:Y:S01]  /*12230*/  @P0 LDG.E R4, desc[UR40][R14.64] ;  /* 0x000000280e040981 */ /* 0x000362000c1e1900 */
[----:B------:R-:W-:Y:S05]  /*12240*/  @P0 BRA `(.L_x_3105) ;  /* 0x0000000000100947 */ /* 0x000fea0003800000 */
[----:B------:R-:W-:Y:S05]  /*12250*/  @!P1 BRA `(.L_x_3105) ;  /* 0x00000000000c9947 */ /* 0x000fea0003800000 */
[----:B-----5:R-:W2:Y:S04]  /*12260*/  LDG.E R4, desc[UR40][R12.64] ;  /* 0x000000280c047981 */ /* 0x020ea8000c1e1900 */
[----:B------:R-:W2:Y:S02]  /*12270*/  LDG.E R9, desc[UR40][R12.64+0x4] ;  /* 0x000004280c097981 */ /* 0x000ea4000c1e1900 */
[----:B--2---:R-:W-:-:S07]  /*12280*/  IMAD.IADD R4, R9, 0x1, -R4 ;  /* 0x0000000109047824 */ /* 0x004fce00078e0a04 */
.L_x_3105:
[----:B------:R-:W2:Y:S01]  /*12290*/  LDL R9, [R1+0x10] ;  /* 0x0000100001097983 */ /* 0x000ea20000100800 */
[----:B------:R-:W-:-:S03]  /*122a0*/  LOP3.LUT R200, R200, 0xff, RZ, 0xc0, !PT ;  /* 0x000000ffc8c87812 */ /* 0x000fc600078ec0ff */
[----:B--2---:R-:W0:Y:S02]  /*122b0*/  SHFL.IDX PT, R9, R9, RZ, 0x1f ;  /* 0x00001fff09097589 */ /* 0x004e2400000e0000 */
[----:B0-----:R-:W-:Y:S02]  /*122c0*/  ISETP.NE.AND P0, PT, R9, RZ, PT ;  /* 0x000000ff0900720c */ /* 0x001fe40003f05270 */
[----:B-----5:R-:W-:-:S11]  /*122d0*/  SHF.R.S32.HI R9, RZ, 0x1f, R8 ;  /* 0x0000001fff097819 */ /* 0x020fd60000011408 */
[----:B------:R-:W-:Y:S05]  /*122e0*/  @P0 BRA `(.L_x_3106) ;  /* 0x0000000000f80947 */ /* 0x000fea0003800000 */
[----:B------:R-:W2:Y:S01]  /*122f0*/  LDL R158, [R1+0x34] ;  /* 0x00003400019e7983 */ /* 0x000ea20000100800 */
[----:B------:R-:W-:Y:S01]  /*12300*/  IMAD.MOV.U32 R17, RZ, RZ, 0xab8 ;  /* 0x00000ab8ff117424 */ /* 0x000fe200078e00ff */
[----:B------:R-:W-:Y:S01]  /*12310*/  ISETP.GT.AND P1, PT, R0, 0x1, PT ;  /* 0x000000010000780c */ /* 0x000fe20003f24270 */
[----:B------:R-:W0:Y:S01]  /*12320*/  LDC R155, c[0x0][0xce8] ;  /* 0x00033a00ff9b7b82 */ /* 0x000e220000000800 */
[----:B------:R-:W-:Y:S01]  /*12330*/  ISETP.NE.U32.AND P0, PT, R10, RZ, PT ;  /* 0x000000ff0a00720c */ /* 0x000fe20003f05070 */
[----:B------:R-:W-:Y:S01]  /*12340*/  IMAD.IADD R153, R194, 0x1, R188 ;  /* 0x00000001c2997824 */ /* 0x000fe200078e02bc */
[----:B------:R-:W-:Y:S02]  /*12350*/  SEL R17, R17, 0xa78, P1 ;  /* 0x00000a7811117807 */ /* 0x000fe40000800000 */
[----:B------:R-:W-:Y:S02]  /*12360*/  ISETP.NE.AND.EX P0, PT, R11, RZ, PT, P0 ;  /* 0x000000ff0b00720c */ /* 0x000fe40003f05300 */
[----:B------:R-:W-:Y:S01]  /*12370*/  SHF.R.S32.HI R18, RZ, 0x1f, R198 ;  /* 0x0000001fff127819 */ /* 0x000fe200000114c6 */
[----:B-1----:R-:W1:Y:S01]  /*12380*/  LDC.64 R14, c[0x0][R17+0x220] ;  /* 0x00008800110e7b82 */ /* 0x002e620000000a00 */
[----:B------:R-:W-:-:S02]  /*12390*/  SEL R21, R198, RZ, !P0 ;  /* 0x000000ffc6157207 */ /* 0x000fc40004000000 */
[----:B------:R-:W-:Y:S02]  /*123a0*/  SEL R18, R18, RZ, !P0 ;  /* 0x000000ff12127207 */ /* 0x000fe40004000000 */
[----:B------:R-:W-:Y:S02]  /*123b0*/  SEL R154, R200, RZ, P1 ;  /* 0x000000ffc89a7207 */ /* 0x000fe40000800000 */
[----:B0-----:R-:W-:Y:S01]  /*123c0*/  ISETP.NE.AND P0, PT, R155, 0x1, PT ;  /* 0x000000019b00780c */ /* 0x001fe20003f05270 */
[----:B-1----:R-:W-:-:S04]  /*123d0*/  IMAD R12, R15, R21, RZ ;  /* 0x000000150f0c7224 */ /* 0x002fc800078e02ff */
[C---:B------:R-:W-:Y:S02]  /*123e0*/  IMAD R18, R14.reuse, R18, R12 ;  /* 0x000000120e127224 */ /* 0x040fe400078e020c */
[----:B------:R-:W0:Y:S01]  /*123f0*/  LDC.64 R12, c[0x0][R17+0x218] ;  /* 0x00008600110c7b82 */ /* 0x000e220000000a00 */
[----:B------:R-:W-:-:S04]  /*12400*/  IMAD.WIDE.U32 R14, R14, R21, RZ ;  /* 0x000000150e0e7225 */ /* 0x000fc800078e00ff */
[----:B------:R-:W-:Y:S02]  /*12410*/  IMAD.IADD R18, R15, 0x1, R18 ;  /* 0x000000010f127824 */ /* 0x000fe400078e0212 */
[-C--:B0-----:R-:W-:Y:S02]  /*12420*/  IMAD R21, R13, R196.reuse, RZ ;  /* 0x000000c40d157224 */ /* 0x081fe400078e02ff */
[----:B------:R-:W-:-:S04]  /*12430*/  IMAD.WIDE.U32 R12, R12, R196, RZ ;  /* 0x000000c40c0c7225 */ /* 0x000fc800078e00ff */
[----:B------:R-:W-:Y:S01]  /*12440*/  IMAD.IADD R21, R13, 0x1, R21 ;  /* 0x000000010d157824 */ /* 0x000fe200078e0215 */
[----:B------:R-:W-:Y:S01]  /*12450*/  IADD3 R152, P2, P3, R14, R12, R8 ;  /* 0x0000000c0e987210 */ /* 0x000fe20007b5e008 */
[----:B------:R-:W0:Y:S03]  /*12460*/  @P0 LDC R13, c[0x0][0xcec] ;  /* 0x00033b00ff0d0b82 */ /* 0x000e260000000800 */
[----:B------:R-:W-:Y:S01]  /*12470*/  IADD3.X R18, R18, R21, R9, P2, P3 ;  /* 0x0000001512127210 */ /* 0x000fe200017e6409 */
[----:B------:R-:W-:-:S04]  /*12480*/  IMAD.MOV.U32 R21, RZ, RZ, R153 ;  /* 0x000000ffff157224 */ /* 0x000fc800078e0099 */
[----:B------:R-:W1:Y:S01]  /*12490*/  @P0 LDC R12, c[0x0][0xcf0] ;  /* 0x00033c00ff0c0b82 */ /* 0x000e620000000800 */
[----:B0-----:R-:W-:-:S05]  /*124a0*/  @P0 IMAD.HI.U32 R13, R153, R13, RZ ;  /* 0x0000000d990d0227 */ /* 0x001fca00078e00ff */
        /* <DEDUP_REMOVED lines=20> */
[----:B0-----:R-:W-:-:S04]  /*125f0*/  LEA R15, P0, R14, R12, 0x2 ;  /* 0x0000000c0e0f7211 */ /* 0x001fc800078010ff */
[----:B-1----:R-:W-:Y:S02]  /*12600*/  LEA.HI.X R17, R14, R13, R17, 0x2, P0 ;  /* 0x0000000d0e117211 */ /* 0x002fe400000f1411 */
[----:B------:R-:W-:Y:S04]  /*12610*/  SHFL.IDX PT, R14, R15, 0x1, 0x1c1f ;  /* 0x003c1f000f0e7f89 */ /* 0x000fe800000e0000 */
[----:B------:R-:W-:Y:S01]  /*12620*/  SHFL.IDX PT, R13, R17, RZ, 0x1c1f ;  /* 0x001c1fff110d7589 */ /* 0x000fe200000e0000 */
[----:B--2---:R-:W-:-:S05]  /*12630*/  IMAD.MOV R12, RZ, RZ, -R158 ;  /* 0x000000ffff0c7224 */ /* 0x004fca00078e0a9e */
[----:B------:R-:W-:Y:S02]  /*12640*/  ISETP.NE.AND P0, PT, R19, R12, PT ;  /* 0x0000000c1300720c */ /* 0x000fe40003f05270 */
        /* <DEDUP_REMOVED lines=8> */
.L_x_3106:
[----:B------:R-:W-:Y:S02]  /*126d0*/  ISETP.GT.AND P1, PT, R0, 0x1, PT ;  /* 0x000000010000780c */ /* 0x000fe40003f24270 */
[----:B------:R-:W-:-:S04]  /*126e0*/  ISETP.NE.U32.AND P0, PT, R10, RZ, PT ;  /* 0x000000ff0a00720c */ /* 0x000fc80003f05070 */
[----:B------:R-:W-:-:S04]  /*126f0*/  ISETP.NE.AND.EX P0, PT, R11, RZ, PT, P0 ;  /* 0x000000ff0b00720c */ /* 0x000fc80003f05300 */
[----:B------:R-:W-:-:S03]  /*12700*/  SEL R0, R198, RZ, !P0 ;  /* 0x000000ffc6007207 */ /* 0x000fc60004000000 */
[----:B------:R-:W-:Y:S06]  /*12710*/  @P1 BRA `(.L_x_3107) ;  /* 0x00000010003c1947 */ /* 0x000fec0003800000 */
[----:B------:R-:W2:Y:S01]  /*12720*/  LDL R152, [R1+0x8] ;  /* 0x0000080001987983 */ /* 0x000ea20000100800 */
[----:B------:R-:W3:Y:S01]  /*12730*/  LDC R91, c[0x0][0xce8] ;  /* 0x00033a00ff5b7b82 */ /* 0x000ee20000000800 */
[----:B------:R-:W-:Y:S01]  /*12740*/  ULDC.64 UR4, c[0x0][0xba0] ;  /* 0x0002e80000047ab9 */ /* 0x000fe20000000a00 */
[----:B------:R-:W-:Y:S01]  /*12750*/  ULDC UR8, c[0x0][0xbc8] ;  /* 0x0002f20000087ab9 */ /* 0x000fe20000000800 */
[----:B------:R-:W-:Y:S01]  /*12760*/  IMAD R9, R9, UR4, RZ ;  /* 0x0000000409097c24 */ /* 0x000fe2000f8e02ff */
[----:B0-----:R-:W-:Y:S01]  /*12770*/  SHF.R.S32.HI R20, RZ, 0x1f, R0 ;  /* 0x0000001fff147819 */ /* 0x001fe20000011400 */
[C---:B------:R-:W-:Y:S01]  /*12780*/  VIADD R17, R193.reuse, 0xc0 ;  /* 0x000000c0c1117836 */ /* 0x040fe20000000000 */
[----:B------:R-:W-:Y:S01]  /*12790*/  ULDC.64 UR6, c[0x0][0xb80] ;  /* 0x0002e00000067ab9 */ /* 0x000fe20000000a00 */
[----:B------:R-:W-:Y:S01]  /*127a0*/  VIADD R95, R193, 0x1c0 ;  /* 0x000001c0c15f7836 */ /* 0x000fe20000000000 */
[----:B------:R-:W-:Y:S01]  /*127b0*/  BSSY B1, `(.L_x_3108) ;  /* 0x00000d9000017945 */ /* 0x000fe20003800000 */
[----:B--2---:R-:W-:-:S04]  /*127c0*/  IMAD R3, R152, 0x40, R193 ;  /* 0x0000004098037824 */ /* 0x004fc800078e02c1 */
[----:B------:R-:W-:-:S03]  /*127d0*/  IMAD.WIDE R156, R3, 0x2, R156 ;  /* 0x00000002039c7825 */ /* 0x000fc600078e029c */
[C---:B------:R-:W-:Y:S02]  /*127e0*/  IADD3 R25, P3, R156.reuse, 0x1000, RZ ;  /* 0x000010009c197810 */ /* 0x040fe40007f7e0ff */
[----:B------:R-:W-:Y:S02]  /*127f0*/  IADD3 R49, P2, R156, 0x7000, RZ ;  /* 0x000070009c317810 */ /* 0x000fe40007f5e0ff */
[----:B------:R-:W-:Y:S02]  /*12800*/  LOP3.LUT R24, R25, 0x380, RZ, 0xc0, !PT ;  /* 0x0000038019187812 */ /* 0x000fe400078ec0ff */
[----:B------:R-:W-:Y:S02]  /*12810*/  LOP3.LUT R48, R49, 0x380, RZ, 0xc0, !PT ;  /* 0x0000038031307812 */ /* 0x000fe400078ec0ff */
[----:B------:R-:W-:Y:S02]  /*12820*/  SHF.R.U64 R24, R24, 0x3, RZ ;  /* 0x0000000318187819 */ /* 0x000fe400000012ff */
[----:B------:R-:W-:-:S02]  /*12830*/  SHF.R.U64 R48, R48, 0x3, RZ ;  /* 0x0000000330307819 */ /* 0x000fc400000012ff */
[----:B------:R-:W-:Y:S01]  /*12840*/  LOP3.LUT R24, R24, R25, RZ, 0x3c, !PT ;  /* 0x0000001918187212 */ /* 0x000fe200078e3cff */
[--C-:B------:R-:W-:Y:S01]  /*12850*/  IMAD.X R25, RZ, RZ, R157.reuse, P3 ;  /* 0x000000ffff197224 */ /* 0x100fe200018e069d */
[C---:B------:R-:W-:Y:S02]  /*12860*/  IADD3 R53, P3, R156.reuse, 0x8000, RZ ;  /* 0x000080009c357810 */ /* 0x040fe40007f7e0ff */
[----:B------:R-:W-:Y:S02]  /*12870*/  IADD3 R41, P0, R156, 0x5000, RZ ;  /* 0x000050009c297810 */ /* 0x000fe40007f1e0ff */
[----:B------:R-:W-:Y:S01]  /*12880*/  LOP3.LUT R48, R48, R49, RZ, 0x3c, !PT ;  /* 0x0000003130307212 */ /* 0x000fe200078e3cff */
[----:B------:R-:W-:Y:S01]  /*12890*/  IMAD.X R49, RZ, RZ, R157, P2 ;  /* 0x000000ffff317224 */ /* 0x000fe200010e069d */
[----:B------:R-:W-:Y:S01]  /*128a0*/  IADD3 R77, P2, R156, 0xe000, RZ ;  /* 0x0000e0009c4d7810 */ /* 0x000fe20007f5e0ff */
[----:B------:R-:W5:Y:S01]  /*128b0*/  LD.E.128 R24, desc[UR40][R24.64] ;  /* 0x0000002818187980 */ /* 0x000f62000c101d00 */
[----:B------:R-:W-:-:S02]  /*128c0*/  LOP3.LUT R52, R53, 0x380, RZ, 0xc0, !PT ;  /* 0x0000038035347812 */ /* 0x000fc400078ec0ff */
[----:B------:R-:W-:Y:S01]  /*128d0*/  LOP3.LUT R40, R41, 0x380, RZ, 0xc0, !PT ;  /* 0x0000038029287812 */ /* 0x000fe200078ec0ff */
[----:B------:R-:W5:Y:S01]  /*128e0*/  LD.E.128 R48, desc[UR40][R48.64] ;  /* 0x0000002830307980 */ /* 0x000f62000c101d00 */
[----:B------:R-:W-:Y:S02]  /*128f0*/  LOP3.LUT R76, R77, 0x380, RZ, 0xc0, !PT ;  /* 0x000003804d4c7812 */ /* 0x000fe400078ec0ff */
[----:B------:R-:W-:Y:S02]  /*12900*/  SHF.R.U64 R52, R52, 0x3, RZ ;  /* 0x0000000334347819 */ /* 0x000fe400000012ff */
[----:B------:R-:W-:Y:S02]  /*12910*/  IADD3 R45, P1, R156, 0x6000, RZ ;  /* 0x000060009c2d7810 */ /* 0x000fe40007f3e0ff */
[----:B------:R-:W-:Y:S02]  /*12920*/  SHF.R.U64 R40, R40, 0x3, RZ ;  /* 0x0000000328287819 */ /* 0x000fe400000012ff */
[----:B------:R-:W-:-:S02]  /*12930*/  SHF.R.U64 R76, R76, 0x3, RZ ;  /* 0x000000034c4c7819 */ /* 0x000fc400000012ff */
[----:B------:R-:W-:Y:S01]  /*12940*/  LOP3.LUT R52, R52, R53, RZ, 0x3c, !PT ;  /* 0x0000003534347212 */ /* 0x000fe200078e3cff */
[--C-:B------:R-:W-:Y:S01]  /*12950*/  IMAD.X R53, RZ, RZ, R157.reuse, P3 ;  /* 0x000000ffff357224 */ /* 0x100fe200018e069d */
[----:B------:R-:W-:Y:S02]  /*12960*/  LOP3.LUT R44, R45, 0x380, RZ, 0xc0, !PT ;  /* 0x000003802d2c7812 */ /* 0x000fe400078ec0ff */
[----:B------:R-:W-:Y:S01]  /*12970*/  LOP3.LUT R40, R40, R41, RZ, 0x3c, !PT ;  /* 0x0000002928287212 */ /* 0x000fe200078e3cff */
[--C-:B------:R-:W-:Y:S01]  /*12980*/  IMAD.X R41, RZ, RZ, R157.reuse, P0 ;  /* 0x000000ffff297224 */ /* 0x100fe200000e069d */
[C---:B------:R-:W-:Y:S01]  /*12990*/  IADD3 R10, P3, R156.reuse, 0xf000, RZ ;  /* 0x0000f0009c0a7810 */ /* 0x040fe20007f7e0ff */
[----:B------:R-:W5:Y:S01]  /*129a0*/  LD.E.128 R52, desc[UR40][R52.64] ;  /* 0x0000002834347980 */ /* 0x000f62000c101d00 */
[----:B------:R-:W-:Y:S02]  /*129b0*/  IADD3 R69, P0, R156, 0xc000, RZ ;  /* 0x0000c0009c457810 */ /* 0x000fe40007f1e0ff */
[----:B------:R-:W-:Y:S01]  /*129c0*/  LOP3.LUT R76, R76, R77, RZ, 0x3c, !PT ;  /* 0x0000004d4c4c7212 */ /* 0x000fe200078e3cff */
[--C-:B------:R-:W-:Y:S01]  /*129d0*/  IMAD.X R77, RZ, RZ, R157.reuse, P2 ;  /* 0x000000ffff4d7224 */ /* 0x100fe200010e069d */
[----:B------:R-:W-:Y:S01]  /*129e0*/  SHF.R.U64 R44, R44, 0x3, RZ ;  /* 0x000000032c2c7819 */ /* 0x000fe200000012ff */
[----:B------:R-:W-:Y:S01]  /*129f0*/  IMAD.X R81, RZ, RZ, R157, P3 ;  /* 0x000000ffff517224 */ /* 0x000fe200018e069d */
[----:B---3--:R-:W-:Y:S01]  /*12a00*/  ISETP.NE.AND P2, PT, R91, 0x1, PT ;  /* 0x000000015b00780c */ /* 0x008fe20003f45270 */
[----:B------:R-:W5:Y:S01]  /*12a10*/  LD.E.128 R40, desc[UR40][R40.64] ;  /* 0x0000002828287980 */ /* 0x000f62000c101d00 */
[----:B------:R-:W-:-:S02]  /*12a20*/  LOP3.LUT R3, R10, 0x380, RZ, 0xc0, !PT ;  /* 0x000003800a037812 */ /* 0x000fc400078ec0ff */
[----:B------:R-:W-:Y:S01]  /*12a30*/  LOP3.LUT R68, R69, 0x380, RZ, 0xc0, !PT ;  /* 0x0000038045447812 */ /* 0x000fe200078ec0ff */
[----:B------:R-:W5:Y:S01]  /*12a40*/  LD.E.128 R76, desc[UR40][R76.64] ;  /* 0x000000284c4c7980 */ /* 0x000f62000c101d00 */
[----:B------:R-:W-:Y:S01]  /*12a50*/  LOP3.LUT R44, R44, R45, RZ, 0x3c, !PT ;  /* 0x0000002d2c2c7212 */ /* 0x000fe200078e3cff */
[----:B------:R-:W-:Y:S01]  /*12a60*/  IMAD.X R45, RZ, RZ, R157, P1 ;  /* 0x000000ffff2d7224 */ /* 0x000fe200008e069d */
[C---:B------:R-:W-:Y:S02]  /*12a70*/  IADD3 R29, P4, R156.reuse, 0x2000, RZ ;  /* 0x000020009c1d7810 */ /* 0x040fe40007f9e0ff */
[C---:B------:R-:W-:Y:S02]  /*12a80*/  IADD3 R33, P5, R156.reuse, 0x3000, RZ ;  /* 0x000030009c217810 */ /* 0x040fe40007fbe0ff */
[C---:B------:R-:W-:Y:S01]  /*12a90*/  IADD3 R37, P6, R156.reuse, 0x4000, RZ ;  /* 0x000040009c257810 */ /* 0x040fe20007fde0ff */
[----:B------:R-:W0:Y:S01]  /*12aa0*/  @P2 LDC R85, c[0x0][0xcec] ;  /* 0x00033b00ff552b82 */ /* 0x000e220000000800 */
[----:B------:R-:W-:Y:S01]  /*12ab0*/  SHF.R.U64 R3, R3, 0x3, RZ ;  /* 0x0000000303037819 */ /* 0x000fe200000012ff */
[----:B------:R-:W5:Y:S01]  /*12ac0*/  LD.E.128 R44, desc[UR40][R44.64] ;  /* 0x000000282c2c7980 */ /* 0x000f62000c101d00 */
[----:B------:R-:W-:-:S02]  /*12ad0*/  IADD3 R73, P1, R156, 0xd000, RZ ;  /* 0x0000d0009c497810 */ /* 0x000fc40007f3e0ff */
[----:B------:R-:W-:Y:S02]  /*12ae0*/  SHF.R.U64 R68, R68, 0x3, RZ ;  /* 0x0000000344447819 */ /* 0x000fe400000012ff */
[----:B------:R-:W-:Y:S01]  /*12af0*/  LOP3.LUT R28, R29, 0x380, RZ, 0xc0, !PT ;  /* 0x000003801d1c7812 */ /* 0x000fe200078ec0ff */
[----:B------:R-:W2:Y:S01]  /*12b00*/  @P2 LDC R87, c[0x0][0xcf0] ;  /* 0x00033c00ff572b82 */ /* 0x000ea20000000800 */
[----:B------:R-:W-:Y:S02]  /*12b10*/  LOP3.LUT R32, R33, 0x380, RZ, 0xc0, !PT ;  /* 0x0000038021207812 */ /* 0x000fe400078ec0ff */
[----:B------:R-:W-:Y:S02]  /*12b20*/  LOP3.LUT R36, R37, 0x380, RZ, 0xc0, !PT ;  /* 0x0000038025247812 */ /* 0x000fe400078ec0ff */
[----:B------:R-:W-:Y:S01]  /*12b30*/  LOP3.LUT R80, R3, R10, RZ, 0x3c, !PT ;  /* 0x0000000a03507212 */ /* 0x000fe200078e3cff */
[C---:B------:R-:W-:Y:S01]  /*12b40*/  IMAD R3, R8.reuse, UR5, R9 ;  /* 0x0000000508037c24 */ /* 0x040fe2000f8e0209 */
[----:B------:R-:W-:Y:S01]  /*12b50*/  LOP3.LUT R72, R73, 0x380, RZ, 0xc0, !PT ;  /* 0x0000038049487812 */ /* 0x000fe200078ec0ff */
[----:B------:R-:W-:Y:S01]  /*12b60*/  IMAD.WIDE.U32 R8, R8, UR4, RZ ;  /* 0x0000000408087c25 */ /* 0x000fe2000f8e00ff */
[----:B------:R-:W-:Y:S01]  /*12b70*/  LOP3.LUT R68, R68, R69, RZ, 0x3c, !PT ;  /* 0x0000004544447212 */ /* 0x000fe200078e3cff */
[----:B------:R-:W-:Y:S01]  /*12b80*/  ULDC.64 UR4, c[0x0][0xbe8] ;  /* 0x0002fa0000047ab9 */ /* 0x000fe20000000a00 */
[----:B------:R-:W-:Y:S01]  /*12b90*/  LOP3.LUT R11, R156, 0x380, RZ, 0xc0, !PT ;  /* 0x000003809c0b7812 */ /* 0x000fe200078ec0ff */
[----:B------:R-:W-:Y:S01]  /*12ba0*/  IMAD.X R69, RZ, RZ, R157, P0 ;  /* 0x000000ffff457224 */ /* 0x000fe200000e069d */
[----:B------:R-:W-:-:S02]  /*12bb0*/  ISETP.GE.AND P0, PT, R199, UR8, PT ;  /* 0x00000008c7007c0c */ /* 0x000fc4000bf06270 */
[----:B------:R-:W-:Y:S02]  /*12bc0*/  SHF.R.U64 R28, R28, 0x3, RZ ;  /* 0x000000031c1c7819 */ /* 0x000fe400000012ff */
[----:B------:R-:W-:Y:S02]  /*12bd0*/  SHF.R.U64 R32, R32, 0x3, RZ ;  /* 0x0000000320207819 */ /* 0x000fe400000012ff */
[----:B------:R-:W-:Y:S01]  /*12be0*/  SHF.R.U64 R36, R36, 0x3, RZ ;  /* 0x0000000324247819 */ /* 0x000fe200000012ff */
[----:B------:R-:W-:Y:S01]  /*12bf0*/  IMAD.IADD R9, R9, 0x1, R3 ;  /* 0x0000000109097824 */ /* 0x000fe200078e0203 */
[----:B------:R-:W-:Y:S01]  /*12c00*/  SHF.R.U64 R72, R72, 0x3, RZ ;  /* 0x0000000348487819 */ /* 0x000fe200000012ff */
[----:B------:R-:W5:Y:S01]  /*12c10*/  LD.E.128 R68, desc[UR40][R68.64] ;  /* 0x0000002844447980 */ /* 0x000f62000c101d00 */
[----:B------:R-:W-:Y:S02]  /*12c20*/  SHF.R.U64 R11, R11, 0x3, RZ ;  /* 0x000000030b0b7819 */ /* 0x000fe400000012ff */
[----:B------:R-:W-:Y:S01]  /*12c30*/  SEL R3, RZ, 0xffffffff, P0 ;  /* 0xffffffffff037807 */ /* 0x000fe20000000000 */
        /* <DEDUP_REMOVED lines=10> */
[----:B------:R-:W-:Y:S01]  /*12ce0*/  IMAD.WIDE.U32 R8, R196, UR4, R8 ;  /* 0x00000004c4087c25 */ /* 0x000fe2000f8e0008 */
[C---:B------:R-:W-:Y:S01]  /*12cf0*/  IADD3 R61, P5, R156.reuse, 0xa000, RZ ;  /* 0x0000a0009c3d7810 */ /* 0x040fe20007fbe0ff */
[----:B------:R-:W5:Y:S01]  /*12d00*/  LD.E.128 R28, desc[UR40][R28.64] ;  /* 0x000000281c1c7980 */ /* 0x000f62000c101d00 */
[----:B------:R-:W-:-:S02]  /*12d10*/  IADD3 R65, P6, R156, 0xb000, RZ ;  /* 0x0000b0009c417810 */ /* 0x000fc40007fde0ff */
[----:B------:R-:W-:Y:S01]  /*12d20*/  LOP3.LUT R156, R11, R156, RZ, 0x3c, !PT ;  /* 0x0000009c0b9c7212 */ /* 0x000fe200078e3cff */
[----:B------:R-:W-:Y:S01]  /*12d30*/  IMAD.SHL.U32 R11, R3, 0x2, RZ ;  /* 0x00000002030b7824 */ /* 0x000fe200078e00ff */
[C---:B------:R-:W-:Y:S01]  /*12d40*/  ISETP.GE.AND P1, PT, R193.reuse, UR8, PT ;  /* 0x00000008c1007c0c */ /* 0x040fe2000bf26270 */
[----:B------:R-:W-:Y:S01]  /*12d50*/  VIADD R3, R193, 0x80 ;  /* 0x00000080c1037836 */ /* 0x000fe20000000000 */
[----:B------:R-:W-:Y:S01]  /*12d60*/  LOP3.LUT R56, R57, 0x380, RZ, 0xc0, !PT ;  /* 0x0000038039387812 */ /* 0x000fe200078ec0ff */
[----:B------:R-:W-:Y:S01]  /*12d70*/  IMAD R9, R196, UR5, R9 ;  /* 0x00000005c4097c24 */ /* 0x000fe2000f8e0209 */
[----:B------:R-:W-:Y:S01]  /*12d80*/  SEL R10, RZ, 0x1, P1 ;  /* 0x00000001ff0a7807 */ /* 0x000fe20000800000 */
[----:B------:R-:W-:Y:S01]  /*12d90*/  ULDC.64 UR4, c[0x0][0xbf0] ;  /* 0x0002fc0000047ab9 */ /* 0x000fe20000000a00 */
[----:B------:R-:W-:Y:S01]  /*12da0*/  ISETP.GE.AND P0, PT, R3, UR8, PT ;  /* 0x0000000803007c0c */ /* 0x000fe2000bf06270 */
[----:B-1----:R1:W5:Y:S01]  /*12db0*/  LD.E.128 R12, desc[UR40][R156.64] ;  /* 0x000000289c0c7980 */ /* 0x002362000c101d00 */
[----:B------:R-:W-:Y:S01]  /*12dc0*/  LOP3.LUT R10, R11, 0x2, R10, 0xe2, !PT ;  /* 0x000000020b0a7812 */ /* 0x000fe200078ee20a */
[----:B------:R-:W-:Y:S01]  /*12dd0*/  IMAD R11, R197, 0x20, R152 ;  /* 0x00000020c50b7824 */ /* 0x000fe200078e0298 */
[----:B------:R-:W-:Y:S01]  /*12de0*/  SEL R18, RZ, 0xffffffff, P0 ;  /* 0xffffffffff127807 */ /* 0x000fe20000000000 */
[----:B------:R-:W-:Y:S01]  /*12df0*/  IMAD R21, R20, UR4, RZ ;  /* 0x0000000414157c24 */ /* 0x000fe2000f8e02ff */
[----:B------:R-:W-:Y:S01]  /*12e00*/  LOP3.LUT R60, R61, 0x380, RZ, 0xc0, !PT ;  /* 0x000003803d3c7812 */ /* 0x000fe200078ec0ff */
[----:B------:R-:W-:Y:S01]  /*12e10*/  IMAD.IADD R20, R188, 0x1, R11 ;  /* 0x00000001bc147824 */ /* 0x000fe200078e020b */
[----:B------:R-:W-:Y:S01]  /*12e20*/  LOP3.LUT R64, R65, 0x380, RZ, 0xc0, !PT ;  /* 0x0000038041407812 */ /* 0x000fe200078ec0ff */
[----:B------:R-:W-:Y:S01]  /*12e30*/  IMAD.SHL.U32 R11, R18, 0x4, RZ ;  /* 0x00000004120b7824 */ /* 0x000fe200078e00ff */
[----:B------:R-:W-:Y:S01]  /*12e40*/  SHF.R.U64 R56, R56, 0x3, RZ ;  /* 0x0000000338387819 */ /* 0x000fe200000012ff */
[C---:B------:R-:W-:Y:S01]  /*12e50*/  IMAD R21, R0.reuse, UR5, R21 ;  /* 0x0000000500157c24 */ /* 0x040fe2000f8e0215 */
[----:B------:R-:W5:Y:S01]  /*12e60*/  LD.E.128 R32, desc[UR40][R32.64] ;  /* 0x0000002820207980 */ /* 0x000f62000c101d00 */
[----:B------:R-:W-:Y:S01]  /*12e70*/  IMAD.WIDE.U32 R8, R0, UR4, R8 ;  /* 0x0000000400087c25 */ /* 0x000fe2000f8e0008 */
[----:B------:R-:W-:Y:S01]  /*12e80*/  ISETP.GE.AND P0, PT, R17, UR8, PT ;  /* 0x0000000811007c0c */ /* 0x000fe2000bf06270 */
[----:B------:R-:W-:Y:S01]  /*12e90*/  ULDC.64 UR4, c[0x0][0xbe0] ;  /* 0x0002f80000047ab9 */ /* 0x000fe20000000a00 */
[----:B------:R-:W-:Y:S01]  /*12ea0*/  LOP3.LUT R10, R11, 0x4, R10, 0xe2, !PT ;  /* 0x000000040b0a7812 */ /* 0x000fe200078ee20a */
[----:B0-----:R-:W-:Y:S01]  /*12eb0*/  @P2 IMAD.HI.U32 R0, R20, R85, RZ ;  /* 0x0000005514002227 */ /* 0x001fe200078e00ff */
[----:B------:R-:W-:Y:S01]  /*12ec0*/  SHF.R.U64 R60, R60, 0x3, RZ ;  /* 0x000000033c3c7819 */ /* 0x000fe200000012ff */
[----:B------:R-:W5:Y:S01]  /*12ed0*/  LD.E.128 R36, desc[UR40][R36.64] ;  /* 0x0000002824247980 */ /* 0x000f62000c101d00 */
[----:B------:R-:W-:Y:S01]  /*12ee0*/  SHF.R.U64 R64, R64, 0x3, RZ ;  /* 0x0000000340407819 */ /* 0x000fe200000012ff */
[C---:B------:R-:W-:Y:S01]  /*12ef0*/  VIADD R85, R193.reuse, 0x100 ;  /* 0x00000100c1557836 */ /* 0x040fe20000000000 */
[----:B------:R-:W-:Y:S01]  /*12f00*/  SEL R18, RZ, 0xffffffff, P0 ;  /* 0xffffffffff127807 */ /* 0x000fe20000000000 */
[----:B------:R-:W-:Y:S01]  /*12f10*/  IMAD.MOV.U32 R11, RZ, RZ, R20 ;  /* 0x000000ffff0b7224 */ /* 0x000fe200078e0014 */
[----:B--2---:R-:W-:Y:S01]  /*12f20*/  @P2 SHF.R.U32.HI R11, RZ, R87, R0 ;  /* 0x00000057ff0b2219 */ /* 0x004fe20000011600 */
[----:B------:R-:W-:Y:S01]  /*12f30*/  VIADD R87, R193, 0x140 ;  /* 0x00000140c1577836 */ /* 0x000fe20000000000 */
[----:B------:R-:W-:Y:S01]  /*12f40*/  ISETP.GE.AND P0, PT, R85, UR8, PT ;  /* 0x0000000855007c0c */ /* 0x000fe2000bf06270 */
[----:B------:R-:W-:Y:S01]  /*12f50*/  IMAD.SHL.U32 R89, R18, 0x8, RZ ;  /* 0x0000000812597824 */ /* 0x000fe200078e00ff */
[----:B------:R-:W-:Y:S01]  /*12f60*/  LOP3.LUT R56, R56, R57, RZ, 0x3c, !PT ;  /* 0x0000003938387212 */ /* 0x000fe200078e3cff */
[----:B------:R-:W-:Y:S01]  /*12f70*/  IMAD.IADD R9, R9, 0x1, R21 ;  /* 0x0000000109097824 */ /* 0x000fe200078e0215 */
[----:B------:R-:W-:Y:S01]  /*12f80*/  SEL R0, RZ, 0xffffffff, P0 ;  /* 0xffffffffff007807 */ /* 0x000fe20000000000 */
[----:B------:R-:W-:Y:S01]  /*12f90*/  IMAD.X R57, RZ, RZ, R157, P4 ;  /* 0x000000ffff397224 */ /* 0x000fe200020e069d */
[----:B------:R-:W-:Y:S01]  /*12fa0*/  ISETP.GE.AND P0, PT, R87, UR8, PT ;  /* 0x0000000857007c0c */ /* 0x000fe2000bf06270 */
[--C-:B------:R-:W-:Y:S01]  /*12fb0*/  IMAD.MOV R21, RZ, RZ, -R11.reuse ;  /* 0x000000ffff157224 */ /* 0x100fe200078e0a0b */
[----:B------:R-:W-:Y:S01]  /*12fc0*/  LOP3.LUT R10, R89, 0x8, R10, 0xe2, !PT ;  /* 0x00000008590a7812 */ /* 0x000fe200078ee20a */
[----:B------:R-:W-:Y:S01]  /*12fd0*/  IMAD.SHL.U32 R93, R0, 0x10, RZ ;  /* 0x00000010005d7824 */ /* 0x000fe200078e00ff */
[----:B------:R-:W-:Y:S01]  /*12fe0*/  SHF.R.S32.HI R18, RZ, 0x1f, R11 ;  /* 0x0000001fff127819 */ /* 0x000fe2000001140b */
[----:B------:R-:W5:Y:S01]  /*12ff0*/  LD.E.128 R56, desc[UR40][R56.64] ;  /* 0x0000002838387980 */ /* 0x000f62000c101d00 */
[----:B------:R-:W-:-:S02]  /*13000*/  SEL R0, RZ, 0xffffffff, P0 ;  /* 0xffffffffff007807 */ /* 0x000fc40000000000 */
[----:B------:R-:W-:Y:S01]  /*13010*/  LOP3.LUT R60, R60, R61, RZ, 0x3c, !PT ;  /* 0x0000003d3c3c7212 */ /* 0x000fe200078e3cff */
[--C-:B------:R-:W-:Y:S01]  /*13020*/  IMAD.X R61, RZ, RZ, R157.reuse, P5 ;  /* 0x000000ffff3d7224 */ /* 0x100fe200028e069d */
[----:B------:R-:W-:Y:S01]  /*13030*/  LOP3.LUT R64, R64, R65, RZ, 0x3c, !PT ;  /* 0x0000004140407212 */ /* 0x000fe200078e3cff */
[----:B------:R-:W-:Y:S01]  /*13040*/  IMAD.X R65, RZ, RZ, R157, P6 ;  /* 0x000000ffff417224 */ /* 0x000fe200030e069d */
[----:B------:R-:W-:Y:S01]  /*13050*/  LOP3.LUT R10, R93, 0x10, R10, 0xe2, !PT ;  /* 0x000000105d0a7812 */ /* 0x000fe200078ee20a */
[----:B------:R-:W-:Y:S01]  /*13060*/  IMAD R18, R18, UR4, RZ ;  /* 0x0000000412127c24 */ /* 0x000fe2000f8e02ff */
[----:B------:R-:W5:Y:S01]  /*13070*/  LD.E.128 R72, desc[UR40][R72.64] ;  /* 0x0000002848487980 */ /* 0x000f62000c101d00 */
[----:B------:R-:W-:Y:S02]  /*13080*/  IMAD R21, R91, R21, R20 ;  /* 0x000000155b157224 */ /* 0x000fe400078e0214 */
[----:B------:R-:W-:Y:S01]  /*13090*/  IMAD.SHL.U32 R93, R0, 0x20, RZ ;  /* 0x00000020005d7824 */ /* 0x000fe200078e00ff */
[----:B------:R-:W5:Y:S01]  /*130a0*/  LD.E.128 R60, desc[UR40][R60.64] ;  /* 0x000000283c3c7980 */ /* 0x000f62000c101d00 */
[----:B------:R-:W-:-:S02]  /*130b0*/  IMAD R89, R11, UR5, R18 ;  /* 0x000000050b597c24 */ /* 0x000fc4000f8e0212 */
[----:B------:R-:W-:Y:S01]  /*130c0*/  IMAD.WIDE.U32 R8, R11, UR4, R8 ;  /* 0x000000040b087c25 */ /* 0x000fe2000f8e0008 */
[----:B------:R-:W5:Y:S01]  /*130d0*/  LD.E.128 R64, desc[UR40][R64.64] ;  /* 0x0000002840407980 */ /* 0x000f62000c101d00 */
[----:B------:R-:W-:Y:S01]  /*130e0*/  SHF.R.S32.HI R11, RZ, 0x1f, R21 ;  /* 0x0000001fff0b7819 */ /* 0x000fe20000011415 */
[----:B------:R-:W-:Y:S01]  /*130f0*/  ULDC.64 UR4, c[0x0][0xbd8] ;  /* 0x0002f60000047ab9 */ /* 0x000fe20000000a00 */
[----:B------:R-:W-:Y:S01]  /*13100*/  LOP3.LUT R10, R93, 0x20, R10, 0xe2, !PT ;  /* 0x000000205d0a7812 */ /* 0x000fe200078ee20a */
[----:B------:R-:W-:Y:S01]  /*13110*/  @!PT LDS RZ, [RZ] ;  /* 0x00000000fffff984 */ /* 0x000fe20000000800 */
[----:B------:R-:W-:Y:S01]  /*13120*/  @!PT LDS RZ, [RZ] ;  /* 0x00000000fffff984 */ /* 0x000fe20000000800 */
[----:B------:R-:W-:Y:S01]  /*13130*/  @!PT LDS RZ, [RZ] ;  /* 0x00000000fffff984 */ /* 0x000fe20000000800 */
[----:B------:R-:W-:Y:S01]  /*13140*/  @!PT LDS RZ, [RZ] ;  /* 0x00000000fffff984 */ /* 0x000fe20000000800 */
[----:B------:R0:W-:Y:S06]  /*13150*/  MEMBAR.ALL.CTA ;  /* 0x0000000000007992 */ /* 0x0001ec0000008000 */
[----:B0-----:R-:W0:Y:S01]  /*13160*/  FENCE.VIEW.ASYNC.S ;  /* 0x00000000000073c6 */ /* 0x001e220000000000 */
[----:B------:R-:W-:-:S02]  /*13170*/  VIADD R93, R193, 0x180 ;  /* 0x00000180c15d7836 */ /* 0x000fc40000000000 */
[----:B------:R-:W-:Y:S02]  /*13180*/  IMAD.IADD R9, R9, 0x1, R89 ;  /* 0x0000000109097824 */ /* 0x000fe400078e0259 */
[----:B------:R-:W-:Y:S01]  /*13190*/  IMAD R0, R11, UR4, RZ ;  /* 0x000000040b007c24 */ /* 0x000fe2000f8e02ff */
[----:B------:R-:W-:Y:S01]  /*131a0*/  ISETP.GE.AND P0, PT, R93, UR8, PT ;  /* 0x000000085d007c0c */ /* 0x000fe2000bf06270 */
[----:B------:R-:W-:Y:S02]  /*131b0*/  IMAD R91, R4, R91, RZ ;  /* 0x0000005b045b7224 */ /* 0x000fe400078e02ff */
[----:B------:R-:W-:Y:S01]  /*131c0*/  IMAD.IADD R188, R152, 0x1, R188 ;  /* 0x0000000198bc7824 */ /* 0x000fe200078e02bc */
[----:B------:R-:W-:Y:S01]  /*131d0*/  SEL R11, RZ, 0x40, P0 ;  /* 0x00000040ff0b7807 */ /* 0x000fe20000000000 */
[C---:B------:R-:W-:Y:S02]  /*131e0*/  IMAD R89, R21.reuse, UR5, R0 ;  /* 0x0000000515597c24 */ /* 0x040fe4000f8e0200 */
[----:B------:R-:W-:Y:S01]  /*131f0*/  IMAD.WIDE.U32 R8, R21, UR4, R8 ;  /* 0x0000000415087c25 */ /* 0x000fe2000f8e0008 */
[----:B------:R-:W-:Y:S01]  /*13200*/  UIADD3 UR4, UR38, 0x38820, URZ ;  /* 0x0003882026047890 */ /* 0x000fe2000fffe03f */
[----:B------:R-:W-:-:S02]  /*13210*/  ISETP.GE.AND P0, PT, R188, R91, PT ;  /* 0x0000005bbc00720c */ /* 0x000fc40003f06270 */
[----:B------:R-:W-:Y:S01]  /*13220*/  ISETP.GE.AND P1, PT, R95, UR8, PT ;  /* 0x000000085f007c0c */ /* 0x000fe2000bf26270 */
[----:B------:R-:W-:Y:S01]  /*13230*/  IMAD.IADD R21, R9, 0x1, R89 ;  /* 0x0000000109157824 */ /* 0x000fe200078e0259 */
[----:B------:R-:W-:Y:S01]  /*13240*/  UPRMT UR4, URZ, 0x654, UR4 ;  /* 0x000006543f047896 */ /* 0x000fe20008000004 */
[----:B------:R-:W-:Y:S02]  /*13250*/  LEA R18, P2, R8, UR6, 0x1 ;  /* 0x0000000608127c11 */ /* 0x000fe4000f8408ff */
[----:B------:R-:W-:Y:S02]  /*13260*/  SEL R9, RZ, 0x80, P1 ;  /* 0x00000080ff097807 */ /* 0x000fe40000800000 */
[----:B------:R-:W-:Y:S02]  /*13270*/  LOP3.LUT R0, R10, R11, RZ, 0xfc, !PT ;  /* 0x0000000b0a007212 */ /* 0x000fe400078efcff */
[----:B------:R-:W-:Y:S02]  /*13280*/  LEA.HI.X R84, R8, UR7, R21, 0x1, P2 ;  /* 0x0000000708547c11 */ /* 0x000fe400090f0c15 */
[----:B------:R-:W-:Y:S01]  /*13290*/  LOP3.LUT R4, R0, R9, RZ, 0xfc, !PT ;  /* 0x0000000900047212 */ /* 0x000fe200078efcff */
[----:B0-----:R-:W-:Y:S01]  /*132a0*/  SYNCS.ARRIVE.TRANS64.RED.A1T0 RZ, [UR4], RZ ;  /* 0x000000ffffff79a7 */ /* 0x001fe20008100404 */
[----:B------:R1:W0:Y:S01]  /*132b0*/  SHFL.IDX PT, R8, R18, RZ, 0x181f ;  /* 0x00181fff12087589 */ /* 0x00022200000e0000 */
[----:B------:R-:W-:-:S03]  /*132c0*/  SHF.R.S32.HI R152, RZ, 0x1f, R199 ;  /* 0x0000001fff987819 */ /* 0x000fc600000114c7 */
[----:B------:R1:W2:Y:S01]  /*132d0*/  SHFL.IDX PT, R9, R84, RZ, 0x181f ;  /* 0x00181fff54097589 */ /* 0x0002a200000e0000 */
[----:B------:R-:W-:Y:S05]  /*132e0*/  @P0 BRA `(.L_x_3109) ;  /* 0x0000000000940947 */ /* 0x000fea0003800000 */
[----:B------:R-:W-:Y:S02]  /*132f0*/  ISETP.GE.AND P1, PT, R199, UR8, PT ;  /* 0x00000008c7007c0c */ /* 0x000fe4000bf26270 */
[----:B------:R-:W-:Y:S02]  /*13300*/  ISETP.GE.AND P0, PT, R193, UR8, PT ;  /* 0x00000008c1007c0c */ /* 0x000fe4000bf06270 */
[----:B------:R-:W-:Y:S02]  /*13310*/  ISETP.GE.AND P4, PT, R3, UR8, PT ;  /* 0x0000000803007c0c */ /* 0x000fe4000bf86270 */
[----:B------:R-:W-:Y:S02]  /*13320*/  ISETP.GE.AND P3, PT, R17, UR8, PT ;  /* 0x0000000811007c0c */ /* 0x000fe4000bf66270 */
[----:B------:R-:W-:Y:S02]  /*13330*/  SHF.R.S32.HI R86, RZ, 0x1f, R3 ;  /* 0x0000001fff567819 */ /* 0x000fe40000011403 */
[----:B------:R-:W-:-:S02]  /*13340*/  SHF.R.S32.HI R88, RZ, 0x1f, R17 ;  /* 0x0000001fff587819 */ /* 0x000fc40000011411 */
[----:B------:R-:W-:Y:S02]  /*13350*/  SHF.R.S32.HI R89, RZ, 0x1f, R85 ;  /* 0x0000001fff597819 */ /* 0x000fe40000011455 */
[----:B0-----:R-:W-:Y:S01]  /*13360*/  @!P1 LEA R10, P2, R199, R8, 0x1 ;  /* 0x00000008c70a9211 */ /* 0x001fe200078408ff */
[----:B--2---:R-:W-:-:S03]  /*13370*/  @!P0 IMAD.WIDE R20, R193, 0x2, R8 ;  /* 0x00000002c1148825 */ /* 0x004fc600078e0208 */
[----:B------:R-:W-:Y:S02]  /*13380*/  @!P1 LEA.HI.X R11, R199, R9, R152, 0x1, P2 ;  /* 0x00000009c70b9211 */ /* 0x000fe400010f0c98 */
[----:B------:R-:W-:Y:S01]  /*13390*/  ISETP.GE.AND P2, PT, R85, UR8, PT ;  /* 0x0000000855007c0c */ /* 0x000fe2000bf46270 */
[----:B-----5:R0:W-:Y:S01]  /*133a0*/  @!P0 ST.E.128 desc[UR40][R20.64], R12 ;  /* 0x0000000c14008985 */ /* 0x0201e2000c101d28 */
[----:B------:R-:W-:-:S03]  /*133b0*/  LOP3.LUT P0, RZ, R0, 0x40, RZ, 0xc0, !PT ;  /* 0x0000004000ff7812 */ /* 0x000fc6000780c0ff */
[----:B------:R2:W-:Y:S01]  /*133c0*/  @!P1 ST.E.128 desc[UR40][R10.64], R28 ;  /* 0x0000001c0a009985 */ /* 0x0005e2000c101d28 */
[----:B------:R-:W-:Y:S02]  /*133d0*/  ISETP.GE.AND P1, PT, R87, UR8, PT ;  /* 0x0000000857007c0c */ /* 0x000fe4000bf26270 */
[-C--:B0-----:R-:W-:Y:S02]  /*133e0*/  @!P3 LEA R20, P6, R17, R8.reuse, 0x1 ;  /* 0x000000081114b211 */ /* 0x081fe400078c08ff */
[-C--:B--2---:R-:W-:Y:S02]  /*133f0*/  @!P4 LEA R28, P5, R3, R8.reuse, 0x1 ;  /* 0x00000008031cc211 */ /* 0x084fe400078a08ff */
        /* <DEDUP_REMOVED lines=20> */
.L_x_3109:
[----:B------:R-:W-:Y:S05]  /*13540*/  BSYNC B1 ;  /* 0x0000000000017941 */ /* 0x000fea0003800000 */
.L_x_3108:
[----:B---3--:R-:W-:Y:S01]  /*13550*/  VIADD R10, R188, 0x20 ;  /* 0x00000020bc0a7836 */ /* 0x008fe20000000000 */
[----:B--2---:R2:W3:Y:S04]  /*13560*/  SHFL.IDX PT, R9, R84, 0x1, 0x181f ;  /* 0x00381f0054097f89 */ /* 0x0044e800000e0000 */
[----:B------:R-:W-:Y:S01]  /*13570*/  ISETP.GE.AND P0, PT, R10, R91, PT ;  /* 0x0000005b0a00720c */ /* 0x000fe20003f06270 */
[----:B0-----:R2:W0:-:S12]  /*13580*/  SHFL.IDX PT, R8, R18, 0x1, 0x181f ;  /* 0x00381f0012087f89 */ /* 0x00141800000e0000 */
[----:B--2---:R-:W-:Y:S05]  /*13590*/  @P0 BRA `(.L_x_3110) ;  /* 0x0000002400e40947 */ /* 0x004fea0003800000 */
[----:B------:R-:W-:Y:S02]  /*135a0*/  ISETP.GE.AND P0, PT, R193, UR8, PT ;  /* 0x00000008c1007c0c */ /* 0x000fe4000bf06270 */
[----:B------:R-:W-:Y:S02]  /*135b0*/  ISETP.GE.AND P4, PT, R199, UR8, PT ;  /* 0x00000008c7007c0c */ /* 0x000fe4000bf86270 */
[----:B------:R-:W-:Y:S02]  /*135c0*/  ISETP.GE.AND P3, PT, R3, UR8, PT ;  /* 0x0000000803007c0c */ /* 0x000fe4000bf66270 */
[----:B------:R-:W-:Y:S02]  /*135d0*/  ISETP.GE.AND P2, PT, R17, UR8, PT ;  /* 0x0000000811007c0c */ /* 0x000fe4000bf46270 */
[----:B------:R-:W-:Y:S02]  /*135e0*/  ISETP.GE.AND P1, PT, R85, UR8, PT ;  /* 0x0000000855007c0c */ /* 0x000fe4000bf26270 */
[----:B-----5:R-:W-:-:S02]  /*135f0*/  SHF.R.S32.HI R13, RZ, 0x1f, R3 ;  /* 0x0000001fff0d7819 */ /* 0x020fc40000011403 */
[----:B------:R-:W-:Y:S01]  /*13600*/  SHF.R.S32.HI R15, RZ, 0x1f, R17 ;  /* 0x0000001fff0f7819 */ /* 0x000fe20000011411 */
[----:B0--3--:R-:W-:Y:S02]  /*13610*/  @!P0 IMAD.WIDE R20, R193, 0x2, R8 ;  /* 0x00000002c1148825 */ /* 0x009fe400078e0208 */
[-C--:B------:R-:W-:Y:S02]  /*13620*/  @!P4 LEA R10, P5, R199, R8.reuse, 0x1 ;  /* 0x00000008c70ac211 */ /* 0x080fe400078a08ff */
[-C--:B------:R-:W-:Y:S01]  /*13630*/  @!P3 LEA R12, P6, R3, R8.reuse, 0x1 ;  /* 0x00000008030cb211 */ /* 0x080fe200078c08ff */
[----:B------:R0:W-:Y:S01]  /*13640*/  @!P0 ST.E.128 desc[UR40][R20.64], R24 ;  /* 0x0000001814008985 */ /* 0x0001e2000c101d28 */
[----:B------:R-:W-:Y:S02]  /*13650*/  ISETP.GE.AND P0, PT, R87, UR8, PT ;  /* 0x0000000857007c0c */ /* 0x000fe4000bf06270 */
[----:B------:R-:W-:Y:S02]  /*13660*/  @!P4 LEA.HI.X R11, R199, R9, R152, 0x1, P5 ;  /* 0x00000009c70bc211 */ /* 0x000fe400028f0c98 */
[----:B------:R-:W-:-:S02]  /*13670*/  @!P2 LEA R14, P5, R17, R8, 0x1 ;  /* 0x00000008110ea211 */ /* 0x000fc400078a08ff */
        /* <DEDUP_REMOVED lines=14> */
[C---:B------:R-:W-:Y:S01]  /*13760*/  @P6 LEA R26, P5, R93.reuse, R8, 0x1 ;  /* 0x000000085d1a6211 */ /* 0x040fe200078a08ff */
        /* <DEDUP_REMOVED lines=10> */
.L_x_3107:
[----:B------:R-:W2:Y:S01]  /*13810*/  LDC R10, c[0x0][0xce8] ;  /* 0x00033a00ff0a7b82 */ /* 0x000ea20000000800 */
[----:B------:R-:W-:Y:S01]  /*13820*/  ULDC.64 UR4, c[0x0][0xc08] ;  /* 0x0003020000047ab9 */ /* 0x000fe20000000a00 */
[----:B01----:R-:W-:Y:S01]  /*13830*/  SHF.R.S32.HI R13, RZ, 0x1f, R0 ;  /* 0x0000001fff0d7819 */ /* 0x003fe20000011400 */
[----:B------:R-:W-:Y:S01]  /*13840*/  IMAD R9, R9, UR4, RZ ;  /* 0x0000000409097c24 */ /* 0x000fe2000f8e02ff */
[----:B------:R-:W-:Y:S01]  /*13850*/  ULDC.64 UR6, c[0x0][0xc30] ;  /* 0x00030c0000067ab9 */ /* 0x000fe20000000a00 */
        /* <DEDUP_REMOVED lines=9> */
[----:B------:R-:W-:Y:S01]  /*138f0*/  VIADD R183, R23, 0x8 ;  /* 0x0000000817b77836 */ /* 0x000fe20000000000 */
[----:B------:R-:W-:Y:S01]  /*13900*/  SHF.R.S32.HI R154, RZ, 0x1f, R204 ;  /* 0x0000001fff9a7819 */ /* 0x000fe200000114cc */
[C---:B------:R-:W-:Y:S01]  /*13910*/  IMAD.WIDE.U32 R8, R196.reuse, UR4, R8 ;  /* 0x00000004c4087c25 */ /* 0x040fe2000f8e0008 */
[----:B------:R-:W-:Y:S02]  /*13920*/  SHF.R.S32.HI R155, RZ, 0x1f, R205 ;  /* 0x0000001fff9b7819 */ /* 0x000fe400000114cd */
[----:B------:R-:W-:Y:S01]  /*13930*/  SHF.R.S32.HI R156, RZ, 0x1f, R206 ;  /* 0x0000001fff9c7819 */ /* 0x000fe200000114ce */
[----:B------:R-:W-:Y:S01]  /*13940*/  IMAD R9, R196, UR5, R9 ;  /* 0x00000005c4097c24 */ /* 0x000fe2000f8e0209 */
[----:B------:R-:W-:Y:S01]  /*13950*/  ULDC.64 UR4, c[0x0][0xc40] ;  /* 0x0003100000047ab9 */ /* 0x000fe20000000a00 */
[----:B------:R-:W-:Y:S01]  /*13960*/  SHF.R.S32.HI R157, RZ, 0x1f, R207 ;  /* 0x0000001fff9d7819 */ /* 0x000fe200000114cf */
[----:B------:R-:W-:Y:S01]  /*13970*/  IMAD R13, R13, UR4, RZ ;  /* 0x000000040d0d7c24 */ /* 0x000fe2000f8e02ff */
[----:B--2---:R-:W-:Y:S01]  /*13980*/  ISETP.NE.AND P0, PT, R10, 0x1, PT ;  /* 0x000000010a00780c */ /* 0x004fe20003f05270 */
[----:B------:R-:W-:Y:S01]  /*13990*/  IMAD.WIDE.U32 R8, R0, UR4, R8 ;  /* 0x0000000400087c25 */ /* 0x000fe2000f8e0008 */
[----:B------:R-:W-:-:S02]  /*139a0*/  SHF.R.S32.HI R158, RZ, 0x1f, R208 ;  /* 0x0000001fff9e7819 */ /* 0x000fc400000114d0 */
[----:B------:R-:W-:Y:S01]  /*139b0*/  SHF.R.S32.HI R159, RZ, 0x1f, R209 ;  /* 0x0000001fff9f7819 */ /* 0x000fe200000114d1 */
[----:B------:R-:W-:Y:S01]  /*139c0*/  IMAD R13, R0, UR5, R13 ;  /* 0x00000005000d7c24 */ /* 0x000fe2000f8e020d */
[----:B------:R-:W-:Y:S01]  /*139d0*/  ULDC.64 UR4, c[0x0][0xc48] ;  /* 0x0003120000047ab9 */ /* 0x000fe20000000a00 */
[----:B------:R-:W-:Y:S01]  /*139e0*/  IMAD.IADD R0, R194, 0x1, R188 ;  /* 0x00000001c2007824 */ /* 0x000fe200078e02bc */
[----:B------:R-:W-:Y:S01]  /*139f0*/  SHF.R.S32.HI R160, RZ, 0x1f, R210 ;  /* 0x0000001fffa07819 */ /* 0x000fe200000114d2 */
[----:B------:R-:W-:Y:S01]  /*13a00*/  IMAD.IADD R9, R9, 0x1, R13 ;  /* 0x0000000109097824 */ /* 0x000fe200078e020d */
[----:B------:R-:W-:Y:S01]  /*13a10*/  SHF.R.S32.HI R161, RZ, 0x1f, R211 ;  /* 0x0000001fffa17819 */ /* 0x000fe200000114d3 */
[----:B------:R-:W-:Y:S01]  /*13a20*/  IMAD R4, R4, R10, RZ ;  /* 0x0000000a04047224 */ /* 0x000fe200078e02ff */
[----:B------:R-:W-:Y:S01]  /*13a30*/  SHF.R.S32.HI R162, RZ, 0x1f, R212 ;  /* 0x0000001fffa27819 */ /* 0x000fe200000114d4 */
[----:B------:R-:W0:Y:S01]  /*13a40*/  @P0 LDC R3, c[0x0][0xcec] ;  /* 0x00033b00ff030b82 */ /* 0x000e220000000800 */
[----:B------:R-:W-:Y:S01]  /*13a50*/  IMAD.WIDE.U32 R8, R200, UR4, R8 ;  /* 0x00000004c8087c25 */ /* 0x000fe2000f8e0008 */
[----:B------:R-:W-:-:S02]  /*13a60*/  SHF.R.S32.HI R163, RZ, 0x1f, R213 ;  /* 0x0000001fffa37819 */ /* 0x000fc400000114d5 */
[----:B------:R-:W-:Y:S01]  /*13a70*/  SHF.R.S32.HI R164, RZ, 0x1f, R214 ;  /* 0x0000001fffa47819 */ /* 0x000fe200000114d6 */
[----:B------:R-:W-:Y:S01]  /*13a80*/  IMAD R9, R200, UR5, R9 ;  /* 0x00000005c8097c24 */ /* 0x000fe2000f8e0209 */
[----:B------:R-:W-:Y:S01]  /*13a90*/  ULDC.64 UR4, c[0x0][0xc28] ;  /* 0x00030a0000047ab9 */ /* 0x000fe20000000a00 */
[----:B------:R-:W-:Y:S01]  /*13aa0*/  IMAD.IADD R188, R22, 0x1, R188 ;  /* 0x0000000116bc7824 */ /* 0x000fe200078e02bc */
[----:B------:R-:W1:Y:S01]  /*13ab0*/  @P0 LDC R11, c[0x0][0xcf0] ;  /* 0x00033c00ff0b0b82 */ /* 0x000e620000000800 */
        /* <DEDUP_REMOVED lines=9> */
[----:B------:R-:W-:Y:S01]  /*13b50*/  SHF.R.S32.HI R172, RZ, 0x1f, R222 ;  /* 0x0000001fffac7819 */ /* 0x000fe200000114de */
[----:B0-----:R-:W-:Y:S01]  /*13b60*/  @P0 IMAD.HI.U32 R12, R0, R3, RZ ;  /* 0x00000003000c0227 */ /* 0x001fe200078e00ff */
[----:B------:R-:W-:Y:S02]  /*13b70*/  SHF.R.S32.HI R173, RZ, 0x1f, R223 ;  /* 0x0000001fffad7819 */ /* 0x000fe400000114df */
[----:B------:R-:W-:Y:S01]  /*13b80*/  SHF.R.S32.HI R174, RZ, 0x1f, R224 ;  /* 0x0000001fffae7819 */ /* 0x000fe200000114e0 */
[----:B------:R-:W-:Y:S01]  /*13b90*/  IMAD.MOV.U32 R3, RZ, RZ, R0 ;  /* 0x000000ffff037224 */ /* 0x000fe200078e0000 */
[----:B------:R-:W-:-:S02]  /*13ba0*/  SHF.R.S32.HI R175, RZ, 0x1f, R225 ;  /* 0x0000001fffaf7819 */ /* 0x000fc400000114e1 */
[----:B------:R-:W-:Y:S02]  /*13bb0*/  SHF.R.S32.HI R176, RZ, 0x1f, R226 ;  /* 0x0000001fffb07819 */ /* 0x000fe400000114e2 */
[----:B-1----:R-:W-:Y:S02]  /*13bc0*/  @P0 SHF.R.U32.HI R3, RZ, R11, R12 ;  /* 0x0000000bff030219 */ /* 0x002fe4000001160c */
[----:B------:R-:W-:Y:S02]  /*13bd0*/  SHF.R.S32.HI R177, RZ, 0x1f, R227 ;  /* 0x0000001fffb17819 */ /* 0x000fe400000114e3 */
[--C-:B------:R-:W-:Y:S01]  /*13be0*/  SHF.R.S32.HI R11, RZ, 0x1f, R3.reuse ;  /* 0x0000001fff0b7819 */ /* 0x100fe20000011403 */
[----:B------:R-:W-:Y:S01]  /*13bf0*/  IMAD.MOV R13, RZ, RZ, -R3 ;  /* 0x000000ffff0d7224 */ /* 0x000fe200078e0a03 */
[----:B------:R-:W-:Y:S01]  /*13c00*/  SHF.R.S32.HI R178, RZ, 0x1f, R228 ;  /* 0x0000001fffb27819 */ /* 0x000fe200000114e4 */
[----:B------:R-:W-:Y:S01]  /*13c10*/  IMAD.WIDE.U32 R8, R3, UR6, R8 ;  /* 0x0000000603087c25 */ /* 0x000fe2000f8e0008 */
[----:B------:R-:W-:-:S02]  /*13c20*/  SHF.R.S32.HI R179, RZ, 0x1f, R229 ;  /* 0x0000001fffb37819 */ /* 0x000fc400000114e5 */
[----:B------:R-:W-:Y:S01]  /*13c30*/  SHF.R.S32.HI R181, RZ, 0x1f, R181 ;  /* 0x0000001fffb57819 */ /* 0x000fe200000114b5 */
[----:B------:R-:W-:Y:S01]  /*13c40*/  IMAD R12, R11, UR6, RZ ;  /* 0x000000060b0c7c24 */ /* 0x000fe2000f8e02ff */
[----:B------:R-:W-:Y:S01]  /*13c50*/  SHF.R.S32.HI R183, RZ, 0x1f, R183 ;  /* 0x0000001fffb77819 */ /* 0x000fe200000114b7 */
[----:B------:R-:W-:Y:S01]  /*13c60*/  IMAD R11, R10, R13, R0 ;  /* 0x0000000d0a0b7224 */ /* 0x000fe200078e0200 */
[----:B------:R-:W-:Y:S01]  /*13c70*/  SHF.R.S32.HI R184, RZ, 0x1f, R23 ;  /* 0x0000001fffb87819 */ /* 0x000fe20000011417 */
[----:B------:R-:W-:-:S03]  /*13c80*/  IMAD R13, R3, UR7, R12 ;  /* 0x00000007030d7c24 */ /* 0x000fc6000f8e020c */
        /* <DEDUP_REMOVED lines=8> */
[----:B------:R-:W-:-:S03]  /*13d10*/  UIADD3 UR4, UR38, 0x38820, URZ ;  /* 0x0003882026047890 */ /* 0x000fc6000fffe03f */
[----:B------:R0:W1:Y:S01]  /*13d20*/  SHFL.IDX PT, R15, R0, RZ, 0x1c1f ;  /* 0x001c1fff000f7589 */ /* 0x00006200000e0000 */
[----:B------:R-:W-:Y:S01]  /*13d30*/  LEA.HI.X R3, R8, UR5, R3, 0x2, P0 ;  /* 0x0000000508037c11 */ /* 0x000fe200080f1403 */
[----:B------:R-:W-:Y:S01]  /*13d40*/  UPRMT UR4, URZ, 0x654, UR4 ;  /* 0x000006543f047896 */ /* 0x000fe20008000004 */
[----:B------:R-:W-:-:S03]  /*13d50*/  ISETP.GE.AND P0, PT, R188, R4, PT ;  /* 0x00000004bc00720c */ /* 0x000fc60003f06270 */
[----:B------:R0:W2:Y:S05]  /*13d60*/  SHFL.IDX PT, R14, R3, RZ, 0x1c1f ;  /* 0x001c1fff030e7589 */ /* 0x0000aa00000e0000 */
[----:B------:R-:W-:Y:S05]  /*13d70*/  SYNCS.ARRIVE.TRANS64.RED.A1T0 RZ, [UR4], RZ ;  /* 0x000000ffffff79a7 */ /* 0x000fea0008100404 */
        /* <DEDUP_REMOVED lines=40> */
[CC--:B-1----:R-:W-:Y:S02]  /*14000*/  @!P4 LEA R10, P2, R223.reuse, R15.reuse, 0x2 ;  /* 0x0000000fdf0ac211 */ /* 0x0c2fe400078410ff */
        /* <DEDUP_REMOVED lines=89> */
.L_x_3112:
[----:B------:R-:W-:Y:S05]  /*145a0*/  BSYNC B1 ;  /* 0x0000000000017941 */ /* 0x000fea0003800000 */
.L_x_3111:
[----:B0-----:R-:W-:Y:S01]  /*145b0*/  VIADD R9, R188, 0x8 ;  /* 0x00000008bc097836 */ /* 0x001fe20000000000 */
[----:B------:R4:W0:Y:S04]  /*145c0*/  SHFL.IDX PT, R18, R3, 0x1, 0x1c1f ;  /* 0x003c1f0003127f89 */ /* 0x00082800000e0000 */
[----:B------:R-:W-:Y:S01]  /*145d0*/  ISETP.GE.AND P0, PT, R9, R4, PT ;  /* 0x000000040900720c */ /* 0x000fe20003f06270 */
[----:B------:R-:W3:-:S12]  /*145e0*/  SHFL.IDX PT, R0, R0, 0x1, 0x1c1f ;  /* 0x003c1f0000007f89 */ /* 0x000ed800000e0000 */
[----:B----4-:R-:W-:Y:S05]  /*145f0*/  @P0 BRA `(.L_x_3110) ;  /* 0x0000001400cc0947 */ /* 0x010fea0003800000 */
[----:B------:R-:W-:Y:S02]  /*14600*/  ULDC UR4, c[0x0][0xbc8] ;  /* 0x0002f20000047ab9 */ /* 0x000fe40000000800 */
[----:B------:R-:W-:Y:S02]  /*14610*/  ISETP.GE.AND P4, PT, R23, UR4, PT ;  /* 0x0000000417007c0c */ /* 0x000fe4000bf86270 */
[----:B------:R-:W-:Y:S02]  /*14620*/  ISETP.GE.AND P2, PT, R182, UR4, PT ;  /* 0x00000004b6007c0c */ /* 0x000fe4000bf46270 */
[----:B------:R-:W-:Y:S02]  /*14630*/  ISETP.GE.AND P1, PT, R180, UR4, PT ;  /* 0x00000004b4007c0c */ /* 0x000fe4000bf26270 */
[----:B------:R-:W-:-:S07]  /*14640*/  ISETP.GE.AND P0, PT, R229, UR4, PT ;  /* 0x00000004e5007c0c */ /* 0x000fce000bf06270 */
[----:B---3--:R-:W-:-:S04]  /*14650*/  @!P4 LEA R8, P3, R23, R0, 0x2 ;  /* 0x000000001708c211 */ /* 0x008fc800078610ff */
[----:B0-----:R-:W-:Y:S02]  /*14660*/  @!P4 LEA.HI.X R9, R23, R18, R184, 0x2, P3 ;  /* 0x000000121709c211 */ /* 0x001fe400018f14b8 */
[----:B------:R-:W-:Y:S02]  /*14670*/  ISETP.GE.AND P3, PT, R228, UR4, PT ;  /* 0x00000004e4007c0c */ /* 0x000fe4000bf66270 */
[C---:B------:R-:W-:Y:S01]  /*14680*/  @!P1 LEA R10, P5, R180.reuse, R0, 0x2 ;  /* 0x00000000b40a9211 */ /* 0x040fe200078a10ff */
        /* <DEDUP_REMOVED lines=19> */
[----:B----4-:R-:W-:Y:S01]  /*147c0*/  @!P5 LEA R12, P6, R226, R0, 0x2 ;  /* 0x00000000e20cd211 */ /* 0x010fe200078c10ff */
[----:B------:R3:W-:Y:S01]  /*147d0*/  @!P4 ST.E.64 desc[UR40][R10.64], R46 ;  /* 0x0000002e0a00c985 */ /* 0x0007e2000c101b28 */
[----:B------:R-:W-:Y:S02]  /*147e0*/  ISETP.GE.AND P3, PT, R222, UR4, PT ;  /* 0x00000004de007c0c */ /* 0x000fe4000bf66270 */
[----:B------:R-:W-:-:S02]  /*147f0*/  @!P5 LEA.HI.X R13, R226, R18, R176, 0x2, P6 ;  /* 0x00000012e20dd211 */ /* 0x000fc400030f14b0 */
[-C--:B--2---:R-:W-:Y:S02]  /*14800*/  @!P0 LEA R14, P6, R225, R0.reuse, 0x2 ;  /* 0x00000000e10e8211 */ /* 0x084fe400078c10ff */
        /* <DEDUP_REMOVED lines=98> */
.L_x_3104:
[----:B------:R-:W1:Y:S01]  /*14e30*/  LDC.64 R12, c[0x0][0xd08] ;  /* 0x00034200ff0c7b82 */ /* 0x000e620000000a00 */
[----:B------:R-:W-:-:S07]  /*14e40*/  IMAD.MOV.U32 R3, RZ, RZ, RZ ;  /* 0x000000ffff037224 */ /* 0x000fce00078e00ff */
[----:B------:R-:W2:Y:S08]  /*14e50*/  LDC.64 R10, c[0x0][0xd00] ;  /* 0x00034000ff0a7b82 */ /* 0x000eb00000000a00 */
[----:B------:R-:W3:Y:S01]  /*14e60*/  LDC.64 R8, c[0x0][0xd00] ;  /* 0x00034000ff087b82 */ /* 0x000ee20000000a00 */
[----:B-1----:R-:W-:-:S04]  /*14e70*/  ISETP.NE.U32.AND P0, PT, R12, RZ, PT ;  /* 0x000000ff0c00720c */ /* 0x002fc80003f05070 */
[----:B------:R-:W-:Y:S02]  /*14e80*/  ISETP.NE.AND.EX P1, PT, R13, RZ, PT, P0 ;  /* 0x000000ff0d00720c */ /* 0x000fe40003f25300 */
[----:B--2---:R-:W-:-:S04]  /*14e90*/  ISETP.NE.U32.AND P0, PT, R10, RZ, PT ;  /* 0x000000ff0a00720c */ /* 0x004fc80003f05070 */
[----:B------:R-:W-:Y:S01]  /*14ea0*/  ISETP.NE.AND.EX P0, PT, R11, RZ, PT, P0 ;  /* 0x000000ff0b00720c */ /* 0x000fe20003f05300 */
[----:B------:R-:W-:Y:S01]  /*14eb0*/  ULDC UR4, c[0x0][0xb88] ;  /* 0x0002e20000047ab9 */ /* 0x000fe20000000800 */
[----:B---3--:R-:W-:-:S05]  /*14ec0*/  IMAD.WIDE R8, R198, 0x4, R8 ;  /* 0x00000004c6087825 */ /* 0x008fca00078e0208 */
[----:B------:R-:W1:Y:S01]  /*14ed0*/  @P1 LDC.64 R10, c[0x0][0xd08] ;  /* 0x00034200ff0a1b82 */ /* 0x000e620000000a00 */
[----:B0-----:R-:W-:-:S05]  /*14ee0*/  IMAD.U32 R4, RZ, RZ, UR4 ;  /* 0x00000004ff047e24 */ /* 0x001fca000f8e00ff */
[----:B------:R0:W5:Y:S01]  /*14ef0*/  @P0 LDG.E R3, desc[UR40][R8.64] ;  /* 0x0000002808030981 */ /* 0x000162000c1e1900 */
[----:B-1----:R-:W-:-:S05]  /*14f00*/  @P1 IMAD.WIDE R10, R198, 0x4, R10 ;  /* 0x00000004c60a1825 */ /* 0x002fca00078e020a */
[----:B------:R0:W5:Y:S01]  /*14f10*/  @P1 LDG.E R4, desc[UR40][R10.64] ;  /* 0x000000280a041981 */ /* 0x000162000c1e1900 */
[----:B------:R-:W-:Y:S02]  /*14f20*/  ISETP.NE.AND P2, PT, R0, RZ, PT ;  /* 0x000000ff0000720c */ /* 0x000fe40003f45270 */
[----:B------:R-:W-:Y:S01]  /*14f30*/  SHF.R.S32.HI R28, RZ, 0x1f, R198 ;  /* 0x0000001fff1c7819 */ /* 0x000fe200000114c6 */
[----:B------:R-:W1:Y:S10]  /*14f40*/  S2R R13, SR_TID.X ;  /* 0x00000000000d7919 */ /* 0x000e740000002100 */
[----:B------:R-:W2:Y:S01]  /*14f50*/  @!P2 LDC R0, c[0x0][0xbd4] ;  /* 0x0002f500ff00ab82 */ /* 0x000ea20000000800 */
[----:B-1----:R-:W-:Y:S01]  /*14f60*/  VIADD R12, R13, 0xffffff80 ;  /* 0xffffff800d0c7836 */ /* 0x002fe20000000000 */
[----:B--2---:R-:W-:-:S04]  /*14f70*/  ISETP.GT.AND P2, PT, R0, 0x1, PT ;  /* 0x000000010000780c */ /* 0x004fc80003f44270 */
[----:B------:R-:W-:Y:S01]  /*14f80*/  ISETP.GT.AND P3, PT, R12, 0x3f, PT ;  /* 0x0000003f0c00780c */ /* 0x000fe20003f64270 */
[----:B0-----:R-:W-:-:S12]  /*14f90*/  @P1 BRA `(.L_x_3113) ;  /* 0x0000000000101947 */ /* 0x001fd80003800000 */
[----:B------:R-:W-:Y:S05]  /*14fa0*/  @!P0 BRA `(.L_x_3113) ;  /* 0x00000000000c8947 */ /* 0x000fea0003800000 */
[----:B------:R-:W2:Y:S04]  /*14fb0*/  LDG.E R11, desc[UR40][R8.64] ;  /* 0x00000028080b7981 */ /* 0x000ea8000c1e1900 */
[----:B-----5:R-:W2:Y:S02]  /*14fc0*/  LDG.E R4, desc[UR40][R8.64+0x4] ;  /* 0x0000042808047981 */ /* 0x020ea4000c1e1900 */
[----:B--2---:R-:W-:-:S07]  /*14fd0*/  IMAD.IADD R4, R4, 0x1, -R11 ;  /* 0x0000000104047824 */ /* 0x004fce00078e0a0b */
.L_x_3113:
[----:B------:R-:W-:Y:S01]  /*14fe0*/  BSSY B1, `(.L_x_3114) ;  /* 0x0000036000017945 */ /* 0x000fe20003800000 */
[----:B------:R-:W-:Y:S02]  /*14ff0*/  SEL R31, R198, RZ, !P0 ;  /* 0x000000ffc61f7207 */ /* 0x000fe40004000000 */
[----:B------:R-:W-:Y:S02]  /*15000*/  SEL R28, R28, RZ, !P0 ;  /* 0x000000ff1c1c7207 */ /* 0x000fe40004000000 */
[----:B-----5:R-:W-:Y:S01]  /*15010*/  SHF.R.S32.HI R26, RZ, 0x1f, R3 ;  /* 0x0000001fff1a7819 */ /* 0x020fe20000011403 */
[----:B------:R-:W-:Y:S06]  /*15020*/  @P3 BRA `(.L_x_3115) ;  /* 0x0000000000c43947 */ /* 0x000fec0003800000 */
[----:B------:R-:W0:Y:S01]  /*15030*/  LDC R33, c[0x0][0xce8] ;  /* 0x00033a00ff217b82 */ /* 0x000e220000000800 */
[----:B------:R-:W-:Y:S01]  /*15040*/  IADD3 R30, R188, -0x80, R13 ;  /* 0xffffff80bc1e7810 */ /* 0x000fe20007ffe00d */
[----:B0-----:R-:W-:-:S05]  /*15050*/  IMAD R8, R4, R33, RZ ;  /* 0x0000002104087224 */ /* 0x001fca00078e02ff */
[----:B------:R-:W-:-:S13]  /*15060*/  ISETP.GE.AND P0, PT, R30, R8, PT ;  /* 0x000000081e00720c */ /* 0x000fda0003f06270 */
[----:B------:R-:W-:Y:S05]  /*15070*/  @P0 BRA `(.L_x_3115) ;  /* 0x0000000000b00947 */ /* 0x000fea0003800000 */
[----:B------:R-:W-:Y:S01]  /*15080*/  ISETP.NE.AND P1, PT, R33, 0x1, PT ;  /* 0x000000012100780c */ /* 0x000fe20003f25270 */
[----:B------:R-:W-:Y:S01]  /*15090*/  IMAD.MOV.U32 R18, RZ, RZ, 0xab8 ;  /* 0x00000ab8ff127424 */ /* 0x000fe200078e00ff */
[----:B------:R-:W-:Y:S01]  /*150a0*/  ISETP.GT.AND P0, PT, R0, 0x1, PT ;  /* 0x000000010000780c */ /* 0x000fe20003f04270 */
[----:B------:R-:W0:Y:S01]  /*150b0*/  LDC.64 R8, c[0x0][0xca8] ;  /* 0x00032a00ff087b82 */ /* 0x000e220000000a00 */
[----:B------:R-:W-:Y:S01]  /*150c0*/  LOP3.LUT R200, R200, 0xff, RZ, 0xc0, !PT ;  /* 0x000000ffc8c87812 */ /* 0x000fe200078ec0ff */
[----:B------:R-:W-:Y:S01]  /*150d0*/  IMAD.MOV.U32 R27, RZ, RZ, R30 ;  /* 0x000000ffff1b7224 */ /* 0x000fe200078e001e */
[----:B------:R-:W-:-:S05]  /*150e0*/  SEL R18, R18, 0xa78, P0 ;  /* 0x00000a7812127807 */ /* 0x000fca0000000000 */
[----:B------:R-:W1:Y:S08]  /*150f0*/  LDC.64 R20, c[0x0][R18+0x220] ;  /* 0x0000880012147b82 */ /* 0x000e700000000a00 */
[----:B------:R-:W2:Y:S08]  /*15100*/  @P1 LDC R17, c[0x0][0xcec] ;  /* 0x00033b00ff111b82 */ /* 0x000eb00000000800 */
[----:B------:R-:W3:Y:S08]  /*15110*/  LDC.64 R14, c[0x0][R18+0x218] ;  /* 0x00008600120e7b82 */ /* 0x000ef00000000a00 */
[----:B------:R-:W4:Y:S01]  /*15120*/  @P1 LDC R35, c[0x0][0xcf0] ;  /* 0x00033c00ff231b82 */ /* 0x000f220000000800 */
[----:B-1----:R-:W-:-:S07]  /*15130*/  IMAD.WIDE.U32 R24, R20, R31, RZ ;  /* 0x0000001f14187225 */ /* 0x002fce00078e00ff */
[----:B------:R-:W1:Y:S01]  /*15140*/  LDC.64 R12, c[0x0][R18+0x228] ;  /* 0x00008a00120c7b82 */ /* 0x000e620000000a00 */
[----:B--2---:R-:W-:-:S04]  /*15150*/  @P1 IMAD.HI.U32 R0, R30, R17, RZ ;  /* 0x000000111e001227 */ /* 0x004fc800078e00ff */
[----:B------:R-:W-:-:S03]  /*15160*/  IMAD R17, R21, R31, RZ ;  /* 0x0000001f15117224 */ /* 0x000fc600078e02ff */
[----:B------:R-:W2:Y:S01]  /*15170*/  LDC.64 R10, c[0x0][R18+0x210] ;  /* 0x00008400120a7b82 */ /* 0x000ea20000000a00 */
[----:B------:R-:W-:Y:S01]  /*15180*/  IMAD R21, R20, R28, R17 ;  /* 0x0000001c14157224 */ /* 0x000fe200078e0211 */
[----:B------:R-:W-:Y:S01]  /*15190*/  SEL R17, R200, RZ, P0 ;  /* 0x000000ffc8117207 */ /* 0x000fe20000000000 */
[-C--:B---3--:R-:W-:Y:S02]  /*151a0*/  IMAD R29, R15, R196.reuse, RZ ;  /* 0x000000c40f1d7224 */ /* 0x088fe400078e02ff */
[----:B------:R-:W-:Y:S01]  /*151b0*/  IMAD.WIDE.U32 R14, R14, R196, RZ ;  /* 0x000000c40e0e7225 */ /* 0x000fe200078e00ff */
[----:B----4-:R-:W-:Y:S02]  /*151c0*/  @P1 SHF.R.U32.HI R27, RZ, R35, R0 ;  /* 0x00000023ff1b1219 */ /* 0x010fe40000011600 */
[----:B0-----:R-:W0:Y:S01]  /*151d0*/  @!P0 LDC R8, c[0x0][0xc50] ;  /* 0x00031400ff088b82 */ /* 0x001e220000000800 */
[----:B------:R-:W-:Y:S01]  /*151e0*/  IMAD.IADD R0, R25, 0x1, R21 ;  /* 0x0000000119007824 */ /* 0x000fe200078e0215 */
[----:B------:R-:W-:Y:S01]  /*151f0*/  IADD3 R14, P1, P3, R24, R14, R3 ;  /* 0x0000000e180e7210 */ /* 0x000fe20007b3e003 */
[----:B------:R-:W-:-:S02]  /*15200*/  IMAD.IADD R29, R15, 0x1, R29 ;  /* 0x000000010f1d7824 */ /* 0x000fc400078e021d */
[----:B------:R-:W-:Y:S02]  /*15210*/  IMAD.MOV R15, RZ, RZ, -R27 ;  /* 0x000000ffff0f7224 */ /* 0x000fe400078e0a1b */
[-C--:B-1----:R-:W-:Y:S01]  /*15220*/  IMAD R21, R13, R17.reuse, RZ ;  /* 0x000000110d157224 */ /* 0x082fe200078e02ff */
[----:B------:R-:W1:Y:S01]  /*15230*/  @!P0 LDC R9, c[0x0][0xc54] ;  /* 0x00031500ff098b82 */ /* 0x000e620000000800 */
[----:B------:R-:W-:Y:S01]  /*15240*/  IMAD.WIDE.U32 R12, R12, R17, RZ ;  /* 0x000000110c0c7225 */ /* 0x000fe200078e00ff */
[----:B------:R-:W-:-:S03]  /*15250*/  IADD3.X R0, R0, R29, R26, P1, P3 ;  /* 0x0000001d00007210 */ /* 0x000fc60000fe641a */
[----:B------:R-:W-:Y:S01]  /*15260*/  IMAD R15, R33, R15, R30 ;  /* 0x0000000f210f7224 */ /* 0x000fe200078e021e */
[----:B------:R-:W-:Y:S01]  /*15270*/  IADD3 R12, P0, P1, R27, R14, R12 ;  /* 0x0000000e1b0c7210 */ /* 0x000fe2000791e00c */
[----:B------:R-:W-:Y:S01]  /*15280*/  IMAD.IADD R21, R13, 0x1, R21 ;  /* 0x000000010d157824 */ /* 0x000fe200078e0215 */
[----:B------:R-:W-:Y:S02]  /*15290*/  SHF.R.S32.HI R27, RZ, 0x1f, R27 ;  /* 0x0000001fff1b7819 */ /* 0x000fe4000001141b */
[----:B------:R-:W-:Y:S02]  /*152a0*/  SHF.R.S32.HI R17, RZ, 0x1f, R15 ;  /* 0x0000001fff117819 */ /* 0x000fe4000001140f */
[----:B------:R-:W-:Y:S01]  /*152b0*/  IADD3.X R13, R27, R0, R21, P0, P1 ;  /* 0x000000001b0d7210 */ /* 0x000fe200007e2415 */
[----:B--2---:R-:W-:-:S04]  /*152c0*/  IMAD R0, R11, R15, RZ ;  /* 0x0000000f0b007224 */ /* 0x004fc800078e02ff */
[C---:B------:R-:W-:Y:S02]  /*152d0*/  IMAD R17, R10.reuse, R17, R0 ;  /* 0x000000110a117224 */ /* 0x040fe400078e0200 */
[----:B------:R-:W-:-:S04]  /*152e0*/  IMAD.WIDE.U32 R10, R10, R15, R12 ;  /* 0x0000000f0a0a7225 */ /* 0x000fc800078e000c */
[----:B------:R-:W-:Y:S01]  /*152f0*/  IMAD.IADD R0, R11, 0x1, R17 ;  /* 0x000000010b007824 */ /* 0x000fe200078e0211 */
[----:B0-----:R-:W-:Y:S01]  /*15300*/  LEA R8, P0, R10, R8, 0x2 ;  /* 0x000000080a087211 */ /* 0x001fe200078010ff */
[----:B------:R-:W-:-:S03]  /*15310*/  IMAD.MOV.U32 R11, RZ, RZ, -0x800000 ;  /* 0xff800000ff0b7424 */ /* 0x000fc600078e00ff */
[----:B-1----:R-:W-:-:S05]  /*15320*/  LEA.HI.X R9, R10, R9, R0, 0x2, P0 ;  /* 0x000000090a097211 */ /* 0x002fca00000f1400 */
[----:B------:R0:W-:Y:S04]  /*15330*/  STG.E desc[UR40][R8.64], R11 ;  /* 0x0000000b08007986 */ /* 0x0001e8000c101928 */
.L_x_3115:
[----:B------:R-:W-:Y:S05]  /*15340*/  BSYNC B1 ;  /* 0x0000000000017941 */ /* 0x000fea0003800000 */
.L_x_3114:
[----:B------:R-:W-:Y:S05]  /*15350*/  @P2 BRA `(.L_x_3110) ;  /* 0x0000000800742947 */ /* 0x000fea0003800000 */
[----:B------:R-:W2:Y:S01]  /*15360*/  LDL R20, [R1+0x8] ;  /* 0x0000080001147983 */ /* 0x000ea20000100800 */
[----:B------:R-:W1:Y:S01]  /*15370*/  LDC R15, c[0x0][0xce8] ;  /* 0x00033a00ff0f7b82 */ /* 0x000e620000000800 */
[----:B------:R-:W-:Y:S01]  /*15380*/  ULDC.64 UR4, c[0x0][0xba0] ;  /* 0x0002e80000047ab9 */ /* 0x000fe20000000a00 */
[----:B------:R-:W-:Y:S01]  /*15390*/  ULDC UR6, c[0x0][0xbc8] ;  /* 0x0002f20000067ab9 */ /* 0x000fe20000000800 */
[----:B------:R-:W-:Y:S01]  /*153a0*/  IMAD R0, R26, UR4, RZ ;  /* 0x000000041a007c24 */ /* 0x000fe2000f8e02ff */
[----:B------:R-:W-:Y:S01]  /*153b0*/  ISETP.GE.AND P1, PT, R199, UR6, PT ;  /* 0x00000006c7007c0c */ /* 0x000fe2000bf26270 */
[----:B0-----:R-:W-:Y:S01]  /*153c0*/  IMAD.WIDE.U32 R8, R3, UR4, RZ ;  /* 0x0000000403087c25 */ /* 0x001fe2000f8e00ff */
[----:B------:R-:W-:Y:S01]  /*153d0*/  ISETP.GE.AND P2, PT, R193, UR6, PT ;  /* 0x00000006c1007c0c */ /* 0x000fe2000bf46270 */
[----:B------:R-:W-:Y:S01]  /*153e0*/  BSSY B1, `(.L_x_3116) ;  /* 0x0000070000017945 */ /* 0x000fe20003800000 */
[----:B------:R-:W-:Y:S01]  /*153f0*/  SHF.R.S32.HI R38, RZ, 0x1f, R199 ;  /* 0x0000001fff267819 */ /* 0x000fe200000114c7 */
[----:B------:R-:W-:Y:S01]  /*15400*/  IMAD R3, R3, UR5, R0 ;  /* 0x0000000503037c24 */ /* 0x000fe2000f8e0200 */
[----:B------:R-:W-:Y:S01]  /*15410*/  ULDC.64 UR4, c[0x0][0xbe8] ;  /* 0x0002fa0000047ab9 */ /* 0x000fe20000000a00 */
[----:B------:R-:W-:Y:S01]  /*15420*/  SEL R0, RZ, 0x1, P2 ;  /* 0x00000001ff007807 */ /* 0x000fe20001000000 */
[----:B------:R-:W-:-:S02]  /*15430*/  VIADD R37, R193, 0x80 ;  /* 0x00000080c1257836 */ /* 0x000fc40000000000 */
[----:B------:R-:W-:Y:S01]  /*15440*/  IMAD.IADD R9, R9, 0x1, R3 ;  /* 0x0000000109097824 */ /* 0x000fe200078e0203 */
[----:B------:R-:W-:Y:S01]  /*15450*/  SEL R3, RZ, 0xffffffff, P1 ;  /* 0xffffffffff037807 */ /* 0x000fe20000800000 */
[----:B------:R-:W-:Y:S01]  /*15460*/  VIADD R35, R193, 0xc0 ;  /* 0x000000c0c1237836 */ /* 0x000fe20000000000 */
[----:B------:R-:W-:Y:S01]  /*15470*/  ISETP.GE.AND P1, PT, R37, UR6, PT ;  /* 0x0000000625007c0c */ /* 0x000fe2000bf26270 */
[C---:B------:R-:W-:Y:S01]  /*15480*/  IMAD.WIDE.U32 R8, R196.reuse, UR4, R8 ;  /* 0x00000004c4087c25 */ /* 0x040fe2000f8e0008 */
[----:B------:R-:W-:Y:S02]  /*15490*/  SHF.R.S32.HI R34, RZ, 0x1f, R37 ;  /* 0x0000001fff227819 */ /* 0x000fe40000011425 */
[----:B------:R-:W-:Y:S01]  /*154a0*/  SHF.R.S32.HI R30, RZ, 0x1f, R35 ;  /* 0x0000001fff1e7819 */ /* 0x000fe20000011423 */
[----:B------:R-:W-:Y:S01]  /*154b0*/  IMAD.SHL.U32 R3, R3, 0x2, RZ ;  /* 0x0000000203037824 */ /* 0x000fe200078e00ff */
[----:B-1----:R-:W-:Y:S01]  /*154c0*/  ISETP.NE.AND P0, PT, R15, 0x1, PT ;  /* 0x000000010f00780c */ /* 0x002fe20003f05270 */
[----:B------:R-:W-:Y:S01]  /*154d0*/  IMAD R9, R196, UR5, R9 ;  /* 0x00000005c4097c24 */ /* 0x000fe2000f8e0209 */
[----:B------:R-:W-:-:S02]  /*154e0*/  ULDC.64 UR4, c[0x0][0xbf0] ;  /* 0x0002fc0000047ab9 */ /* 0x000fc40000000a00 */
[----:B------:R-:W-:Y:S01]  /*154f0*/  LOP3.LUT R12, R3, 0x2, R0, 0xe2, !PT ;  /* 0x00000002030c7812 */ /* 0x000fe200078ee200 */
[----:B------:R-:W-:Y:S02]  /*15500*/  IMAD R0, R28, UR4, RZ ;  /* 0x000000041c007c24 */ /* 0x000fe4000f8e02ff */
[----:B------:R-:W-:-:S04]  /*15510*/  IMAD.WIDE.U32 R8, R31, UR4, R8 ;  /* 0x000000041f087c25 */ /* 0x000fc8000f8e0008 */
[----:B------:R-:W-:Y:S01]  /*15520*/  IMAD R11, R31, UR5, R0 ;  /* 0x000000051f0b7c24 */ /* 0x000fe2000f8e0200 */
[----:B------:R-:W-:Y:S01]  /*15530*/  ULDC.64 UR4, c[0x0][0xbe0] ;  /* 0x0002f80000047ab9 */ /* 0x000fe20000000a00 */
[----:B------:R-:W-:Y:S01]  /*15540*/  VIADD R31, R193, 0x100 ;  /* 0x00000100c11f7836 */ /* 0x000fe20000000000 */
[----:B------:R-:W0:Y:S01]  /*15550*/  @P0 LDC R13, c[0x0][0xcec] ;  /* 0x00033b00ff0d0b82 */ /* 0x000e220000000800 */
[----:B------:R-:W-:Y:S02]  /*15560*/  IMAD.IADD R9, R9, 0x1, R11 ;  /* 0x0000000109097824 */ /* 0x000fe400078e020b */
[C---:B------:R-:W-:Y:S01]  /*15570*/  VIADD R39, R193.reuse, 0x140 ;  /* 0x00000140c1277836 */ /* 0x040fe20000000000 */
[----:B------:R-:W-:Y:S01]  /*15580*/  SHF.R.S32.HI R26, RZ, 0x1f, R31 ;  /* 0x0000001fff1a7819 */ /* 0x000fe2000001141f */
[C---:B------:R-:W-:Y:S02]  /*15590*/  VIADD R29, R193.reuse, 0x180 ;  /* 0x00000180c11d7836 */ /* 0x040fe40000000000 */
[----:B------:R-:W-:Y:S01]  /*155a0*/  IMAD R27, R4, R15, RZ ;  /* 0x0000000f041b7224 */ /* 0x000fe200078e02ff */
[----:B------:R-:W1:Y:S01]  /*155b0*/  @P0 LDC R17, c[0x0][0xcf0] ;  /* 0x00033c00ff110b82 */ /* 0x000e620000000800 */
[----:B------:R-:W-:Y:S01]  /*155c0*/  VIADD R33, R193, 0x1c0 ;  /* 0x000001c0c1217836 */ /* 0x000fe20000000000 */
[----:B------:R-:W-:-:S02]  /*155d0*/  SHF.R.S32.HI R28, RZ, 0x1f, R29 ;  /* 0x0000001fff1c7819 */ /* 0x000fc4000001141d */
[----:B------:R-:W-:Y:S02]  /*155e0*/  SHF.R.S32.HI R36, RZ, 0x1f, R39 ;  /* 0x0000001fff247819 */ /* 0x000fe40000011427 */
[----:B------:R-:W-:Y:S01]  /*155f0*/  SHF.R.S32.HI R32, RZ, 0x1f, R33 ;  /* 0x0000001fff207819 */ /* 0x000fe20000011421 */
[----:B--2---:R-:W-:-:S04]  /*15600*/  IMAD R3, R197, 0x20, R20 ;  /* 0x00000020c5037824 */ /* 0x004fc800078e0214 */
[----:B------:R-:W-:Y:S01]  /*15610*/  IMAD.IADD R10, R188, 0x1, R3 ;  /* 0x00000001bc0a7824 */ /* 0x000fe200078e0203 */
[----:B------:R-:W-:Y:S02]  /*15620*/  SEL R3, RZ, 0xffffffff, P1 ;  /* 0xffffffffff037807 */ /* 0x000fe40000800000 */
[----:B------:R-:W-:Y:S01]  /*15630*/  ISETP.GE.AND P1, PT, R35, UR6, PT ;  /* 0x0000000623007c0c */ /* 0x000fe2000bf26270 */
[----:B0-----:R-:W-:-:S03]  /*15640*/  @P0 IMAD.HI.U32 R0, R10, R13, RZ ;  /* 0x0000000d0a000227 */ /* 0x001fc600078e00ff */
[----:B------:R-:W-:Y:S01]  /*15650*/  SEL R14, RZ, 0xffffffff, P1 ;  /* 0xffffffffff0e7807 */ /* 0x000fe20000800000 */
[----:B------:R-:W-:Y:S01]  /*15660*/  IMAD.SHL.U32 R21, R3, 0x4, RZ ;  /* 0x0000000403157824 */ /* 0x000fe200078e00ff */
[----:B------:R-:W-:Y:S01]  /*15670*/  ISETP.GE.AND P1, PT, R33, UR6, PT ;  /* 0x0000000621007c0c */ /* 0x000fe2000bf26270 */
[----:B------:R-:W-:Y:S01]  /*15680*/  IMAD.MOV.U32 R3, RZ, RZ, R10 ;  /* 0x000000ffff037224 */ /* 0x000fe200078e000a */
[----:B-1----:R-:W-:Y:S01]  /*15690*/  @P0 SHF.R.U32.HI R3, RZ, R17, R0 ;  /* 0x00000011ff030219 */ /* 0x002fe20000011600 */
[----:B------:R-:W-:Y:S01]  /*156a0*/  IMAD.SHL.U32 R13, R14, 0x8, RZ ;  /* 0x000000080e0d7824 */ /* 0x000fe200078e00ff */
[----:B------:R-:W-:Y:S02]  /*156b0*/  LOP3.LUT R12, R21, 0x4, R12, 0xe2, !PT ;  /* 0x00000004150c7812 */ /* 0x000fe400078ee20c */
[----:B------:R-:W-:Y:S01]  /*156c0*/  ISETP.GE.AND P0, PT, R31, UR6, PT ;  /* 0x000000061f007c0c */ /* 0x000fe2000bf06270 */
[--C-:B------:R-:W-:Y:S01]  /*156d0*/  IMAD.MOV R11, RZ, RZ, -R3.reuse ;  /* 0x000000ffff0b7224 */ /* 0x100fe200078e0a03 */
[----:B------:R-:W-:Y:S01]  /*156e0*/  SHF.R.S32.HI R0, RZ, 0x1f, R3 ;  /* 0x0000001fff007819 */ /* 0x000fe20000011403 */
[----:B------:R-:W-:Y:S01]  /*156f0*/  IMAD.WIDE.U32 R8, R3, UR4, R8 ;  /* 0x0000000403087c25 */ /* 0x000fe2000f8e0008 */
[----:B------:R-:W-:-:S02]  /*15700*/  LOP3.LUT R12, R13, 0x8, R12, 0xe2, !PT ;  /* 0x000000080d0c7812 */ /* 0x000fc400078ee20c */
[----:B------:R-:W-:Y:S01]  /*15710*/  SEL R13, RZ, 0xffffffff, P0 ;  /* 0xffffffffff0d7807 */ /* 0x000fe20000000000 */
[----:B------:R-:W-:Y:S01]  /*15720*/  IMAD R0, R0, UR4, RZ ;  /* 0x0000000400007c24 */ /* 0x000fe2000f8e02ff */
[----:B------:R-:W-:Y:S01]  /*15730*/  ISETP.GE.AND P0, PT, R39, UR6, PT ;  /* 0x0000000627007c0c */ /* 0x000fe2000bf06270 */
[----:B------:R-:W-:Y:S02]  /*15740*/  IMAD R11, R15, R11, R10 ;  /* 0x0000000b0f0b7224 */ /* 0x000fe400078e020a */
[----:B------:R-:W-:Y:S02]  /*15750*/  IMAD.SHL.U32 R17, R13, 0x10, RZ ;  /* 0x000000100d117824 */ /* 0x000fe400078e00ff */
[----:B------:R-:W-:Y:S01]  /*15760*/  IMAD R13, R3, UR5, R0 ;  /* 0x00000005030d7c24 */ /* 0x000fe2000f8e0200 */
[----:B------:R-:W-:Y:S01]  /*15770*/  SHF.R.S32.HI R0, RZ, 0x1f, R11 ;  /* 0x0000001fff007819 */ /* 0x000fe2000001140b */
[----:B------:R-:W-:Y:S01]  /*15780*/  ULDC.64 UR4, c[0x0][0xbd8] ;  /* 0x0002f60000047ab9 */ /* 0x000fe20000000a00 */
[----:B------:R-:W-:Y:S01]  /*15790*/  SEL R3, RZ, 0xffffffff, P0 ;  /* 0xffffffffff037807 */ /* 0x000fe20000000000 */
[----:B------:R-:W-:Y:S01]  /*157a0*/  IMAD.IADD R9, R9, 0x1, R13 ;  /* 0x0000000109097824 */ /* 0x000fe200078e020d */
[----:B------:R-:W-:Y:S01]  /*157b0*/  ISETP.GE.AND P0, PT, R29, UR6, PT ;  /* 0x000000061d007c0c */ /* 0x000fe2000bf06270 */
[----:B------:R-:W-:Y:S01]  /*157c0*/  IMAD R0, R0, UR4, RZ ;  /* 0x0000000400007c24 */ /* 0x000fe2000f8e02ff */
[----:B------:R-:W-:Y:S01]  /*157d0*/  LOP3.LUT R12, R17, 0x10, R12, 0xe2, !PT ;  /* 0x00000010110c7812 */ /* 0x000fe200078ee20c */
[----:B------:R-:W-:-:S02]  /*157e0*/  IMAD.SHL.U32 R13, R3, 0x20, RZ ;  /* 0x00000020030d7824 */ /* 0x000fc400078e00ff */
[C---:B------:R-:W-:Y:S02]  /*157f0*/  IMAD R3, R11.reuse, UR5, R0 ;  /* 0x000000050b037c24 */ /* 0x040fe4000f8e0200 */
[----:B------:R-:W-:Y:S01]  /*15800*/  IMAD.WIDE.U32 R8, R11, UR4, R8 ;  /* 0x000000040b087c25 */ /* 0x000fe2000f8e0008 */
[----:B------:R-:W-:Y:S01]  /*15810*/  ULDC.64 UR4, c[0x0][0xb80] ;  /* 0x0002e00000047ab9 */ /* 0x000fe20000000a00 */
[----:B------:R-:W-:Y:S02]  /*15820*/  SEL R11, RZ, 0x40, P0 ;  /* 0x00000040ff0b7807 */ /* 0x000fe40000000000 */
[----:B------:R-:W-:Y:S01]  /*15830*/  IMAD.IADD R3, R9, 0x1, R3 ;  /* 0x0000000109037824 */ /* 0x000fe200078e0203 */
[----:B------:R-:W-:Y:S01]  /*15840*/  LEA R17, P0, R8, UR4, 0x1 ;  /* 0x0000000408117c11 */ /* 0x000fe2000f8008ff */
[----:B------:R-:W-:Y:S01]  /*15850*/  IMAD.IADD R0, R20, 0x1, R188 ;  /* 0x0000000114007824 */ /* 0x000fe200078e02bc */
[----:B------:R-:W-:Y:S02]  /*15860*/  LOP3.LUT R12, R13, 0x20, R12, 0xe2, !PT ;  /* 0x000000200d0c7812 */ /* 0x000fe400078ee20c */
[----:B------:R-:W-:Y:S01]  /*15870*/  LEA.HI.X R3, R8, UR5, R3, 0x1, P0 ;  /* 0x0000000508037c11 */ /* 0x000fe200080f0c03 */
[----:B------:R0:W1:Y:S01]  /*15880*/  SHFL.IDX PT, R10, R17, RZ, 0x181f ;  /* 0x00181fff110a7589 */ /* 0x00006200000e0000 */
[----:B------:R-:W-:-:S02]  /*15890*/  ISETP.GE.AND P0, PT, R0, R27, PT ;  /* 0x0000001b0000720c */ /* 0x000fc40003f06270 */
[----:B------:R-:W-:Y:S02]  /*158a0*/  LOP3.LUT R18, R12, R11, RZ, 0xfc, !PT ;  /* 0x0000000b0c127212 */ /* 0x000fe400078efcff */
[----:B------:R-:W-:Y:S01]  /*158b0*/  SEL R9, RZ, 0x80, P1 ;  /* 0x00000080ff097807 */ /* 0x000fe20000800000 */
[----:B------:R0:W2:Y:S03]  /*158c0*/  SHFL.IDX PT, R11, R3, RZ, 0x181f ;  /* 0x00181fff030b7589 */ /* 0x0000a600000e0000 */
[----:B------:R-:W-:-:S05]  /*158d0*/  LOP3.LUT R4, R18, R9, RZ, 0xfc, !PT ;  /* 0x0000000912047212 */ /* 0x000fca00078efcff */
        /* <DEDUP_REMOVED lines=32> */
.L_x_3117:
[----:B------:R-:W-:Y:S05]  /*15ae0*/  BSYNC B1 ;  /* 0x0000000000017941 */ /* 0x000fea0003800000 */
.L_x_3116:
        /* <DEDUP_REMOVED lines=36> */
.L_x_3110:
[----:B------:R-:W-:Y:S05]  /*15d30*/  BSYNC B0 ;  /* 0x0000000000007941 */ /* 0x000fea0003800000 */
.L_x_3103:
[----:B------:R-:W-:Y:S02]  /*15d40*/  ULDC UR4, c[0x0][0xd3c] ;  /* 0x00034f0000047ab9 */ /* 0x000fe40000000800 */
[----:B------:R-:W-:-:S13]  /*15d50*/  ISETP.GE.AND P0, PT, R7, UR4, PT ;  /* 0x0000000407007c0c */ /* 0x000fda000bf06270 */
[----:B------:R-:W-:Y:S05]  /*15d60*/  @!P0 BRA `(.L_x_3118) ;  /* 0xfffffeb400648947 */ /* 0x000fea000383ffff */
[----:B------:R-:W-:Y:S05]  /*15d70*/  EXIT ;  /* 0x000000000000794d */ /* 0x000fea0003800000 */
.L_x_2999:
        /* <DEDUP_REMOVED lines=13> */
[----:B------:R-:W1:Y:S01]  /*15e50*/  LDS.128 R24, [UR4+0x388d0] ;  /* 0x0388d004ff187984 */ /* 0x000e620008000c00 */
[----:B------:R-:W-:Y:S06]  /*15e60*/  BAR.ARV 0x4, 0x180 ;  /* 0x0106000000007b1d */ /* 0x000fec0000002000 */
[----:B------:R-:W-:Y:S05]  /*15e70*/  BRA `(.L_x_3120) ;  /* 0x0000000c00907947 */ /* 0x000fea0003800000 */
.L_x_3119:
        /* <DEDUP_REMOVED lines=43> */
.L_x_3123:
        /* <DEDUP_REMOVED lines=35> */
.L_x_3121:
        /* <DEDUP_REMOVED lines=13> */
.L_x_3124:
        /* <DEDUP_REMOVED lines=62> */
.L_x_3125:
        /* <DEDUP_REMOVED lines=61> */
.L_x_3126:
[----:B------:R-:W-:-:S05]  /*16be0*/  LOP3.LUT R25, RZ, R2, RZ, 0x33, !PT ;  /* 0x00000002ff197212 */ /* 0x000fca00078e33ff */
[----:B------:R-:W-:Y:S01]  /*16bf0*/  IMAD.IADD R25, R6, 0x1, R25 ;  /* 0x0000000106197824 */ /* 0x000fe200078e0219 */
[----:B------:R-:W-:Y:S06]  /*16c00*/  BRA `(.L_x_3127) ;  /* 0x0000000000147947 */ /* 0x000fec0003800000 */
.L_x_3122:
[----:B------:R-:W-:Y:S01]  /*16c10*/  ULDC UR4, c[0x0][0xd3c] ;  /* 0x00034f0000047ab9 */ /* 0x000fe20000000800 */
[----:B------:R-:W-:Y:S02]  /*16c20*/  IMAD.MOV.U32 R25, RZ, RZ, RZ ;  /* 0x000000ffff197224 */ /* 0x000fe400078e00ff */
[----:B------:R-:W-:Y:S02]  /*16c30*/  IMAD.U32 R24, RZ, RZ, UR6 ;  /* 0x00000006ff187e24 */ /* 0x000fe4000f8e00ff */
[----:B------:R-:W-:Y:S02]  /*16c40*/  IMAD.MOV.U32 R26, RZ, RZ, RZ ;  /* 0x000000ffff1a7224 */ /* 0x000fe400078e00ff */
[----:B------:R-:W-:-:S07]  /*16c50*/  IMAD.U32 R27, RZ, RZ, UR4 ;  /* 0x00000004ff1b7e24 */ /* 0x000fce000f8e00ff */
.L_x_3127:
[----:B------:R-:W-:-:S13]  /*16c60*/  ISETP.NE.AND P0, PT, R7, RZ, PT ;  /* 0x000000ff0700720c */ /* 0x000fda0003f05270 */
[----:B------:R-:W0:Y:S01]  /*16c70*/  @!P0 S2R R3, SR_CgaCtaId ;  /* 0x0000000000038919 */ /* 0x000e220000008800 */
[----:B------:R-:W-:-:S04]  /*16c80*/  @!P0 MOV R2, 0x400 ;  /* 0x0000040000028802 */ /* 0x000fc80000000f00 */
[----:B0-----:R-:W-:-:S05]  /*16c90*/  @!P0 LEA R2, R3, R2, 0x18 ;  /* 0x0000000203028211 */ /* 0x001fca00078ec0ff */
[----:B------:R0:W-:Y:S01]  /*16ca0*/  @!P0 STS.128 [R2+0x388d0], R24 ;  /* 0x0388d01802008388 */ /* 0x0001e20000000c00 */
[----:B------:R-:W-:Y:S06]  /*16cb0*/  BAR.ARV 0x5, 0x180 ;  /* 0x0146000000007b1d */ /* 0x000fec0000002000 */
.L_x_3120:
[----:B------:R2:W-:Y:S01]  /*16cc0*/  STL [R1+0x28], RZ ;  /* 0x000028ff01007387 */ /* 0x0005e20000100800 */
[----:B------:R-:W-:Y:S01]  /*16cd0*/  ULDC UR4, c[0x0][0xd3c] ;  /* 0x00034f0000047ab9 */ /* 0x000fe20000000800 */
[----:B------:R-:W-:Y:S01]  /*16ce0*/  IMAD.MOV.U32 R23, RZ, RZ, 0x1 ;  /* 0x00000001ff177424 */ /* 0x000fe200078e00ff */
[----:B-1----:R-:W-:Y:S01]  /*16cf0*/  ISETP.GE.AND P0, PT, R27, UR4, PT ;  /* 0x000000041b007c0c */ /* 0x002fe2000bf06270 */
[----:B------:R-:W-:-:S12]  /*16d00*/  IMAD.MOV.U32 R18, RZ, RZ, RZ ;  /* 0x000000ffff127224 */ /* 0x000fd800078e00ff */
[----:B--2---:R-:W-:Y:S05]  /*16d10*/  @P0 BRA `(.L_x_3128) ;  /* 0x0000006000680947 */ /* 0x004fea0003800000 */
[----:B------:R-:W2:Y:S01]  /*16d20*/  LDL R5, [R1+0x4] ;  /* 0x0000040001057983 */ /* 0x000ea20000100800 */
[----:B------:R-:W1:Y:S01]  /*16d30*/  S2UR UR5, SR_CgaCtaId ;  /* 0x00000000000579c3 */ /* 0x000e620000008800 */
[C---:B0-----:R-:W-:Y:S01]  /*16d40*/  IMAD.SHL.U32 R2, R0.reuse, 0x8, RZ ;  /* 0x0000000800027824 */ /* 0x041fe200078e00ff */
[----:B------:R-:W-:Y:S01]  /*16d50*/  UMOV UR4, 0x400 ;  /* 0x0000040000047882 */ /* 0x000fe20000000000 */
[----:B------:R-:W-:Y:S01]  /*16d60*/  LOP3.LUT R4, R0, 0x7f, RZ, 0xc0, !PT ;  /* 0x0000007f00047812 */ /* 0x000fe200078ec0ff */
[----:B------:R-:W-:Y:S01]  /*16d70*/  BSSY B8, `(.L_x_3128) ;  /* 0x0000614000087945 */ /* 0x000fe20003800000 */
[----:B------:R-:W-:Y:S01]  /*16d80*/  IMAD.MOV.U32 R23, RZ, RZ, 0x1 ;  /* 0x00000001ff177424 */ /* 0x000fe200078e00ff */
[----:B------:R-:W-:Y:S01]  /*16d90*/  LOP3.LUT R3, R2, 0x1f8, RZ, 0xc0, !PT ;  /* 0x000001f802037812 */ /* 0x000fe200078ec0ff */
[----:B------:R-:W-:Y:S01]  /*16da0*/  IMAD.MOV.U32 R18, RZ, RZ, RZ ;  /* 0x000000ffff127224 */ /* 0x000fe200078e00ff */
[----:B------:R-:W-:Y:S02]  /*16db0*/  ULDC UR36, c[0x0][0xc] ;  /* 0x0000030000247ab9 */ /* 0x000fe40000000800 */
[----:B------:R-:W-:Y:S01]  /*16dc0*/  LOP3.LUT R3, R3, 0x38, R0, 0x78, !PT ;  /* 0x0000003803037812 */ /* 0x000fe200078e7800 */
[----:B------:R-:W-:-:S03]  /*16dd0*/  IMAD.SHL.U32 R0, R0, 0x10, RZ ;  /* 0x0000001000007824 */ /* 0x000fc600078e00ff */
[----:B------:R-:W-:Y:S01]  /*16de0*/  LOP3.LUT R34, R3, 0x200, R2, 0xf8, !PT ;  /* 0x0000020003227812 */ /* 0x000fe200078ef802 */
[----:B-1----:R-:W-:-:S06]  /*16df0*/  ULEA UR4, UR5, UR4, 0x18 ;  /* 0x0000000405047291 */ /* 0x002fcc000f8ec03f */
[----:B------:R-:W-:-:S04]  /*16e00*/  IMAD.U32 R17, RZ, RZ, UR4 ;  /* 0x00000004ff117e24 */ /* 0x000fc8000f8e00ff */
[----:B------:R-:W-:Y:S01]  /*16e10*/  IMAD R19, R34, 0x2, R17 ;  /* 0x0000000222137824 */ /* 0x000fe200078e0211 */
[----:B--2---:R-:W-:-:S05]  /*16e20*/  LOP3.LUT R5, R5, 0x2, RZ, 0xfc, !PT ;  /* 0x0000000205057812 */ /* 0x004fca00078efcff */
[----:B------:R0:W-:Y:S04]  /*16e30*/  STL [R1+0x30], R5 ;  /* 0x0000300501007387 */ /* 0x0001e80000100800 */
[----:B------:R1:W-:Y:S01]  /*16e40*/  STL [R1+0x28], RZ ;  /* 0x000028ff01007387 */ /* 0x0003e20000100800 */
[----:B0-----:R-:W-:Y:S02]  /*16e50*/  SHF.R.U32.HI R5, RZ, 0x3, R4 ;  /* 0x00000003ff057819 */ /* 0x001fe40000011604 */
[----:B------:R-:W-:Y:S02]  /*16e60*/  LOP3.LUT R4, R2, 0x38, RZ, 0xc0, !PT ;  /* 0x0000003802047812 */ /* 0x000fe400078ec0ff */
[----:B------:R-:W-:Y:S02]  /*16e70*/  LOP3.LUT R2, R5, 0x70, R0, 0xf8, !PT ;  /* 0x0000007005027812 */ /* 0x000fe400078ef800 */
[----:B------:R-:W-:-:S02]  /*16e80*/  LOP3.LUT R0, R4, 0x40, RZ, 0xfc, !PT ;  /* 0x0000004004007812 */ /* 0x000fc400078efcff */
[C---:B------:R-:W-:Y:S02]  /*16e90*/  LOP3.LUT R3, R4.reuse, 0x80, RZ, 0xfc, !PT ;  /* 0x0000008004037812 */ /* 0x040fe400078efcff */
[C---:B------:R-:W-:Y:S02]  /*16ea0*/  LOP3.LUT R2, R4.reuse, 0xc0, RZ, 0xfc, !PT ;  /* 0x000000c004027812 */ /* 0x040fe400078efcff */
[C---:B------:R-:W-:Y:S02]  /*16eb0*/  LOP3.LUT R0, R4.reuse, 0x100, RZ, 0xfc, !PT ;  /* 0x0000010004007812 */ /* 0x040fe400078efcff */
[C---:B------:R-:W-:Y:S02]  /*16ec0*/  LOP3.LUT R3, R4.reuse, 0x140, RZ, 0xfc, !PT ;  /* 0x0000014004037812 */ /* 0x040fe400078efcff */
[C---:B------:R-:W-:Y:S02]  /*16ed0*/  LOP3.LUT R2, R4.reuse, 0x180, RZ, 0xfc, !PT ;  /* 0x0000018004027812 */ /* 0x040fe400078efcff */
[----:B-1----:R-:W-:-:S07]  /*16ee0*/  LOP3.LUT R0, R4, 0x1c0, RZ, 0xfc, !PT ;  /* 0x000001c004007812 */ /* 0x002fce00078efcff */
.L_x_3205:
[----:B------:R-:W-:Y:S05]  /*16ef0*/  YIELD ;  /* 0x0000000000007946 */ /* 0x000fea0003800000 */
[----:B------:R-:W-:Y:S01]  /*16f00*/  ULDC.64 UR4, c[0x0][0xb20] ;  /* 0x0002c80000047ab9 */ /* 0x000fe20000000a00 */
[----:B------:R-:W-:Y:S01]  /*16f10*/  IMAD.MOV.U32 R32, RZ, RZ, RZ ;  /* 0x000000ffff207224 */ /* 0x000fe200078e00ff */
[----:B------:R-:W-:-:S04]  /*16f20*/  ISETP.NE.U32.AND P0, PT, RZ, UR4, PT ;  /* 0x00000004ff007c0c */ /* 0x000fc8000bf05070 */
[----:B------:R-:W-:Y:S01]  /*16f30*/  ISETP.NE.AND.EX P0, PT, RZ, UR5, PT, P0 ;  /* 0x00000005ff007c0c */ /* 0x000fe2000bf05300 */
[----:B------:R-:W-:-:S12]  /*16f40*/  ULDC.64 UR4, c[0x0][0xb10] ;  /* 0x0002c40000047ab9 */ /* 0x000fd80000000a00 */
[----:B------:R-:W0:Y:S02]  /*16f50*/  @P0 LDC.64 R2, c[0x0][0xb20] ;  /* 0x0002c800ff020b82 */ /* 0x000e240000000a00 */
[----:B0-----:R-:W-:-:S05]  /*16f60*/  @P0 IMAD.WIDE R2, R27, 0x4, R2 ;  /* 0x000000041b020825 */ /* 0x001fca00078e0202 */
[----:B------:R0:W5:Y:S01]  /*16f70*/  @P0 LDG.E R32, desc[UR40][R2.64] ;  /* 0x0000002802200981 */ /* 0x000162000c1e1900 */
[----:B------:R-:W-:Y:S01]  /*16f80*/  ISETP.NE.U32.AND P0, PT, RZ, UR4, PT ;  /* 0x00000004ff007c0c */ /* 0x000fe2000bf05070 */
[----:B------:R-:W-:Y:S01]  /*16f90*/  IMAD.MOV.U32 R35, RZ, RZ, RZ ;  /* 0x000000ffff237224 */ /* 0x000fe200078e00ff */
[----:B------:R-:W-:Y:S02]  /*16fa0*/  LOP3.LUT R16, R16, 0xffffffbf, RZ, 0xc0, !PT ;  /* 0xffffffbf10107812 */ /* 0x000fe400078ec0ff */
[----:B------:R-:W-:Y:S01]  /*16fb0*/  ISETP.NE.AND.EX P1, PT, RZ, UR5, PT, P0 ;  /* 0x00000005ff007c0c */ /* 0x000fe2000bf25300 */
[----:B------:R-:W-:Y:S02]  /*16fc0*/  ULDC.64 UR4, c[0x0][0xaf8] ;  /* 0x0002be0000047ab9 */ /* 0x000fe40000000a00 */
[----:B------:R-:W-:Y:S01]  /*16fd0*/  ISETP.NE.U32.AND P0, PT, RZ, UR4, PT ;  /* 0x00000004ff007c0c */ /* 0x000fe2000bf05070 */
[----:B0-----:R-:W0:Y:S03]  /*16fe0*/  LDC.64 R2, c[0x0][0xaf8] ;  /* 0x0002be00ff027b82 */ /* 0x001e260000000a00 */
[----:B------:R-:W-:Y:S01]  /*16ff0*/  ISETP.NE.AND.EX P2, PT, RZ, UR5, PT, P0 ;  /* 0x00000005ff007c0c */ /* 0x000fe2000bf45300 */
[----:B------:R-:W-:-:S05]  /*17000*/  ULDC.64 UR4, c[0x0][0x418] ;  /* 0x0001060000047ab9 */ /* 0x000fca0000000a00 */
[----:B-1----:R-:W1:Y:S07]  /*17010*/  @P1 LDC.64 R4, c[0x0][0xb10] ;  /* 0x0002c400ff041b82 */ /* 0x002e6e0000000a00 */
[----:B------:R-:W-:Y:S01]  /*17020*/  @P2 LOP3.LUT R16, R16, 0x40, RZ, 0xfc, !PT ;  /* 0x0000004010102812 */ /* 0x000fe200078efcff */
[----:B0-----:R-:W-:-:S05]  /*17030*/  IMAD.WIDE R2, R27, 0x4, R2 ;  /* 0x000000041b027825 */ /* 0x001fca00078e0202 */
[----:B------:R0:W5:Y:S01]  /*17040*/  @P2 LDG.E R35, desc[UR40][R2.64] ;  /* 0x0000002802232981 */ /* 0x000162000c1e1900 */
[----:B-1----:R-:W-:-:S05]  /*17050*/  @P1 IMAD.WIDE R4, R27, 0x4, R4 ;  /* 0x000000041b041825 */ /* 0x002fca00078e0204 */
[----:B--2---:R-:W2:Y:S01]  /*17060*/  @P1 LDG.E R0, desc[UR40][R4.64] ;  /* 0x0000002804001981 */ /* 0x004ea2000c1e1900 */
[----:B------:R-:W-:-:S03]  /*17070*/  UISETP.NE.U32.AND UP0, UPT, UR4, URZ, UPT ;  /* 0x0000003f0400728c */ /* 0x000fc6000bf05070 */
[----:B------:R-:W-:Y:S01]  /*17080*/  ULDC UR4, c[0x0][0x424] ;  /* 0x0001090000047ab9 */ /* 0x000fe20000000800 */
[----:B------:R-:W-:-:S03]  /*17090*/  UISETP.NE.AND.EX UP0, UPT, UR5, URZ, UPT, UP0 ;  /* 0x0000003f0500728c */ /* 0x000fc6000bf05300 */
[----:B------:R-:W-:Y:S01]  /*170a0*/  ULDC UR5, c[0x0][0x2f0] ;  /* 0x0000bc0000057ab9 */ /* 0x000fe20000000800 */
[----:B------:R-:W-:-:S04]  /*170b0*/  USEL UR4, UR4, 0x1, UP0 ;  /* 0x0000000104047887 */ /* 0x000fc80008000000 */
[----:B------:R-:W-:-:S06]  /*170c0*/  UIMAD UR4, UR4, UR5, URZ ;  /* 0x00000005040472a4 */ /* 0x000fcc000f8e023f */
[----:B------:R-:W-:Y:S01]  /*170d0*/  IMAD.U32 R7, RZ, RZ, UR4 ;  /* 0x00000004ff077e24 */ /* 0x000fe2000f8e00ff */
[----:B--2---:R0:W-:Y:S01]  /*170e0*/  @P1 STL [R1], R0 ;  /* 0x0000000001001387 */ /* 0x0041e20000100800 */
[----:B---34-:R-:W-:Y:S05]  /*170f0*/  @P1 BRA `(.L_x_3129) ;  /* 0x0000000000201947 */ /* 0x018fea0003800000 */
[----:B------:R-:W-:Y:S02]  /*17100*/  ULDC UR4, c[0x0][0x288] ;  /* 0x0000a20000047ab9 */ /* 0x000fe40000000800 */
[----:B0-----:R-:W-:-:S05]  /*17110*/  IMAD.U32 R0, RZ, RZ, UR4 ;  /* 0x00000004ff007e24 */ /* 0x001fca000f8e00ff */
[----:B------:R1:W-:Y:S01]  /*17120*/  STL [R1], R0 ;  /* 0x0000000001007387 */ /* 0x0003e20000100800 */
[----:B------:R-:W-:Y:S05]  /*17130*/  @!P2 BRA `(.L_x_3129) ;  /* 0x000000000010a947 */ /* 0x000fea0003800000 */
[----:B------:R-:W2:Y:S04]  /*17140*/  LDG.E R5, desc[UR40][R2.64] ;  /* 0x0000002802057981 */ /* 0x000ea8000c1e1900 */
[----:B-1----:R-:W2:Y:S02]  /*17150*/  LDG.E R0, desc[UR40][R2.64+0x4] ;  /* 0x0000042802007981 */ /* 0x002ea4000c1e1900 */
[----:B--2---:R-:W-:-:S05]  /*17160*/  IMAD.IADD R0, R0, 0x1, -R5 ;  /* 0x0000000100007824 */ /* 0x004fca00078e0a05 */
[----:B------:R2:W-:Y:S02]  /*17170*/  STL [R1], R0 ;  /* 0x0000000001007387 */ /* 0x0005e40000100800 */
.L_x_3129:
[----:B------:R-:W-:Y:S02]  /*17180*/  ULDC.64 UR4, c[0x0][0xb18] ;  /* 0x0002c60000047ab9 */ /* 0x000fe40000000a00 */
[----:B------:R-:W-:-:S04]  /*17190*/  ISETP.NE.U32.AND P0, PT, RZ, UR4, PT ;  /* 0x00000004ff007c0c */ /* 0x000fc8000bf05070 */
[----:B------:R-:W-:-:S13]  /*171a0*/  ISETP.NE.AND.EX P0, PT, RZ, UR5, PT, P0 ;  /* 0x00000005ff007c0c */ /* 0x000fda000bf05300 */
[----:B------:R-:W-:Y:S05]  /*171b0*/  @!P0 BRA `(.L_x_3130) ;  /* 0x0000000000108947 */ /* 0x000fea0003800000 */
[----:B0-----:R-:W0:Y:S02]  /*171c0*/  LDC.64 R2, c[0x0][0xb18] ;  /* 0x0002c600ff027b82 */ /* 0x001e240000000a00 */
[----:B0-----:R-:W-:-:S05]  /*171d0*/  IMAD.WIDE R2, R27, 0x4, R2 ;  /* 0x000000041b027825 */ /* 0x001fca00078e0202 */
[----:B------:R0:W5:Y:S01]  /*171e0*/  LDG.E R7, desc[UR40][R2.64] ;  /* 0x0000002802077981 */ /* 0x000162000c1e1900 */
[----:B------:R-:W-:Y:S05]  /*171f0*/  BRA `(.L_x_3131) ;  /* 0x0000000000247947 */ /* 0x000fea0003800000 */
.L_x_3130:
[----:B------:R-:W-:Y:S02]  /*17200*/  ULDC.64 UR4, c[0x0][0xb00] ;  /* 0x0002c00000047ab9 */ /* 0x000fe40000000a00 */
[----:B------:R-:W-:-:S04]  /*17210*/  ISETP.NE.U32.AND P0, PT, RZ, UR4, PT ;  /* 0x00000004ff007c0c */ /* 0x000fc8000bf05070 */
[----:B------:R-:W-:-:S13]  /*17220*/  ISETP.NE.AND.EX P0, PT, RZ, UR5, PT, P0 ;  /* 0x00000005ff007c0c */ /* 0x000fda000bf05300 */
[----:B------:R-:W-:Y:S05]  /*17230*/  @!P0 BRA `(.L_x_3131) ;  /* 0x0000000000148947 */ /* 0x000fea0003800000 */
[----:B0-----:R-:W0:Y:S02]  /*17240*/  LDC.64 R2, c[0x0][0xb00] ;  /* 0x0002c000ff027b82 */ /* 0x001e240000000a00 */
[----:B0-----:R-:W-:-:S05]  /*17250*/  IMAD.WIDE R2, R27, 0x4, R2 ;  /* 0x000000041b027825 */ /* 0x001fca00078e0202 */
[----:B------:R-:W3:Y:S04]  /*17260*/  LDG.E R7, desc[UR40][R2.64] ;  /* 0x0000002802077981 */ /* 0x000ee8000c1e1900 */
[----:B-12---:R-:W3:Y:S02]  /*17270*/  LDG.E R0, desc[UR40][R2.64+0x4] ;  /* 0x0000042802007981 */ /* 0x006ee4000c1e1900 */
[----:B---3--:R-:W-:-:S07]  /*17280*/  IMAD.IADD R7, R0, 0x1, -R7 ;  /* 0x0000000100077824 */ /* 0x008fce00078e0a07 */
.L_x_3131:
[----:B------:R-:W3:Y:S01]  /*17290*/  LDL R6, [R1] ;  /* 0x0000000001067983 */ /* 0x000ee20000100800 */
[----:B012---:R-:W0:Y:S01]  /*172a0*/  LDC R0, c[0x0][0x448] ;  /* 0x00011200ff007b82 */ /* 0x007e220000000800 */
[----:B------:R-:W-:Y:S01]  /*172b0*/  IMAD.SHL.U32 R37, R25, 0x40, RZ ;  /* 0x0000004019257824 */ /* 0x000fe200078e00ff */
[----:B------:R-:W-:Y:S01]  /*172c0*/  LOP3.LUT R16, R16, 0xffffefff, RZ, 0xc0, !PT ;  /* 0xffffefff10107812 */ /* 0x000fe200078ec0ff */
[----:B-----5:R-:W-:Y:S02]  /*172d0*/  IMAD.IADD R25, R7, 0x1, -R32 ;  /* 0x0000000107197824 */ /* 0x020fe400078e0a20 */
[----:B------:R-:W-:-:S03]  /*172e0*/  VIADD R4, R37, 0x3f ;  /* 0x0000003f25047836 */ /* 0x000fc60000000000 */
[----:B------:R-:W1:Y:S01]  /*172f0*/  LDC.64 R2, c[0x0][0xad8] ;  /* 0x0002b600ff027b82 */ /* 0x000e620000000a00 */
[----:B0-----:R-:W-:Y:S02]  /*17300*/  ISETP.NE.AND P2, PT, R0, 0x1, PT ;  /* 0x000000010000780c */ /* 0x001fe40003f45270 */
[----:B-1----:R-:W-:-:S11]  /*17310*/  ISETP.GE.AND P1, PT, R3, 0x1, PT ;  /* 0x000000010300780c */ /* 0x002fd60003f26270 */
[----:B------:R-:W0:Y:S01]  /*17320*/  @P2 LDC R5, c[0x0][0x44c] ;  /* 0x00011300ff052b82 */ /* 0x000e220000000800 */
[----:B------:R-:W-:-:S07]  /*17330*/  @P2 LOP3.LUT R16, R16, 0x1000, RZ, 0xfc, !PT ;  /* 0x0000100010102812 */ /* 0x000fce00078efcff */
[----:B------:R-:W1:Y:S01]  /*17340*/  @P2 LDC R0, c[0x0][0x450] ;  /* 0x00011400ff002b82 */ /* 0x000e620000000800 */
[----:B0-----:R-:W-:-:S05]  /*17350*/  @P2 IMAD.HI.U32 R5, R4, R5, RZ ;  /* 0x0000000504052227 */ /* 0x001fca00078e00ff */
[----:B-1----:R-:W-:Y:S02]  /*17360*/  @P2 SHF.R.U32.HI R4, RZ, R0, R5 ;  /* 0x00000000ff042219 */ /* 0x002fe40000011605 */
[----:B---3--:R-:W-:-:S05]  /*17370*/  IADD3 R7, R25, 0x1, -R6 ;  /* 0x0000000119077810 */ /* 0x008fca0007ffe806 */
        /* <DEDUP_REMOVED lines=14> */
.L_x_3134:
[----:B------:R-:W-:-:S13]  /*17460*/  ISETP.NE.AND P0, PT, R3, 0x1, PT ;  /* 0x000000010300780c */ /* 0x000fda0003f05270 */
[----:B------:R-:W0:Y:S02]  /*17470*/  @P0 LDC.64 R4, c[0x0][0xae0] ;  /* 0x0002b800ff040b82 */ /* 0x000e240000000a00 */
[----:B0-----:R-:W-:-:S05]  /*17480*/  @P0 IMAD.HI.U32 R4, R0, R4, RZ ;  /* 0x0000000400040227 */ /* 0x001fca00078e00ff */
[----:B------:R-:W-:-:S07]  /*17490*/  @P0 SHF.R.U32.HI R0, RZ, R5, R4 ;  /* 0x00000005ff000219 */ /* 0x000fce0000011604 */
.L_x_3135:
[----:B------:R-:W-:Y:S05]  /*174a0*/  BSYNC B0 ;  /* 0x0000000000007941 */ /* 0x000fea0003800000 */
.L_x_3133:
[----:B------:R-:W-:-:S05]  /*174b0*/  IMAD R5, R0, R3, R3 ;  /* 0x0000000300057224 */ /* 0x000fca00078e0203 */
[----:B------:R-:W-:-:S07]  /*174c0*/  VIMNMX R2, R2, R5, PT ;  /* 0x0000000502027248 */ /* 0x000fce0003fe0100 */
.L_x_3132:
[----:B------:R-:W0:Y:S01]  /*174d0*/  @P2 LDC R0, c[0x0][0x44c] ;  /* 0x00011300ff002b82 */ /* 0x000e220000000800 */
[----:B------:R-:W-:Y:S01]  /*174e0*/  VIADD R2, R2, 0x3f ;  /* 0x0000003f02027836 */ /* 0x000fe20000000000 */
[----:B------:R-:W-:Y:S01]  /*174f0*/  ULDC UR4, c[0x0][0xad4] ;  /* 0x0002b50000047ab9 */ /* 0x000fe20000000800 */
[----:B------:R-:W-:-:S05]  /*17500*/  IMAD.MOV.U32 R4, RZ, RZ, R37 ;  /* 0x000000ffff047224 */ /* 0x000fca00078e0025 */
[----:B------:R-:W1:Y:S01]  /*17510*/  @P2 LDC R5, c[0x0][0x450] ;  /* 0x00011400ff052b82 */ /* 0x000e620000000800 */
[----:B0-----:R-:W-:-:S05]  /*17520*/  @P2 IMAD.HI.U32 R0, R37, R0, RZ ;  /* 0x0000000025002227 */ /* 0x001fca00078e00ff */
        /* <DEDUP_REMOVED lines=22> */
.L_x_3138:
[----:B------:R-:W-:-:S13]  /*17690*/  ISETP.NE.AND P0, PT, R3, 0x1, PT ;  /* 0x000000010300780c */ /* 0x000fda0003f05270 */
[----:B------:R-:W0:Y:S02]  /*176a0*/  @P0 LDC.64 R4, c[0x0][0xae0] ;  /* 0x0002b800ff040b82 */ /* 0x000e240000000a00 */
[----:B0-----:R-:W-:-:S05]  /*176b0*/  @P0 IMAD.HI.U32 R4, R6, R4, RZ ;  /* 0x0000000406040227 */ /* 0x001fca00078e00ff */
[----:B------:R-:W-:-:S07]  /*176c0*/  @P0 SHF.R.U32.HI R6, RZ, R5, R4 ;  /* 0x00000005ff060219 */ /* 0x000fce0000011604 */
.L_x_3139:
[----:B------:R-:W-:Y:S05]  /*176d0*/  BSYNC B0 ;  /* 0x0000000000007941 */ /* 0x000fea0003800000 */
.L_x_3137:
[----:B------:R-:W-:-:S05]  /*176e0*/  IMAD R3, R6, R3, RZ ;  /* 0x0000000306037224 */ /* 0x000fca00078e02ff */
[----:B------:R-:W-:-:S07]  /*176f0*/  VIMNMX R2, R2, R3, !PT ;  /* 0x0000000302027248 */ /* 0x000fce0007fe0100 */
.L_x_3136:
        /* <DEDUP_REMOVED lines=43> */
.L_x_3141:
[----:B------:R-:W-:Y:S05]  /*179b0*/  BSYNC B0 ;  /* 0x0000000000007941 */ /* 0x000fea0003800000 */
.L_x_3140:
        /* <DEDUP_REMOVED lines=23> */
.L_x_3143:
        /* <DEDUP_REMOVED lines=20> */
.L_x_3146:
[----:B------:R-:W-:Y:S05]  /*17c70*/  BSYNC B6 ;  /* 0x0000000000067941 */ /* 0x000fea0003800000 */
.L_x_3145:
        /* <DEDUP_REMOVED lines=20> */
.L_x_3149:
        /* <DEDUP_REMOVED lines=15> */
.L_x_3148:
[----:B------:R-:W-:Y:S05]  /*17eb0*/  BSYNC B6 ;  /* 0x0000000000067941 */ /* 0x000fea0003800000 */
.L_x_3147:
        /* <DEDUP_REMOVED lines=12> */
[C---:B------:R-:W-:Y:S01]  /*17f80*/  LOP3.LUT R33, R22.reuse, 0x180, RZ, 0xfc, !PT ;  /* 0x0000018016217812 */ /* 0x040fe200078efcff */
        /* <DEDUP_REMOVED lines=40> */
.L_x_3223:
[----:B------:R-:W2:Y:S01]  /*18210*/  LDL R10, [R1+0x30] ;  /* 0x00003000010a7983 */ /* 0x000ea20000100800 */
[----:B------:R-:W0:Y:S01]  /*18220*/  S2R R2, SR_TID.X ;  /* 0x0000000000027919 */ /* 0x000e220000002100 */
[----:B------:R-:W1:Y:S01]  /*18230*/  S2R R11, SR_TID.X ;  /* 0x00000000000b7919 */ /* 0x000e620000002100 */
[----:B------:R-:W-:-:S13]  /*18240*/  ISETP.NE.AND P1, PT, R20, 0x1, PT ;  /* 0x000000011400780c */ /* 0x000fda0003f25270 */
[----:B------:R-:W3:Y:S08]  /*18250*/  @P1 LDC R5, c[0x0][0x434] ;  /* 0x00010d00ff051b82 */ /* 0x000ef00000000800 */
[----:B------:R-:W4:Y:S01]  /*18260*/  @P1 LDC R4, c[0x0][0x438] ;  /* 0x00010e00ff041b82 */ /* 0x000f220000000800 */
[----:B0-----:R-:W-:Y:S01]  /*18270*/  LOP3.LUT R2, R2, 0x7f, RZ, 0xc0, !PT ;  /* 0x0000007f02027812 */ /* 0x001fe200078ec0ff */
[----:B-1----:R-:W-:-:S03]  /*18280*/  IMAD.SHL.U32 R11, R11, 0x10, RZ ;  /* 0x000000100b0b7824 */ /* 0x002fc600078e00ff */
[----:B------:R-:W-:-:S04]  /*18290*/  SHF.R.U32.HI R2, RZ, 0x3, R2 ;  /* 0x00000003ff027819 */ /* 0x000fc80000011602 */
[----:B------:R-:W-:-:S05]  /*182a0*/  LOP3.LUT R11, R2, 0x70, R11, 0xf8, !PT ;  /* 0x00000070020b7812 */ /* 0x000fca00078ef80b */
[----:B------:R-:W-:-:S05]  /*182b0*/  IMAD.IADD R7, R11, 0x1, R0 ;  /* 0x000000010b077824 */ /* 0x000fca00078e0200 */
[----:B------:R-:W-:-:S04]  /*182c0*/  ISETP.GE.AND P0, PT, R7, R25, PT ;  /* 0x000000190700720c */ /* 0x000fc80003f06270 */
[----:B------:R-:W-:Y:S01]  /*182d0*/  ISETP.GT.U32.OR P0, PT, R11, 0x3f, P0 ;  /* 0x0000003f0b00780c */ /* 0x000fe20000704470 */
[----:B------:R-:W-:-:S12]  /*182e0*/  IMAD.IADD R7, R7, 0x1, R32 ;  /* 0x0000000107077824 */ /* 0x000fd800078e0220 */
[----:B------:R-:W0:Y:S01]  /*182f0*/  @!P0 LDC.64 R2, c[0x0][0x428] ;  /* 0x00010a00ff028b82 */ /* 0x000e220000000a00 */
[----:B---3--:R-:W-:Y:S01]  /*18300*/  @P1 IMAD.HI.U32 R5, R7, R5, RZ ;  /* 0x0000000507051227 */ /* 0x008fe200078e00ff */
[----:B-----5:R-:W-:-:S03]  /*18310*/  SHF.R.S32.HI R33, RZ, 0x1f, R28 ;  /* 0x0000001fff217819 */ /* 0x020fc6000001141c */
[----:B------:R-:W-:Y:S01]  /*18320*/  IMAD.MOV.U32 R8, RZ, RZ, R7 ;  /* 0x000000ffff087224 */ /* 0x000fe200078e0007 */
[----:B----4-:R-:W-:-:S04]  /*18330*/  @P1 SHF.R.U32.HI R8, RZ, R4, R5 ;  /* 0x00000004ff081219 */ /* 0x010fc80000011605 */
[--C-:B------:R-:W-:Y:S01]  /*18340*/  @!P0 SHF.R.S32.HI R5, RZ, 0x1f, R8.reuse ;  /* 0x0000001fff058819 */ /* 0x100fe20000011408 */
[----:B------:R-:W-:Y:S02]  /*18350*/  @!P0 IMAD.MOV.U32 R4, RZ, RZ, R8 ;  /* 0x000000ffff048224 */ /* 0x000fe400078e0008 */
[-C--:B0-----:R-:W-:Y:S02]  /*18360*/  @!P0 IMAD R9, R33, R2.reuse, RZ ;  /* 0x0000000221098224 */ /* 0x081fe400078e02ff */
[----:B------:R-:W-:-:S04]  /*18370*/  @!P0 IMAD.WIDE.U32 R4, R28, R2, R4 ;  /* 0x000000021c048225 */ /* 0x000fc800078e0004 */
[----:B------:R-:W-:Y:S02]  /*18380*/  @!P0 IMAD R9, R28, R3, R9 ;  /* 0x000000031c098224 */ /* 0x000fe400078e0209 */
[----:B------:R-:W0:Y:S01]  /*18390*/  @!P0 LDC.64 R2, c[0x0][0x418] ;  /* 0x00010600ff028b82 */ /* 0x000e220000000a00 */
[C---:B------:R-:W-:Y:S02]  /*183a0*/  LOP3.LUT P6, RZ, R16.reuse, 0x400, RZ, 0xc0, !PT ;  /* 0x0000040010ff7812 */ /* 0x040fe400078cc0ff */
[----:B------:R-:W-:Y:S01]  /*183b0*/  LOP3.LUT R16, R16, 0xffffdfff, RZ, 0xc0, !PT ;  /* 0xffffdfff10107812 */ /* 0x000fe200078ec0ff */
[----:B------:R-:W-:-:S03]  /*183c0*/  @!P0 IMAD.IADD R5, R5, 0x1, R9 ;  /* 0x0000000105058824 */ /* 0x000fc600078e0209 */
[----:B------:R-:W-:Y:S01]  /*183d0*/  @P1 LOP3.LUT R16, R16, 0x2000, RZ, 0xfc, !PT ;  /* 0x0000200010101812 */ /* 0x000fe200078efcff */
[----:B------:R-:W-:Y:S01]  /*183e0*/  IMAD.MOV.U32 R36, RZ, RZ, RZ ;  /* 0x000000ffff247224 */ /* 0x000fe200078e00ff */
[----:B0-----:R-:W-:-:S04]  /*183f0*/  @!P0 LEA R2, P1, R4, R2, 0x2 ;  /* 0x0000000204028211 */ /* 0x001fc800078210ff */
[----:B------:R-:W-:Y:S02]  /*18400*/  @!P0 LEA.HI.X R3, R4, R3, R5, 0x2, P1 ;  /* 0x0000000304038211 */ /* 0x000fe400008f1405 */
[----:B------:R-:W-:-:S03]  /*18410*/  LOP3.LUT P1, RZ, R16, 0x200, RZ, 0xc0, !PT ;  /* 0x0000020010ff7812 */ /* 0x000fc6000782c0ff */
[----:B------:R0:W5:Y:S02]  /*18420*/  @!P0 LDG.E R36, desc[UR40][R2.64] ;  /* 0x0000002802248981 */ /* 0x000164000c1e1900 */
[----:B0-----:R-:W-:Y:S02]  /*18430*/  SEL R2, RZ, 0xffffffff, P1 ;  /* 0xffffffffff027807 */ /* 0x001fe40000800000 */
[----:B------:R-:W-:-:S03]  /*18440*/  SEL R3, RZ, 0x1, P6 ;  /* 0x00000001ff037807 */ /* 0x000fc60003000000 */
[----:B------:R-:W-:Y:S01]  /*18450*/  IMAD.SHL.U32 R2, R2, 0x2, RZ ;  /* 0x0000000202027824 */ /* 0x000fe200078e00ff */
[----:B------:R-:W-:-:S04]  /*18460*/  SEL R4, RZ, 0x8, P4 ;  /* 0x00000008ff047807 */ /* 0x000fc80002000000 */
[----:B------:R-:W-:Y:S02]  /*18470*/  LOP3.LUT R2, R2, 0x2, R3, 0xe2, !PT ;  /* 0x0000000202027812 */ /* 0x000fe400078ee203 */
[----:B------:R-:W-:-:S04]  /*18480*/  SEL R3, RZ, 0x4, P5 ;  /* 0x00000004ff037807 */ /* 0x000fc80002800000 */
[----:B------:R-:W-:Y:S02]  /*18490*/  LOP3.LUT R2, R4, R2, R3, 0xfe, !PT ;  /* 0x0000000204027212 */ /* 0x000fe400078efe03 */
[----:B------:R-:W-:Y:S02]  /*184a0*/  SEL R3, RZ, 0x10, P3 ;  /* 0x00000010ff037807 */ /* 0x000fe40001800000 */
[----:B------:R-:W-:-:S04]  /*184b0*/  SEL R4, RZ, 0x20, P2 ;  /* 0x00000020ff047807 */ /* 0x000fc80001000000 */
[----:B------:R-:W-:-:S04]  /*184c0*/  LOP3.LUT R2, R4, R2, R3, 0xfe, !PT ;  /* 0x0000000204027212 */ /* 0x000fc800078efe03 */
[----:B------:R-:W-:Y:S01]  /*184d0*/  LOP3.LUT R6, R2, R6, RZ, 0xfc, !PT ;  /* 0x0000000602067212 */ /* 0x000fe200078efcff */
[----:B------:R-:W-:-:S04]  /*184e0*/  IMAD.MOV R2, RZ, RZ, -R8 ;  /* 0x000000ffff027224 */ /* 0x000fc800078e0a08 */
[----:B------:R-:W-:Y:S01]  /*184f0*/  IMAD R2, R20, R2, R7 ;  /* 0x0000000214027224 */ /* 0x000fe200078e0207 */
[----:B------:R0:W-:Y:S01]  /*18500*/  STL [R1+0x2c], R6 ;  /* 0x00002c0601007387 */ /* 0x0001e20000100800 */
[----:B------:R-:W-:-:S03]  /*18510*/  ISETP.GT.U32.AND P1, PT, R11, 0x3f, PT ;  /* 0x0000003f0b00780c */ /* 0x000fc60003f24070 */
[----:B------:R0:W-:Y:S01]  /*18520*/  STL [R1+0x8], R2 ;  /* 0x0000080201007387 */ /* 0x0001e20000100800 */
[----:B------:R-:W-:-:S04]  /*18530*/  LOP3.LUT R16, R16, 0xfffff7ff, RZ, 0xc0, !PT ;  /* 0xfffff7ff10107812 */ /* 0x000fc800078ec0ff */
[----:B------:R-:W-:-:S05]  /*18540*/  LOP3.LUT R16, R16, 0xfffffffe, RZ, 0xc0, !PT ;  /* 0xfffffffe10107812 */ /* 0x000fca00078ec0ff */
[----:B------:R-:W-:Y:S02]  /*18550*/  @P1 LOP3.LUT R16, R16, 0x1, RZ, 0xfc, !PT ;  /* 0x0000000110101812 */ /* 0x000fe400078efcff */
[----:B------:R-:W-:Y:S02]  /*18560*/  LOP3.LUT R26, R26, 0xffff, RZ, 0xc0, !PT ;  /* 0x0000ffff1a1a7812 */ /* 0x000fe400078ec0ff */
[----:B------:R-:W-:Y:S02]  /*18570*/  LOP3.LUT R29, R6, R29, RZ, 0xfc, !PT ;  /* 0x0000001d061d7212 */ /* 0x000fe400078efcff */
[----:B--2---:R-:W-:-:S13]  /*18580*/  ISETP.NE.AND P0, PT, R10, 0x3, PT ;  /* 0x000000030a00780c */ /* 0x004fda0003f05270 */
[----:B------:R-:W-:Y:S01]  /*18590*/  @P0 LOP3.LUT R16, R16, 0x800, RZ, 0xfc, !PT ;  /* 0x0000080010100812 */ /* 0x000fe200078efcff */
[----:B0-----:R-:W-:Y:S06]  /*185a0*/  @!P0 BRA `(.L_x_3151) ;  /* 0x0000000000048947 */ /* 0x001fec0003800000 */
[----:B------:R-:W-:Y:S01]  /*185b0*/  BPT.TRAP 0x1 ;  /* 0x000000040000795c */ /* 0x000fe20000300000 */
.L_x_3151:
        /* <DEDUP_REMOVED lines=9> */
.L_x_3224:
[----:B------:R-:W-:Y:S05]  /*18650*/  BSYNC B0 ;  /* 0x0000000000007941 */ /* 0x000fea0003800000 */
.L_x_3152:
[----:B------:R-:W0:Y:S01]  /*18660*/  LDL R2, [R1+0x8] ;  /* 0x0000080001027983 */ /* 0x000e220000100800 */
        /* <DEDUP_REMOVED lines=63> */
.L_x_3234:
        /* <DEDUP_REMOVED lines=10> */
.L_x_3155:
[----:B------:R-:W-:Y:S02]  /*18b00*/  PLOP3.LUT P1, PT, P1, P0, PT, 0xa2, 0x0 ;  /* 0x000000000000781c */ /* 0x000fe40000f21472 */
[----:B------:R-:W-:-:S08]  /*18b10*/  @P0 R2UR P1, UR4, R22 ;  /* 0x00000000160402ca */ /* 0x000fd00000020000 */
[----:B------:R-:W-:-:S05]  /*18b20*/  @P0 PLOP3.LUT P0, PT, P1, PT, PT, 0x80, 0x0 ;  /* 0x000000000000081c */ /* 0x000fca0000f0f070 */
[----:B------:R-:W-:Y:S01]  /*18b30*/  @!P1 SYNCS.ARRIVE.TRANS64.RED.A0T1 RZ, [UR4+0x38830], RZ ;  /* 0x038830ffffff99a7 */ /* 0x000fe20008200404 */
[----:B------:R-:W-:Y:S07]  /*18b40*/  @!P1 ARRIVES.LDGSTSBAR.64.TRANSCNT [UR4+0x38830] ;  /* 0x03883000ff0099b0 */ /* 0x000fee0008000a84 */
[----:B------:R-:W-:Y:S05]  /*18b50*/  @P0 BRA.U.ANY `(.L_x_3155) ;  /* 0xfffffffd00e80947 */ /* 0x000fea000393ffff */
[----:B------:R-:W-:Y:S01]  /*18b60*/  NOP ;  /* 0x0000000000007918 */ /* 0x000fe20000000000 */
[----:B------:R-:W2:Y:S02]  /*18b70*/  LDL R0, [R1+0x30] ;  /* 0x0000300001007983 */ /* 0x000ea40000100800 */
[----:B--2---:R-:W-:-:S13]  /*18b80*/  ISETP.NE.AND P2, PT, R0, 0x3, PT ;  /* 0x000000030000780c */ /* 0x004fda0003f45270 */
[----:B------:R-:W-:Y:S05]  /*18b90*/  @!P2 BRA `(.L_x_3156) ;  /* 0x000000000004a947 */ /* 0x000fea0003800000 */
[----:B------:R-:W-:Y:S01]  /*18ba0*/  BPT.TRAP 0x1 ;  /* 0x000000040000795c */ /* 0x000fe20000300000 */
.L_x_3156:
[----:B------:R-:W-:Y:S01]  /*18bb0*/  VIADD R0, R17, 0x20400 ;  /* 0x0002040011007836 */ /* 0x000fe20000000000 */
[----:B------:R-:W-:Y:S01]  /*18bc0*/  LOP3.LUT P1, RZ, R16, 0x40, RZ, 0xc0, !PT ;  /* 0x0000004010ff7812 */ /* 0x000fe2000782c0ff */
[----:B------:R1:W-:-:S12]  /*18bd0*/  SYNCS.ARRIVE.TRANS64.A1T0 RZ, [R22+URZ+0x38830], RZ ;  /* 0x038830ff16ff79a7 */ /* 0x0003d8000810003f */
[----:B------:R-:W-:Y:S05]  /*18be0*/  WARPSYNC.ALL ;  /* 0x0000000000007948 */ /* 0x000fea0003800000 */
[----:B------:R-:W-:Y:S01]  /*18bf0*/  BAR.SYNC.DEFER_BLOCKING 0x8, 0x100 ;  /* 0x0204000000007b1d */ /* 0x000fe20000010000 */
[----:B------:R-:W-:Y:S02]  /*18c00*/  LOP3.LUT P0, RZ, R0, 0x3ff, RZ, 0xc0, !PT ;  /* 0x000003ff00ff7812 */ /* 0x000fe4000780c0ff */
[----:B------:R-:W-:-:S03]  /*18c10*/  SHF.R.S32.HI R0, RZ, 0x1f, R27 ;  /* 0x0000001fff007819 */ /* 0x000fc6000001141b */
[----:B------:R-:W-:Y:S01]  /*18c20*/  BSSY B6, `(.L_x_3157) ;  /* 0x0000018000067945 */ /* 0x000fe20003800000 */
[----:B------:R-:W-:Y:S02]  /*18c30*/  SEL R30, R0, RZ, !P1 ;  /* 0x000000ff001e7207 */ /* 0x000fe40004800000 */
[----:B------:R-:W-:-:S05]  /*18c40*/  SEL R0, R27, RZ, !P1 ;  /* 0x000000ff1b007207 */ /* 0x000fca0004800000 */
[----:B------:R2:W-:Y:S04]  /*18c50*/  STL [R1+0xc], R0 ;  /* 0x00000c0001007387 */ /* 0x0005e80000100800 */
[----:B------:R3:W-:Y:S01]  /*18c60*/  STL [R1+0x1c], R30 ;  /* 0x00001c1e01007387 */ /* 0x0007e20000100800 */
[----:B--2---:R-:W-:-:S05]  /*18c70*/  SHF.R.S32.HI R0, RZ, 0x1f, R35 ;  /* 0x0000001fff007819 */ /* 0x004fca0000011423 */
[----:B------:R3:W-:Y:S01]  /*18c80*/  STL [R1+0x14], R0 ;  /* 0x0000140001007387 */ /* 0x0007e20000100800 */
        /* <DEDUP_REMOVED lines=16> */
[----:B01-3--:R-:W-:Y:S05]  /*18d90*/  CALL.ABS.NOINC R2 ;  /* 0x0000000002007343 */ /* 0x00bfea0003c00000 */
.L_x_3158:
[----:B------:R-:W-:Y:S05]  /*18da0*/  BSYNC B6 ;  /* 0x0000000000067941 */ /* 0x000fea0003800000 */
.L_x_3157:
[----:B------:R-:W2:Y:S01]  /*18db0*/  LDL R20, [R1+0x14] ;  /* 0x0000140001147983 */ /* 0x000ea20000100800 */
[----:B------:R-:W-:Y:S01]  /*18dc0*/  IMAD.MOV.U32 R21, RZ, RZ, R30 ;  /* 0x000000ffff157224 */ /* 0x000fe200078e001e */
[----:B------:R-:W-:Y:S01]  /*18dd0*/  ULDC.64 UR4, c[0x0][0x298] ;  /* 0x0000a60000047ab9 */ /* 0x000fe20000000a00 */
[----:B------:R-:W4:Y:S01]  /*18de0*/  LDC R5, c[0x0][0x448] ;  /* 0x00011200ff057b82 */ /* 0x000f220000000800 */
[----:B------:R1:W5:Y:S01]  /*18df0*/  LDL R9, [R1] ;  /* 0x0000000001097983 */ /* 0x0003620000100800 */
[----:B0-----:R-:W0:Y:S01]  /*18e00*/  S2R R2, SR_TID.X ;  /* 0x0000000000027919 */ /* 0x001e220000002100 */
[----:B---3--:R-:W3:Y:S01]  /*18e10*/  S2R R30, SR_TID.X ;  /* 0x00000000001e7919 */ /* 0x008ee20000002100 */
[----:B0-----:R-:W-:-:S04]  /*18e20*/  LOP3.LUT R2, R2, 0x7f, RZ, 0xc0, !PT ;  /* 0x0000007f02027812 */ /* 0x001fc800078ec0ff */
[----:B------:R-:W-:Y:S02]  /*18e30*/  SHF.R.U32.HI R0, RZ, 0x3, R2 ;  /* 0x00000003ff007819 */ /* 0x000fe40000011602 */
[----:B------:R-:W0:Y:S01]  /*18e40*/  LDC R2, c[0x0][0x448] ;  /* 0x00011200ff027b82 */ /* 0x000e220000000800 */
[----:B--2---:R-:W-:Y:S02]  /*18e50*/  IMAD.MOV.U32 R4, RZ, RZ, R20 ;  /* 0x000000ffff047224 */ /* 0x004fe400078e0014 */
[----:B------:R-:W2:Y:S01]  /*18e60*/  LDL R20, [R1+0xc] ;  /* 0x00000c0001147983 */ /* 0x000ea20000100800 */
[----:B0-----:R-:W-:Y:S01]  /*18e70*/  ISETP.NE.AND P6, PT, R2, 0x1, PT ;  /* 0x000000010200780c */ /* 0x001fe20003fc5270 */
[----:B---3--:R-:W-:Y:S02]  /*18e80*/  IMAD.SHL.U32 R30, R30, 0x10, RZ ;  /* 0x000000101e1e7824 */ /* 0x008fe400078e00ff */
[----:B------:R-:W-:-:S03]  /*18e90*/  IMAD R4, R4, UR4, RZ ;  /* 0x0000000404047c24 */ /* 0x000fc6000f8e02ff */
[----:B------:R-:W-:Y:S01]  /*18ea0*/  LOP3.LUT R30, R0, 0x70, R30, 0xf8, !PT ;  /* 0x00000070001e7812 */ /* 0x000fe200078ef81e */
[----:B------:R-:W-:-:S04]  /*18eb0*/  IMAD R4, R35, UR5, R4 ;  /* 0x0000000523047c24 */ /* 0x000fc8000f8e0204 */
[----:B------:R-:W-:Y:S02]  /*18ec0*/  IMAD.IADD R30, R30, 0x1, R37 ;  /* 0x000000011e1e7824 */ /* 0x000fe400078e0225 */
[----:B------:R-:W0:Y:S02]  /*18ed0*/  @P6 LDC R3, c[0x0][0x44c] ;  /* 0x00011300ff036b82 */ /* 0x000e240000000800 */
[----:B------:R-:W-:-:S06]  /*18ee0*/  IMAD.MOV.U32 R0, RZ, RZ, R30 ;  /* 0x000000ffff007224 */ /* 0x000fcc00078e001e */
[----:B------:R-:W3:Y:S01]  /*18ef0*/  @P6 LDC R2, c[0x0][0x450] ;  /* 0x00011400ff026b82 */ /* 0x000ee20000000800 */
        /* <DEDUP_REMOVED lines=23> */
[----:B----4-:R-:W-:Y:S02]  /*19070*/  IMAD R0, R5, R0, R30 ;  /* 0x0000000005007224 */ /* 0x010fe400078e021e */
        /* <DEDUP_REMOVED lines=14> */
[----:B-1----:R-:W-:Y:S10]  /*19160*/  BRA.DIV UR5, `(.L_x_3159) ;  /* 0x0000004a05bc7947 */ /* 0x002ff4000b800000 */
[----:B-----5:R-:W-:Y:S01]  /*19170*/  IMAD R3, R9, R5, RZ ;  /* 0x0000000509037224 */ /* 0x020fe200078e02ff */
[----:B------:R-:W-:Y:S01]  /*19180*/  SHFL.IDX PT, R4, R2, RZ, 0x181f ;  /* 0x00181fff02047589 */ /* 0x000fe200000e0000 */
[----:B------:R-:W-:Y:S01]  /*19190*/  IMAD.IADD R37, R8, 0x1, R37 ;  /* 0x0000000108257824 */ /* 0x000fe200078e0225 */
[----:B------:R-:W-:Y:S02]  /*191a0*/  LOP3.LUT R16, R16, 0xfffffeff, RZ, 0xc0, !PT ;  /* 0xfffffeff10107812 */ /* 0x000fe400078ec0ff */
[----:B------:R-:W0:Y:S02]  /*191b0*/  SHFL.IDX PT, R5, R0, RZ, 0x181f ;  /* 0x00181fff00057589 */ /* 0x000e2400000e0000 */
[----:B------:R-:W-:-:S13]  /*191c0*/  ISETP.GE.AND P2, PT, R37, R3, PT ;  /* 0x000000032500720c */ /* 0x000fda0003f46270 */
[----:B------:R-:W-:-:S04]  /*191d0*/  @P2 LOP3.LUT R16, R16, 0x100, RZ, 0xfc, !PT ;  /* 0x0000010010102812 */ /* 0x000fc800078efcff */
[----:B------:R-:W-:Y:S02]  /*191e0*/  LOP3.LUT R16, R16, 0xffffff7f, RZ, 0xc0, !PT ;  /* 0xffffff7f10107812 */ /* 0x000fe400078ec0ff */
[----:B0-----:R-:W-:-:S05]  /*191f0*/  @!P2 LEA R5, P1, R7, R5, 0x1 ;  /* 0x000000050705a211 */ /* 0x001fca00078208ff */
[----:B------:R-:W-:-:S05]  /*19200*/  @!P2 IMAD.X R4, RZ, RZ, R4, P1 ;  /* 0x000000ffff04a224 */ /* 0x000fca00008e0604 */
        /* <DEDUP_REMOVED lines=30> */
.L_x_3243:
        /* <DEDUP_REMOVED lines=12> */
.L_x_3160:
        /* <DEDUP_REMOVED lines=28> */
.L_x_3162:
[----:B------:R-:W-:Y:S05]  /*19670*/  BSYNC B6 ;  /* 0x0000000000067941 */ /* 0x000fea0003800000 */
.L_x_3161:
        /* <DEDUP_REMOVED lines=49> */
[----:B------:R-:W-:Y:S01]  /*19990*/  LEA R0, P0, R2, UR4, 0x1 ;  /* 0x0000000402007c11 */ /* 0x000fe2000f8008ff */
[----:B------:R-:W-:Y:S01]  /*199a0*/  ULDC UR4, c[0x0][0x3b8] ;  /* 0x0000ee0000047ab9 */ /* 0x000fe20000000800 */
[----:B------:R-:W-:Y:S02]  /*199b0*/  LOP3.LUT R20, R20, 0x38, RZ, 0xc0, !PT ;  /* 0x0000003814147812 */ /* 0x000fe400078ec0ff */
[----:B------:R-:W-:-:S02]  /*199c0*/  ISETP.GE.AND P4, PT, R7, UR4, PT ;  /* 0x0000000407007c0c */ /* 0x000fc4000bf86270 */
[----:B------:R-:W-:-:S04]  /*199d0*/  LOP3.LUT R7, R20, 0x100, RZ, 0xfc, !PT ;  /* 0x0000010014077812 */ /* 0x000fc800078efcff */
[----:B------:R-:W-:Y:S02]  /*199e0*/  ISETP.GE.AND P2, PT, R7, UR4, PT ;  /* 0x0000000407007c0c */ /* 0x000fe4000bf46270 */
[----:B------:R-:W0:Y:S01]  /*199f0*/  S2R R7, SR_TID.X ;  /* 0x0000000000077919 */ /* 0x000e220000002100 */
[----:B------:R-:W-:Y:S01]  /*19a00*/  LOP3.LUT R9, R20, 0x40, RZ, 0xfc, !PT ;  /* 0x0000004014097812 */ /* 0x000fe200078efcff */
[----:B------:R-:W1:Y:S01]  /*19a10*/  S2R R21, SR_TID.X ;  /* 0x0000000000157919 */ /* 0x000e620000002100 */
[----:B------:R-:W2:Y:S01]  /*19a20*/  S2R R20, SR_TID.X ;  /* 0x0000000000147919 */ /* 0x000ea20000002100 */
[----:B------:R-:W-:Y:S02]  /*19a30*/  ISETP.GE.AND P1, PT, R8, UR4, PT ;  /* 0x0000000408007c0c */ /* 0x000fe4000bf26270 */
[----:B------:R-:W-:Y:S02]  /*19a40*/  ISETP.GE.AND P5, PT, R9, UR4, PT ;  /* 0x0000000409007c0c */ /* 0x000fe4000bfa6270 */
[----:B------:R-:W-:-:S02]  /*19a50*/  LEA.HI.X R6, R2, UR5, R6, 0x1, P0 ;  /* 0x0000000502067c11 */ /* 0x000fc400080f0c06 */
[----:B------:R-:W-:Y:S02]  /*19a60*/  SEL R2, RZ, 0x1, P1 ;  /* 0x00000001ff027807 */ /* 0x000fe40000800000 */
[----:B------:R-:W-:Y:S02]  /*19a70*/  SEL R3, RZ, 0x4, P4 ;  /* 0x00000004ff037807 */ /* 0x000fe40002000000 */
        /* <DEDUP_REMOVED lines=8> */
[----:B------:R-:W-:Y:S02]  /*19b00*/  ISETP.GE.AND P3, PT, R7, UR4, PT ;  /* 0x0000000407007c0c */ /* 0x000fe4000bf66270 */
[----:B------:R-:W-:Y:S02]  /*19b10*/  LOP3.LUT R7, R21, 0x180, RZ, 0xfc, !PT ;  /* 0x0000018015077812 */ /* 0x000fe400078efcff */
[----:B------:R-:W-:-:S02]  /*19b20*/  LOP3.LUT R9, R20, 0x140, RZ, 0xfc, !PT ;  /* 0x0000014014097812 */ /* 0x000fc400078efcff */
[----:B------:R-:W-:Y:S02]  /*19b30*/  IADD3 R2, R3, R4, R2 ;  /* 0x0000000403027210 */ /* 0x000fe40007ffe002 */
[----:B------:R-:W-:Y:S02]  /*19b40*/  SEL R3, RZ, 0x10, P2 ;  /* 0x00000010ff037807 */ /* 0x000fe40001000000 */
[----:B------:R-:W-:Y:S02]  /*19b50*/  SEL R4, RZ, 0x8, P3 ;  /* 0x00000008ff047807 */ /* 0x000fe40001800000 */
[----:B------:R-:W-:Y:S02]  /*19b60*/  @P1 LOP3.LUT R16, R16, 0x1000, RZ, 0xfc, !PT ;  /* 0x0000100010101812 */ /* 0x000fe400078efcff */
[----:B------:R-:W-:Y:S02]  /*19b70*/  ISETP.GE.AND P0, PT, R7, UR4, PT ;  /* 0x0000000407007c0c */ /* 0x000fe4000bf06270 */
[----:B------:R-:W-:-:S02]  /*19b80*/  LOP3.LUT R7, R20, 0x1c0, RZ, 0xfc, !PT ;  /* 0x000001c014077812 */ /* 0x000fc400078efcff */
[----:B------:R-:W-:Y:S02]  /*19b90*/  ISETP.GE.AND P1, PT, R9, UR4, PT ;  /* 0x0000000409007c0c */ /* 0x000fe4000bf26270 */
[----:B------:R-:W-:Y:S02]  /*19ba0*/  IADD3 R4, R3, R2, R4 ;  /* 0x0000000203047210 */ /* 0x000fe40007ffe004 */
[----:B------:R-:W-:Y:S02]  /*19bb0*/  SEL R2, RZ, 0x40, P0 ;  /* 0x00000040ff027807 */ /* 0x000fe40000000000 */
[----:B------:R-:W-:Y:S02]  /*19bc0*/  SEL R3, RZ, 0x20, P1 ;  /* 0x00000020ff037807 */ /* 0x000fe40000800000 */
[----:B------:R-:W-:Y:S01]  /*19bd0*/  ISETP.GE.AND P0, PT, R7, UR4, PT ;  /* 0x0000000407007c0c */ /* 0x000fe2000bf06270 */
[----:B------:R-:W-:Y:S01]  /*19be0*/  UMOV UR4, 0xffffffff ;  /* 0xffffffff00047882 */ /* 0x000fe20000000000 */
[----:B------:R-:W-:-:S02]  /*19bf0*/  IADD3 R4, R2, R4, R3 ;  /* 0x0000000402047210 */ /* 0x000fc40007ffe003 */
        /* <DEDUP_REMOVED lines=75> */
.L_x_3253:
        /* <DEDUP_REMOVED lines=23> */
.L_x_3165:
[----:B------:R-:W-:Y:S05]  /*1a220*/  BSYNC B0 ;  /* 0x0000000000007941 */ /* 0x000fea0003800000 */
.L_x_3164:
[----:B------:R-:W-:Y:S01]  /*1a230*/  NOP ;  /* 0x0000000000007918 */ /* 0x000fe20000000000 */
[----:B------:R-:W-:-:S13]  /*1a240*/  PLOP3.LUT P0, PT, PT, PT, PT, 0x80, 0x0 ;  /* 0x000000000000781c */ /* 0x000fda0003f0f070 */
.L_x_3166:
        /* <DEDUP_REMOVED lines=18> */
.L_x_3254:
[----:B------:R-:W-:Y:S05]  /*1a370*/  BSYNC B0 ;  /* 0x0000000000007941 */ /* 0x000fea0003800000 */
.L_x_3167:
[----:B------:R-:W2:Y:S02]  /*1a380*/  LDL R2, [R1+0x30] ;  /* 0x0000300001027983 */ /* 0x000ea40000100800 */
[----:B--2---:R-:W-:-:S13]  /*1a390*/  ISETP.NE.AND P0, PT, R2, 0x3, PT ;  /* 0x000000030200780c */ /* 0x004fda0003f05270 */
[----:B------:R-:W-:Y:S05]  /*1a3a0*/  @!P0 BRA `(.L_x_3169) ;  /* 0x0000000000048947 */ /* 0x000fea0003800000 */
[----:B------:R-:W-:Y:S01]  /*1a3b0*/  BPT.TRAP 0x1 ;  /* 0x000000040000795c */ /* 0x000fe20000300000 */
.L_x_3169:
[----:B0-----:R-:W-:Y:S01]  /*1a3c0*/  SHF.L.U32 R0, R23, 0x1f, RZ ;  /* 0x0000001f17007819 */ /* 0x001fe200000006ff */
[----:B------:R-:W-:Y:S03]  /*1a3d0*/  BSSY B0, `(.L_x_3170) ;  /* 0x0000003000007945 */ /* 0x000fe60003800000 */
[----:B------:R-:W0:Y:S02]  /*1a3e0*/  SYNCS.PHASECHK.TRANS64.TRYWAIT P0, [R22+URZ+0x38860], R0 ;  /* 0x03886000160075a7 */ /* 0x000e24000800017f */
[----:B0-----:R-:W-:Y:S05]  /*1a3f0*/  @!P0 BRA `(.L_x_3171) ;  /* 0x0000004800448947 */ /* 0x001fea0003800000 */
.L_x_3255:
[----:B------:R-:W-:Y:S05]  /*1a400*/  BSYNC B0 ;  /* 0x0000000000007941 */ /* 0x000fea0003800000 */
.L_x_3170:
[----:B------:R-:W0:Y:S01]  /*1a410*/  LDL.LU R3, [R1+0x20] ;  /* 0x0000200001037983 */ /* 0x000e220000300800 */
[----:B------:R-:W-:Y:S01]  /*1a420*/  ULDC.64 UR4, c[0x0][0x328] ;  /* 0x0000ca0000047ab9 */ /* 0x000fe20000000a00 */
[----:B------:R-:W-:Y:S02]  /*1a430*/  ULDC.64 UR6, c[0x0][0x318] ;  /* 0x0000c60000067ab9 */ /* 0x000fe40000000a00 */
[----:B------:R-:W2:Y:S04]  /*1a440*/  LDL.LU R2, [R1+0x8] ;  /* 0x0000080001027983 */ /* 0x000ea80000300800 */
        /* <DEDUP_REMOVED lines=104> */
.L_x_3265:
        /* <DEDUP_REMOVED lines=34> */
.L_x_3173:
[----:B------:R-:W-:Y:S02]  /*1acf0*/  PLOP3.LUT P1, PT, P1, P0, PT, 0xa2, 0x0 ;  /* 0x000000000000781c */ /* 0x000fe40000f21472 */
[----:B------:R-:W-:-:S08]  /*1ad00*/  @P0 R2UR P1, UR4, R22 ;  /* 0x00000000160402ca */ /* 0x000fd00000020000 */
[----:B------:R-:W-:-:S05]  /*1ad10*/  @P0 PLOP3.LUT P0, PT, P1, PT, PT, 0x80, 0x0 ;  /* 0x000000000000081c */ /* 0x000fca0000f0f070 */
[----:B------:R-:W-:Y:S01]  /*1ad20*/  @!P1 SYNCS.ARRIVE.TRANS64.RED.A0T1 RZ, [UR4+0x38850], RZ ;  /* 0x038850ffffff99a7 */ /* 0x000fe20008200404 */
[----:B------:R-:W-:Y:S07]  /*1ad30*/  @!P1 ARRIVES.LDGSTSBAR.64.TRANSCNT [UR4+0x38850] ;  /* 0x03885000ff0099b0 */ /* 0x000fee0008000a84 */
[----:B------:R-:W-:Y:S05]  /*1ad40*/  @P0 BRA.U.ANY `(.L_x_3173) ;  /* 0xfffffffd00e80947 */ /* 0x000fea000393ffff */
[----:B------:R-:W-:Y:S01]  /*1ad50*/  NOP ;  /* 0x0000000000007918 */ /* 0x000fe20000000000 */
[----:B-1----:R-:W2:Y:S02]  /*1ad60*/  LDL R2, [R1+0x30] ;  /* 0x0000300001027983 */ /* 0x002ea40000100800 */
[----:B--2---:R-:W-:-:S13]  /*1ad70*/  ISETP.NE.AND P2, PT, R2, 0x3, PT ;  /* 0x000000030200780c */ /* 0x004fda0003f45270 */
[----:B------:R-:W-:Y:S05]  /*1ad80*/  @!P2 BRA `(.L_x_3174) ;  /* 0x000000000004a947 */ /* 0x000fea0003800000 */
[----:B------:R-:W-:Y:S01]  /*1ad90*/  BPT.TRAP 0x1 ;  /* 0x000000040000795c */ /* 0x000fe20000300000 */
.L_x_3174:
        /* <DEDUP_REMOVED lines=11> */
.L_x_3189:
[----:B--2---:R-:W2:Y:S01]  /*1ae50*/  LDL R11, [R1+0x30] ;  /* 0x00003000010b7983 */ /* 0x004ea20000100800 */
[----:B-1----:R-:W1:Y:S01]  /*1ae60*/  LDC R3, c[0x0][0x430] ;  /* 0x00010c00ff037b82 */ /* 0x002e620000000800 */
[----:B---3--:R-:W3:Y:S01]  /*1ae70*/  S2R R2, SR_TID.X ;  /* 0x0000000000027919 */ /* 0x008ee20000002100 */
[----:B0-----:R-:W0:Y:S01]  /*1ae80*/  S2R R4, SR_TID.X ;  /* 0x0000000000047919 */ /* 0x001e220000002100 */
[----:B-1----:R-:W-:Y:S02]  /*1ae90*/  ISETP.NE.AND P0, PT, R3, 0x1, PT ;  /* 0x000000010300780c */ /* 0x002fe40003f05270 */
[----:B---3--:R-:W-:-:S11]  /*1aea0*/  LOP3.LUT R2, R2, 0x7f, RZ, 0xc0, !PT ;  /* 0x0000007f02027812 */ /* 0x008fd600078ec0ff */
[----:B------:R-:W1:Y:S01]  /*1aeb0*/  @P0 LDC R3, c[0x0][0x434] ;  /* 0x00010d00ff030b82 */ /* 0x000e620000000800 */
[----:B0-----:R-:W-:Y:S01]  /*1aec0*/  IMAD.SHL.U32 R4, R4, 0x10, RZ ;  /* 0x0000001004047824 */ /* 0x001fe200078e00ff */
[----:B------:R-:W-:-:S04]  /*1aed0*/  SHF.R.U32.HI R2, RZ, 0x3, R2 ;  /* 0x00000003ff027819 */ /* 0x000fc80000011602 */
[----:B------:R-:W-:Y:S02]  /*1aee0*/  LOP3.LUT R4, R2, 0x70, R4, 0xf8, !PT ;  /* 0x0000007002047812 */ /* 0x000fe400078ef804 */
[----:B------:R-:W0:Y:S02]  /*1aef0*/  @P0 LDC R2, c[0x0][0x438] ;  /* 0x00010e00ff020b82 */ /* 0x000e240000000800 */
[----:B------:R-:W-:Y:S01]  /*1af00*/  ISETP.GT.U32.AND P1, PT, R4, 0x3f, PT ;  /* 0x0000003f0400780c */ /* 0x000fe20003f24070 */
[----:B------:R-:W-:-:S04]  /*1af10*/  IMAD R6, R7, 0x40, R32 ;  /* 0x0000004007067824 */ /* 0x000fc800078e0220 */
[----:B------:R-:W-:-:S08]  /*1af20*/  IMAD.IADD R6, R4, 0x1, R6 ;  /* 0x0000000104067824 */ /* 0x000fd000078e0206 */
[----:B------:R-:W3:Y:S01]  /*1af30*/  @!P1 LDC.64 R4, c[0x0][0x428] ;  /* 0x00010a00ff049b82 */ /* 0x000ee20000000a00 */
[----:B-1----:R-:W-:-:S07]  /*1af40*/  @P0 IMAD.HI.U32 R3, R6, R3, RZ ;  /* 0x0000000306030227 */ /* 0x002fce00078e00ff */
[----:B------:R-:W1:Y:S01]  /*1af50*/  @!P1 LDC.64 R8, c[0x0][0x418] ;  /* 0x00010600ff089b82 */ /* 0x000e620000000a00 */
[----:B------:R-:W-:Y:S01]  /*1af60*/  IMAD.MOV.U32 R10, RZ, RZ, R6 ;  /* 0x000000ffff0a7224 */ /* 0x000fe200078e0006 */
[----:B0-----:R-:W-:-:S04]  /*1af70*/  @P0 SHF.R.U32.HI R10, RZ, R2, R3 ;  /* 0x00000002ff0a0219 */ /* 0x001fc80000011603 */
[--C-:B------:R-:W-:Y:S01]  /*1af80*/  @!P1 SHF.R.S32.HI R3, RZ, 0x1f, R10.reuse ;  /* 0x0000001fff039819 */ /* 0x100fe2000001140a */
[----:B------:R-:W-:-:S04]  /*1af90*/  @!P1 IMAD.MOV.U32 R2, RZ, RZ, R10 ;  /* 0x000000ffff029224 */ /* 0x000fc800078e000a */
[----:B---3--:R-:W-:-:S04]  /*1afa0*/  @!P1 IMAD.WIDE.U32 R2, R28, R4, R2 ;  /* 0x000000041c029225 */ /* 0x008fc800078e0002 */
[----:B------:R-:W-:-:S04]  /*1afb0*/  @!P1 IMAD R4, R33, R4, RZ ;  /* 0x0000000421049224 */ /* 0x000fc800078e02ff */
[----:B------:R-:W-:Y:S01]  /*1afc0*/  @!P1 IMAD R5, R28, R5, R4 ;  /* 0x000000051c059224 */ /* 0x000fe200078e0204 */
[----:B-1----:R-:W-:-:S03]  /*1afd0*/  @!P1 LEA R8, P0, R2, R8, 0x2 ;  /* 0x0000000802089211 */ /* 0x002fc600078010ff */
[----:B------:R-:W-:Y:S02]  /*1afe0*/  @!P1 IMAD.IADD R3, R5, 0x1, R3 ;  /* 0x0000000105039824 */ /* 0x000fe400078e0203 */
[----:B------:R-:W-:-:S03]  /*1aff0*/  IMAD.MOV.U32 R4, RZ, RZ, RZ ;  /* 0x000000ffff047224 */ /* 0x000fc600078e00ff */
[----:B------:R-:W-:Y:S01]  /*1b000*/  @!P1 LEA.HI.X R9, R2, R9, R3, 0x2, P0 ;  /* 0x0000000902099211 */ /* 0x000fe200000f1403 */
[----:B------:R-:W-:-:S04]  /*1b010*/  VIADD R18, R18, 0x1 ;  /* 0x0000000112127836 */ /* 0x000fc80000000000 */
[----:B------:R0:W5:Y:S01]  /*1b020*/  @!P1 LDG.E R4, desc[UR40][R8.64] ;  /* 0x0000002808049981 */ /* 0x000162000c1e1900 */
[----:B------:R-:W-:Y:S01]  /*1b030*/  ISETP.NE.AND P0, PT, R18, 0x2, PT ;  /* 0x000000021200780c */ /* 0x000fe20003f05270 */
[----:B------:R-:W-:-:S03]  /*1b040*/  IMAD.MOV R5, RZ, RZ, -R10 ;  /* 0x000000ffff057224 */ /* 0x000fc600078e0a0a */
[----:B------:R-:W-:Y:S01]  /*1b050*/  SEL R2, RZ, 0x1, P0 ;  /* 0x00000001ff027807 */ /* 0x000fe20000000000 */
[----:B------:R-:W-:Y:S05]  /*1b060*/  YIELD ;  /* 0x0000000000007946 */ /* 0x000fea0003800000 */
[----:B------:R-:W-:Y:S01]  /*1b070*/  LOP3.LUT R23, R23, R2, RZ, 0x3c, !PT ;  /* 0x0000000217177212 */ /* 0x000fe200078e3cff */
[----:B------:R-:W-:Y:S01]  /*1b080*/  ULDC UR4, c[0x0][0x430] ;  /* 0x00010c0000047ab9 */ /* 0x000fe20000000800 */
[----:B------:R-:W-:Y:S02]  /*1b090*/  IMAD.MOV.U32 R2, RZ, RZ, R7 ;  /* 0x000000ffff027224 */ /* 0x000fe400078e0007 */
[----:B------:R-:W-:Y:S01]  /*1b0a0*/  IMAD R5, R5, UR4, R6 ;  /* 0x0000000405057c24 */ /* 0x000fe2000f8e0206 */
[----:B------:R-:W-:Y:S01]  /*1b0b0*/  SEL R18, R18, RZ, P0 ;  /* 0x000000ff12127207 */ /* 0x000fe20000000000 */
[----:B------:R-:W-:Y:S01]  /*1b0c0*/  VIADD R7, R7, 0xffffffff ;  /* 0xffffffff07077836 */ /* 0x000fe20000000000 */
[----:B------:R-:W-:-:S02]  /*1b0d0*/  ISETP.GT.AND P3, PT, R2, R31, PT ;  /* 0x0000001f0200720c */ /* 0x000fc40003f64270 */
[----:B--2---:R-:W-:-:S13]  /*1b0e0*/  ISETP.NE.AND P1, PT, R11, 0x3, PT ;  /* 0x000000030b00780c */ /* 0x004fda0003f25270 */
[----:B0-----:R-:W-:Y:S05]  /*1b0f0*/  @!P1 BRA `(.L_x_3177) ;  /* 0x0000000000049947 */ /* 0x001fea0003800000 */
[----:B------:R-:W-:Y:S01]  /*1b100*/  BPT.TRAP 0x1 ;  /* 0x000000040000795c */ /* 0x000fe20000300000 */
.L_x_3177:
[----:B------:R-:W-:Y:S01]  /*1b110*/  IMAD R6, R18, 0x8, R17 ;  /* 0x0000000812067824 */ /* 0x000fe200078e0211 */
[----:B------:R-:W-:Y:S01]  /*1b120*/  SHF.L.U32 R20, R23, 0x1f, RZ ;  /* 0x0000001f17147819 */ /* 0x000fe200000006ff */
[----:B------:R-:W-:Y:S01]  /*1b130*/  BSSY B1, `(.L_x_3178) ;  /* 0x0000004000017945 */ /* 0x000fe20003800000 */
[----:B------:R-:W-:Y:S02]  /*1b140*/  SHF.R.S32.HI R9, RZ, 0x1f, R5 ;  /* 0x0000001fff097819 */ /* 0x000fe40000011405 */
[----:B------:R-:W0:Y:S02]  /*1b150*/  SYNCS.PHASECHK.TRANS64.TRYWAIT P0, [R6+URZ+0x38840], R20 ;  /* 0x03884014060075a7 */ /* 0x000e24000800017f */
[----:B0-----:R-:W-:Y:S05]  /*1b160*/  @!P0 BRA `(.L_x_3179) ;  /* 0x0000004400248947 */ /* 0x001fea0003800000 */
.L_x_3266:
[----:B------:R-:W-:Y:S05]  /*1b170*/  BSYNC B1 ;  /* 0x0000000000017941 */ /* 0x000fea0003800000 */
.L_x_3178:
        /* <DEDUP_REMOVED lines=40> */
.L_x_3276:
        /* <DEDUP_REMOVED lines=8> */
.L_x_3181:
[----:B------:R-:W-:Y:S02]  /*1b480*/  PLOP3.LUT P1, PT, P1, P0, PT, 0xa2, 0x0 ;  /* 0x000000000000781c */ /* 0x000fe40000f21472 */
[----:B------:R-:W-:-:S08]  /*1b490*/  @P0 R2UR P1, UR4, R6 ;  /* 0x00000000060402ca */ /* 0x000fd00000020000 */
[----:B------:R-:W-:-:S05]  /*1b4a0*/  @P0 PLOP3.LUT P0, PT, P1, PT, PT, 0x80, 0x0 ;  /* 0x000000000000081c */ /* 0x000fca0000f0f070 */
[----:B------:R-:W-:Y:S01]  /*1b4b0*/  @!P1 SYNCS.ARRIVE.TRANS64.RED.A0T1 RZ, [UR4+0x38830], RZ ;  /* 0x038830ffffff99a7 */ /* 0x000fe20008200404 */
[----:B------:R-:W-:Y:S07]  /*1b4c0*/  @!P1 ARRIVES.LDGSTSBAR.64.TRANSCNT [UR4+0x38830] ;  /* 0x03883000ff0099b0 */ /* 0x000fee0008000a84 */
[----:B------:R-:W-:Y:S05]  /*1b4d0*/  @P0 BRA.U.ANY `(.L_x_3181) ;  /* 0xfffffffd00e80947 */ /* 0x000fea000393ffff */
[----:B------:R-:W-:Y:S01]  /*1b4e0*/  NOP ;  /* 0x0000000000007918 */ /* 0x000fe20000000000 */
[----:B--2---:R-:W2:Y:S02]  /*1b4f0*/  LDL R2, [R1+0x30] ;  /* 0x0000300001027983 */ /* 0x004ea40000100800 */
[----:B--2---:R-:W-:-:S13]  /*1b500*/  ISETP.NE.AND P2, PT, R2, 0x3, PT ;  /* 0x000000030200780c */ /* 0x004fda0003f45270 */
[----:B------:R-:W-:Y:S05]  /*1b510*/  @!P2 BRA `(.L_x_3182) ;  /* 0x000000000004a947 */ /* 0x000fea0003800000 */
[----:B------:R-:W-:Y:S01]  /*1b520*/  BPT.TRAP 0x1 ;  /* 0x000000040000795c */ /* 0x000fe20000300000 */
.L_x_3182:
[----:B------:R2:W-:Y:S01]  /*1b530*/  SYNCS.ARRIVE.TRANS64.A1T0 RZ, [R6+URZ+0x38830], RZ ;  /* 0x038830ff06ff79a7 */ /* 0x0005e2000810003f */
[----:B------:R-:W-:Y:S05]  /*1b540*/  @!P2 BRA `(.L_x_3183) ;  /* 0x000000000004a947 */ /* 0x000fea0003800000 */
[----:B------:R-:W-:Y:S01]  /*1b550*/  BPT.TRAP 0x1 ;  /* 0x000000040000795c */ /* 0x000fe20000300000 */
.L_x_3183:
[----:B------:R-:W3:Y:S01]  /*1b560*/  SYNCS.PHASECHK.TRANS64.TRYWAIT P0, [R6+URZ+0x38860], R20 ;  /* 0x03886014060075a7 */ /* 0x000ee2000800017f */
[----:B------:R-:W-:Y:S04]  /*1b570*/  BSSY B1, `(.L_x_3184) ;  /* 0x0000002000017945 */ /* 0x000fe80003800000 */
[----:B---3--:R-:W-:Y:S05]  /*1b580*/  @!P0 BRA `(.L_x_3185) ;  /* 0x00000044004c8947 */ /* 0x008fea0003800000 */
.L_x_3277:
[----:B------:R-:W-:Y:S05]  /*1b590*/  BSYNC B1 ;  /* 0x0000000000017941 */ /* 0x000fea0003800000 */
.L_x_3184:
        /* <DEDUP_REMOVED lines=79> */
.L_x_3287:
        /* <DEDUP_REMOVED lines=25> */
.L_x_3187:
[----:B------:R-:W-:Y:S02]  /*1bc20*/  PLOP3.LUT P1, PT, P1, P0, PT, 0xa2, 0x0 ;  /* 0x000000000000781c */ /* 0x000fe40000f21472 */
[----:B------:R-:W-:-:S08]  /*1bc30*/  @P0 R2UR P1, UR4, R6 ;  /* 0x00000000060402ca */ /* 0x000fd00000020000 */
[----:B------:R-:W-:-:S05]  /*1bc40*/  @P0 PLOP3.LUT P0, PT, P1, PT, PT, 0x80, 0x0 ;  /* 0x000000000000081c */ /* 0x000fca0000f0f070 */
[----:B------:R-:W-:Y:S01]  /*1bc50*/  @!P1 SYNCS.ARRIVE.TRANS64.RED.A0T1 RZ, [UR4+0x38850], RZ ;  /* 0x038850ffffff99a7 */ /* 0x000fe20008200404 */
[----:B------:R-:W-:Y:S07]  /*1bc60*/  @!P1 ARRIVES.LDGSTSBAR.64.TRANSCNT [UR4+0x38850] ;  /* 0x03885000ff0099b0 */ /* 0x000fee0008000a84 */
[----:B------:R-:W-:Y:S05]  /*1bc70*/  @P0 BRA.U.ANY `(.L_x_3187) ;  /* 0xfffffffd00e80947 */ /* 0x000fea000393ffff */
[----:B------:R-:W-:Y:S01]  /*1bc80*/  NOP ;  /* 0x0000000000007918 */ /* 0x000fe20000000000 */
[----:B0-----:R-:W4:Y:S02]  /*1bc90*/  LDL R2, [R1+0x30] ;  /* 0x0000300001027983 */ /* 0x001f240000100800 */
[----:B----4-:R-:W-:-:S13]  /*1bca0*/  ISETP.NE.AND P2, PT, R2, 0x3, PT ;  /* 0x000000030200780c */ /* 0x010fda0003f45270 */
[----:B------:R-:W-:Y:S05]  /*1bcb0*/  @!P2 BRA `(.L_x_3188) ;  /* 0x000000000004a947 */ /* 0x000fea0003800000 */
[----:B------:R-:W-:Y:S01]  /*1bcc0*/  BPT.TRAP 0x1 ;  /* 0x000000040000795c */ /* 0x000fe20000300000 */
.L_x_3188:
[----:B------:R1:W-:Y:S01]  /*1bcd0*/  SYNCS.ARRIVE.TRANS64.A1T0 RZ, [R6+URZ+0x38850], RZ ;  /* 0x038850ff06ff79a7 */ /* 0x0003e2000810003f */
[----:B------:R-:W-:Y:S05]  /*1bce0*/  @P3 BRA `(.L_x_3189) ;  /* 0xfffffff000583947 */ /* 0x000fea000383ffff */
.L_x_3176:
[----:B------:R-:W-:Y:S05]  /*1bcf0*/  BSYNC B0 ;  /* 0x0000000000007941 */ /* 0x000fea0003800000 */
.L_x_3175:
        /* <DEDUP_REMOVED lines=21> */
.L_x_3191:
[----:B------:R-:W-:Y:S05]  /*1be50*/  BSYNC B0 ;  /* 0x0000000000007941 */ /* 0x000fea0003800000 */
.L_x_3190:
[----:B------:R-:W-:-:S07]  /*1be60*/  SEL R18, R18, RZ, P0 ;  /* 0x000000ff12127207 */ /* 0x000fce0000000000 */
.L_x_3144:
[----:B------:R-:W-:Y:S05]  /*1be70*/  BSYNC B7 ;  /* 0x0000000000077941 */ /* 0x000fea0003800000 */
.L_x_3142:
        /* <DEDUP_REMOVED lines=11> */
.L_x_3192:
        /* <DEDUP_REMOVED lines=43> */
.L_x_3297:
[----:B------:R-:W-:Y:S02]  /*1c1e0*/  ULDC UR4, c[0x0][0xd38] ;  /* 0x00034e0000047ab9 */ /* 0x000fe40000000800 */
[----:B------:R-:W-:-:S04]  /*1c1f0*/  IMAD.U32 R4, RZ, RZ, UR4 ;  /* 0x00000004ff047e24 */ /* 0x000fc8000f8e00ff */
[----:B-1----:R-:W-:-:S04]  /*1c200*/  IMAD R3, R14, R4, RZ ;  /* 0x000000040e037224 */ /* 0x002fc800078e02ff */
[----:B------:R-:W-:-:S05]  /*1c210*/  IMAD.IADD R6, R6, 0x1, R3 ;  /* 0x0000000106067824 */ /* 0x000fca00078e0203 */
[----:B------:R-:W-:-:S13]  /*1c220*/  ISETP.GT.AND P6, PT, R6, R0, PT ;  /* 0x000000000600720c */ /* 0x000fda0003fc4270 */
[----:B------:R-:W-:Y:S05]  /*1c230*/  @P6 BRA `(.L_x_3195) ;  /* 0x0000000000a46947 */ /* 0x000fea0003800000 */
.L_x_3198:
        /* <DEDUP_REMOVED lines=35> */
.L_x_3305:
[----:B------:R-:W-:Y:S02]  /*1c470*/  ULDC UR4, c[0x0][0xd38] ;  /* 0x00034e0000047ab9 */ /* 0x000fe40000000800 */
[----:B------:R-:W-:-:S04]  /*1c480*/  IMAD.U32 R4, RZ, RZ, UR4 ;  /* 0x00000004ff047e24 */ /* 0x000fc8000f8e00ff */
[----:B-1----:R-:W-:-:S04]  /*1c490*/  IMAD R3, R14, R4, RZ ;  /* 0x000000040e037224 */ /* 0x002fc800078e02ff */
[----:B------:R-:W-:-:S05]  /*1c4a0*/  IMAD.IADD R6, R3, 0x1, R6 ;  /* 0x0000000103067824 */ /* 0x000fca00078e0206 */
[----:B------:R-:W-:-:S13]  /*1c4b0*/  ISETP.GT.AND P6, PT, R6, R0, PT ;  /* 0x000000000600720c */ /* 0x000fda0003fc4270 */
[----:B------:R-:W-:Y:S05]  /*1c4c0*/  @!P6 BRA `(.L_x_3198) ;  /* 0xfffffffc005ce947 */ /* 0x000fea000383ffff */
.L_x_3195:
        /* <DEDUP_REMOVED lines=10> */
.L_x_3310:
[----:B------:R-:W-:-:S13]  /*1c570*/  ISETP.NE.AND P0, PT, R3, RZ, PT ;  /* 0x000000ff0300720c */ /* 0x000fda0003f05270 */
[----:B------:R-:W-:Y:S05]  /*1c580*/  @!P0 BRA `(.L_x_3200) ;  /* 0x0000000000108947 */ /* 0x000fea0003800000 */
[----:B------:R-:W-:Y:S01]  /*1c590*/  UMOV UR4, 0xffffffff ;  /* 0xffffffff00047882 */ /* 0x000fe20000000000 */
[----:B------:R-:W-:Y:S02]  /*1c5a0*/  VIADD R12, R7, 0xffffffff ;  /* 0xffffffff070c7836 */ /* 0x000fe40000000000 */
[----:B------:R-:W-:Y:S05]  /*1c5b0*/  BRA.DIV UR4, `(.L_x_3201) ;  /* 0x0000004604807947 */ /* 0x000fea000b800000 */
[----:B------:R4:W0:Y:S02]  /*1c5c0*/  SHFL.IDX PT, R24, R2, R12, 0x1f ;  /* 0x00001f0c02187589 */ /* 0x00082400000e0000 */
.L_x_3200:
        /* <DEDUP_REMOVED lines=59> */
.L_x_3202:
        /* <DEDUP_REMOVED lines=60> */
.L_x_3203:
[----:B------:R-:W-:-:S05]  /*1cd40*/  LOP3.LUT R0, RZ, R3, RZ, 0x33, !PT ;  /* 0x00000003ff007212 */ /* 0x000fca00078e33ff */
[----:B------:R-:W-:Y:S01]  /*1cd50*/  IMAD.IADD R25, R25, 0x1, R0 ;  /* 0x0000000119197824 */ /* 0x000fe200078e0200 */
[----:B------:R-:W-:Y:S06]  /*1cd60*/  BRA `(.L_x_3204) ;  /* 0x00000000001c7947 */ /* 0x000fec0003800000 */
.L_x_3196:
[----:B------:R-:W-:Y:S01]  /*1cd70*/  UMOV UR4, URZ ;  /* 0x0000003f00047c82 */ /* 0x000fe20008000000 */
[----:B------:R-:W-:Y:S01]  /*1cd80*/  UMOV UR5, URZ ;  /* 0x0000003f00057c82 */ /* 0x000fe20008000000 */
[----:B------:R-:W-:Y:S01]  /*1cd90*/  ULDC UR6, c[0x0][0xd3c] ;  /* 0x00034f0000067ab9 */ /* 0x000fe20000000800 */
[----:B------:R-:W-:Y:S02]  /*1cda0*/  IMAD.MOV.U32 R24, RZ, RZ, R0 ;  /* 0x000000ffff187224 */ /* 0x000fe400078e0000 */
[----:B------:R-:W-:Y:S02]  /*1cdb0*/  IMAD.U32 R25, RZ, RZ, UR4 ;  /* 0x00000004ff197e24 */ /* 0x000fe4000f8e00ff */
[----:B------:R-:W-:Y:S02]  /*1cdc0*/  IMAD.U32 R26, RZ, RZ, UR5 ;  /* 0x00000005ff1a7e24 */ /* 0x000fe4000f8e00ff */
[----:B------:R-:W-:-:S07]  /*1cdd0*/  IMAD.U32 R27, RZ, RZ, UR6 ;  /* 0x00000006ff1b7e24 */ /* 0x000fce000f8e00ff */
.L_x_3204:
        /* <DEDUP_REMOVED lines=10> */
.L_x_3193:
[----:B------:R-:W-:Y:S02]  /*1ce80*/  ULDC UR4, c[0x0][0xd3c] ;  /* 0x00034f0000047ab9 */ /* 0x000fe40000000800 */
[----:B0-----:R-:W-:-:S13]  /*1ce90*/  ISETP.GE.AND P0, PT, R27, UR4, PT ;  /* 0x000000041b007c0c */ /* 0x001fda000bf06270 */
[----:B------:R-:W-:Y:S05]  /*1cea0*/  @!P0 BRA `(.L_x_3205) ;  /* 0xffffffa000108947 */ /* 0x000fea000383ffff */
[----:B------:R-:W-:Y:S05]  /*1ceb0*/  BSYNC B8 ;  /* 0x0000000000087941 */ /* 0x000fea0003800000 */
.L_x_3128:
[----:B------:R-:W5:Y:S01]  /*1cec0*/  LDL.LU R0, [R1+0x28] ;  /* 0x0000280001007983 */ /* 0x000f620000300800 */
[----:B------:R-:W-:Y:S01]  /*1ced0*/  BSSY B0, `(.L_x_3206) ;  /* 0x000000b000007945 */ /* 0x000fe20003800000 */
[----:B------:R-:W1:Y:S01]  /*1cee0*/  S2R R5, SR_CgaCtaId ;  /* 0x0000000000057919 */ /* 0x000e620000008800 */
[----:B-----5:R-:W-:-:S05]  /*1cef0*/  VIADD R0, R0, 0x1 ;  /* 0x0000000100007836 */ /* 0x020fca0000000000 */
[----:B0-----:R-:W-:-:S04]  /*1cf00*/  LEA.HI R2, R0, R0, RZ, 0x1 ;  /* 0x0000000000027211 */ /* 0x001fc800078f08ff */
[----:B------:R-:W-:Y:S02]  /*1cf10*/  LOP3.LUT R3, R2, 0xfffffffe, RZ, 0xc0, !PT ;  /* 0xfffffffe02037812 */ /* 0x000fe400078ec0ff */
[----:B------:R-:W-:-:S03]  /*1cf20*/  MOV R2, 0x400 ;  /* 0x0000040000027802 */ /* 0x000fc60000000f00 */
[----:B------:R-:W-:Y:S01]  /*1cf30*/  IMAD.IADD R0, R0, 0x1, -R3 ;  /* 0x0000000100007824 */ /* 0x000fe200078e0a03 */
[----:B-1----:R-:W-:-:S04]  /*1cf40*/  LEA R5, R5, R2, 0x18 ;  /* 0x0000000205057211 */ /* 0x002fc800078ec0ff */
[----:B------:R-:W-:-:S04]  /*1cf50*/  SHF.L.U32 R0, R0, 0x1f, RZ ;  /* 0x0000001f00007819 */ /* 0x000fc800000006ff */
[----:B------:R-:W0:Y:S02]  /*1cf60*/  SYNCS.PHASECHK.TRANS64.TRYWAIT P0, [R5+URZ+0x38820], R0 ;  /* 0x03882000050075a7 */ /* 0x000e24000800017f */
[----:B0-----:R-:W-:Y:S05]  /*1cf70*/  @!P0 BRA `(.L_x_3207) ;  /* 0x0000003c00388947 */ /* 0x001fea0003800000 */
.L_x_3313:
[----:B------:R-:W-:Y:S05]  /*1cf80*/  BSYNC B0 ;  /* 0x0000000000007941 */ /* 0x000fea0003800000 */
.L_x_3206:
[----:B------:R-:W-:-:S03]  /*1cf90*/  UMOV UR4, 0xffffffff ;  /* 0xffffffff00047882 */ /* 0x000fc60000000000 */
[----:B------:R-:W-:Y:S05]  /*1cfa0*/  BRA.DIV UR4, `(.L_x_3208) ;  /* 0x0000003e04407947 */ /* 0x000fea000b800000 */
[----:B0-----:R-:W0:Y:S02]  /*1cfb0*/  S2R R0, SR_TID.X ;  /* 0x0000000000007919 */ /* 0x001e240000002100 */
[----:B0-----:R-:W-:-:S04]  /*1cfc0*/  SHF.R.U32.HI R0, RZ, 0x5, R0 ;  /* 0x00000005ff007819 */ /* 0x001fc80000011600 */
[----:B------:R-:W-:-:S05]  /*1cfd0*/  LOP3.LUT R0, R0, 0x3, RZ, 0xc0, !PT ;  /* 0x0000000300007812 */ /* 0x000fca00078ec0ff */
[----:B------:R0:W1:Y:S02]  /*1cfe0*/  SHFL.IDX PT, R14, R0, RZ, 0x1f ;  /* 0x00001fff000e7589 */ /* 0x00006400000e0000 */
.L_x_3316:
[----:B-1----:R-:W-:Y:S01]  /*1cff0*/  ISETP.NE.AND P0, PT, R14, RZ, PT ;  /* 0x000000ff0e00720c */ /* 0x002fe20003f05270 */
[----:B------:R-:W-:-:S12]  /*1d000*/  BSSY B0, `(.L_x_3209) ;  /* 0x0000024000007945 */ /* 0x000fd80003800000 */
[----:B------:R-:W-:Y:S05]  /*1d010*/  @P0 BRA `(.L_x_3210) ;  /* 0x0000000000880947 */ /* 0x000fea0003800000 */
[----:B------:R-:W-:-:S03]  /*1d020*/  UMOV UR4, 0xffffffff ;  /* 0xffffffff00047882 */ /* 0x000fc60000000000 */
[----:B------:R-:W-:Y:S05]  /*1d030*/  BRA.DIV UR4, `(.L_x_3211) ;  /* 0x0000003e04507947 */ /* 0x000fea000b800000 */
[----:B------:R-:W-:-:S13]  /*1d040*/  ELECT P6, URZ, PT ;  /* 0x00000000003f782f */ /* 0x000fda00038c0000 */
.L_x_3319:
[----:B------:R-:W-:Y:S05]  /*1d050*/  @!P6 BRA `(.L_x_3210) ;  /* 0x000000000078e947 */ /* 0x000fea0003800000 */
[----:B0-----:R-:W5:Y:S02]  /*1d060*/  LDL.LU R0, [R1+0x4] ;  /* 0x0000040001007983 */ /* 0x001f640000300800 */
[----:B-----5:R-:W-:-:S04]  /*1d070*/  LOP3.LUT R0, R0, 0x2, RZ, 0xfc, !PT ;  /* 0x0000000200007812 */ /* 0x020fc800078efcff */
[----:B------:R-:W-:-:S13]  /*1d080*/  ISETP.NE.AND P0, PT, R0, 0x3, PT ;  /* 0x000000030000780c */ /* 0x000fda0003f05270 */
[----:B------:R-:W-:Y:S05]  /*1d090*/  @!P0 BRA `(.L_x_3212) ;  /* 0x0000000000048947 */ /* 0x000fea0003800000 */
[----:B------:R-:W-:Y:S01]  /*1d0a0*/  BPT.TRAP 0x1 ;  /* 0x000000040000795c */ /* 0x000fe20000300000 */
.L_x_3212:
[C---:B------:R-:W-:Y:S01]  /*1d0b0*/  IMAD R3, R18.reuse, 0x8, R5 ;  /* 0x0000000812037824 */ /* 0x040fe200078e0205 */
[----:B------:R-:W-:Y:S01]  /*1d0c0*/  SHF.L.U32 R2, R23, 0x1f, RZ ;  /* 0x0000001f17027819 */ /* 0x000fe200000006ff */
[----:B------:R-:W-:-:S03]  /*1d0d0*/  VIADD R18, R18, 0x1 ;  /* 0x0000000112127836 */ /* 0x000fc60000000000 */
[----:B------:R-:W0:Y:S02]  /*1d0e0*/  SYNCS.PHASECHK.TRANS64.TRYWAIT P1, [R3+URZ+0x38840], R2 ;  /* 0x03884002030075a7 */ /* 0x000e24000802017f */
[----:B------:R-:W-:-:S04]  /*1d0f0*/  ISETP.NE.AND P2, PT, R18, 0x2, PT ;  /* 0x000000021200780c */ /* 0x000fc80003f45270 */
[----:B------:R-:W-:Y:S01]  /*1d100*/  SEL R0, RZ, 0x1, P2 ;  /* 0x00000001ff007807 */ /* 0x000fe20001000000 */
[----:B0-----:R-:W-:Y:S08]  /*1d110*/  @!P1 BRA `(.L_x_3213) ;  /* 0x0000003c00389947 */ /* 0x001ff00003800000 */
.L_x_3320:
[----:B------:R-:W-:Y:S02]  /*1d120*/  SEL R18, R18, RZ, P2 ;  /* 0x000000ff12127207 */ /* 0x000fe40001000000 */
[----:B------:R-:W-:Y:S01]  /*1d130*/  LOP3.LUT R0, R23, R0, RZ, 0x3c, !PT ;  /* 0x0000000017007212 */ /* 0x000fe200078e3cff */
[----:B------:R-:W-:Y:S06]  /*1d140*/  @!P0 BRA `(.L_x_3214) ;  /* 0x0000000000048947 */ /* 0x000fec0003800000 */
[----:B------:R-:W-:Y:S01]  /*1d150*/  BPT.TRAP 0x1 ;  /* 0x000000040000795c */ /* 0x000fe20000300000 */
.L_x_3214:
[----:B------:R-:W-:Y:S01]  /*1d160*/  IMAD R5, R18, 0x8, R5 ;  /* 0x0000000812057824 */ /* 0x000fe200078e0205 */
[----:B------:R-:W-:-:S04]  /*1d170*/  SHF.L.U32 R0, R0, 0x1f, RZ ;  /* 0x0000001f00007819 */ /* 0x000fc800000006ff */
[----:B------:R-:W1:Y:S02]  /*1d180*/  SYNCS.PHASECHK.TRANS64.TRYWAIT P1, [R5+URZ+0x38840], R0 ;  /* 0x03884000050075a7 */ /* 0x000e64000802017f */
[----:B-1----:R-:W-:Y:S05]  /*1d190*/  @!P1 BRA `(.L_x_3215) ;  /* 0x0000003c002c9947 */ /* 0x002fea0003800000 */
.L_x_3321:
[----:B------:R-:W-:Y:S05]  /*1d1a0*/  @!P0 BRA `(.L_x_3216) ;  /* 0x0000000000048947 */ /* 0x000fea0003800000 */
[----:B------:R-:W-:Y:S01]  /*1d1b0*/  BPT.TRAP 0x1 ;  /* 0x000000040000795c */ /* 0x000fe20000300000 */
.L_x_3216:
[----:B------:R-:W5:Y:S02]  /*1d1c0*/  SYNCS.PHASECHK.TRANS64.TRYWAIT P1, [R3+URZ+0x38860], R2 ;  /* 0x03886002030075a7 */ /* 0x000f64000802017f */
[----:B-----5:R-:W-:Y:S05]  /*1d1d0*/  @!P1 BRA `(.L_x_3217) ;  /* 0x0000003c00309947 */ /* 0x020fea0003800000 */
.L_x_3322:
[----:B------:R-:W-:Y:S05]  /*1d1e0*/  @!P0 BRA `(.L_x_3218) ;  /* 0x0000000000048947 */ /* 0x000fea0003800000 */
[----:B------:R-:W-:Y:S01]  /*1d1f0*/  BPT.TRAP 0x1 ;  /* 0x000000040000795c */ /* 0x000fe20000300000 */
.L_x_3218:
[----:B------:R0:W0:Y:S02]  /*1d200*/  SYNCS.PHASECHK.TRANS64.TRYWAIT P0, [R5+URZ+0x38860], R0 ;  /* 0x03886000050075a7 */ /* 0x000024000800017f */
[----:B0-----:R-:W-:Y:S05]  /*1d210*/  @!P0 NANOSLEEP.SYNCS 0x989680 ;  /* 0x009896800000895d */ /* 0x001fea0003900000 */
[----:B------:R-:W0:Y:S02]  /*1d220*/  @!P0 SYNCS.PHASECHK.TRANS64 P0, [R5+URZ+0x38860], R0 ;  /* 0x03886000050085a7 */ /* 0x000e24000800007f */
[----:B0-----:R-:W-:Y:S05]  /*1d230*/  @!P0 BRA `(.L_x_3218) ;  /* 0xfffffffc00f08947 */ /* 0x001fea000383ffff */
.L_x_3210:
[----:B------:R-:W-:Y:S05]  /*1d240*/  BSYNC B0 ;  /* 0x0000000000007941 */ /* 0x000fea0003800000 */
.L_x_3209:
[----:B------:R-:W-:Y:S05]  /*1d250*/  EXIT ;  /* 0x000000000000794d */ /* 0x000fea0003800000 */
.L_x_3025:
[----:B0-----:R-:W-:-:S04]  /*1d260*/  IMAD.U32 R3, RZ, RZ, UR38 ;  /* 0x00000026ff037e24 */ /* 0x001fc8000f8e00ff */
[----:B------:R0:W1:Y:S03]  /*1d270*/  SYNCS.PHASECHK.TRANS64.TRYWAIT P1, [R3+URZ+0x38800], R0 ;  /* 0x03880000030075a7 */ /* 0x000066000802017f */
[----:B-1----:R-:W-:Y:S05]  /*1d280*/  @!P1 NANOSLEEP.SYNCS 0x989680 ;  /* 0x009896800000995d */ /* 0x002fea0003900000 */
[----:B------:R-:W1:Y:S02]  /*1d290*/  @!P1 SYNCS.PHASECHK.TRANS64 P1, [R3+URZ+0x38800], R0 ;  /* 0x03880000030095a7 */ /* 0x000e64000802007f */
[----:B-1----:R-:W-:Y:S05]  /*1d2a0*/  @!P1 BRA `(.L_x_3025) ;  /* 0xfffffffc00ec9947 */ /* 0x002fea000383ffff */
[----:B------:R-:W-:Y:S05]  /*1d2b0*/  BRA `(.L_x_3219) ;  /* 0xfffffe7000f07947 */ /* 0x000fea000383ffff */
.L_x_3029:
[----:B-1----:R1:W2:Y:S02]  /*1d2c0*/  SYNCS.PHASECHK.TRANS64.TRYWAIT P1, [R8+URZ+0x38830], R3 ;  /* 0x03883003080075a7 */ /* 0x0022a4000802017f */
[----:B--2---:R-:W-:Y:S05]  /*1d2d0*/  @!P1 NANOSLEEP.SYNCS 0x989680 ;  /* 0x009896800000995d */ /* 0x004fea0003900000 */
[----:B------:R-:W2:Y:S02]  /*1d2e0*/  @!P1 SYNCS.PHASECHK.TRANS64 P1, [R8+URZ+0x38830], R3 ;  /* 0x03883003080095a7 */ /* 0x000ea4000802007f */
[----:B--2---:R-:W-:Y:S05]  /*1d2f0*/  @!P1 BRA `(.L_x_3029) ;  /* 0xfffffffc00f09947 */ /* 0x004fea000383ffff */
[----:B------:R-:W-:Y:S05]  /*1d300*/  BRA `(.L_x_3028) ;  /* 0xfffffe7400087947 */ /* 0x000fea000383ffff */
.L_x_3030:
[----:B--2---:R-:W-:-:S04]  /*1d310*/  IMAD.U32 R5, RZ, RZ, UR38 ;  /* 0x00000026ff057e24 */ /* 0x004fc8000f8e00ff */
[----:B------:R2:W3:Y:S03]  /*1d320*/  SYNCS.PHASECHK.TRANS64.TRYWAIT P1, [R5+URZ+0x38810], R0 ;  /* 0x03881000050075a7 */ /* 0x0004e6000802017f */
[----:B---3--:R-:W-:Y:S05]  /*1d330*/  @!P1 NANOSLEEP.SYNCS 0x989680 ;  /* 0x009896800000995d */ /* 0x008fea0003900000 */
[----:B------:R-:W3:Y:S02]  /*1d340*/  @!P1 SYNCS.PHASECHK.TRANS64 P1, [R5+URZ+0x38810], R0 ;  /* 0x03881000050095a7 */ /* 0x000ee4000802007f */
[----:B---3--:R-:W-:Y:S05]  /*1d350*/  @!P1 BRA `(.L_x_3030) ;  /* 0xfffffffc00ec9947 */ /* 0x008fea000383ffff */
[----:B------:R-:W-:Y:S05]  /*1d360*/  BRA `(.L_x_3220) ;  /* 0xfffffe7400907947 */ /* 0x000fea000383ffff */
.L_x_3034:
[----:B----4-:R4:W0:Y:S02]  /*1d370*/  SYNCS.PHASECHK.TRANS64.TRYWAIT P1, [R8+URZ+0x38850], R3 ;  /* 0x03885003080075a7 */ /* 0x010824000802017f */
[----:B0-----:R-:W-:Y:S05]  /*1d380*/  @!P1 NANOSLEEP.SYNCS 0x989680 ;  /* 0x009896800000995d */ /* 0x001fea0003900000 */
[----:B------:R-:W0:Y:S02]  /*1d390*/  @!P1 SYNCS.PHASECHK.TRANS64 P1, [R8+URZ+0x38850], R3 ;  /* 0x03885003080095a7 */ /* 0x000e24000802007f */
[----:B0-----:R-:W-:Y:S05]  /*1d3a0*/  @!P1 BRA `(.L_x_3034) ;  /* 0xfffffffc00f09947 */ /* 0x001fea000383ffff */
[----:B------:R-:W-:Y:S05]  /*1d3b0*/  BRA `(.L_x_3033) ;  /* 0xfffffe74009c7947 */ /* 0x000fea000383ffff */
.L_x_3052:
[----:B-1----:R-:W-:-:S04]  /*1d3c0*/  IMAD.U32 R6, RZ, RZ, UR5 ;  /* 0x00000005ff067e24 */ /* 0x002fc8000f8e00ff */
[----:B------:R1:W2:Y:S03]  /*1d3d0*/  SYNCS.PHASECHK.TRANS64.TRYWAIT P1, [R6+URZ+0x38830], R5 ;  /* 0x03883005060075a7 */ /* 0x0002a6000802017f */
[----:B--2---:R-:W-:Y:S05]  /*1d3e0*/  @!P1 NANOSLEEP.SYNCS 0x989680 ;  /* 0x009896800000995d */ /* 0x004fea0003900000 */
[----:B------:R-:W2:Y:S02]  /*1d3f0*/  @!P1 SYNCS.PHASECHK.TRANS64 P1, [R6+URZ+0x38830], R5 ;  /* 0x03883005060095a7 */ /* 0x000ea4000802007f */
[----:B--2---:R-:W-:Y:S05]  /*1d400*/  @!P1 BRA `(.L_x_3052) ;  /* 0xfffffffc00ec9947 */ /* 0x004fea000383ffff */
[----:B------:R-:W-:Y:S05]  /*1d410*/  BRA `(.L_x_3051) ;  /* 0xfffffea400107947 */ /* 0x000fea000383ffff */
.L_x_3056:
[----:B-1----:R-:W-:-:S04]  /*1d420*/  IMAD.U32 R6, RZ, RZ, UR5 ;  /* 0x00000005ff067e24 */ /* 0x002fc8000f8e00ff */
[----:B------:R1:W3:Y:S03]  /*1d430*/  SYNCS.PHASECHK.TRANS64.TRYWAIT P1, [R6+URZ+0x38850], R5 ;  /* 0x03885005060075a7 */ /* 0x0002e6000802017f */
[----:B---3--:R-:W-:Y:S05]  /*1d440*/  @!P1 NANOSLEEP.SYNCS 0x989680 ;  /* 0x009896800000995d */ /* 0x008fea0003900000 */
[----:B------:R-:W3:Y:S02]  /*1d450*/  @!P1 SYNCS.PHASECHK.TRANS64 P1, [R6+URZ+0x38850], R5 ;  /* 0x03885005060095a7 */ /* 0x000ee4000802007f */
[----:B---3--:R-:W-:Y:S05]  /*1d460*/  @!P1 BRA `(.L_x_3056) ;  /* 0xfffffffc00ec9947 */ /* 0x008fea000383ffff */
[----:B------:R-:W-:Y:S05]  /*1d470*/  BRA `(.L_x_3055) ;  /* 0xfffffea4006c7947 */ /* 0x000fea000383ffff */
.L_x_3075:
[----:B-1----:R-:W-:-:S04]  /*1d480*/  IMAD.U32 R6, RZ, RZ, UR5 ;  /* 0x00000005ff067e24 */ /* 0x002fc8000f8e00ff */
[----:B------:R1:W2:Y:S03]  /*1d490*/  SYNCS.PHASECHK.TRANS64.TRYWAIT P2, [R6+URZ+0x38830], R5 ;  /* 0x03883005060075a7 */ /* 0x0002a6000804017f */
[----:B--2---:R-:W-:Y:S05]  /*1d4a0*/  @!P2 NANOSLEEP.SYNCS 0x989680 ;  /* 0x009896800000a95d */ /* 0x004fea0003900000 */
[----:B------:R-:W2:Y:S02]  /*1d4b0*/  @!P2 SYNCS.PHASECHK.TRANS64 P2, [R6+URZ+0x38830], R5 ;  /* 0x038830050600a5a7 */ /* 0x000ea4000804007f */
[----:B--2---:R-:W-:Y:S05]  /*1d4c0*/  @!P2 BRA `(.L_x_3075) ;  /* 0xfffffffc00eca947 */ /* 0x004fea000383ffff */
[----:B------:R-:W-:Y:S05]  /*1d4d0*/  BRA `(.L_x_3074) ;  /* 0xfffffed800747947 */ /* 0x000fea000383ffff */
.L_x_3079:
[----:B-1----:R-:W-:-:S04]  /*1d4e0*/  IMAD.U32 R6, RZ, RZ, UR5 ;  /* 0x00000005ff067e24 */ /* 0x002fc8000f8e00ff */
[----:B------:R1:W3:Y:S03]  /*1d4f0*/  SYNCS.PHASECHK.TRANS64.TRYWAIT P2, [R6+URZ+0x38850], R5 ;  /* 0x03885005060075a7 */ /* 0x0002e6000804017f */
[----:B---3--:R-:W-:Y:S05]  /*1d500*/  @!P2 NANOSLEEP.SYNCS 0x989680 ;  /* 0x009896800000a95d */ /* 0x008fea0003900000 */
[----:B------:R-:W3:Y:S02]  /*1d510*/  @!P2 SYNCS.PHASECHK.TRANS64 P2, [R6+URZ+0x38850], R5 ;  /* 0x038850050600a5a7 */ /* 0x000ee4000804007f */
[----:B---3--:R-:W-:Y:S05]  /*1d520*/  @!P2 BRA `(.L_x_3079) ;  /* 0xfffffffc00eca947 */ /* 0x008fea000383ffff */
[----:B------:R-:W-:Y:S05]  /*1d530*/  BRA `(.L_x_3078) ;  /* 0xfffffed800d07947 */ /* 0x000fea000383ffff */
.L_x_3087:
[----:B-1----:R-:W-:-:S04]  /*1d540*/  IMAD.U32 R6, RZ, RZ, UR7 ;  /* 0x00000007ff067e24 */ /* 0x002fc8000f8e00ff */
[----:B------:R1:W2:Y:S03]  /*1d550*/  SYNCS.PHASECHK.TRANS64.TRYWAIT P1, [R6+URZ+0x38830], R5 ;  /* 0x03883005060075a7 */ /* 0x0002a6000802017f */
[----:B--2---:R-:W-:Y:S05]  /*1d560*/  @!P1 NANOSLEEP.SYNCS 0x989680 ;  /* 0x009896800000995d */ /* 0x004fea0003900000 */
[----:B------:R-:W2:Y:S02]  /*1d570*/  @!P1 SYNCS.PHASECHK.TRANS64 P1, [R6+URZ+0x38830], R5 ;  /* 0x03883005060095a7 */ /* 0x000ea4000802007f */
[----:B--2---:R-:W-:Y:S05]  /*1d580*/  @!P1 BRA `(.L_x_3087) ;  /* 0xfffffffc00ec9947 */ /* 0x004fea000383ffff */
[----:B------:R-:W-:Y:S05]  /*1d590*/  BRA `(.L_x_3086) ;  /* 0xffffff0000887947 */ /* 0x000fea000383ffff */
.L_x_3091:
[----:B-1----:R-:W-:-:S04]  /*1d5a0*/  IMAD.U32 R6, RZ, RZ, UR7 ;  /* 0x00000007ff067e24 */ /* 0x002fc8000f8e00ff */
[----:B------:R1:W3:Y:S03]  /*1d5b0*/  SYNCS.PHASECHK.TRANS64.TRYWAIT P1, [R6+URZ+0x38850], R5 ;  /* 0x03885005060075a7 */ /* 0x0002e6000802017f */
[----:B---3--:R-:W-:Y:S05]  /*1d5c0*/  @!P1 NANOSLEEP.SYNCS 0x989680 ;  /* 0x009896800000995d */ /* 0x008fea0003900000 */
[----:B------:R-:W3:Y:S02]  /*1d5d0*/  @!P1 SYNCS.PHASECHK.TRANS64 P1, [R6+URZ+0x38850], R5 ;  /* 0x03885005060095a7 */ /* 0x000ee4000802007f */
[----:B---3--:R-:W-:Y:S05]  /*1d5e0*/  @!P1 BRA `(.L_x_3091) ;  /* 0xfffffffc00ec9947 */ /* 0x008fea000383ffff */
[----:B------:R-:W-:Y:S05]  /*1d5f0*/  BRA `(.L_x_3090) ;  /* 0xffffff0000e47947 */ /* 0x000fea000383ffff */
.L_x_3150:
        /* <DEDUP_REMOVED lines=11> */
.L_x_3222:
[----:B------:R-:W-:Y:S05]  /*1d6b0*/  BSYNC B0 ;  /* 0x0000000000007941 */ /* 0x000fea0003800000 */
.L_x_3221:
[----:B------:R-:W-:Y:S05]  /*1d6c0*/  BRA `(.L_x_3223) ;  /* 0xffffffa800d07947 */ /* 0x000fea000383ffff */
.L_x_3153:
[----:B0-----:R0:W1:Y:S02]  /*1d6d0*/  SYNCS.PHASECHK.TRANS64.TRYWAIT P0, [R22+URZ+0x38840], R0 ;  /* 0x03884000160075a7 */ /* 0x001064000800017f */
[----:B-1----:R-:W-:Y:S05]  /*1d6e0*/  @!P0 NANOSLEEP.SYNCS 0x989680 ;  /* 0x009896800000895d */ /* 0x002fea0003900000 */
[----:B------:R-:W1:Y:S02]  /*1d6f0*/  @!P0 SYNCS.PHASECHK.TRANS64 P0, [R22+URZ+0x38840], R0 ;  /* 0x03884000160085a7 */ /* 0x000e64000800007f */
[----:B-1----:R-:W-:Y:S05]  /*1d700*/  @!P0 BRA `(.L_x_3153) ;  /* 0xfffffffc00f08947 */ /* 0x002fea000383ffff */
[----:B------:R-:W-:Y:S05]  /*1d710*/  BRA `(.L_x_3224) ;  /* 0xffffffac00cc7947 */ /* 0x000fea000383ffff */
.L_x_3154:
        /* <DEDUP_REMOVED lines=8> */
.L_x_3226:
[----:B------:R-:W-:Y:S05]  /*1d7a0*/  BSYNC B0 ;  /* 0x0000000000007941 */ /* 0x000fea0003800000 */
.L_x_3225:
        /* <DEDUP_REMOVED lines=9> */
.L_x_3227:
[----:B------:R-:W-:Y:S02]  /*1d840*/  IMAD.MOV.U32 R13, RZ, RZ, R5 ;  /* 0x000000ffff0d7224 */ /* 0x000fe400078e0005 */
[----:B------:R-:W-:Y:S02]  /*1d850*/  IMAD.MOV.U32 R12, RZ, RZ, 0x1 ;  /* 0x00000001ff0c7424 */ /* 0x000fe400078e00ff */
[----:B------:R-:W-:-:S07]  /*1d860*/  IMAD.MOV.U32 R3, RZ, RZ, R14 ;  /* 0x000000ffff037224 */ /* 0x000fce00078e000e */
[----:B------:R-:W-:Y:S05]  /*1d870*/  WARPSYNC.COLLECTIVE R15, `(.L_x_3228) ;  /* 0x000000000f087348 */ /* 0x000fea0003c00000 */
[----:B------:R0:W1:Y:S02]  /*1d880*/  SHFL.IDX P6, R14, R13, R12, R11 ;  /* 0x0000000c0d0e7389 */ /* 0x00006400000c000b */
[----:B01----:R-:W-:Y:S01]  /*1d890*/  ENDCOLLECTIVE ;  /* 0x000000000000791b */ /* 0x003fe20003800000 */
.L_x_3228:
        /* <DEDUP_REMOVED lines=15> */
.L_x_3229:
[----:B------:R-:W-:Y:S02]  /*1d990*/  @P0 IMAD R6, R4, 0x2, R17 ;  /* 0x0000000204060824 */ /* 0x000fe400078e0211 */
[----:B------:R-:W-:Y:S02]  /*1d9a0*/  IMAD.MOV.U32 R13, RZ, RZ, R5 ;  /* 0x000000ffff0d7224 */ /* 0x000fe400078e0005 */
[----:B------:R-:W-:Y:S02]  /*1d9b0*/  IMAD.MOV.U32 R12, RZ, RZ, 0x2 ;  /* 0x00000002ff0c7424 */ /* 0x000fe400078e00ff */
[----:B------:R-:W-:-:S07]  /*1d9c0*/  IMAD.MOV.U32 R3, RZ, RZ, R14 ;  /* 0x000000ffff037224 */ /* 0x000fce00078e000e */
[----:B------:R-:W-:Y:S05]  /*1d9d0*/  WARPSYNC.COLLECTIVE R15, `(.L_x_3230) ;  /* 0x000000000f087348 */ /* 0x000fea0003c00000 */
[----:B------:R0:W1:Y:S02]  /*1d9e0*/  SHFL.IDX P6, R14, R13, R12, R11 ;  /* 0x0000000c0d0e7389 */ /* 0x00006400000c000b */
[----:B01----:R-:W-:Y:S01]  /*1d9f0*/  ENDCOLLECTIVE ;  /* 0x000000000000791b */ /* 0x003fe20003800000 */
.L_x_3230:
        /* <DEDUP_REMOVED lines=15> */
.L_x_3231:
[----:B------:R-:W-:Y:S02]  /*1daf0*/  @P0 IMAD R6, R4, 0x2, R17 ;  /* 0x0000000204060824 */ /* 0x000fe400078e0211 */
[----:B------:R-:W-:Y:S02]  /*1db00*/  IMAD.MOV.U32 R13, RZ, RZ, R5 ;  /* 0x000000ffff0d7224 */ /* 0x000fe400078e0005 */
[----:B------:R-:W-:Y:S02]  /*1db10*/  IMAD.MOV.U32 R12, RZ, RZ, 0x3 ;  /* 0x00000003ff0c7424 */ /* 0x000fe400078e00ff */
[----:B------:R-:W-:-:S07]  /*1db20*/  IMAD.MOV.U32 R3, RZ, RZ, R14 ;  /* 0x000000ffff037224 */ /* 0x000fce00078e000e */
[----:B------:R-:W-:Y:S05]  /*1db30*/  WARPSYNC.COLLECTIVE R15, `(.L_x_3232) ;  /* 0x000000000f087348 */ /* 0x000fea0003c00000 */
[----:B------:R0:W1:Y:S02]  /*1db40*/  SHFL.IDX P6, R14, R13, R12, R11 ;  /* 0x0000000c0d0e7389 */ /* 0x00006400000c000b */
[----:B01----:R-:W-:Y:S01]  /*1db50*/  ENDCOLLECTIVE ;  /* 0x000000000000791b */ /* 0x003fe20003800000 */
.L_x_3232:
        /* <DEDUP_REMOVED lines=10> */
.L_x_3233:
[----:B------:R-:W-:Y:S01]  /*1dc00*/  @!PT LDS RZ, [RZ] ;  /* 0x00000000fffff984 */ /* 0x000fe20000000800 */
[----:B------:R-:W-:Y:S01]  /*1dc10*/  @!PT LDS RZ, [RZ] ;  /* 0x00000000fffff984 */ /* 0x000fe20000000800 */
[----:B------:R-:W-:Y:S01]  /*1dc20*/  @!PT LDS RZ, [RZ] ;  /* 0x00000000fffff984 */ /* 0x000fe20000000800 */
[----:B------:R1:W-:Y:S01]  /*1dc30*/  @P0 LDGSTS.E.BYPASS.LTC128B.128 [R6+0x23400], desc[UR40][R2.64], !P2 ;  /* 0x2340000002060fae */ /* 0x0003e2000d101d68 */
[----:B------:R-:W-:Y:S01]  /*1dc40*/  IMAD.MOV.U32 R0, RZ, RZ, R14 ;  /* 0x000000ffff007224 */ /* 0x000fe200078e000e */
[----:B------:R-:W-:Y:S06]  /*1dc50*/  BRA `(.L_x_3234) ;  /* 0xffffffac00807947 */ /* 0x000fec000383ffff */
.L_x_3159:
[----:B------:R-:W-:Y:S01]  /*1dc60*/  IMAD.MOV.U32 R13, RZ, RZ, R2 ;  /* 0x000000ffff0d7224 */ /* 0x000fe200078e0002 */
[----:B------:R-:W-:Y:S01]  /*1dc70*/  LOP3.LUT R16, R16, 0xfffffeff, RZ, 0xc0, !PT ;  /* 0xfffffeff10107812 */ /* 0x000fe200078ec0ff */
        /* <DEDUP_REMOVED lines=8> */
.L_x_3235:
        /* <DEDUP_REMOVED lines=9> */
.L_x_3236:
[----:B------:R-:W-:Y:S02]  /*1dd90*/  IMAD.MOV.U32 R13, RZ, RZ, R2 ;  /* 0x000000ffff0d7224 */ /* 0x000fe400078e0002 */
[----:B------:R-:W-:Y:S02]  /*1dda0*/  IMAD.MOV.U32 R12, RZ, RZ, 0x1 ;  /* 0x00000001ff0c7424 */ /* 0x000fe400078e00ff */
[----:B------:R-:W-:-:S07]  /*1ddb0*/  IMAD.MOV.U32 R5, RZ, RZ, R14 ;  /* 0x000000ffff057224 */ /* 0x000fce00078e000e */
[----:B------:R-:W-:Y:S05]  /*1ddc0*/  WARPSYNC.COLLECTIVE R15, `(.L_x_3237) ;  /* 0x000000000f087348 */ /* 0x000fea0003c00000 */
[----:B------:R0:W1:Y:S02]  /*1ddd0*/  SHFL.IDX P6, R14, R13, R12, R11 ;  /* 0x0000000c0d0e7389 */ /* 0x00006400000c000b */
[----:B01----:R-:W-:Y:S01]  /*1dde0*/  ENDCOLLECTIVE ;  /* 0x000000000000791b */ /* 0x003fe20003800000 */
.L_x_3237:
        /* <DEDUP_REMOVED lines=15> */
.L_x_3238:
        /* <DEDUP_REMOVED lines=8> */
.L_x_3239:
        /* <DEDUP_REMOVED lines=16> */
.L_x_3240:
[----:B------:R-:W-:Y:S01]  /*1e060*/  @P2 LOP3.LUT R16, R16, 0x40, RZ, 0xfc, !PT ;  /* 0x0000004010102812 */ /* 0x000fe200078efcff */
[----:B------:R-:W-:Y:S02]  /*1e070*/  IMAD.MOV.U32 R13, RZ, RZ, R2 ;  /* 0x000000ffff0d7224 */ /* 0x000fe400078e0002 */
[----:B------:R-:W-:Y:S02]  /*1e080*/  IMAD.MOV.U32 R12, RZ, RZ, 0x3 ;  /* 0x00000003ff0c7424 */ /* 0x000fe400078e00ff */
[----:B------:R-:W-:-:S07]  /*1e090*/  IMAD.MOV.U32 R5, RZ, RZ, R14 ;  /* 0x000000ffff057224 */ /* 0x000fce00078e000e */
[----:B------:R-:W-:Y:S05]  /*1e0a0*/  WARPSYNC.COLLECTIVE R15, `(.L_x_3241) ;  /* 0x000000000f087348 */ /* 0x000fea0003c00000 */
[----:B------:R0:W1:Y:S02]  /*1e0b0*/  SHFL.IDX P6, R14, R13, R12, R11 ;  /* 0x0000000c0d0e7389 */ /* 0x00006400000c000b */
[----:B01----:R-:W-:Y:S01]  /*1e0c0*/  ENDCOLLECTIVE ;  /* 0x000000000000791b */ /* 0x003fe20003800000 */
.L_x_3241:
        /* <DEDUP_REMOVED lines=14> */
.L_x_3242:
[----:B------:R-:W-:Y:S01]  /*1e1b0*/  IMAD.MOV.U32 R0, RZ, RZ, R14 ;  /* 0x000000ffff007224 */ /* 0x000fe200078e000e */
[----:B------:R-:W-:Y:S06]  /*1e1c0*/  BRA `(.L_x_3243) ;  /* 0xffffffb000887947 */ /* 0x000fec000383ffff */
.L_x_3163:
        /* <DEDUP_REMOVED lines=47> */
.L_x_3245:
[----:B------:R-:W-:Y:S05]  /*1e4c0*/  BSYNC B0 ;  /* 0x0000000000007941 */ /* 0x000fea0003800000 */
.L_x_3244:
        /* <DEDUP_REMOVED lines=11> */
.L_x_3246:
        /* <DEDUP_REMOVED lines=39> */
.L_x_3247:
[----:B------:R-:W-:Y:S02]  /*1e7f0*/  IMAD.MOV.U32 R13, RZ, RZ, R0 ;  /* 0x000000ffff0d7224 */ /* 0x000fe400078e0000 */
[----:B------:R-:W-:-:S07]  /*1e800*/  IMAD.MOV.U32 R7, RZ, RZ, R14 ;  /* 0x000000ffff077224 */ /* 0x000fce00078e000e */
[----:B------:R-:W-:Y:S05]  /*1e810*/  WARPSYNC.COLLECTIVE R15, `(.L_x_3248) ;  /* 0x000000000f087348 */ /* 0x000fea0003c00000 */
[----:B------:R0:W1:Y:S02]  /*1e820*/  SHFL.IDX P6, R14, R13, R12, R11 ;  /* 0x0000000c0d0e7389 */ /* 0x00006400000c000b */
[----:B01----:R-:W-:Y:S01]  /*1e830*/  ENDCOLLECTIVE ;  /* 0x000000000000791b */ /* 0x003fe20003800000 */
.L_x_3248:
        /* <DEDUP_REMOVED lines=33> */
.L_x_3249:
[----:B------:R-:W-:Y:S02]  /*1ea50*/  IMAD.MOV.U32 R13, RZ, RZ, R0 ;  /* 0x000000ffff0d7224 */ /* 0x000fe400078e0000 */
[----:B------:R-:W-:-:S07]  /*1ea60*/  IMAD.MOV.U32 R7, RZ, RZ, R14 ;  /* 0x000000ffff077224 */ /* 0x000fce00078e000e */
[----:B------:R-:W-:Y:S05]  /*1ea70*/  WARPSYNC.COLLECTIVE R15, `(.L_x_3250) ;  /* 0x000000000f087348 */ /* 0x000fea0003c00000 */
[----:B------:R0:W1:Y:S02]  /*1ea80*/  SHFL.IDX P6, R14, R13, R12, R11 ;  /* 0x0000000c0d0e7389 */ /* 0x00006400000c000b */
[----:B01----:R-:W-:Y:S01]  /*1ea90*/  ENDCOLLECTIVE ;  /* 0x000000000000791b */ /* 0x003fe20003800000 */
.L_x_3250:
        /* <DEDUP_REMOVED lines=27> */
.L_x_3251:
[----:B------:R-:W-:Y:S02]  /*1ec50*/  IMAD.MOV.U32 R13, RZ, RZ, R0 ;  /* 0x000000ffff0d7224 */ /* 0x000fe400078e0000 */
[----:B------:R-:W-:-:S07]  /*1ec60*/  IMAD.MOV.U32 R6, RZ, RZ, R14 ;  /* 0x000000ffff067224 */ /* 0x000fce00078e000e */
[----:B------:R-:W-:Y:S05]  /*1ec70*/  WARPSYNC.COLLECTIVE R15, `(.L_x_3252) ;  /* 0x000000000f087348 */ /* 0x000fea0003c00000 */
[----:B------:R0:W1:Y:S02]  /*1ec80*/  SHFL.IDX P6, R14, R13, R12, R11 ;  /* 0x0000000c0d0e7389 */ /* 0x00006400000c000b */
[----:B01----:R-:W-:Y:S01]  /*1ec90*/  ENDCOLLECTIVE ;  /* 0x000000000000791b */ /* 0x003fe20003800000 */
.L_x_3252:
[----:B------:R-:W-:Y:S01]  /*1eca0*/  IMAD.MOV.U32 R0, RZ, RZ, R14 ;  /* 0x000000ffff007224 */ /* 0x000fe200078e000e */
[----:B------:R-:W-:Y:S06]  /*1ecb0*/  BRA `(.L_x_3253) ;  /* 0xffffffb000fc7947 */ /* 0x000fec000383ffff */
.L_x_3168:
[----:B0-----:R0:W1:Y:S02]  /*1ecc0*/  SYNCS.PHASECHK.TRANS64.TRYWAIT P0, [R17+URZ+0x38820], R0 ;  /* 0x03882000110075a7 */ /* 0x001064000800017f */
[----:B-1----:R-:W-:Y:S05]  /*1ecd0*/  @!P0 NANOSLEEP.SYNCS 0x989680 ;  /* 0x009896800000895d */ /* 0x002fea0003900000 */
[----:B------:R-:W1:Y:S02]  /*1ece0*/  @!P0 SYNCS.PHASECHK.TRANS64 P0, [R17+URZ+0x38820], R0 ;  /* 0x03882000110085a7 */ /* 0x000e64000800007f */
[----:B-1----:R-:W-:Y:S05]  /*1ecf0*/  @!P0 BRA `(.L_x_3168) ;  /* 0xfffffffc00f08947 */ /* 0x002fea000383ffff */
[----:B------:R-:W-:Y:S05]  /*1ed00*/  BRA `(.L_x_3254) ;  /* 0xffffffb400987947 */ /* 0x000fea000383ffff */
.L_x_3171:
[----:B0-----:R0:W1:Y:S02]  /*1ed10*/  SYNCS.PHASECHK.TRANS64.TRYWAIT P0, [R22+URZ+0x38860], R0 ;  /* 0x03886000160075a7 */ /* 0x001064000800017f */
[----:B-1----:R-:W-:Y:S05]  /*1ed20*/  @!P0 NANOSLEEP.SYNCS 0x989680 ;  /* 0x009896800000895d */ /* 0x002fea0003900000 */
[----:B------:R-:W1:Y:S02]  /*1ed30*/  @!P0 SYNCS.PHASECHK.TRANS64 P0, [R22+URZ+0x38860], R0 ;  /* 0x03886000160085a7 */ /* 0x000e64000800007f */
[----:B-1----:R-:W-:Y:S05]  /*1ed40*/  @!P0 BRA `(.L_x_3171) ;  /* 0xfffffffc00f08947 */ /* 0x002fea000383ffff */
[----:B------:R-:W-:Y:S05]  /*1ed50*/  BRA `(.L_x_3255) ;  /* 0xffffffb400a87947 */ /* 0x000fea000383ffff */
.L_x_3172:
        /* <DEDUP_REMOVED lines=8> */
.L_x_3257:
[----:B------:R-:W-:Y:S05]  /*1ede0*/  BSYNC B0 ;  /* 0x0000000000007941 */ /* 0x000fea0003800000 */
.L_x_3256:
        /* <DEDUP_REMOVED lines=15> */
.L_x_3258:
        /* <DEDUP_REMOVED lines=39> */
.L_x_3259:
[----:B------:R-:W-:Y:S02]  /*1f150*/  IMAD.MOV.U32 R13, RZ, RZ, R4 ;  /* 0x000000ffff0d7224 */ /* 0x000fe400078e0004 */
[----:B------:R-:W-:-:S07]  /*1f160*/  IMAD.MOV.U32 R3, RZ, RZ, R14 ;  /* 0x000000ffff037224 */ /* 0x000fce00078e000e */
[----:B------:R-:W-:Y:S05]  /*1f170*/  WARPSYNC.COLLECTIVE R15, `(.L_x_3260) ;  /* 0x000000000f087348 */ /* 0x000fea0003c00000 */
[----:B------:R0:W1:Y:S02]  /*1f180*/  SHFL.IDX P6, R14, R13, R12, R11 ;  /* 0x0000000c0d0e7389 */ /* 0x00006400000c000b */
[----:B01----:R-:W-:Y:S01]  /*1f190*/  ENDCOLLECTIVE ;  /* 0x000000000000791b */ /* 0x003fe20003800000 */
.L_x_3260:
        /* <DEDUP_REMOVED lines=29> */
.L_x_3261:
[----:B------:R-:W-:Y:S02]  /*1f370*/  IMAD.MOV.U32 R13, RZ, RZ, R4 ;  /* 0x000000ffff0d7224 */ /* 0x000fe400078e0004 */
[----:B------:R-:W-:-:S07]  /*1f380*/  IMAD.MOV.U32 R7, RZ, RZ, R14 ;  /* 0x000000ffff077224 */ /* 0x000fce00078e000e */
[----:B------:R-:W-:Y:S05]  /*1f390*/  WARPSYNC.COLLECTIVE R15, `(.L_x_3262) ;  /* 0x000000000f087348 */ /* 0x000fea0003c00000 */
[----:B------:R0:W1:Y:S02]  /*1f3a0*/  SHFL.IDX P6, R14, R13, R12, R11 ;  /* 0x0000000c0d0e7389 */ /* 0x00006400000c000b */
[----:B01----:R-:W-:Y:S01]  /*1f3b0*/  ENDCOLLECTIVE ;  /* 0x000000000000791b */ /* 0x003fe20003800000 */
.L_x_3262:
        /* <DEDUP_REMOVED lines=29> */
.L_x_3263:
[----:B------:R-:W-:Y:S02]  /*1f590*/  IMAD.MOV.U32 R13, RZ, RZ, R4 ;  /* 0x000000ffff0d7224 */ /* 0x000fe400078e0004 */
[----:B------:R-:W-:-:S07]  /*1f5a0*/  IMAD.MOV.U32 R6, RZ, RZ, R14 ;  /* 0x000000ffff067224 */ /* 0x000fce00078e000e */
[----:B------:R-:W-:Y:S05]  /*1f5b0*/  WARPSYNC.COLLECTIVE R15, `(.L_x_3264) ;  /* 0x000000000f087348 */ /* 0x000fea0003c00000 */
[----:B------:R0:W1:Y:S02]  /*1f5c0*/  SHFL.IDX P6, R14, R13, R12, R11 ;  /* 0x0000000c0d0e7389 */ /* 0x00006400000c000b */
[----:B01----:R-:W-:Y:S01]  /*1f5d0*/  ENDCOLLECTIVE ;  /* 0x000000000000791b */ /* 0x003fe20003800000 */
.L_x_3264:
[----:B------:R-:W-:Y:S01]  /*1f5e0*/  IMAD.MOV.U32 R2, RZ, RZ, R14 ;  /* 0x000000ffff027224 */ /* 0x000fe200078e000e */
[----:B------:R-:W-:Y:S06]  /*1f5f0*/  BRA `(.L_x_3265) ;  /* 0xffffffb400347947 */ /* 0x000fec000383ffff */
.L_x_3179:
[----:B0-----:R0:W1:Y:S02]  /*1f600*/  SYNCS.PHASECHK.TRANS64.TRYWAIT P0, [R6+URZ+0x38840], R20 ;  /* 0x03884014060075a7 */ /* 0x001064000800017f */
[----:B-1----:R-:W-:Y:S05]  /*1f610*/  @!P0 NANOSLEEP.SYNCS 0x989680 ;  /* 0x009896800000895d */ /* 0x002fea0003900000 */
[----:B------:R-:W1:Y:S02]  /*1f620*/  @!P0 SYNCS.PHASECHK.TRANS64 P0, [R6+URZ+0x38840], R20 ;  /* 0x03884014060085a7 */ /* 0x000e64000800007f */
[----:B-1----:R-:W-:Y:S05]  /*1f630*/  @!P0 BRA `(.L_x_3179) ;  /* 0xfffffffc00f08947 */ /* 0x002fea000383ffff */
[----:B------:R-:W-:Y:S05]  /*1f640*/  BRA `(.L_x_3266) ;  /* 0xffffffb800c87947 */ /* 0x000fea000383ffff */
.L_x_3180:
        /* <DEDUP_REMOVED lines=8> */
.L_x_3268:
[----:B------:R-:W-:Y:S05]  /*1f6d0*/  BSYNC B1 ;  /* 0x0000000000017941 */ /* 0x000fea0003800000 */
.L_x_3267:
        /* <DEDUP_REMOVED lines=9> */
.L_x_3269:
[----:B------:R-:W-:Y:S02]  /*1f770*/  IMAD.MOV.U32 R13, RZ, RZ, R25 ;  /* 0x000000ffff0d7224 */ /* 0x000fe400078e0019 */
[----:B------:R-:W-:Y:S02]  /*1f780*/  IMAD.MOV.U32 R12, RZ, RZ, 0x1 ;  /* 0x00000001ff0c7424 */ /* 0x000fe400078e00ff */
[----:B------:R-:W-:-:S07]  /*1f790*/  IMAD.MOV.U32 R2, RZ, RZ, R14 ;  /* 0x000000ffff027224 */ /* 0x000fce00078e000e */
[----:B------:R-:W-:Y:S05]  /*1f7a0*/  WARPSYNC.COLLECTIVE R15, `(.L_x_3270) ;  /* 0x000000000f087348 */ /* 0x000fea0003c00000 */
[----:B------:R0:W1:Y:S02]  /*1f7b0*/  SHFL.IDX P6, R14, R13, R12, R11 ;  /* 0x0000000c0d0e7389 */ /* 0x00006400000c000b */
[----:B01----:R-:W-:Y:S01]  /*1f7c0*/  ENDCOLLECTIVE ;  /* 0x000000000000791b */ /* 0x003fe20003800000 */
.L_x_3270:
        /* <DEDUP_REMOVED lines=11> */
.L_x_3271:
[----:B------:R-:W-:Y:S02]  /*1f880*/  IMAD.MOV.U32 R13, RZ, RZ, R25 ;  /* 0x000000ffff0d7224 */ /* 0x000fe400078e0019 */
[----:B------:R-:W-:Y:S02]  /*1f890*/  IMAD.MOV.U32 R12, RZ, RZ, 0x2 ;  /* 0x00000002ff0c7424 */ /* 0x000fe400078e00ff */
[----:B------:R-:W-:-:S07]  /*1f8a0*/  IMAD.MOV.U32 R2, RZ, RZ, R14 ;  /* 0x000000ffff027224 */ /* 0x000fce00078e000e */
[----:B------:R-:W-:Y:S05]  /*1f8b0*/  WARPSYNC.COLLECTIVE R15, `(.L_x_3272) ;  /* 0x000000000f087348 */ /* 0x000fea0003c00000 */
[----:B------:R0:W1:Y:S02]  /*1f8c0*/  SHFL.IDX P6, R14, R13, R12, R11 ;  /* 0x0000000c0d0e7389 */ /* 0x00006400000c000b */
[----:B01----:R-:W-:Y:S01]  /*1f8d0*/  ENDCOLLECTIVE ;  /* 0x000000000000791b */ /* 0x003fe20003800000 */
.L_x_3272:
        /* <DEDUP_REMOVED lines=11> */
.L_x_3273:
[----:B------:R-:W-:Y:S02]  /*1f990*/  IMAD.MOV.U32 R13, RZ, RZ, R25 ;  /* 0x000000ffff0d7224 */ /* 0x000fe400078e0019 */
[----:B------:R-:W-:Y:S02]  /*1f9a0*/  IMAD.MOV.U32 R12, RZ, RZ, 0x3 ;  /* 0x00000003ff0c7424 */ /* 0x000fe400078e00ff */
[----:B------:R-:W-:-:S07]  /*1f9b0*/  IMAD.MOV.U32 R2, RZ, RZ, R14 ;  /* 0x000000ffff027224 */ /* 0x000fce00078e000e */
[----:B------:R-:W-:Y:S05]  /*1f9c0*/  WARPSYNC.COLLECTIVE R15, `(.L_x_3274) ;  /* 0x000000000f087348 */ /* 0x000fea0003c00000 */
[----:B------:R0:W1:Y:S02]  /*1f9d0*/  SHFL.IDX P6, R14, R13, R12, R11 ;  /* 0x0000000c0d0e7389 */ /* 0x00006400000c000b */
[----:B01----:R-:W-:Y:S01]  /*1f9e0*/  ENDCOLLECTIVE ;  /* 0x000000000000791b */ /* 0x003fe20003800000 */
.L_x_3274:
        /* <DEDUP_REMOVED lines=11> */
.L_x_3275:
[----:B------:R-:W-:Y:S01]  /*1faa0*/  IMAD.MOV.U32 R2, RZ, RZ, R14 ;  /* 0x000000ffff027224 */ /* 0x000fe200078e000e */
[----:B------:R-:W-:Y:S06]  /*1fab0*/  BRA `(.L_x_3276) ;  /* 0xffffffb800507947 */ /* 0x000fec000383ffff */
.L_x_3185:
[----:B---3--:R3:W4:Y:S02]  /*1fac0*/  SYNCS.PHASECHK.TRANS64.TRYWAIT P0, [R6+URZ+0x38860], R20 ;  /* 0x03886014060075a7 */ /* 0x008724000800017f */
[----:B----4-:R-:W-:Y:S05]  /*1fad0*/  @!P0 NANOSLEEP.SYNCS 0x989680 ;  /* 0x009896800000895d */ /* 0x010fea0003900000 */
[----:B------:R-:W4:Y:S02]  /*1fae0*/  @!P0 SYNCS.PHASECHK.TRANS64 P0, [R6+URZ+0x38860], R20 ;  /* 0x03886014060085a7 */ /* 0x000f24000800007f */
[----:B----4-:R-:W-:Y:S05]  /*1faf0*/  @!P0 BRA `(.L_x_3185) ;  /* 0xfffffffc00f08947 */ /* 0x010fea000383ffff */
[----:B------:R-:W-:Y:S05]  /*1fb00*/  BRA `(.L_x_3277) ;  /* 0xffffffb800a07947 */ /* 0x000fea000383ffff */
.L_x_3186:
        /* <DEDUP_REMOVED lines=8> */
.L_x_3279:
[----:B------:R-:W-:Y:S05]  /*1fb90*/  BSYNC B1 ;  /* 0x0000000000017941 */ /* 0x000fea0003800000 */
.L_x_3278:
        /* <DEDUP_REMOVED lines=13> */
.L_x_3280:
        /* <DEDUP_REMOVED lines=17> */
.L_x_3281:
        /* <DEDUP_REMOVED lines=16> */
.L_x_3282:
        /* <DEDUP_REMOVED lines=19> */
.L_x_3283:
        /* <DEDUP_REMOVED lines=14> */
.L_x_3284:
        /* <DEDUP_REMOVED lines=16> */
.L_x_3285:
        /* <DEDUP_REMOVED lines=14> */
.L_x_3286:
[----:B------:R-:W-:Y:S05]  /*20270*/  BRA `(.L_x_3287) ;  /* 0xffffffb800047947 */ /* 0x000fea000383ffff */
.L_x_3194:
        /* <DEDUP_REMOVED lines=8> */
.L_x_3289:
[----:B------:R-:W-:Y:S05]  /*20300*/  BSYNC B0 ;  /* 0x0000000000007941 */ /* 0x000fea0003800000 */
.L_x_3288:
        /* <DEDUP_REMOVED lines=9> */
.L_x_3290:
        /* <DEDUP_REMOVED lines=23> */
.L_x_3291:
[----:B------:R-:W-:Y:S01]  /*20510*/  IMAD.MOV.U32 R12, RZ, RZ, 0x2 ;  /* 0x00000002ff0c7424 */ /* 0x000fe200078e00ff */
[----:B------:R-:W-:-:S05]  /*20520*/  SEL R4, R14, RZ, P1 ;  /* 0x000000ff0e047207 */ /* 0x000fca0000800000 */
[----:B------:R-:W-:-:S04]  /*20530*/  IMAD.IADD R4, R13, 0x1, R4 ;  /* 0x000000010d047824 */ /* 0x000fc800078e0204 */
[----:B------:R-:W-:-:S07]  /*20540*/  IMAD.MOV.U32 R13, RZ, RZ, R4 ;  /* 0x000000ffff0d7224 */ /* 0x000fce00078e0004 */
[----:B------:R-:W-:Y:S05]  /*20550*/  WARPSYNC.COLLECTIVE R15, `(.L_x_3292) ;  /* 0x000000000f087348 */ /* 0x000fea0003c00000 */
[----:B------:R0:W1:Y:S02]  /*20560*/  SHFL.UP P6, R14, R13, R12, R11 ;  /* 0x0400000c0d0e7389 */ /* 0x00006400000c000b */
[----:B01----:R-:W-:Y:S01]  /*20570*/  ENDCOLLECTIVE ;  /* 0x000000000000791b */ /* 0x003fe20003800000 */
.L_x_3292:
[----:B------:R-:W-:Y:S01]  /*20580*/  IMAD.MOV.U32 R12, RZ, RZ, 0x4 ;  /* 0x00000004ff0c7424 */ /* 0x000fe200078e00ff */
[----:B------:R-:W-:-:S05]  /*20590*/  SEL R3, R14, RZ, P2 ;  /* 0x000000ff0e037207 */ /* 0x000fca0001000000 */
[----:B------:R-:W-:-:S04]  /*205a0*/  IMAD.IADD R2, R4, 0x1, R3 ;  /* 0x0000000104027824 */ /* 0x000fc800078e0203 */
[----:B------:R-:W-:-:S07]  /*205b0*/  IMAD.MOV.U32 R13, RZ, RZ, R2 ;  /* 0x000000ffff0d7224 */ /* 0x000fce00078e0002 */
[----:B------:R-:W-:Y:S05]  /*205c0*/  WARPSYNC.COLLECTIVE R15, `(.L_x_3293) ;  /* 0x000000000f087348 */ /* 0x000fea0003c00000 */
[----:B------:R0:W1:Y:S02]  /*205d0*/  SHFL.UP P6, R14, R13, R12, R11 ;  /* 0x0400000c0d0e7389 */ /* 0x00006400000c000b */
[----:B01----:R-:W-:Y:S01]  /*205e0*/  ENDCOLLECTIVE ;  /* 0x000000000000791b */ /* 0x003fe20003800000 */
.L_x_3293:
[----:B------:R-:W-:Y:S01]  /*205f0*/  IMAD.MOV.U32 R12, RZ, RZ, 0x8 ;  /* 0x00000008ff0c7424 */ /* 0x000fe200078e00ff */
[----:B------:R-:W-:-:S05]  /*20600*/  SEL R3, R14, RZ, P3 ;  /* 0x000000ff0e037207 */ /* 0x000fca0001800000 */
[----:B------:R-:W-:-:S04]  /*20610*/  IMAD.IADD R3, R2, 0x1, R3 ;  /* 0x0000000102037824 */ /* 0x000fc800078e0203 */
[----:B------:R-:W-:-:S07]  /*20620*/  IMAD.MOV.U32 R13, RZ, RZ, R3 ;  /* 0x000000ffff0d7224 */ /* 0x000fce00078e0003 */
[----:B------:R-:W-:Y:S05]  /*20630*/  WARPSYNC.COLLECTIVE R15, `(.L_x_3294) ;  /* 0x000000000f087348 */ /* 0x000fea0003c00000 */
[----:B------:R0:W1:Y:S02]  /*20640*/  SHFL.UP P6, R14, R13, R12, R11 ;  /* 0x0400000c0d0e7389 */ /* 0x00006400000c000b */
[----:B01----:R-:W-:Y:S01]  /*20650*/  ENDCOLLECTIVE ;  /* 0x000000000000791b */ /* 0x003fe20003800000 */
.L_x_3294:
[----:B------:R-:W-:Y:S01]  /*20660*/  IMAD.MOV.U32 R12, RZ, RZ, 0x10 ;  /* 0x00000010ff0c7424 */ /* 0x000fe200078e00ff */
[----:B------:R-:W-:-:S05]  /*20670*/  SEL R4, R14, RZ, P4 ;  /* 0x000000ff0e047207 */ /* 0x000fca0002000000 */
[----:B------:R-:W-:-:S04]  /*20680*/  IMAD.IADD R4, R3, 0x1, R4 ;  /* 0x0000000103047824 */ /* 0x000fc800078e0204 */
[----:B------:R-:W-:-:S07]  /*20690*/  IMAD.MOV.U32 R13, RZ, RZ, R4 ;  /* 0x000000ffff0d7224 */ /* 0x000fce00078e0004 */
[----:B------:R-:W-:Y:S05]  /*206a0*/  WARPSYNC.COLLECTIVE R15, `(.L_x_3295) ;  /* 0x000000000f087348 */ /* 0x000fea0003c00000 */
[----:B------:R0:W1:Y:S02]  /*206b0*/  SHFL.UP P6, R14, R13, R12, R11 ;  /* 0x0400000c0d0e7389 */ /* 0x00006400000c000b */
[----:B01----:R-:W-:Y:S01]  /*206c0*/  ENDCOLLECTIVE ;  /* 0x000000000000791b */ /* 0x003fe20003800000 */
.L_x_3295:
        /* <DEDUP_REMOVED lines=8> */
.L_x_3296:
[----:B------:R-:W-:Y:S05]  /*20750*/  BRA `(.L_x_3297) ;  /* 0xffffffb800a07947 */ /* 0x000fea000383ffff */
.L_x_3197:
[----:B------:R-:W-:Y:S01]  /*20760*/  BSSY B0, `(.L_x_3298) ;  /* 0x0000007000007945 */ /* 0x000fe20003800000 */
[----:B------:R-:W-:Y:S02]  /*20770*/  IMAD.MOV.U32 R12, RZ, RZ, 0x1 ;  /* 0x00000001ff0c7424 */ /* 0x000fe400078e00ff */
[----:B------:R-:W-:Y:S02]  /*20780*/  IMAD.MOV.U32 R11, RZ, RZ, RZ ;  /* 0x000000ffff0b7224 */ /* 0x000fe400078e00ff */
[----:B------:R-:W-:-:S07]  /*20790*/  IMAD.MOV.U32 R15, RZ, RZ, -0x1 ;  /* 0xffffffffff0f7424 */ /* 0x000fce00078e00ff */
[----:B------:R-:W-:Y:S05]  /*207a0*/  WARPSYNC.COLLECTIVE R15, `(.L_x_3299) ;  /* 0x000000000f087348 */ /* 0x000fea0003c00000 */
[----:B------:R0:W1:Y:S02]  /*207b0*/  SHFL.UP P6, R14, R13, R12, R11 ;  /* 0x0400000c0d0e7389 */ /* 0x00006400000c000b */
[----:B01----:R-:W-:Y:S01]  /*207c0*/  ENDCOLLECTIVE ;  /* 0x000000000000791b */ /* 0x003fe20003800000 */
.L_x_3299:
[----:B------:R-:W-:Y:S05]  /*207d0*/  BSYNC B0 ;  /* 0x0000000000007941 */ /* 0x000fea0003800000 */
.L_x_3298:
        /* <DEDUP_REMOVED lines=8> */
.L_x_3300:
[----:B------:R-:W-:Y:S01]  /*20860*/  IMAD.MOV.U32 R12, RZ, RZ, 0x4 ;  /* 0x00000004ff0c7424 */ /* 0x000fe200078e00ff */
[----:B------:R-:W-:-:S05]  /*20870*/  SEL R2, R14, RZ, P2 ;  /* 0x000000ff0e027207 */ /* 0x000fca0001000000 */
[----:B------:R-:W-:-:S04]  /*20880*/  IMAD.IADD R2, R13, 0x1, R2 ;  /* 0x000000010d027824 */ /* 0x000fc800078e0202 */
[----:B------:R-:W-:-:S07]  /*20890*/  IMAD.MOV.U32 R13, RZ, RZ, R2 ;  /* 0x000000ffff0d7224 */ /* 0x000fce00078e0002 */
[----:B------:R-:W-:Y:S05]  /*208a0*/  WARPSYNC.COLLECTIVE R15, `(.L_x_3301) ;  /* 0x000000000f087348 */ /* 0x000fea0003c00000 */
[----:B------:R0:W1:Y:S02]  /*208b0*/  SHFL.UP P6, R14, R13, R12, R11 ;  /* 0x0400000c0d0e7389 */ /* 0x00006400000c000b */
[----:B01----:R-:W-:Y:S01]  /*208c0*/  ENDCOLLECTIVE ;  /* 0x000000000000791b */ /* 0x003fe20003800000 */
.L_x_3301:
[----:B------:R-:W-:Y:S01]  /*208d0*/  IMAD.MOV.U32 R12, RZ, RZ, 0x8 ;  /* 0x00000008ff0c7424 */ /* 0x000fe200078e00ff */
[----:B------:R-:W-:-:S05]  /*208e0*/  SEL R3, R14, RZ, P3 ;  /* 0x000000ff0e037207 */ /* 0x000fca0001800000 */
[----:B------:R-:W-:-:S04]  /*208f0*/  IMAD.IADD R3, R2, 0x1, R3 ;  /* 0x0000000102037824 */ /* 0x000fc800078e0203 */
[----:B------:R-:W-:-:S07]  /*20900*/  IMAD.MOV.U32 R13, RZ, RZ, R3 ;  /* 0x000000ffff0d7224 */ /* 0x000fce00078e0003 */
[----:B------:R-:W-:Y:S05]  /*20910*/  WARPSYNC.COLLECTIVE R15, `(.L_x_3302) ;  /* 0x000000000f087348 */ /* 0x000fea0003c00000 */
[----:B------:R0:W1:Y:S02]  /*20920*/  SHFL.UP P6, R14, R13, R12, R11 ;  /* 0x0400000c0d0e7389 */ /* 0x00006400000c000b */
[----:B01----:R-:W-:Y:S01]  /*20930*/  ENDCOLLECTIVE ;  /* 0x000000000000791b */ /* 0x003fe20003800000 */
.L_x_3302:
[----:B------:R-:W-:Y:S01]  /*20940*/  IMAD.MOV.U32 R12, RZ, RZ, 0x10 ;  /* 0x00000010ff0c7424 */ /* 0x000fe200078e00ff */
[----:B------:R-:W-:-:S05]  /*20950*/  SEL R4, R14, RZ, P4 ;  /* 0x000000ff0e047207 */ /* 0x000fca0002000000 */
[----:B------:R-:W-:-:S04]  /*20960*/  IMAD.IADD R4, R3, 0x1, R4 ;  /* 0x0000000103047824 */ /* 0x000fc800078e0204 */
[----:B------:R-:W-:-:S07]  /*20970*/  IMAD.MOV.U32 R13, RZ, RZ, R4 ;  /* 0x000000ffff0d7224 */ /* 0x000fce00078e0004 */
[----:B------:R-:W-:Y:S05]  /*20980*/  WARPSYNC.COLLECTIVE R15, `(.L_x_3303) ;  /* 0x000000000f087348 */ /* 0x000fea0003c00000 */
[----:B------:R0:W1:Y:S02]  /*20990*/  SHFL.UP P6, R14, R13, R12, R11 ;  /* 0x0400000c0d0e7389 */ /* 0x00006400000c000b */
[----:B01----:R-:W-:Y:S01]  /*209a0*/  ENDCOLLECTIVE ;  /* 0x000000000000791b */ /* 0x003fe20003800000 */
.L_x_3303:
        /* <DEDUP_REMOVED lines=8> */
.L_x_3304:
[----:B------:R-:W-:Y:S05]  /*20a30*/  BRA `(.L_x_3305) ;  /* 0xffffffb8008c7947 */ /* 0x000fea000383ffff */
.L_x_3199:
[----:B------:R-:W-:Y:S01]  /*20a40*/  BSSY B0, `(.L_x_3306) ;  /* 0x0000006000007945 */ /* 0x000fe20003800000 */
[----:B------:R-:W-:Y:S01]  /*20a50*/  PLOP3.LUT P6, PT, P6, PT, PT, 0x8, 0x0 ;  /* 0x000000000000781c */ /* 0x000fe200037ce170 */
[----:B------:R-:W-:-:S12]  /*20a60*/  IMAD.MOV.U32 R15, RZ, RZ, -0x1 ;  /* 0xffffffffff0f7424 */ /* 0x000fd800078e00ff */
[----:B0-----:R-:W-:Y:S05]  /*20a70*/  WARPSYNC.COLLECTIVE R15, `(.L_x_3307) ;  /* 0x000000000f087348 */ /* 0x001fea0003c00000 */
[----:B------:R-:W-:Y:S01]  /*20a80*/  VOTE.ANY R14, PT, P6 ;  /* 0x00000000000e7806 */ /* 0x000fe200030e0100 */
[----:B0-----:R-:W-:Y:S06]  /*20a90*/  ENDCOLLECTIVE ;  /* 0x000000000000791b */ /* 0x001fec0003800000 */
.L_x_3307:
[----:B------:R-:W-:Y:S05]  /*20aa0*/  BSYNC B0 ;  /* 0x0000000000007941 */ /* 0x000fea0003800000 */
.L_x_3306:
        /* <DEDUP_REMOVED lines=10> */
.L_x_3308:
[----:B------:R-:W-:Y:S02]  /*20b50*/  IMAD.MOV.U32 R13, RZ, RZ, R5 ;  /* 0x000000ffff0d7224 */ /* 0x000fe400078e0005 */
[----:B------:R-:W-:-:S07]  /*20b60*/  IMAD.MOV.U32 R25, RZ, RZ, R14 ;  /* 0x000000ffff197224 */ /* 0x000fce00078e000e */
[----:B------:R-:W-:Y:S05]  /*20b70*/  WARPSYNC.COLLECTIVE R15, `(.L_x_3309) ;  /* 0x000000000f087348 */ /* 0x000fea0003c00000 */
[----:B------:R0:W1:Y:S02]  /*20b80*/  SHFL.IDX P6, R14, R13, R12, R11 ;  /* 0x0000000c0d0e7389 */ /* 0x00006400000c000b */
[----:B01----:R-:W-:Y:S01]  /*20b90*/  ENDCOLLECTIVE ;  /* 0x000000000000791b */ /* 0x003fe20003800000 */
.L_x_3309:
[----:B------:R-:W-:Y:S01]  /*20ba0*/  IMAD.MOV.U32 R5, RZ, RZ, R14 ;  /* 0x000000ffff057224 */ /* 0x000fe200078e000e */
[----:B------:R-:W-:Y:S06]  /*20bb0*/  BRA `(.L_x_3310) ;  /* 0xffffffb8006c7947 */ /* 0x000fec000383ffff */
.L_x_3201:
[----:B------:R-:W-:Y:S01]  /*20bc0*/  BSSY B0, `(.L_x_3311) ;  /* 0x0000007000007945 */ /* 0x000fe20003800000 */
[----:B------:R-:W-:Y:S02]  /*20bd0*/  IMAD.MOV.U32 R13, RZ, RZ, R2 ;  /* 0x000000ffff0d7224 */ /* 0x000fe400078e0002 */
[----:B------:R-:W-:Y:S02]  /*20be0*/  IMAD.MOV.U32 R11, RZ, RZ, 0x1f ;  /* 0x0000001fff0b7424 */ /* 0x000fe400078e00ff */
[----:B------:R-:W-:-:S07]  /*20bf0*/  IMAD.MOV.U32 R15, RZ, RZ, -0x1 ;  /* 0xffffffffff0f7424 */ /* 0x000fce00078e00ff */
[----:B0123--:R-:W-:Y:S05]  /*20c00*/  WARPSYNC.COLLECTIVE R15, `(.L_x_3312) ;  /* 0x000000000f087348 */ /* 0x00ffea0003c00000 */
[----:B------:R4:W0:Y:S02]  /*20c10*/  SHFL.IDX P6, R14, R13, R12, R11 ;  /* 0x0000000c0d0e7389 */ /* 0x00082400000c000b */
[----:B01234-:R-:W-:Y:S01]  /*20c20*/  ENDCOLLECTIVE ;  /* 0x000000000000791b */ /* 0x01ffe20003800000 */
.L_x_3312:
[----:B------:R-:W-:Y:S05]  /*20c30*/  BSYNC B0 ;  /* 0x0000000000007941 */ /* 0x000fea0003800000 */
.L_x_3311:
[----:B------:R-:W-:Y:S01]  /*20c40*/  IMAD.MOV.U32 R24, RZ, RZ, R14 ;  /* 0x000000ffff187224 */ /* 0x000fe200078e000e */
[----:B------:R-:W-:Y:S06]  /*20c50*/  BRA `(.L_x_3200) ;  /* 0xffffffb8005c7947 */ /* 0x000fec000383ffff */
.L_x_3207:
[----:B0-----:R0:W1:Y:S02]  /*20c60*/  SYNCS.PHASECHK.TRANS64.TRYWAIT P0, [R5+URZ+0x38820], R0 ;  /* 0x03882000050075a7 */ /* 0x001064000800017f */
[----:B-1----:R-:W-:Y:S05]  /*20c70*/  @!P0 NANOSLEEP.SYNCS 0x989680 ;  /* 0x009896800000895d */ /* 0x002fea0003900000 */
[----:B------:R-:W1:Y:S02]  /*20c80*/  @!P0 SYNCS.PHASECHK.TRANS64 P0, [R5+URZ+0x38820], R0 ;  /* 0x03882000050085a7 */ /* 0x000e64000800007f */
[----:B-1----:R-:W-:Y:S05]  /*20c90*/  @!P0 BRA `(.L_x_3207) ;  /* 0xfffffffc00f08947 */ /* 0x002fea000383ffff */
[----:B------:R-:W-:Y:S05]  /*20ca0*/  BRA `(.L_x_3313) ;  /* 0xffffffc000b47947 */ /* 0x000fea000383ffff */
.L_x_3208:
        /* <DEDUP_REMOVED lines=11> */
.L_x_3315:
[----:B------:R-:W-:Y:S05]  /*20d60*/  BSYNC B0 ;  /* 0x0000000000007941 */ /* 0x000fea0003800000 */
.L_x_3314:
[----:B------:R-:W-:Y:S05]  /*20d70*/  BRA `(.L_x_3316) ;  /* 0xffffffc0009c7947 */ /* 0x000fea000383ffff */
.L_x_3211:
[----:B------:R-:W-:Y:S01]  /*20d80*/  BSSY B1, `(.L_x_3317) ;  /* 0x0000006000017945 */ /* 0x000fe20003800000 */
[----:B------:R-:W-:-:S07]  /*20d90*/  IMAD.MOV.U32 R15, RZ, RZ, -0x1 ;  /* 0xffffffffff0f7424 */ /* 0x000fce00078e00ff */
[----:B0-234-:R-:W-:Y:S05]  /*20da0*/  WARPSYNC.COLLECTIVE R15, `(.L_x_3318) ;  /* 0x000000000f0c7348 */ /* 0x01dfea0003c00000 */
[----:B------:R-:W-:Y:S02]  /*20db0*/  ELECT P6, UR62, PT ;  /* 0x00000000003e782f */ /* 0x000fe400038c0000 */
[----:B------:R-:W-:Y:S01]  /*20dc0*/  MOV R14, UR62 ;  /* 0x0000003e000e7c02 */ /* 0x000fe20008000f00 */
[----:B0-234-:R-:W-:Y:S10]  /*20dd0*/  ENDCOLLECTIVE ;  /* 0x000000000000791b */ /* 0x01dff40003800000 */
.L_x_3318:
[----:B------:R-:W-:Y:S05]  /*20de0*/  BSYNC B1 ;  /* 0x0000000000017941 */ /* 0x000fea0003800000 */
.L_x_3317:
[----:B------:R-:W-:Y:S05]  /*20df0*/  BRA `(.L_x_3319) ;  /* 0xffffffc000947947 */ /* 0x000fea000383ffff */
.L_x_3213:
[----:B0-----:R0:W1:Y:S02]  /*20e00*/  SYNCS.PHASECHK.TRANS64.TRYWAIT P1, [R3+URZ+0x38840], R2 ;  /* 0x03884002030075a7 */ /* 0x001064000802017f */
[----:B-1----:R-:W-:Y:S05]  /*20e10*/  @!P1 NANOSLEEP.SYNCS 0x989680 ;  /* 0x009896800000995d */ /* 0x002fea0003900000 */
[----:B------:R-:W1:Y:S02]  /*20e20*/  @!P1 SYNCS.PHASECHK.TRANS64 P1, [R3+URZ+0x38840], R2 ;  /* 0x03884002030095a7 */ /* 0x000e64000802007f */
[----:B-1----:R-:W-:Y:S05]  /*20e30*/  @!P1 BRA `(.L_x_3213) ;  /* 0xfffffffc00f09947 */ /* 0x002fea000383ffff */
[----:B------:R-:W-:Y:S05]  /*20e40*/  BRA `(.L_x_3320) ;  /* 0xffffffc000b47947 */ /* 0x000fea000383ffff */
.L_x_3215:
[----:B-1----:R1:W0:Y:S02]  /*20e50*/  SYNCS.PHASECHK.TRANS64.TRYWAIT P1, [R5+URZ+0x38840], R0 ;  /* 0x03884000050075a7 */ /* 0x002224000802017f */
[----:B0-----:R-:W-:Y:S05]  /*20e60*/  @!P1 NANOSLEEP.SYNCS 0x989680 ;  /* 0x009896800000995d */ /* 0x001fea0003900000 */
[----:B------:R-:W0:Y:S02]  /*20e70*/  @!P1 SYNCS.PHASECHK.TRANS64 P1, [R5+URZ+0x38840], R0 ;  /* 0x03884000050095a7 */ /* 0x000e24000802007f */
[----:B0-----:R-:W-:Y:S05]  /*20e80*/  @!P1 BRA `(.L_x_3215) ;  /* 0xfffffffc00f09947 */ /* 0x001fea000383ffff */
[----:B------:R-:W-:Y:S05]  /*20e90*/  BRA `(.L_x_3321) ;  /* 0xffffffc000c07947 */ /* 0x000fea000383ffff */
.L_x_3217:
[----:B------:R0:W0:Y:S02]  /*20ea0*/  SYNCS.PHASECHK.TRANS64.TRYWAIT P1, [R3+URZ+0x38860], R2 ;  /* 0x03886002030075a7 */ /* 0x000024000802017f */
[----:B0-----:R-:W-:Y:S05]  /*20eb0*/  @!P1 NANOSLEEP.SYNCS 0x989680 ;  /* 0x009896800000995d */ /* 0x001fea0003900000 */
[----:B------:R-:W0:Y:S02]  /*20ec0*/  @!P1 SYNCS.PHASECHK.TRANS64 P1, [R3+URZ+0x38860], R2 ;  /* 0x03886002030095a7 */ /* 0x000e24000802007f */
[----:B0-----:R-:W-:Y:S05]  /*20ed0*/  @!P1 BRA `(.L_x_3217) ;  /* 0xfffffffc00f09947 */ /* 0x001fea000383ffff */
[----:B------:R-:W-:Y:S05]  /*20ee0*/  BRA `(.L_x_3322) ;  /* 0xffffffc000bc7947 */ /* 0x000fea000383ffff */
.L_x_3323:
        /* <DEDUP_REMOVED lines=9> */
.L_x_5656:


//--------------------- .text._ZN7cutlass13device_kernelIN5flash11enable_sm90INS1_16FlashAttnFwdSm90INS1_25CollectiveMainloopFwdSm90ILi2EN4cute5tupleIJNS5_1CILi1EEES8_S8_EEENS6_IJNS7_ILi64EEESA_SA_EEELi512ENS_6half_tEfNS_4arch4Sm90ELb0ELb1ELb0ELb1ELb1ELb1ELb1ELb0ELb0ELb1ELb1ELb0EEENS1_21CollectiveEpilogueFwdINS6_IJSA_NS7_ILi512EEESA_EEES9_SC_SE_Li256ELb1ELb1ELb1ELb0EEENS1_36VarlenDynamicPersistentTileSchedulerILi64ELi64ELi256ELi128ELb1ELb1ELb1ELb1ELb0ELb1EEEEEEEEEvNT_6ParamsE --------------------------
	.section	.text._ZN7cutlass13device_kernelIN5flash11enable_sm90INS1_16FlashAttnFwdSm90INS1_25CollectiveMainloopFwdSm90ILi2EN4cute5tupleIJNS5_1CILi1EEES8_S8_EEENS6_IJNS7_ILi64EEESA_SA_EEELi512ENS_6half_tEfNS_4arch4Sm90ELb0ELb1ELb0ELb1ELb1ELb1ELb1ELb0ELb0ELb1ELb1ELb0EEENS1_21CollectiveEpilogueFwdINS6_IJSA_NS7_ILi512EEESA_EEES9_SC_SE_Li256ELb1ELb1ELb1ELb0EEENS1_36VarlenDynamicPersistentTileSchedulerILi64ELi64ELi256ELi128ELb1ELb1ELb1ELb1ELb0ELb1EEEEEEEEEvNT_6ParamsE,"ax",@progbits
	.align	128
.text._ZN7cutlass13device_kernelIN5flash11enable_sm90INS1_16FlashAttnFwdSm90INS1_25CollectiveMainloopFwdSm90ILi2EN4cute5tupleIJNS5_1CILi1EEES8_S8_EEENS6_IJNS7_ILi64EEESA_SA_EEELi512ENS_6half_tEfNS_4arch4Sm90ELb0ELb1ELb0ELb1ELb1ELb1ELb1ELb0ELb0ELb1ELb1ELb0EEENS1_21CollectiveEpilogueFwdINS6_IJSA_NS7_ILi512EEESA_EEES9_SC_SE_Li256ELb1ELb1ELb1ELb0EEENS1_36VarlenDynamicPersistentTileSchedulerILi64ELi64ELi256ELi128ELb1ELb1ELb1ELb1ELb0ELb1EEEEEEEEEvNT_6ParamsE:
        .type           _ZN7cutlass13device_kernelIN5flash11enable_sm90INS1_16FlashAttnFwdSm90INS1_25CollectiveMainloopFwdSm90ILi2EN4cute5tupleIJNS5_1CILi1EEES8_S8_EEENS6_IJNS7_ILi64EEESA_SA_EEELi512ENS_6half_tEfNS_4arch4Sm90ELb0ELb1ELb0ELb1ELb1ELb1ELb1ELb0ELb0ELb1ELb1ELb0EEENS1_21CollectiveEpilogueFwdINS6_IJSA_NS7_ILi512EEESA_EEES9_SC_SE_Li256ELb1ELb1ELb1ELb0EEENS1_36VarlenDynamicPersistentTileSchedulerILi64ELi64ELi256ELi128ELb1ELb1ELb1ELb1ELb0ELb1EEEEEEEEEvNT_6ParamsE,@function
        .size           _ZN7cutlass13device_kernelIN5flash11enable_sm90INS1_16FlashAttnFwdSm90INS1_25CollectiveMainloopFwdSm90ILi2EN4cute5tupleIJNS5_1CILi1EEES8_S8_EEENS6_IJNS7_ILi64EEESA_SA_EEELi512ENS_6half_tEfNS_4arch4Sm90ELb0ELb1ELb0ELb1ELb1ELb1ELb1ELb0ELb0ELb1ELb1ELb0EEENS1_21CollectiveEpilogueFwdINS6_IJSA_NS7_ILi512EEESA_EEES9_SC_SE_Li256ELb1ELb1ELb1ELb0EEENS1_36VarlenDynamicPersistentTileSchedulerILi64ELi64ELi256ELi128ELb1ELb1ELb1ELb1ELb0ELb1EEEEEEEEEvNT_6ParamsE,(.L_x_5657 - _ZN7cutlass13device_kernelIN5flash11enable_sm90INS1_16FlashAttnFwdSm90INS1_25CollectiveMainloopFwdSm90ILi2EN4cute5tupleIJNS5_1CILi1EEES8_S8_EEENS6_IJNS7_ILi64EEESA_SA_EEELi512ENS_6half_tEfNS_4arch4Sm90ELb0ELb1ELb0ELb1ELb1ELb1ELb1ELb0ELb0ELb1ELb1ELb0EEENS1_21CollectiveEpilogueFwdINS6_IJSA_NS7_ILi512EEESA_EEES9_SC_SE_Li256ELb1ELb1ELb1ELb0EEENS1_36VarlenDynamicPersistentTileSchedulerILi64ELi64ELi256ELi128ELb1ELb1ELb1ELb1ELb0ELb1EEEEEEEEEvNT_6ParamsE)
        .other          _ZN7cutlass13device_kernelIN5flash11enable_sm90INS1_16FlashAttnFwdSm90INS1_25CollectiveMainloopFwdSm90ILi2EN4cute5tupleIJNS5_1CILi1EEES8_S8_EEENS6_IJNS7_ILi64EEESA_SA_EEELi512ENS_6half_tEfNS_4arch4Sm90ELb0ELb1ELb0ELb1ELb1ELb1ELb1ELb0ELb0ELb1ELb1ELb0EEENS1_21CollectiveEpilogueFwdINS6_IJSA_NS7_ILi512EEESA_EEES9_SC_SE_Li256ELb1ELb1ELb1ELb0EEENS1_36VarlenDynamicPersistentTileSchedulerILi64ELi64ELi256ELi128ELb1ELb1ELb1ELb1ELb0ELb1EEEEEEEEEvNT_6ParamsE,@"STO_CUDA_ENTRY STV_DEFAULT"
_ZN7cutlass13device_kernelIN5flash11enable_sm90INS1_16FlashAttnFwdSm90INS1_25CollectiveMainloopFwdSm90ILi2EN4cute5tupleIJNS5_1CILi1EEES8_S8_EEENS6_IJNS7_ILi64EEESA_SA_EEELi512ENS_6half_tEfNS_4arch4Sm90ELb0ELb1ELb0ELb1ELb1ELb1ELb1ELb0ELb0ELb1ELb1ELb0EEENS1_21CollectiveEpilogueFwdINS6_IJSA_NS7_ILi512EEESA_EEES9_SC_SE_Li256ELb1ELb1ELb1ELb0EEENS1_36VarlenDynamicPersistentTileSchedulerILi64ELi64ELi256ELi128ELb1ELb1ELb1ELb1ELb0ELb1EEEEEEEEEvNT_6ParamsE:
        /* <DEDUP_REMOVED lines=18> */
.L_x_3325:
[----:B------:R-:W-:Y:S05]  /*0120*/  BSYNC B0 ;  /* 0x0000000000007941 */ /* 0x000fea0003800000 */
.L_x_3324:
        /* <DEDUP_REMOVED lines=39> */
.L_x_3326:
        /* <DEDUP_REMOVED lines=22> */
.L_x_3327:
        /* <DEDUP_REMOVED lines=18> */
.L_x_3328:
        /* <DEDUP_REMOVED lines=22> */
.L_x_3329:
        /* <DEDUP_REMOVED lines=22> */
.L_x_3330:
        /* <DEDUP_REMOVED lines=8> */
.L_x_3333:
[----:B------:R-:W-:-:S08]  /*0960*/  NOP ;  /* 0x0000000000007918 */ /* 0x000fd00000000000 */
[----:B------:R-:W0:Y:S02]  /*0970*/  USETMAXREG.TRY_ALLOC.CTAPOOL UP0, 0xe8 ;  /* 0x000000e8000079c8 */ /* 0x000e240008000600 */
[----:B0-----:R-:W-:-:S13]  /*0980*/  PLOP3.LUT P0, PT, PT, PT, UP0, 0x80, 0x0 ;  /* 0x000000000000781c */ /* 0x001fda0003f0f008 */
[----:B------:R-:W-:Y:S05]  /*0990*/  @!P0 BRA `(.L_x_3333) ;  /* 0xfffffffc00f08947 */ /* 0x000fea000383ffff */
[----:B------:R-:W-:Y:S01]  /*09a0*/  SHF.R.U32.HI R2, RZ, 0x7, R0 ;  /* 0x00000007ff027819 */ /* 0x000fe20000011600 */
[----:B------:R-:W0:Y:S03]  /*09b0*/  S2UR UR4, SR_CgaCtaId ;  /* 0x00000000000479c3 */ /* 0x000e260000008800 */
[----:B------:R-:W-:Y:S02]  /*09c0*/  ISETP.NE.AND P0, PT, R2, 0x1, PT ;  /* 0x000000010200780c */ /* 0x000fe40003f05270 */
        /* <DEDUP_REMOVED lines=24> */
[----:B------:R-:W-:-:S02]  /*0b50*/  SHF.R.S32.HI R224, RZ, 0x5, R4 ;  /* 0x00000005ffe07819 */ /* 0x000fc40000011404 */
[----:B------:R-:W-:Y:S02]  /*0b60*/  LOP3.LUT R13, R3, 0xfffffff8, RZ, 0xc0, !PT ;  /* 0xfffffff8030d7812 */ /* 0x000fe400078ec0ff */
[----:B------:R-:W-:Y:S02]  /*0b70*/  LOP3.LUT R3, R2, 0xfffffff0, RZ, 0xc0, !PT ;  /* 0xfffffff002037812 */ /* 0x000fe400078ec0ff */
[----:B------:R-:W-:Y:S01]  /*0b80*/  SHF.R.S32.HI R7, RZ, 0x1f, R4 ;  /* 0x0000001fff077819 */ /* 0x000fe20000011404 */
[----:B------:R-:W-:Y:S01]  /*0b90*/  IMAD.IADD R13, R0, 0x1, -R13 ;  /* 0x00000001000d7824 */ /* 0x000fe200078e0a0d */
[----:B------:R-:W-:Y:S01]  /*0ba0*/  LOP3.LUT R9, R6, 0xffffff80, RZ, 0xc0, !PT ;  /* 0xffffff8006097812 */ /* 0x000fe200078ec0ff */
[----:B------:R-:W-:Y:S01]  /*0bb0*/  IMAD.IADD R3, R0, 0x1, -R3 ;  /* 0x0000000100037824 */ /* 0x000fe200078e0a03 */
[----:B------:R-:W-:Y:S01]  /*0bc0*/  SHF.R.S32.HI R5, RZ, 0x4, R2 ;  /* 0x00000004ff057819 */ /* 0x000fe20000011402 */
[----:B------:R-:W-:Y:S01]  /*0bd0*/  IMAD.SHL.U32 R214, R13, 0x8, RZ ;  /* 0x000000080dd67824 */ /* 0x000fe200078e00ff */
[----:B------:R-:W-:Y:S01]  /*0be0*/  LOP3.LUT R11, R10, 0xfffffffc, RZ, 0xc0, !PT ;  /* 0xfffffffc0a0b7812 */ /* 0x000fe200078ec0ff */
[----:B------:R-:W-:Y:S01]  /*0bf0*/  IMAD.IADD R9, R0, 0x1, -R9 ;  /* 0x0000000100097824 */ /* 0x000fe200078e0a09 */
[----:B------:R-:W-:Y:S01]  /*0c00*/  LEA.HI R7, R7, R224, RZ, 0x2 ;  /* 0x000000e007077211 */ /* 0x000fe200078f10ff */
[----:B------:R-:W-:Y:S01]  /*0c10*/  VIADD R37, R214, 0x100 ;  /* 0x00000100d6257836 */ /* 0x000fe20000000000 */
[----:B------:R-:W-:Y:S01]  /*0c20*/  LEA.HI R2, R2, R5, RZ, 0x1 ;  /* 0x0000000502027211 */ /* 0x000fe200078f08ff */
[----:B------:R-:W-:Y:S01]  /*0c30*/  IMAD.IADD R11, R0, 0x1, -R11 ;  /* 0x00000001000b7824 */ /* 0x000fe200078e0a0b */
[----:B------:R-:W-:Y:S01]  /*0c40*/  SHF.R.S32.HI R20, RZ, 0x7, R6 ;  /* 0x00000007ff147819 */ /* 0x000fe20000011406 */
[----:B------:R-:W-:Y:S01]  /*0c50*/  VIADD R34, R214, 0x1c0 ;  /* 0x000001c0d6227836 */ /* 0x000fe20000000000 */
[--C-:B------:R-:W-:Y:S01]  /*0c60*/  SHF.R.S32.HI R4, RZ, 0x1f, R3.reuse ;  /* 0x0000001fff047819 */ /* 0x100fe20000011403 */
[----:B------:R-:W-:Y:S01]  /*0c70*/  IMAD.SHL.U32 R18, R11, 0x8, RZ ;  /* 0x000000080b127824 */ /* 0x000fe200078e00ff */
[----:B------:R-:W-:Y:S01]  /*0c80*/  LOP3.LUT R7, R7, 0x3ffffc, RZ, 0xc0, !PT ;  /* 0x003ffffc07077812 */ /* 0x000fe200078ec0ff */
[----:B------:R-:W-:Y:S01]  /*0c90*/  IMAD R16, R20, 0x100, R3 ;  /* 0x0000010014107824 */ /* 0x000fe200078e0203 */
[----:B------:R-:W-:Y:S01]  /*0ca0*/  SHF.R.S32.HI R0, RZ, 0x1f, R9 ;  /* 0x0000001fff007819 */ /* 0x000fe20000011409 */
[----:B------:R-:W-:Y:S01]  /*0cb0*/  VIADD R33, R18, 0x40 ;  /* 0x0000004012217836 */ /* 0x000fe20000000000 */
[----:B------:R-:W-:Y:S01]  /*0cc0*/  LOP3.LUT R2, R2, 0x1ffffffe, RZ, 0xc0, !PT ;  /* 0x1ffffffe02027812 */ /* 0x000fe200078ec0ff */
[----:B------:R-:W-:Y:S01]  /*0cd0*/  IMAD.IADD R7, R224, 0x1, -R7 ;  /* 0x00000001e0077824 */ /* 0x000fe200078e0a07 */
[----:B------:R-:W-:Y:S01]  /*0ce0*/  LEA.HI R12, R4, R3, RZ, 0x3 ;  /* 0x00000003040c7211 */ /* 0x000fe200078f18ff */
[----:B------:R-:W-:Y:S01]  /*0cf0*/  VIADD R32, R18, 0x60 ;  /* 0x0000006012207836 */ /* 0x000fe20000000000 */
[----:B------:R-:W-:Y:S01]  /*0d00*/  SHF.R.S32.HI R191, RZ, 0x2, R10 ;  /* 0x00000002ffbf7819 */ /* 0x000fe2000001140a */
[----:B------:R-:W-:Y:S01]  /*0d10*/  IMAD.IADD R2, R5, 0x1, -R2 ;  /* 0x0000000105027824 */ /* 0x000fe200078e0a02 */
[----:B------:R-:W-:Y:S01]  /*0d20*/  LEA.HI R4, R0, R9, RZ, 0x2 ;  /* 0x0000000900047211 */ /* 0x000fe200078f10ff */
[----:B------:R-:W-:Y:S01]  /*0d30*/  IMAD R15, R7, 0x10, R16 ;  /* 0x00000010070f7824 */ /* 0x000fe200078e0210 */
[----:B------:R-:W-:Y:S01]  /*0d40*/  LOP3.LUT R14, R12, 0xfffffff8, RZ, 0xc0, !PT ;  /* 0xfffffff80c0e7812 */ /* 0x000fe200078ec0ff */
[----:B------:R-:W-:Y:S01]  /*0d50*/  VIADD R7, R191, 0x20 ;  /* 0x00000020bf077836 */ /* 0x000fe20000000000 */
[--C-:B------:R-:W-:Y:S01]  /*0d60*/  SHF.R.S32.HI R5, RZ, 0x2, R4.reuse ;  /* 0x00000002ff057819 */ /* 0x100fe20000011404 */
[----:B------:R-:W-:Y:S01]  /*0d70*/  IMAD.SHL.U32 R2, R2, 0x8, RZ ;  /* 0x0000000802027824 */ /* 0x000fe200078e00ff */
[----:B------:R-:W-:Y:S01]  /*0d80*/  SHF.R.S32.HI R8, RZ, 0x1f, R4 ;  /* 0x0000001fff087819 */ /* 0x000fe20000011404 */
[----:B------:R-:W-:Y:S01]  /*0d90*/  IMAD.IADD R14, R3, 0x1, -R14 ;  /* 0x00000001030e7824 */ /* 0x000fe200078e0a0e */
[----:B------:R-:W-:Y:S01]  /*0da0*/  SHF.R.S32.HI R16, RZ, 0x1f, R7 ;  /* 0x0000001fff107819 */ /* 0x000fe20000011407 */
[----:B------:R-:W-:Y:S01]  /*0db0*/  IMAD.SHL.U32 R12, R12, 0x40, RZ ;  /* 0x000000400c0c7824 */ /* 0x000fe200078e00ff */
[----:B------:R-:W-:Y:S01]  /*0dc0*/  LEA.HI R8, R8, R5, RZ, 0x3 ;  /* 0x0000000508087211 */ /* 0x000fe200078f18ff */
[----:B------:R-:W-:Y:S01]  /*0dd0*/  IMAD.SHL.U32 R3, R14, 0x40, RZ ;  /* 0x000000400e037824 */ /* 0x000fe200078e00ff */
[----:B------:R-:W-:Y:S01]  /*0de0*/  LEA.HI R0, R0, R9, RZ, 0x5 ;  /* 0x0000000900007211 */ /* 0x000fe200078f28ff */
[----:B------:R-:W-:Y:S01]  /*0df0*/  IMAD.U32 R15, R15, 0x40, R2 ;  /* 0x000000400f0f7824 */ /* 0x000fe200078e0002 */
[----:B------:R-:W-:Y:S01]  /*0e00*/  LOP3.LUT R8, R8, 0xfffffff8, RZ, 0xc0, !PT ;  /* 0xfffffff808087812 */ /* 0x000fe200078ec0ff */
[----:B------:R-:W-:Y:S01]  /*0e10*/  STL [R1+0x6c], R20 ;  /* 0x00006c1401007387 */ /* 0x000fe20000100800 */
[----:B------:R-:W-:Y:S01]  /*0e20*/  LOP3.LUT R4, R4, 0x7ffffffc, RZ, 0xc0, !PT ;  /* 0x7ffffffc04047812 */ /* 0x000fe200078ec0ff */
[----:B------:R-:W-:Y:S01]  /*0e30*/  VIADD R31, R18, 0x80 ;  /* 0x00000080121f7836 */ /* 0x000fe20000000000 */
[----:B------:R-:W-:Y:S01]  /*0e40*/  LEA.HI R16, R16, R7, RZ, 0x3 ;  /* 0x0000000710107211 */ /* 0x000fe200078f18ff */
[----:B------:R-:W-:Y:S01]  /*0e50*/  IMAD.SHL.U32 R7, R7, 0x40, RZ ;  /* 0x0000004007077824 */ /* 0x000fe200078e00ff */
[----:B------:R-:W-:Y:S01]  /*0e60*/  LOP3.LUT R3, R3, 0x1c0, RZ, 0xc0, !PT ;  /* 0x000001c003037812 */ /* 0x000fe200078ec0ff */
[----:B------:R-:W-:Y:S01]  /*0e70*/  IMAD.IADD R5, R5, 0x1, -R8 ;  /* 0x0000000105057824 */ /* 0x000fe200078e0a08 */
[----:B------:R-:W-:Y:S01]  /*0e80*/  SHF.R.S32.HI R0, RZ, 0x5, R0 ;  /* 0x00000005ff007819 */ /* 0x000fe20000011400 */
[----:B------:R-:W-:Y:S01]  /*0e90*/  IMAD.IADD R4, R9, 0x1, -R4 ;  /* 0x0000000109047824 */ /* 0x000fe200078e0a04 */
[----:B------:R-:W-:Y:S01]  /*0ea0*/  LOP3.LUT R9, R7, 0x1c0, RZ, 0xc0, !PT ;  /* 0x000001c007097812 */ /* 0x000fe200078ec0ff */
[----:B------:R-:W-:Y:S01]  /*0eb0*/  STL [R1+0x78], R15 ;  /* 0x0000780f01007387 */ /* 0x000fe20000100800 */
[----:B------:R-:W-:Y:S01]  /*0ec0*/  LOP3.LUT R2, R3, 0x8, R2, 0xf8, !PT ;  /* 0x0000000803027812 */ /* 0x000fe200078ef802 */
[----:B------:R-:W-:Y:S01]  /*0ed0*/  IMAD R196, R0, 0x10, R5 ;  /* 0x0000001000c47824 */ /* 0x000fe200078e0205 */
[----:B------:R-:W-:Y:S01]  /*0ee0*/  SHF.R.U32.HI R7, RZ, 0x3, R3 ;  /* 0x00000003ff077819 */ /* 0x000fe20000011603 */
[----:B------:R-:W-:Y:S01]  /*0ef0*/  VIADD R30, R18, 0xa0 ;  /* 0x000000a0121e7836 */ /* 0x000fe20000000000 */
[----:B------:R-:W-:Y:S01]  /*0f00*/  LOP3.LUT R3, R12, 0x7ffffe00, RZ, 0xc0, !PT ;  /* 0x7ffffe000c037812 */ /* 0x000fe200078ec0ff */
[----:B------:R-:W-:Y:S01]  /*0f10*/  STL [R1+0x68], RZ ;  /* 0x000068ff01007387 */ /* 0x000fe20000100800 */
[----:B------:R-:W-:Y:S01]  /*0f20*/  LEA.HI R0, R11, R11, RZ, 0x1 ;  /* 0x0000000b0b007211 */ /* 0x000fe200078f08ff */
[----:B------:R-:W-:Y:S01]  /*0f30*/  VIADD R29, R18, 0xc0 ;  /* 0x000000c0121d7836 */ /* 0x000fe20000000000 */
[----:B------:R-:W-:Y:S01]  /*0f40*/  LEA.HI R6, R6, R20, RZ, 0x1 ;  /* 0x0000001406067211 */ /* 0x000fe200078f08ff */
[----:B------:R-:W-:Y:S01]  /*0f50*/  IMAD R3, R224, 0x400, R3 ;  /* 0x00000400e0037824 */ /* 0x000fe200078e0203 */
[----:B------:R-:W-:Y:S01]  /*0f60*/  LOP3.LUT R2, R2, R7, RZ, 0x3c, !PT ;  /* 0x0000000702027212 */ /* 0x000fe200078e3cff */
[----:B------:R-:W-:Y:S01]  /*0f70*/  STL [R1+0x20], R33 ;  /* 0x0000202101007387 */ /* 0x000fe20000100800 */
[----:B------:R-:W-:Y:S01]  /*0f80*/  LOP3.LUT R0, R0, 0x1ffffffe, RZ, 0xc0, !PT ;  /* 0x1ffffffe00007812 */ /* 0x000fe200078ec0ff */
[----:B------:R-:W-:Y:S01]  /*0f90*/  VIADD R28, R18, 0xe0 ;  /* 0x000000e0121c7836 */ /* 0x000fe20000000000 */
[----:B------:R-:W-:Y:S01]  /*0fa0*/  LOP3.LUT R6, R6, 0xfffffe, RZ, 0xc0, !PT ;  /* 0x00fffffe06067812 */ /* 0x000fe200078ec0ff */
[----:B------:R-:W-:Y:S01]  /*0fb0*/  IMAD.IADD R2, R3, 0x1, R2 ;  /* 0x0000000103027824 */ /* 0x000fe200078e0202 */
[----:B------:R-:W-:Y:S01]  /*0fc0*/  SHF.R.S32.HI R10, RZ, 0x1f, R10 ;  /* 0x0000001fff0a7819 */ /* 0x000fe2000001140a */
[C---:B------:R-:W-:Y:S01]  /*0fd0*/  IMAD.IADD R3, R11.reuse, 0x1, -R0 ;  /* 0x000000010b037824 */ /* 0x040fe200078e0a00 */
[----:B------:R0:W-:Y:S01]  /*0fe0*/  STL [R1+0x1c], R32 ;  /* 0x00001c2001007387 */ /* 0x0001e20000100800 */
[----:B------:R-:W-:Y:S01]  /*0ff0*/  IMAD.IADD R6, R20, 0x1, -R6 ;  /* 0x0000000114067824 */ /* 0x000fe200078e0a06 */
[----:B------:R-:W-:Y:S01]  /*1000*/  SHF.R.S32.HI R0, RZ, 0x1f, R33 ;  /* 0x0000001fff007819 */ /* 0x000fe20000011421 */
[----:B------:R-:W-:Y:S01]  /*1010*/  IMAD.SHL.U32 R16, R16, 0x40, RZ ;  /* 0x0000004010107824 */ /* 0x000fe200078e00ff */
[----:B------:R-:W-:Y:S01]  /*1020*/  LEA.HI R10, R10, R191, RZ, 0x3 ;  /* 0x000000bf0a0a7211 */ /* 0x000fe200078f18ff */
[C---:B------:R-:W-:Y:S01]  /*1030*/  VIADD R27, R18.reuse, 0x100 ;  /* 0x00000100121b7836 */ /* 0x040fe20000000000 */
[----:B------:R1:W-:Y:S01]  /*1040*/  STL [R1+0x18], R31 ;  /* 0x0000181f01007387 */ /* 0x0003e20000100800 */
[C---:B------:R-:W-:Y:S01]  /*1050*/  VIADD R26, R18.reuse, 0x120 ;  /* 0x00000120121a7836 */ /* 0x040fe20000000000 */
[----:B------:R-:W-:Y:S01]  /*1060*/  SHF.R.U32.HI R8, RZ, 0x3, R9 ;  /* 0x00000003ff087819 */ /* 0x000fe20000011609 */
[----:B------:R-:W-:Y:S01]  /*1070*/  VIADD R25, R18, 0x140 ;  /* 0x0000014012197836 */ /* 0x000fe20000000000 */
[----:B------:R-:W-:Y:S01]  /*1080*/  STL [R1+0x14], R30 ;  /* 0x0000141e01007387 */ /* 0x000fe20000100800 */
[----:B------:R-:W-:Y:S01]  /*1090*/  IMAD.SHL.U32 R24, R6, 0x100, RZ ;  /* 0x0000010006187824 */ /* 0x000fe200078e00ff */
[----:B------:R-:W-:Y:S01]  /*10a0*/  SHF.R.S32.HI R5, RZ, 0x1f, R32 ;  /* 0x0000001fff057819 */ /* 0x000fe20000011420 */
[----:B------:R-:W-:Y:S01]  /*10b0*/  IMAD.SHL.U32 R192, R11, 0x4, RZ ;  /* 0x000000040bc07824 */ /* 0x000fe200078e00ff */
[----:B------:R-:W-:Y:S01]  /*10c0*/  STL [R1+0x10], R29 ;  /* 0x0000101d01007387 */ /* 0x000fe20000100800 */
[----:B------:R-:W-:Y:S01]  /*10d0*/  SHF.L.U64.HI R0, R33, 0x1, R0 ;  /* 0x0000000121007819 */ /* 0x000fe20000010200 */
[----:B------:R-:W-:Y:S01]  /*10e0*/  VIADD R229, R18, 0x160 ;  /* 0x0000016012e57836 */ /* 0x000fe20000000000 */
[----:B------:R-:W-:Y:S01]  /*10f0*/  LOP3.LUT R9, R9, 0x38, R18, 0xf8, !PT ;  /* 0x0000003809097812 */ /* 0x000fe200078ef812 */
[----:B------:R-:W-:Y:S01]  /*1100*/  STL [R1+0xc], R28 ;  /* 0x00000c1c01007387 */ /* 0x000fe20000100800 */
[----:B------:R-:W-:Y:S01]  /*1110*/  LOP3.LUT R16, R16, 0xfffffe00, RZ, 0xc0, !PT ;  /* 0xfffffe0010107812 */ /* 0x000fe200078ec0ff */
[----:B------:R-:W-:Y:S01]  /*1120*/  VIADD R228, R18, 0x180 ;  /* 0x0000018012e47836 */ /* 0x000fe20000000000 */
[----:B------:R-:W-:Y:S01]  /*1130*/  LOP3.LUT R10, R10, 0xfffffff8, RZ, 0xc0, !PT ;  /* 0xfffffff80a0a7812 */ /* 0x000fe200078ec0ff */
[----:B------:R-:W-:Y:S01]  /*1140*/  STL [R1+0x8], R27 ;  /* 0x0000081b01007387 */ /* 0x000fe20000100800 */
[----:B------:R-:W-:Y:S01]  /*1150*/  SHF.R.S32.HI R6, RZ, 0x1f, R31 ;  /* 0x0000001fff067819 */ /* 0x000fe2000001141f */
[----:B------:R-:W-:Y:S01]  /*1160*/  VIADD R227, R18, 0x1a0 ;  /* 0x000001a012e37836 */ /* 0x000fe20000000000 */
[----:B------:R-:W-:Y:S01]  /*1170*/  SHF.R.S32.HI R7, RZ, 0x1f, R30 ;  /* 0x0000001fff077819 */ /* 0x000fe2000001141e */
[----:B------:R-:W-:Y:S01]  /*1180*/  STL [R1+0x4], R26 ;  /* 0x0000041a01007387 */ /* 0x000fe20000100800 */
[----:B0-----:R-:W-:Y:S01]  /*1190*/  SHF.L.U64.HI R32, R32, 0x1, R5 ;  /* 0x0000000120207819 */ /* 0x001fe20000010205 */
[----:B------:R-:W-:Y:S01]  /*11a0*/  IMAD.IADD R213, R191, 0x1, -R10 ;  /* 0x00000001bfd57824 */ /* 0x000fe200078e0a0a */
[----:B------:R-:W-:Y:S01]  /*11b0*/  LOP3.LUT R8, R16, R9, R8, 0xf6, !PT ;  /* 0x0000000910087212 */ /* 0x000fe200078ef608 */
[----:B------:R-:W-:Y:S01]  /*11c0*/  STL [R1], R25 ;  /* 0x0000001901007387 */ /* 0x000fe20000100800 */
[----:B------:R-:W-:Y:S01]  /*11d0*/  SHF.L.U64.HI R5, R31, 0x1, R6 ;  /* 0x000000011f057819 */ /* 0x000fe20000010206 */
[----:B------:R-:W-:Y:S01]  /*11e0*/  VIADD R226, R18, 0x1c0 ;  /* 0x000001c012e27836 */ /* 0x000fe20000000000 */
[----:B------:R-:W-:Y:S01]  /*11f0*/  SHF.R.S32.HI R9, RZ, 0x1f, R29 ;  /* 0x0000001fff097819 */ /* 0x000fe2000001141d */
[----:B------:R-:W-:Y:S01]  /*1200*/  STL [R1+0x74], R24 ;  /* 0x0000741801007387 */ /* 0x000fe20000100800 */
[----:B------:R-:W-:Y:S01]  /*1210*/  SHF.R.S32.HI R10, RZ, 0x1f, R28 ;  /* 0x0000001fff0a7819 */ /* 0x000fe2000001141c */
[----:B------:R-:W-:Y:S01]  /*1220*/  IMAD.SHL.U32 R190, R4, 0x2, RZ ;  /* 0x0000000204be7824 */ /* 0x000fe200078e00ff */
[----:B------:R-:W-:Y:S01]  /*1230*/  SHF.R.S32.HI R11, RZ, 0x1f, R27 ;  /* 0x0000001fff0b7819 */ /* 0x000fe2000001141b */
[----:B------:R0:W-:Y:S01]  /*1240*/  STL [R1+0x24], R0 ;  /* 0x0000240001007387 */ /* 0x0001e20000100800 */
[----:B------:R-:W-:Y:S01]  /*1250*/  SHF.L.U64.HI R6, R29, 0x1, R9 ;  /* 0x000000011d067819 */ /* 0x000fe20000010209 */
[----:B------:R-:W-:Y:S01]  /*1260*/  VIADD R225, R18, 0x1e0 ;  /* 0x000001e012e17836 */ /* 0x000fe20000000000 */
[----:B------:R-:W-:Y:S01]  /*1270*/  SHF.R.S32.HI R12, RZ, 0x1f, R26 ;  /* 0x0000001fff0c7819 */ /* 0x000fe2000001141a */
[----:B------:R-:W-:Y:S01]  /*1280*/  STL [R1+0x28], R32 ;  /* 0x0000282001007387 */ /* 0x000fe20000100800 */
[----:B------:R-:W-:Y:S01]  /*1290*/  R2P PR, R14, 0x6 ;  /* 0x000000060e007804 */ /* 0x000fe20000000000 */
[----:B------:R-:W-:Y:S01]  /*12a0*/  IMAD.IADD R212, R190, 0x1, R24 ;  /* 0x00000001bed47824 */ /* 0x000fe200078e0218 */
[----:B------:R-:W-:Y:S01]  /*12b0*/  SHF.R.S32.HI R13, RZ, 0x1f, R25 ;  /* 0x0000001fff0d7819 */ /* 0x000fe20000011419 */
[----:B------:R2:W-:Y:S01]  /*12c0*/  STL [R1+0x2c], R5 ;  /* 0x00002c0501007387 */ /* 0x0005e20000100800 */
[----:B------:R-:W-:Y:S01]  /*12d0*/  SHF.R.S32.HI R14, RZ, 0x1f, R229 ;  /* 0x0000001fff0e7819 */ /* 0x000fe200000114e5 */
[----:B-1----:R-:W-:Y:S01]  /*12e0*/  VIADD R31, R212, 0x40 ;  /* 0x00000040d41f7836 */ /* 0x002fe20000000000 */
[----:B0-----:R-:W-:Y:S01]  /*12f0*/  SHF.L.U64.HI R0, R30, 0x1, R7 ;  /* 0x000000011e007819 */ /* 0x001fe20000010207 */
[----:B------:R-:W-:Y:S01]  /*1300*/  IMAD R216, R2, 0x2, R17 ;  /* 0x0000000202d87824 */ /* 0x000fe200078e0211 */
[----:B------:R-:W-:Y:S01]  /*1310*/  SHF.R.S32.HI R15, RZ, 0x1f, R228 ;  /* 0x0000001fff0f7819 */ /* 0x000fe200000114e4 */
[C---:B------:R-:W-:Y:S01]  /*1320*/  VIADD R38, R214.reuse, 0xc0 ;  /* 0x000000c0d6267836 */ /* 0x040fe20000000000 */
[----:B------:R-:W-:Y:S01]  /*1330*/  SHF.R.S32.HI R16, RZ, 0x1f, R227 ;  /* 0x0000001fff107819 */ /* 0x000fe200000114e3 */
[----:B------:R0:W-:Y:S01]  /*1340*/  STL [R1+0x30], R0 ;  /* 0x0000300001007387 */ /* 0x0001e20000100800 */
[----:B------:R-:W-:Y:S01]  /*1350*/  SHF.R.S32.HI R21, RZ, 0x1f, R226 ;  /* 0x0000001fff157819 */ /* 0x000fe200000114e2 */
[----:B------:R-:W-:Y:S01]  /*1360*/  VIADD R36, R214, 0x140 ;  /* 0x00000140d6247836 */ /* 0x000fe20000000000 */
[----:B--2---:R-:W-:Y:S01]  /*1370*/  SHF.L.U64.HI R5, R28, 0x1, R10 ;  /* 0x000000011c057819 */ /* 0x004fe2000001020a */
[----:B------:R1:W-:Y:S01]  /*1380*/  STL [R1+0x34], R6 ;  /* 0x0000340601007387 */ /* 0x0003e20000100800 */
[----:B------:R-:W-:Y:S01]  /*1390*/  SHF.L.U64.HI R4, R226, 0x1, R21 ;  /* 0x00000001e2047819 */ /* 0x000fe20000010215 */
[----:B------:R-:W-:Y:S01]  /*13a0*/  VIADD R35, R214, 0x180 ;  /* 0x00000180d6237836 */ /* 0x000fe20000000000 */
[----:B------:R-:W-:Y:S01]  /*13b0*/  SHF.R.S32.HI R20, RZ, 0x1f, R225 ;  /* 0x0000001fff147819 */ /* 0x000fe200000114e1 */
[----:B------:R2:W-:Y:S01]  /*13c0*/  STL [R1+0x38], R5 ;  /* 0x0000380501007387 */ /* 0x0005e20000100800 */
[----:B------:R-:W-:Y:S01]  /*13d0*/  SHF.R.S32.HI R37, RZ, 0x1f, R37 ;  /* 0x0000001fff257819 */ /* 0x000fe20000011425 */
[C---:B------:R-:W-:Y:S01]  /*13e0*/  VIADD R37, R212.reuse, 0x10 ;  /* 0x00000010d4257836 */ /* 0x040fe20000000000 */
[----:B0-----:R-:W-:Y:S01]  /*13f0*/  SHF.L.U64.HI R0, R27, 0x1, R11 ;  /* 0x000000011b007819 */ /* 0x001fe2000001020b */
[C---:B------:R-:W-:Y:S01]  /*1400*/  VIADD R28, R212.reuse, 0x58 ;  /* 0x00000058d41c7836 */ /* 0x040fe20000000000 */
[----:B------:R-:W-:Y:S01]  /*1410*/  SHF.R.S32.HI R34, RZ, 0x1f, R34 ;  /* 0x0000001fff227819 */ /* 0x000fe20000011422 */
[----:B------:R-:W-:Y:S01]  /*1420*/  VIADD R34, R212, 0x28 ;  /* 0x00000028d4227836 */ /* 0x000fe20000000000 */
[----:B-1----:R-:W-:Y:S01]  /*1430*/  SHF.L.U64.HI R6, R26, 0x1, R12 ;  /* 0x000000011a067819 */ /* 0x002fe2000001020c */
[----:B------:R0:W-:Y:S01]  /*1440*/  STL [R1+0x3c], R0 ;  /* 0x00003c0001007387 */ /* 0x0001e20000100800 */
[----:B------:R-:W-:Y:S01]  /*1450*/  IMAD R222, R3, 0x8, R196 ;  /* 0x0000000803de7824 */ /* 0x000fe200078e02c4 */
[----:B--2---:R-:W-:Y:S01]  /*1460*/  SHF.L.U64.HI R5, R25, 0x1, R13 ;  /* 0x0000000119057819 */ /* 0x004fe2000001020d */
[----:B------:R-:W-:Y:S01]  /*1470*/  VIADD R25, R212, 0x70 ;  /* 0x00000070d4197836 */ /* 0x000fe20000000000 */
[----:B------:R1:W-:Y:S01]  /*1480*/  STL [R1+0x40], R6 ;  /* 0x0000400601007387 */ /* 0x0003e20000100800 */
[----:B------:R-:W-:Y:S01]  /*1490*/  SHF.R.S32.HI R3, RZ, 0x1f, R37 ;  /* 0x0000001fff037819 */ /* 0x000fe20000011425 */
[----:B------:R-:W-:Y:S01]  /*14a0*/  VIADD R219, R216, 0x36400 ;  /* 0x00036400d8db7836 */ /* 0x000fe20000000000 */
        /* <DEDUP_REMOVED lines=9> */
[----:B------:R-:W-:Y:S01]  /*1540*/  SHF.R.S32.HI R36, RZ, 0x1f, R36 ;  /* 0x0000001fff247819 */ /* 0x000fe20000011424 */
[----:B-1----:R-:W-:Y:S01]  /*1550*/  VIADD R6, R212, 0xe0 ;  /* 0x000000e0d4067836 */ /* 0x002fe20000000000 */
[----:B--2---:R-:W-:Y:S01]  /*1560*/  SHF.L.U64.HI R5, R228, 0x1, R15 ;  /* 0x00000001e4057819 */ /* 0x004fe2000001020f */
[----:B------:R-:W-:Y:S01]  /*1570*/  VIADD R186, R18, 0x20 ;  /* 0x0000002012ba7836 */ /* 0x000fe20000000000 */
[----:B------:R-:W-:Y:S01]  /*1580*/  SHF.R.S32.HI R35, RZ, 0x1f, R35 ;  /* 0x0000001fff237819 */ /* 0x000fe20000011423 */
[----:B------:R-:W-:Y:S01]  /*1590*/  VIADD R40, R214, 0x40 ;  /* 0x00000040d6287836 */ /* 0x000fe20000000000 */
[----:B------:R-:W-:Y:S01]  /*15a0*/  SEL R218, R218, 0xffffffc0, !P2 ;  /* 0xffffffc0dada7807 */ /* 0x000fe20005000000 */
[----:B------:R-:W-:Y:S01]  /*15b0*/  STL [R1+0x4c], R5 ;  /* 0x00004c0501007387 */ /* 0x000fe20000100800 */
[----:B------:R-:W-:Y:S01]  /*15c0*/  SHF.R.S32.HI R3, RZ, 0x1f, R28 ;  /* 0x0000001fff037819 */ /* 0x000fe2000001141c */
[----:B------:R-:W-:Y:S01]  /*15d0*/  VIADD R39, R214, 0x80 ;  /* 0x00000080d6277836 */ /* 0x000fe20000000000 */
[----:B0-----:R-:W-:Y:S01]  /*15e0*/  SHF.L.U64.HI R0, R227, 0x1, R16 ;  /* 0x00000001e3007819 */ /* 0x001fe20000010210 */
        /* <DEDUP_REMOVED lines=65> */
.L_x_3554:
[----:B------:R-:W-:Y:S01]  /*1a00*/  ULDC.64 UR4, c[0x0][0xb20] ;  /* 0x0002c80000047ab9 */ /* 0x000fe20000000a00 */
[----:B01----:R-:W0:Y:S01]  /*1a10*/  LDC.64 R2, c[0x0][0xb00] ;  /* 0x0002c000ff027b82 */ /* 0x003e220000000a00 */
[----:B------:R-:W-:Y:S01]  /*1a20*/  ISETP.NE.U32.AND P0, PT, RZ, UR4, PT ;  /* 0x00000004ff007c0c */ /* 0x000fe2000bf05070 */
[----:B-----5:R-:W-:Y:S01]  /*1a30*/  IMAD.MOV.U32 R37, RZ, RZ, RZ ;  /* 0x000000ffff257224 */ /* 0x020fe200078e00ff */
[----:B------:R-:W-:Y:S01]  /*1a40*/  ULDC.64 UR6, c[0x0][0xb18] ;  /* 0x0002c60000067ab9 */ /* 0x000fe20000000a00 */
[----:B--2-4-:R-:W-:Y:S01]  /*1a50*/  IMAD.MOV.U32 R9, RZ, RZ, RZ ;  /* 0x000000ffff097224 */ /* 0x014fe200078e00ff */
        /* <DEDUP_REMOVED lines=9> */
[----:B------:R-:W0:Y:S06]  /*1af0*/  @P1 LDC.64 R4, c[0x0][0xb10] ;  /* 0x0002c400ff041b82 */ /* 0x000e2c0000000a00 */
[----:B------:R-:W5:Y:S01]  /*1b00*/  @P3 LDG.E R37, desc[UR50][R2.64] ;  /* 0x0000003202253981 */ /* 0x000f62000c1e1900 */
[----:B------:R-:W-:Y:S02]  /*1b10*/  ULDC UR4, c[0x0][0x288] ;  /* 0x0000a20000047ab9 */ /* 0x000fe40000000800 */
[----:B------:R-:W-:Y:S01]  /*1b20*/  IMAD.U32 R184, RZ, RZ, UR4 ;  /* 0x00000004ffb87e24 */ /* 0x000fe2000f8e00ff */
[----:B------:R2:W-:Y:S01]  /*1b30*/  STL [R1+0x60], R83 ;  /* 0x0000605301007387 */ /* 0x0005e20000100800 */
[----:B------:R-:W-:-:S02]  /*1b40*/  ULDC.64 UR4, c[0x0][0x418] ;  /* 0x0001060000047ab9 */ /* 0x000fc40000000a00 */
[----:B------:R-:W-:Y:S01]  /*1b50*/  UISETP.NE.U32.AND UP0, UPT, UR4, URZ, UPT ;  /* 0x0000003f0400728c */ /* 0x000fe2000bf05070 */
[----:B-1----:R-:W-:-:S03]  /*1b60*/  @P0 IMAD.WIDE R6, R83, 0x4, R6 ;  /* 0x0000000453060825 */ /* 0x002fc600078e0206 */
[----:B------:R-:W-:Y:S01]  /*1b70*/  UISETP.NE.AND.EX UP0, UPT, UR5, URZ, UPT, UP0 ;  /* 0x0000003f0500728c */ /* 0x000fe2000bf05300 */
[----:B------:R-:W-:Y:S01]  /*1b80*/  ULDC UR4, c[0x0][0x424] ;  /* 0x0001090000047ab9 */ /* 0x000fe20000000800 */
[----:B------:R-:W-:Y:S01]  /*1b90*/  ISETP.NE.U32.AND P2, PT, RZ, UR6, PT ;  /* 0x00000006ff007c0c */ /* 0x000fe2000bf45070 */
[----:B------:R1:W5:Y:S01]  /*1ba0*/  @P0 LDG.E R9, desc[UR50][R6.64] ;  /* 0x0000003206090981 */ /* 0x000362000c1e1900 */
[----:B------:R-:W-:Y:S01]  /*1bb0*/  USEL UR4, UR4, 0x1, UP0 ;  /* 0x0000000104047887 */ /* 0x000fe20008000000 */
[----:B0-----:R-:W-:Y:S01]  /*1bc0*/  @P1 IMAD.WIDE R4, R83, 0x4, R4 ;  /* 0x0000000453041825 */ /* 0x001fe200078e0204 */
[----:B------:R-:W-:Y:S01]  /*1bd0*/  ULDC UR5, c[0x0][0x2f0] ;  /* 0x0000bc0000057ab9 */ /* 0x000fe20000000800 */
[C---:B------:R-:W-:Y:S01]  /*1be0*/  LOP3.LUT R0, R82.reuse, 0xff0000, RZ, 0xc0, !PT ;  /* 0x00ff000052007812 */ /* 0x040fe200078ec0ff */
[----:B------:R-:W-:Y:S02]  /*1bf0*/  UIMAD UR4, UR4, UR5, URZ ;  /* 0x00000005040472a4 */ /* 0x000fe4000f8e023f */
[----:B------:R0:W5:Y:S01]  /*1c00*/  @P1 LDG.E R184, desc[UR50][R4.64] ;  /* 0x0000003204b81981 */ /* 0x000162000c1e1900 */
[----:B-1----:R-:W-:Y:S01]  /*1c10*/  LOP3.LUT R6, R82, 0xff000000, RZ, 0xc0, !PT ;  /* 0xff00000052067812 */ /* 0x002fe200078ec0ff */
[----:B------:R-:W-:Y:S01]  /*1c20*/  ULDC UR5, c[0x0][0x348] ;  /* 0x0000d20000057ab9 */ /* 0x000fe20000000800 */
[----:B------:R-:W-:-:S02]  /*1c30*/  ISETP.NE.AND.EX P2, PT, RZ, UR7, PT, P2 ;  /* 0x00000007ff007c0c */ /* 0x000fc4000bf45320 */
[----:B------:R-:W-:Y:S02]  /*1c40*/  LOP3.LUT R189, R82, 0xffff, RZ, 0xc0, !PT ;  /* 0x0000ffff52bd7812 */ /* 0x000fe400078ec0ff */
[----:B0-----:R-:W-:-:S04]  /*1c50*/  SHF.R.U32.HI R5, RZ, 0x8, R6 ;  /* 0x00000008ff057819 */ /* 0x001fc80000011606 */
[----:B------:R-:W-:Y:S01]  /*1c60*/  LEA.HI R8, R0, R5, RZ, 0x10 ;  /* 0x0000000500087211 */ /* 0x000fe200078f80ff */
[----:B--2---:R-:W-:Y:S06]  /*1c70*/  @P1 BRA `(.L_x_3335) ;  /* 0x0000000000241947 */ /* 0x004fec0003800000 */
        /* <DEDUP_REMOVED lines=9> */
.L_x_3335:
[----:B------:R-:W-:Y:S02]  /*1d10*/  IMAD.U32 R32, RZ, RZ, UR5 ;  /* 0x00000005ff207e24 */ /* 0x000fe4000f8e00ff */
[----:B------:R-:W-:Y:S01]  /*1d20*/  IMAD.U32 R24, RZ, RZ, UR4 ;  /* 0x00000004ff187e24 */ /* 0x000fe2000f8e00ff */
[----:B------:R-:W-:Y:S06]  /*1d30*/  @!P2 BRA `(.L_x_3336) ;  /* 0x000000000010a947 */ /* 0x000fec0003800000 */
[----:B------:R-:W0:Y:S02]  /*1d40*/  LDC.64 R2, c[0x0][0xb18] ;  /* 0x0002c600ff027b82 */ /* 0x000e240000000a00 */
[----:B0-----:R-:W-:-:S05]  /*1d50*/  IMAD.WIDE R2, R83, 0x4, R2 ;  /* 0x0000000453027825 */ /* 0x001fca00078e0202 */
[----:B------:R0:W5:Y:S01]  /*1d60*/  LDG.E R24, desc[UR50][R2.64] ;  /* 0x0000003202187981 */ /* 0x000162000c1e1900 */
[----:B------:R-:W-:Y:S05]  /*1d70*/  BRA `(.L_x_3337) ;  /* 0x0000000000107947 */ /* 0x000fea0003800000 */
.L_x_3336:
[----:B------:R-:W-:Y:S05]  /*1d80*/  @!P3 BRA `(.L_x_3337) ;  /* 0x00000000000cb947 */ /* 0x000fea0003800000 */
[----:B------:R-:W2:Y:S04]  /*1d90*/  LDG.E R5, desc[UR50][R2.64] ;  /* 0x0000003202057981 */ /* 0x000ea8000c1e1900 */
[----:B------:R-:W2:Y:S02]  /*1da0*/  LDG.E R24, desc[UR50][R2.64+0x4] ;  /* 0x0000043202187981 */ /* 0x000ea4000c1e1900 */
[----:B--2---:R-:W-:-:S07]  /*1db0*/  IMAD.IADD R24, R24, 0x1, -R5 ;  /* 0x0000000118187824 */ /* 0x004fce00078e0a05 */
.L_x_3337:
        /* <DEDUP_REMOVED lines=47> */
.L_x_3340:
[----:B------:R-:W-:-:S13]  /*20b0*/  ISETP.NE.AND P0, PT, R3, 0x1, PT ;  /* 0x000000010300780c */ /* 0x000fda0003f05270 */
[----:B------:R-:W0:Y:S02]  /*20c0*/  @P0 LDC.64 R4, c[0x0][0xae0] ;  /* 0x0002b800ff040b82 */ /* 0x000e240000000a00 */
[----:B0-----:R-:W-:-:S05]  /*20d0*/  @P0 IMAD.HI.U32 R4, R0, R4, RZ ;  /* 0x0000000400040227 */ /* 0x001fca00078e00ff */
[----:B------:R-:W-:-:S07]  /*20e0*/  @P0 SHF.R.U32.HI R0, RZ, R5, R4 ;  /* 0x00000005ff000219 */ /* 0x000fce0000011604 */
.L_x_3341:
[----:B------:R-:W-:Y:S05]  /*20f0*/  BSYNC B0 ;  /* 0x0000000000007941 */ /* 0x000fea0003800000 */
.L_x_3339:
[----:B------:R-:W-:-:S05]  /*2100*/  IMAD R5, R0, R3, R3 ;  /* 0x0000000300057224 */ /* 0x000fca00078e0203 */
[----:B------:R-:W-:-:S07]  /*2110*/  VIMNMX R2, R2, R5, PT ;  /* 0x0000000502027248 */ /* 0x000fce0003fe0100 */
.L_x_3338:
[----:B------:R-:W0:Y:S01]  /*2120*/  @P1 LDC R0, c[0x0][0x44c] ;  /* 0x00011300ff001b82 */ /* 0x000e220000000800 */
[----:B------:R-:W-:Y:S01]  /*2130*/  VIADD R2, R2, 0x3f ;  /* 0x0000003f02027836 */ /* 0x000fe20000000000 */
[----:B------:R-:W-:Y:S01]  /*2140*/  ULDC UR4, c[0x0][0xad4] ;  /* 0x0002b50000047ab9 */ /* 0x000fe20000000800 */
[----:B------:R-:W-:Y:S02]  /*2150*/  IMAD.MOV.U32 R4, RZ, RZ, R197 ;  /* 0x000000ffff047224 */ /* 0x000fe400078e00c5 */
[----:B------:R-:W-:Y:S01]  /*2160*/  IMAD.IADD R169, R185, 0x1, -R184 ;  /* 0x00000001b9a97824 */ /* 0x000fe200078e0ab8 */
[----:B------:R-:W-:Y:S02]  /*2170*/  SHF.R.S32.HI R5, RZ, 0x1f, R2 ;  /* 0x0000001fff057819 */ /* 0x000fe40000011402 */
[----:B------:R-:W1:Y:S02]  /*2180*/  @P1 LDC R7, c[0x0][0x450] ;  /* 0x00011400ff071b82 */ /* 0x000e640000000800 */
[----:B------:R-:W-:Y:S01]  /*2190*/  LEA.HI R5, R5, R2, RZ, 0x6 ;  /* 0x0000000205057211 */ /* 0x000fe200078f30ff */
[----:B0-----:R-:W-:-:S05]  /*21a0*/  @P1 IMAD.HI.U32 R0, R197, R0, RZ ;  /* 0x00000000c5001227 */ /* 0x001fca00078e00ff */
[----:B-1----:R-:W-:Y:S02]  /*21b0*/  @P1 SHF.R.U32.HI R4, RZ, R7, R0 ;  /* 0x00000007ff041219 */ /* 0x002fe40000011600 */
[----:B------:R-:W-:-:S03]  /*21c0*/  SHF.R.S32.HI R0, RZ, 0x6, R5 ;  /* 0x00000006ff007819 */ /* 0x000fc60000011405 */
[----:B------:R-:W-:Y:S01]  /*21d0*/  IMAD.IADD R2, R169, 0x1, R4 ;  /* 0x00000001a9027824 */ /* 0x000fe200078e0204 */
[----:B------:R-:W-:-:S03]  /*21e0*/  VIMNMX R6, R35, R0, PT ;  /* 0x0000000023067248 */ /* 0x000fc60003fe0100 */
        /* <DEDUP_REMOVED lines=12> */
.L_x_3344:
[----:B------:R-:W-:-:S13]  /*22b0*/  ISETP.NE.AND P0, PT, R3, 0x1, PT ;  /* 0x000000010300780c */ /* 0x000fda0003f05270 */
[----:B------:R-:W0:Y:S02]  /*22c0*/  @P0 LDC.64 R4, c[0x0][0xae0] ;  /* 0x0002b800ff040b82 */ /* 0x000e240000000a00 */
[----:B0-----:R-:W-:-:S05]  /*22d0*/  @P0 IMAD.HI.U32 R4, R2, R4, RZ ;  /* 0x0000000402040227 */ /* 0x001fca00078e00ff */
[----:B------:R-:W-:-:S07]  /*22e0*/  @P0 SHF.R.U32.HI R2, RZ, R5, R4 ;  /* 0x00000005ff020219 */ /* 0x000fce0000011604 */
.L_x_3345:
[----:B------:R-:W-:Y:S05]  /*22f0*/  BSYNC B0 ;  /* 0x0000000000007941 */ /* 0x000fea0003800000 */
.L_x_3343:
[----:B------:R-:W-:-:S05]  /*2300*/  IMAD R3, R2, R3, RZ ;  /* 0x0000000302037224 */ /* 0x000fca00078e02ff */
[----:B------:R-:W-:-:S07]  /*2310*/  VIMNMX R0, R0, R3, !PT ;  /* 0x0000000300007248 */ /* 0x000fce0007fe0100 */
.L_x_3342:
[----:B------:R-:W-:Y:S01]  /*2320*/  SHF.R.S32.HI R3, RZ, 0x1f, R0 ;  /* 0x0000001fff037819 */ /* 0x000fe20000011400 */
[----:B------:R-:W-:Y:S01]  /*2330*/  BSSY B0, `(.L_x_3346) ;  /* 0x000002a000007945 */ /* 0x000fe20003800000 */
[----:B------:R-:W-:Y:S02]  /*2340*/  SHF.R.U32.HI R2, RZ, 0x10, R8 ;  /* 0x00000010ff027819 */ /* 0x000fe40000011608 */
[----:B------:R-:W-:Y:S01]  /*2350*/  LEA.HI R3, R3, R0, RZ, 0x6 ;  /* 0x0000000003037211 */ /* 0x000fe200078f30ff */
[----:B------:R-:W-:Y:S01]  /*2360*/  IMAD.MOV.U32 R0, RZ, RZ, RZ ;  /* 0x000000ffff007224 */ /* 0x000fe200078e00ff */
[----:B------:R-:W-:Y:S01]  /*2370*/  LOP3.LUT R12, R8, 0xff, RZ, 0xc0, !PT ;  /* 0x000000ff080c7812 */ /* 0x000fe200078ec0ff */
[----:B------:R0:W-:Y:S01]  /*2380*/  STL [R1+0x5c], R2 ;  /* 0x00005c0201007387 */ /* 0x0001e20000100800 */
[----:B------:R-:W-:-:S03]  /*2390*/  SHF.R.S32.HI R3, RZ, 0x6, R3 ;  /* 0x00000006ff037819 */ /* 0x000fc60000011403 */
[----:B------:R0:W-:Y:S01]  /*23a0*/  STL [R1+0x64], R12 ;  /* 0x0000640c01007387 */ /* 0x0001e20000100800 */
[----:B------:R-:W-:-:S04]  /*23b0*/  VIMNMX R11, RZ, R3, !PT ;  /* 0x00000003ff0b7248 */ /* 0x000fc80007fe0100 */
        /* <DEDUP_REMOVED lines=33> */
.L_x_3347:
[----:B------:R-:W-:Y:S05]  /*25d0*/  BSYNC B0 ;  /* 0x0000000000007941 */ /* 0x000fea0003800000 */
.L_x_3346:
        /* <DEDUP_REMOVED lines=36> */
.L_x_3350:
[----:B------:R-:W-:Y:S05]  /*2820*/  BSYNC B6 ;  /* 0x0000000000067941 */ /* 0x000fea0003800000 */
.L_x_3349:
        /* <DEDUP_REMOVED lines=20> */
.L_x_3352:
[----:B------:R-:W-:Y:S05]  /*2970*/  BSYNC B6 ;  /* 0x0000000000067941 */ /* 0x000fea0003800000 */
.L_x_3351:
[----:B------:R-:W-:Y:S01]  /*2980*/  ULDC.64 UR4, c[0x0][0xaf0] ;  /* 0x0002bc0000047ab9 */ /* 0x000fe20000000a00 */
[----:B------:R-:W-:Y:S01]  /*2990*/  IMAD.MOV.U32 R0, RZ, RZ, R83 ;  /* 0x000000ffff007224 */ /* 0x000fe200078e0053 */
[----:B------:R-:W-:Y:S01]  /*29a0*/  ISETP.NE.U32.AND P0, PT, RZ, UR4, PT ;  /* 0x00000004ff007c0c */ /* 0x000fe2000bf05070 */
[----:B------:R-:W0:Y:S01]  /*29b0*/  S2R R6, SR_TID.X ;  /* 0x0000000000067919 */ /* 0x000e220000002100 */
[----:B------:R-:W1:Y:S08]  /*29c0*/  LDC.64 R4, c[0x0][0x3f8] ;  /* 0x0000fe00ff047b82 */ /* 0x000e700000000a00 */
[----:B------:R-:W2:Y:S01]  /*29d0*/  LDC R13, c[0x0][0x3f4] ;  /* 0x0000fd00ff0d7b82 */ /* 0x000ea20000000800 */
[----:B------:R-:W-:-:S07]  /*29e0*/  ISETP.NE.AND.EX P0, PT, RZ, UR5, PT, P0 ;  /* 0x00000005ff007c0c */ /* 0x000fce000bf05300 */
[----:B------:R-:W3:Y:S01]  /*29f0*/  LDC.64 R44, c[0x0][0x408] ;  /* 0x00010200ff2c7b82 */ /* 0x000ee20000000a00 */
[----:B------:R-:W-:Y:S01]  /*2a00*/  SHF.R.S32.HI R7, RZ, 0x1f, R191 ;  /* 0x0000001fff077819 */ /* 0x000fe200000114bf */
[----:B------:R-:W4:Y:S01]  /*2a10*/  S2R R25, SR_TID.X ;  /* 0x0000000000197919 */ /* 0x000f220000002100 */
[----:B------:R-:W-:Y:S01]  /*2a20*/  SHF.R.S32.HI R193, RZ, 0x1f, R192 ;  /* 0x0000001fffc17819 */ /* 0x000fe200000114c0 */
[----:B------:R-:W-:Y:S01]  /*2a30*/  IMAD.SHL.U32 R39, R213, 0x40, RZ ;  /* 0x00000040d5277824 */ /* 0x000fe200078e00ff */
[----:B------:R-:W-:-:S03]  /*2a40*/  ULDC UR4, c[0x0][0x2f4] ;  /* 0x0000bd0000047ab9 */ /* 0x000fc60000000800 */
[----:B------:R-:W0:Y:S02]  /*2a50*/  @P0 LDC.64 R2, c[0x0][0xaf0] ;  /* 0x0002bc00ff020b82 */ /* 0x000e240000000a00 */
[----:B0-----:R-:W-:-:S05]  /*2a60*/  @P0 IMAD.WIDE R2, R83, 0x4, R2 ;  /* 0x0000000453020825 */ /* 0x001fca00078e0202 */
[----:B------:R0:W3:Y:S01]  /*2a70*/  @P0 LDG.E R0, desc[UR50][R2.64] ;  /* 0x0000003202000981 */ /* 0x0000e2000c1e1900 */
[----:B------:R-:W-:Y:S01]  /*2a80*/  VIADD R8, R6, 0xffffff80 ;  /* 0xffffff8006087836 */ /* 0x000fe20000000000 */
[----:B--2---:R-:W-:Y:S01]  /*2a90*/  ISETP.GE.AND P3, PT, R18, R13, PT ;  /* 0x0000000d1200720c */ /* 0x004fe20003f66270 */
[-C--:B-1----:R-:W-:Y:S01]  /*2aa0*/  IMAD R6, R7, R4.reuse, RZ ;  /* 0x0000000407067224 */ /* 0x082fe200078e02ff */
[----:B------:R-:W-:Y:S01]  /*2ab0*/  LOP3.LUT R39, R39, 0x1c0, RZ, 0xc0, !PT ;  /* 0x000001c027277812 */ /* 0x000fe200078ec0ff */
[----:B------:R-:W-:Y:S01]  /*2ac0*/  IMAD.WIDE.U32 R20, R191, R4, R18 ;  /* 0x00000004bf147225 */ /* 0x000fe200078e0012 */
[----:B------:R-:W-:Y:S02]  /*2ad0*/  SHF.R.S32.HI R9, RZ, 0x1f, R8 ;  /* 0x0000001fff097819 */ /* 0x000fe40000011408 */
[C---:B------:R-:W-:Y:S01]  /*2ae0*/  SHF.L.U64.HI R40, R4.reuse, 0x6, R5 ;  /* 0x0000000604287819 */ /* 0x040fe20000010205 */
[----:B------:R-:W-:Y:S01]  /*2af0*/  IMAD.SHL.U32 R41, R4, 0x40, RZ ;  /* 0x0000004004297824 */ /* 0x000fe200078e00ff */
[----:B------:R-:W-:Y:S01]  /*2b00*/  LEA.HI R9, R9, R8, RZ, 0x2 ;  /* 0x0000000809097211 */ /* 0x000fe200078f10ff */
[----:B0-----:R-:W-:Y:S01]  /*2b10*/  IMAD.WIDE.U32 R2, R191, R4, R192 ;  /* 0x00000004bf027225 */ /* 0x001fe200078e00c0 */
[----:B------:R-:W-:-:S02]  /*2b20*/  SHF.R.U32.HI R43, RZ, 0x3, R39 ;  /* 0x00000003ff2b7819 */ /* 0x000fc40000011627 */
[----:B------:R-:W-:Y:S01]  /*2b30*/  LOP3.LUT R11, R9, 0xfffffffc, RZ, 0xc0, !PT ;  /* 0xfffffffc090b7812 */ /* 0x000fe200078ec0ff */
[----:B------:R-:W-:Y:S01]  /*2b40*/  IMAD R9, R191, R5, R6 ;  /* 0x00000005bf097224 */ /* 0x000fe200078e0206 */
[----:B----4-:R-:W-:Y:S01]  /*2b50*/  SHF.R.U32.HI R25, RZ, 0x7, R25 ;  /* 0x00000007ff197819 */ /* 0x010fe20000011619 */
[----:B---3--:R-:W-:Y:S01]  /*2b60*/  IMAD R6, R7, R44, RZ ;  /* 0x0000002c07067224 */ /* 0x008fe200078e02ff */
[----:B------:R-:W-:Y:S01]  /*2b70*/  SEL R7, R13, RZ, P3 ;  /* 0x000000ff0d077207 */ /* 0x000fe20001800000 */
[----:B------:R-:W-:Y:S01]  /*2b80*/  IMAD.IADD R3, R3, 0x1, R9 ;  /* 0x0000000103037824 */ /* 0x000fe200078e0209 */
[----:B------:R-:W-:Y:S01]  /*2b90*/  SHF.L.U64.HI R42, R44, 0x6, R45 ;  /* 0x000000062c2a7819 */ /* 0x000fe2000001022d */
[----:B------:R-:W-:Y:S01]  /*2ba0*/  IMAD.IADD R21, R9, 0x1, R21 ;  /* 0x0000000109157824 */ /* 0x000fe200078e0215 */
[----:B-----5:R-:W-:Y:S01]  /*2bb0*/  SHF.R.S32.HI R9, RZ, 0x1f, R80 ;  /* 0x0000001fff097819 */ /* 0x020fe20000011450 */
[C---:B------:R-:W-:Y:S01]  /*2bc0*/  IMAD.IADD R7, R18.reuse, 0x1, R7 ;  /* 0x0000000112077824 */ /* 0x040fe200078e0207 */
[----:B------:R-:W-:Y:S01]  /*2bd0*/  ISETP.GE.AND P2, PT, R18, UR4, PT ;  /* 0x0000000412007c0c */ /* 0x000fe2000bf46270 */
[----:B------:R-:W-:Y:S01]  /*2be0*/  IMAD.IADD R48, R8, 0x1, -R11 ;  /* 0x0000000108307824 */ /* 0x000fe200078e0a0b */
[----:B------:R-:W-:Y:S01]  /*2bf0*/  ISETP.GE.AND P1, PT, R186, UR4, PT ;  /* 0x00000004ba007c0c */ /* 0x000fe2000bf26270 */
[----:B------:R-:W-:Y:S01]  /*2c00*/  IMAD R11, R191, R45, R6 ;  /* 0x0000002dbf0b7224 */ /* 0x000fe200078e0206 */
[----:B------:R-:W-:Y:S01]  /*2c10*/  SHF.R.S32.HI R38, RZ, 0x1f, R7 ;  /* 0x0000001fff267819 */ /* 0x000fe20000011407 */
[----:B------:R-:W-:-:S02]  /*2c20*/  IMAD R6, R9, R4, RZ ;  /* 0x0000000409067224 */ /* 0x000fc400078e02ff */
[----:B------:R-:W-:Y:S01]  /*2c30*/  IMAD.WIDE.U32 R2, R80, R4, R2 ;  /* 0x0000000450027225 */ /* 0x000fe200078e0002 */
[----:B------:R-:W-:-:S03]  /*2c40*/  LEA.HI R38, R38, R7, RZ, 0x3 ;  /* 0x0000000726267211 */ /* 0x000fc600078f18ff */
[----:B------:R-:W-:Y:S01]  /*2c50*/  IMAD.WIDE.U32 R20, R80, R4, R20 ;  /* 0x0000000450147225 */ /* 0x000fe200078e0014 */
[----:B------:R-:W-:Y:S02]  /*2c60*/  LOP3.LUT R4, R39, 0x18, R18, 0xf8, !PT ;  /* 0x0000001827047812 */ /* 0x000fe400078ef812 */
[----:B------:R-:W-:Y:S01]  /*2c70*/  LOP3.LUT R54, R38, 0xfffffff8, RZ, 0xc0, !PT ;  /* 0xfffffff826367812 */ /* 0x000fe200078ec0ff */
[-C--:B------:R-:W-:Y:S01]  /*2c80*/  IMAD.WIDE.U32 R28, R191, R44.reuse, R192 ;  /* 0x0000002cbf1c7225 */ /* 0x080fe200078e00c0 */
[----:B------:R-:W-:Y:S02]  /*2c90*/  LOP3.LUT R47, R4, R43, RZ, 0x3c, !PT ;  /* 0x0000002b042f7212 */ /* 0x000fe400078e3cff */
[----:B------:R-:W-:Y:S01]  /*2ca0*/  LOP3.LUT R4, R39, 0x38, R38, 0xf8, !PT ;  /* 0x0000003827047812 */ /* 0x000fe200078ef826 */
[----:B------:R-:W-:Y:S01]  /*2cb0*/  IMAD.WIDE.U32 R30, R191, R44, R18 ;  /* 0x0000002cbf1e7225 */ /* 0x000fe200078e0012 */
[----:B------:R-:W-:-:S03]  /*2cc0*/  SHF.R.S32.HI R57, RZ, 0x1f, R54 ;  /* 0x0000001fff397819 */ /* 0x000fc60000011436 */
[----:B------:R-:W-:Y:S02]  /*2cd0*/  IMAD.IADD R29, R29, 0x1, R11 ;  /* 0x000000011d1d7824 */ /* 0x000fe400078e020b */
[----:B------:R-:W-:Y:S02]  /*2ce0*/  IMAD.IADD R31, R11, 0x1, R31 ;  /* 0x000000010b1f7824 */ /* 0x000fe400078e021f */
[-C--:B------:R-:W-:Y:S02]  /*2cf0*/  IMAD R9, R9, R44.reuse, RZ ;  /* 0x0000002c09097224 */ /* 0x080fe400078e02ff */
[----:B------:R-:W-:Y:S01]  /*2d00*/  IMAD R51, R80, R5, R6 ;  /* 0x0000000550337224 */ /* 0x000fe200078e0206 */
[----:B------:R-:W-:Y:S01]  /*2d10*/  LOP3.LUT R5, R4, R43, RZ, 0x3c, !PT ;  /* 0x0000002b04057212 */ /* 0x000fe200078e3cff */
[C---:B------:R-:W-:Y:S02]  /*2d20*/  IMAD R9, R80.reuse, R45, R9 ;  /* 0x0000002d50097224 */ /* 0x040fe400078e0209 */
[----:B------:R-:W-:-:S04]  /*2d30*/  IMAD.WIDE.U32 R28, R80, R44, R28 ;  /* 0x0000002c501c7225 */ /* 0x000fc800078e001c */
[----:B------:R-:W-:-:S04]  /*2d40*/  IMAD.WIDE.U32 R30, R80, R44, R30 ;  /* 0x0000002c501e7225 */ /* 0x000fc800078e001e */
[----:B------:R-:W-:Y:S02]  /*2d50*/  IMAD.IADD R50, R3, 0x1, R51 ;  /* 0x0000000103327824 */ /* 0x000fe400078e0233 */
[----:B------:R-:W-:Y:S02]  /*2d60*/  IMAD.IADD R37, R37, 0x1, R24 ;  /* 0x0000000125257824 */ /* 0x000fe400078e0218 */
[----:B------:R-:W-:Y:S02]  /*2d70*/  IMAD.SHL.U32 R44, R44, 0x40, RZ ;  /* 0x000000402c2c7824 */ /* 0x000fe400078e00ff */
[----:B------:R-:W-:Y:S02]  /*2d80*/  VIADD R45, R25, 0x8 ;  /* 0x00000008192d7836 */ /* 0x000fe40000000000 */
[----:B------:R-:W-:Y:S02]  /*2d90*/  IMAD.SHL.U32 R46, R13, 0x2, RZ ;  /* 0x000000020d2e7824 */ /* 0x000fe400078e00ff */
[----:B------:R-:W-:-:S02]  /*2da0*/  IMAD R47, R224, 0x200, R47 ;  /* 0x00000200e02f7824 */ /* 0x000fc400078e022f */
[----:B------:R-:W-:Y:S02]  /*2db0*/  IMAD R48, R48, 0x40, R191 ;  /* 0x0000004030307824 */ /* 0x000fe400078e02bf */
[----:B------:R-:W-:Y:S02]  /*2dc0*/  IMAD.IADD R51, R51, 0x1, R21 ;  /* 0x0000000133337824 */ /* 0x000fe400078e0215 */
[----:B------:R-:W-:Y:S02]  /*2dd0*/  IMAD.IADD R55, R29, 0x1, R9 ;  /* 0x000000011d377824 */ /* 0x000fe400078e0209 */
[----:B------:R-:W-:Y:S02]  /*2de0*/  IMAD.IADD R56, R9, 0x1, R31 ;  /* 0x0000000109387824 */ /* 0x000fe400078e021f */
[----:B------:R-:W-:Y:S01]  /*2df0*/  IMAD R58, R224, 0x200, R5 ;  /* 0x00000200e03a7824 */ /* 0x000fe200078e0205 */
[----:B------:R-:W-:-:S07]  /*2e00*/  SHF.R.S32.HI R49, RZ, 0x1f, R0 ;  /* 0x0000001fff317819 */ /* 0x000fce0000011400 */
.L_x_3385:
        /* <DEDUP_REMOVED lines=45> */
[----:B------:R-:W-:-:S02]  /*30e0*/  ULDC.64 UR4, c[0x0][0x310] ;  /* 0x0000c40000047ab9 */ /* 0x000fc40000000a00 */
[----:B------:R-:W-:Y:S02]  /*30f0*/  IMAD R9, R62, UR4, RZ ;  /* 0x000000043e097c24 */ /* 0x000fe4000f8e02ff */
[----:B------:R-:W-:Y:S02]  /*3100*/  IMAD.IADD R5, R5, 0x1, R7 ;  /* 0x0000000105057824 */ /* 0x000fe400078e0207 */
[C---:B------:R-:W-:Y:S02]  /*3110*/  IMAD R9, R60.reuse, UR5, R9 ;  /* 0x000000053c097c24 */ /* 0x040fe4000f8e0209 */
[----:B------:R-:W-:Y:S01]  /*3120*/  IMAD.WIDE.U32 R4, R60, UR4, R4 ;  /* 0x000000043c047c25 */ /* 0x000fe2000f8e0004 */
[----:B------:R-:W-:-:S03]  /*3130*/  ULDC.64 UR4, c[0x0][0x308] ;  /* 0x0000c20000047ab9 */ /* 0x000fc60000000a00 */
[----:B------:R-:W-:Y:S02]  /*3140*/  IMAD.IADD R5, R5, 0x1, R9 ;  /* 0x0000000105057824 */ /* 0x000fe400078e0209 */
[----:B------:R-:W-:Y:S02]  /*3150*/  IMAD R9, R11, R41, R8 ;  /* 0x000000290b097224 */ /* 0x000fe400078e0208 */
        /* <DEDUP_REMOVED lines=16> */
[----:B------:R-:W-:Y:S01]  /*3260*/  IMAD.MOV.U32 R6, RZ, RZ, R28 ;  /* 0x000000ffff067224 */ /* 0x000fe200078e001c */
[----:B------:R-:W-:Y:S01]  /*3270*/  ULDC.64 UR4, c[0x0][0x3e8] ;  /* 0x0000fa0000047ab9 */ /* 0x000fe20000000a00 */
[----:B------:R-:W-:Y:S01]  /*3280*/  IMAD.MOV.U32 R7, RZ, RZ, R55 ;  /* 0x000000ffff077224 */ /* 0x000fe200078e0037 */
[----:B------:R-:W-:Y:S01]  /*3290*/  ULDC.64 UR6, c[0x0][0x400] ;  /* 0x0001000000067ab9 */ /* 0x000fe20000000a00 */
[----:B------:R-:W-:Y:S01]  /*32a0*/  IMAD R5, R42, R33, RZ ;  /* 0x000000212a057224 */ /* 0x000fe200078e02ff */
[----:B------:R-:W-:Y:S01]  /*32b0*/  CS2R R24, SRZ ;  /* 0x0000000000187805 */ /* 0x000fe2000001ff00 */
[----:B------:R-:W-:Y:S01]  /*32c0*/  IMAD.WIDE.U32 R8, R33, R44, R6 ;  /* 0x0000002c21087225 */ /* 0x000fe200078e0006 */
[----:B------:R-:W-:-:S03]  /*32d0*/  IADD3 R7, P5, R2, R4, RZ ;  /* 0x0000000402077210 */ /* 0x000fc60007fbe0ff */
[----:B------:R-:W-:Y:S01]  /*32e0*/  IMAD R5, R11, R44, R5 ;  /* 0x0000002c0b057224 */ /* 0x000fe200078e0205 */
[----:B------:R-:W-:Y:S01]  /*32f0*/  LEA R4, P6, R8, UR6, 0x1 ;  /* 0x0000000608047c11 */ /* 0x000fe2000f8c08ff */
[----:B------:R-:W-:Y:S01]  /*3300*/  IMAD.X R10, R10, 0x1, R50, P5 ;  /* 0x000000010a0a7824 */ /* 0x000fe200028e0632 */
[----:B------:R-:W-:Y:S01]  /*3310*/  LEA R6, P5, R7, UR4, 0x1 ;  /* 0x0000000407067c11 */ /* 0x000fe2000f8a08ff */
[----:B------:R-:W-:-:S03]  /*3320*/  IMAD.IADD R5, R9, 0x1, R5 ;  /* 0x0000000109057824 */ /* 0x000fc600078e0205 */
[----:B------:R-:W-:Y:S02]  /*3330*/  LEA.HI.X R7, R7, UR5, R10, 0x1, P5 ;  /* 0x0000000507077c11 */ /* 0x000fe4000a8f0c0a */
[----:B------:R-:W-:Y:S02]  /*3340*/  LEA.HI.X R5, R8, UR7, R5, 0x1, P6 ;  /* 0x0000000708057c11 */ /* 0x000fe4000b0f0c05 */
[----:B------:R-:W-:Y:S02]  /*3350*/  CS2R R8, SRZ ;  /* 0x0000000000087805 */ /* 0x000fe4000001ff00 */
[-C--:B------:R-:W-:Y:S02]  /*3360*/  ISETP.GE.AND P6, PT, R192, R68.reuse, PT ;  /* 0x00000044c000720c */ /* 0x080fe40003fc6270 */
[----:B------:R-:W-:-:S11]  /*3370*/  ISETP.GE.AND P5, PT, R221, R68, PT ;  /* 0x00000044dd00720c */ /* 0x000fd60003fa6270 */
[----:B------:R0:W5:Y:S04]  /*3380*/  @!P6 LDG.E.64 R26, desc[UR50][R6.64] ;  /* 0x00000032061ae981 */ /* 0x000168000c1e1b00 */
[----:B------:R0:W5:Y:S04]  /*3390*/  @!P5 LDG.E.64 R8, desc[UR50][R6.64+0x20] ;  /* 0x000020320608d981 */ /* 0x000168000c1e1b00 */
[----:B------:R0:W5:Y:S04]  /*33a0*/  @!P6 LDG.E.64 R52, desc[UR50][R4.64] ;  /* 0x000000320434e981 */ /* 0x000168000c1e1b00 */
[----:B------:R0:W5:Y:S02]  /*33b0*/  @!P5 LDG.E.64 R24, desc[UR50][R4.64+0x20] ;  /* 0x000020320418d981 */ /* 0x000164000c1e1b00 */
.L_x_3357:
[----:B------:R-:W-:Y:S05]  /*33c0*/  BSYNC B1 ;  /* 0x0000000000017941 */ /* 0x000fea0003800000 */
.L_x_3356:
        /* <DEDUP_REMOVED lines=16> */
.L_x_3358:
[----:B------:R-:W-:Y:S01]  /*34d0*/  IMAD R59, R188, 0x8, R17 ;  /* 0x00000008bc3b7824 */ /* 0x000fe200078e0211 */
[----:B------:R-:W-:Y:S01]  /*34e0*/  SHF.L.U32 R66, R194, 0x1f, RZ ;  /* 0x0000001fc2427819 */ /* 0x000fe200000006ff */
[----:B------:R-:W-:Y:S03]  /*34f0*/  BSSY B1, `(.L_x_3359) ;  /* 0x0000003000017945 */ /* 0x000fe60003800000 */
[----:B------:R-:W0:Y:S02]  /*3500*/  SYNCS.PHASECHK.TRANS64.TRYWAIT P6, [R59+URZ+0x38890], R66 ;  /* 0x038890423b0075a7 */ /* 0x000e2400080c017f */
[----:B0-----:R-:W-:Y:S05]  /*3510*/  @!P6 BRA `(.L_x_3360) ;  /* 0x0000025c00b8e947 */ /* 0x001fea0003800000 */
.L_x_3709:
[----:B------:R-:W-:Y:S05]  /*3520*/  BSYNC B1 ;  /* 0x0000000000017941 */ /* 0x000fea0003800000 */
.L_x_3359:
[----:B------:R-:W-:-:S03]  /*3530*/  UMOV UR4, 0xffffffff ;  /* 0xffffffff00047882 */ /* 0x000fc60000000000 */
[----:B------:R-:W-:Y:S05]  /*3540*/  BRA.DIV UR4, `(.L_x_3361) ;  /* 0x0000025e04c07947 */ /* 0x000fea000b800000 */
[----:B------:R1:W2:Y:S04]  /*3550*/  SHFL.IDX PT, R71, R14, RZ, 0x1c1f ;  /* 0x001c1fff0e477589 */ /* 0x0002a800000e0000 */
[----:B------:R-:W3:Y:S02]  /*3560*/  SHFL.IDX PT, R67, R67, RZ, 0x1c1f ;  /* 0x001c1fff43437589 */ /* 0x000ee400000e0000 */
.L_x_3713:
        /* <DEDUP_REMOVED lines=9> */
[----:B------:R-:W-:Y:S01]  /*3600*/  SHF.R.U64 R15, R52, 0x10, R53 ;  /* 0x00000010340f7819 */ /* 0x000fe20000001235 */
[----:B0-----:R-:W-:Y:S01]  /*3610*/  IMAD.MOV.U32 R12, RZ, RZ, R4 ;  /* 0x000000ffff0c7224 */ /* 0x001fe200078e0004 */
[--C-:B-1----:R-:W-:Y:S01]  /*3620*/  SHF.R.U64 R14, R26, 0x10, R27.reuse ;  /* 0x000000101a0e7819 */ /* 0x102fe2000000121b */
[----:B------:R-:W-:Y:S01]  /*3630*/  HADD2.F32 R13, -RZ, R5.H1_H1 ;  /* 0x30000005ff0d7230 */ /* 0x000fe20000004100 */
[----:B------:R-:W-:Y:S01]  /*3640*/  SHF.R.U32.HI R26, RZ, 0x10, R27 ;  /* 0x00000010ff1a7819 */ /* 0x000fe2000001161b */
[----:B------:R-:W-:Y:S01]  /*3650*/  HADD2.F32 R15, -RZ, R15.H0_H0 ;  /* 0x2000000fff0f7230 */ /* 0x000fe20000004100 */
[----:B------:R-:W-:Y:S01]  /*3660*/  SHF.R.U32.HI R27, RZ, 0x10, R53 ;  /* 0x00000010ff1b7819 */ /* 0x000fe20000011635 */
[----:B------:R-:W-:Y:S02]  /*3670*/  HADD2.F32 R4, -RZ, R5.H0_H0 ;  /* 0x20000005ff047230 */ /* 0x000fe40000004100 */
[----:B------:R-:W-:Y:S02]  /*3680*/  HADD2.F32 R5, -RZ, R14.H0_H0 ;  /* 0x2000000eff057230 */ /* 0x000fe40000004100 */
[----:B------:R-:W-:Y:S01]  /*3690*/  FMUL.FTZ R53, R13, R15 ;  /* 0x0000000f0d357220 */ /* 0x000fe20000410000 */
[----:B------:R-:W-:-:S02]  /*36a0*/  HADD2.F32 R14, -RZ, R7.H1_H1 ;  /* 0x30000007ff0e7230 */ /* 0x000fc40000004100 */
[C---:B------:R-:W-:Y:S01]  /*36b0*/  FMUL.FTZ R52, R4.reuse, R15 ;  /* 0x0000000f04347220 */ /* 0x040fe20000410000 */
[----:B------:R-:W-:Y:S02]  /*36c0*/  HADD2.F32 R27, -RZ, R27.H0_H0 ;  /* 0x2000001bff1b7230 */ /* 0x000fe40000004100 */
[-C--:B------:R-:W-:Y:S01]  /*36d0*/  FFMA.FTZ R4, R4, R5.reuse, -R53 ;  /* 0x0000000504047223 */ /* 0x080fe20000010835 */
[----:B------:R-:W-:Y:S02]  /*36e0*/  HADD2.F32 R7, -RZ, R7.H0_H0 ;  /* 0x20000007ff077230 */ /* 0x000fe40000004100 */
[----:B------:R-:W-:Y:S01]  /*36f0*/  FFMA.FTZ R5, R13, R5, R52 ;  /* 0x000000050d057223 */ /* 0x000fe20000010034 */
[----:B------:R-:W-:Y:S02]  /*3700*/  HADD2.F32 R26, -RZ, R26.H0_H0 ;  /* 0x2000001aff1a7230 */ /* 0x000fe40000004100 */
[----:B------:R-:W-:Y:S01]  /*3710*/  FMUL.FTZ R70, R14, R27 ;  /* 0x0000001b0e467220 */ /* 0x000fe20000410000 */
[----:B------:R-:W-:-:S02]  /*3720*/  HADD2.F32 R13, -RZ, R12.H1_H1 ;  /* 0x3000000cff0d7230 */ /* 0x000fc40000004100 */
[C---:B------:R-:W-:Y:S01]  /*3730*/  FMUL.FTZ R15, R7.reuse, R27 ;  /* 0x0000001b070f7220 */ /* 0x040fe20000410000 */
[--C-:B------:R-:W-:Y:S02]  /*3740*/  HADD2.F32 R27, -RZ, R75.reuse.H0_H0 ;  /* 0x2000004bff1b7230 */ /* 0x100fe40000004100 */
[-C--:B------:R-:W-:Y:S01]  /*3750*/  FFMA.FTZ R7, R7, R26.reuse, -R70 ;  /* 0x0000001a07077223 */ /* 0x080fe20000010846 */
[----:B------:R-:W-:Y:S02]  /*3760*/  HADD2.F32 R12, -RZ, R12.H0_H0 ;  /* 0x2000000cff0c7230 */ /* 0x000fe40000004100 */
[----:B------:R-:W-:Y:S01]  /*3770*/  FFMA.FTZ R52, R14, R26, R15 ;  /* 0x0000001a0e347223 */ /* 0x000fe2000001000f */
[----:B------:R-:W-:Y:S02]  /*3780*/  HADD2.F32 R53, -RZ, R75.H1_H1 ;  /* 0x3000004bff357230 */ /* 0x000fe40000004100 */
[----:B------:R-:W-:Y:S01]  /*3790*/  FMUL.FTZ R69, R13, R27 ;  /* 0x0000001b0d457220 */ /* 0x000fe20000410000 */
[----:B------:R-:W-:-:S02]  /*37a0*/  HADD2.F32 R14, -RZ, R6.H1_H1 ;  /* 0x30000006ff0e7230 */ /* 0x000fc40000004100 */
[----:B------:R-:W-:Y:S01]  /*37b0*/  FMUL.FTZ R26, R12, R27 ;  /* 0x0000001b0c1a7220 */ /* 0x000fe20000410000 */
[----:B------:R-:W-:Y:S01]  /*37c0*/  HADD2.F32 R6, -RZ, R6.H0_H0 ;  /* 0x20000006ff067230 */ /* 0x000fe20000004100 */
[----:B------:R-:W-:Y:S01]  /*37d0*/  F2FP.F16.F32.PACK_AB R5, R5, R4 ;  /* 0x000000040505723e */ /* 0x000fe200000000ff */
[--C-:B------:R-:W-:Y:S01]  /*37e0*/  HADD2.F32 R15, -RZ, R73.reuse.H0_H0 ;  /* 0x20000049ff0f7230 */ /* 0x100fe20000004100 */
[----:B------:R-:W-:Y:S01]  /*37f0*/  F2FP.F16.F32.PACK_AB R7, R52, R7 ;  /* 0x000000073407723e */ /* 0x000fe200000000ff */
[----:B------:R-:W-:Y:S02]  /*3800*/  HADD2.F32 R27, -RZ, R73.H1_H1 ;  /* 0x30000049ff1b7230 */ /* 0x000fe40000004100 */
[-C--:B------:R-:W-:Y:S01]  /*3810*/  FMUL.FTZ R73, R14, R53.reuse ;  /* 0x000000350e497220 */ /* 0x080fe20000410000 */
[----:B------:R-:W-:Y:S01]  /*3820*/  FMUL.FTZ R53, R6, R53 ;  /* 0x0000003506357220 */ /* 0x000fe20000410000 */
[-C--:B------:R-:W-:Y:S01]  /*3830*/  FFMA.FTZ R69, R12, R15.reuse, -R69 ;  /* 0x0000000f0c457223 */ /* 0x080fe20000010845 */
[----:B------:R-:W-:Y:S01]  /*3840*/  FFMA.FTZ R26, R13, R15, R26 ;  /* 0x0000000f0d1a7223 */ /* 0x000fe2000001001a */
[-C--:B------:R-:W-:Y:S01]  /*3850*/  FFMA.FTZ R73, R6, R27.reuse, -R73 ;  /* 0x0000001b06497223 */ /* 0x080fe20000010849 */
[----:B------:R-:W-:-:S03]  /*3860*/  FFMA.FTZ R14, R14, R27, R53 ;  /* 0x0000001b0e0e7223 */ /* 0x000fc60000010035 */
[----:B------:R-:W-:Y:S02]  /*3870*/  F2FP.F16.F32.PACK_AB R4, R26, R69 ;  /* 0x000000451a04723e */ /* 0x000fe400000000ff */
[----:B------:R-:W-:-:S07]  /*3880*/  F2FP.F16.F32.PACK_AB R6, R14, R73 ;  /* 0x000000490e06723e */ /* 0x000fce00000000ff */
.L_x_3366:
[----:B------:R-:W-:Y:S05]  /*3890*/  BSYNC B2 ;  /* 0x0000000000027941 */ /* 0x000fea0003800000 */
.L_x_3365:
[----:B0-----:R4:W-:Y:S02]  /*38a0*/  ST.E.128 desc[UR50][R10.64], R4 ;  /* 0x000000040a007985 */ /* 0x0019e4000c101d32 */
.L_x_3364:
[----:B------:R-:W-:Y:S05]  /*38b0*/  BSYNC B1 ;  /* 0x0000000000017941 */ /* 0x000fea0003800000 */
.L_x_3363:
        /* <DEDUP_REMOVED lines=53> */
.L_x_3368:
[----:B------:R-:W-:Y:S05]  /*3c10*/  BSYNC B1 ;  /* 0x0000000000017941 */ /* 0x000fea0003800000 */
.L_x_3367:
[----:B--2---:R2:W-:Y:S01]  /*3c20*/  ST.E.128 desc[UR50][R10.64], R4 ;  /* 0x000000040a007985 */ /* 0x0045e2000c101d32 */
[----:B------:R-:W-:Y:S05]  /*3c30*/  BRA `(.L_x_3362) ;  /* 0x0000000c00947947 */ /* 0x000fea0003800000 */
.L_x_3355:
        /* <DEDUP_REMOVED lines=38> */
[----:B------:R-:W-:Y:S01]  /*3ea0*/  IMAD.MOV.U32 R11, RZ, RZ, R25 ;  /* 0x000000ffff0b7224 */ /* 0x000fe200078e0019 */
[----:B------:R-:W-:-:S02]  /*3eb0*/  PRMT R78, R9, 0x7610, R78 ;  /* 0x00007610094e7816 */ /* 0x000fc4000000004e */
[----:B------:R-:W-:Y:S02]  /*3ec0*/  PRMT R75, R10, 0x7610, R75 ;  /* 0x000076100a4b7816 */ /* 0x000fe4000000004b */
[----:B------:R-:W-:Y:S01]  /*3ed0*/  PRMT R74, R11, 0x7610, R74 ;  /* 0x000076100b4a7816 */ /* 0x000fe2000000004a */
[----:B------:R-:W-:Y:S06]  /*3ee0*/  @!P5 BRA `(.L_x_3369) ;  /* 0x000000000004d947 */ /* 0x000fec0003800000 */
[----:B------:R-:W-:Y:S01]  /*3ef0*/  BPT.TRAP 0x1 ;  /* 0x000000040000795c */ /* 0x000fe20000300000 */
.L_x_3369:
[----:B------:R-:W-:Y:S01]  /*3f00*/  IMAD R59, R188, 0x8, R17 ;  /* 0x00000008bc3b7824 */ /* 0x000fe200078e0211 */
[----:B------:R-:W-:Y:S01]  /*3f10*/  SHF.L.U32 R66, R194, 0x1f, RZ ;  /* 0x0000001fc2427819 */ /* 0x000fe200000006ff */
[----:B------:R-:W-:Y:S03]  /*3f20*/  BSSY B1, `(.L_x_3370) ;  /* 0x0000003000017945 */ /* 0x000fe60003800000 */
[----:B------:R-:W0:Y:S02]  /*3f30*/  SYNCS.PHASECHK.TRANS64.TRYWAIT P6, [R59+URZ+0x38890], R66 ;  /* 0x038890423b0075a7 */ /* 0x000e2400080c017f */
[----:B0-----:R-:W-:Y:S05]  /*3f40*/  @!P6 BRA `(.L_x_3371) ;  /* 0x00000254008ce947 */ /* 0x001fea0003800000 */
.L_x_3714:
[----:B------:R-:W-:Y:S05]  /*3f50*/  BSYNC B1 ;  /* 0x0000000000017941 */ /* 0x000fea0003800000 */
.L_x_3370:
[----:B------:R-:W-:-:S03]  /*3f60*/  UMOV UR4, 0xffffffff ;  /* 0xffffffff00047882 */ /* 0x000fc60000000000 */
[----:B------:R-:W-:Y:S05]  /*3f70*/  BRA.DIV UR4, `(.L_x_3372) ;  /* 0x0000025604947947 */ /* 0x000fea000b800000 */
[----:B------:R1:W2:Y:S04]  /*3f80*/  SHFL.IDX PT, R68, R14, RZ, 0x1c1f ;  /* 0x001c1fff0e447589 */ /* 0x0002a800000e0000 */
[----:B------:R-:W3:Y:S02]  /*3f90*/  SHFL.IDX PT, R67, R67, RZ, 0x1c1f ;  /* 0x001c1fff43437589 */ /* 0x000ee400000e0000 */
.L_x_3718:
        /* <DEDUP_REMOVED lines=29> */
[----:B------:R-:W-:Y:S01]  /*4170*/  HADD2.F32 R9, -RZ, R71.H0_H0 ;  /* 0x20000047ff097230 */ /* 0x000fe20000004100 */
[----:B------:R-:W-:Y:S01]  /*4180*/  SHF.R.U64 R26, R26, 0x10, R27 ;  /* 0x000000101a1a7819 */ /* 0x000fe2000000121b */
[----:B------:R-:W-:Y:S02]  /*4190*/  HADD2.F32 R13, -RZ, R65.H0_H0 ;  /* 0x20000041ff0d7230 */ /* 0x000fe40000004100 */
[----:B------:R-:W-:-:S02]  /*41a0*/  HADD2.F32 R72, -RZ, R72.H0_H0 ;  /* 0x20000048ff487230 */ /* 0x000fc40000004100 */
[-C--:B------:R-:W-:Y:S01]  /*41b0*/  FMUL.FTZ R76, R9, R74.reuse ;  /* 0x0000004a094c7220 */ /* 0x080fe20000410000 */
[----:B------:R-:W-:Y:S02]  /*41c0*/  HADD2.F32 R78, -RZ, R78.H0_H0 ;  /* 0x2000004eff4e7230 */ /* 0x000fe40000004100 */
[C---:B------:R-:W-:Y:S01]  /*41d0*/  FMUL.FTZ R74, R13.reuse, R74 ;  /* 0x0000004a0d4a7220 */ /* 0x040fe20000410000 */
[----:B------:R-:W-:Y:S02]  /*41e0*/  HADD2.F32 R25, -RZ, R79.H0_H0 ;  /* 0x2000004fff197230 */ /* 0x000fe40000004100 */
[-C--:B------:R-:W-:Y:S01]  /*41f0*/  FFMA.FTZ R13, R13, R72.reuse, -R76 ;  /* 0x000000480d0d7223 */ /* 0x080fe2000001084c */
[----:B------:R-:W-:Y:S02]  /*4200*/  HADD2.F32 R76, -RZ, R75.H1_H1 ;  /* 0x3000004bff4c7230 */ /* 0x000fe40000004100 */
[----:B------:R-:W-:Y:S01]  /*4210*/  FFMA.FTZ R9, R9, R72, R74 ;  /* 0x0000004809097223 */ /* 0x000fe2000001004a */
[----:B------:R-:W-:-:S02]  /*4220*/  HADD2.F32 R72, -RZ, R71.H1_H1 ;  /* 0x30000047ff487230 */ /* 0x000fc40000004100 */
[----:B------:R-:W-:Y:S01]  /*4230*/  HADD2.F32 R71, -RZ, R73.H0_H0 ;  /* 0x20000049ff477230 */ /* 0x000fe20000004100 */
[----:B------:R-:W-:Y:S01]  /*4240*/  SHF.R.U32.HI R73, RZ, 0x10, R5 ;  /* 0x00000010ff497819 */ /* 0x000fe20000011605 */
[----:B------:R-:W-:Y:S02]  /*4250*/  HADD2.F32 R74, -RZ, R65.H1_H1 ;  /* 0x30000041ff4a7230 */ /* 0x000fe40000004100 */
[----:B------:R-:W-:Y:S02]  /*4260*/  HADD2.F32 R24, -RZ, R24.H0_H0 ;  /* 0x20000018ff187230 */ /* 0x000fe40000004100 */
[----:B------:R-:W-:Y:S02]  /*4270*/  HADD2.F32 R65, -RZ, R73.H0_H0 ;  /* 0x20000049ff417230 */ /* 0x000fe40000004100 */
[-C--:B------:R-:W-:Y:S01]  /*4280*/  FMUL.FTZ R73, R72, R71.reuse ;  /* 0x0000004748497220 */ /* 0x080fe20000410000 */
[----:B------:R-:W-:Y:S01]  /*4290*/  FMUL.FTZ R71, R74, R71 ;  /* 0x000000474a477220 */ /* 0x000fe20000410000 */
[----:B------:R-:W-:-:S02]  /*42a0*/  HADD2.F32 R4, -RZ, R4.H0_H0 ;  /* 0x20000004ff047230 */ /* 0x000fc40000004100 */
[-C--:B------:R-:W-:Y:S01]  /*42b0*/  FFMA.FTZ R74, R74, R65.reuse, -R73 ;  /* 0x000000414a4a7223 */ /* 0x080fe20000010849 */
[----:B------:R-:W-:Y:S01]  /*42c0*/  FFMA.FTZ R72, R72, R65, R71 ;  /* 0x0000004148487223 */ /* 0x000fe20000010047 */
[----:B------:R-:W-:Y:S01]  /*42d0*/  IMAD.MOV.U32 R71, RZ, RZ, R15 ;  /* 0x000000ffff477224 */ /* 0x000fe200078e000f */
[----:B------:R-:W-:Y:S01]  /*42e0*/  SHF.R.U32.HI R73, RZ, 0x10, R27 ;  /* 0x00000010ff497819 */ /* 0x000fe2000001161b */
[----:B------:R-:W-:Y:S01]  /*42f0*/  IMAD.MOV.U32 R65, RZ, RZ, R11 ;  /* 0x000000ffff417224 */ /* 0x000fe200078e000b */
[----:B------:R-:W-:Y:S02]  /*4300*/  F2FP.F16.F32.PACK_AB R13, R74, R13 ;  /* 0x0000000d4a0d723e */ /* 0x000fe400000000ff */
[----:B------:R-:W-:Y:S01]  /*4310*/  HADD2.F32 R11, -RZ, R71.H0_H0 ;  /* 0x20000047ff0b7230 */ /* 0x000fe20000004100 */
[----:B------:R-:W-:Y:S01]  /*4320*/  F2FP.F16.F32.PACK_AB R72, R72, R9 ;  /* 0x000000094848723e */ /* 0x000fe200000000ff */
[----:B------:R-:W-:Y:S02]  /*4330*/  HADD2.F32 R15, -RZ, R65.H0_H0 ;  /* 0x20000041ff0f7230 */ /* 0x000fe40000004100 */
[----:B------:R-:W-:-:S02]  /*4340*/  IMAD.MOV.U32 R9, RZ, RZ, R13 ;  /* 0x000000ffff097224 */ /* 0x000fc400078e000d */
[-C--:B------:R-:W-:Y:S01]  /*4350*/  FMUL.FTZ R82, R11, R78.reuse ;  /* 0x0000004e0b527220 */ /* 0x080fe20000410000 */
[----:B------:R-:W-:Y:S02]  /*4360*/  IMAD.MOV.U32 R13, RZ, RZ, R72 ;  /* 0x000000ffff0d7224 */ /* 0x000fe400078e0048 */
[C---:B------:R-:W-:Y:S01]  /*4370*/  FMUL.FTZ R78, R15.reuse, R78 ;  /* 0x0000004e0f4e7220 */ /* 0x040fe20000410000 */
[----:B------:R-:W-:-:S03]  /*4380*/  FFMA.FTZ R15, R15, R76, -R82 ;  /* 0x0000004c0f0f7223 */ /* 0x000fc60000010852 */
[----:B------:R-:W-:Y:S01]  /*4390*/  FFMA.FTZ R11, R11, R76, R78 ;  /* 0x0000004c0b0b7223 */ /* 0x000fe2000001004e */
[----:B------:R-:W-:Y:S02]  /*43a0*/  HADD2.F32 R78, -RZ, R71.H1_H1 ;  /* 0x30000047ff4e7230 */ /* 0x000fe40000004100 */
[----:B------:R-:W-:Y:S01]  /*43b0*/  HADD2.F32 R71, -RZ, R73.H0_H0 ;  /* 0x20000049ff477230 */ /* 0x000fe20000004100 */
[----:B------:R-:W-:Y:S01]  /*43c0*/  SHF.R.U32.HI R73, RZ, 0x10, R7 ;  /* 0x00000010ff497819 */ /* 0x000fe20000011607 */
[----:B------:R-:W-:-:S04]  /*43d0*/  HADD2.F32 R76, -RZ, R65.H1_H1 ;  /* 0x30000041ff4c7230 */ /* 0x000fc80000004100 */
[----:B------:R-:W-:Y:S02]  /*43e0*/  HADD2.F32 R65, -RZ, R73.H0_H0 ;  /* 0x20000049ff417230 */ /* 0x000fe40000004100 */
[-C--:B------:R-:W-:Y:S01]  /*43f0*/  FMUL.FTZ R73, R78, R71.reuse ;  /* 0x000000474e497220 */ /* 0x080fe20000410000 */
[----:B------:R-:W-:-:S03]  /*4400*/  FMUL.FTZ R71, R76, R71 ;  /* 0x000000474c477220 */ /* 0x000fc60000410000 */
[-C--:B------:R-:W-:Y:S01]  /*4410*/  FFMA.FTZ R76, R76, R65.reuse, -R73 ;  /* 0x000000414c4c7223 */ /* 0x080fe20000010849 */
[----:B------:R-:W-:Y:S01]  /*4420*/  FFMA.FTZ R78, R78, R65, R71 ;  /* 0x000000414e4e7223 */ /* 0x000fe20000010047 */
[----:B------:R-:W-:Y:S02]  /*4430*/  IMAD.MOV.U32 R65, RZ, RZ, R12 ;  /* 0x000000ffff417224 */ /* 0x000fe400078e000c */
[----:B------:R-:W-:Y:S01]  /*4440*/  IMAD.MOV.U32 R71, RZ, RZ, R8 ;  /* 0x000000ffff477224 */ /* 0x000fe200078e0008 */
[----:B------:R-:W-:Y:S01]  /*4450*/  F2FP.F16.F32.PACK_AB R15, R76, R15 ;  /* 0x0000000f4c0f723e */ /* 0x000fe200000000ff */
[----:B------:R-:W-:Y:S01]  /*4460*/  HADD2.F32 R73, -RZ, R75.H0_H0 ;  /* 0x2000004bff497230 */ /* 0x000fe20000004100 */
[----:B------:R-:W-:Y:S01]  /*4470*/  F2FP.F16.F32.PACK_AB R78, R78, R11 ;  /* 0x0000000b4e4e723e */ /* 0x000fe200000000ff */
[----:B------:R-:W-:Y:S02]  /*4480*/  HADD2.F32 R12, -RZ, R65.H0_H0 ;  /* 0x20000041ff0c7230 */ /* 0x000fe40000004100 */
[----:B------:R-:W-:-:S02]  /*4490*/  HADD2.F32 R8, -RZ, R71.H0_H0 ;  /* 0x20000047ff087230 */ /* 0x000fc40000004100 */
        /* <DEDUP_REMOVED lines=13> */
[----:B------:R-:W-:Y:S01]  /*4570*/  SHF.R.U64 R24, R6, 0x10, R7 ;  /* 0x0000001006187819 */ /* 0x000fe20000001207 */
[----:B------:R-:W-:Y:S02]  /*4580*/  HADD2.F32 R6, -RZ, R14.H0_H0 ;  /* 0x2000000eff067230 */ /* 0x000fe40000004100 */
[----:B------:R-:W-:Y:S01]  /*4590*/  HADD2.F32 R4, -RZ, R10.H0_H0 ;  /* 0x2000000aff047230 */ /* 0x000fe20000004100 */
[----:B------:R-:W-:Y:S01]  /*45a0*/  F2FP.F16.F32.PACK_AB R8, R5, R8 ;  /* 0x000000080508723e */ /* 0x000fe200000000ff */
[----:B------:R-:W-:Y:S02]  /*45b0*/  HADD2.F32 R7, -RZ, R77.H1_H1 ;  /* 0x3000004dff077230 */ /* 0x000fe40000004100 */
[----:B------:R-:W-:Y:S01]  /*45c0*/  FMUL.FTZ R27, R6, R65 ;  /* 0x00000041061b7220 */ /* 0x000fe20000410000 */
[----:B------:R-:W-:-:S02]  /*45d0*/  HADD2.F32 R14, -RZ, R14.H1_H1 ;  /* 0x3000000eff0e7230 */ /* 0x000fc40000004100 */
[C---:B------:R-:W-:Y:S01]  /*45e0*/  FMUL.FTZ R65, R4.reuse, R65 ;  /* 0x0000004104417220 */ /* 0x040fe20000410000 */
[----:B------:R-:W-:Y:S02]  /*45f0*/  HADD2.F32 R10, -RZ, R10.H1_H1 ;  /* 0x3000000aff0a7230 */ /* 0x000fe40000004100 */
[-C--:B------:R-:W-:Y:S01]  /*4600*/  FFMA.FTZ R4, R4, R7.reuse, -R27 ;  /* 0x0000000704047223 */ /* 0x080fe2000001081b */
[----:B------:R-:W-:Y:S02]  /*4610*/  HADD2.F32 R27, -RZ, R26.H0_H0 ;  /* 0x2000001aff1b7230 */ /* 0x000fe40000004100 */
[----:B------:R-:W-:Y:S01]  /*4620*/  FFMA.FTZ R65, R6, R7, R65 ;  /* 0x0000000706417223 */ /* 0x000fe20000010041 */
[----:B------:R-:W-:Y:S01]  /*4630*/  HADD2.F32 R7, -RZ, R24.H0_H0 ;  /* 0x20000018ff077230 */ /* 0x000fe20000004100 */
[----:B------:R-:W-:Y:S01]  /*4640*/  F2FP.F16.F32.PACK_AB R12, R25, R12 ;  /* 0x0000000c190c723e */ /* 0x000fe200000000ff */
[-C--:B------:R-:W-:Y:S01]  /*4650*/  FMUL.FTZ R71, R14, R27.reuse ;  /* 0x0000001b0e477220 */ /* 0x080fe20000410000 */
[----:B------:R-:W-:-:S03]  /*4660*/  FMUL.FTZ R27, R10, R27 ;  /* 0x0000001b0a1b7220 */ /* 0x000fc60000410000 */
[-C--:B------:R-:W-:Y:S01]  /*4670*/  FFMA.FTZ R71, R10, R7.reuse, -R71 ;  /* 0x000000070a477223 */ /* 0x080fe20000010847 */
[----:B------:R-:W-:-:S04]  /*4680*/  FFMA.FTZ R14, R14, R7, R27 ;  /* 0x000000070e0e7223 */ /* 0x000fc8000001001b */
[----:B------:R-:W-:Y:S02]  /*4690*/  F2FP.F16.F32.PACK_AB R10, R71, R4 ;  /* 0x00000004470a723e */ /* 0x000fe400000000ff */
[----:B------:R-:W-:-:S07]  /*46a0*/  F2FP.F16.F32.PACK_AB R14, R14, R65 ;  /* 0x000000410e0e723e */ /* 0x000fce00000000ff */
.L_x_3374:
[----:B------:R-:W-:Y:S05]  /*46b0*/  BSYNC B1 ;  /* 0x0000000000017941 */ /* 0x000fea0003800000 */
.L_x_3373:
        /* <DEDUP_REMOVED lines=8> */
.L_x_3354:
[----:B------:R-:W-:-:S06]  /*4740*/  UISETP.NE.AND UP0, UPT, UR47, 0x3, UPT ;  /* 0x000000032f00788c */ /* 0x000fcc000bf05270 */
[----:B------:R-:W-:-:S13]  /*4750*/  PLOP3.LUT P5, PT, PT, PT, UP0, 0x80, 0x0 ;  /* 0x000000000000781c */ /* 0x000fda0003faf008 */
[----:B------:R-:W-:Y:S05]  /*4760*/  @!P5 BRA `(.L_x_3375) ;  /* 0x000000000004d947 */ /* 0x000fea0003800000 */
[----:B------:R-:W-:Y:S01]  /*4770*/  BPT.TRAP 0x1 ;  /* 0x000000040000795c */ /* 0x000fe20000300000 */
.L_x_3375:
[----:B------:R-:W-:Y:S01]  /*4780*/  IMAD R59, R188, 0x8, R17 ;  /* 0x00000008bc3b7824 */ /* 0x000fe200078e0211 */
[----:B------:R-:W-:Y:S01]  /*4790*/  SHF.L.U32 R66, R194, 0x1f, RZ ;  /* 0x0000001fc2427819 */ /* 0x000fe200000006ff */
[----:B------:R-:W-:Y:S01]  /*47a0*/  BSSY B1, `(.L_x_3376) ;  /* 0x0000004000017945 */ /* 0x000fe20003800000 */
[----:B------:R-:W-:Y:S02]  /*47b0*/  SHF.R.S32.HI R63, RZ, 0x1f, R61 ;  /* 0x0000001fff3f7819 */ /* 0x000fe4000001143d */
[----:B------:R-:W0:Y:S02]  /*47c0*/  SYNCS.PHASECHK.TRANS64.TRYWAIT P0, [R59+URZ+0x38890], R66 ;  /* 0x038890423b0075a7 */ /* 0x000e24000800017f */
[----:B0-----:R-:W-:Y:S05]  /*47d0*/  @!P0 BRA `(.L_x_3377) ;  /* 0x0000024c00c88947 */ /* 0x001fea0003800000 */
.L_x_3719:
[----:B------:R-:W-:Y:S05]  /*47e0*/  BSYNC B1 ;  /* 0x0000000000017941 */ /* 0x000fea0003800000 */
.L_x_3376:
        /* <DEDUP_REMOVED lines=24> */
.L_x_3723:
        /* <DEDUP_REMOVED lines=16> */
[----:B------:R-:W1:Y:S04]  /*4a70*/  LDS.128 R4, [R4+0x22400] ;  /* 0x0224000004047984 */ /* 0x000e680000000c00 */
[----:B-1----:R1:W-:Y:S02]  /*4a80*/  ST.E.128 desc[UR50][R8.64], R4 ;  /* 0x0000000408007985 */ /* 0x0023e4000c101d32 */
.L_x_3362:
[----:B------:R-:W-:Y:S05]  /*4a90*/  BSYNC B0 ;  /* 0x0000000000007941 */ /* 0x000fea0003800000 */
.L_x_3353:
        /* <DEDUP_REMOVED lines=17> */
.L_x_3380:
[----:B------:R-:W-:Y:S05]  /*4bb0*/  BSYNC B0 ;  /* 0x0000000000007941 */ /* 0x000fea0003800000 */
.L_x_3379:
[----:B------:R-:W2:Y:S01]  /*4bc0*/  SYNCS.PHASECHK.TRANS64.TRYWAIT P5, [R59+URZ+0x388b0], R66 ;  /* 0x0388b0423b0075a7 */ /* 0x000ea200080a017f */
[----:B------:R-:W-:Y:S04]  /*4bd0*/  BSSY B0, `(.L_x_3381) ;  /* 0x0000002000007945 */ /* 0x000fe80003800000 */
[----:B--2---:R-:W-:Y:S05]  /*4be0*/  @!P5 BRA `(.L_x_3382) ;  /* 0x0000024c001cd947 */ /* 0x004fea0003800000 */
.L_x_3724:
[----:B------:R-:W-:Y:S05]  /*4bf0*/  BSYNC B0 ;  /* 0x0000000000007941 */ /* 0x000fea0003800000 */
.L_x_3381:
        /* <DEDUP_REMOVED lines=27> */
[----:B------:R-:W2:Y:S04]  /*4db0*/  LDL R53, [R1+0x2c] ;  /* 0x00002c0001357983 */ /* 0x000ea80000100800 */
[----:B------:R-:W2:Y:S01]  /*4dc0*/  LDL R24, [R1+0x14] ;  /* 0x0000140001187983 */ /* 0x000ea20000100800 */
[----:B------:R-:W-:Y:S01]  /*4dd0*/  ISETP.GE.AND P6, PT, R18, UR4, PT ;  /* 0x0000000412007c0c */ /* 0x000fe2000bfc6270 */
[----:B------:R-:W-:-:S02]  /*4de0*/  IMAD R8, R188, 0x8000, R47 ;  /* 0x00008000bc087824 */ /* 0x000fc400078e022f */
[----:B------:R-:W2:Y:S01]  /*4df0*/  LDL R15, [R1+0x30] ;  /* 0x00003000010f7983 */ /* 0x000ea20000100800 */
[----:B------:R-:W-:Y:S01]  /*4e00*/  LOP3.LUT P5, RZ, R213, 0x4, RZ, 0xc0, !PT ;  /* 0x00000004d5ff7812 */ /* 0x000fe200078ac0ff */
[C---:B------:R-:W-:Y:S02]  /*4e10*/  IMAD R13, R8.reuse, 0x2, R17 ;  /* 0x00000002080d7824 */ /* 0x040fe400078e0211 */
[----:B------:R-:W-:Y:S01]  /*4e20*/  VIADD R12, R8, 0x20 ;  /* 0x00000020080c7836 */ /* 0x000fe20000000000 */
[----:B------:R-:W2:Y:S01]  /*4e30*/  LDL R61, [R1+0xc] ;  /* 0x00000c00013d7983 */ /* 0x000ea20000100800 */
[----:B---3--:R-:W-:-:S03]  /*4e40*/  VIADD R14, R18, 0x40 ;  /* 0x00000040120e7836 */ /* 0x008fc60000000000 */
[----:B------:R-:W3:Y:S04]  /*4e50*/  LDL R60, [R1+0x8] ;  /* 0x00000800013c7983 */ /* 0x000ee80000100800 */
[----:B------:R-:W0:Y:S01]  /*4e60*/  @!P6 LDS.128 R4, [R13+0x400] ;  /* 0x000400000d04e984 */ /* 0x000e220000000c00 */
[----:B------:R-:W-:Y:S01]  /*4e70*/  @P5 VIADD R12, R8, 0xffffffe0 ;  /* 0xffffffe0080c5836 */ /* 0x000fe20000000000 */
[----:B-1----:R-:W-:-:S03]  /*4e80*/  @!P6 LEA R8, P5, R18, R11, 0x1 ;  /* 0x0000000b1208e211 */ /* 0x002fc600078a08ff */
[----:B------:R-:W-:Y:S01]  /*4e90*/  IMAD R12, R12, 0x2, R17 ;  /* 0x000000020c0c7824 */ /* 0x000fe200078e0211 */
[----:B----4-:R-:W-:Y:S02]  /*4ea0*/  @!P6 LEA.HI.X R9, R18, R10, R19, 0x1, P5 ;  /* 0x0000000a1209e211 */ /* 0x010fe400028f0c13 */
        /* <DEDUP_REMOVED lines=10> */
[----:B------:R-:W4:Y:S03]  /*4f50*/  LDL R52, [R1+0x10] ;  /* 0x0000100001347983 */ /* 0x000f260000100800 */
[----:B--2---:R-:W-:Y:S02]  /*4f60*/  @!P6 IMAD.X R9, R10, 0x1, R27, P5 ;  /* 0x000000010a09e824 */ /* 0x004fe400028e061b */
[----:B------:R-:W2:Y:S01]  /*4f70*/  LDL R27, [R1+0x34] ;  /* 0x00003400011b7983 */ /* 0x000ea20000100800 */
[----:B------:R-:W-:-:S03]  /*4f80*/  ISETP.GE.AND P5, PT, R14, UR4, PT ;  /* 0x000000040e007c0c */ /* 0x000fc6000bfa6270 */
[----:B0-----:R0:W-:Y:S10]  /*4f90*/  @!P6 ST.E.128 desc[UR50][R8.64], R4 ;  /* 0x000000040800e985 */ /* 0x0011f4000c101d32 */
[----:B------:R-:W1:Y:S01]  /*4fa0*/  @!P5 LDS.128 R4, [R12+0x2400] ;  /* 0x002400000c04d984 */ /* 0x000e620000000c00 */
[----:B0-----:R-:W-:-:S05]  /*4fb0*/  @!P5 LEA R8, P6, R65, R11, 0x1 ;  /* 0x0000000b4108d211 */ /* 0x001fca00078c08ff */
[----:B------:R-:W-:Y:S02]  /*4fc0*/  @!P5 IMAD.X R9, R10, 0x1, R26, P6 ;  /* 0x000000010a09d824 */ /* 0x000fe400030e061a */
[----:B------:R-:W5:Y:S01]  /*4fd0*/  LDL R26, [R1+0x38] ;  /* 0x00003800011a7983 */ /* 0x000f620000100800 */
[----:B------:R-:W-:-:S05]  /*4fe0*/  VIADD R14, R18, 0x80 ;  /* 0x00000080120e7836 */ /* 0x000fca0000000000 */
[----:B------:R-:W-:Y:S01]  /*4ff0*/  ISETP.GE.AND P6, PT, R14, UR4, PT ;  /* 0x000000040e007c0c */ /* 0x000fe2000bfc6270 */
[----:B-1----:R0:W-:-:S12]  /*5000*/  @!P5 ST.E.128 desc[UR50][R8.64], R4 ;  /* 0x000000040800d985 */ /* 0x0021d8000c101d32 */
[----:B------:R-:W1:Y:S01]  /*5010*/  @!P6 LDS.128 R4, [R13+0x4400] ;  /* 0x004400000d04e984 */ /* 0x000e620000000c00 */
[----:B0-----:R-:W-:-:S03]  /*5020*/  @!P6 LEA R8, P5, R25, R11, 0x1 ;  /* 0x0000000b1908e211 */ /* 0x001fc600078a08ff */
[----:B------:R-:W3:Y:S01]  /*5030*/  LDL R25, [R1+0x3c] ;  /* 0x00003c0001197983 */ /* 0x000ee20000100800 */
[----:B------:R-:W-:Y:S02]  /*5040*/  VIADD R14, R18, 0xa0 ;  /* 0x000000a0120e7836 */ /* 0x000fe40000000000 */
[----:B------:R-:W-:Y:S02]  /*5050*/  @!P6 IMAD.X R9, R10, 0x1, R53, P5 ;  /* 0x000000010a09e824 */ /* 0x000fe400028e0635 */
[----:B------:R-:W3:Y:S01]  /*5060*/  LDL R53, [R1+0x4] ;  /* 0x0000040001357983 */ /* 0x000ee20000100800 */
[----:B------:R-:W-:-:S03]  /*5070*/  ISETP.GE.AND P5, PT, R14, UR4, PT ;  /* 0x000000040e007c0c */ /* 0x000fc6000bfa6270 */
[----:B-1----:R0:W-:Y:S10]  /*5080*/  @!P6 ST.E.128 desc[UR50][R8.64], R4 ;  /* 0x000000040800e985 */ /* 0x0021f4000c101d32 */
[----:B------:R-:W1:Y:S01]  /*5090*/  @!P5 LDS.128 R4, [R12+0x4400] ;  /* 0x004400000c04d984 */ /* 0x000e620000000c00 */
[----:B0-----:R-:W-:-:S03]  /*50a0*/  @!P5 LEA R8, P6, R24, R11, 0x1 ;  /* 0x0000000b1808d211 */ /* 0x001fc600078c08ff */
[----:B------:R-:W3:Y:S02]  /*50b0*/  LDL R24, [R1+0x40] ;  /* 0x0000400001187983 */ /* 0x000ee40000100800 */
[----:B------:R-:W-:Y:S02]  /*50c0*/  @!P5 IMAD.X R9, R10, 0x1, R15, P6 ;  /* 0x000000010a09d824 */ /* 0x000fe400030e060f */
[----:B------:R-:W3:Y:S01]  /*50d0*/  LDL R15, [R1] ;  /* 0x00000000010f7983 */ /* 0x000ee20000100800 */
[----:B------:R-:W-:-:S05]  /*50e0*/  VIADD R14, R18, 0xc0 ;  /* 0x000000c0120e7836 */ /* 0x000fca0000000000 */
[----:B------:R-:W-:Y:S01]  /*50f0*/  ISETP.GE.AND P6, PT, R14, UR4, PT ;  /* 0x000000040e007c0c */ /* 0x000fe2000bfc6270 */
[----:B-1----:R4:W-:-:S12]  /*5100*/  @!P5 ST.E.128 desc[UR50][R8.64], R4 ;  /* 0x000000040800d985 */ /* 0x0029d8000c101d32 */
[----:B------:R-:W0:Y:S01]  /*5110*/  @!P6 LDS.128 R4, [R13+0x6400] ;  /* 0x006400000d04e984 */ /* 0x000e220000000c00 */
[----:B------:R-:W-:Y:S01]  /*5120*/  VIADD R14, R18, 0xe0 ;  /* 0x000000e0120e7836 */ /* 0x000fe20000000000 */
[----:B----4-:R-:W-:Y:S02]  /*5130*/  @!P6 LEA R8, P5, R52, R11, 0x1 ;  /* 0x0000000b3408e211 */ /* 0x010fe400078a08ff */
[----:B------:R-:W4:Y:S03]  /*5140*/  LDL R52, [R1+0x44] ;  /* 0x0000440001347983 */ /* 0x000f260000100800 */
[----:B--2---:R-:W-:Y:S02]  /*5150*/  @!P6 IMAD.X R9, R10, 0x1, R27, P5 ;  /* 0x000000010a09e824 */ /* 0x004fe400028e061b */
[----:B------:R-:W2:Y:S01]  /*5160*/  LDL R27, [R1+0x48] ;  /* 0x00004800011b7983 */ /* 0x000ea20000100800 */
[----:B------:R-:W-:-:S03]  /*5170*/  ISETP.GE.AND P5, PT, R14, UR4, PT ;  /* 0x000000040e007c0c */ /* 0x000fc6000bfa6270 */
[----:B0-----:R0:W-:Y:S10]  /*5180*/  @!P6 ST.E.128 desc[UR50][R8.64], R4 ;  /* 0x000000040800e985 */ /* 0x0011f4000c101d32 */
[----:B------:R-:W1:Y:S01]  /*5190*/  @!P5 LDS.128 R4, [R12+0x6400] ;  /* 0x006400000c04d984 */ /* 0x000e620000000c00 */
[----:B0-----:R-:W-:-:S05]  /*51a0*/  @!P5 LEA R8, P6, R61, R11, 0x1 ;  /* 0x0000000b3d08d211 */ /* 0x001fca00078c08ff */
[----:B-----5:R-:W-:Y:S02]  /*51b0*/  @!P5 IMAD.X R9, R10, 0x1, R26, P6 ;  /* 0x000000010a09d824 */ /* 0x020fe400030e061a */
[----:B------:R-:W5:Y:S01]  /*51c0*/  LDL R26, [R1+0x4c] ;  /* 0x00004c00011a7983 */ /* 0x000f620000100800 */
[----:B------:R-:W-:-:S05]  /*51d0*/  VIADD R14, R18, 0x100 ;  /* 0x00000100120e7836 */ /* 0x000fca0000000000 */
[----:B------:R-:W-:Y:S01]  /*51e0*/  ISETP.GE.AND P6, PT, R14, UR4, PT ;  /* 0x000000040e007c0c */ /* 0x000fe2000bfc6270 */
[----:B-1----:R3:W-:-:S12]  /*51f0*/  @!P5 ST.E.128 desc[UR50][R8.64], R4 ;  /* 0x000000040800d985 */ /* 0x0027d8000c101d32 */
[----:B------:R-:W0:Y:S01]  /*5200*/  @!P6 LDS.128 R4, [R13+0x8400] ;  /* 0x008400000d04e984 */ /* 0x000e220000000c00 */
[----:B---3--:R-:W-:-:S05]  /*5210*/  @!P6 LEA R8, P5, R60, R11, 0x1 ;  /* 0x0000000b3c08e211 */ /* 0x008fca00078a08ff */
[----:B------:R-:W-:Y:S02]  /*5220*/  @!P6 IMAD.X R9, R10, 0x1, R25, P5 ;  /* 0x000000010a09e824 */ /* 0x000fe400028e0619 */
[----:B------:R-:W3:Y:S01]  /*5230*/  LDL R25, [R1+0x50] ;  /* 0x0000500001197983 */ /* 0x000ee20000100800 */
[----:B------:R-:W-:-:S05]  /*5240*/  VIADD R14, R18, 0x120 ;  /* 0x00000120120e7836 */ /* 0x000fca0000000000 */
[----:B------:R-:W-:Y:S01]  /*5250*/  ISETP.GE.AND P5, PT, R14, UR4, PT ;  /* 0x000000040e007c0c */ /* 0x000fe2000bfa6270 */
[----:B0-----:R0:W-:-:S12]  /*5260*/  @!P6 ST.E.128 desc[UR50][R8.64], R4 ;  /* 0x000000040800e985 */ /* 0x0011d8000c101d32 */
[----:B------:R-:W1:Y:S01]  /*5270*/  @!P5 LDS.128 R4, [R12+0x8400] ;  /* 0x008400000c04d984 */ /* 0x000e620000000c00 */
[----:B0-----:R-:W-:-:S05]  /*5280*/  @!P5 LEA R8, P6, R53, R11, 0x1 ;  /* 0x0000000b3508d211 */ /* 0x001fca00078c08ff */
[----:B------:R-:W-:Y:S02]  /*5290*/  @!P5 IMAD.X R9, R10, 0x1, R24, P6 ;  /* 0x000000010a09d824 */ /* 0x000fe400030e0618 */
[----:B------:R-:W3:Y:S01]  /*52a0*/  LDL R24, [R1+0x54] ;  /* 0x0000540001187983 */ /* 0x000ee20000100800 */
[----:B------:R-:W-:-:S05]  /*52b0*/  VIADD R14, R18, 0x140 ;  /* 0x00000140120e7836 */ /* 0x000fca0000000000 */
[----:B------:R-:W-:Y:S01]  /*52c0*/  ISETP.GE.AND P6, PT, R14, UR4, PT ;  /* 0x000000040e007c0c */ /* 0x000fe2000bfc6270 */
[----:B-1----:R0:W-:-:S12]  /*52d0*/  @!P5 ST.E.128 desc[UR50][R8.64], R4 ;  /* 0x000000040800d985 */ /* 0x0021d8000c101d32 */
[----:B------:R-:W1:Y:S01]  /*52e0*/  @!P6 LDS.128 R4, [R13+0xa400] ;  /* 0x00a400000d04e984 */ /* 0x000e620000000c00 */
[----:B0-----:R-:W-:-:S03]  /*52f0*/  @!P6 LEA R8, P5, R15, R11, 0x1 ;  /* 0x0000000b0f08e211 */ /* 0x001fc600078a08ff */
[----:B------:R-:W3:Y:S01]  /*5300*/  LDL R15, [R1+0x58] ;  /* 0x00005800010f7983 */ /* 0x000ee20000100800 */
[----:B------:R-:W-:Y:S02]  /*5310*/  VIADD R14, R18, 0x160 ;  /* 0x00000160120e7836 */ /* 0x000fe40000000000 */
[----:B----4-:R-:W-:-:S03]  /*5320*/  @!P6 IMAD.X R9, R10, 0x1, R52, P5 ;  /* 0x000000010a09e824 */ /* 0x010fc600028e0634 */
[----:B------:R-:W-:Y:S02]  /*5330*/  ISETP.GE.AND P5, PT, R14, UR4, PT ;  /* 0x000000040e007c0c */ /* 0x000fe4000bfa6270 */
[----:B-1----:R0:W-:Y:S11]  /*5340*/  @!P6 ST.E.128 desc[UR50][R8.64], R4 ;  /* 0x000000040800e985 */ /* 0x0021f6000c101d32 */
        /* <DEDUP_REMOVED lines=25> */
[----:B0-----:R-:W-:-:S05]  /*54e0*/  @!P5 LEA R8, P6, R225, R11, 0x1 ;  /* 0x0000000be108d211 */ /* 0x001fca00078c08ff */
[----:B------:R-:W-:-:S05]  /*54f0*/  @!P5 IMAD.X R9, R10, 0x1, R15, P6 ;  /* 0x000000010a09d824 */ /* 0x000fca00030e060f */
[----:B-1----:R0:W-:Y:S03]  /*5500*/  @!P5 ST.E.128 desc[UR50][R8.64], R4 ;  /* 0x000000040800d985 */ /* 0x0021e6000c101d32 */
.L_x_3384:
[----:B------:R-:W-:Y:S05]  /*5510*/  BSYNC B0 ;  /* 0x0000000000007941 */ /* 0x000fea0003800000 */
.L_x_3383:
        /* <DEDUP_REMOVED lines=17> */
.L_x_3348:
[----:B------:R-:W-:Y:S04]  /*5630*/  BSSY B0, `(.L_x_3386) ;  /* 0x0000004000007945 */ /* 0x000fe80003800000 */
[----:B------:R-:W-:Y:S05]  /*5640*/  @P0 BRA `(.L_x_3387) ;  /* 0x0000000000080947 */ /* 0x000fea0003800000 */
[----:B------:R-:W2:Y:S02]  /*5650*/  FENCE.VIEW.ASYNC.G ;  /* 0x00000000000073c6 */ /* 0x000ea40000000100 */
[----:B--2---:R-:W-:Y:S06]  /*5660*/  BAR.ARV 0xc, 0x180 ;  /* 0x0306000000007b1d */ /* 0x004fec0000002000 */
.L_x_3387:
[----:B------:R-:W-:Y:S05]  /*5670*/  BSYNC B0 ;  /* 0x0000000000007941 */ /* 0x000fea0003800000 */
.L_x_3386:
[----:B------:R-:W-:Y:S01]  /*5680*/  UISETP.NE.AND UP0, UPT, UR37, 0x1, UPT ;  /* 0x000000012500788c */ /* 0x000fe2000bf05270 */
[----:B------:R-:W-:Y:S05]  /*5690*/  BSSY B7, `(.L_x_3388) ;  /* 0x000156b000077945 */ /* 0x000fea0003800000 */
[----:B------:R-:W-:-:S13]  /*56a0*/  PLOP3.LUT P0, PT, PT, PT, UP0, 0x80, 0x0 ;  /* 0x000000000000781c */ /* 0x000fda0003f0f008 */
[----:B------:R-:W-:Y:S05]  /*56b0*/  @!P0 BRA `(.L_x_3389) ;  /* 0x0000002400048947 */ /* 0x000fea0003800000 */
[----:B------:R-:W2:Y:S01]  /*56c0*/  LDC R0, c[0x0][0x448] ;  /* 0x00011200ff007b82 */ /* 0x000ea20000000800 */
[----:B------:R-:W-:-:S07]  /*56d0*/  VIADD R5, R197, 0x3f ;  /* 0x0000003fc5057836 */ /* 0x000fce0000000000 */
[----:B------:R-:W0:Y:S01]  /*56e0*/  LDC.64 R2, c[0x0][0xad8] ;  /* 0x0002b600ff027b82 */ /* 0x000e220000000a00 */
[----:B--2---:R-:W-:Y:S02]  /*56f0*/  ISETP.NE.AND P1, PT, R0, 0x1, PT ;  /* 0x000000010000780c */ /* 0x004fe40003f25270 */
        /* <DEDUP_REMOVED lines=19> */
.L_x_3392:
[----:B------:R-:W-:-:S13]  /*5830*/  ISETP.NE.AND P0, PT, R3, 0x1, PT ;  /* 0x000000010300780c */ /* 0x000fda0003f05270 */
[----:B------:R-:W0:Y:S02]  /*5840*/  @P0 LDC.64 R4, c[0x0][0xae0] ;  /* 0x0002b800ff040b82 */ /* 0x000e240000000a00 */
[----:B0-----:R-:W-:-:S05]  /*5850*/  @P0 IMAD.HI.U32 R4, R0, R4, RZ ;  /* 0x0000000400040227 */ /* 0x001fca00078e00ff */
[----:B------:R-:W-:-:S07]  /*5860*/  @P0 SHF.R.U32.HI R0, RZ, R5, R4 ;  /* 0x00000005ff000219 */ /* 0x000fce0000011604 */
.L_x_3393:
[----:B------:R-:W-:Y:S05]  /*5870*/  BSYNC B0 ;  /* 0x0000000000007941 */ /* 0x000fea0003800000 */
.L_x_3391:
[----:B------:R-:W-:-:S05]  /*5880*/  IMAD R5, R0, R3, R3 ;  /* 0x0000000300057224 */ /* 0x000fca00078e0203 */
[----:B------:R-:W-:-:S07]  /*5890*/  VIMNMX R2, R2, R5, PT ;  /* 0x0000000502027248 */ /* 0x000fce0003fe0100 */
.L_x_3390:
[----:B------:R-:W0:Y:S01]  /*58a0*/  @P1 LDC R0, c[0x0][0x44c] ;  /* 0x00011300ff001b82 */ /* 0x000e220000000800 */
[----:B------:R-:W-:Y:S01]  /*58b0*/  VIADD R2, R2, 0x3f ;  /* 0x0000003f02027836 */ /* 0x000fe20000000000 */
[----:B------:R-:W-:Y:S01]  /*58c0*/  ULDC UR4, c[0x0][0xad4] ;  /* 0x0002b50000047ab9 */ /* 0x000fe20000000800 */
[----:B------:R-:W-:-:S03]  /*58d0*/  IMAD.MOV.U32 R4, RZ, RZ, R197 ;  /* 0x000000ffff047224 */ /* 0x000fc600078e00c5 */
[----:B------:R-:W-:Y:S02]  /*58e0*/  SHF.R.S32.HI R5, RZ, 0x1f, R2 ;  /* 0x0000001fff057819 */ /* 0x000fe40000011402 */
[----:B------:R-:W2:Y:S02]  /*58f0*/  @P1 LDC R7, c[0x0][0x450] ;  /* 0x00011400ff071b82 */ /* 0x000ea40000000800 */
[----:B------:R-:W-:Y:S01]  /*5900*/  LEA.HI R5, R5, R2, RZ, 0x6 ;  /* 0x0000000205057211 */ /* 0x000fe200078f30ff */
[----:B0-----:R-:W-:-:S05]  /*5910*/  @P1 IMAD.HI.U32 R0, R197, R0, RZ ;  /* 0x00000000c5001227 */ /* 0x001fca00078e00ff */
[----:B--2---:R-:W-:Y:S02]  /*5920*/  @P1 SHF.R.U32.HI R4, RZ, R7, R0 ;  /* 0x00000007ff041219 */ /* 0x004fe40000011600 */
        /* <DEDUP_REMOVED lines=15> */
.L_x_3396:
[----:B------:R-:W-:-:S13]  /*5a20*/  ISETP.NE.AND P0, PT, R3, 0x1, PT ;  /* 0x000000010300780c */ /* 0x000fda0003f05270 */
[----:B------:R-:W0:Y:S02]  /*5a30*/  @P0 LDC.64 R4, c[0x0][0xae0] ;  /* 0x0002b800ff040b82 */ /* 0x000e240000000a00 */
[----:B0-----:R-:W-:-:S05]  /*5a40*/  @P0 IMAD.HI.U32 R4, R169, R4, RZ ;  /* 0x00000004a9040227 */ /* 0x001fca00078e00ff */
[----:B------:R-:W-:-:S07]  /*5a50*/  @P0 SHF.R.U32.HI R169, RZ, R5, R4 ;  /* 0x00000005ffa90219 */ /* 0x000fce0000011604 */
.L_x_3397:
[----:B------:R-:W-:Y:S05]  /*5a60*/  BSYNC B0 ;  /* 0x0000000000007941 */ /* 0x000fea0003800000 */
.L_x_3395:
[----:B------:R-:W-:-:S05]  /*5a70*/  IMAD R3, R169, R3, RZ ;  /* 0x00000003a9037224 */ /* 0x000fca00078e02ff */
[----:B------:R-:W-:-:S07]  /*5a80*/  VIMNMX R0, R0, R3, !PT ;  /* 0x0000000300007248 */ /* 0x000fce0007fe0100 */
.L_x_3394:
        /* <DEDUP_REMOVED lines=15> */
[----:B-1----:R-:W-:Y:S02]  /*5b80*/  IABS R11, R8 ;  /* 0x00000008000b7213 */ /* 0x002fe40000000000 */
[----:B------:R-:W-:-:S05]  /*5b90*/  IMAD.IADD R0, R0, 0x1, -R6 ;  /* 0x0000000100007824 */ /* 0x000fca00078e0a06 */
[----:B------:R-:W-:Y:S02]  /*5ba0*/  IABS R9, R0 ;  /* 0x0000000000097213 */ /* 0x000fe40000000000 */
[----:B------:R-:W-:-:S04]  /*5bb0*/  LOP3.LUT R0, R0, R8, RZ, 0x3c, !PT ;  /* 0x0000000800007212 */ /* 0x000fc800078e3cff */
[----:B------:R-:W-:Y:S01]  /*5bc0*/  ISETP.GE.AND P2, PT, R0, RZ, PT ;  /* 0x000000ff0000720c */ /* 0x000fe20003f46270 */
[----:B0-----:R-:W0:Y:S02]  /*5bd0*/  MUFU.RCP R4, R4 ;  /* 0x0000000400047308 */ /* 0x001e240000001000 */
[----:B0-----:R-:W-:Y:S02]  /*5be0*/  VIADD R2, R4, 0xffffffe ;  /* 0x0ffffffe04027836 */ /* 0x001fe40000000000 */
[----:B------:R-:W-:-:S04]  /*5bf0*/  IMAD.MOV R4, RZ, RZ, -R11 ;  /* 0x000000ffff047224 */ /* 0x000fc800078e0a0b */
[----:B------:R0:W4:Y:S02]  /*5c00*/  F2I.FTZ.U32.TRUNC.NTZ R3, R2 ;  /* 0x0000000200037305 */ /* 0x000124000021f000 */
[----:B0-----:R-:W-:Y:S02]  /*5c10*/  IMAD.MOV.U32 R2, RZ, RZ, RZ ;  /* 0x000000ffff027224 */ /* 0x001fe400078e00ff */
[----:B----4-:R-:W-:-:S04]  /*5c20*/  IMAD.MOV R10, RZ, RZ, -R3 ;  /* 0x000000ffff0a7224 */ /* 0x010fc800078e0a03 */
        /* <DEDUP_REMOVED lines=13> */
.L_x_3399:
[----:B------:R-:W-:Y:S05]  /*5d00*/  BSYNC B0 ;  /* 0x0000000000007941 */ /* 0x000fea0003800000 */
.L_x_3398:
        /* <DEDUP_REMOVED lines=65> */
[----:B--2---:R-:W-:-:S05]  /*6120*/  IMAD R0, R0, R3, R6 ;  /* 0x0000000300007224 */ /* 0x004fca00078e0206 */
[----:B------:R-:W-:Y:S02]  /*6130*/  VIADDMNMX R4, R0, R3, R35, PT ;  /* 0x0000000300047246 */ /* 0x000fe40003800123 */
[----:B------:R-:W-:Y:S02]  /*6140*/  CS2R R2, SRZ ;  /* 0x0000000000027805 */ /* 0x000fe4000001ff00 */
[----:B------:R-:W-:Y:S02]  /*6150*/  CS2R R34, SRZ ;  /* 0x0000000000227805 */ /* 0x000fe4000001ff00 */
[----:B------:R-:W-:-:S13]  /*6160*/  ISETP.GT.AND P1, PT, R4, R0, PT ;  /* 0x000000000400720c */ /* 0x000fda0003f24270 */
[----:B------:R-:W-:Y:S05]  /*6170*/  @!P1 BRA `(.L_x_3400) ;  /* 0x0000014800f09947 */ /* 0x000fea0003800000 */
[----:B------:R-:W2:Y:S01]  /*6180*/  LDL R5, [R1+0x6c] ;  /* 0x00006c0001057983 */ /* 0x000ea20000100800 */
[----:B------:R-:W-:Y:S02]  /*6190*/  IMAD.MOV.U32 R7, RZ, RZ, 0x40000040 ;  /* 0x40000040ff077424 */ /* 0x000fe400078e00ff */
[----:B-1----:R-:W-:Y:S01]  /*61a0*/  IMAD.MOV.U32 R11, RZ, RZ, 0x40000040 ;  /* 0x40000040ff0b7424 */ /* 0x002fe200078e00ff */
        /* <DEDUP_REMOVED lines=11> */
[----:B--2---:R0:W1:Y:S02]  /*6260*/  SHFL.IDX PT, R2, R5, RZ, 0x1f ;  /* 0x00001fff05027589 */ /* 0x00406400000e0000 */
[----:B0-----:R-:W-:-:S05]  /*6270*/  IMAD.U32 R5, RZ, RZ, UR47 ;  /* 0x0000002fff057e24 */ /* 0x001fca000f8e00ff */
[----:B------:R-:W-:Y:S02]  /*6280*/  ISETP.NE.AND P2, PT, R5, 0x3, PT ;  /* 0x000000030500780c */ /* 0x000fe40003f45270 */
[----:B-1----:R-:W-:-:S04]  /*6290*/  LEA.HI R3, R2, R2, RZ, 0x1 ;  /* 0x0000000202037211 */ /* 0x002fc800078f08ff */
[----:B------:R-:W-:-:S05]  /*62a0*/  LOP3.LUT R3, R3, 0x1fffe, RZ, 0xc0, !PT ;  /* 0x0001fffe03037812 */ /* 0x000fca00078ec0ff */
[----:B------:R-:W-:Y:S02]  /*62b0*/  IMAD.IADD R2, R2, 0x1, -R3 ;  /* 0x0000000102027824 */ /* 0x000fe400078e0a03 */
[----:B------:R-:W-:Y:S02]  /*62c0*/  VIADD R3, R17, 0x36400 ;  /* 0x0003640011037836 */ /* 0x000fe40000000000 */
[----:B------:R-:W-:-:S03]  /*62d0*/  IMAD R2, R2, 0x8000, R17 ;  /* 0x0000800002027824 */ /* 0x000fc600078e0211 */
[----:B------:R-:W-:Y:S01]  /*62e0*/  SHF.R.U32.HI R3, RZ, 0x4, R3 ;  /* 0x00000004ff037819 */ /* 0x000fe20000011603 */
[----:B------:R-:W-:-:S03]  /*62f0*/  VIADD R2, R2, 0x400 ;  /* 0x0000040002027836 */ /* 0x000fc60000000000 */
[----:B------:R-:W-:Y:S02]  /*6300*/  LOP3.LUT R3, R3, 0x3fff, RZ, 0xc0, !PT ;  /* 0x00003fff03037812 */ /* 0x000fe400078ec0ff */
[----:B------:R-:W-:-:S04]  /*6310*/  SHF.R.U32.HI R2, RZ, 0x4, R2 ;  /* 0x00000004ff027819 */ /* 0x000fc80000011602 */
[----:B------:R-:W-:-:S04]  /*6320*/  LOP3.LUT R2, R2, 0x3fff, RZ, 0xc0, !PT ;  /* 0x00003fff02027812 */ /* 0x000fc800078ec0ff */
[----:B------:R-:W-:Y:S02]  /*6330*/  LOP3.LUT R14, R2, 0x2000000, RZ, 0xfc, !PT ;  /* 0x02000000020e7812 */ /* 0x000fe400078efcff */
[----:B------:R-:W-:Y:S01]  /*6340*/  LOP3.LUT R2, R3, 0x10000, RZ, 0xfc, !PT ;  /* 0x0001000003027812 */ /* 0x000fe200078efcff */
[----:B------:R-:W-:Y:S02]  /*6350*/  IMAD.MOV.U32 R3, RZ, RZ, 0x40000040 ;  /* 0x40000040ff037424 */ /* 0x000fe400078e00ff */
[----:B------:R-:W-:Y:S01]  /*6360*/  IMAD R6, R22, 0x1000, R14 ;  /* 0x0000100016067824 */ /* 0x000fe200078e020e */
[----:B------:R-:W-:Y:S02]  /*6370*/  R2UR UR12, R2 ;  /* 0x00000000020c72ca */ /* 0x000fe400000e0000 */
[----:B------:R-:W-:Y:S01]  /*6380*/  R2UR UR13, R3 ;  /* 0x00000000030d72ca */ /* 0x000fe200000e0000 */
[C---:B----4-:R-:W-:Y:S01]  /*6390*/  VIADD R10, R6.reuse, 0x100 ;  /* 0x00000100060a7836 */ /* 0x050fe20000000000 */
[C---:B------:R-:W-:Y:S01]  /*63a0*/  R2UR UR14, R6.reuse ;  /* 0x00000000060e72ca */ /* 0x040fe200000e0000 */
[----:B------:R-:W-:-:S02]  /*63b0*/  VIADD R8, R6, 0x80 ;  /* 0x0000008006087836 */ /* 0x000fc40000000000 */
        /* <DEDUP_REMOVED lines=30> */
.L_x_3401:
        /* <DEDUP_REMOVED lines=8> */
[----:B------:R-:W-:-:S07]  /*6620*/  IMAD.MOV.U32 R15, RZ, RZ, R4 ;  /* 0x000000ffff0f7224 */ /* 0x000fce00078e0004 */
.L_x_3405:
[----:B------:R-:W-:Y:S01]  /*6630*/  BAR.SYNC.DEFER_BLOCKING 0xe, 0x100 ;  /* 0x0384000000007b1d */ /* 0x000fe20000010000 */
[----:B-1----:R-:W-:Y:S01]  /*6640*/  IMAD R4, R22, 0x40, R196 ;  /* 0x0000004016047824 */ /* 0x002fe200078e02c4 */
[----:B------:R-:W-:Y:S01]  /*6650*/  R2UR UR4, R2 ;  /* 0x00000000020472ca */ /* 0x000fe200000e0000 */
[----:B------:R-:W-:Y:S01]  /*6660*/  VIADD R22, R22, 0x1 ;  /* 0x0000000116167836 */ /* 0x000fe20000000000 */
[----:B------:R-:W-:Y:S01]  /*6670*/  R2UR UR5, R3 ;  /* 0x00000000030572ca */ /* 0x000fe200000e0000 */
[----:B------:R-:W-:Y:S02]  /*6680*/  IMAD R4, R4, 0x4, R17 ;  /* 0x0000000404047824 */ /* 0x000fe400078e0211 */
[----:B------:R-:W-:Y:S01]  /*6690*/  IMAD.MOV.U32 R13, RZ, RZ, 0x40000040 ;  /* 0x40000040ff0d7424 */ /* 0x000fe200078e00ff */
[----:B------:R-:W-:-:S04]  /*66a0*/  ISETP.NE.AND P0, PT, R22, 0x2, PT ;  /* 0x000000021600780c */ /* 0x000fc80003f05270 */
[----:B------:R-:W-:Y:S01]  /*66b0*/  SEL R22, R22, RZ, P0 ;  /* 0x000000ff16167207 */ /* 0x000fe20000000000 */
[----:B0-----:R-:W0:Y:S04]  /*66c0*/  LDS R5, [R4+0x38400] ;  /* 0x0384000004057984 */ /* 0x001e280000000800 */
        /* <DEDUP_REMOVED lines=156> */
[----:B------:R-:W-:Y:S01]  /*7090*/  R2UR UR6, R4 ;  /* 0x00000000040672ca */ /* 0x000fe200000e0000 */
[----:B------:R-:W-:Y:S01]  /*70a0*/  IMAD.MOV.U32 R4, RZ, RZ, R15 ;  /* 0x000000ffff047224 */ /* 0x000fe200078e000f */
[----:B------:R-:W-:Y:S01]  /*70b0*/  R2UR UR7, R5 ;  /* 0x00000000050772ca */ /* 0x000fe200000e0000 */
[----:B------:R-:W-:Y:S01]  /*70c0*/  VIADD R15, R15, 0xffffffff ;  /* 0xffffffff0f0f7836 */ /* 0x000fe20000000000 */
[----:B------:R-:W-:Y:S02]  /*70d0*/  R2UR UR4, R6 ;  /* 0x00000000060472ca */ /* 0x000fe400000e0000 */
[----:B------:R-:W-:Y:S02]  /*70e0*/  R2UR UR5, R7 ;  /* 0x00000000070572ca */ /* 0x000fe400000e0000 */
[----:B------:R-:W-:Y:S02]  /*70f0*/  ISETP.GT.AND P1, PT, R4, R0, PT ;  /* 0x000000000400720c */ /* 0x000fe40003f24270 */
[----:B------:R-:W-:-:S04]  /*7100*/  SEL R4, RZ, 0x1, P0 ;  /* 0x00000001ff047807 */ /* 0x000fc80000000000 */
[----:B------:R-:W-:Y:S01]  /*7110*/  LOP3.LUT R23, R23, R4, RZ, 0x3c, !PT ;  /* 0x0000000417177212 */ /* 0x000fe200078e3cff */
[----:B------:R-:W-:Y:S02]  /*7120*/  WARPGROUP.DEPBAR.LE gsb0, 0x0 ;  /* 0x00008000000079c5 */ /* 0x000fe40000010000 */
[----:B------:R-:W-:-:S10]  /*7130*/  WARPGROUP.ARRIVE ;  /* 0x00000000000079c5 */ /* 0x000fd40000000000 */
[----:B------:R-:W-:Y:S03]  /*7140*/  HGMMA.64x256x16.F32 R24, gdesc[UR4].tnspB, R24, gsb0 ;  /* 0x43e00000041879f0 */ /* 0x000fe60008000818 */
[----:B------:R-:W-:Y:S02]  /*7150*/  WARPGROUP.DEPBAR.LE gsb0, 0x0 ;  /* 0x00008000000079c5 */ /* 0x000fe40000010000 */
[----:B------:R-:W-:Y:S06]  /*7160*/  BAR.ARV 0xf, 0x100 ;  /* 0x03c4000000007b1d */ /* 0x000fec0000002000 */
[----:B------:R-:W-:Y:S05]  /*7170*/  @!P2 BRA `(.L_x_3404) ;  /* 0x000000000004a947 */ /* 0x000fea0003800000 */
[----:B------:R-:W-:Y:S01]  /*7180*/  BPT.TRAP 0x1 ;  /* 0x000000040000795c */ /* 0x000fe20000300000 */
.L_x_3404:
[----:B------:R-:W-:-:S04]  /*7190*/  IMAD R4, R22, 0x8, R17 ;  /* 0x0000000816047824 */ /* 0x000fc800078e0211 */
[----:B------:R-:W-:-:S05]  /*71a0*/  VIADD R4, R4, 0x38860 ;  /* 0x0003886004047836 */ /* 0x000fca0000000000 */
[----:B------:R-:W-:-:S04]  /*71b0*/  PRMT R4, R187, 0x654, R4 ;  /* 0x00000654bb047816 */ /* 0x000fc80000000004 */
[----:B------:R1:W-:Y:S01]  /*71c0*/  SYNCS.ARRIVE.TRANS64.RED.A1T0 RZ, [R4+URZ], RZ ;  /* 0x000000ff04ff79a7 */ /* 0x0003e2000810043f */
[----:B------:R-:W-:Y:S05]  /*71d0*/  @P1 BRA `(.L_x_3405) ;  /* 0xfffffff400141947 */ /* 0x000fea000383ffff */
.L_x_3403:
[----:B------:R-:W-:Y:S05]  /*71e0*/  BSYNC B0 ;  /* 0x0000000000007941 */ /* 0x000fea0003800000 */
.L_x_3402:
        /* <DEDUP_REMOVED lines=8> */
[----:B------:R-:W2:Y:S04]  /*7270*/  LDS R0, [R17+0x38400] ;  /* 0x0384000011007984 */ /* 0x000ea80000000800 */
[----:B------:R-:W3:Y:S01]  /*7280*/  LDS R17, [R17+0x38420] ;  /* 0x0384200011117984 */ /* 0x000ee20000000800 */
        /* <DEDUP_REMOVED lines=65> */
[-C--:B---3--:R-:W-:Y:S01]  /*76a0*/  FMUL.FTZ R26, R26, R17.reuse ;  /* 0x000000111a1a7220 */ /* 0x088fe20000410000 */
        /* <DEDUP_REMOVED lines=64> */
[----:B------:R-:W-:Y:S06]  /*7ab0*/  BAR.ARV 0xf, 0x100 ;  /* 0x03c4000000007b1d */ /* 0x000fec0000002000 */
[----:B------:R-:W-:Y:S05]  /*7ac0*/  BRA `(.L_x_3400) ;  /* 0x00000130009c7947 */ /* 0x000fea0003800000 */
.L_x_3389:
        /* <DEDUP_REMOVED lines=23> */
.L_x_3408:
[----:B------:R-:W-:-:S13]  /*7c40*/  ISETP.NE.AND P0, PT, R3, 0x1, PT ;  /* 0x000000010300780c */ /* 0x000fda0003f05270 */
[----:B------:R-:W0:Y:S02]  /*7c50*/  @P0 LDC.64 R4, c[0x0][0xae0] ;  /* 0x0002b800ff040b82 */ /* 0x000e240000000a00 */
[----:B0-----:R-:W-:-:S05]  /*7c60*/  @P0 IMAD.HI.U32 R4, R0, R4, RZ ;  /* 0x0000000400040227 */ /* 0x001fca00078e00ff */
[----:B------:R-:W-:-:S07]  /*7c70*/  @P0 SHF.R.U32.HI R0, RZ, R5, R4 ;  /* 0x00000005ff000219 */ /* 0x000fce0000011604 */
.L_x_3409:
[----:B------:R-:W-:Y:S05]  /*7c80*/  BSYNC B0 ;  /* 0x0000000000007941 */ /* 0x000fea0003800000 */
.L_x_3407:
[----:B------:R-:W-:-:S05]  /*7c90*/  IMAD R5, R0, R3, R3 ;  /* 0x0000000300057224 */ /* 0x000fca00078e0203 */
[----:B------:R-:W-:-:S07]  /*7ca0*/  VIMNMX R2, R2, R5, PT ;  /* 0x0000000502027248 */ /* 0x000fce0003fe0100 */
.L_x_3406:
        /* <DEDUP_REMOVED lines=24> */
.L_x_3412:
[----:B------:R-:W-:-:S13]  /*7e30*/  ISETP.NE.AND P0, PT, R3, 0x1, PT ;  /* 0x000000010300780c */ /* 0x000fda0003f05270 */
[----:B------:R-:W0:Y:S02]  /*7e40*/  @P0 LDC.64 R4, c[0x0][0xae0] ;  /* 0x0002b800ff040b82 */ /* 0x000e240000000a00 */
[----:B0-----:R-:W-:-:S05]  /*7e50*/  @P0 IMAD.HI.U32 R4, R2, R4, RZ ;  /* 0x0000000402040227 */ /* 0x001fca00078e00ff */
[----:B------:R-:W-:-:S07]  /*7e60*/  @P0 SHF.R.U32.HI R2, RZ, R5, R4 ;  /* 0x00000005ff020219 */ /* 0x000fce0000011604 */
.L_x_3413:
[----:B------:R-:W-:Y:S05]  /*7e70*/  BSYNC B0 ;  /* 0x0000000000007941 */ /* 0x000fea0003800000 */
.L_x_3411:
[----:B------:R-:W-:-:S05]  /*7e80*/  IMAD R3, R2, R3, RZ ;  /* 0x0000000302037224 */ /* 0x000fca00078e02ff */
[----:B------:R-:W-:-:S07]  /*7e90*/  VIMNMX R0, R0, R3, !PT ;  /* 0x0000000300007248 */ /* 0x000fce0007fe0100 */
.L_x_3410:
        /* <DEDUP_REMOVED lines=20> */
[----:B------:R0:W2:Y:S02]  /*7fe0*/  F2I.FTZ.U32.TRUNC.NTZ R3, R2 ;  /* 0x0000000200037305 */ /* 0x0000a4000021f000 */
[----:B0-----:R-:W-:Y:S02]  /*7ff0*/  IMAD.MOV.U32 R2, RZ, RZ, RZ ;  /* 0x000000ffff027224 */ /* 0x001fe400078e00ff */
[----:B--2---:R-:W-:-:S04]  /*8000*/  IMAD.MOV R8, RZ, RZ, -R3 ;  /* 0x000000ffff087224 */ /* 0x004fc800078e0a03 */
        /* <DEDUP_REMOVED lines=17> */
.L_x_3415:
[----:B------:R-:W-:Y:S05]  /*8120*/  BSYNC B0 ;  /* 0x0000000000007941 */ /* 0x000fea0003800000 */
.L_x_3414:
        /* <DEDUP_REMOVED lines=75> */
[----:B------:R-:W-:Y:S01]  /*85e0*/  LOP3.LUT R3, R2, 0x1fffe, RZ, 0xc0, !PT ;  /* 0x0001fffe02037812 */ /* 0x000fe200078ec0ff */
[----:B------:R-:W-:-:S04]  /*85f0*/  VIADD R2, R17, 0x36400 ;  /* 0x0003640011027836 */ /* 0x000fc80000000000 */
[----:B------:R-:W-:Y:S01]  /*8600*/  IMAD.IADD R0, R0, 0x1, -R3 ;  /* 0x0000000100007824 */ /* 0x000fe200078e0a03 */
[----:B------:R-:W-:-:S03]  /*8610*/  LOP3.LUT P0, RZ, R2, 0x3ff, RZ, 0xc0, !PT ;  /* 0x000003ff02ff7812 */ /* 0x000fc6000780c0ff */
[----:B------:R-:W-:-:S04]  /*8620*/  IMAD R0, R0, 0x8000, R17 ;  /* 0x0000800000007824 */ /* 0x000fc800078e0211 */
        /* <DEDUP_REMOVED lines=21> */
.L_x_3417:
[----:B------:R-:W-:Y:S05]  /*8780*/  BSYNC B6 ;  /* 0x0000000000067941 */ /* 0x000fea0003800000 */
.L_x_3416:
        /* <DEDUP_REMOVED lines=13> */
.L_x_3421:
[----:B--2---:R2:W3:Y:S02]  /*8860*/  SYNCS.PHASECHK.TRANS64.TRYWAIT P0, [R17+URZ+0x38800], R2 ;  /* 0x03880002110075a7 */ /* 0x0044e4000800017f */
[----:B---3--:R-:W-:Y:S05]  /*8870*/  @!P0 NANOSLEEP.SYNCS 0x989680 ;  /* 0x009896800000895d */ /* 0x008fea0003900000 */
[----:B------:R-:W3:Y:S02]  /*8880*/  @!P0 SYNCS.PHASECHK.TRANS64 P0, [R17+URZ+0x38800], R2 ;  /* 0x03880002110085a7 */ /* 0x000ee4000800007f */
[----:B---3--:R-:W-:Y:S05]  /*8890*/  @!P0 BRA `(.L_x_3421) ;  /* 0xfffffffc00f08947 */ /* 0x008fea000383ffff */
.L_x_3420:
[----:B------:R-:W-:Y:S05]  /*88a0*/  BSYNC B0 ;  /* 0x0000000000007941 */ /* 0x000fea0003800000 */
.L_x_3419:
[----:B------:R-:W-:Y:S05]  /*88b0*/  BRA `(.L_x_3422) ;  /* 0x0000002c00387947 */ /* 0x000fea0003800000 */
.L_x_3418:
        /* <DEDUP_REMOVED lines=31> */
.L_x_3424:
[----:B------:R-:W-:Y:S05]  /*8ab0*/  BSYNC B6 ;  /* 0x0000000000067941 */ /* 0x000fea0003800000 */
.L_x_3423:
        /* <DEDUP_REMOVED lines=36> */
[----:B----4-:R-:W-:Y:S02]  /*8d00*/  LEA.HI.X R10, R24, UR5, R5, 0x1, P0 ;  /* 0x00000005180a7c11 */ /* 0x010fe400080f0c05 */
[----:B------:R-:W-:Y:S01]  /*8d10*/  LEA.HI.X R80, R80, UR7, R3, 0x1, P1 ;  /* 0x0000000750507c11 */ /* 0x000fe200088f0c03 */
[----:B------:R-:W-:Y:S06]  /*8d20*/  BRA.DIV UR4, `(.L_x_3427) ;  /* 0x0000020a04e07947 */ /* 0x000fec000b800000 */
[----:B------:R0:W2:Y:S04]  /*8d30*/  SHFL.IDX PT, R0, R10, RZ, 0x1c1f ;  /* 0x001c1fff0a007589 */ /* 0x0000a800000e0000 */
[----:B------:R0:W3:Y:S04]  /*8d40*/  SHFL.IDX PT, R5, R9, RZ, 0x1c1f ;  /* 0x001c1fff09057589 */ /* 0x0000e800000e0000 */
[----:B------:R0:W4:Y:S04]  /*8d50*/  SHFL.IDX PT, R8, R80, RZ, 0x1c1f ;  /* 0x001c1fff50087589 */ /* 0x00012800000e0000 */
[----:B------:R0:W0:Y:S02]  /*8d60*/  SHFL.IDX PT, R6, R30, RZ, 0x1c1f ;  /* 0x001c1fff1e067589 */ /* 0x00002400000e0000 */
.L_x_3730:
        /* <DEDUP_REMOVED lines=17> */
[C---:B-1----:R-:W-:Y:S02]  /*8e80*/  @!P3 SHF.L.U64.HI R11, R221.reuse, 0x1, R12 ;  /* 0x00000001dd0bb819 */ /* 0x042fe4000001020c */
[----:B------:R-:W-:Y:S01]  /*8e90*/  @!P3 IMAD.SHL.U32 R4, R221, 0x2, RZ ;  /* 0x00000002dd04b824 */ /* 0x000fe200078e00ff */
        /* <DEDUP_REMOVED lines=12> */
.L_x_3429:
[----:B------:R-:W-:Y:S05]  /*8f60*/  BSYNC B1 ;  /* 0x0000000000017941 */ /* 0x000fea0003800000 */
.L_x_3428:
[----:B0----5:R-:W-:Y:S01]  /*8f70*/  IMAD.MOV.U32 R2, RZ, RZ, R27 ;  /* 0x000000ffff027224 */ /* 0x021fe200078e001b */
[----:B------:R-:W-:Y:S01]  /*8f80*/  UMOV UR4, 0xffffffff ;  /* 0xffffffff00047882 */ /* 0x000fe20000000000 */
[----:B------:R-:W-:Y:S02]  /*8f90*/  IMAD.MOV.U32 R3, RZ, RZ, R24 ;  /* 0x000000ffff037224 */ /* 0x000fe400078e0018 */
[----:B------:R-:W-:Y:S02]  /*8fa0*/  IMAD.MOV.U32 R4, RZ, RZ, R25 ;  /* 0x000000ffff047224 */ /* 0x000fe400078e0019 */
[----:B--2---:R-:W-:Y:S01]  /*8fb0*/  IMAD.MOV.U32 R0, RZ, RZ, R26 ;  /* 0x000000ffff007224 */ /* 0x004fe200078e001a */
[----:B------:R-:W-:Y:S01]  /*8fc0*/  PRMT R42, R2, 0x5410, R3 ;  /* 0x00005410022a7816 */ /* 0x000fe20000000003 */
[----:B------:R-:W-:Y:S01]  /*8fd0*/  IMAD.MOV.U32 R2, RZ, RZ, R29 ;  /* 0x000000ffff027224 */ /* 0x000fe200078e001d */
[----:B------:R-:W-:Y:S01]  /*8fe0*/  PRMT R43, R4, 0x7610, R43 ;  /* 0x00007610042b7816 */ /* 0x000fe2000000002b */
[----:B------:R-:W-:Y:S01]  /*8ff0*/  IMAD.MOV.U32 R3, RZ, RZ, R20 ;  /* 0x000000ffff037224 */ /* 0x000fe200078e0014 */
[----:B------:R-:W-:Y:S01]  /*9000*/  PRMT R36, R0, 0x7610, R36 ;  /* 0x0000761000247816 */ /* 0x000fe20000000024 */
[----:B------:R-:W-:Y:S01]  /*9010*/  IMAD.MOV.U32 R4, RZ, RZ, R21 ;  /* 0x000000ffff047224 */ /* 0x000fe200078e0015 */
[----:B------:R-:W-:Y:S01]  /*9020*/  PRMT R43, R43, 0x5410, R2 ;  /* 0x000054102b2b7816 */ /* 0x000fe20000000002 */
[----:B------:R-:W-:-:S03]  /*9030*/  IMAD.MOV.U32 R0, RZ, RZ, R28 ;  /* 0x000000ffff007224 */ /* 0x000fc600078e001c */
[----:B------:R-:W-:Y:S02]  /*9040*/  PRMT R44, R3, 0x5410, R4 ;  /* 0x00005410032c7816 */ /* 0x000fe40000000004 */
[----:B------:R-:W-:Y:S02]  /*9050*/  CS2R R2, SRZ ;  /* 0x0000000000027805 */ /* 0x000fe4000001ff00 */
[----:B------:R-:W-:Y:S01]  /*9060*/  PRMT R36, R36, 0x5410, R0 ;  /* 0x0000541024247816 */ /* 0x000fe20000000000 */
[----:B------:R-:W-:Y:S06]  /*9070*/  BRA.DIV UR4, `(.L_x_3430) ;  /* 0x0000020a04807947 */ /* 0x000fec000b800000 */
[----:B---3--:R0:W2:Y:S04]  /*9080*/  SHFL.IDX PT, R5, R10, 0x1, 0x1c1f ;  /* 0x003c1f000a057f89 */ /* 0x0080a800000e0000 */
[----:B------:R0:W3:Y:S04]  /*9090*/  SHFL.IDX PT, R4, R9, 0x1, 0x1c1f ;  /* 0x003c1f0009047f89 */ /* 0x0000e800000e0000 */
[----:B------:R0:W0:Y:S04]  /*90a0*/  SHFL.IDX PT, R7, R80, 0x1, 0x1c1f ;  /* 0x003c1f0050077f89 */ /* 0x00002800000e0000 */
[----:B------:R0:W0:Y:S02]  /*90b0*/  SHFL.IDX PT, R14, R30, 0x1, 0x1c1f ;  /* 0x003c1f001e0e7f89 */ /* 0x00002400000e0000 */
.L_x_3736:
[----:B------:R-:W5:Y:S01]  /*90c0*/  LDL R6, [R1+0x68] ;  /* 0x0000680001067983 */ /* 0x000f620000100800 */
[----:B------:R-:W-:Y:S01]  /*90d0*/  VIADD R33, R33, 0x20 ;  /* 0x0000002021217836 */ /* 0x000fe20000000000 */
[----:B------:R-:W-:Y:S01]  /*90e0*/  BSSY B1, `(.L_x_3431) ;  /* 0x0000023000017945 */ /* 0x000fe20003800000 */
[----:B------:R-:W-:Y:S01]  /*90f0*/  IMAD.SHL.U32 R31, R213, 0x40, RZ ;  /* 0x00000040d51f7824 */ /* 0x000fe200078e00ff */
[----:B0---4-:R-:W-:Y:S02]  /*9100*/  CS2R R8, SRZ ;  /* 0x0000000000087805 */ /* 0x011fe4000001ff00 */
[----:B------:R-:W-:Y:S02]  /*9110*/  CS2R R12, SRZ ;  /* 0x00000000000c7805 */ /* 0x000fe4000001ff00 */
[----:B------:R-:W-:Y:S02]  /*9120*/  ISETP.GE.AND P0, PT, R33, R32, PT ;  /* 0x000000202100720c */ /* 0x000fe40003f06270 */
[----:B-1----:R-:W-:-:S02]  /*9130*/  CS2R R10, SRZ ;  /* 0x00000000000a7805 */ /* 0x002fc4000001ff00 */
        /* <DEDUP_REMOVED lines=12> */
[----:B------:R-:W-:-:S06]  /*9200*/  IMAD.MOV.U32 R8, RZ, RZ, R14 ;  /* 0x000000ffff087224 */ /* 0x000fcc00078e000e */
[C---:B------:R-:W-:Y:S01]  /*9210*/  @!P3 IMAD.SHL.U32 R9, R221.reuse, 0x2, RZ ;  /* 0x00000002dd09b824 */ /* 0x040fe200078e00ff */
[----:B------:R-:W-:Y:S01]  /*9220*/  @!P3 SHF.L.U64.HI R30, R221, 0x1, R30 ;  /* 0x00000001dd1eb819 */ /* 0x000fe2000001021e */
[----:B------:R-:W-:-:S03]  /*9230*/  @!P2 IMAD.WIDE R2, R192, 0x2, R2 ;  /* 0x00000002c002a825 */ /* 0x000fc600078e0202 */
[-C--:B------:R-:W-:Y:S02]  /*9240*/  @!P3 IADD3 R4, P0, R4, R9.reuse, RZ ;  /* 0x000000090404b210 */ /* 0x080fe40007f1e0ff */
[----:B------:R-:W-:Y:S01]  /*9250*/  @!P3 IADD3 R6, P1, R14, R9, RZ ;  /* 0x000000090e06b210 */ /* 0x000fe20007f3e0ff */
[----:B------:R-:W-:Y:S01]  /*9260*/  IMAD.MOV.U32 R9, RZ, RZ, R7 ;  /* 0x000000ffff097224 */ /* 0x000fe200078e0007 */
[----:B------:R0:W5:Y:S01]  /*9270*/  @!P2 LD.E.64 R12, desc[UR50][R2.64] ;  /* 0x00000032020ca980 */ /* 0x000162000c101b00 */
[----:B------:R-:W-:Y:S01]  /*9280*/  CS2R R10, SRZ ;  /* 0x00000000000a7805 */ /* 0x000fe2000001ff00 */
[----:B------:R-:W-:Y:S02]  /*9290*/  @!P3 IMAD.X R5, R5, 0x1, R30, P0 ;  /* 0x000000010505b824 */ /* 0x000fe400000e061e */
[----:B------:R-:W-:Y:S01]  /*92a0*/  @!P2 IMAD.WIDE R14, R192, 0x2, R8 ;  /* 0x00000002c00ea825 */ /* 0x000fe200078e0208 */
[----:B------:R-:W-:Y:S02]  /*92b0*/  CS2R R8, SRZ ;  /* 0x0000000000087805 */ /* 0x000fe4000001ff00 */
[----:B------:R1:W5:Y:S01]  /*92c0*/  @!P3 LD.E.64 R10, desc[UR50][R4.64] ;  /* 0x00000032040ab980 */ /* 0x000362000c101b00 */
[----:B------:R-:W-:Y:S01]  /*92d0*/  @!P3 IMAD.X R7, R7, 0x1, R30, P1 ;  /* 0x000000010707b824 */ /* 0x000fe200008e061e */
[----:B0-----:R-:W-:-:S04]  /*92e0*/  CS2R R2, SRZ ;  /* 0x0000000000027805 */ /* 0x001fc8000001ff00 */
[----:B------:R1:W5:Y:S04]  /*92f0*/  @!P3 LD.E.64 R8, desc[UR50][R6.64] ;  /* 0x000000320608b980 */ /* 0x000368000c101b00 */
[----:B------:R1:W5:Y:S02]  /*9300*/  @!P2 LD.E.64 R2, desc[UR50][R14.64] ;  /* 0x000000320e02a980 */ /* 0x000364000c101b00 */
.L_x_3432:
[----:B------:R-:W-:Y:S05]  /*9310*/  BSYNC B1 ;  /* 0x0000000000017941 */ /* 0x000fea0003800000 */
.L_x_3431:
[----:B------:R-:W0:Y:S01]  /*9320*/  SYNCS.PHASECHK.TRANS64.TRYWAIT P0, [R17+URZ+0x38800], R34 ;  /* 0x03880022110075a7 */ /* 0x000e22000800017f */
[----:B------:R-:W-:Y:S01]  /*9330*/  LOP3.LUT R31, R31, 0x1c0, RZ, 0xc0, !PT ;  /* 0x000001c01f1f7812 */ /* 0x000fe200078ec0ff */
[----:B-1---5:R-:W-:Y:S01]  /*9340*/  IMAD.MOV.U32 R6, RZ, RZ, R2 ;  /* 0x000000ffff067224 */ /* 0x022fe200078e0002 */
[----:B------:R-:W-:Y:S01]  /*9350*/  VIADDMNMX R30, R32, -R197, 0x40, PT ;  /* 0x00000040201e7446 */ /* 0x000fe200038009c5 */
[----:B------:R-:W-:Y:S01]  /*9360*/  IMAD.MOV.U32 R14, RZ, RZ, R12 ;  /* 0x000000ffff0e7224 */ /* 0x000fe200078e000c */
[----:B---3--:R-:W-:Y:S01]  /*9370*/  LOP3.LUT R4, R31, 0x18, R18, 0xf8, !PT ;  /* 0x000000181f047812 */ /* 0x008fe200078ef812 */
[----:B------:R-:W-:Y:S01]  /*9380*/  IMAD.MOV.U32 R7, RZ, RZ, R9 ;  /* 0x000000ffff077224 */ /* 0x000fe200078e0009 */
[----:B------:R-:W-:Y:S01]  /*9390*/  SHF.R.U32.HI R31, RZ, 0x3, R31 ;  /* 0x00000003ff1f7819 */ /* 0x000fe2000001161f */
[----:B------:R-:W-:Y:S01]  /*93a0*/  BSSY B1, `(.L_x_3433) ;  /* 0x0000013000017945 */ /* 0x000fe20003800000 */
[----:B------:R-:W-:Y:S01]  /*93b0*/  PRMT R45, R6, 0x7610, R45 ;  /* 0x00007610062d7816 */ /* 0x000fe2000000002d */
[----:B------:R-:W-:Y:S01]  /*93c0*/  IMAD.MOV.U32 R6, RZ, RZ, R8 ;  /* 0x000000ffff067224 */ /* 0x000fe200078e0008 */
[----:B--2---:R-:W-:Y:S01]  /*93d0*/  LOP3.LUT R5, R4, R31, RZ, 0x3c, !PT ;  /* 0x0000001f04057212 */ /* 0x004fe200078e3cff */
[----:B------:R-:W-:Y:S01]  /*93e0*/  IMAD.MOV.U32 R4, RZ, RZ, R3 ;  /* 0x000000ffff047224 */ /* 0x000fe200078e0003 */
[----:B------:R-:W-:-:S02]  /*93f0*/  PRMT R31, R7, 0x7610, R31 ;  /* 0x00007610071f7816 */ /* 0x000fc4000000001f */
[----:B------:R-:W-:Y:S01]  /*9400*/  PRMT R46, R6, 0x5410, R14 ;  /* 0x00005410062e7816 */ /* 0x000fe2000000000e */
[----:B------:R-:W-:Y:S01]  /*9410*/  IMAD.MOV.U32 R6, RZ, RZ, R10 ;  /* 0x000000ffff067224 */ /* 0x000fe200078e000a */
[----:B------:R-:W-:Y:S01]  /*9420*/  PRMT R45, R45, 0x5410, R4 ;  /* 0x000054102d2d7816 */ /* 0x000fe20000000004 */
[----:B------:R-:W-:Y:S01]  /*9430*/  IMAD R4, R224, 0x200, R5 ;  /* 0x00000200e0047824 */ /* 0x000fe200078e0205 */
[----:B------:R-:W-:Y:S01]  /*9440*/  LOP3.LUT P2, RZ, R213, 0x4, RZ, 0xc0, !PT ;  /* 0x00000004d5ff7812 */ /* 0x000fe2000784c0ff */
[----:B------:R-:W-:Y:S01]  /*9450*/  IMAD.MOV.U32 R5, RZ, RZ, R13 ;  /* 0x000000ffff057224 */ /* 0x000fe200078e000d */
[----:B------:R-:W-:Y:S01]  /*9460*/  ISETP.GE.AND P1, PT, R191, R30, PT ;  /* 0x0000001ebf00720c */ /* 0x000fe20003f26270 */
[----:B------:R-:W-:-:S03]  /*9470*/  IMAD R15, R4, 0x2, R17 ;  /* 0x00000002040f7824 */ /* 0x000fc600078e0211 */
[----:B------:R-:W-:Y:S01]  /*9480*/  PRMT R47, R5, 0x5410, R6 ;  /* 0x00005410052f7816 */ /* 0x000fe20000000006 */
[----:B------:R-:W-:Y:S02]  /*9490*/  IMAD.MOV.U32 R5, RZ, RZ, R11 ;  /* 0x000000ffff057224 */ /* 0x000fe400078e000b */
[C---:B------:R-:W-:Y:S02]  /*94a0*/  VIADD R4, R15.reuse, 0x20400 ;  /* 0x000204000f047836 */ /* 0x040fe40000000000 */
[----:B------:R-:W-:Y:S01]  /*94b0*/  VIADD R14, R15, 0x20440 ;  /* 0x000204400f0e7836 */ /* 0x000fe20000000000 */
[----:B0-----:R-:W-:Y:S06]  /*94c0*/  @!P0 BRA `(.L_x_3434) ;  /* 0x0000020400dc8947 */ /* 0x001fec0003800000 */
.L_x_3737:
[----:B------:R-:W-:Y:S05]  /*94d0*/  BSYNC B1 ;  /* 0x0000000000017941 */ /* 0x000fea0003800000 */
.L_x_3433:
        /* <DEDUP_REMOVED lines=9> */
[----:B------:R-:W1:Y:S01]  /*9570*/  LDS.128 R4, [R15+0x20400] ;  /* 0x020400000f047984 */ /* 0x000e620000000c00 */
[----:B------:R-:W-:Y:S01]  /*9580*/  SHF.R.U32.HI R33, RZ, 0x10, R29 ;  /* 0x00000010ff217819 */ /* 0x000fe2000001161d */
[--C-:B0-----:R-:W-:Y:S01]  /*9590*/  HADD2.F32 R34, -RZ, R36.reuse.H0_H0 ;  /* 0x20000024ff227230 */ /* 0x101fe20000004100 */
        /* <DEDUP_REMOVED lines=39> */
.L_x_3438:
[----:B------:R-:W-:Y:S05]  /*9810*/  BSYNC B2 ;  /* 0x0000000000027941 */ /* 0x000fea0003800000 */
.L_x_3437:
[----:B------:R-:W-:Y:S05]  /*9820*/  @P1 BRA `(.L_x_3436) ;  /* 0x0000000000a81947 */ /* 0x000fea0003800000 */
[----:B-1----:R-:W1:Y:S01]  /*9830*/  LDS.128 R4, [R14] ;  /* 0x000000000e047984 */ /* 0x002e620000000c00 */
[----:B------:R-:W-:Y:S01]  /*9840*/  SHF.R.U32.HI R27, RZ, 0x10, R21 ;  /* 0x00000010ff1b7819 */ /* 0x000fe20000011615 */
[----:B------:R-:W-:Y:S01]  /*9850*/  HADD2.F32 R28, -RZ, R42.H1_H1 ;  /* 0x3000002aff1c7230 */ /* 0x000fe20000004100 */
[--C-:B------:R-:W-:Y:S01]  /*9860*/  SHF.R.U32.HI R29, RZ, 0x10, R25.reuse ;  /* 0x00000010ff1d7819 */ /* 0x100fe20000011619 */
[----:B------:R-:W-:Y:S01]  /*9870*/  HADD2.F32 R26, -RZ, R44.H0_H0 ;  /* 0x2000002cff1a7230 */ /* 0x000fe20000004100 */
        /* <DEDUP_REMOVED lines=8> */
[C---:B0-----:R-:W-:Y:S01]  /*9900*/  FMUL.FTZ R34, R25.reuse, R27 ;  /* 0x0000001b19227220 */ /* 0x041fe20000410000 */
        /* <DEDUP_REMOVED lines=28> */
.L_x_3436:
[----:B------:R-:W-:Y:S05]  /*9ad0*/  BSYNC B1 ;  /* 0x0000000000017941 */ /* 0x000fea0003800000 */
.L_x_3435:
        /* <DEDUP_REMOVED lines=10> */
[----:B------:R-:W-:Y:S01]  /*9b80*/  HADD2.F32 R25, -RZ, R45.H0_H0 ;  /* 0x2000002dff197230 */ /* 0x000fe20000004100 */
[--C-:B------:R-:W-:Y:S01]  /*9b90*/  SHF.R.U32.HI R20, RZ, 0x10, R13.reuse ;  /* 0x00000010ff147819 */ /* 0x100fe2000001160d */
[----:B------:R-:W-:Y:S01]  /*9ba0*/  HADD2.F32 R21, -RZ, R46.H1_H1 ;  /* 0x3000002eff157230 */ /* 0x000fe20000004100 */
[----:B------:R-:W-:Y:S01]  /*9bb0*/  SHF.R.U64 R30, R12, 0x10, R13 ;  /* 0x000000100c1e7819 */ /* 0x000fe2000000120d */
[----:B------:R-:W-:Y:S01]  /*9bc0*/  HADD2.F32 R24, -RZ, R24.H0_H0 ;  /* 0x20000018ff187230 */ /* 0x000fe20000004100 */
[----:B------:R-:W-:Y:S01]  /*9bd0*/  SHF.R.U64 R26, R2, 0x10, R3 ;  /* 0x00000010021a7819 */ /* 0x000fe20000001203 */
[----:B------:R-:W-:Y:S02]  /*9be0*/  HADD2.F32 R20, -RZ, R20.H0_H0 ;  /* 0x20000014ff147230 */ /* 0x000fe40000004100 */
[----:B-1----:R-:W-:-:S02]  /*9bf0*/  HADD2.F32 R13, -RZ, R7.H1_H1 ;  /* 0x30000007ff0d7230 */ /* 0x002fc40000004100 */
[--C-:B------:R-:W-:Y:S02]  /*9c00*/  HADD2.F32 R2, -RZ, R4.reuse.H0_H0 ;  /* 0x20000004ff027230 */ /* 0x100fe40000004100 */
[----:B------:R-:W-:Y:S02]  /*9c10*/  HADD2.F32 R4, -RZ, R4.H1_H1 ;  /* 0x30000004ff047230 */ /* 0x000fe40000004100 */
[C---:B------:R-:W-:Y:S01]  /*9c20*/  FMUL.FTZ R27, R13.reuse, R24 ;  /* 0x000000180d1b7220 */ /* 0x040fe20000410000 */
[----:B------:R-:W-:Y:S02]  /*9c30*/  HADD2.F32 R12, -RZ, R7.H0_H0 ;  /* 0x20000007ff0c7230 */ /* 0x000fe40000004100 */
[----:B------:R-:W-:Y:S01]  /*9c40*/  FMUL.FTZ R29, R13, R20 ;  /* 0x000000140d1d7220 */ /* 0x000fe20000410000 */
[--C-:B------:R-:W-:Y:S02]  /*9c50*/  HADD2.F32 R7, -RZ, R6.reuse.H0_H0 ;  /* 0x20000006ff077230 */ /* 0x100fe40000004100 */
[----:B------:R-:W-:Y:S01]  /*9c60*/  FMUL.FTZ R13, R4, R25 ;  /* 0x00000019040d7220 */ /* 0x000fe20000410000 */
[----:B------:R-:W-:-:S02]  /*9c70*/  HADD2.F32 R6, -RZ, R6.H1_H1 ;  /* 0x30000006ff067230 */ /* 0x000fc40000004100 */
[----:B------:R-:W-:Y:S01]  /*9c80*/  FFMA.FTZ R28, R12, R20, -R27 ;  /* 0x000000140c1c7223 */ /* 0x000fe2000001081b */
[-C--:B------:R-:W-:Y:S01]  /*9c90*/  FMUL.FTZ R27, R4, R21.reuse ;  /* 0x00000015041b7220 */ /* 0x080fe20000410000 */
[----:B------:R-:W-:Y:S01]  /*9ca0*/  FFMA.FTZ R29, R12, R24, R29 ;  /* 0x000000180c1d7223 */ /* 0x000fe2000001001d */
[C---:B------:R-:W-:Y:S01]  /*9cb0*/  FFMA.FTZ R21, R2.reuse, R21, -R13 ;  /* 0x0000001502157223 */ /* 0x040fe2000001080d */
[----:B------:R-:W-:Y:S02]  /*9cc0*/  HADD2.F32 R3, -RZ, R5.H0_H0 ;  /* 0x20000005ff037230 */ /* 0x000fe40000004100 */
[----:B------:R-:W-:Y:S01]  /*9cd0*/  FFMA.FTZ R2, R2, R25, R27 ;  /* 0x0000001902027223 */ /* 0x000fe2000001001b */
[----:B------:R-:W-:Y:S02]  /*9ce0*/  HADD2.F32 R13, -RZ, R45.H1_H1 ;  /* 0x3000002dff0d7230 */ /* 0x000fe40000004100 */
[----:B------:R-:W-:Y:S02]  /*9cf0*/  HADD2.F32 R12, -RZ, R47.H0_H0 ;  /* 0x2000002fff0c7230 */ /* 0x000fe40000004100 */
[----:B------:R-:W-:-:S02]  /*9d00*/  HADD2.F32 R5, -RZ, R5.H1_H1 ;  /* 0x30000005ff057230 */ /* 0x000fc40000004100 */
[CC--:B------:R-:W-:Y:S01]  /*9d10*/  FMUL.FTZ R24, R6.reuse, R13.reuse ;  /* 0x0000000d06187220 */ /* 0x0c0fe20000410000 */
        /* <DEDUP_REMOVED lines=8> */
[C---:B------:R-:W-:Y:S01]  /*9da0*/  FFMA.FTZ R5, R3.reuse, R4, -R6 ;  /* 0x0000000403057223 */ /* 0x040fe20000010806 */
[----:B------:R-:W-:Y:S01]  /*9db0*/  F2FP.F16.F32.PACK_AB R4, R2, R21 ;  /* 0x000000150204723e */ /* 0x000fe200000000ff */
[----:B------:R-:W-:Y:S01]  /*9dc0*/  FFMA.FTZ R20, R3, R20, R25 ;  /* 0x0000001403147223 */ /* 0x000fe20000010019 */
[----:B------:R-:W-:-:S04]  /*9dd0*/  F2FP.F16.F32.PACK_AB R6, R13, R24 ;  /* 0x000000180d06723e */ /* 0x000fc800000000ff */
[----:B------:R-:W-:-:S05]  /*9de0*/  F2FP.F16.F32.PACK_AB R5, R20, R5 ;  /* 0x000000051405723e */ /* 0x000fca00000000ff */
[----:B------:R1:W-:Y:S02]  /*9df0*/  STS.128 [R15+0x21400], R4 ;  /* 0x021400040f007388 */ /* 0x0003e40000000c00 */
.L_x_3441:
[----:B------:R-:W-:Y:S05]  /*9e00*/  BSYNC B1 ;  /* 0x0000000000017941 */ /* 0x000fea0003800000 */
.L_x_3440:
[----:B------:R-:W-:Y:S05]  /*9e10*/  @P1 BRA `(.L_x_3439) ;  /* 0x0000001400bc1947 */ /* 0x000fea0003800000 */
[----:B-1----:R-:W1:Y:S01]  /*9e20*/  LDS.128 R4, [R14+0x1000] ;  /* 0x001000000e047984 */ /* 0x002e620000000c00 */
[----:B------:R-:W-:Y:S01]  /*9e30*/  SHF.R.U64 R25, R10, 0x10, R11 ;  /* 0x000000100a197819 */ /* 0x000fe2000000120b */
[----:B------:R-:W-:Y:S01]  /*9e40*/  HADD2.F32 R13, -RZ, R46.H0_H0 ;  /* 0x2000002eff0d7230 */ /* 0x000fe20000004100 */
[----:B------:R-:W-:Y:S02]  /*9e50*/  SHF.R.U32.HI R12, RZ, 0x10, R9 ;  /* 0x00000010ff0c7819 */ /* 0x000fe40000011609 */
[----:B------:R-:W-:Y:S01]  /*9e60*/  SHF.R.U32.HI R10, RZ, 0x10, R11 ;  /* 0x00000010ff0a7819 */ /* 0x000fe2000001160b */
[----:B------:R-:W-:Y:S01]  /*9e70*/  HADD2.F32 R11, -RZ, R47.H1_H1 ;  /* 0x3000002fff0b7230 */ /* 0x000fe20000004100 */
[----:B------:R-:W-:Y:S01]  /*9e80*/  SHF.R.U64 R24, R8, 0x10, R9 ;  /* 0x0000001008187819 */ /* 0x000fe20000001209 */
[----:B------:R-:W-:Y:S02]  /*9e90*/  HADD2.F32 R12, -RZ, R12.H0_H0 ;  /* 0x2000000cff0c7230 */ /* 0x000fe40000004100 */
[----:B------:R-:W-:-:S02]  /*9ea0*/  HADD2.F32 R10, -RZ, R10.H0_H0 ;  /* 0x2000000aff0a7230 */ /* 0x000fc40000004100 */
[--C-:B-1----:R-:W-:Y:S02]  /*9eb0*/  HADD2.F32 R9, -RZ, R7.reuse.H1_H1 ;  /* 0x30000007ff097230 */ /* 0x102fe40000004100 */
[--C-:B------:R-:W-:Y:S02]  /*9ec0*/  HADD2.F32 R2, -RZ, R4.reuse.H0_H0 ;  /* 0x20000004ff027230 */ /* 0x100fe40000004100 */
[----:B------:R-:W-:Y:S02]  /*9ed0*/  HADD2.F32 R4, -RZ, R4.H1_H1 ;  /* 0x30000004ff047230 */ /* 0x000fe40000004100 */
[C---:B------:R-:W-:Y:S01]  /*9ee0*/  FMUL.FTZ R15, R9.reuse, R12 ;  /* 0x0000000c090f7220 */ /* 0x040fe20000410000 */
[----:B------:R-:W-:Y:S02]  /*9ef0*/  HADD2.F32 R8, -RZ, R7.H0_H0 ;  /* 0x20000007ff087230 */ /* 0x000fe40000004100 */
[----:B------:R-:W-:Y:S01]  /*9f00*/  FMUL.FTZ R21, R9, R10 ;  /* 0x0000000a09157220 */ /* 0x000fe20000410000 */
[----:B------:R-:W-:-:S02]  /*9f10*/  HADD2.F32 R7, -RZ, R6.H0_H0 ;  /* 0x20000006ff077230 */ /* 0x000fc40000004100 */
[----:B------:R-:W-:Y:S01]  /*9f20*/  FMUL.FTZ R9, R4, R13 ;  /* 0x0000000d04097220 */ /* 0x000fe20000410000 */
[----:B------:R-:W-:Y:S02]  /*9f30*/  HADD2.F32 R6, -RZ, R6.H1_H1 ;  /* 0x30000006ff067230 */ /* 0x000fe40000004100 */
[----:B------:R-:W-:Y:S01]  /*9f40*/  FFMA.FTZ R20, R8, R10, -R15 ;  /* 0x0000000a08147223 */ /* 0x000fe2000001080f */
[-C--:B------:R-:W-:Y:S01]  /*9f50*/  FMUL.FTZ R15, R4, R11.reuse ;  /* 0x0000000b040f7220 */ /* 0x080fe20000410000 */
[----:B------:R-:W-:Y:S01]  /*9f60*/  FFMA.FTZ R11, R2, R11, -R9 ;  /* 0x0000000b020b7223 */ /* 0x000fe20000010809 */
[----:B------:R-:W-:Y:S02]  /*9f70*/  HADD2.F32 R9, -RZ, R31.H0_H0 ;  /* 0x2000001fff097230 */ /* 0x000fe40000004100 */
        /* <DEDUP_REMOVED lines=19> */
[----:B------:R2:W-:Y:S01]  /*a0b0*/  STS.128 [R14+0x1000], R4 ;  /* 0x001000040e007388 */ /* 0x0005e20000000c00 */
[----:B------:R-:W-:Y:S05]  /*a0c0*/  BRA `(.L_x_3439) ;  /* 0x0000001400107947 */ /* 0x000fea0003800000 */
.L_x_3426:
        /* <DEDUP_REMOVED lines=39> */
[----:B------:R-:W1:Y:S01]  /*a340*/  SHFL.IDX PT, R3, R27, RZ, 0x1c1f ;  /* 0x001c1fff1b037589 */ /* 0x000e6200000e0000 */
[----:B0-----:R-:W-:-:S04]  /*a350*/  ISETP.GE.AND P0, PT, R18, R35, PT ;  /* 0x000000231200720c */ /* 0x001fc80003f06270 */
[----:B------:R-:W-:-:S13]  /*a360*/  ISETP.GE.OR P1, PT, R33, R24, P0 ;  /* 0x000000182100720c */ /* 0x000fda0000726670 */
[C---:B------:R-:W-:Y:S01]  /*a370*/  @!P1 IMAD.SHL.U32 R5, R18.reuse, 0x2, RZ ;  /* 0x0000000212059824 */ /* 0x040fe200078e00ff */
[----:B------:R-:W-:-:S04]  /*a380*/  @!P1 SHF.L.U64.HI R6, R18, 0x1, R19 ;  /* 0x0000000112069819 */ /* 0x000fc80000010213 */
[----:B--2---:R-:W-:-:S05]  /*a390*/  @!P1 IADD3 R8, P2, R2, R5, RZ ;  /* 0x0000000502089210 */ /* 0x004fca0007f5e0ff */
[----:B---3--:R-:W-:Y:S01]  /*a3a0*/  @!P1 IMAD.X R9, R0, 0x1, R6, P2 ;  /* 0x0000000100099824 */ /* 0x008fe200010e0606 */
[----:B-----5:R-:W-:-:S05]  /*a3b0*/  @!P1 IADD3 R4, P2, R14, R5, RZ ;  /* 0x000000050e049210 */ /* 0x020fca0007f5e0ff */
[----:B-1--4-:R-:W2:Y:S01]  /*a3c0*/  @!P1 LD.E.128 R8, desc[UR50][R8.64] ;  /* 0x0000003208089980 */ /* 0x012ea2000c101d00 */
[----:B------:R-:W-:-:S06]  /*a3d0*/  @!P1 IMAD.X R5, R3, 0x1, R6, P2 ;  /* 0x0000000103059824 */ /* 0x000fcc00010e0606 */
[----:B------:R-:W3:Y:S01]  /*a3e0*/  @!P1 LD.E.128 R4, desc[UR50][R4.64] ;  /* 0x0000003204049980 */ /* 0x000ee2000c101d00 */
[----:B------:R-:W-:Y:S02]  /*a3f0*/  CS2R R2, SRZ ;  /* 0x0000000000027805 */ /* 0x000fe4000001ff00 */
[----:B------:R-:W-:Y:S02]  /*a400*/  CS2R R20, SRZ ;  /* 0x0000000000147805 */ /* 0x000fe4000001ff00 */
[----:B------:R-:W-:Y:S01]  /*a410*/  CS2R R28, SRZ ;  /* 0x00000000001c7805 */ /* 0x000fe2000001ff00 */
[----:B------:R-:W0:Y:S01]  /*a420*/  SHFL.IDX PT, R26, R26, 0x1, 0x1c1f ;  /* 0x003c1f001a1a7f89 */ /* 0x000e2200000e0000 */
[----:B------:R-:W-:-:S03]  /*a430*/  CS2R R30, SRZ ;  /* 0x00000000001e7805 */ /* 0x000fc6000001ff00 */
[----:B------:R-:W1:Y:S04]  /*a440*/  SHFL.IDX PT, R25, R25, 0x1, 0x1c1f ;  /* 0x003c1f0019197f89 */ /* 0x000e6800000e0000 */
[----:B------:R4:W0:Y:S04]  /*a450*/  SHFL.IDX PT, R14, R32, 0x1, 0x1c1f ;  /* 0x003c1f00200e7f89 */ /* 0x00082800000e0000 */
[----:B------:R-:W0:Y:S01]  /*a460*/  SHFL.IDX PT, R27, R27, 0x1, 0x1c1f ;  /* 0x003c1f001b1b7f89 */ /* 0x000e2200000e0000 */
[----:B--2---:R-:W-:Y:S02]  /*a470*/  @!P1 IMAD.MOV.U32 R2, RZ, RZ, R8 ;  /* 0x000000ffff029224 */ /* 0x004fe400078e0008 */
[----:B------:R-:W-:-:S02]  /*a480*/  @!P1 IMAD.MOV.U32 R20, RZ, RZ, R10 ;  /* 0x000000ffff149224 */ /* 0x000fc400078e000a */
[----:B------:R-:W-:Y:S02]  /*a490*/  IMAD.MOV.U32 R0, RZ, RZ, R2 ;  /* 0x000000ffff007224 */ /* 0x000fe400078e0002 */
[----:B------:R-:W-:Y:S02]  /*a4a0*/  @!P1 IMAD.MOV.U32 R21, RZ, RZ, R11 ;  /* 0x000000ffff159224 */ /* 0x000fe400078e000b */
[----:B---3--:R-:W-:Y:S01]  /*a4b0*/  @!P1 IMAD.MOV.U32 R29, RZ, RZ, R5 ;  /* 0x000000ffff1d9224 */ /* 0x008fe200078e0005 */
[----:B------:R-:W-:Y:S01]  /*a4c0*/  PRMT R54, R54, 0x5410, R0 ;  /* 0x0000541036367816 */ /* 0x000fe20000000000 */
[----:B------:R-:W-:Y:S02]  /*a4d0*/  IMAD.MOV.U32 R0, RZ, RZ, R20 ;  /* 0x000000ffff007224 */ /* 0x000fe400078e0014 */
[----:B------:R-:W-:Y:S02]  /*a4e0*/  IMAD.MOV.U32 R8, RZ, RZ, R21 ;  /* 0x000000ffff087224 */ /* 0x000fe400078e0015 */
[----:B------:R-:W-:-:S02]  /*a4f0*/  @!P1 IMAD.MOV.U32 R30, RZ, RZ, R6 ;  /* 0x000000ffff1e9224 */ /* 0x000fc400078e0006 */
[----:B------:R-:W-:Y:S01]  /*a500*/  @!P1 IMAD.MOV.U32 R3, RZ, RZ, R9 ;  /* 0x000000ffff039224 */ /* 0x000fe200078e0009 */
[----:B------:R-:W-:Y:S01]  /*a510*/  PRMT R34, R0, 0x5410, R8 ;  /* 0x0000541000227816 */ /* 0x000fe20000000008 */
[----:B------:R-:W-:Y:S02]  /*a520*/  @!P1 IMAD.MOV.U32 R28, RZ, RZ, R4 ;  /* 0x000000ffff1c9224 */ /* 0x000fe400078e0004 */
[----:B------:R-:W-:Y:S02]  /*a530*/  @!P1 IMAD.MOV.U32 R31, RZ, RZ, R7 ;  /* 0x000000ffff1f9224 */ /* 0x000fe400078e0007 */
[----:B------:R-:W-:Y:S02]  /*a540*/  IMAD.MOV.U32 R4, RZ, RZ, R29 ;  /* 0x000000ffff047224 */ /* 0x000fe400078e001d */
[----:B------:R-:W-:Y:S02]  /*a550*/  IMAD.MOV.U32 R5, RZ, RZ, R30 ;  /* 0x000000ffff057224 */ /* 0x000fe400078e001e */
[----:B------:R-:W-:Y:S01]  /*a560*/  IMAD.MOV.U32 R12, RZ, RZ, R3 ;  /* 0x000000ffff0c7224 */ /* 0x000fe200078e0003 */
[----:B------:R-:W-:Y:S01]  /*a570*/  PRMT R48, R4, 0x7610, R48 ;  /* 0x0000761004307816 */ /* 0x000fe20000000030 */
[----:B------:R-:W-:Y:S01]  /*a580*/  IMAD.MOV.U32 R0, RZ, RZ, R28 ;  /* 0x000000ffff007224 */ /* 0x000fe200078e001c */
[----:B------:R-:W-:Y:S01]  /*a590*/  PRMT R54, R5, 0x7610, R54 ;  /* 0x0000761005367816 */ /* 0x000fe20000000036 */
[----:B------:R-:W-:Y:S01]  /*a5a0*/  IMAD.MOV.U32 R6, RZ, RZ, R31 ;  /* 0x000000ffff067224 */ /* 0x000fe200078e001f */
[----:B------:R-:W-:-:S02]  /*a5b0*/  PRMT R47, R12, 0x7610, R47 ;  /* 0x000076100c2f7816 */ /* 0x000fc4000000002f */
[----:B------:R-:W-:Y:S02]  /*a5c0*/  CS2R R4, SRZ ;  /* 0x0000000000047805 */ /* 0x000fe4000001ff00 */
[----:B------:R-:W-:Y:S02]  /*a5d0*/  PRMT R43, R43, 0x5410, R0 ;  /* 0x000054102b2b7816 */ /* 0x000fe40000000000 */
[----:B01--4-:R-:W-:-:S07]  /*a5e0*/  PRMT R53, R6, 0x7610, R53 ;  /* 0x0000761006357816 */ /* 0x013fce0000000035 */
.L_x_3747:
        /* <DEDUP_REMOVED lines=24> */
.L_x_3444:
[----:B------:R-:W-:Y:S05]  /*a770*/  BSYNC B1 ;  /* 0x0000000000017941 */ /* 0x000fea0003800000 */
.L_x_3443:
        /* <DEDUP_REMOVED lines=15> */
[----:B------:R-:W-:Y:S01]  /*a870*/  IMAD.IADD R36, R18, 0x1, R35 ;  /* 0x0000000112247824 */ /* 0x000fe200078e0223 */
[----:B------:R-:W-:Y:S02]  /*a880*/  PRMT R39, R14, 0x5410, R13 ;  /* 0x000054100e277816 */ /* 0x000fe4000000000d */
[----:B------:R-:W-:Y:S01]  /*a890*/  PRMT R56, R24, 0x7610, R56 ;  /* 0x0000761018387816 */ /* 0x000fe20000000038 */
[----:B0-----:R-:W-:Y:S06]  /*a8a0*/  @!P1 BRA `(.L_x_3446) ;  /* 0x000001f8005c9947 */ /* 0x001fec0003800000 */
.L_x_3748:
[----:B------:R-:W-:Y:S05]  /*a8b0*/  BSYNC B1 ;  /* 0x0000000000017941 */ /* 0x000fea0003800000 */
.L_x_3445:
[----:B------:R-:W-:Y:S01]  /*a8c0*/  BSSY B1, `(.L_x_3447) ;  /* 0x0000063000017945 */ /* 0x000fe20003800000 */
[----:B------:R-:W-:Y:S01]  /*a8d0*/  IMAD.MOV.U32 R33, RZ, RZ, R10 ;  /* 0x000000ffff217224 */ /* 0x000fe200078e000a */
[----:B------:R-:W-:Y:S01]  /*a8e0*/  LOP3.LUT R36, R36, 0x38, RZ, 0xc0, !PT ;  /* 0x0000003824247812 */ /* 0x000fe200078ec0ff */
[----:B------:R-:W-:Y:S01]  /*a8f0*/  IMAD.MOV.U32 R35, RZ, RZ, R11 ;  /* 0x000000ffff237224 */ /* 0x000fe200078e000b */
[----:B------:R-:W-:Y:S06]  /*a900*/  @P2 BRA `(.L_x_3448) ;  /* 0x0000000400782947 */ /* 0x000fec0003800000 */
[----:B0-----:R-:W-:Y:S01]  /*a910*/  IMAD.SHL.U32 R12, R213, 0x40, RZ ;  /* 0x00000040d50c7824 */ /* 0x001fe200078e00ff */
        /* <DEDUP_REMOVED lines=10> */
[----:B------:R-:W-:Y:S02]  /*a9c0*/  LOP3.LUT R13, R12, R15, RZ, 0x3c, !PT ;  /* 0x0000000f0c0d7212 */ /* 0x000fe400078e3cff */
[----:B------:R-:W-:Y:S02]  /*a9d0*/  LOP3.LUT R25, R15, R36, R25, 0x1e, !PT ;  /* 0x000000240f197212 */ /* 0x000fe400078e1e19 */
[----:B------:R-:W-:Y:S01]  /*a9e0*/  SHF.R.U32.HI R49, RZ, 0x10, R29 ;  /* 0x00000010ff317819 */ /* 0x000fe2000001161d */
[C---:B------:R-:W-:Y:S01]  /*a9f0*/  IMAD R12, R224.reuse, 0x200, R13 ;  /* 0x00000200e00c7824 */ /* 0x040fe200078e020d */
[----:B------:R-:W-:Y:S01]  /*aa00*/  SHF.R.U32.HI R52, RZ, 0x10, R31 ;  /* 0x00000010ff347819 */ /* 0x000fe2000001161f */
[----:B------:R-:W-:Y:S01]  /*aa10*/  IMAD R38, R224, 0x200, R25 ;  /* 0x00000200e0267824 */ /* 0x000fe200078e0219 */
[----:B------:R-:W-:Y:S01]  /*aa20*/  SHF.R.U32.HI R41, RZ, 0x10, R21 ;  /* 0x00000010ff297819 */ /* 0x000fe20000011615 */
[----:B------:R-:W-:Y:S01]  /*aa30*/  IMAD R37, R12, 0x2, R17 ;  /* 0x000000020c257824 */ /* 0x000fe200078e0211 */
[----:B------:R-:W-:Y:S01]  /*aa40*/  SHF.R.U64 R28, R28, 0x10, R29 ;  /* 0x000000101c1c7819 */ /* 0x000fe2000000121d */
[----:B------:R-:W-:-:S02]  /*aa50*/  IMAD R38, R38, 0x2, R17 ;  /* 0x0000000226267824 */ /* 0x000fc400078e0211 */
[----:B------:R-:W-:Y:S01]  /*aa60*/  HADD2.F32 R49, -RZ, R49.H0_H0 ;  /* 0x20000031ff317230 */ /* 0x000fe20000004100 */
[----:B------:R-:W0:Y:S01]  /*aa70*/  LDS.128 R12, [R37+0x20400] ;  /* 0x02040000250c7984 */ /* 0x000e220000000c00 */
[----:B------:R-:W-:-:S03]  /*aa80*/  HADD2.F32 R41, -RZ, R41.H0_H0 ;  /* 0x20000029ff297230 */ /* 0x000fc60000004100 */
[----:B------:R-:W1:Y:S01]  /*aa90*/  LDS.128 R24, [R38+0x20400] ;  /* 0x0204000026187984 */ /* 0x000e620000000c00 */
[--C-:B0-----:R-:W-:Y:S02]  /*aaa0*/  HADD2.F32 R30, -RZ, R13.reuse.H0_H0 ;  /* 0x2000000dff1e7230 */ /* 0x101fe40000004100 */
        /* <DEDUP_REMOVED lines=15> */
[----:B------:R-:W-:Y:S01]  /*aba0*/  FFMA.FTZ R30, R40, R47, -R53 ;  /* 0x0000002f281e7223 */ /* 0x000fe20000010835 */
[C---:B------:R-:W-:Y:S01]  /*abb0*/  FMUL.FTZ R53, R45.reuse, R50 ;  /* 0x000000322d357220 */ /* 0x040fe20000410000 */
[----:B------:R-:W-:Y:S02]  /*abc0*/  HADD2.F32 R47, -RZ, R52.H0_H0 ;  /* 0x20000034ff2f7230 */ /* 0x000fe40000004100 */
[-C--:B------:R-:W-:Y:S01]  /*abd0*/  FMUL.FTZ R45, R45, R48.reuse ;  /* 0x000000302d2d7220 */ /* 0x080fe20000410000 */
[----:B------:R-:W-:Y:S02]  /*abe0*/  HADD2.F32 R29, -RZ, R15.H1_H1 ;  /* 0x3000000fff1d7230 */ /* 0x000fe40000004100 */
[C---:B------:R-:W-:Y:S01]  /*abf0*/  FFMA.FTZ R42, R44.reuse, R48, -R53 ;  /* 0x000000302c2a7223 */ /* 0x040fe20000010835 */
[----:B------:R-:W-:Y:S02]  /*ac00*/  HADD2.F32 R31, -RZ, R24.H0_H0 ;  /* 0x20000018ff1f7230 */ /* 0x000fe40000004100 */
[----:B------:R-:W-:Y:S01]  /*ac10*/  FFMA.FTZ R45, R44, R50, R45 ;  /* 0x000000322c2d7223 */ /* 0x000fe2000001002d */
[----:B------:R-:W-:Y:S01]  /*ac20*/  FMUL.FTZ R50, R46, R47 ;  /* 0x0000002f2e327220 */ /* 0x000fe20000410000 */
[----:B------:R-:W-:-:S02]  /*ac30*/  HADD2.F32 R48, -RZ, R43.H1_H1 ;  /* 0x3000002bff307230 */ /* 0x000fc40000004100 */
[----:B------:R-:W-:Y:S01]  /*ac40*/  FFMA.FTZ R40, R40, R49, R51 ;  /* 0x0000003128287223 */ /* 0x000fe20000010033 */
        /* <DEDUP_REMOVED lines=10> */
[----:B------:R-:W-:Y:S01]  /*acf0*/  FFMA.FTZ R50, R21, R44, -R50 ;  /* 0x0000002c15327223 */ /* 0x000fe20000010832 */
[----:B------:R-:W-:Y:S02]  /*ad00*/  HADD2.F32 R15, -RZ, R14.H0_H0 ;  /* 0x2000000eff0f7230 */ /* 0x000fe40000004100 */
[C---:B------:R-:W-:Y:S01]  /*ad10*/  FMUL.FTZ R52, R27.reuse, R46 ;  /* 0x0000002e1b347220 */ /* 0x040fe20000410000 */
[----:B------:R-:W-:Y:S01]  /*ad20*/  FMUL.FTZ R44, R27, R34 ;  /* 0x000000221b2c7220 */ /* 0x000fe20000410000 */
[----:B------:R-:W-:Y:S02]  /*ad30*/  HADD2.F32 R24, -RZ, R24.H1_H1 ;  /* 0x30000018ff187230 */ /* 0x000fe40000004100 */
[----:B------:R-:W-:Y:S01]  /*ad40*/  FFMA.FTZ R31, R21, R48, R31 ;  /* 0x00000030151f7223 */ /* 0x000fe2000001001f */
[----:B------:R-:W-:-:S02]  /*ad50*/  HADD2.F32 R26, -RZ, R26.H1_H1 ;  /* 0x3000001aff1a7230 */ /* 0x000fc40000004100 */
[C---:B------:R-:W-:Y:S01]  /*ad60*/  FFMA.FTZ R52, R15.reuse, R34, -R52 ;  /* 0x000000220f347223 */ /* 0x040fe20000010834 */
[----:B------:R-:W-:Y:S02]  /*ad70*/  HADD2.F32 R27, -RZ, R28.H0_H0 ;  /* 0x2000001cff1b7230 */ /* 0x000fe40000004100 */
[----:B------:R-:W-:Y:S01]  /*ad80*/  FFMA.FTZ R44, R15, R46, R44 ;  /* 0x0000002e0f2c7223 */ /* 0x000fe2000001002c */
[----:B------:R-:W-:Y:S01]  /*ad90*/  HADD2.F32 R29, -RZ, R20.H0_H0 ;  /* 0x20000014ff1d7230 */ /* 0x000fe20000004100 */
[----:B------:R-:W-:Y:S01]  /*ada0*/  F2FP.F16.F32.PACK_AB R13, R30, R13 ;  /* 0x0000000d1e0d723e */ /* 0x000fe200000000ff */
[----:B------:R-:W-:Y:S02]  /*adb0*/  HADD2.F32 R21, -RZ, R2.H0_H0 ;  /* 0x20000002ff157230 */ /* 0x000fe40000004100 */
[----:B------:R-:W-:Y:S01]  /*adc0*/  FMUL.FTZ R15, R24, R27 ;  /* 0x0000001b180f7220 */ /* 0x000fe20000410000 */
[----:B------:R-:W-:Y:S02]  /*add0*/  HADD2.F32 R12, -RZ, R12.H1_H1 ;  /* 0x3000000cff0c7230 */ /* 0x000fe40000004100 */
[----:B------:R-:W-:Y:S01]  /*ade0*/  FMUL.FTZ R41, R26, R29 ;  /* 0x0000001d1a297220 */ /* 0x000fe20000410000 */
[----:B------:R-:W-:-:S02]  /*adf0*/  HADD2.F32 R14, -RZ, R14.H1_H1 ;  /* 0x3000000eff0e7230 */ /* 0x000fc40000004100 */
[----:B------:R-:W-:Y:S01]  /*ae00*/  FMUL.FTZ R24, R24, R21 ;  /* 0x0000001518187220 */ /* 0x000fe20000410000 */
[----:B------:R-:W-:Y:S01]  /*ae10*/  FMUL.FTZ R26, R26, R3 ;  /* 0x000000031a1a7220 */ /* 0x000fe20000410000 */
[----:B------:R-:W-:Y:S01]  /*ae20*/  FFMA.FTZ R21, R12, R21, -R15 ;  /* 0x000000150c157223 */ /* 0x000fe2000001080f */
[----:B------:R-:W-:Y:S01]  /*ae30*/  F2FP.F16.F32.PACK_AB R15, R49, R42 ;  /* 0x0000002a310f723e */ /* 0x000fe200000000ff */
[----:B------:R-:W-:Y:S01]  /*ae40*/  FFMA.FTZ R41, R14, R3, -R41 ;  /* 0x000000030e297223 */ /* 0x000fe20000010829 */
[----:B------:R-:W-:Y:S01]  /*ae50*/  FFMA.FTZ R24, R12, R27, R24 ;  /* 0x0000001b0c187223 */ /* 0x000fe20000010018 */
[----:B------:R-:W-:Y:S01]  /*ae60*/  FFMA.FTZ R29, R14, R29, R26 ;  /* 0x0000001d0e1d7223 */ /* 0x000fe2000001001a */
[----:B------:R-:W-:Y:S02]  /*ae70*/  F2FP.F16.F32.PACK_AB R12, R21, R50 ;  /* 0x00000032150c723e */ /* 0x000fe400000000ff */
[----:B------:R-:W-:Y:S02]  /*ae80*/  F2FP.F16.F32.PACK_AB R14, R41, R52 ;  /* 0x00000034290e723e */ /* 0x000fe400000000ff */
[----:B------:R-:W-:-:S02]  /*ae90*/  F2FP.F16.F32.PACK_AB R25, R40, R25 ;  /* 0x000000192819723e */ /* 0x000fc400000000ff */
[----:B------:R-:W-:Y:S01]  /*aea0*/  F2FP.F16.F32.PACK_AB R27, R54, R45 ;  /* 0x0000002d361b723e */ /* 0x000fe200000000ff */
[----:B------:R1:W-:Y:S01]  /*aeb0*/  STS.128 [R37+0x20400], R12 ;  /* 0x0204000c25007388 */ /* 0x0003e20000000c00 */
[----:B------:R-:W-:Y:S02]  /*aec0*/  F2FP.F16.F32.PACK_AB R24, R24, R31 ;  /* 0x0000001f1818723e */ /* 0x000fe400000000ff */
[----:B------:R-:W-:-:S05]  /*aed0*/  F2FP.F16.F32.PACK_AB R26, R29, R44 ;  /* 0x0000002c1d1a723e */ /* 0x000fca00000000ff */
[----:B------:R1:W-:Y:S02]  /*aee0*/  STS.128 [R38+0x20400], R24 ;  /* 0x0204001826007388 */ /* 0x0003e40000000c00 */
.L_x_3448:
[----:B------:R-:W-:Y:S05]  /*aef0*/  BSYNC B1 ;  /* 0x0000000000017941 */ /* 0x000fea0003800000 */
.L_x_3447:
[----:B-1----:R-:W-:Y:S01]  /*af00*/  PRMT R37, R33, 0x5410, R35 ;  /* 0x0000541021257816 */ /* 0x002fe20000000023 */
[----:B------:R-:W-:Y:S06]  /*af10*/  @P0 BRA `(.L_x_3439) ;  /* 0x00000004007c0947 */ /* 0x000fec0003800000 */
[----:B------:R-:W0:Y:S01]  /*af20*/  LDL R41, [R1+0x70] ;  /* 0x0000700001297983 */ /* 0x000e220000100800 */
[----:B------:R-:W-:Y:S01]  /*af30*/  SHF.R.S32.HI R3, RZ, 0x1f, R32 ;  /* 0x0000001fff037819 */ /* 0x000fe20000011420 */
[----:B------:R-:W-:Y:S01]  /*af40*/  IMAD.SHL.U32 R2, R32, 0x40, RZ ;  /* 0x0000004020027824 */ /* 0x000fe200078e00ff */
[----:B------:R-:W-:Y:S01]  /*af50*/  SHF.R.U32.HI R31, RZ, 0x10, R7 ;  /* 0x00000010ff1f7819 */ /* 0x000fe20000011607 */
[----:B------:R-:W-:Y:S01]  /*af60*/  HADD2.F32 R29, -RZ, R56.H0_H0 ;  /* 0x20000038ff1d7230 */ /* 0x000fe20000004100 */
[----:B------:R-:W-:Y:S01]  /*af70*/  LEA.HI R3, R3, R32, RZ, 0x3 ;  /* 0x0000002003037211 */ /* 0x000fe200078f18ff */
[----:B------:R-:W-:Y:S01]  /*af80*/  HADD2.F32 R30, -RZ, R55.H0_H0 ;  /* 0x20000037ff1e7230 */ /* 0x000fe20000004100 */
[----:B------:R-:W-:Y:S01]  /*af90*/  LOP3.LUT R13, R2, 0x1c0, RZ, 0xc0, !PT ;  /* 0x000001c0020d7812 */ /* 0x000fe200078ec0ff */
[----:B------:R-:W-:Y:S01]  /*afa0*/  HADD2.F32 R43, -RZ, R43.H0_H0 ;  /* 0x2000002bff2b7230 */ /* 0x000fe20000004100 */
[----:B------:R-:W-:Y:S01]  /*afb0*/  SHF.R.U32.HI R32, RZ, 0x10, R5 ;  /* 0x00000010ff207819 */ /* 0x000fe20000011605 */
[----:B------:R-:W-:Y:S01]  /*afc0*/  IMAD.SHL.U32 R3, R3, 0x40, RZ ;  /* 0x0000004003037824 */ /* 0x000fe200078e00ff */
[----:B------:R-:W-:-:S02]  /*afd0*/  SHF.R.U32.HI R2, RZ, 0x3, R13 ;  /* 0x00000003ff027819 */ /* 0x000fc4000001160d */
[----:B------:R-:W-:Y:S01]  /*afe0*/  SHF.R.U32.HI R35, RZ, 0x10, R9 ;  /* 0x00000010ff237819 */ /* 0x000fe20000011609 */
[----:B------:R-:W-:Y:S01]  /*aff0*/  HADD2.F32 R32, -RZ, R32.H0_H0 ;  /* 0x20000020ff207230 */ /* 0x000fe20000004100 */
[----:B------:R-:W-:Y:S02]  /*b000*/  LOP3.LUT R36, R2, R36, R13, 0x1e, !PT ;  /* 0x0000002402247212 */ /* 0x000fe400078e1e0d */
[----:B------:R-:W-:Y:S02]  /*b010*/  LOP3.LUT R3, R3, 0xfffffe00, RZ, 0xc0, !PT ;  /* 0xfffffe0003037812 */ /* 0x000fe400078ec0ff */
[----:B------:R-:W-:-:S03]  /*b020*/  SHF.R.U32.HI R33, RZ, 0x10, R11 ;  /* 0x00000010ff217819 */ /* 0x000fc6000001160b */
[----:B------:R-:W-:Y:S01]  /*b030*/  IMAD.IADD R2, R3, 0x1, R36 ;  /* 0x0000000103027824 */ /* 0x000fe200078e0224 */
[----:B------:R-:W-:Y:S02]  /*b040*/  SHF.R.U64 R3, R8, 0x10, R9 ;  /* 0x0000001008037819 */ /* 0x000fe40000001209 */
[----:B------:R-:W-:Y:S01]  /*b050*/  SHF.R.U64 R8, R4, 0x10, R5 ;  /* 0x0000001004087819 */ /* 0x000fe20000001205 */
[----:B------:R-:W-:Y:S01]  /*b060*/  IMAD R2, R2, 0x2, R17 ;  /* 0x0000000202027824 */ /* 0x000fe200078e0211 */
[----:B------:R-:W-:Y:S01]  /*b070*/  SHF.R.U64 R5, R6, 0x10, R7 ;  /* 0x0000001006057819 */ /* 0x000fe20000001207 */
[----:B------:R-:W-:Y:S01]  /*b080*/  HADD2.F32 R3, -RZ, R3.H0_H0 ;  /* 0x20000003ff037230 */ /* 0x000fe20000004100 */
[----:B------:R-:W-:Y:S02]  /*b090*/  SHF.R.U64 R4, R10, 0x10, R11 ;  /* 0x000000100a047819 */ /* 0x000fe4000000120b */
[----:B------:R-:W1:Y:S02]  /*b0a0*/  LDS.128 R24, [R2+0x20400] ;  /* 0x0204000002187984 */ /* 0x000e640000000c00 */
[----:B-1----:R-:W-:-:S02]  /*b0b0*/  HADD2.F32 R20, -RZ, R25.H0_H0 ;  /* 0x20000019ff147230 */ /* 0x002fc40000004100 */
[----:B------:R-:W-:Y:S02]  /*b0c0*/  HADD2.F32 R25, -RZ, R25.H1_H1 ;  /* 0x30000019ff197230 */ /* 0x000fe40000004100 */
[----:B------:R-:W-:Y:S02]  /*b0d0*/  HADD2.F32 R11, -RZ, R24.H0_H0 ;  /* 0x20000018ff0b7230 */ /* 0x000fe40000004100 */
[C---:B------:R-:W-:Y:S01]  /*b0e0*/  FMUL.FTZ R34, R20.reuse, R30 ;  /* 0x0000001e14227220 */ /* 0x040fe20000410000 */
[----:B------:R-:W-:Y:S01]  /*b0f0*/  FMUL.FTZ R36, R20, R29 ;  /* 0x0000001d14247220 */ /* 0x000fe20000410000 */
[----:B------:R-:W-:Y:S02]  /*b100*/  HADD2.F32 R20, -RZ, R35.H0_H0 ;  /* 0x20000023ff147230 */ /* 0x000fe40000004100 */
[----:B------:R-:W-:Y:S02]  /*b110*/  HADD2.F32 R21, -RZ, R26.H0_H0 ;  /* 0x2000001aff157230 */ /* 0x000fe40000004100 */
[----:B------:R-:W-:-:S02]  /*b120*/  HADD2.F32 R28, -RZ, R27.H0_H0 ;  /* 0x2000001bff1c7230 */ /* 0x000fc40000004100 */
[----:B------:R-:W-:Y:S01]  /*b130*/  FMUL.FTZ R40, R25, R20 ;  /* 0x0000001419287220 */ /* 0x000fe20000410000 */
[----:B------:R-:W-:Y:S02]  /*b140*/  HADD2.F32 R27, -RZ, R27.H1_H1 ;  /* 0x3000001bff1b7230 */ /* 0x000fe40000004100 */
[----:B------:R-:W-:Y:S02]  /*b150*/  HADD2.F32 R24, -RZ, R24.H1_H1 ;  /* 0x30000018ff187230 */ /* 0x000fe40000004100 */
[----:B------:R-:W-:Y:S01]  /*b160*/  HADD2.F32 R26, -RZ, R26.H1_H1 ;  /* 0x3000001aff1a7230 */ /* 0x000fe20000004100 */
[----:B0-----:R-:W0:Y:S02]  /*b170*/  LDS.128 R12, [R41+0x20400] ;  /* 0x02040000290c7984 */ /* 0x001e240000000c00 */
[--C-:B0-----:R-:W-:Y:S02]  /*b180*/  HADD2.F32 R7, -RZ, R13.reuse.H0_H0 ;  /* 0x2000000dff077230 */ /* 0x101fe40000004100 */
[----:B------:R-:W-:-:S02]  /*b190*/  HADD2.F32 R13, -RZ, R13.H1_H1 ;  /* 0x3000000dff0d7230 */ /* 0x000fc40000004100 */
[----:B------:R-:W-:Y:S02]  /*b1a0*/  HADD2.F32 R6, -RZ, R12.H0_H0 ;  /* 0x2000000cff067230 */ /* 0x000fe40000004100 */
[C---:B------:R-:W-:Y:S01]  /*b1b0*/  FFMA.FTZ R29, R7.reuse, R29, -R34 ;  /* 0x0000001d071d7223 */ /* 0x040fe20000010822 */
[----:B------:R-:W-:Y:S01]  /*b1c0*/  FFMA.FTZ R36, R7, R30, R36 ;  /* 0x0000001e07247223 */ /* 0x000fe20000010024 */
[----:B------:R-:W-:Y:S01]  /*b1d0*/  FMUL.FTZ R34, R25, R32 ;  /* 0x0000002019227220 */ /* 0x000fe20000410000 */
[----:B------:R-:W-:Y:S02]  /*b1e0*/  HADD2.F32 R7, -RZ, R55.H1_H1 ;  /* 0x30000037ff077230 */ /* 0x000fe40000004100 */
[----:B------:R-:W-:Y:S01]  /*b1f0*/  FMUL.FTZ R25, R11, R43 ;  /* 0x0000002b0b197220 */ /* 0x000fe20000410000 */
[----:B------:R-:W-:Y:S02]  /*b200*/  HADD2.F32 R30, -RZ, R39.H1_H1 ;  /* 0x30000027ff1e7230 */ /* 0x000fe40000004100 */
[----:B------:R-:W-:Y:S01]  /*b210*/  FFMA.FTZ R38, R13, R20, -R34 ;  /* 0x000000140d267223 */ /* 0x000fe20000010822 */
[----:B------:R-:W-:-:S02]  /*b220*/  HADD2.F32 R20, -RZ, R37.H0_H0 ;  /* 0x20000025ff147230 */ /* 0x000fc40000004100 */
[-C--:B------:R-:W-:Y:S01]  /*b230*/  FMUL.FTZ R34, R11, R7.reuse ;  /* 0x000000070b227220 */ /* 0x080fe20000410000 */
[----:B------:R-:W-:Y:S02]  /*b240*/  HADD2.F32 R9, -RZ, R14.H0_H0 ;  /* 0x2000000eff097230 */ /* 0x000fe40000004100 */
[C---:B------:R-:W-:Y:S01]  /*b250*/  FFMA.FTZ R25, R6.reuse, R7, -R25 ;  /* 0x0000000706197223 */ /* 0x040fe20000010819 */
[----:B------:R-:W-:Y:S02]  /*b260*/  HADD2.F32 R7, -RZ, R37.H1_H1 ;  /* 0x30000025ff077230 */ /* 0x000fe40000004100 */
[----:B------:R-:W-:Y:S01]  /*b270*/  FFMA.FTZ R34, R6, R43, R34 ;  /* 0x0000002b06227223 */ /* 0x000fe20000010022 */
[----:B------:R-:W-:Y:S01]  /*b280*/  FMUL.FTZ R6, R21, R30 ;  /* 0x0000001e15067220 */ /* 0x000fe20000410000 */
[----:B------:R-:W-:Y:S02]  /*b290*/  HADD2.F32 R39, -RZ, R39.H0_H0 ;  /* 0x20000027ff277230 */ /* 0x000fe40000004100 */
[----:B------:R-:W-:Y:S01]  /*b2a0*/  FFMA.FTZ R13, R13, R32, R40 ;  /* 0x000000200d0d7223 */ /* 0x000fe20000010028 */
[----:B------:R-:W-:Y:S01]  /*b2b0*/  FMUL.FTZ R32, R21, R20 ;  /* 0x0000001415207220 */ /* 0x000fe20000410000 */
[----:B------:R-:W-:-:S02]  /*b2c0*/  HADD2.F32 R10, -RZ, R15.H0_H0 ;  /* 0x2000000fff0a7230 */ /* 0x000fc40000004100 */
[C---:B------:R-:W-:Y:S01]  /*b2d0*/  FFMA.FTZ R21, R9.reuse, R20, -R6 ;  /* 0x0000001409157223 */ /* 0x040fe20000010806 */
[----:B------:R-:W-:Y:S02]  /*b2e0*/  HADD2.F32 R20, -RZ, R31.H0_H0 ;  /* 0x2000001fff147230 */ /* 0x000fe40000004100 */
[C---:B------:R-:W-:Y:S01]  /*b2f0*/  FMUL.FTZ R11, R28.reuse, R39 ;  /* 0x000000271c0b7220 */ /* 0x040fe20000410000 */
[----:B------:R-:W-:Y:S02]  /*b300*/  HADD2.F32 R6, -RZ, R33.H0_H0 ;  /* 0x20000021ff067230 */ /* 0x000fe40000004100 */
[-C--:B------:R-:W-:Y:S01]  /*b310*/  FMUL.FTZ R40, R28, R7.reuse ;  /* 0x000000071c287220 */ /* 0x080fe20000410000 */
[----:B------:R-:W-:Y:S02]  /*b320*/  HADD2.F32 R15, -RZ, R15.H1_H1 ;  /* 0x3000000fff0f7230 */ /* 0x000fe40000004100 */
[----:B------:R-:W-:Y:S01]  /*b330*/  FFMA.FTZ R32, R9, R30, R32 ;  /* 0x0000001e09207223 */ /* 0x000fe20000010020 */
[C---:B------:R-:W-:Y:S01]  /*b340*/  FFMA.FTZ R28, R10.reuse, R7, -R11 ;  /* 0x000000070a1c7223 */ /* 0x040fe2000001080b */
[----:B------:R-:W-:Y:S01]  /*b350*/  FFMA.FTZ R40, R10, R39, R40 ;  /* 0x000000270a287223 */ /* 0x000fe20000010028 */
[C---:B------:R-:W-:Y:S01]  /*b360*/  FMUL.FTZ R30, R27.reuse, R20 ;  /* 0x000000141b1e7220 */ /* 0x040fe20000410000 */
[----:B------:R-:W-:Y:S01]  /*b370*/  FMUL.FTZ R10, R27, R6 ;  /* 0x000000061b0a7220 */ /* 0x000fe20000410000 */
[----:B------:R-:W-:-:S02]  /*b380*/  HADD2.F32 R7, -RZ, R8.H0_H0 ;  /* 0x20000008ff077230 */ /* 0x000fc40000004100 */
[----:B------:R-:W-:Y:S02]  /*b390*/  HADD2.F32 R9, -RZ, R5.H0_H0 ;  /* 0x20000005ff097230 */ /* 0x000fe40000004100 */
[C---:B------:R-:W-:Y:S01]  /*b3a0*/  FFMA.FTZ R27, R15.reuse, R6, -R30 ;  /* 0x000000060f1b7223 */ /* 0x040fe2000001081e */
[----:B------:R-:W-:Y:S02]  /*b3b0*/  HADD2.F32 R5, -RZ, R4.H0_H0 ;  /* 0x20000004ff057230 */ /* 0x000fe40000004100 */
        /* <DEDUP_REMOVED lines=21> */
.L_x_3439:
[----:B------:R-:W-:Y:S05]  /*b510*/  BSYNC B0 ;  /* 0x0000000000007941 */ /* 0x000fea0003800000 */
.L_x_3425:
[----:B------:R-:W-:Y:S01]  /*b520*/  @!PT LDS RZ, [RZ] ;  /* 0x00000000fffff984 */ /* 0x000fe20000000800 */
[----:B------:R-:W-:Y:S01]  /*b530*/  @!PT LDS RZ, [RZ] ;  /* 0x00000000fffff984 */ /* 0x000fe20000000800 */
[----:B------:R-:W-:Y:S01]  /*b540*/  @!PT LDS RZ, [RZ] ;  /* 0x00000000fffff984 */ /* 0x000fe20000000800 */
[----:B------:R-:W-:Y:S01]  /*b550*/  @!PT LDS RZ, [RZ] ;  /* 0x00000000fffff984 */ /* 0x000fe20000000800 */
[----:B------:R4:W-:Y:S06]  /*b560*/  MEMBAR.ALL.CTA ;  /* 0x0000000000007992 */ /* 0x0009ec0000008000 */
[----:B----4-:R-:W4:Y:S01]  /*b570*/  FENCE.VIEW.ASYNC.S ;  /* 0x00000000000073c6 */ /* 0x010f220000000000 */
[----:B------:R-:W-:Y:S05]  /*b580*/  WARPSYNC.ALL ;  /* 0x0000000000007948 */ /* 0x000fea0003800000 */
[----:B----4-:R-:W-:Y:S06]  /*b590*/  BAR.SYNC.DEFER_BLOCKING 0xd, 0x80 ;  /* 0x0342000000007b1d */ /* 0x010fec0000010000 */
.L_x_3422:
[----:B0-23--:R-:W-:-:S05]  /*b5a0*/  IMAD.U32 R2, RZ, RZ, UR47 ;  /* 0x0000002fff027e24 */ /* 0x00dfca000f8e00ff */
[----:B------:R-:W-:-:S13]  /*b5b0*/  ISETP.NE.AND P0, PT, R2, 0x3, PT ;  /* 0x000000030200780c */ /* 0x000fda0003f05270 */
[----:B------:R-:W-:Y:S05]  /*b5c0*/  @!P0 BRA `(.L_x_3449) ;  /* 0x0000000000048947 */ /* 0x000fea0003800000 */
[----:B------:R-:W-:Y:S01]  /*b5d0*/  BPT.TRAP 0x1 ;  /* 0x000000040000795c */ /* 0x000fe20000300000 */
.L_x_3449:
[----:B------:R-:W-:Y:S01]  /*b5e0*/  IMAD R20, R22, 0x8, R17 ;  /* 0x0000000816147824 */ /* 0x000fe200078e0211 */
[----:B-1----:R-:W-:-:S04]  /*b5f0*/  SHF.L.U32 R15, R23, 0x1f, RZ ;  /* 0x0000001f170f7819 */ /* 0x002fc800000006ff */
[----:B------:R0:W1:Y:S01]  /*b600*/  SYNCS.PHASECHK.TRANS64.TRYWAIT P1, [R20+URZ+0x38830], R15 ;  /* 0x0388300f140075a7 */ /* 0x000062000802017f */
[----:B------:R-:W-:Y:S05]  /*b610*/  @!P0 BRA `(.L_x_3450) ;  /* 0x0000000000048947 */ /* 0x000fea0003800000 */
[----:B------:R-:W-:Y:S01]  /*b620*/  BPT.TRAP 0x1 ;  /* 0x000000040000795c */ /* 0x000fe20000300000 */
.L_x_3450:
        /* <DEDUP_REMOVED lines=10> */
.L_x_3451:
[----:B------:R-:W-:Y:S01]  /*b6d0*/  LOP3.LUT R4, R3, 0x10000, RZ, 0xfc, !PT ;  /* 0x0001000003047812 */ /* 0x000fe200078efcff */
[----:B------:R-:W-:Y:S01]  /*b6e0*/  IMAD R2, R22, 0x200, R195 ;  /* 0x0000020016027824 */ /* 0x000fe200078e02c3 */
[----:B------:R-:W-:Y:S05]  /*b6f0*/  WARPSYNC.ALL ;  /* 0x0000000000007948 */ /* 0x000fea0003800000 */
[----:B------:R-:W-:Y:S01]  /*b700*/  IMAD.MOV.U32 R5, RZ, RZ, 0x40000040 ;  /* 0x40000040ff057424 */ /* 0x000fe200078e00ff */
[----:B------:R-:W-:Y:S01]  /*b710*/  R2UR UR4, R4 ;  /* 0x00000000040472ca */ /* 0x000fe200000e0000 */
[----:B------:R-:W-:Y:S01]  /*b720*/  IMAD.MOV.U32 R3, RZ, RZ, 0x40000040 ;  /* 0x40000040ff037424 */ /* 0x000fe200078e00ff */
[----:B------:R-:W-:Y:S01]  /*b730*/  R2UR UR6, R2 ;  /* 0x00000000020672ca */ /* 0x000fe200000e0000 */
[----:B------:R-:W-:Y:S01]  /*b740*/  WARPGROUP.ARRIVE ;  /* 0x00000000000079c5 */ /* 0x000fe20000000000 */
[----:B------:R-:W-:Y:S01]  /*b750*/  R2UR UR5, R5 ;  /* 0x00000000050572ca */ /* 0x000fe200000e0000 */
[----:B------:R-:W-:Y:S01]  /*b760*/  VIADD R12, R4, 0x2 ;  /* 0x00000002040c7836 */ /* 0x000fe20000000000 */
[----:B------:R-:W-:Y:S01]  /*b770*/  R2UR UR7, R3 ;  /* 0x00000000030772ca */ /* 0x000fe200000e0000 */
[----:B------:R-:W-:Y:S01]  /*b780*/  VIADD R6, R2, 0x2 ;  /* 0x0000000202067836 */ /* 0x000fe20000000000 */
[----:B------:R-:W-:Y:S01]  /*b790*/  SHF.L.U32 R0, R0, 0x1f, RZ ;  /* 0x0000001f00007819 */ /* 0x000fe200000006ff */
[----:B------:R-:W-:Y:S01]  /*b7a0*/  IMAD.MOV.U32 R13, RZ, RZ, 0x40000040 ;  /* 0x40000040ff0d7424 */ /* 0x000fe200078e00ff */
[----:B------:R-:W-:Y:S01]  /*b7b0*/  BSSY B0, `(.L_x_3453) ;  /* 0x0000023000007945 */ /* 0x000fe20003800000 */
[----:B------:R-:W-:-:S02]  /*b7c0*/  IMAD.MOV.U32 R7, RZ, RZ, 0x40000040 ;  /* 0x40000040ff077424 */ /* 0x000fc400078e00ff */
[C---:B----4-:R-:W-:Y:S02]  /*b7d0*/  VIADD R10, R4.reuse, 0x4 ;  /* 0x00000004040a7836 */ /* 0x050fe40000000000 */
[----:B------:R-:W-:Y:S02]  /*b7e0*/  IMAD.MOV.U32 R11, RZ, RZ, 0x40000040 ;  /* 0x40000040ff0b7424 */ /* 0x000fe400078e00ff */
[----:B------:R-:W-:Y:S02]  /*b7f0*/  VIADD R8, R4, 0x6 ;  /* 0x0000000604087836 */ /* 0x000fe40000000000 */
[----:B------:R-:W-:Y:S01]  /*b800*/  HGMMA.64x64x16.F32 R24, gdesc[UR4], RZ, !UPT, gsb0 ;  /* 0x00e00000041879f0 */ /* 0x000fe2000c0008ff */
        /* <DEDUP_REMOVED lines=29> */
.L_x_3749:
[----:B------:R-:W-:Y:S05]  /*b9e0*/  BSYNC B0 ;  /* 0x0000000000007941 */ /* 0x000fea0003800000 */
.L_x_3453:
[----:B------:R-:W-:Y:S05]  /*b9f0*/  @!P0 BRA `(.L_x_3455) ;  /* 0x0000000000048947 */ /* 0x000fea0003800000 */
[----:B------:R-:W-:Y:S01]  /*ba00*/  BPT.TRAP 0x1 ;  /* 0x000000040000795c */ /* 0x000fe20000300000 */
.L_x_3455:
[----:B------:R3:W4:Y:S01]  /*ba10*/  SYNCS.PHASECHK.TRANS64.TRYWAIT P1, [R20+URZ+0x38850], R15 ;  /* 0x0388500f140075a7 */ /* 0x000722000802017f */
[----:B------:R-:W-:Y:S05]  /*ba20*/  @!P0 BRA `(.L_x_3456) ;  /* 0x0000000000048947 */ /* 0x000fea0003800000 */
[----:B------:R-:W-:Y:S01]  /*ba30*/  BPT.TRAP 0x1 ;  /* 0x000000040000795c */ /* 0x000fe20000300000 */
.L_x_3456:
[C---:B--2---:R-:W-:Y:S02]  /*ba40*/  VIADD R0, R17.reuse, 0x400 ;  /* 0x0000040011007836 */ /* 0x044fe40000000000 */
[----:B------:R-:W-:-:S03]  /*ba50*/  VIADD R2, R17, 0x26400 ;  /* 0x0002640011027836 */ /* 0x000fc60000000000 */
[----:B------:R-:W-:Y:S02]  /*ba60*/  SHF.R.U32.HI R0, RZ, 0x4, R0 ;  /* 0x00000004ff007819 */ /* 0x000fe40000011600 */
[----:B------:R-:W-:Y:S02]  /*ba70*/  SHF.R.U32.HI R2, RZ, 0x4, R2 ;  /* 0x00000004ff027819 */ /* 0x000fe40000011602 */
[----:B------:R-:W-:Y:S02]  /*ba80*/  LOP3.LUT R0, R0, 0x3fff, RZ, 0xc0, !PT ;  /* 0x00003fff00007812 */ /* 0x000fe400078ec0ff */
[----:B------:R-:W-:Y:S02]  /*ba90*/  LOP3.LUT R2, R2, 0x3fff, RZ, 0xc0, !PT ;  /* 0x00003fff02027812 */ /* 0x000fe400078ec0ff */
[----:B------:R-:W-:Y:S01]  /*baa0*/  LOP3.LUT R210, R0, 0x10000, RZ, 0xfc, !PT ;  /* 0x0001000000d27812 */ /* 0x000fe200078efcff */
[----:B----4-:R-:W-:Y:S06]  /*bab0*/  @P1 BRA `(.L_x_3457) ;  /* 0x0000000000081947 */ /* 0x010fec0003800000 */
[----:B------:R-:W2:Y:S02]  /*bac0*/  SYNCS.PHASECHK.TRANS64.TRYWAIT P1, [R20+URZ+0x38850], R15 ;  /* 0x0388500f140075a7 */ /* 0x000ea4000802017f */
[----:B--2---:R-:W-:Y:S05]  /*bad0*/  @!P1 BRA `(.L_x_3458) ;  /* 0x000001e8000c9947 */ /* 0x004fea0003800000 */
.L_x_3457:
[----:B------:R-:W-:Y:S01]  /*bae0*/  IMAD R6, R22, 0x1000, R210 ;  /* 0x0000100016067824 */ /* 0x000fe200078e02d2 */
        /* <DEDUP_REMOVED lines=11> */
[----:B0123--:R-:W-:Y:S01]  /*bba0*/  IMAD.MOV.U32 R15, RZ, RZ, 0x40000040 ;  /* 0x40000040ff0f7424 */ /* 0x00ffe200078e00ff */
[----:B------:R-:W0:Y:S01]  /*bbb0*/  S2R R0, SR_TID.X ;  /* 0x0000000000007919 */ /* 0x000e220000002100 */
[----:B------:R-:W-:-:S02]  /*bbc0*/  IMAD.MOV.U32 R57, RZ, RZ, 0x40000040 ;  /* 0x40000040ff397424 */ /* 0x000fc400078e00ff */
[----:B------:R-:W-:Y:S02]  /*bbd0*/  VIADD R60, R6, 0x800 ;  /* 0x00000800063c7836 */ /* 0x000fe40000000000 */
[----:B------:R-:W-:Y:S02]  /*bbe0*/  VIADD R58, R2, 0x800 ;  /* 0x00000800023a7836 */ /* 0x000fe40000000000 */
[----:B------:R-:W-:-:S04]  /*bbf0*/  IMAD.MOV.U32 R21, RZ, RZ, 0x4 ;  /* 0x00000004ff157424 */ /* 0x000fc800078e00ff */
        /* <DEDUP_REMOVED lines=9> */
[----:B0-----:R-:W-:-:S06]  /*bc90*/  SHF.R.U32.HI R0, RZ, 0x7, R0 ;  /* 0x00000007ff007819 */ /* 0x001fcc0000011600 */
[----:B------:R-:W0:Y:S02]  /*bca0*/  SHFL.IDX PT, R0, R0, RZ, 0x1f ;  /* 0x00001fff00007589 */ /* 0x000e2400000e0000 */
[----:B0-----:R-:W-:-:S04]  /*bcb0*/  ISETP.GT.AND P1, PT, R0, 0x7f, PT ;  /* 0x0000007f0000780c */ /* 0x001fc80003f24270 */
        /* <DEDUP_REMOVED lines=314> */
[----:B------:R-:W-:Y:S01]  /*d060*/  SEL R0, R0, 0x3e, P1 ;  /* 0x0000003e00007807 */ /* 0x000fe20000800000 */
        /* <DEDUP_REMOVED lines=11> */
[----:B------:R-:W-:Y:S01]  /*d120*/  LOP3.LUT R7, R0, 0x6, RZ, 0xc0, !PT ;  /* 0x0000000600077812 */ /* 0x000fe200078ec0ff */
[----:B------:R-:W-:-:S02]  /*d130*/  WARPGROUP.DEPBAR.LE gsb0, 0x0 ;  /* 0x00008000000079c5 */ /* 0x000fc40000010000 */
[----:B------:R-:W-:-:S08]  /*d140*/  WARPGROUP.ARRIVE ;  /* 0x00000000000079c5 */ /* 0x000fd00000000000 */
        /* <DEDUP_REMOVED lines=13> */
[----:B------:R-:W-:Y:S01]  /*d220*/  IMAD.MOV.U32 R14, RZ, RZ, 0x1000 ;  /* 0x00001000ff0e7424 */ /* 0x000fe200078e00ff */
[----:B------:R-:W-:Y:S01]  /*d230*/  R2UR UR5, R15 ;  /* 0x000000000f0572ca */ /* 0x000fe200000e0000 */
[----:B------:R-:W-:Y:S01]  /*d240*/  IMAD.MOV.U32 R15, RZ, RZ, 0x40000040 ;  /* 0x40000040ff0f7424 */ /* 0x000fe200078e00ff */
[----:B------:R-:W-:Y:S02]  /*d250*/  R2UR UR6, R56 ;  /* 0x00000000380672ca */ /* 0x000fe400000e0000 */
[----:B------:R-:W-:Y:S02]  /*d260*/  R2UR UR7, R57 ;  /* 0x00000000390772ca */ /* 0x000fe400000e0000 */
        /* <DEDUP_REMOVED lines=18> */
.L_x_3459:
[----:B------:R-:W0:Y:S01]  /*d390*/  LDC R170, c[0x0][0x448] ;  /* 0x00011200ffaa7b82 */ /* 0x000e220000000800 */
[----:B------:R-:W-:Y:S01]  /*d3a0*/  IMAD.IADD R0, R222, 0x1, R197 ;  /* 0x00000001de007824 */ /* 0x000fe200078e02c5 */
[----:B------:R-:W-:Y:S01]  /*d3b0*/  ULDC.64 UR4, c[0x0][0xad8] ;  /* 0x0002b60000047ab9 */ /* 0x000fe20000000a00 */
[----:B------:R-:W-:Y:S01]  /*d3c0*/  LOP3.LUT R16, R16, 0xffffff7f, RZ, 0xc0, !PT ;  /* 0xffffff7f10107812 */ /* 0x000fe200078ec0ff */
[----:B------:R-:W-:Y:S01]  /*d3d0*/  UISETP.GE.AND UP0, UPT, UR5, 0x1, UPT ;  /* 0x000000010500788c */ /* 0x000fe2000bf06270 */
[----:B------:R-:W-:Y:S02]  /*d3e0*/  ULDC UR6, c[0x0][0xad4] ;  /* 0x0002b50000067ab9 */ /* 0x000fe40000000800 */
[----:B------:R-:W-:Y:S01]  /*d3f0*/  IMAD.U32 R21, RZ, RZ, UR6 ;  /* 0x00000006ff157e24 */ /* 0x000fe2000f8e00ff */
[----:B------:R-:W-:Y:S01]  /*d400*/  UP2UR UR48, UPR, URZ, 0x1 ;  /* 0x000000013f307883 */ /* 0x000fe20008000000 */
[----:B0-----:R-:W-:-:S13]  /*d410*/  ISETP.NE.AND P1, PT, R170, 0x1, PT ;  /* 0x00000001aa00780c */ /* 0x001fda0003f25270 */
[----:B------:R-:W0:Y:S01]  /*d420*/  @P1 LDC R7, c[0x0][0x44c] ;  /* 0x00011300ff071b82 */ /* 0x000e220000000800 */
[----:B------:R-:W-:-:S07]  /*d430*/  @P1 LOP3.LUT R16, R16, 0x80, RZ, 0xfc, !PT ;  /* 0x0000008010101812 */ /* 0x000fce00078efcff */
[----:B------:R-:W1:Y:S01]  /*d440*/  @P1 LDC R15, c[0x0][0x450] ;  /* 0x00011400ff0f1b82 */ /* 0x000e620000000800 */
[----:B0-----:R-:W-:-:S04]  /*d450*/  @P1 IMAD.HI.U32 R6, R0, R7, RZ ;  /* 0x0000000700061227 */ /* 0x001fc800078e00ff */
[----:B------:R-:W-:Y:S01]  /*d460*/  IMAD.MOV.U32 R7, RZ, RZ, -0x40 ;  /* 0xffffffc0ff077424 */ /* 0x000fe200078e00ff */
[----:B-1----:R-:W-:-:S03]  /*d470*/  @P1 SHF.R.U32.HI R0, RZ, R15, R6 ;  /* 0x0000000fff001219 */ /* 0x002fc60000011606 */
[----:B------:R-:W-:Y:S01]  /*d480*/  IMAD R62, R168, R7, 0x41 ;  /* 0x00000041a83e7424 */ /* 0x000fe200078e0207 */
[----:B------:R-:W-:Y:S01]  /*d490*/  PLOP3.LUT P1, PT, PT, PT, UP0, 0x40, 0x0 ;  /* 0x000000000000781c */ /* 0x000fe20003f2e808 */
[----:B------:R-:W-:Y:S01]  /*d4a0*/  VIADD R6, R20, 0x38840 ;  /* 0x0003884014067836 */ /* 0x000fe20000000000 */
[----:B------:R-:W-:Y:S01]  /*d4b0*/  LOP3.LUT R15, RZ, R21, RZ, 0x33, !PT ;  /* 0x00000015ff0f7212 */ /* 0x000fe200078e33ff */
[----:B------:R-:W0:Y:S01]  /*d4c0*/  SHFL.IDX PT, R57, R0, RZ, 0x1c1f ;  /* 0x001c1fff00397589 */ /* 0x000e2200000e0000 */
[----:B------:R-:W-:Y:S01]  /*d4d0*/  IADD3 R7, -R190, R62, R185 ;  /* 0x0000003ebe077210 */ /* 0x000fe20007ffe1b9 */
[----:B------:R-:W-:Y:S01]  /*d4e0*/  VIADD R62, R62, 0xffffffff ;  /* 0xffffffff3e3e7836 */ /* 0x000fe20000000000 */
[----:B------:R-:W-:-:S03]  /*d4f0*/  PRMT R6, R187, 0x654, R6 ;  /* 0x00000654bb067816 */ /* 0x000fc60000000006 */
[----:B------:R-:W-:Y:S01]  /*d500*/  IMAD.IADD R56, R7, 0x1, -R184 ;  /* 0x0000000107387824 */ /* 0x000fe200078e0ab8 */
[----:B------:R1:W-:Y:S03]  /*d510*/  SYNCS.ARRIVE.TRANS64.RED.A1T0 RZ, [R6+URZ], RZ ;  /* 0x000000ff06ff79a7 */ /* 0x0003e6000810043f */
[C---:B------:R-:W-:Y:S02]  /*d520*/  VIADD R7, R56.reuse, UR4 ;  /* 0x0000000438077c36 */ /* 0x040fe40008000000 */
[----:B------:R-:W-:Y:S01]  /*d530*/  IMAD.IADD R56, R56, 0x1, R15 ;  /* 0x0000000138387824 */ /* 0x000fe200078e020f */
[----:B-1----:R-:W-:-:S04]  /*d540*/  LEA R6, R168, 0xffffffc0, 0x6 ;  /* 0xffffffc0a8067811 */ /* 0x002fc800078e30ff */
[----:B------:R-:W-:-:S04]  /*d550*/  IADD3 R14, -R190, R185, -R6 ;  /* 0x000000b9be0e7210 */ /* 0x000fc80007ffe906 */
[----:B0-----:R-:W-:Y:S01]  /*d560*/  VIADDMNMX R60, R57, R7, R14, PT ;  /* 0x00000007393c7246 */ /* 0x001fe2000380010e */
[----:B------:R-:W-:Y:S01]  /*d570*/  IMAD.IADD R58, R56, 0x1, R57 ;  /* 0x00000001383a7824 */ /* 0x000fe200078e0239 */
[----:B------:R-:W-:Y:S06]  /*d580*/  @P1 BRA `(.L_x_3460) ;  /* 0x0000000000581947 */ /* 0x000fec0003800000 */
        /* <DEDUP_REMOVED lines=12> */
.L_x_3462:
[----:B------:R-:W-:-:S06]  /*d650*/  UISETP.NE.AND UP0, UPT, UR5, 0x1, UPT ;  /* 0x000000010500788c */ /* 0x000fcc000bf05270 */
[----:B------:R-:W-:-:S05]  /*d660*/  PLOP3.LUT P1, PT, PT, PT, UP0, 0x80, 0x0 ;  /* 0x000000000000781c */ /* 0x000fca0003f2f008 */
[----:B------:R-:W-:-:S08]  /*d670*/  @UP0 ULDC.64 UR6, c[0x0][0xae0] ;  /* 0x0002b80000060ab9 */ /* 0x000fd00000000a00 */
[----:B------:R-:W-:-:S05]  /*d680*/  @P1 IMAD.HI.U32 R57, R15, UR6, RZ ;  /* 0x000000060f391c27 */ /* 0x000fca000f8e00ff */
[----:B------:R-:W-:-:S07]  /*d690*/  @P1 SHF.R.U32.HI R15, RZ, UR7, R57 ;  /* 0x00000007ff0f1c19 */ /* 0x000fce0008011639 */
.L_x_3463:
[----:B------:R-:W-:Y:S05]  /*d6a0*/  BSYNC B0 ;  /* 0x0000000000007941 */ /* 0x000fea0003800000 */
.L_x_3461:
[----:B------:R-:W-:-:S04]  /*d6b0*/  IMAD R15, R15, UR5, -R6 ;  /* 0x000000050f0f7c24 */ /* 0x000fc8000f8e0a06 */
[----:B------:R-:W-:-:S05]  /*d6c0*/  IMAD.IADD R15, R15, 0x1, -R190 ;  /* 0x000000010f0f7824 */ /* 0x000fca00078e0abe */
[----:B------:R-:W-:Y:S02]  /*d6d0*/  VIMNMX R58, R58, R15, !PT ;  /* 0x0000000f3a3a7248 */ /* 0x000fe40007fe0100 */
[----:B------:R-:W-:-:S07]  /*d6e0*/  VIADDMNMX R60, R15, UR5, R60, PT ;  /* 0x000000050f3c7c46 */ /* 0x000fce000b80013c */
.L_x_3460:
[C---:B------:R-:W-:Y:S01]  /*d6f0*/  ISETP.GE.AND P1, PT, R62.reuse, 0x2, PT ;  /* 0x000000023e00780c */ /* 0x040fe20003f26270 */
[----:B------:R-:W0:Y:S01]  /*d700*/  SHFL.IDX PT, R69, R0, 0x1, 0x1c1f ;  /* 0x003c1f0000457f89 */ /* 0x000e2200000e0000 */
        /* <DEDUP_REMOVED lines=13> */
[----:B0-----:R-:W-:Y:S01]  /*d7e0*/  IMAD.IADD R56, R56, 0x1, R69 ;  /* 0x0000000138387824 */ /* 0x001fe200078e0245 */
        /* <DEDUP_REMOVED lines=48> */
[----:B------:R-:W-:Y:S02]  /*daf0*/  VIADDMNMX R28, R69, R7, R14, PT ;  /* 0x00000007451c7246 */ /* 0x000fe4000380010e */
[----:B------:R-:W-:-:S04]  /*db00*/  ISETP.LT.OR P4, PT, R60, 0x32, P4 ;  /* 0x000000323c00780c */ /* 0x000fc80002781670 */
[----:B------:R-:W-:Y:S02]  /*db10*/  FSEL R49, R49, -INF , !P4 ;  /* 0xff80000031317808 */ /* 0x000fe40006000000 */
[----:B------:R-:W-:-:S04]  /*db20*/  ISETP.GE.AND P4, PT, R62, 0x39, PT ;  /* 0x000000393e00780c */ /* 0x000fc80003f86270 */
[----:B------:R-:W-:-:S04]  /*db30*/  ISETP.GT.AND P5, PT, R58, 0x38, !P4 ;  /* 0x000000383a00780c */ /* 0x000fc800067a4270 */
[----:B------:R-:W-:-:S04]  /*db40*/  ISETP.LT.OR P5, PT, R60, 0x39, P5 ;  /* 0x000000393c00780c */ /* 0x000fc80002fa1670 */
[----:B------:R-:W-:Y:S02]  /*db50*/  FSEL R25, R52, -INF , !P5 ;  /* 0xff80000034197808 */ /* 0x000fe40006800000 */
[----:B------:R-:W-:-:S04]  /*db60*/  ISETP.GT.AND P5, PT, R58, RZ, !P6 ;  /* 0x000000ff3a00720c */ /* 0x000fc800077a4270 */
[----:B------:R-:W-:-:S04]  /*db70*/  ISETP.LT.OR P5, PT, R60, 0x1, P5 ;  /* 0x000000013c00780c */ /* 0x000fc80002fa1670 */
[----:B------:R-:W-:Y:S02]  /*db80*/  FSEL R24, R24, -INF , !P5 ;  /* 0xff80000018187808 */ /* 0x000fe40006800000 */
[----:B------:R-:W-:-:S04]  /*db90*/  ISETP.GE.AND P5, PT, R62, 0x3a, PT ;  /* 0x0000003a3e00780c */ /* 0x000fc80003fa6270 */
[----:B------:R-:W-:Y:S02]  /*dba0*/  P2R R48, PR, RZ, 0x20 ;  /* 0x00000020ff307803 */ /* 0x000fe40000000000 */
        /* <DEDUP_REMOVED lines=18> */
.L_x_3466:
[----:B------:R-:W-:-:S06]  /*dcd0*/  UISETP.NE.AND UP0, UPT, UR5, 0x1, UPT ;  /* 0x000000010500788c */ /* 0x000fcc000bf05270 */
[----:B------:R-:W-:-:S05]  /*dce0*/  PLOP3.LUT P5, PT, PT, PT, UP0, 0x80, 0x0 ;  /* 0x000000000000781c */ /* 0x000fca0003faf008 */
[----:B------:R-:W-:-:S08]  /*dcf0*/  @UP0 ULDC.64 UR6, c[0x0][0xae0] ;  /* 0x0002b80000060ab9 */ /* 0x000fd00000000a00 */
[----:B------:R-:W-:Y:S01]  /*dd00*/  @P5 IMAD.HI.U32 R0, R7, UR6, RZ ;  /* 0x0000000607005c27 */ /* 0x000fe2000f8e00ff */
[----:B------:R-:W-:-:S13]  /*dd10*/  PLOP3.LUT P5, PT, PT, PT, UP0, 0x80, 0x0 ;  /* 0x000000000000781c */ /* 0x000fda0003faf008 */
[----:B------:R-:W-:-:S07]  /*dd20*/  @P5 SHF.R.U32.HI R7, RZ, UR7, R0 ;  /* 0x00000007ff075c19 */ /* 0x000fce0008011600 */
.L_x_3467:
[----:B------:R-:W-:Y:S05]  /*dd30*/  BSYNC B0 ;  /* 0x0000000000007941 */ /* 0x000fea0003800000 */
.L_x_3465:
[----:B------:R-:W-:-:S04]  /*dd40*/  IMAD R7, R7, UR5, -R6 ;  /* 0x0000000507077c24 */ /* 0x000fc8000f8e0a06 */
[----:B------:R-:W-:-:S05]  /*dd50*/  IMAD.IADD R7, R7, 0x1, -R190 ;  /* 0x0000000107077824 */ /* 0x000fca00078e0abe */
[----:B------:R-:W-:Y:S02]  /*dd60*/  VIMNMX R56, R56, R7, !PT ;  /* 0x0000000738387248 */ /* 0x000fe40007fe0100 */
[----:B------:R-:W-:-:S07]  /*dd70*/  VIADDMNMX R28, R7, UR5, R28, PT ;  /* 0x00000005071c7c46 */ /* 0x000fce000b80011c */
.L_x_3464:
[----:B------:R-:W-:Y:S01]  /*dd80*/  ISETP.GT.AND P1, PT, R56, 0x1, !P1 ;  /* 0x000000013800780c */ /* 0x000fe20004f24270 */
[----:B------:R-:W-:Y:S01]  /*dd90*/  ULDC UR6, c[0x0][0xa80] ;  /* 0x0002a00000067ab9 */ /* 0x000fe20000000800 */
[----:B------:R-:W-:Y:S01]  /*dda0*/  FMNMX.FTZ R0, R24, R15, !PT ;  /* 0x0000000f18007209 */ /* 0x000fe20007810000 */
[----:B------:R-:W-:Y:S01]  /*ddb0*/  IMAD.U32 R14, RZ, RZ, UR6 ;  /* 0x00000006ff0e7e24 */ /* 0x000fe2000f8e00ff */
[----:B------:R-:W-:Y:S01]  /*ddc0*/  BAR.SYNC.DEFER_BLOCKING 0xf, 0x100 ;  /* 0x03c4000000007b1d */ /* 0x000fe20000010000 */
[----:B------:R-:W-:Y:S02]  /*ddd0*/  ISETP.LT.OR P1, PT, R28, 0x2, P1 ;  /* 0x000000021c00780c */ /* 0x000fe40000f21670 */
[----:B------:R-:W-:Y:S02]  /*dde0*/  FMNMX.FTZ R0, R57, R0, !PT ;  /* 0x0000000039007209 */ /* 0x000fe40007810000 */
[----:B------:R-:W-:Y:S02]  /*ddf0*/  FSEL R27, R27, -INF , !P1 ;  /* 0xff8000001b1b7808 */ /* 0x000fe40004800000 */
[----:B------:R-:W-:-:S02]  /*de00*/  FMNMX.FTZ R0, R29, R0, !PT ;  /* 0x000000001d007209 */ /* 0x000fc40007810000 */
        /* <DEDUP_REMOVED lines=8> */
[C---:B------:R-:W-:Y:S02]  /*de90*/  ISETP.GT.AND P2, PT, R56.reuse, 0x8, !P2 ;  /* 0x000000083800780c */ /* 0x040fe40005744270 */
[----:B------:R-:W-:Y:S02]  /*dea0*/  FMNMX.FTZ R0, R37, R0, !PT ;  /* 0x0000000025007209 */ /* 0x000fe40007810000 */
[----:B------:R-:W-:Y:S02]  /*deb0*/  ISETP.GT.AND P1, PT, R56, 0x10, !P1 ;  /* 0x000000103800780c */ /* 0x000fe40004f24270 */
[----:B------:R-:W-:-:S02]  /*dec0*/  ISETP.LT.OR P2, PT, R28, 0x9, P2 ;  /* 0x000000091c00780c */ /* 0x000fc40001741670 */
[----:B------:R-:W-:Y:S02]  /*ded0*/  FMNMX.FTZ R0, R63, R0, !PT ;  /* 0x000000003f007209 */ /* 0x000fe40007810000 */
[----:B------:R-:W-:Y:S02]  /*dee0*/  ISETP.LT.OR P1, PT, R28, 0x11, P1 ;  /* 0x000000111c00780c */ /* 0x000fe40000f21670 */
[----:B------:R-:W-:Y:S02]  /*def0*/  FSEL R69, R30, -INF , !P2 ;  /* 0xff8000001e457808 */ /* 0x000fe40005000000 */
[----:B------:R-:W-:Y:S02]  /*df00*/  FMNMX.FTZ R0, R41, R0, !PT ;  /* 0x0000000029007209 */ /* 0x000fe40007810000 */
[----:B------:R-:W-:Y:S02]  /*df10*/  ISETP.NE.AND P2, PT, R71, RZ, PT ;  /* 0x000000ff4700720c */ /* 0x000fe40003f45270 */
        /* <DEDUP_REMOVED lines=15> */
[----:B------:R-:W-:Y:S01]  /*e010*/  ISETP.NE.AND P1, PT, R36, RZ, PT ;  /* 0x000000ff2400720c */ /* 0x000fe20003f25270 */
[----:B------:R-:W0:Y:S01]  /*e020*/  SHFL.BFLY PT, R7, R6, 0x2, 0x1f ;  /* 0x0c401f0006077f89 */ /* 0x000e2200000e0000 */
[C---:B------:R-:W-:Y:S02]  /*e030*/  ISETP.GT.AND P6, PT, R56.reuse, RZ, !P6 ;  /* 0x000000ff3800720c */ /* 0x040fe400077c4270 */
[----:B------:R-:W-:Y:S02]  /*e040*/  ISETP.GT.AND P1, PT, R56, 0x19, !P1 ;  /* 0x000000193800780c */ /* 0x000fe40004f24270 */
[----:B------:R-:W-:-:S02]  /*e050*/  ISETP.LT.OR P6, PT, R28, 0x1, P6 ;  /* 0x000000011c00780c */ /* 0x000fc400037c1670 */
[----:B------:R-:W-:Y:S02]  /*e060*/  ISETP.LT.OR P1, PT, R28, 0x1a, P1 ;  /* 0x0000001a1c00780c */ /* 0x000fe40000f21670 */
[----:B------:R-:W-:Y:S02]  /*e070*/  FSEL R26, R26, -INF , !P6 ;  /* 0xff8000001a1a7808 */ /* 0x000fe40007000000 */
[----:B------:R-:W-:Y:S02]  /*e080*/  FSEL R39, R39, -INF , !P1 ;  /* 0xff80000027277808 */ /* 0x000fe40004800000 */
[----:B------:R-:W-:Y:S02]  /*e090*/  ISETP.NE.AND P1, PT, R70, RZ, PT ;  /* 0x000000ff4600720c */ /* 0x000fe40003f25270 */
[----:B------:R-:W-:Y:S02]  /*e0a0*/  FMNMX.FTZ R0, R26, R27, !PT ;  /* 0x0000001b1a007209 */ /* 0x000fe40007810000 */
[----:B------:R-:W-:-:S02]  /*e0b0*/  ISETP.GT.AND P1, PT, R56, 0x20, !P1 ;  /* 0x000000203800780c */ /* 0x000fc40004f24270 */
[----:B------:R-:W-:Y:S02]  /*e0c0*/  FMNMX.FTZ R0, R69, R0, !PT ;  /* 0x0000000045007209 */ /* 0x000fe40007810000 */
[----:B------:R-:W-:Y:S02]  /*e0d0*/  ISETP.LT.OR P1, PT, R28, 0x21, P1 ;  /* 0x000000211c00780c */ /* 0x000fe40000f21670 */
[----:B------:R-:W-:Y:S02]  /*e0e0*/  FMNMX.FTZ R0, R31, R0, !PT ;  /* 0x000000001f007209 */ /* 0x000fe40007810000 */
[----:B0-----:R-:W-:Y:S02]  /*e0f0*/  FMNMX.FTZ R30, R6, R7, !PT ;  /* 0x00000007061e7209 */ /* 0x001fe40007810000 */
[----:B------:R-:W-:Y:S02]  /*e100*/  FSEL R75, R42, -INF , !P1 ;  /* 0xff8000002a4b7808 */ /* 0x000fe40004800000 */
[----:B------:R-:W-:Y:S01]  /*e110*/  ISETP.GT.AND P1, PT, R56, 0x21, !P2 ;  /* 0x000000213800780c */ /* 0x000fe20005724270 */
[----:B------:R-:W0:Y:S01]  /*e120*/  SHFL.BFLY PT, R7, R30, 0x1, 0x1f ;  /* 0x0c201f001e077f89 */ /* 0x000e2200000e0000 */
[----:B------:R-:W-:-:S02]  /*e130*/  ISETP.NE.AND P5, PT, R72, RZ, PT ;  /* 0x000000ff4800720c */ /* 0x000fc40003fa5270 */
[----:B------:R-:W-:Y:S02]  /*e140*/  ISETP.LT.OR P1, PT, R28, 0x22, P1 ;  /* 0x000000221c00780c */ /* 0x000fe40000f21670 */
[----:B------:R-:W-:Y:S02]  /*e150*/  FMNMX.FTZ R0, R71, R0, !PT ;  /* 0x0000000047007209 */ /* 0x000fe40007810000 */
[----:B------:R-:W-:Y:S02]  /*e160*/  FSEL R77, R43, -INF , !P1 ;  /* 0xff8000002b4d7808 */ /* 0x000fe40004800000 */
[----:B------:R-:W-:Y:S02]  /*e170*/  ISETP.GT.AND P1, PT, R56, 0x28, !P5 ;  /* 0x000000283800780c */ /* 0x000fe40006f24270 */
[----:B------:R-:W-:Y:S02]  /*e180*/  FMNMX.FTZ R0, R35, R0, !PT ;  /* 0x0000000023007209 */ /* 0x000fe40007810000 */
[----:B------:R-:W-:-:S02]  /*e190*/  ISETP.LT.OR P1, PT, R28, 0x29, P1 ;  /* 0x000000291c00780c */ /* 0x000fc40000f21670 */
[----:B------:R-:W-:Y:S02]  /*e1a0*/  FMNMX.FTZ R0, R73, R0, !PT ;  /* 0x0000000049007209 */ /* 0x000fe40007810000 */
[----:B------:R-:W-:Y:S02]  /*e1b0*/  FSEL R43, R46, -INF , !P1 ;  /* 0xff8000002e2b7808 */ /* 0x000fe40004800000 */
[----:B------:R-:W-:Y:S02]  /*e1c0*/  ISETP.NE.AND P1, PT, R40, RZ, PT ;  /* 0x000000ff2800720c */ /* 0x000fe40003f25270 */
[----:B------:R-:W-:Y:S02]  /*e1d0*/  FMNMX.FTZ R0, R39, R0, !PT ;  /* 0x0000000027007209 */ /* 0x000fe40007810000 */
[----:B------:R-:W-:Y:S02]  /*e1e0*/  ISETP.NE.AND P2, PT, R44, RZ, PT ;  /* 0x000000ff2c00720c */ /* 0x000fe40003f45270 */
[----:B------:R-:W-:-:S02]  /*e1f0*/  ISETP.GT.AND P1, PT, R56, 0x29, !P1 ;  /* 0x000000293800780c */ /* 0x000fc40004f24270 */
[----:B------:R-:W-:Y:S02]  /*e200*/  FMNMX.FTZ R6, R75, R0, !PT ;  /* 0x000000004b067209 */ /* 0x000fe40007810000 */
[----:B------:R-:W-:Y:S02]  /*e210*/  ISETP.LT.OR P1, PT, R28, 0x2a, P1 ;  /* 0x0000002a1c00780c */ /* 0x000fe40000f21670 */
[----:B------:R-:W-:Y:S02]  /*e220*/  ISETP.GT.AND P2, PT, R56, 0x30, !P2 ;  /* 0x000000303800780c */ /* 0x000fe40005744270 */
[----:B------:R-:W-:Y:S02]  /*e230*/  FMNMX.FTZ R6, R77, R6, !PT ;  /* 0x000000064d067209 */ /* 0x000fe40007810000 */
[----:B0-----:R-:W-:Y:S02]  /*e240*/  FMNMX.FTZ R7, R30, R7, !PT ;  /* 0x000000071e077209 */ /* 0x001fe40007810000 */
[----:B------:R-:W-:-:S02]  /*e250*/  FSEL R47, R47, -INF , !P1 ;  /* 0xff8000002f2f7808 */ /* 0x000fc40004800000 */
[----:B------:R-:W-:Y:S01]  /*e260*/  ISETP.GT.AND P3, PT, R56, 0x31, !P3 ;  /* 0x000000313800780c */ /* 0x000fe20005f64270 */
[----:B------:R-:W-:Y:S01]  /*e270*/  FMUL.FTZ R30, R7, R14 ;  /* 0x0000000e071e7220 */ /* 0x000fe20000410000 */
[----:B------:R-:W-:Y:S02]  /*e280*/  ISETP.LT.OR P2, PT, R28, 0x31, P2 ;  /* 0x000000311c00780c */ /* 0x000fe40001741670 */
[----:B------:R-:W-:Y:S02]  /*e290*/  FMNMX.FTZ R6, R43, R6, !PT ;  /* 0x000000062b067209 */ /* 0x000fe40007810000 */
[----:B------:R-:W-:Y:S02]  /*e2a0*/  FSETP.NEU.FTZ.AND P1, PT, R7, -INF , PT ;  /* 0xff8000000700780b */ /* 0x000fe40003f3d000 */
        /* <DEDUP_REMOVED lines=8> */
[-CC-:B------:R-:W-:Y:S01]  /*e330*/  FFMA.FTZ R164, R24, R14.reuse, -R0.reuse ;  /* 0x0000000e18a47223 */ /* 0x180fe20000010800 */
[----:B------:R-:W-:Y:S01]  /*e340*/  FSEL R81, R51, -INF , !P3 ;  /* 0xff80000033517808 */ /* 0x000fe20005800000 */
[--C-:B------:R-:W-:Y:S01]  /*e350*/  FFMA.FTZ R51, R15, R14, -R0.reuse ;  /* 0x0000000e0f337223 */ /* 0x100fe20000010800 */
[----:B------:R-:W-:Y:S01]  /*e360*/  FMNMX.FTZ R6, R79, R6, !PT ;  /* 0x000000064f067209 */ /* 0x000fe20007810000 */
[-CC-:B------:R-:W-:Y:S01]  /*e370*/  FFMA.FTZ R166, R57, R14.reuse, -R0.reuse ;  /* 0x0000000e39a67223 */ /* 0x180fe20000010800 */
[----:B------:R-:W-:Y:S01]  /*e380*/  ISETP.LT.OR P1, PT, R28, 0x3a, P1 ;  /* 0x0000003a1c00780c */ /* 0x000fe20000f21670 */
[----:B------:R-:W-:Y:S01]  /*e390*/  MUFU.EX2 R164, R164 ;  /* 0x000000a400a47308 */ /* 0x000fe20000000800 */
[----:B------:R-:W-:Y:S01]  /*e3a0*/  FSEL R83, R54, -INF , !P4 ;  /* 0xff80000036537808 */ /* 0x000fe20006000000 */
[--C-:B------:R-:W-:Y:S01]  /*e3b0*/  FFMA.FTZ R29, R29, R14, -R0.reuse ;  /* 0x0000000e1d1d7223 */ /* 0x100fe20000010800 */
[----:B------:R-:W-:Y:S01]  /*e3c0*/  FMNMX.FTZ R6, R81, R6, !PT ;  /* 0x0000000651067209 */ /* 0x000fe20007810000 */
[-CC-:B------:R-:W-:Y:S01]  /*e3d0*/  FFMA.FTZ R160, R59, R14.reuse, -R0.reuse ;  /* 0x0000000e3ba07223 */ /* 0x180fe20000010800 */
[----:B------:R-:W-:Y:S01]  /*e3e0*/  FSEL R55, R55, -INF , !P1 ;  /* 0xff80000037377808 */ /* 0x000fe20004800000 */
[--C-:B------:R-:W-:Y:S01]  /*e3f0*/  FFMA.FTZ R33, R33, R14, -R0.reuse ;  /* 0x0000000e21217223 */ /* 0x100fe20000010800 */
[----:B------:R-:W-:Y:S01]  /*e400*/  FMNMX.FTZ R6, R83, R6, !PT ;  /* 0x0000000653067209 */ /* 0x000fe20007810000 */
[----:B------:R-:W0:Y:S01]  /*e410*/  MUFU.EX2 R51, R51 ;  /* 0x0000003300337308 */ /* 0x000e220000000800 */
[-CC-:B------:R-:W-:Y:S01]  /*e420*/  FFMA.FTZ R162, R61, R14.reuse, -R0.reuse ;  /* 0x0000000e3da27223 */ /* 0x180fe20000010800 */
[--C-:B------:R-:W-:Y:S01]  /*e430*/  FFMA.FTZ R37, R37, R14, -R0.reuse ;  /* 0x0000000e25257223 */ /* 0x100fe20000010800 */
[----:B------:R-:W-:Y:S01]  /*e440*/  FMNMX.FTZ R6, R55, R6, !PT ;  /* 0x0000000637067209 */ /* 0x000fe20007810000 */
[-CC-:B------:R-:W-:Y:S01]  /*e450*/  FFMA.FTZ R156, R63, R14.reuse, -R0.reuse ;  /* 0x0000000e3f9c7223 */ /* 0x180fe20000010800 */
[-CC-:B------:R-:W-:Y:S01]  /*e460*/  FFMA.FTZ R41, R41, R14.reuse, -R0.reuse ;  /* 0x0000000e29297223 */ /* 0x180fe20000010800 */
[-CC-:B------:R-:W-:Y:S01]  /*e470*/  FFMA.FTZ R158, R65, R14.reuse, -R0.reuse ;  /* 0x0000000e419e7223 */ /* 0x180fe20000010800 */
[-CC-:B------:R-:W-:Y:S01]  /*e480*/  FFMA.FTZ R45, R45, R14.reuse, -R0.reuse ;  /* 0x0000000e2d2d7223 */ /* 0x180fe20000010800 */
[----:B------:R-:W1:Y:S01]  /*e490*/  SHFL.BFLY PT, R15, R6, 0x2, 0x1f ;  /* 0x0c401f00060f7f89 */ /* 0x000e6200000e0000 */
[----:B------:R-:W2:Y:S01]  /*e4a0*/  MUFU.EX2 R166, R166 ;  /* 0x000000a600a67308 */ /* 0x000ea20000000800 */
[-CC-:B------:R-:W-:Y:S01]  /*e4b0*/  FFMA.FTZ R152, R67, R14.reuse, -R0.reuse ;  /* 0x0000000e43987223 */ /* 0x180fe20000010800 */
[-CC-:B------:R-:W-:Y:S01]  /*e4c0*/  FFMA.FTZ R49, R49, R14.reuse, -R0.reuse ;  /* 0x0000000e31317223 */ /* 0x180fe20000010800 */
[-CC-:B------:R-:W-:Y:S01]  /*e4d0*/  FFMA.FTZ R154, R25, R14.reuse, -R0.reuse ;  /* 0x0000000e199a7223 */ /* 0x180fe20000010800 */
[----:B------:R-:W-:-:S04]  /*e4e0*/  FFMA.FTZ R53, R53, R14, -R0 ;  /* 0x0000000e35357223 */ /* 0x000fc80000010800 */
[----:B------:R-:W3:Y:S01]  /*e4f0*/  MUFU.EX2 R29, R29 ;  /* 0x0000001d001d7308 */ /* 0x000ee20000000800 */
[----:B0-----:R-:W-:Y:S01]  /*e500*/  FADD.FTZ R25, R164, R51 ;  /* 0x00000033a4197221 */ /* 0x001fe20000010000 */
[----:B------:R-:W-:-:S06]  /*e510*/  F2FP.F16.F32.PACK_AB R164, R51, R164 ;  /* 0x000000a433a4723e */ /* 0x000fcc00000000ff */
[----:B------:R-:W0:Y:S01]  /*e520*/  MUFU.EX2 R160, R160 ;  /* 0x000000a000a07308 */ /* 0x000e220000000800 */
[----:B-1----:R-:W-:-:S07]  /*e530*/  FMNMX.FTZ R24, R6, R15, !PT ;  /* 0x0000000f06187209 */ /* 0x002fce0007810000 */
[----:B------:R-:W1:Y:S01]  /*e540*/  MUFU.EX2 R33, R33 ;  /* 0x0000002100217308 */ /* 0x000e620000000800 */
[----:B------:R-:W4:Y:S07]  /*e550*/  SHFL.BFLY PT, R15, R24, 0x1, 0x1f ;  /* 0x0c201f00180f7f89 */ /* 0x000f2e00000e0000 */
[----:B------:R-:W1:Y:S08]  /*e560*/  MUFU.EX2 R162, R162 ;  /* 0x000000a200a27308 */ /* 0x000e700000000800 */
[----:B------:R-:W-:Y:S08]  /*e570*/  MUFU.EX2 R37, R37 ;  /* 0x0000002500257308 */ /* 0x000ff00000000800 */
[----:B------:R-:W-:Y:S01]  /*e580*/  MUFU.EX2 R156, R156 ;  /* 0x0000009c009c7308 */ /* 0x000fe20000000800 */
[----:B----4-:R-:W-:Y:S01]  /*e590*/  FMNMX.FTZ R15, R24, R15, !PT ;  /* 0x0000000f180f7209 */ /* 0x010fe20007810000 */
[----:B------:R-:W-:-:S03]  /*e5a0*/  IMAD R24, R22, 0x1000, R211 ;  /* 0x0000100016187824 */ /* 0x000fc600078e02d3 */
[C---:B------:R-:W-:Y:S01]  /*e5b0*/  FSETP.NEU.FTZ.AND P1, PT, R15.reuse, -INF , PT ;  /* 0xff8000000f00780b */ /* 0x040fe20003f3d000 */
[----:B------:R-:W-:Y:S02]  /*e5c0*/  FMUL.FTZ R6, R15, R14 ;  /* 0x0000000e0f067220 */ /* 0x000fe40000410000 */
[----:B------:R-:W-:Y:S01]  /*e5d0*/  MUFU.EX2 R41, R41 ;  /* 0x0000002900297308 */ /* 0x000fe20000000800 */
[----:B------:R-:W-:Y:S02]  /*e5e0*/  R2UR UR6, R24 ;  /* 0x00000000180672ca */ /* 0x000fe400000e0000 */
[----:B------:R-:W-:-:S05]  /*e5f0*/  FSEL R6, R6, RZ, P1 ;  /* 0x000000ff06067208 */ /* 0x000fca0000800000 */
[----:B------:R-:W-:Y:S01]  /*e600*/  MUFU.EX2 R158, R158 ;  /* 0x0000009e009e7308 */ /* 0x000fe20000000800 */
[-CC-:B------:R-:W-:Y:S01]  /*e610*/  FFMA.FTZ R165, R26, R14.reuse, -R6.reuse ;  /* 0x0000000e1aa57223 */ /* 0x180fe20000010806 */
[-CC-:B------:R-:W-:Y:S01]  /*e620*/  FFMA.FTZ R0, R27, R14.reuse, -R6.reuse ;  /* 0x0000000e1b007223 */ /* 0x180fe20000010806 */
[-CC-:B------:R-:W-:Y:S01]  /*e630*/  FFMA.FTZ R167, R69, R14.reuse, -R6.reuse ;  /* 0x0000000e45a77223 */ /* 0x180fe20000010806 */
[-CC-:B------:R-:W-:Y:S01]  /*e640*/  FFMA.FTZ R28, R31, R14.reuse, -R6.reuse ;  /* 0x0000000e1f1c7223 */ /* 0x180fe20000010806 */
[-CC-:B------:R-:W-:Y:S01]  /*e650*/  FFMA.FTZ R161, R71, R14.reuse, -R6.reuse ;  /* 0x0000000e47a17223 */ /* 0x180fe20000010806 */
[----:B--2---:R-:W-:Y:S01]  /*e660*/  FADD.FTZ R26, R166, R25 ;  /* 0x00000019a61a7221 */ /* 0x004fe20000010000 */
[-CC-:B------:R-:W-:Y:S01]  /*e670*/  FFMA.FTZ R30, R35, R14.reuse, -R6.reuse ;  /* 0x0000000e231e7223 */ /* 0x180fe20000010806 */
[----:B------:R-:W-:Y:S01]  /*e680*/  MUFU.EX2 R165, R165 ;  /* 0x000000a500a57308 */ /* 0x000fe20000000800 */
[-C--:B------:R-:W-:Y:S01]  /*e690*/  FFMA.FTZ R163, R73, R14.reuse, -R6 ;  /* 0x0000000e49a37223 */ /* 0x080fe20000010806 */
[----:B---3--:R-:W-:Y:S01]  /*e6a0*/  FADD.FTZ R25, R29, R26 ;  /* 0x0000001a1d197221 */ /* 0x008fe20000010000 */
[-CC-:B------:R-:W-:Y:S01]  /*e6b0*/  FFMA.FTZ R32, R39, R14.reuse, -R6.reuse ;  /* 0x0000000e27207223 */ /* 0x180fe20000010806 */
[-CC-:B------:R-:W-:Y:S01]  /*e6c0*/  FFMA.FTZ R157, R75, R14.reuse, -R6.reuse ;  /* 0x0000000e4b9d7223 */ /* 0x180fe20000010806 */
[-CC-:B------:R-:W-:Y:S01]  /*e6d0*/  FFMA.FTZ R34, R77, R14.reuse, -R6.reuse ;  /* 0x0000000e4d227223 */ /* 0x180fe20000010806 */
[----:B0-----:R-:W-:Y:S01]  /*e6e0*/  FADD.FTZ R38, R160, R25 ;  /* 0x00000019a0267221 */ /* 0x001fe20000010000 */
[----:B------:R-:W-:Y:S01]  /*e6f0*/  IMAD.MOV.U32 R25, RZ, RZ, 0x40000040 ;  /* 0x40000040ff197424 */ /* 0x000fe200078e00ff */
[----:B------:R-:W0:Y:S01]  /*e700*/  MUFU.EX2 R0, R0 ;  /* 0x0000000000007308 */ /* 0x000e220000000800 */
[-CC-:B------:R-:W-:Y:S01]  /*e710*/  FFMA.FTZ R159, R43, R14.reuse, -R6.reuse ;  /* 0x0000000e2b9f7223 */ /* 0x180fe20000010806 */
[-CC-:B------:R-:W-:Y:S01]  /*e720*/  FFMA.FTZ R36, R47, R14.reuse, -R6.reuse ;  /* 0x0000000e2f247223 */ /* 0x180fe20000010806 */
[-CC-:B------:R-:W-:Y:S01]  /*e730*/  FFMA.FTZ R153, R79, R14.reuse, -R6.reuse ;  /* 0x0000000e4f997223 */ /* 0x180fe20000010806 */
[-CC-:B------:R-:W-:Y:S01]  /*e740*/  FFMA.FTZ R81, R81, R14.reuse, -R6.reuse ;  /* 0x0000000e51517223 */ /* 0x180fe20000010806 */
[-CC-:B------:R-:W-:Y:S01]  /*e750*/  FFMA.FTZ R83, R83, R14.reuse, -R6.reuse ;  /* 0x0000000e53537223 */ /* 0x180fe20000010806 */
[----:B------:R-:W-:Y:S01]  /*e760*/  FFMA.FTZ R55, R55, R14, -R6 ;  /* 0x0000000e37377223 */ /* 0x000fe20000010806 */
[----:B-1----:R-:W-:Y:S01]  /*e770*/  FADD.FTZ R31, R33, R38 ;  /* 0x00000026211f7221 */ /* 0x002fe20000010000 */
[----:B------:R-:W1:Y:S01]  /*e780*/  MUFU.EX2 R167, R167 ;  /* 0x000000a700a77308 */ /* 0x000e620000000800 */
[----:B------:R-:W-:Y:S01]  /*e790*/  R2UR UR7, R25 ;  /* 0x00000000190772ca */ /* 0x000fe200000e0000 */
[----:B------:R-:W-:-:S02]  /*e7a0*/  IMAD.MOV.U32 R27, RZ, RZ, 0x40000040 ;  /* 0x40000040ff1b7424 */ /* 0x000fc400078e00ff */
[----:B------:R-:W-:Y:S01]  /*e7b0*/  FADD.FTZ R38, R162, R31 ;  /* 0x0000001fa2267221 */ /* 0x000fe20000010000 */
[----:B------:R-:W-:Y:S01]  /*e7c0*/  VIADD R26, R24, 0x80 ;  /* 0x00000080181a7836 */ /* 0x000fe20000000000 */
[----:B------:R-:W-:Y:S02]  /*e7d0*/  F2FP.F16.F32.PACK_AB R166, R29, R166 ;  /* 0x000000a61da6723e */ /* 0x000fe400000000ff */
[----:B------:R-:W-:Y:S01]  /*e7e0*/  R2UR UR11, R27 ;  /* 0x000000001b0b72ca */ /* 0x000fe200000e0000 */
[----:B------:R-:W2:Y:S01]  /*e7f0*/  MUFU.EX2 R28, R28 ;  /* 0x0000001c001c7308 */ /* 0x000ea20000000800 */
[----:B0-----:R-:W-:Y:S01]  /*e800*/  FADD.FTZ R6, R165, R0 ;  /* 0x00000000a5067221 */ /* 0x001fe20000010000 */
[----:B------:R-:W-:Y:S01]  /*e810*/  FADD.FTZ R27, R37, R38 ;  /* 0x00000026251b7221 */ /* 0x000fe20000010000 */
[----:B------:R-:W-:Y:S01]  /*e820*/  R2UR UR10, R26 ;  /* 0x000000001a0a72ca */ /* 0x000fe200000e0000 */
[----:B------:R-:W-:Y:S01]  /*e830*/  VIADD R26, R24, 0x100 ;  /* 0x00000100181a7836 */ /* 0x000fe20000000000 */
[----:B------:R-:W-:Y:S01]  /*e840*/  F2FP.F16.F32.PACK_AB R165, R0, R165 ;  /* 0x000000a500a5723e */ /* 0x000fe200000000ff */
[----:B------:R-:W-:Y:S01]  /*e850*/  FADD.FTZ R38, R156, R27 ;  /* 0x0000001b9c267221 */ /* 0x000fe20000010000 */
[----:B------:R-:W-:Y:S01]  /*e860*/  IMAD.MOV.U32 R27, RZ, RZ, 0x40000040 ;  /* 0x40000040ff1b7424 */ /* 0x000fe200078e00ff */
[----:B------:R-:W0:Y:S01]  /*e870*/  MUFU.EX2 R161, R161 ;  /* 0x000000a100a17308 */ /* 0x000e220000000800 */
[----:B-1----:R-:W-:Y:S01]  /*e880*/  FADD.FTZ R25, R167, R6 ;  /* 0x00000006a7197221 */ /* 0x002fe20000010000 */
[----:B------:R-:W-:Y:S01]  /*e890*/  FADD.FTZ R31, R41, R38 ;  /* 0x00000026291f7221 */ /* 0x000fe20000010000 */
[----:B------:R-:W-:Y:S01]  /*e8a0*/  VIADD R24, R24, 0x180 ;  /* 0x0000018018187836 */ /* 0x000fe20000000000 */
[----:B------:R-:W-:-:S02]  /*e8b0*/  R2UR UR15, R27 ;  /* 0x000000001b0f72ca */ /* 0x000fc400000e0000 */
[----:B------:R-:W-:Y:S01]  /*e8c0*/  FADD.FTZ R38, R158, R31 ;  /* 0x0000001f9e267221 */ /* 0x000fe20000010000 */
[----:B------:R-:W-:Y:S01]  /*e8d0*/  R2UR UR14, R26 ;  /* 0x000000001a0e72ca */ /* 0x000fe200000e0000 */
[----:B------:R-:W1:Y:S01]  /*e8e0*/  MUFU.EX2 R30, R30 ;  /* 0x0000001e001e7308 */ /* 0x000e620000000800 */
[----:B--2---:R-:W-:Y:S01]  /*e8f0*/  FADD.FTZ R6, R28, R25 ;  /* 0x000000191c067221 */ /* 0x004fe20000010000 */
[----:B------:R-:W-:Y:S02]  /*e900*/  R2UR UR18, R24 ;  /* 0x00000000181272ca */ /* 0x000fe400000e0000 */
[----:B------:R-:W-:Y:S02]  /*e910*/  F2FP.F16.F32.PACK_AB R167, R28, R167 ;  /* 0x000000a71ca7723e */ /* 0x000fe400000000ff */
[----:B------:R-:W-:Y:S02]  /*e920*/  F2FP.F16.F32.PACK_AB R160, R33, R160 ;  /* 0x000000a021a0723e */ /* 0x000fe400000000ff */
[----:B------:R-:W2:Y:S01]  /*e930*/  MUFU.EX2 R163, R163 ;  /* 0x000000a300a37308 */ /* 0x000ea20000000800 */
[----:B0-----:R-:W-:Y:S01]  /*e940*/  FADD.FTZ R25, R161, R6 ;  /* 0x00000006a1197221 */ /* 0x001fe20000010000 */
[----:B------:R-:W-:Y:S01]  /*e950*/  F2FP.F16.F32.PACK_AB R162, R37, R162 ;  /* 0x000000a225a2723e */ /* 0x000fe200000000ff */
[----:B------:R0:W-:Y:S01]  /*e960*/  STSM.16.M88.4 [R216+0x36400], R164 ;  /* 0x036400a4d8007844 */ /* 0x0001e20000000200 */
[----:B------:R-:W-:-:S04]  /*e970*/  F2FP.F16.F32.PACK_AB R156, R41, R156 ;  /* 0x0000009c299c723e */ /* 0x000fc800000000ff */
[----:B------:R-:W3:Y:S01]  /*e980*/  MUFU.EX2 R32, R32 ;  /* 0x0000002000207308 */ /* 0x000ee20000000800 */
[C---:B-1----:R-:W-:Y:S01]  /*e990*/  FADD.FTZ R6, R30.reuse, R25 ;  /* 0x000000191e067221 */ /* 0x042fe20000010000 */
[----:B------:R-:W-:Y:S01]  /*e9a0*/  IMAD.MOV.U32 R25, RZ, RZ, 0x40000040 ;  /* 0x40000040ff197424 */ /* 0x000fe200078e00ff */
[----:B------:R-:W-:-:S04]  /*e9b0*/  F2FP.F16.F32.PACK_AB R161, R30, R161 ;  /* 0x000000a11ea1723e */ /* 0x000fc800000000ff */
[----:B------:R-:W-:Y:S01]  /*e9c0*/  R2UR UR19, R25 ;  /* 0x00000000191372ca */ /* 0x000fe200000e0000 */
[----:B------:R-:W1:Y:S01]  /*e9d0*/  MUFU.EX2 R45, R45 ;  /* 0x0000002d002d7308 */ /* 0x000e620000000800 */
[----:B--2---:R-:W-:-:S07]  /*e9e0*/  FADD.FTZ R27, R163, R6 ;  /* 0x00000006a31b7221 */ /* 0x004fce0000010000 */
[----:B------:R-:W2:Y:S01]  /*e9f0*/  MUFU.EX2 R157, R157 ;  /* 0x0000009d009d7308 */ /* 0x000ea20000000800 */
[C---:B---3--:R-:W-:Y:S01]  /*ea00*/  FADD.FTZ R6, R32.reuse, R27 ;  /* 0x0000001b20067221 */ /* 0x048fe20000010000 */
[----:B------:R-:W-:-:S05]  /*ea10*/  F2FP.F16.F32.PACK_AB R163, R32, R163 ;  /* 0x000000a320a3723e */ /* 0x000fca00000000ff */
[----:B------:R0:W-:Y:S01]  /*ea20*/  STSM.16.M88.4 [R217], R160 ;  /* 0x000000a0d9007844 */ /* 0x0001e20000000200 */
[----:B------:R-:W3:Y:S01]  /*ea30*/  MUFU.EX2 R152, R152 ;  /* 0x0000009800987308 */ /* 0x000ee20000000800 */
[C---:B-1----:R-:W-:Y:S01]  /*ea40*/  FADD.FTZ R27, R45.reuse, R38 ;  /* 0x000000262d1b7221 */ /* 0x042fe20000010000 */
[----:B------:R-:W-:-:S06]  /*ea50*/  F2FP.F16.F32.PACK_AB R158, R45, R158 ;  /* 0x0000009e2d9e723e */ /* 0x000fcc00000000ff */
        /* <DEDUP_REMOVED lines=13> */
[C---:B-1----:R-:W-:Y:S01]  /*eb30*/  FADD.FTZ R6, R36.reuse, R25 ;  /* 0x0000001924067221 */ /* 0x042fe20000010000 */
[----:B------:R-:W-:-:S05]  /*eb40*/  F2FP.F16.F32.PACK_AB R159, R36, R159 ;  /* 0x0000009f249f723e */ /* 0x000fca00000000ff */
[----:B------:R0:W-:Y:S01]  /*eb50*/  STSM.16.M88.4 [R219], R156 ;  /* 0x0000009cdb007844 */ /* 0x0001e20000000200 */
[----:B------:R-:W1:Y:S01]  /*eb60*/  MUFU.EX2 R154, R154 ;  /* 0x0000009a009a7308 */ /* 0x000e620000000800 */
[----:B--2---:R-:W-:-:S07]  /*eb70*/  FADD.FTZ R25, R153, R6 ;  /* 0x0000000699197221 */ /* 0x004fce0000010000 */
[----:B------:R-:W2:Y:S01]  /*eb80*/  MUFU.EX2 R53, R53 ;  /* 0x0000003500357308 */ /* 0x000ea20000000800 */
[C---:B---3--:R-:W-:Y:S01]  /*eb90*/  FADD.FTZ R0, R26.reuse, R25 ;  /* 0x000000191a007221 */ /* 0x048fe20000010000 */
[----:B------:R-:W-:-:S06]  /*eba0*/  F2FP.F16.F32.PACK_AB R153, R26, R153 ;  /* 0x000000991a99723e */ /* 0x000fcc00000000ff */
[----:B------:R-:W3:Y:S01]  /*ebb0*/  MUFU.EX2 R83, R83 ;  /* 0x0000005300537308 */ /* 0x000ee20000000800 */
[----:B-1----:R-:W-:-:S07]  /*ebc0*/  FADD.FTZ R38, R154, R27 ;  /* 0x0000001b9a267221 */ /* 0x002fce0000010000 */
[----:B------:R-:W1:Y:S01]  /*ebd0*/  MUFU.EX2 R24, R55 ;  /* 0x0000003700187308 */ /* 0x000e620000000800 */
[C---:B--2---:R-:W-:Y:S01]  /*ebe0*/  F2FP.F16.F32.PACK_AB R154, R53.reuse, R154 ;  /* 0x0000009a359a723e */ /* 0x044fe200000000ff */
[----:B------:R-:W-:Y:S01]  /*ebf0*/  FADD.FTZ R6, R53, R38 ;  /* 0x0000002635067221 */ /* 0x000fe20000010000 */
[----:B---3--:R-:W-:Y:S01]  /*ec00*/  FADD.FTZ R25, R83, R0 ;  /* 0x0000000053197221 */ /* 0x008fe20000010000 */
[----:B-1----:R-:W-:-:S03]  /*ec10*/  F2FP.F16.F32.PACK_AB R155, R24, R83 ;  /* 0x00000053189b723e */ /* 0x002fc600000000ff */
[----:B------:R-:W-:Y:S02]  /*ec20*/  FADD.FTZ R0, R24, R25 ;  /* 0x0000001918007221 */ /* 0x000fe40000010000 */
        /* <DEDUP_REMOVED lines=16> */
[----:B------:R1:W-:Y:S06]  /*ed30*/  MEMBAR.ALL.CTA ;  /* 0x0000000000007992 */ /* 0x0003ec0000008000 */
[----:B-1----:R-:W1:Y:S02]  /*ed40*/  FENCE.VIEW.ASYNC.S ;  /* 0x00000000000073c6 */ /* 0x002e640000000000 */
[----:B-1----:R-:W-:Y:S01]  /*ed50*/  NOP ;  /* 0x0000000000007918 */ /* 0x002fe20000000000 */
[----:B------:R-:W-:Y:S06]  /*ed60*/  BAR.ARV 0xe, 0x100 ;  /* 0x0384000000007b1d */ /* 0x000fec0000002000 */
[----:B0-----:R-:W-:Y:S05]  /*ed70*/  @!P0 BRA `(.L_x_3468) ;  /* 0x0000000000048947 */ /* 0x001fea0003800000 */
[----:B------:R-:W-:Y:S01]  /*ed80*/  BPT.TRAP 0x1 ;  /* 0x000000040000795c */ /* 0x000fe20000300000 */
.L_x_3468:
[----:B------:R-:W-:Y:S01]  /*ed90*/  ISETP.NE.AND P1, PT, R170, 0x1, PT ;  /* 0x00000001aa00780c */ /* 0x000fe20003f25270 */
[----:B------:R-:W-:Y:S01]  /*eda0*/  VIADD R20, R20, 0x38860 ;  /* 0x0003886014147836 */ /* 0x000fe20000000000 */
[----:B------:R-:W-:Y:S01]  /*edb0*/  UISETP.NE.AND UP0, UPT, UR48, URZ, UPT ;  /* 0x0000003f3000728c */ /* 0x000fe2000bf05270 */
[----:B------:R-:W-:-:S03]  /*edc0*/  IMAD.MOV.U32 R153, RZ, RZ, R197 ;  /* 0x000000ffff997224 */ /* 0x000fc600078e00c5 */
[----:B------:R-:W-:-:S04]  /*edd0*/  PRMT R20, R187, 0x654, R20 ;  /* 0x00000654bb147816 */ /* 0x000fc80000000014 */
[----:B------:R0:W-:Y:S03]  /*ede0*/  SYNCS.ARRIVE.TRANS64.RED.A1T0 RZ, [R20+URZ], RZ ;  /* 0x000000ff14ff79a7 */ /* 0x0001e6000810043f */
[----:B------:R-:W1:Y:S08]  /*edf0*/  @P1 LDC R152, c[0x0][0x44c] ;  /* 0x00011300ff981b82 */ /* 0x000e700000000800 */
[----:B0-----:R-:W0:Y:S01]  /*ee00*/  @P1 LDC R20, c[0x0][0x450] ;  /* 0x00011400ff141b82 */ /* 0x001e220000000800 */
[----:B-1----:R-:W-:-:S05]  /*ee10*/  @P1 IMAD.HI.U32 R152, R197, R152, RZ ;  /* 0x00000098c5981227 */ /* 0x002fca00078e00ff */
[----:B0-----:R-:W-:Y:S01]  /*ee20*/  @P1 SHF.R.U32.HI R153, RZ, R20, R152 ;  /* 0x00000014ff991219 */ /* 0x001fe20000011698 */
[----:B------:R-:W-:Y:S01]  /*ee30*/  VIADD R20, R168, 0xfffffffe ;  /* 0xfffffffea8147836 */ /* 0x000fe20000000000 */
[----:B------:R-:W-:-:S03]  /*ee40*/  PLOP3.LUT P1, PT, PT, PT, UP0, 0x40, 0x0 ;  /* 0x000000000000781c */ /* 0x000fc60003f2e808 */
[----:B------:R-:W-:-:S04]  /*ee50*/  IMAD.IADD R169, R169, 0x1, R153 ;  /* 0x00000001a9a97824 */ /* 0x000fc800078e0299 */
        /* <DEDUP_REMOVED lines=14> */
.L_x_3471:
[----:B------:R-:W-:-:S06]  /*ef40*/  UISETP.NE.AND UP0, UPT, UR5, 0x1, UPT ;  /* 0x000000010500788c */ /* 0x000fcc000bf05270 */
[----:B------:R-:W-:-:S05]  /*ef50*/  PLOP3.LUT P1, PT, PT, PT, UP0, 0x80, 0x0 ;  /* 0x000000000000781c */ /* 0x000fca0003f2f008 */
[----:B------:R-:W-:-:S08]  /*ef60*/  @UP0 ULDC.64 UR6, c[0x0][0xae0] ;  /* 0x0002b80000060ab9 */ /* 0x000fd00000000a00 */
[----:B------:R-:W-:-:S05]  /*ef70*/  @P1 IMAD.HI.U32 R154, R153, UR6, RZ ;  /* 0x00000006999a1c27 */ /* 0x000fca000f8e00ff */
[----:B------:R-:W-:-:S07]  /*ef80*/  @P1 SHF.R.U32.HI R153, RZ, UR7, R154 ;  /* 0x00000007ff991c19 */ /* 0x000fce000801169a */
.L_x_3472:
[----:B------:R-:W-:Y:S05]  /*ef90*/  BSYNC B0 ;  /* 0x0000000000007941 */ /* 0x000fea0003800000 */
.L_x_3470:
[----:B------:R-:W-:-:S04]  /*efa0*/  IMAD.U32 R154, RZ, RZ, UR5 ;  /* 0x00000005ff9a7e24 */ /* 0x000fc8000f8e00ff */
[----:B------:R-:W-:-:S05]  /*efb0*/  IMAD R154, R153, R154, UR5 ;  /* 0x00000005999a7e24 */ /* 0x000fca000f8e029a */
[----:B------:R-:W-:-:S07]  /*efc0*/  VIMNMX R152, R152, R154, PT ;  /* 0x0000009a98987248 */ /* 0x000fce0003fe0100 */
.L_x_3469:
[----:B------:R-:W-:Y:S01]  /*efd0*/  SHF.R.S32.HI R153, RZ, 0x1f, R152 ;  /* 0x0000001fff997819 */ /* 0x000fe20000011498 */
[----:B------:R-:W-:Y:S01]  /*efe0*/  ULDC UR42, c[0x0][0xadc] ;  /* 0x0002b700002a7ab9 */ /* 0x000fe20000000800 */
[----:B------:R-:W-:Y:S01]  /*eff0*/  ULDC UR39, c[0x0][0xadc] ;  /* 0x0002b70000277ab9 */ /* 0x000fe20000000800 */
[----:B------:R-:W-:Y:S01]  /*f000*/  ULDC UR43, c[0x0][0xad4] ;  /* 0x0002b500002b7ab9 */ /* 0x000fe20000000800 */
[----:B------:R-:W-:Y:S01]  /*f010*/  LEA.HI R153, R153, R152, RZ, 0x6 ;  /* 0x0000009899997211 */ /* 0x000fe200078f30ff */
[----:B------:R-:W-:Y:S01]  /*f020*/  ULDC UR45, c[0x0][0xad4] ;  /* 0x0002b500002d7ab9 */ /* 0x000fe20000000800 */
[----:B------:R-:W-:Y:S01]  /*f030*/  ULDC UR38, c[0x0][0xa80] ;  /* 0x0002a00000267ab9 */ /* 0x000fe20000000800 */
[----:B------:R-:W-:Y:S01]  /*f040*/  ULDC UR41, c[0x0][0xa80] ;  /* 0x0002a00000297ab9 */ /* 0x000fe20000000800 */
[----:B------:R-:W-:Y:S01]  /*f050*/  SHF.R.S32.HI R153, RZ, 0x6, R153 ;  /* 0x00000006ff997819 */ /* 0x000fe20000011499 */
[----:B------:R-:W-:Y:S01]  /*f060*/  ULDC UR40, c[0x0][0xa80] ;  /* 0x0002a00000287ab9 */ /* 0x000fe20000000800 */
[----:B------:R-:W-:Y:S01]  /*f070*/  ULDC UR46, c[0x0][0xad8] ;  /* 0x0002b600002e7ab9 */ /* 0x000fe20000000800 */
[----:B------:R-:W-:Y:S01]  /*f080*/  ULDC UR44, c[0x0][0xad8] ;  /* 0x0002b600002c7ab9 */ /* 0x000fe20000000800 */
[----:B------:R-:W-:Y:S01]  /*f090*/  VIMNMX R215, R223, R153, !PT ;  /* 0x00000099dfd77248 */ /* 0x000fe20007fe0100 */
[----:B------:R-:W-:Y:S03]  /*f0a0*/  BSSY B1, `(.L_x_3473) ;  /* 0x00003f9000017945 */ /* 0x000fe60003800000 */
[----:B------:R-:W-:-:S13]  /*f0b0*/  ISETP.GE.AND P1, PT, R20, R215, PT ;  /* 0x000000d71400720c */ /* 0x000fda0003f26270 */
[----:B------:R-:W-:Y:S05]  /*f0c0*/  @!P1 BRA `(.L_x_3474) ;  /* 0x0000003c00d89947 */ /* 0x000fea0003800000 */
[----:B------:R-:W-:Y:S01]  /*f0d0*/  BSSY B0, `(.L_x_3475) ;  /* 0x00003f2000007945 */ /* 0x000fe20003800000 */
.L_x_3496:
[----:B------:R-:W-:-:S05]  /*f0e0*/  VIADD R198, R22, 0x1 ;  /* 0x0000000116c67836 */ /* 0x000fca0000000000 */
[----:B------:R-:W-:-:S04]  /*f0f0*/  ISETP.NE.AND P1, PT, R198, 0x2, PT ;  /* 0x00000002c600780c */ /* 0x000fc80003f25270 */
[----:B------:R-:W-:Y:S02]  /*f100*/  SEL R14, RZ, 0x1, P1 ;  /* 0x00000001ff0e7807 */ /* 0x000fe40000800000 */
[----:B------:R-:W-:Y:S02]  /*f110*/  SEL R198, R198, RZ, P1 ;  /* 0x000000ffc6c67207 */ /* 0x000fe40000800000 */
[----:B------:R-:W-:Y:S01]  /*f120*/  LOP3.LUT R23, R23, R14, RZ, 0x3c, !PT ;  /* 0x0000000e17177212 */ /* 0x000fe200078e3cff */
[----:B0-----:R-:W-:Y:S06]  /*f130*/  @!P0 BRA `(.L_x_3476) ;  /* 0x0000000000048947 */ /* 0x001fec0003800000 */
[----:B------:R-:W-:Y:S01]  /*f140*/  BPT.TRAP 0x1 ;  /* 0x000000040000795c */ /* 0x000fe20000300000 */
.L_x_3476:
[----:B------:R-:W-:Y:S01]  /*f150*/  IMAD R199, R198, 0x8, R17 ;  /* 0x00000008c6c77824 */ /* 0x000fe200078e0211 */
[----:B------:R-:W-:-:S04]  /*f160*/  SHF.L.U32 R14, R23, 0x1f, RZ ;  /* 0x0000001f170e7819 */ /* 0x000fc800000006ff */
[----:B------:R0:W1:Y:S01]  /*f170*/  SYNCS.PHASECHK.TRANS64.TRYWAIT P1, [R199+URZ+0x38830], R14 ;  /* 0x0388300ec70075a7 */ /* 0x000062000802017f */
[----:B------:R-:W-:Y:S05]  /*f180*/  @!P0 BRA `(.L_x_3477) ;  /* 0x0000000000048947 */ /* 0x000fea0003800000 */
[----:B------:R-:W-:Y:S01]  /*f190*/  BPT.TRAP 0x1 ;  /* 0x000000040000795c */ /* 0x000fe20000300000 */
.L_x_3477:
[----:B------:R-:W-:Y:S01]  /*f1a0*/  BSSY B2, `(.L_x_3478) ;  /* 0x0000006000027945 */ /* 0x000fe20003800000 */
[----:B------:R-:W-:Y:S02]  /*f1b0*/  IMAD R156, R198, 0x200, R195 ;  /* 0x00000200c69c7824 */ /* 0x000fe400078e02c3 */
[----:B------:R-:W-:Y:S01]  /*f1c0*/  IMAD.MOV.U32 R157, RZ, RZ, 0x40000040 ;  /* 0x40000040ff9d7424 */ /* 0x000fe200078e00ff */
[----:B-1----:R-:W-:Y:S06]  /*f1d0*/  @P1 BRA `(.L_x_3479) ;  /* 0x0000000000081947 */ /* 0x002fec0003800000 */
[----:B------:R-:W1:Y:S02]  /*f1e0*/  SYNCS.PHASECHK.TRANS64.TRYWAIT P1, [R199+URZ+0x38830], R14 ;  /* 0x0388300ec70075a7 */ /* 0x000e64000802017f */
[----:B-1----:R-:W-:Y:S05]  /*f1f0*/  @!P1 BRA `(.L_x_3480) ;  /* 0x000001b000589947 */ /* 0x002fea0003800000 */
.L_x_3479:
[----:B------:R-:W-:Y:S05]  /*f200*/  BSYNC B2 ;  /* 0x0000000000027941 */ /* 0x000fea0003800000 */
.L_x_3478:
        /* <DEDUP_REMOVED lines=36> */
.L_x_3481:
[----:B------:R2:W3:Y:S01]  /*f450*/  SYNCS.PHASECHK.TRANS64.TRYWAIT P1, [R199+URZ+0x38850], R14 ;  /* 0x0388500ec70075a7 */ /* 0x0004e2000802017f */
[----:B------:R-:W-:Y:S05]  /*f460*/  @!P0 BRA `(.L_x_3482) ;  /* 0x0000000000048947 */ /* 0x000fea0003800000 */
[----:B------:R-:W-:Y:S01]  /*f470*/  BPT.TRAP 0x1 ;  /* 0x000000040000795c */ /* 0x000fe20000300000 */
.L_x_3482:
[----:B------:R-:W-:Y:S04]  /*f480*/  BSSY B2, `(.L_x_3483) ;  /* 0x0000004000027945 */ /* 0x000fe80003800000 */
[----:B---3--:R-:W-:Y:S05]  /*f490*/  @P1 BRA `(.L_x_3484) ;  /* 0x0000000000081947 */ /* 0x008fea0003800000 */
[----:B------:R-:W3:Y:S02]  /*f4a0*/  SYNCS.PHASECHK.TRANS64.TRYWAIT P1, [R199+URZ+0x38850], R14 ;  /* 0x0388500ec70075a7 */ /* 0x000ee4000802017f */
[----:B---3--:R-:W-:Y:S05]  /*f4b0*/  @!P1 BRA `(.L_x_3485) ;  /* 0x000001ac00bc9947 */ /* 0x008fea0003800000 */
.L_x_3484:
[----:B------:R-:W-:Y:S05]  /*f4c0*/  BSYNC B2 ;  /* 0x0000000000027941 */ /* 0x000fea0003800000 */
.L_x_3483:
[----:B------:R-:W-:Y:S01]  /*f4d0*/  IMAD R200, R198, 0x1000, R210 ;  /* 0x00001000c6c87824 */ /* 0x000fe200078e02d2 */
[----:B------:R-:W-:Y:S01]  /*f4e0*/  R2UR UR4, R2 ;  /* 0x00000000020472ca */ /* 0x000fe200000e0000 */
[----:B------:R-:W-:Y:S01]  /*f4f0*/  IMAD.MOV.U32 R201, RZ, RZ, 0x40000040 ;  /* 0x40000040ffc97424 */ /* 0x000fe200078e00ff */
[----:B------:R-:W-:Y:S01]  /*f500*/  R2UR UR5, R3 ;  /* 0x00000000030572ca */ /* 0x000fe200000e0000 */
[----:B------:R-:W-:Y:S01]  /*f510*/  WARPGROUP.ARRIVE ;  /* 0x00000000000079c5 */ /* 0x000fe20000000000 */
[----:B------:R-:W-:Y:S01]  /*f520*/  R2UR UR6, R200 ;  /* 0x00000000c80672ca */ /* 0x000fe200000e0000 */
[----:B------:R-:W-:Y:S01]  /*f530*/  VIADD R202, R2, 0x2 ;  /* 0x0000000202ca7836 */ /* 0x000fe20000000000 */
[----:B------:R-:W-:Y:S01]  /*f540*/  R2UR UR7, R201 ;  /* 0x00000000c90772ca */ /* 0x000fe200000e0000 */
[----:B------:R-:W-:Y:S02]  /*f550*/  IMAD.MOV.U32 R203, RZ, RZ, 0x40000040 ;  /* 0x40000040ffcb7424 */ /* 0x000fe400078e00ff */
[----:B------:R-:W4:Y:S01]  /*f560*/  S2R R21, SR_TID.X ;  /* 0x0000000000157919 */ /* 0x000f220000002100 */
[----:B------:R-:W-:-:S02]  /*f570*/  VIADD R201, R200, 0x800 ;  /* 0x00000800c8c97836 */ /* 0x000fc40000000000 */
[----:B------:R-:W-:Y:S02]  /*f580*/  VIADD R204, R2, 0x800 ;  /* 0x0000080002cc7836 */ /* 0x000fe40000000000 */
[----:B------:R-:W-:Y:S02]  /*f590*/  IMAD.MOV.U32 R208, RZ, RZ, 0x4 ;  /* 0x00000004ffd07424 */ /* 0x000fe400078e00ff */
[----:B------:R-:W-:Y:S02]  /*f5a0*/  IMAD.MOV.U32 R205, RZ, RZ, 0xa00 ;  /* 0x00000a00ffcd7424 */ /* 0x000fe400078e00ff */
[----:B------:R-:W-:Y:S01]  /*f5b0*/  VIADD R209, R200, 0xe00 ;  /* 0x00000e00c8d17836 */ /* 0x000fe20000000000 */
[----:B------:R-:W-:Y:S01]  /*f5c0*/  HGMMA.64x64x16.F32 R152, gdesc[UR4], R152, gsb0 ;  /* 0x00e00000049879f0 */ /* 0x000fe20008000898 */
[----:B------:R-:W-:Y:S01]  /*f5d0*/  R2UR UR4, R202 ;  /* 0x00000000ca0472ca */ /* 0x000fe200000e0000 */
[----:B------:R-:W-:Y:S01]  /*f5e0*/  VIADD R202, R200, 0x2 ;  /* 0x00000002c8ca7836 */ /* 0x000fe20000000000 */
[----:B------:R-:W-:Y:S01]  /*f5f0*/  R2UR UR5, R203 ;  /* 0x00000000cb0572ca */ /* 0x000fe200000e0000 */
[----:B------:R-:W-:-:S02]  /*f600*/  IMAD.MOV.U32 R203, RZ, RZ, 0x40000040 ;  /* 0x40000040ffcb7424 */ /* 0x000fc400078e00ff */
[----:B------:R-:W-:Y:S01]  /*f610*/  VIADD R206, R2, 0xe00 ;  /* 0x00000e0002ce7836 */ /* 0x000fe20000000000 */
[----:B------:R-:W-:Y:S01]  /*f620*/  R2UR UR6, R202 ;  /* 0x00000000ca0672ca */ /* 0x000fe200000e0000 */
[----:B------:R-:W-:Y:S01]  /*f630*/  VIADD R202, R2, 0x4 ;  /* 0x0000000402ca7836 */ /* 0x000fe20000000000 */
[----:B------:R-:W-:Y:S01]  /*f640*/  R2UR UR7, R203 ;  /* 0x00000000cb0772ca */ /* 0x000fe200000e0000 */
[----:B------:R-:W-:Y:S02]  /*f650*/  IMAD.MOV.U32 R203, RZ, RZ, 0x40000040 ;  /* 0x40000040ffcb7424 */ /* 0x000fe400078e00ff */
[----:B------:R-:W-:Y:S01]  /*f660*/  IMAD.MOV.U32 R207, RZ, RZ, 0x40000040 ;  /* 0x40000040ffcf7424 */ /* 0x000fe200078e00ff */
[----:B----4-:R-:W-:-:S05]  /*f670*/  SHF.R.U32.HI R21, RZ, 0x7, R21 ;  /* 0x00000007ff157819 */ /* 0x010fca0000011615 */
[----:B0123--:R-:W0:Y:S02]  /*f680*/  SHFL.IDX PT, R14, R21, RZ, 0x1f ;  /* 0x00001fff150e7589 */ /* 0x00fe2400000e0000 */
[----:B0-----:R-:W-:-:S04]  /*f690*/  ISETP.GT.AND P1, PT, R14, 0x7f, PT ;  /* 0x0000007f0e00780c */ /* 0x001fc80003f24270 */
[----:B------:R-:W-:Y:S02]  /*f6a0*/  SEL R21, RZ, 0x2, !P1 ;  /* 0x00000002ff157807 */ /* 0x000fe40004800000 */
[C---:B------:R-:W-:Y:S02]  /*f6b0*/  SEL R14, R208.reuse, 0x2, P1 ;  /* 0x00000002d00e7807 */ /* 0x040fe40000800000 */
[----:B------:R-:W-:Y:S02]  /*f6c0*/  SEL R208, R208, 0x6, !P1 ;  /* 0x00000006d0d07807 */ /* 0x000fe40004800000 */
[----:B------:R-:W-:-:S04]  /*f6d0*/  SEL R205, R205, 0x980, P1 ;  /* 0x00000980cdcd7807 */ /* 0x000fc80000800000 */
[----:B------:R-:W-:Y:S01]  /*f6e0*/  LOP3.LUT R205, R205, 0xa00, RZ, 0xc0, !PT ;  /* 0x00000a00cdcd7812 */ /* 0x000fe200078ec0ff */
        /* <DEDUP_REMOVED lines=186> */
[----:B------:R-:W-:Y:S01]  /*10290*/  VIADD R201, R2, 0xa00 ;  /* 0x00000a0002c97836 */ /* 0x000fe20000000000 */
[----:B------:R-:W-:Y:S02]  /*102a0*/  R2UR UR6, R202 ;  /* 0x00000000ca0672ca */ /* 0x000fe400000e0000 */
[----:B------:R-:W-:Y:S01]  /*102b0*/  R2UR UR7, R203 ;  /* 0x00000000cb0772ca */ /* 0x000fe200000e0000 */
[----:B------:R-:W-:Y:S01]  /*102c0*/  IMAD.MOV.U32 R203, RZ, RZ, 0x40000040 ;  /* 0x40000040ffcb7424 */ /* 0x000fe200078e00ff */
[----:B------:R-:W-:-:S02]  /*102d0*/  IADD3 R202, R204, R205, R2 ;  /* 0x000000cdccca7210 */ /* 0x000fc40007ffe002 */
[----:B------:R-:W-:Y:S01]  /*102e0*/  IADD3 R204, R204, R205, R200 ;  /* 0x000000cdcccc7210 */ /* 0x000fe20007ffe0c8 */
        /* <DEDUP_REMOVED lines=9> */
[----:B------:R-:W-:Y:S01]  /*10380*/  VIADD R204, R200, 0xa00 ;  /* 0x00000a00c8cc7836 */ /* 0x000fe20000000000 */
[----:B------:R-:W-:Y:S01]  /*10390*/  R2UR UR7, R205 ;  /* 0x00000000cd0772ca */ /* 0x000fe200000e0000 */
        /* <DEDUP_REMOVED lines=25> */
[----:B------:R-:W-:Y:S01]  /*10530*/  VIADD R201, R2, 0xc00 ;  /* 0x00000c0002c97836 */ /* 0x000fe20000000000 */
[----:B------:R-:W-:Y:S02]  /*10540*/  WARPGROUP.DEPBAR.LE gsb0, 0x0 ;  /* 0x00008000000079c5 */ /* 0x000fe40000010000 */
[----:B------:R-:W-:-:S07]  /*10550*/  WARPGROUP.ARRIVE ;  /* 0x00000000000079c5 */ /* 0x000fce0000000000 */
        /* <DEDUP_REMOVED lines=87> */
[C---:B------:R-:W-:Y:S01]  /*10ad0*/  IMAD.IADD R202, R206.reuse, 0x1, R14 ;  /* 0x00000001ceca7824 */ /* 0x040fe200078e020e */
[----:B------:R-:W-:Y:S01]  /*10ae0*/  R2UR UR5, R203 ;  /* 0x00000000cb0572ca */ /* 0x000fe200000e0000 */
[----:B------:R-:W-:Y:S02]  /*10af0*/  IMAD.MOV.U32 R203, RZ, RZ, 0x40000040 ;  /* 0x40000040ffcb7424 */ /* 0x000fe400078e00ff */
[----:B------:R-:W-:Y:S02]  /*10b00*/  IMAD.IADD R206, R206, 0x1, R208 ;  /* 0x00000001cece7824 */ /* 0x000fe400078e02d0 */
[----:B------:R-:W-:Y:S02]  /*10b10*/  IMAD.IADD R208, R208, 0x1, R209 ;  /* 0x00000001d0d07824 */ /* 0x000fe400078e02d1 */
        /* <DEDUP_REMOVED lines=35> */
.L_x_3486:
[----:B------:R-:W0:Y:S01]  /*10d50*/  LDC R14, c[0x0][0x448] ;  /* 0x00011200ff0e7b82 */ /* 0x000e220000000800 */
[----:B------:R-:W-:Y:S01]  /*10d60*/  IMAD.IADD R206, R222, 0x1, R197 ;  /* 0x00000001dece7824 */ /* 0x000fe200078e02c5 */
[----:B------:R-:W-:Y:S01]  /*10d70*/  UISETP.NE.AND UP0, UPT, UR48, URZ, UPT ;  /* 0x0000003f3000728c */ /* 0x000fe2000bf05270 */
[----:B0-----:R-:W-:-:S13]  /*10d80*/  ISETP.NE.AND P1, PT, R14, 0x1, PT ;  /* 0x000000010e00780c */ /* 0x001fda0003f25270 */
[----:B------:R-:W0:Y:S08]  /*10d90*/  @P1 LDC R21, c[0x0][0x44c] ;  /* 0x00011300ff151b82 */ /* 0x000e300000000800 */
[----:B------:R-:W1:Y:S01]  /*10da0*/  @P1 LDC R14, c[0x0][0x450] ;  /* 0x00011400ff0e1b82 */ /* 0x000e620000000800 */
[----:B0-----:R-:W-:-:S05]  /*10db0*/  @P1 IMAD.HI.U32 R21, R206, R21, RZ ;  /* 0x00000015ce151227 */ /* 0x001fca00078e00ff */
[----:B-1----:R-:W-:Y:S01]  /*10dc0*/  @P1 SHF.R.U32.HI R206, RZ, R14, R21 ;  /* 0x0000000effce1219 */ /* 0x002fe20000011615 */
[----:B------:R-:W-:Y:S01]  /*10dd0*/  VIADD R14, R199, 0x38840 ;  /* 0x00038840c70e7836 */ /* 0x000fe20000000000 */
[----:B------:R-:W-:Y:S01]  /*10de0*/  PLOP3.LUT P1, PT, PT, PT, UP0, 0x40, 0x0 ;  /* 0x000000000000781c */ /* 0x000fe20003f2e808 */
[----:B------:R-:W-:Y:S02]  /*10df0*/  IMAD.U32 R21, RZ, RZ, UR43 ;  /* 0x0000002bff157e24 */ /* 0x000fe4000f8e00ff */
[----:B------:R-:W0:Y:S01]  /*10e00*/  SHFL.IDX PT, R207, R206, RZ, 0x1c1f ;  /* 0x001c1fffcecf7589 */ /* 0x000e2200000e0000 */
[----:B------:R-:W-:Y:S02]  /*10e10*/  PRMT R14, R187, 0x654, R14 ;  /* 0x00000654bb0e7816 */ /* 0x000fe4000000000e */
[----:B------:R-:W-:Y:S02]  /*10e20*/  LOP3.LUT R205, RZ, R21, RZ, 0x33, !PT ;  /* 0x00000015ffcd7212 */ /* 0x000fe400078e33ff */
[----:B------:R1:W-:Y:S02]  /*10e30*/  SYNCS.ARRIVE.TRANS64.RED.A1T0 RZ, [R14+URZ], RZ ;  /* 0x000000ff0eff79a7 */ /* 0x0003e4000810043f */
[----:B-1----:R-:W-:-:S05]  /*10e40*/  IMAD.SHL.U32 R14, R20, 0x40, RZ ;  /* 0x00000040140e7824 */ /* 0x002fca00078e00ff */
[----:B------:R-:W-:-:S04]  /*10e50*/  IADD3 R204, -R190, 0x1, -R14 ;  /* 0x00000001becc7810 */ /* 0x000fc80007ffe90e */
[----:B------:R-:W-:-:S05]  /*10e60*/  IADD3 R204, -R184, R204, R185 ;  /* 0x000000ccb8cc7210 */ /* 0x000fca0007ffe1b9 */
[----:B------:R-:W-:Y:S02]  /*10e70*/  IMAD.IADD R205, R205, 0x1, R204 ;  /* 0x00000001cdcd7824 */ /* 0x000fe400078e02cc */
[----:B------:R-:W-:Y:S02]  /*10e80*/  VIADD R204, R204, UR46 ;  /* 0x0000002ecccc7c36 */ /* 0x000fe40008000000 */
[C---:B0-----:R-:W-:Y:S02]  /*10e90*/  IMAD.IADD R202, R207.reuse, 0x1, R205 ;  /* 0x00000001cfca7824 */ /* 0x041fe400078e02cd */
        /* <DEDUP_REMOVED lines=14> */
.L_x_3489:
[----:B------:R-:W-:-:S05]  /*10f80*/  IMAD.U32 R208, RZ, RZ, UR42 ;  /* 0x0000002affd07e24 */ /* 0x000fca000f8e00ff */
[----:B------:R-:W-:-:S13]  /*10f90*/  ISETP.NE.AND P1, PT, R208, 0x1, PT ;  /* 0x00000001d000780c */ /* 0x000fda0003f25270 */
[----:B------:R-:W0:Y:S02]  /*10fa0*/  @P1 LDC.64 R200, c[0x0][0xae0] ;  /* 0x0002b800ffc81b82 */ /* 0x000e240000000a00 */
[----:B0-----:R-:W-:-:S05]  /*10fb0*/  @P1 IMAD.HI.U32 R200, R207, R200, RZ ;  /* 0x000000c8cfc81227 */ /* 0x001fca00078e00ff */
[----:B------:R-:W-:-:S07]  /*10fc0*/  @P1 SHF.R.U32.HI R207, RZ, R201, R200 ;  /* 0x000000c9ffcf1219 */ /* 0x000fce00000116c8 */
.L_x_3490:
[----:B------:R-:W-:Y:S05]  /*10fd0*/  BSYNC B2 ;  /* 0x0000000000027941 */ /* 0x000fea0003800000 */
.L_x_3488:
[----:B------:R-:W-:-:S04]  /*10fe0*/  IMAD R207, R207, R208, -R14 ;  /* 0x000000d0cfcf7224 */ /* 0x000fc800078e0a0e */
[----:B------:R-:W-:-:S05]  /*10ff0*/  IMAD.IADD R207, R207, 0x1, -R190 ;  /* 0x00000001cfcf7824 */ /* 0x000fca00078e0abe */
[----:B------:R-:W-:Y:S02]  /*11000*/  VIMNMX R202, R202, R207, !PT ;  /* 0x000000cfcaca7248 */ /* 0x000fe40007fe0100 */
[----:B------:R-:W-:-:S07]  /*11010*/  VIADDMNMX R203, R207, R208, R203, PT ;  /* 0x000000d0cfcb7246 */ /* 0x000fce00038001cb */
.L_x_3487:
[----:B------:R-:W-:Y:S01]  /*11020*/  ISETP.GT.AND P1, PT, R20, -0x1, PT ;  /* 0xffffffff1400780c */ /* 0x000fe20003f24270 */
[----:B------:R-:W0:Y:S01]  /*11030*/  SHFL.IDX PT, R206, R206, 0x1, 0x1c1f ;  /* 0x003c1f00cece7f89 */ /* 0x000e2200000e0000 */
[----:B------:R-:W-:Y:S02]  /*11040*/  UISETP.NE.AND UP0, UPT, UR48, URZ, UPT ;  /* 0x0000003f3000728c */ /* 0x000fe4000bf05270 */
[C---:B------:R-:W-:Y:S02]  /*11050*/  ISETP.GT.AND P4, PT, R202.reuse, RZ, P1 ;  /* 0x000000ffca00720c */ /* 0x040fe40000f84270 */
[C---:B------:R-:W-:Y:S02]  /*11060*/  ISETP.GT.AND P3, PT, R202.reuse, 0x1, P1 ;  /* 0x00000001ca00780c */ /* 0x040fe40000f64270 */
[----:B------:R-:W-:Y:S02]  /*11070*/  ISETP.LT.OR P4, PT, R203, 0x1, P4 ;  /* 0x00000001cb00780c */ /* 0x000fe40002781670 */
[----:B------:R-:W-:-:S02]  /*11080*/  ISETP.GT.AND P5, PT, R202, 0x8, P1 ;  /* 0x00000008ca00780c */ /* 0x000fc40000fa4270 */
[----:B------:R-:W-:Y:S02]  /*11090*/  ISETP.GT.AND P2, PT, R202, 0x9, P1 ;  /* 0x00000009ca00780c */ /* 0x000fe40000f44270 */
[----:B------:R-:W-:Y:S02]  /*110a0*/  FSEL R200, R152, -INF , !P4 ;  /* 0xff80000098c87808 */ /* 0x000fe40006000000 */
[----:B------:R-:W-:Y:S02]  /*110b0*/  ISETP.GT.AND P4, PT, R202, 0x10, P1 ;  /* 0x00000010ca00780c */ /* 0x000fe40000f84270 */
[C---:B------:R-:W-:Y:S02]  /*110c0*/  ISETP.LT.OR P3, PT, R203.reuse, 0x2, P3 ;  /* 0x00000002cb00780c */ /* 0x040fe40001f61670 */
[C---:B------:R-:W-:Y:S02]  /*110d0*/  ISETP.LT.OR P5, PT, R203.reuse, 0x9, P5 ;  /* 0x00000009cb00780c */ /* 0x040fe40002fa1670 */
[----:B------:R-:W-:-:S02]  /*110e0*/  ISETP.LT.OR P2, PT, R203, 0xa, P2 ;  /* 0x0000000acb00780c */ /* 0x000fc40001741670 */
[----:B------:R-:W-:Y:S01]  /*110f0*/  ISETP.LT.OR P4, PT, R203, 0x11, P4 ;  /* 0x00000011cb00780c */ /* 0x000fe20002781670 */
[--C-:B0-----:R-:W-:Y:S01]  /*11100*/  IMAD.IADD R204, R204, 0x1, R206.reuse ;  /* 0x00000001cccc7824 */ /* 0x101fe200078e02ce */
[----:B------:R-:W-:Y:S01]  /*11110*/  FSEL R201, R153, -INF , !P3 ;  /* 0xff80000099c97808 */ /* 0x000fe20005800000 */
[----:B------:R-:W-:Y:S01]  /*11120*/  IMAD.IADD R205, R205, 0x1, R206 ;  /* 0x00000001cdcd7824 */ /* 0x000fe200078e02ce */
[----:B------:R-:W-:Y:S02]  /*11130*/  FSEL R156, R156, -INF , !P5 ;  /* 0xff8000009c9c7808 */ /* 0x000fe40006800000 */
[----:B------:R-:W-:Y:S02]  /*11140*/  FSEL R157, R157, -INF , !P2 ;  /* 0xff8000009d9d7808 */ /* 0x000fe40005000000 */
[C---:B------:R-:W-:Y:S02]  /*11150*/  ISETP.GT.AND P3, PT, R202.reuse, 0x11, P1 ;  /* 0x00000011ca00780c */ /* 0x040fe40000f64270 */
[----:B------:R-:W-:-:S02]  /*11160*/  ISETP.GT.AND P5, PT, R202, 0x18, P1 ;  /* 0x00000018ca00780c */ /* 0x000fc40000fa4270 */
[----:B------:R-:W-:Y:S02]  /*11170*/  ISETP.GT.AND P2, PT, R202, 0x19, P1 ;  /* 0x00000019ca00780c */ /* 0x000fe40000f44270 */
[----:B------:R-:W-:Y:S02]  /*11180*/  FSEL R160, R160, -INF , !P4 ;  /* 0xff800000a0a07808 */ /* 0x000fe40006000000 */
[----:B------:R-:W-:Y:S02]  /*11190*/  ISETP.GT.AND P4, PT, R202, 0x20, P1 ;  /* 0x00000020ca00780c */ /* 0x000fe40000f84270 */
[C---:B------:R-:W-:Y:S02]  /*111a0*/  ISETP.LT.OR P3, PT, R203.reuse, 0x12, P3 ;  /* 0x00000012cb00780c */ /* 0x040fe40001f61670 */
        /* <DEDUP_REMOVED lines=22> */
[----:B------:R-:W-:Y:S02]  /*11310*/  PLOP3.LUT P4, PT, PT, PT, UP0, 0x40, 0x0 ;  /* 0x000000000000781c */ /* 0x000fe40003f8e808 */
        /* <DEDUP_REMOVED lines=19> */
.L_x_3493:
[----:B------:R-:W-:-:S05]  /*11450*/  IMAD.U32 R176, RZ, RZ, UR42 ;  /* 0x0000002affb07e24 */ /* 0x000fca000f8e00ff */
[----:B------:R-:W-:-:S13]  /*11460*/  ISETP.NE.AND P2, PT, R176, 0x1, PT ;  /* 0x00000001b000780c */ /* 0x000fda0003f45270 */
[----:B------:R-:W0:Y:S02]  /*11470*/  @P2 LDC.64 R152, c[0x0][0xae0] ;  /* 0x0002b800ff982b82 */ /* 0x000e240000000a00 */
[----:B0-----:R-:W-:-:S05]  /*11480*/  @P2 IMAD.HI.U32 R152, R206, R152, RZ ;  /* 0x00000098ce982227 */ /* 0x001fca00078e00ff */
[----:B------:R-:W-:-:S07]  /*11490*/  @P2 SHF.R.U32.HI R206, RZ, R153, R152 ;  /* 0x00000099ffce2219 */ /* 0x000fce0000011698 */
.L_x_3494:
[----:B------:R-:W-:Y:S05]  /*114a0*/  BSYNC B2 ;  /* 0x0000000000027941 */ /* 0x000fea0003800000 */
.L_x_3492:
[----:B------:R-:W-:-:S04]  /*114b0*/  IMAD R14, R206, R176, -R14 ;  /* 0x000000b0ce0e7224 */ /* 0x000fc800078e0a0e */
[----:B------:R-:W-:-:S05]  /*114c0*/  IMAD.IADD R14, R14, 0x1, -R190 ;  /* 0x000000010e0e7824 */ /* 0x000fca00078e0abe */
[----:B------:R-:W-:Y:S02]  /*114d0*/  VIMNMX R205, R205, R14, !PT ;  /* 0x0000000ecdcd7248 */ /* 0x000fe40007fe0100 */
[----:B------:R-:W-:-:S07]  /*114e0*/  VIADDMNMX R204, R14, R176, R204, PT ;  /* 0x000000b00ecc7246 */ /* 0x000fce00038001cc */
.L_x_3491:
        /* <DEDUP_REMOVED lines=40> */
[----:B------:R-:W0:Y:S01]  /*11770*/  SHFL.BFLY PT, R152, R14, 0x2, 0x1f ;  /* 0x0c401f000e987f89 */ /* 0x000e2200000e0000 */
        /* <DEDUP_REMOVED lines=14> */
[----:B0-----:R-:W-:Y:S02]  /*11860*/  FMNMX.FTZ R152, R14, R152, !PT ;  /* 0x000000980e987209 */ /* 0x001fe40007810000 */
[C---:B------:R-:W-:Y:S02]  /*11870*/  LOP3.LUT P0, RZ, R16.reuse, 0x400000, RZ, 0xc0, !PT ;  /* 0x0040000010ff7812 */ /* 0x040fe4000780c0ff */
[----:B------:R-:W-:Y:S01]  /*11880*/  LOP3.LUT R16, R16, 0xfffffff7, RZ, 0xc0, !PT ;  /* 0xfffffff710107812 */ /* 0x000fe200078ec0ff */
[----:B------:R-:W0:Y:S01]  /*11890*/  SHFL.BFLY PT, R176, R152, 0x1, 0x1f ;  /* 0x0c201f0098b07f89 */ /* 0x000e2200000e0000 */
        /* <DEDUP_REMOVED lines=12> */
[----:B0-----:R-:W-:Y:S02]  /*11960*/  FMNMX.FTZ R176, R152, R176, !PT ;  /* 0x000000b098b07209 */ /* 0x001fe40007810000 */
        /* <DEDUP_REMOVED lines=20> */
[C---:B------:R-:W-:Y:S01]  /*11ab0*/  LOP3.LUT P0, RZ, R16.reuse, 0x10, RZ, 0xc0, !PT ;  /* 0x0000001010ff7812 */ /* 0x040fe2000780c0ff */
[----:B------:R-:W-:Y:S01]  /*11ac0*/  FMUL.FTZ R7, R7, R14 ;  /* 0x0000000e07077220 */ /* 0x000fe20000410000 */
[----:B------:R-:W-:Y:S02]  /*11ad0*/  LOP3.LUT R16, R16, 0xffdfffff, RZ, 0xc0, !PT ;  /* 0xffdfffff10107812 */ /* 0x000fe400078ec0ff */
[----:B------:R-:W-:-:S05]  /*11ae0*/  FSEL R152, R152, RZ, P4 ;  /* 0x000000ff98987208 */ /* 0x000fca0002000000 */
[-CC-:B------:R-:W-:Y:S01]  /*11af0*/  FFMA.FTZ R153, R168, R14.reuse, -R152.reuse ;  /* 0x0000000ea8997223 */ /* 0x180fe20000010898 */
[----:B------:R-:W-:Y:S01]  /*11b00*/  FMNMX.FTZ R168, R154, R15, !PT ;  /* 0x0000000f9aa87209 */ /* 0x000fe20007810000 */
[-CC-:B------:R-:W-:Y:S01]  /*11b10*/  FFMA.FTZ R200, R200, R14.reuse, -R152.reuse ;  /* 0x0000000ec8c87223 */ /* 0x180fe20000010898 */
[-CC-:B------:R-:W-:Y:S01]  /*11b20*/  FFMA.FTZ R201, R201, R14.reuse, -R152.reuse ;  /* 0x0000000ec9c97223 */ /* 0x180fe20000010898 */
[----:B------:R-:W-:Y:S01]  /*11b30*/  @P0 LOP3.LUT R16, R16, 0x200000, RZ, 0xfc, !PT ;  /* 0x0020000010100812 */ /* 0x000fe200078efcff */
[--C-:B------:R-:W-:Y:S01]  /*11b40*/  FFMA.FTZ R156, R156, R14, -R152.reuse ;  /* 0x0000000e9c9c7223 */ /* 0x100fe20000010898 */
[----:B------:R-:W-:Y:S01]  /*11b50*/  FMNMX.FTZ R168, R155, R168, !PT ;  /* 0x000000a89ba87209 */ /* 0x000fe20007810000 */
[-CC-:B------:R-:W-:Y:S01]  /*11b60*/  FFMA.FTZ R157, R157, R14.reuse, -R152.reuse ;  /* 0x0000000e9d9d7223 */ /* 0x180fe20000010898 */
[----:B------:R-:W-:Y:S01]  /*11b70*/  LOP3.LUT P0, RZ, R16, 0x40, RZ, 0xc0, !PT ;  /* 0x0000004010ff7812 */ /* 0x000fe2000780c0ff */
[--C-:B------:R-:W-:Y:S01]  /*11b80*/  FFMA.FTZ R160, R160, R14, -R152.reuse ;  /* 0x0000000ea0a07223 */ /* 0x100fe20000010898 */
[----:B------:R-:W-:Y:S01]  /*11b90*/  FMNMX.FTZ R168, R158, R168, !PT ;  /* 0x000000a89ea87209 */ /* 0x000fe20007810000 */
[-CC-:B------:R-:W-:Y:S01]  /*11ba0*/  FFMA.FTZ R161, R161, R14.reuse, -R152.reuse ;  /* 0x0000000ea1a17223 */ /* 0x180fe20000010898 */
[----:B------:R-:W-:Y:S01]  /*11bb0*/  FSEL R170, R170, -INF , !P0 ;  /* 0xff800000aaaa7808 */ /* 0x000fe20004000000 */
[--C-:B------:R-:W-:Y:S01]  /*11bc0*/  FFMA.FTZ R164, R164, R14, -R152.reuse ;  /* 0x0000000ea4a47223 */ /* 0x100fe20000010898 */
[----:B------:R-:W-:Y:S01]  /*11bd0*/  FMNMX.FTZ R168, R159, R168, !PT ;  /* 0x000000a89fa87209 */ /* 0x000fe20007810000 */
[-CC-:B------:R-:W-:Y:S01]  /*11be0*/  FFMA.FTZ R165, R165, R14.reuse, -R152.reuse ;  /* 0x0000000ea5a57223 */ /* 0x180fe20000010898 */
[----:B------:R-:W-:Y:S01]  /*11bf0*/  LOP3.LUT P0, RZ, R16, 0x200000, RZ, 0xc0, !PT ;  /* 0x0020000010ff7812 */ /* 0x000fe2000780c0ff */
        /* <DEDUP_REMOVED lines=12> */
[----:B------:R-:W-:Y:S01]  /*11cc0*/  FFMA.FTZ R152, R181, R14, -R152 ;  /* 0x0000000eb5987223 */ /* 0x000fe20000010898 */
[----:B------:R-:W-:Y:S01]  /*11cd0*/  FMNMX.FTZ R168, R167, R168, !PT ;  /* 0x000000a8a7a87209 */ /* 0x000fe20007810000 */
[----:B------:R-:W-:Y:S01]  /*11ce0*/  MUFU.EX2 R203, R200 ;  /* 0x000000c800cb7308 */ /* 0x000fe20000000800 */
[----:B------:R-:W-:-:S02]  /*11cf0*/  FSEL R174, R174, -INF , !P4 ;  /* 0xff800000aeae7808 */ /* 0x000fc40006000000 */
[----:B------:R-:W-:Y:S02]  /*11d00*/  FMNMX.FTZ R168, R170, R168, !PT ;  /* 0x000000a8aaa87209 */ /* 0x000fe40007810000 */
[----:B------:R-:W-:Y:S02]  /*11d10*/  FSEL R175, R175, -INF , !P0 ;  /* 0xff800000afaf7808 */ /* 0x000fe40004000000 */
[----:B------:R-:W-:Y:S01]  /*11d20*/  FMNMX.FTZ R168, R171, R168, !PT ;  /* 0x000000a8aba87209 */ /* 0x000fe20007810000 */
[----:B------:R-:W-:Y:S01]  /*11d30*/  MUFU.EX2 R200, R160 ;  /* 0x000000a000c87308 */ /* 0x000fe20000000800 */
[----:B------:R-:W-:Y:S02]  /*11d40*/  LOP3.LUT P0, RZ, R16, 0x80000, RZ, 0xc0, !PT ;  /* 0x0008000010ff7812 */ /* 0x000fe4000780c0ff */
[----:B------:R-:W-:-:S04]  /*11d50*/  FMNMX.FTZ R168, R174, R168, !PT ;  /* 0x000000a8aea87209 */ /* 0x000fc80007810000 */
[----:B------:R-:W-:Y:S01]  /*11d60*/  FMNMX.FTZ R168, R175, R168, !PT ;  /* 0x000000a8afa87209 */ /* 0x000fe20007810000 */
[----:B------:R-:W-:Y:S03]  /*11d70*/  MUFU.EX2 R160, R153 ;  /* 0x0000009900a07308 */ /* 0x000fe60000000800 */
[----:B------:R-:W-:-:S04]  /*11d80*/  FMNMX.FTZ R168, R178, R168, !PT ;  /* 0x000000a8b2a87209 */ /* 0x000fc80007810000 */
[----:B------:R-:W-:Y:S01]  /*11d90*/  FMNMX.FTZ R168, R179, R168, !PT ;  /* 0x000000a8b3a87209 */ /* 0x000fe20007810000 */
[----:B------:R-:W-:Y:S03]  /*11da0*/  MUFU.EX2 R204, R161 ;  /* 0x000000a100cc7308 */ /* 0x000fe60000000800 */
[----:B------:R-:W-:-:S04]  /*11db0*/  FMNMX.FTZ R168, R182, R168, !PT ;  /* 0x000000a8b6a87209 */ /* 0x000fc80007810000 */
[----:B------:R-:W-:Y:S01]  /*11dc0*/  FMNMX.FTZ R168, R183, R168, !PT ;  /* 0x000000a8b7a87209 */ /* 0x000fe20007810000 */
[----:B------:R-:W0:Y:S04]  /*11dd0*/  MUFU.EX2 R201, R201 ;  /* 0x000000c900c97308 */ /* 0x000e280000000800 */
[----:B------:R-:W1:Y:S04]  /*11de0*/  SHFL.BFLY PT, R181, R168, 0x2, 0x1f ;  /* 0x0c401f00a8b57f89 */ /* 0x000e6800000e0000 */
[----:B------:R-:W-:Y:S08]  /*11df0*/  MUFU.EX2 R157, R157 ;  /* 0x0000009d009d7308 */ /* 0x000ff00000000800 */
[----:B------:R-:W-:Y:S08]  /*11e00*/  MUFU.EX2 R164, R164 ;  /* 0x000000a400a47308 */ /* 0x000ff00000000800 */
[----:B------:R-:W-:Y:S01]  /*11e10*/  MUFU.EX2 R165, R165 ;  /* 0x000000a500a57308 */ /* 0x000fe20000000800 */
[----:B-1----:R-:W-:-:S07]  /*11e20*/  FMNMX.FTZ R168, R168, R181, !PT ;  /* 0x000000b5a8a87209 */ /* 0x002fce0007810000 */
[----:B------:R0:W-:Y:S01]  /*11e30*/  MUFU.EX2 R181, R156 ;  /* 0x0000009c00b57308 */ /* 0x0001e20000000800 */
[----:B------:R-:W1:Y:S07]  /*11e40*/  SHFL.BFLY PT, R205, R168, 0x1, 0x1f ;  /* 0x0c201f00a8cd7f89 */ /* 0x000e6e00000e0000 */
[----:B------:R-:W-:Y:S01]  /*11e50*/  MUFU.EX2 R202, R202 ;  /* 0x000000ca00ca7308 */ /* 0x000fe20000000800 */
[----:B0-----:R-:W-:-:S07]  /*11e60*/  F2FP.F16.F32.PACK_AB R156, R201, R203 ;  /* 0x000000cbc99c723e */ /* 0x001fce00000000ff */
[----:B------:R-:W-:Y:S08]  /*11e70*/  MUFU.EX2 R177, R177 ;  /* 0x000000b100b17308 */ /* 0x000ff00000000800 */
[----:B------:R-:W-:Y:S01]  /*11e80*/  MUFU.EX2 R180, R180 ;  /* 0x000000b400b47308 */ /* 0x000fe20000000800 */
[----:B-1----:R-:W-:-:S04]  /*11e90*/  FMNMX.FTZ R168, R168, R205, !PT ;  /* 0x000000cda8a87209 */ /* 0x002fc80007810000 */
[----:B------:R-:W-:-:S04]  /*11ea0*/  FSETP.NEU.FTZ.AND P2, PT, R168, -INF , PT ;  /* 0xff800000a800780b */ /* 0x000fc80003f5d000 */
[----:B------:R-:W-:-:S05]  /*11eb0*/  FSEL R153, R168, RZ, P2 ;  /* 0x000000ffa8997208 */ /* 0x000fca0001000000 */
[----:B------:R-:W-:Y:S02]  /*11ec0*/  FADD.FTZ R15, -R153, R15 ;  /* 0x0000000f990f7221 */ /* 0x000fe40000010100 */
[----:B------:R0:W1:Y:S02]  /*11ed0*/  MUFU.EX2 R153, R7 ;  /* 0x0000000700997308 */ /* 0x0000640000000800 */
[----:B------:R-:W-:-:S06]  /*11ee0*/  FMUL.FTZ R15, R15, R14 ;  /* 0x0000000e0f0f7220 */ /* 0x000fcc0000410000 */
[----:B------:R-:W2:Y:S01]  /*11ef0*/  MUFU.EX2 R161, R15 ;  /* 0x0000000f00a17308 */ /* 0x000ea20000000800 */
[----:B0-----:R-:W-:-:S04]  /*11f00*/  @!P1 IMAD R7, R22, 0x40, R196 ;  /* 0x0000004016079824 */ /* 0x001fc800078e02c4 */
[----:B------:R-:W-:-:S03]  /*11f10*/  @!P1 IMAD R7, R7, 0x4, R17 ;  /* 0x0000000407079824 */ /* 0x000fc600078e0211 */
[----:B------:R0:W-:Y:S01]  /*11f20*/  MUFU.EX2 R22, R172 ;  /* 0x000000ac00167308 */ /* 0x0001e20000000800 */
[-C--:B-1----:R-:W-:Y:S01]  /*11f30*/  FMUL.FTZ R24, R24, R153.reuse ;  /* 0x0000009918187220 */ /* 0x082fe20000410000 */
[----:B------:R-:W-:Y:S01]  /*11f40*/  @!P1 STS [R7+0x38400], R153 ;  /* 0x0384009907009388 */ /* 0x000fe20000000800 */
[-C--:B------:R-:W-:Y:S01]  /*11f50*/  FMUL.FTZ R25, R25, R153.reuse ;  /* 0x0000009919197220 */ /* 0x080fe20000410000 */
[-C--:B------:R-:W-:Y:S01]  /*11f60*/  FMUL.FTZ R28, R28, R153.reuse ;  /* 0x000000991c1c7220 */ /* 0x080fe20000410000 */
[-C--:B------:R-:W-:Y:S01]  /*11f70*/  FMUL.FTZ R29, R29, R153.reuse ;  /* 0x000000991d1d7220 */ /* 0x080fe20000410000 */
[-C--:B------:R-:W-:Y:S01]  /*11f80*/  FMUL.FTZ R32, R32, R153.reuse ;  /* 0x0000009920207220 */ /* 0x080fe20000410000 */
[-C--:B------:R-:W-:Y:S01]  /*11f90*/  FMUL.FTZ R33, R33, R153.reuse ;  /* 0x0000009921217220 */ /* 0x080fe20000410000 */
[----:B------:R-:W-:Y:S01]  /*11fa0*/  MUFU.EX2 R15, R169 ;  /* 0x000000a9000f7308 */ /* 0x000fe20000000800 */
[----:B--2---:R1:W-:Y:S01]  /*11fb0*/  @!P1 STS [R7+0x38420], R161 ;  /* 0x038420a107009388 */ /* 0x0043e20000000800 */
        /* <DEDUP_REMOVED lines=9> */
[-C--:B-1----:R-:W-:Y:S01]  /*12050*/  FMUL.FTZ R7, R168, R14.reuse ;  /* 0x0000000ea8077220 */ /* 0x082fe20000410000 */
        /* <DEDUP_REMOVED lines=9> */
[-CC-:B0-----:R-:W-:Y:S01]  /*120f0*/  FFMA.FTZ R172, R154, R14.reuse, -R7.reuse ;  /* 0x0000000e9aac7223 */ /* 0x181fe20000010807 */
[-CC-:B------:R-:W-:Y:S01]  /*12100*/  FFMA.FTZ R154, R155, R14.reuse, -R7.reuse ;  /* 0x0000000e9b9a7223 */ /* 0x180fe20000010807 */
[----:B------:R-:W-:Y:S01]  /*12110*/  FFMA.FTZ R155, R158, R14, -R7 ;  /* 0x0000000e9e9b7223 */ /* 0x000fe20000010807 */
[----:B------:R-:W-:Y:S01]  /*12120*/  FFMA.FTZ R158, R153, R6, R203 ;  /* 0x00000006999e7223 */ /* 0x000fe200000100cb */
[-CC-:B------:R-:W-:Y:S01]  /*12130*/  FFMA.FTZ R159, R159, R14.reuse, -R7.reuse ;  /* 0x0000000e9f9f7223 */ /* 0x180fe20000010807 */
[-CC-:B------:R-:W-:Y:S01]  /*12140*/  FFMA.FTZ R162, R162, R14.reuse, -R7.reuse ;  /* 0x0000000ea2a27223 */ /* 0x180fe20000010807 */
[-CC-:B------:R-:W-:Y:S01]  /*12150*/  FFMA.FTZ R163, R163, R14.reuse, -R7.reuse ;  /* 0x0000000ea3a37223 */ /* 0x180fe20000010807 */
[-CC-:B------:R-:W-:Y:S01]  /*12160*/  FFMA.FTZ R166, R166, R14.reuse, -R7.reuse ;  /* 0x0000000ea6a67223 */ /* 0x180fe20000010807 */
[-CC-:B------:R-:W-:Y:S01]  /*12170*/  FFMA.FTZ R167, R167, R14.reuse, -R7.reuse ;  /* 0x0000000ea7a77223 */ /* 0x180fe20000010807 */
[-CC-:B--2---:R-:W-:Y:S01]  /*12180*/  FFMA.FTZ R173, R170, R14.reuse, -R7.reuse ;  /* 0x0000000eaaad7223 */ /* 0x184fe20000010807 */
[-CC-:B------:R-:W-:Y:S01]  /*12190*/  FFMA.FTZ R171, R171, R14.reuse, -R7.reuse ;  /* 0x0000000eabab7223 */ /* 0x180fe20000010807 */
[-CC-:B------:R-:W-:Y:S01]  /*121a0*/  FFMA.FTZ R174, R174, R14.reuse, -R7.reuse ;  /* 0x0000000eaeae7223 */ /* 0x180fe20000010807 */
[-CC-:B------:R-:W-:Y:S01]  /*121b0*/  FFMA.FTZ R175, R175, R14.reuse, -R7.reuse ;  /* 0x0000000eafaf7223 */ /* 0x180fe20000010807 */
[-CC-:B------:R-:W-:Y:S01]  /*121c0*/  FFMA.FTZ R178, R178, R14.reuse, -R7.reuse ;  /* 0x0000000eb2b27223 */ /* 0x180fe20000010807 */
[-CC-:B------:R-:W-:Y:S01]  /*121d0*/  FFMA.FTZ R179, R179, R14.reuse, -R7.reuse ;  /* 0x0000000eb3b37223 */ /* 0x180fe20000010807 */
[-CC-:B------:R-:W-:Y:S01]  /*121e0*/  FFMA.FTZ R182, R182, R14.reuse, -R7.reuse ;  /* 0x0000000eb6b67223 */ /* 0x180fe20000010807 */
[----:B------:R-:W-:Y:S01]  /*121f0*/  FFMA.FTZ R183, R183, R14, -R7 ;  /* 0x0000000eb7b77223 */ /* 0x000fe20000010807 */
[----:B------:R-:W-:-:S02]  /*12200*/  IMAD.MOV.U32 R7, RZ, RZ, 0x40000040 ;  /* 0x40000040ff077424 */ /* 0x000fc400078e00ff */
[----:B------:R-:W-:Y:S01]  /*12210*/  FADD.FTZ R158, R201, R158 ;  /* 0x0000009ec99e7221 */ /* 0x000fe20000010000 */
[----:B------:R-:W0:Y:S01]  /*12220*/  MUFU.EX2 R172, R172 ;  /* 0x000000ac00ac7308 */ /* 0x000e220000000800 */
[----:B------:R-:W-:Y:S02]  /*12230*/  IMAD R6, R198, 0x1000, R211 ;  /* 0x00001000c6067824 */ /* 0x000fe400078e02d3 */
[----:B------:R-:W-:Y:S01]  /*12240*/  FMUL.FTZ R68, R68, R153 ;  /* 0x0000009944447220 */ /* 0x000fe20000410000 */
[----:B------:R-:W-:Y:S01]  /*12250*/  R2UR UR7, R7 ;  /* 0x00000000070772ca */ /* 0x000fe200000e0000 */
[----:B------:R-:W-:Y:S01]  /*12260*/  FADD.FTZ R7, R181, R158 ;  /* 0x0000009eb5077221 */ /* 0x000fe20000010000 */
        /* <DEDUP_REMOVED lines=10> */
[-C--:B------:R-:W-:Y:S01]  /*12310*/  FMUL.FTZ R81, R81, R153.reuse ;  /* 0x0000009951517220 */ /* 0x080fe20000410000 */
[----:B------:R-:W-:Y:S01]  /*12320*/  FADD.FTZ R7, R204, R7 ;  /* 0x00000007cc077221 */ /* 0x000fe20000010000 */
[----:B------:R-:W1:Y:S01]  /*12330*/  MUFU.EX2 R157, R154 ;  /* 0x0000009a009d7308 */ /* 0x000e620000000800 */
[----:B0-----:R-:W-:Y:S01]  /*12340*/  FFMA.FTZ R0, R161, R0, R172 ;  /* 0x00000000a1007223 */ /* 0x001fe200000100ac */
[-C--:B------:R-:W-:Y:S01]  /*12350*/  FMUL.FTZ R84, R84, R153.reuse ;  /* 0x0000009954547220 */ /* 0x080fe20000410000 */
[----:B------:R-:W-:Y:S01]  /*12360*/  FADD.FTZ R7, R164, R7 ;  /* 0x00000007a4077221 */ /* 0x000fe20000010000 */
[-C--:B------:R-:W-:Y:S01]  /*12370*/  FMUL.FTZ R85, R85, R153.reuse ;  /* 0x0000009955557220 */ /* 0x080fe20000410000 */
[-C--:B------:R-:W-:Y:S01]  /*12380*/  FMUL.FTZ R88, R88, R153.reuse ;  /* 0x0000009958587220 */ /* 0x080fe20000410000 */
[-C--:B------:R-:W-:Y:S01]  /*12390*/  FMUL.FTZ R89, R89, R153.reuse ;  /* 0x0000009959597220 */ /* 0x080fe20000410000 */
[----:B------:R-:W-:Y:S01]  /*123a0*/  FADD.FTZ R7, R165, R7 ;  /* 0x00000007a5077221 */ /* 0x000fe20000010000 */
        /* <DEDUP_REMOVED lines=9> */
[----:B-1----:R-:W-:Y:S01]  /*12440*/  FADD.FTZ R0, R157, R0 ;  /* 0x000000009d007221 */ /* 0x002fe20000010000 */
[-C--:B------:R-:W-:Y:S01]  /*12450*/  FMUL.FTZ R105, R105, R153.reuse ;  /* 0x0000009969697220 */ /* 0x080fe20000410000 */
[-C--:B------:R-:W-:Y:S01]  /*12460*/  FMUL.FTZ R108, R108, R153.reuse ;  /* 0x000000996c6c7220 */ /* 0x080fe20000410000 */
[-C--:B------:R-:W-:Y:S01]  /*12470*/  FMUL.FTZ R109, R109, R153.reuse ;  /* 0x000000996d6d7220 */ /* 0x080fe20000410000 */
[----:B------:R-:W-:Y:S01]  /*12480*/  FADD.FTZ R0, R155, R0 ;  /* 0x000000009b007221 */ /* 0x000fe20000010000 */
[-C--:B------:R-:W-:Y:S01]  /*12490*/  FMUL.FTZ R112, R112, R153.reuse ;  /* 0x0000009970707220 */ /* 0x080fe20000410000 */
[-C--:B------:R-:W-:Y:S01]  /*124a0*/  FMUL.FTZ R113, R113, R153.reuse ;  /* 0x0000009971717220 */ /* 0x080fe20000410000 */
[----:B------:R-:W1:Y:S01]  /*124b0*/  MUFU.EX2 R163, R163 ;  /* 0x000000a300a37308 */ /* 0x000e620000000800 */
        /* <DEDUP_REMOVED lines=24> */
[----:B0-----:R-:W-:Y:S01]  /*12640*/  FADD.FTZ R0, R166, R0 ;  /* 0x00000000a6007221 */ /* 0x001fe20000010000 */
[----:B------:R-:W-:Y:S01]  /*12650*/  F2FP.F16.F32.PACK_AB R157, R157, R172 ;  /* 0x000000ac9d9d723e */ /* 0x000fe200000000ff */
[----:B------:R-:W-:Y:S01]  /*12660*/  FMUL.FTZ R26, R26, R161 ;  /* 0x000000a11a1a7220 */ /* 0x000fe20000410000 */
[----:B------:R-:W-:Y:S01]  /*12670*/  F2FP.F16.F32.PACK_AB R159, R159, R155 ;  /* 0x0000009b9f9f723e */ /* 0x000fe200000000ff */
[----:B------:R-:W-:Y:S01]  /*12680*/  BAR.SYNC.DEFER_BLOCKING 0xf, 0x100 ;  /* 0x03c4000000007b1d */ /* 0x000fe20000010000 */
[----:B------:R-:W-:Y:S01]  /*12690*/  F2FP.F16.F32.PACK_AB R154, R165, R164 ;  /* 0x000000a4a59a723e */ /* 0x000fe200000000ff */
[-C--:B------:R-:W-:Y:S01]  /*126a0*/  FMUL.FTZ R27, R27, R161.reuse ;  /* 0x000000a11b1b7220 */ /* 0x080fe20000410000 */
[----:B------:R-:W-:Y:S01]  /*126b0*/  F2FP.F16.F32.PACK_AB R153, R163, R162 ;  /* 0x000000a2a399723e */ /* 0x000fe200000000ff */
[-C--:B------:R-:W-:Y:S01]  /*126c0*/  FMUL.FTZ R30, R30, R161.reuse ;  /* 0x000000a11e1e7220 */ /* 0x080fe20000410000 */
[----:B--2---:R-:W-:Y:S01]  /*126d0*/  F2FP.F16.F32.PACK_AB R155, R167, R166 ;  /* 0x000000a6a79b723e */ /* 0x004fe200000000ff */
        /* <DEDUP_REMOVED lines=33> */
[----:B--2---:R-:W-:Y:S01]  /*128f0*/  F2FP.F16.F32.PACK_AB R152, R204, R200 ;  /* 0x000000c8cc98723e */ /* 0x004fe200000000ff */
        /* <DEDUP_REMOVED lines=36> */
[----:B------:R-:W-:Y:S01]  /*12b40*/  FADD.FTZ R172, R160, R7 ;  /* 0x00000007a0ac7221 */ /* 0x000fe20000010000 */
[----:B------:R-:W-:Y:S01]  /*12b50*/  R2UR UR6, R6 ;  /* 0x00000000060672ca */ /* 0x000fe200000e0000 */
[----:B------:R-:W-:Y:S01]  /*12b60*/  FADD.FTZ R0, R167, R0 ;  /* 0x00000000a7007221 */ /* 0x000fe20000010000 */
[----:B------:R-:W-:Y:S01]  /*12b70*/  F2FP.F16.F32.PACK_AB R160, R15, R160 ;  /* 0x000000a00fa0723e */ /* 0x000fe200000000ff */
[----:B------:R5:W-:Y:S01]  /*12b80*/  STSM.16.M88.4 [R216+0x36400], R156 ;  /* 0x0364009cd8007844 */ /* 0x000be20000000200 */
[----:B------:R-:W-:Y:S01]  /*12b90*/  F2FP.F16.F32.PACK_AB R162, R169, R22 ;  /* 0x00000016a9a2723e */ /* 0x000fe200000000ff */
[----:B------:R-:W-:Y:S01]  /*12ba0*/  IMAD.MOV.U32 R7, RZ, RZ, 0x40000040 ;  /* 0x40000040ff077424 */ /* 0x000fe200078e00ff */
[----:B0-----:R-:W-:Y:S01]  /*12bb0*/  F2FP.F16.F32.PACK_AB R161, R171, R173 ;  /* 0x000000adaba1723e */ /* 0x001fe200000000ff */
[----:B------:R0:W-:Y:S01]  /*12bc0*/  STSM.16.M88.4 [R217], R152 ;  /* 0x00000098d9007844 */ /* 0x0001e20000000200 */
[----:B-1----:R-:W-:Y:S01]  /*12bd0*/  F2FP.F16.F32.PACK_AB R163, R175, R174 ;  /* 0x000000aeafa3723e */ /* 0x002fe200000000ff */
[----:B------:R-:W-:Y:S01]  /*12be0*/  FADD.FTZ R0, R173, R0 ;  /* 0x00000000ad007221 */ /* 0x000fe20000010000 */
[----:B------:R-:W-:Y:S01]  /*12bf0*/  F2FP.F16.F32.PACK_AB R164, R177, R202 ;  /* 0x000000cab1a4723e */ /* 0x000fe200000000ff */
[----:B------:R-:W-:Y:S01]  /*12c00*/  FADD.FTZ R172, R15, R172 ;  /* 0x000000ac0fac7221 */ /* 0x000fe20000010000 */
[----:B---3--:R-:W-:Y:S01]  /*12c10*/  F2FP.F16.F32.PACK_AB R166, R170, R180 ;  /* 0x000000b4aaa6723e */ /* 0x008fe200000000ff */
[----:B------:R1:W-:Y:S01]  /*12c20*/  STSM.16.M88.4 [R219], R160 ;  /* 0x000000a0db007844 */ /* 0x0003e20000000200 */
[----:B--2---:R-:W-:Y:S01]  /*12c30*/  F2FP.F16.F32.PACK_AB R165, R179, R178 ;  /* 0x000000b2b3a5723e */ /* 0x004fe200000000ff */
[----:B------:R-:W-:Y:S01]  /*12c40*/  FADD.FTZ R0, R171, R0 ;  /* 0x00000000ab007221 */ /* 0x000fe20000010000 */
[----:B----4-:R-:W-:Y:S01]  /*12c50*/  F2FP.F16.F32.PACK_AB R167, R183, R182 ;  /* 0x000000b6b7a7723e */ /* 0x010fe200000000ff */
[----:B------:R-:W-:-:S02]  /*12c60*/  FADD.FTZ R172, R22, R172 ;  /* 0x000000ac16ac7221 */ /* 0x000fc40000010000 */
[----:B------:R-:W-:Y:S02]  /*12c70*/  FADD.FTZ R0, R174, R0 ;  /* 0x00000000ae007221 */ /* 0x000fe40000010000 */
[----:B------:R1:W-:Y:S01]  /*12c80*/  STSM.16.M88.4 [R218], R164 ;  /* 0x000000a4da007844 */ /* 0x0003e20000000200 */
[----:B------:R-:W-:Y:S01]  /*12c90*/  WARPGROUP.ARRIVE ;  /* 0x00000000000079c5 */ /* 0x000fe20000000000 */
[----:B------:R-:W-:Y:S01]  /*12ca0*/  FADD.FTZ R172, R169, R172 ;  /* 0x000000aca9ac7221 */ /* 0x000fe20000010000 */
[----:B------:R-:W-:-:S03]  /*12cb0*/  FADD.FTZ R0, R175, R0 ;  /* 0x00000000af007221 */ /* 0x000fc60000010000 */
[----:B------:R-:W-:Y:S01]  /*12cc0*/  FADD.FTZ R172, R202, R172 ;  /* 0x000000accaac7221 */ /* 0x000fe20000010000 */
[----:B------:R-:W-:Y:S01]  /*12cd0*/  HGMMA.64x256x16.F32 R24, R156, gdesc[UR4].tnspB, R24, gsb0 ;  /* 0x43e000049c187df0 */ /* 0x000fe20008000818 */
[----:B------:R-:W-:Y:S02]  /*12ce0*/  FADD.FTZ R0, R178, R0 ;  /* 0x00000000b2007221 */ /* 0x000fe40000010000 */
[----:B------:R-:W-:Y:S02]  /*12cf0*/  FADD.FTZ R172, R177, R172 ;  /* 0x000000acb1ac7221 */ /* 0x000fe40000010000 */
[----:B------:R-:W-:Y:S02]  /*12d00*/  FADD.FTZ R0, R179, R0 ;  /* 0x00000000b3007221 */ /* 0x000fe40000010000 */
[----:B------:R-:W-:Y:S02]  /*12d10*/  FADD.FTZ R172, R180, R172 ;  /* 0x000000acb4ac7221 */ /* 0x000fe40000010000 */
[----:B------:R-:W-:-:S04]  /*12d20*/  FADD.FTZ R0, R182, R0 ;  /* 0x00000000b6007221 */ /* 0x000fc80000010000 */
[----:B------:R-:W-:Y:S01]  /*12d30*/  FADD.FTZ R0, R183, R0 ;  /* 0x00000000b7007221 */ /* 0x000fe20000010000 */
[----:B------:R-:W-:Y:S02]  /*12d40*/  WARPGROUP.DEPBAR.LE gsb0, 0x0 ;  /* 0x00008000000079c5 */ /* 0x000fe40000010000 */
[----:B-----5:R-:W-:Y:S01]  /*12d50*/  VIADD R156, R6, 0x80 ;  /* 0x00000080069c7836 */ /* 0x020fe20000000000 */
[----:B------:R-:W-:Y:S01]  /*12d60*/  WARPGROUP.ARRIVE ;  /* 0x00000000000079c5 */ /* 0x000fe20000000000 */
[----:B------:R-:W-:-:S03]  /*12d70*/  IMAD.MOV.U32 R157, RZ, RZ, 0x40000040 ;  /* 0x40000040ff9d7424 */ /* 0x000fc600078e00ff */
[----:B------:R-:W-:Y:S02]  /*12d80*/  R2UR UR6, R156 ;  /* 0x000000009c0672ca */ /* 0x000fe400000e0000 */
[----:B------:R-:W-:-:S13]  /*12d90*/  R2UR UR7, R157 ;  /* 0x000000009d0772ca */ /* 0x000fda00000e0000 */
[----:B------:R-:W-:Y:S03]  /*12da0*/  HGMMA.64x256x16.F32 R24, R152, gdesc[UR4].tnspB, R24, gsb0 ;  /* 0x43e0000498187df0 */ /* 0x000fe60008000818 */
[----:B------:R-:W-:Y:S02]  /*12db0*/  WARPGROUP.DEPBAR.LE gsb0, 0x0 ;  /* 0x00008000000079c5 */ /* 0x000fe40000010000 */
[C---:B0-----:R-:W-:Y:S01]  /*12dc0*/  VIADD R152, R6.reuse, 0x100 ;  /* 0x0000010006987836 */ /* 0x041fe20000000000 */
[----:B------:R-:W-:Y:S01]  /*12dd0*/  WARPGROUP.ARRIVE ;  /* 0x00000000000079c5 */ /* 0x000fe20000000000 */
[----:B------:R-:W-:Y:S02]  /*12de0*/  IMAD.MOV.U32 R153, RZ, RZ, 0x40000040 ;  /* 0x40000040ff997424 */ /* 0x000fe400078e00ff */
[----:B------:R-:W-:Y:S01]  /*12df0*/  VIADD R6, R6, 0x180 ;  /* 0x0000018006067836 */ /* 0x000fe20000000000 */
[----:B------:R-:W-:-:S02]  /*12e00*/  R2UR UR6, R152 ;  /* 0x00000000980672ca */ /* 0x000fc400000e0000 */
[----:B------:R-:W-:-:S15]  /*12e10*/  R2UR UR7, R153 ;  /* 0x00000000990772ca */ /* 0x000fde00000e0000 */
[----:B------:R-:W-:-:S01]  /*12e20*/  NOP ;  /* 0x0000000000007918 */ /* 0x000fc20000000000 */
[----:B------:R-:W-:Y:S01]  /*12e30*/  HGMMA.64x256x16.F32 R24, R160, gdesc[UR4].tnspB, R24, gsb0 ;  /* 0x43e00004a0187df0 */ /* 0x000fe20008000818 */
[----:B------:R-:W-:Y:S01]  /*12e40*/  R2UR UR6, R6 ;  /* 0x00000000060672ca */ /* 0x000fe200000e0000 */
[----:B------:R-:W-:Y:S01]  /*12e50*/  FADD.FTZ R6, R170, R172 ;  /* 0x000000acaa067221 */ /* 0x000fe20000010000 */
        /* <DEDUP_REMOVED lines=16> */
.L_x_3495:
[C---:B------:R-:W-:Y:S01]  /*12f60*/  ISETP.GT.AND P1, PT, R20.reuse, R215, PT ;  /* 0x000000d71400720c */ /* 0x040fe20003f24270 */
        /* <DEDUP_REMOVED lines=9> */
.L_x_3475:
[----:B------:R-:W-:Y:S02]  /*13000*/  IMAD.MOV.U32 R15, RZ, RZ, R168 ;  /* 0x000000ffff0f7224 */ /* 0x000fe400078e00a8 */
[----:B------:R-:W-:Y:S02]  /*13010*/  IMAD.MOV.U32 R7, RZ, RZ, R176 ;  /* 0x000000ffff077224 */ /* 0x000fe400078e00b0 */
[----:B------:R-:W-:-:S07]  /*13020*/  IMAD.MOV.U32 R22, RZ, RZ, R198 ;  /* 0x000000ffff167224 */ /* 0x000fce00078e00c6 */
.L_x_3474:
[----:B------:R-:W-:Y:S05]  /*13030*/  BSYNC B1 ;  /* 0x0000000000017941 */ /* 0x000fea0003800000 */
.L_x_3473:
        /* <DEDUP_REMOVED lines=24> */
.L_x_3499:
[----:B------:R-:W-:-:S13]  /*131c0*/  ISETP.NE.AND P1, PT, R155, 0x1, PT ;  /* 0x000000019b00780c */ /* 0x000fda0003f25270 */
[----:B------:R-:W1:Y:S02]  /*131d0*/  @P1 LDC.64 R152, c[0x0][0xae0] ;  /* 0x0002b800ff981b82 */ /* 0x000e640000000a00 */
[----:B-1----:R-:W-:-:S05]  /*131e0*/  @P1 IMAD.HI.U32 R152, R154, R152, RZ ;  /* 0x000000989a981227 */ /* 0x002fca00078e00ff */
[----:B------:R-:W-:-:S07]  /*131f0*/  @P1 SHF.R.U32.HI R154, RZ, R153, R152 ;  /* 0x00000099ff9a1219 */ /* 0x000fce0000011698 */
.L_x_3500:
[----:B------:R-:W-:Y:S05]  /*13200*/  BSYNC B0 ;  /* 0x0000000000007941 */ /* 0x000fea0003800000 */
.L_x_3498:
[----:B------:R-:W-:-:S05]  /*13210*/  IMAD R154, R154, R155, RZ ;  /* 0x0000009b9a9a7224 */ /* 0x000fca00078e02ff */
[----:B------:R-:W-:-:S07]  /*13220*/  VIMNMX R21, R21, R154, !PT ;  /* 0x0000009a15157248 */ /* 0x000fce0007fe0100 */
.L_x_3497:
        /* <DEDUP_REMOVED lines=10> */
[----:B0-----:R-:W-:Y:S02]  /*132d0*/  IMAD.MOV.U32 R199, RZ, RZ, R7 ;  /* 0x000000ffffc77224 */ /* 0x001fe400078e0007 */
[----:B------:R-:W-:-:S07]  /*132e0*/  IMAD.MOV.U32 R208, RZ, RZ, R22 ;  /* 0x000000ffffd07224 */ /* 0x000fce00078e0016 */
.L_x_3515:
        /* <DEDUP_REMOVED lines=10> */
.L_x_3503:
[----:B------:R-:W-:Y:S01]  /*13390*/  IMAD R21, R22, 0x8, R17 ;  /* 0x0000000816157824 */ /* 0x000fe200078e0211 */
[----:B------:R-:W-:-:S04]  /*133a0*/  SHF.L.U32 R7, R23, 0x1f, RZ ;  /* 0x0000001f17077819 */ /* 0x000fc800000006ff */
[----:B------:R0:W1:Y:S01]  /*133b0*/  SYNCS.PHASECHK.TRANS64.TRYWAIT P2, [R21+URZ+0x38830], R7 ;  /* 0x03883007150075a7 */ /* 0x000062000804017f */
[----:B------:R-:W-:Y:S05]  /*133c0*/  @!P0 BRA `(.L_x_3504) ;  /* 0x0000000000048947 */ /* 0x000fea0003800000 */
[----:B------:R-:W-:Y:S01]  /*133d0*/  BPT.TRAP 0x1 ;  /* 0x000000040000795c */ /* 0x000fe20000300000 */
.L_x_3504:
[----:B------:R-:W-:Y:S01]  /*133e0*/  BSSY B2, `(.L_x_3505) ;  /* 0x0000006000027945 */ /* 0x000fe20003800000 */
[----:B------:R-:W-:Y:S02]  /*133f0*/  IMAD R154, R22, 0x200, R195 ;  /* 0x00000200169a7824 */ /* 0x000fe400078e02c3 */
[----:B------:R-:W-:Y:S01]  /*13400*/  IMAD.MOV.U32 R155, RZ, RZ, 0x40000040 ;  /* 0x40000040ff9b7424 */ /* 0x000fe200078e00ff */
[----:B-1----:R-:W-:Y:S06]  /*13410*/  @P2 BRA `(.L_x_3506) ;  /* 0x0000000000082947 */ /* 0x002fec0003800000 */
[----:B------:R-:W1:Y:S02]  /*13420*/  SYNCS.PHASECHK.TRANS64.TRYWAIT P2, [R21+URZ+0x38830], R7 ;  /* 0x03883007150075a7 */ /* 0x000e64000804017f */
[----:B-1----:R-:W-:Y:S05]  /*13430*/  @!P2 BRA `(.L_x_3507) ;  /* 0x0000016c00f0a947 */ /* 0x002fea0003800000 */
.L_x_3506:
[----:B------:R-:W-:Y:S05]  /*13440*/  BSYNC B2 ;  /* 0x0000000000027941 */ /* 0x000fea0003800000 */
.L_x_3505:
        /* <DEDUP_REMOVED lines=36> */
.L_x_3508:
[----:B------:R2:W3:Y:S01]  /*13690*/  SYNCS.PHASECHK.TRANS64.TRYWAIT P2, [R21+URZ+0x38850], R7 ;  /* 0x03885007150075a7 */ /* 0x0004e2000804017f */
[----:B------:R-:W-:Y:S05]  /*136a0*/  @!P0 BRA `(.L_x_3509) ;  /* 0x0000000000048947 */ /* 0x000fea0003800000 */
[----:B------:R-:W-:Y:S01]  /*136b0*/  BPT.TRAP 0x1 ;  /* 0x000000040000795c */ /* 0x000fe20000300000 */
.L_x_3509:
[----:B------:R-:W-:Y:S04]  /*136c0*/  BSSY B2, `(.L_x_3510) ;  /* 0x0000004000027945 */ /* 0x000fe80003800000 */
[----:B---3--:R-:W-:Y:S05]  /*136d0*/  @P2 BRA `(.L_x_3511) ;  /* 0x0000000000082947 */ /* 0x008fea0003800000 */
[----:B------:R-:W3:Y:S02]  /*136e0*/  SYNCS.PHASECHK.TRANS64.TRYWAIT P2, [R21+URZ+0x38850], R7 ;  /* 0x03885007150075a7 */ /* 0x000ee4000804017f */
[----:B---3--:R-:W-:Y:S05]  /*136f0*/  @!P2 BRA `(.L_x_3512) ;  /* 0x0000016c0054a947 */ /* 0x008fea0003800000 */
.L_x_3511:
[----:B------:R-:W-:Y:S05]  /*13700*/  BSYNC B2 ;  /* 0x0000000000027941 */ /* 0x000fea0003800000 */
.L_x_3510:
[----:B------:R-:W-:Y:S01]  /*13710*/  IMAD R14, R22, 0x1000, R210 ;  /* 0x00001000160e7824 */ /* 0x000fe200078e02d2 */
[----:B------:R-:W-:Y:S01]  /*13720*/  R2UR UR4, R2 ;  /* 0x00000000020472ca */ /* 0x000fe200000e0000 */
[----:B------:R-:W-:Y:S01]  /*13730*/  IMAD.MOV.U32 R15, RZ, RZ, 0x40000040 ;  /* 0x40000040ff0f7424 */ /* 0x000fe200078e00ff */
[----:B------:R-:W-:Y:S01]  /*13740*/  R2UR UR5, R3 ;  /* 0x00000000030572ca */ /* 0x000fe200000e0000 */
[----:B------:R-:W-:Y:S01]  /*13750*/  WARPGROUP.ARRIVE ;  /* 0x00000000000079c5 */ /* 0x000fe20000000000 */
[----:B------:R-:W-:Y:S01]  /*13760*/  R2UR UR6, R14 ;  /* 0x000000000e0672ca */ /* 0x000fe200000e0000 */
[C---:B------:R-:W-:Y:S01]  /*13770*/  VIADD R200, R2.reuse, 0x2 ;  /* 0x0000000202c87836 */ /* 0x040fe20000000000 */
[----:B------:R-:W-:Y:S01]  /*13780*/  R2UR UR7, R15 ;  /* 0x000000000f0772ca */ /* 0x000fe200000e0000 */
[----:B------:R-:W-:Y:S02]  /*13790*/  IMAD.MOV.U32 R201, RZ, RZ, 0x40000040 ;  /* 0x40000040ffc97424 */ /* 0x000fe400078e00ff */
[----:B------:R-:W4:Y:S01]  /*137a0*/  S2R R202, SR_TID.X ;  /* 0x0000000000ca7919 */ /* 0x000f220000002100 */
[----:B------:R-:W-:-:S02]  /*137b0*/  VIADD R203, R2, 0x800 ;  /* 0x0000080002cb7836 */ /* 0x000fc40000000000 */
[----:B------:R-:W-:Y:S02]  /*137c0*/  IMAD.MOV.U32 R206, RZ, RZ, 0x4 ;  /* 0x00000004ffce7424 */ /* 0x000fe400078e00ff */
[----:B------:R-:W-:Y:S02]  /*137d0*/  VIADD R207, R14, 0xe00 ;  /* 0x00000e000ecf7836 */ /* 0x000fe40000000000 */
[----:B------:R-:W-:Y:S02]  /*137e0*/  VIADD R204, R2, 0xe00 ;  /* 0x00000e0002cc7836 */ /* 0x000fe40000000000 */
[----:B------:R-:W-:Y:S01]  /*137f0*/  IMAD.MOV.U32 R205, RZ, RZ, 0x40000040 ;  /* 0x40000040ffcd7424 */ /* 0x000fe200078e00ff */
        /* <DEDUP_REMOVED lines=9> */
[----:B----4-:R-:W-:-:S05]  /*13890*/  SHF.R.U32.HI R202, RZ, 0x7, R202 ;  /* 0x00000007ffca7819 */ /* 0x010fca00000116ca */
[----:B0123--:R0:W1:Y:S02]  /*138a0*/  SHFL.IDX PT, R7, R202, RZ, 0x1f ;  /* 0x00001fffca077589 */ /* 0x00f06400000e0000 */
        /* <DEDUP_REMOVED lines=321> */
[----:B------:R-:W-:Y:S02]  /*14cc0*/  IMAD.MOV.U32 R201, RZ, RZ, 0x40000040 ;  /* 0x40000040ffc97424 */ /* 0x000fe400078e00ff */
[----:B------:R-:W-:Y:S01]  /*14cd0*/  IMAD.MOV.U32 R15, RZ, RZ, 0x40 ;  /* 0x00000040ff0f7424 */ /* 0x000fe200078e00ff */
[----:B------:R-:W-:Y:S01]  /*14ce0*/  R2UR UR4, R200 ;  /* 0x00000000c80472ca */ /* 0x000fe200000e0000 */
[C---:B------:R-:W-:Y:S01]  /*14cf0*/  IMAD.IADD R200, R204.reuse, 0x1, R7 ;  /* 0x00000001ccc87824 */ /* 0x040fe200078e0207 */
[----:B------:R-:W-:Y:S01]  /*14d00*/  R2UR UR5, R201 ;  /* 0x00000000c90572ca */ /* 0x000fe200000e0000 */
[----:B------:R-:W-:Y:S01]  /*14d10*/  IMAD.MOV.U32 R201, RZ, RZ, 0x40000040 ;  /* 0x40000040ffc97424 */ /* 0x000fe200078e00ff */
[----:B------:R-:W-:Y:S01]  /*14d20*/  SEL R15, R15, 0x3e, P2 ;  /* 0x0000003e0f0f7807 */ /* 0x000fe20001000000 */
[----:B------:R-:W-:-:S02]  /*14d30*/  IMAD.IADD R204, R204, 0x1, R206 ;  /* 0x00000001cccc7824 */ /* 0x000fc400078e02ce */
[----:B------:R-:W-:Y:S01]  /*14d40*/  IMAD.IADD R206, R206, 0x1, R207 ;  /* 0x00000001cece7824 */ /* 0x000fe200078e02cf */
[----:B------:R-:W-:Y:S01]  /*14d50*/  LOP3.LUT R15, R15, 0x6, RZ, 0xc0, !PT ;  /* 0x000000060f0f7812 */ /* 0x000fe200078ec0ff */
        /* <DEDUP_REMOVED lines=35> */
.L_x_3513:
[----:B------:R-:W-:Y:S02]  /*14f90*/  FMNMX.FTZ R7, R152, R199, !PT ;  /* 0x000000c798077209 */ /* 0x000fe40007810000 */
        /* <DEDUP_REMOVED lines=41> */
[----:B------:R-:W-:-:S03]  /*15230*/  FFMA.FTZ R207, R181, R14, -R207 ;  /* 0x0000000eb5cf7223 */ /* 0x000fc600000108cf */
[----:B------:R-:W1:Y:S08]  /*15240*/  MUFU.EX2 R152, R152 ;  /* 0x0000009800987308 */ /* 0x000e700000000800 */
        /* <DEDUP_REMOVED lines=8> */
[----:B------:R0:W-:Y:S01]  /*152d0*/  MUFU.EX2 R176, R168 ;  /* 0x000000a800b07308 */ /* 0x0001e20000000800 */
[----:B-1----:R-:W-:Y:S01]  /*152e0*/  FFMA.FTZ R202, R153, R6, R152 ;  /* 0x0000000699ca7223 */ /* 0x002fe20000010098 */
[----:B------:R-:W-:Y:S01]  /*152f0*/  VIADD R6, R21, 0x38840 ;  /* 0x0003884015067836 */ /* 0x000fe20000000000 */
[----:B------:R-:W-:Y:S01]  /*15300*/  F2FP.F16.F32.PACK_AB R152, R157, R152 ;  /* 0x000000989d98723e */ /* 0x000fe200000000ff */
[-C--:B------:R-:W-:Y:S01]  /*15310*/  FMUL.FTZ R37, R37, R153.reuse ;  /* 0x0000009925257220 */ /* 0x080fe20000410000 */
[----:B------:R-:W-:Y:S01]  /*15320*/  FADD.FTZ R202, R157, R202 ;  /* 0x000000ca9dca7221 */ /* 0x000fe20000010000 */
[----:B------:R-:W-:Y:S01]  /*15330*/  FMUL.FTZ R40, R40, R153 ;  /* 0x0000009928287220 */ /* 0x000fe20000410000 */
[----:B------:R-:W-:Y:S01]  /*15340*/  PRMT R6, R187, 0x654, R6 ;  /* 0x00000654bb067816 */ /* 0x000fe20000000006 */
[----:B------:R-:W-:Y:S01]  /*15350*/  MUFU.EX2 R201, R201 ;  /* 0x000000c900c97308 */ /* 0x000fe20000000800 */
[----:B0-----:R-:W-:-:S02]  /*15360*/  @!P2 IMAD R168, R208, 0x40, R196 ;  /* 0x00000040d0a8a824 */ /* 0x001fc400078e02c4 */
[-C--:B------:R-:W-:Y:S01]  /*15370*/  FMUL.FTZ R41, R41, R153.reuse ;  /* 0x0000009929297220 */ /* 0x080fe20000410000 */
[----:B------:R0:W-:Y:S01]  /*15380*/  SYNCS.ARRIVE.TRANS64.RED.A1T0 RZ, [R6+URZ], RZ ;  /* 0x000000ff06ff79a7 */ /* 0x0001e2000810043f */
[-C--:B------:R-:W-:Y:S01]  /*15390*/  FMUL.FTZ R44, R44, R153.reuse ;  /* 0x000000992c2c7220 */ /* 0x080fe20000410000 */
[----:B------:R-:W-:Y:S02]  /*153a0*/  @!P2 IMAD R168, R168, 0x4, R17 ;  /* 0x00000004a8a8a824 */ /* 0x000fe400078e0211 */
[-C--:B------:R-:W-:Y:S01]  /*153b0*/  FMUL.FTZ R45, R45, R153.reuse ;  /* 0x000000992d2d7220 */ /* 0x080fe20000410000 */
[-C--:B------:R-:W-:Y:S01]  /*153c0*/  FMUL.FTZ R48, R48, R153.reuse ;  /* 0x0000009930307220 */ /* 0x080fe20000410000 */
[----:B------:R-:W-:Y:S01]  /*153d0*/  MUFU.EX2 R200, R200 ;  /* 0x000000c800c87308 */ /* 0x000fe20000000800 */
[-C--:B------:R-:W-:Y:S01]  /*153e0*/  FMUL.FTZ R49, R49, R153.reuse ;  /* 0x0000009931317220 */ /* 0x080fe20000410000 */
[----:B------:R-:W-:Y:S01]  /*153f0*/  @!P2 STS [R168+0x38400], R153 ;  /* 0x03840099a800a388 */ /* 0x000fe20000000800 */
[----:B0-----:R-:W-:Y:S01]  /*15400*/  FMNMX.FTZ R6, R154, R198, !PT ;  /* 0x000000c69a067209 */ /* 0x001fe20007810000 */
[-C--:B------:R-:W-:Y:S01]  /*15410*/  FMUL.FTZ R52, R52, R153.reuse ;  /* 0x0000009934347220 */ /* 0x080fe20000410000 */
[-C--:B------:R-:W-:Y:S01]  /*15420*/  FMUL.FTZ R53, R53, R153.reuse ;  /* 0x0000009935357220 */ /* 0x080fe20000410000 */
[-C--:B------:R-:W-:Y:S01]  /*15430*/  FMUL.FTZ R56, R56, R153.reuse ;  /* 0x0000009938387220 */ /* 0x080fe20000410000 */
[----:B------:R-:W-:Y:S01]  /*15440*/  FMNMX.FTZ R6, R155, R6, !PT ;  /* 0x000000069b067209 */ /* 0x000fe20007810000 */
[----:B------:R-:W-:Y:S01]  /*15450*/  MUFU.EX2 R180, R160 ;  /* 0x000000a000b47308 */ /* 0x000fe20000000800 */
[-C--:B------:R-:W-:Y:S01]  /*15460*/  FMUL.FTZ R57, R57, R153.reuse ;  /* 0x0000009939397220 */ /* 0x080fe20000410000 */
[-C--:B------:R-:W-:Y:S01]  /*15470*/  FMUL.FTZ R60, R60, R153.reuse ;  /* 0x000000993c3c7220 */ /* 0x080fe20000410000 */
[----:B------:R-:W-:Y:S01]  /*15480*/  FMNMX.FTZ R6, R158, R6, !PT ;  /* 0x000000069e067209 */ /* 0x000fe20007810000 */
        /* <DEDUP_REMOVED lines=66> */
[----:B------:R-:W-:-:S04]  /*158b0*/  FADD.FTZ R6, -R15, R198 ;  /* 0x000000c60f067221 */ /* 0x000fc80000010100 */
[----:B------:R-:W-:-:S04]  /*158c0*/  FMUL.FTZ R6, R6, R14 ;  /* 0x0000000e06067220 */ /* 0x000fc80000410000 */
[----:B------:R-:W0:Y:S08]  /*158d0*/  MUFU.EX2 R157, R6 ;  /* 0x00000006009d7308 */ /* 0x000e300000000800 */
[----:B------:R-:W-:Y:S08]  /*158e0*/  MUFU.EX2 R6, R161 ;  /* 0x000000a100067308 */ /* 0x000ff00000000800 */
[----:B------:R-:W-:Y:S01]  /*158f0*/  MUFU.EX2 R161, R164 ;  /* 0x000000a400a17308 */ /* 0x000fe20000000800 */
[----:B0-----:R0:W-:Y:S01]  /*15900*/  @!P2 STS [R168+0x38420], R157 ;  /* 0x0384209da800a388 */ /* 0x0011e20000000800 */
        /* <DEDUP_REMOVED lines=9> */
[-C--:B0-----:R-:W-:Y:S01]  /*159a0*/  FMUL.FTZ R168, R15, R14.reuse ;  /* 0x0000000e0fa87220 */ /* 0x081fe20000410000 */
[-C--:B------:R-:W-:Y:S01]  /*159b0*/  FMUL.FTZ R42, R42, R157.reuse ;  /* 0x0000009d2a2a7220 */ /* 0x080fe20000410000 */
[-C--:B------:R-:W-:Y:S01]  /*159c0*/  FMUL.FTZ R43, R43, R157.reuse ;  /* 0x0000009d2b2b7220 */ /* 0x080fe20000410000 */
[----:B------:R-:W-:Y:S01]  /*159d0*/  FMUL.FTZ R46, R46, R157 ;  /* 0x0000009d2e2e7220 */ /* 0x000fe20000410000 */
[-CC-:B------:R-:W-:Y:S01]  /*159e0*/  FFMA.FTZ R169, R154, R14.reuse, -R168.reuse ;  /* 0x0000000e9aa97223 */ /* 0x180fe200000108a8 */
[-CC-:B------:R-:W-:Y:S01]  /*159f0*/  FFMA.FTZ R203, R159, R14.reuse, -R168.reuse ;  /* 0x0000000e9fcb7223 */ /* 0x180fe200000108a8 */
[-CC-:B------:R-:W-:Y:S01]  /*15a00*/  FFMA.FTZ R172, R155, R14.reuse, -R168.reuse ;  /* 0x0000000e9bac7223 */ /* 0x180fe200000108a8 */
[-CC-:B-1----:R-:W-:Y:S01]  /*15a10*/  FFMA.FTZ R177, R167, R14.reuse, -R168.reuse ;  /* 0x0000000ea7b17223 */ /* 0x182fe200000108a8 */
        /* <DEDUP_REMOVED lines=8> */
[----:B------:R2:W3:Y:S01]  /*15aa0*/  MUFU.EX2 R155, R173 ;  /* 0x000000ad009b7308 */ /* 0x0004e20000000800 */
[----:B0-----:R-:W-:-:S02]  /*15ab0*/  IMAD.MOV.U32 R169, RZ, RZ, 0x40000040 ;  /* 0x40000040ffa97424 */ /* 0x001fc400078e00ff */
[-CC-:B------:R-:W-:Y:S01]  /*15ac0*/  FFMA.FTZ R162, R175, R14.reuse, -R168.reuse ;  /* 0x0000000eafa27223 */ /* 0x180fe200000108a8 */
[-CC-:B------:R-:W-:Y:S01]  /*15ad0*/  FFMA.FTZ R163, R178, R14.reuse, -R168.reuse ;  /* 0x0000000eb2a37223 */ /* 0x180fe200000108a8 */
[-C--:B------:R-:W-:Y:S01]  /*15ae0*/  FFMA.FTZ R167, R179, R14.reuse, -R168 ;  /* 0x0000000eb3a77223 */ /* 0x080fe200000108a8 */
        /* <DEDUP_REMOVED lines=12> */
[-C--:B------:R-:W-:Y:S01]  /*15bb0*/  FMUL.FTZ R51, R51, R157.reuse ;  /* 0x0000009d33337220 */ /* 0x080fe20000410000 */
        /* <DEDUP_REMOVED lines=14> */
[----:B------:R-:W-:Y:S01]  /*15ca0*/  MUFU.EX2 R172, R203 ;  /* 0x000000cb00ac7308 */ /* 0x000fe20000000800 */
[-C--:B------:R-:W-:Y:S01]  /*15cb0*/  FMUL.FTZ R70, R70, R157.reuse ;  /* 0x0000009d46467220 */ /* 0x080fe20000410000 */
[-C--:B------:R-:W-:Y:S01]  /*15cc0*/  FMUL.FTZ R71, R71, R157.reuse ;  /* 0x0000009d47477220 */ /* 0x080fe20000410000 */
        /* <DEDUP_REMOVED lines=14> */
[----:B-1----:R-:W-:Y:S01]  /*15db0*/  F2FP.F16.F32.PACK_AB R158, R181, R199 ;  /* 0x000000c7b59e723e */ /* 0x002fe200000000ff */
[-C--:B------:R-:W-:Y:S01]  /*15dc0*/  FMUL.FTZ R87, R87, R157.reuse ;  /* 0x0000009d57577220 */ /* 0x080fe20000410000 */
[----:B------:R-:W-:Y:S01]  /*15dd0*/  FADD.FTZ R169, R164, R169 ;  /* 0x000000a9a4a97221 */ /* 0x000fe20000010000 */
[-C--:B------:R-:W-:Y:S01]  /*15de0*/  FMUL.FTZ R90, R90, R157.reuse ;  /* 0x0000009d5a5a7220 */ /* 0x080fe20000410000 */
[-C--:B------:R-:W-:Y:S01]  /*15df0*/  FMUL.FTZ R91, R91, R157.reuse ;  /* 0x0000009d5b5b7220 */ /* 0x080fe20000410000 */
[-C--:B------:R-:W-:Y:S01]  /*15e00*/  FMUL.FTZ R94, R94, R157.reuse ;  /* 0x0000009d5e5e7220 */ /* 0x080fe20000410000 */
[----:B---3--:R-:W-:Y:S01]  /*15e10*/  FADD.FTZ R169, R155, R169 ;  /* 0x000000a99ba97221 */ /* 0x008fe20000010000 */
        /* <DEDUP_REMOVED lines=33> */
[----:B---3--:R-:W-:Y:S01]  /*16030*/  F2FP.F16.F32.PACK_AB R154, R200, R201 ;  /* 0x000000c9c89a723e */ /* 0x008fe200000000ff */
[----:B------:R-:W-:Y:S01]  /*16040*/  FMUL.FTZ R151, R151, R157 ;  /* 0x0000009d97977220 */ /* 0x000fe20000410000 */
[C---:B0-----:R-:W-:Y:S01]  /*16050*/  F2FP.F16.F32.PACK_AB R153, R170.reuse, R159 ;  /* 0x0000009faa99723e */ /* 0x041fe200000000ff */
[----:B------:R-:W-:Y:S01]  /*16060*/  FADD.FTZ R0, R170, R0 ;  /* 0x00000000aa007221 */ /* 0x000fe20000010000 */
[----:B------:R-:W-:-:S02]  /*16070*/  F2FP.F16.F32.PACK_AB R164, R164, R161 ;  /* 0x000000a1a4a4723e */ /* 0x000fc400000000ff */
[----:B-1----:R-:W-:Y:S01]  /*16080*/  F2FP.F16.F32.PACK_AB R157, R174, R173 ;  /* 0x000000adae9d723e */ /* 0x002fe200000000ff */
[----:B------:R0:W1:Y:S01]  /*16090*/  MUFU.EX2 R181, R162 ;  /* 0x000000a200b57308 */ /* 0x0000620000000800 */
[----:B--2---:R-:W-:Y:S01]  /*160a0*/  F2FP.F16.F32.PACK_AB R159, R177, R175 ;  /* 0x000000afb19f723e */ /* 0x004fe200000000ff */
[----:B------:R-:W-:Y:S01]  /*160b0*/  FADD.FTZ R0, R171, R0 ;  /* 0x00000000ab007221 */ /* 0x000fe20000010000 */
[----:B------:R-:W-:-:S03]  /*160c0*/  R2UR UR6, R168 ;  /* 0x00000000a80672ca */ /* 0x000fc600000e0000 */
[----:B------:R-:W-:Y:S02]  /*160d0*/  FADD.FTZ R0, R172, R0 ;  /* 0x00000000ac007221 */ /* 0x000fe40000010000 */
[----:B------:R1:W-:Y:S01]  /*160e0*/  MUFU.EX2 R176, R163 ;  /* 0x000000a300b07308 */ /* 0x0003e20000000800 */
[----:B0-----:R-:W-:Y:S01]  /*160f0*/  F2FP.F16.F32.PACK_AB R162, R6, R165 ;  /* 0x000000a506a2723e */ /* 0x001fe200000000ff */
[C---:B------:R-:W-:Y:S01]  /*16100*/  FADD.FTZ R6, R166.reuse, R169 ;  /* 0x000000a9a6067221 */ /* 0x040fe20000010000 */
[----:B------:R-:W-:Y:S01]  /*16110*/  F2FP.F16.F32.PACK_AB R166, R166, R155 ;  /* 0x0000009ba6a6723e */ /* 0x000fe200000000ff */
[----:B------:R-:W-:Y:S01]  /*16120*/  IMAD.MOV.U32 R169, RZ, RZ, 0x40000040 ;  /* 0x40000040ffa97424 */ /* 0x000fe200078e00ff */
[----:B------:R-:W-:Y:S01]  /*16130*/  F2FP.F16.F32.PACK_AB R155, R172, R171 ;  /* 0x000000abac9b723e */ /* 0x000fe200000000ff */
[----:B------:R-:W-:Y:S01]  /*16140*/  BAR.SYNC.DEFER_BLOCKING 0xf, 0x100 ;  /* 0x03c4000000007b1d */ /* 0x000fe20000010000 */
[----:B----4-:R-:W-:Y:S01]  /*16150*/  F2FP.F16.F32.PACK_AB R161, R179, R178 ;  /* 0x000000b2b3a1723e */ /* 0x010fe200000000ff */
[----:B------:R-:W-:Y:S01]  /*16160*/  FADD.FTZ R0, R173, R0 ;  /* 0x00000000ad007221 */ /* 0x000fe20000010000 */
[----:B-1----:R-:W-:-:S03]  /*16170*/  F2FP.F16.F32.PACK_AB R163, R181, R180 ;  /* 0x000000b4b5a3723e */ /* 0x002fc600000000ff */
        /* <DEDUP_REMOVED lines=55> */
.L_x_3514:
[----:B------:R-:W-:Y:S02]  /*164f0*/  VIADD R21, R21, 0x38860 ;  /* 0x0003886015157836 */ /* 0x000fe40000000000 */
[----:B------:R-:W-:Y:S02]  /*16500*/  IMAD.MOV.U32 R198, RZ, RZ, R15 ;  /* 0x000000ffffc67224 */ /* 0x000fe400078e000f */
[----:B------:R-:W-:Y:S01]  /*16510*/  IMAD.MOV.U32 R199, RZ, RZ, R7 ;  /* 0x000000ffffc77224 */ /* 0x000fe200078e0007 */
[----:B------:R-:W-:Y:S01]  /*16520*/  PRMT R21, R187, 0x654, R21 ;  /* 0x00000654bb157816 */ /* 0x000fe20000000015 */
[----:B------:R-:W-:-:S03]  /*16530*/  IMAD.MOV.U32 R208, RZ, RZ, R22 ;  /* 0x000000ffffd07224 */ /* 0x000fc600078e0016 */
[----:B------:R0:W-:Y:S01]  /*16540*/  SYNCS.ARRIVE.TRANS64.RED.A1T0 RZ, [R21+URZ], RZ ;  /* 0x000000ff15ff79a7 */ /* 0x0001e2000810043f */
[----:B------:R-:W-:Y:S05]  /*16550*/  @P1 BRA `(.L_x_3515) ;  /* 0xffffffcc00641947 */ /* 0x000fea000383ffff */
[----:B------:R-:W-:Y:S05]  /*16560*/  BSYNC B0 ;  /* 0x0000000000007941 */ /* 0x000fea0003800000 */
.L_x_3502:
[----:B------:R-:W-:Y:S05]  /*16570*/  BSYNC B1 ;  /* 0x0000000000017941 */ /* 0x000fea0003800000 */
.L_x_3501:
[----:B------:R-:W-:Y:S01]  /*16580*/  ISETP.GE.AND P1, PT, R20, R223, PT ;  /* 0x000000df1400720c */ /* 0x000fe20003f26270 */
[----:B------:R-:W-:-:S12]  /*16590*/  BSSY B0, `(.L_x_3516) ;  /* 0x00003d1000007945 */ /* 0x000fd80003800000 */
[----:B------:R-:W-:Y:S05]  /*165a0*/  @!P1 BRA `(.L_x_3517) ;  /* 0x0000003c003c9947 */ /* 0x000fea0003800000 */
[----:B------:R-:W-:Y:S02]  /*165b0*/  IMAD.MOV.U32 R198, RZ, RZ, R15 ;  /* 0x000000ffffc67224 */ /* 0x000fe400078e000f */
[----:B0-----:R-:W-:Y:S02]  /*165c0*/  IMAD.MOV.U32 R199, RZ, RZ, R7 ;  /* 0x000000ffffc77224 */ /* 0x001fe400078e0007 */
[----:B------:R-:W-:-:S07]  /*165d0*/  IMAD.MOV.U32 R208, RZ, RZ, R22 ;  /* 0x000000ffffd07224 */ /* 0x000fce00078e0016 */
.L_x_3538:
[----:B------:R-:W-:-:S05]  /*165e0*/  VIADD R22, R208, 0x1 ;  /* 0x00000001d0167836 */ /* 0x000fca0000000000 */
[----:B------:R-:W-:-:S04]  /*165f0*/  ISETP.NE.AND P1, PT, R22, 0x2, PT ;  /* 0x000000021600780c */ /* 0x000fc80003f25270 */
[----:B------:R-:W-:Y:S02]  /*16600*/  SEL R7, RZ, 0x1, P1 ;  /* 0x00000001ff077807 */ /* 0x000fe40000800000 */
[----:B------:R-:W-:Y:S02]  /*16610*/  SEL R22, R22, RZ, P1 ;  /* 0x000000ff16167207 */ /* 0x000fe40000800000 */
[----:B------:R-:W-:Y:S01]  /*16620*/  LOP3.LUT R23, R23, R7, RZ, 0x3c, !PT ;  /* 0x0000000717177212 */ /* 0x000fe200078e3cff */
[----:B-1----:R-:W-:Y:S06]  /*16630*/  @!P0 BRA `(.L_x_3518) ;  /* 0x0000000000048947 */ /* 0x002fec0003800000 */
[----:B------:R-:W-:Y:S01]  /*16640*/  BPT.TRAP 0x1 ;  /* 0x000000040000795c */ /* 0x000fe20000300000 */
.L_x_3518:
[----:B------:R-:W-:Y:S01]  /*16650*/  IMAD R21, R22, 0x8, R17 ;  /* 0x0000000816157824 */ /* 0x000fe200078e0211 */
[----:B------:R-:W-:-:S04]  /*16660*/  SHF.L.U32 R7, R23, 0x1f, RZ ;  /* 0x0000001f17077819 */ /* 0x000fc800000006ff */
[----:B------:R0:W1:Y:S01]  /*16670*/  SYNCS.PHASECHK.TRANS64.TRYWAIT P1, [R21+URZ+0x38830], R7 ;  /* 0x03883007150075a7 */ /* 0x000062000802017f */
[----:B------:R-:W-:Y:S05]  /*16680*/  @!P0 BRA `(.L_x_3519) ;  /* 0x0000000000048947 */ /* 0x000fea0003800000 */
[----:B------:R-:W-:Y:S01]  /*16690*/  BPT.TRAP 0x1 ;  /* 0x000000040000795c */ /* 0x000fe20000300000 */
.L_x_3519:
[----:B------:R-:W-:Y:S01]  /*166a0*/  BSSY B1, `(.L_x_3520) ;  /* 0x0000006000017945 */ /* 0x000fe20003800000 */
[----:B------:R-:W-:Y:S02]  /*166b0*/  IMAD R154, R22, 0x200, R195 ;  /* 0x00000200169a7824 */ /* 0x000fe400078e02c3 */
[----:B------:R-:W-:Y:S01]  /*166c0*/  IMAD.MOV.U32 R155, RZ, RZ, 0x40000040 ;  /* 0x40000040ff9b7424 */ /* 0x000fe200078e00ff */
[----:B-1----:R-:W-:Y:S06]  /*166d0*/  @P1 BRA `(.L_x_3521) ;  /* 0x0000000000081947 */ /* 0x002fec0003800000 */
[----:B------:R-:W1:Y:S02]  /*166e0*/  SYNCS.PHASECHK.TRANS64.TRYWAIT P1, [R21+URZ+0x38830], R7 ;  /* 0x03883007150075a7 */ /* 0x000e64000802017f */
[----:B-1----:R-:W-:Y:S05]  /*166f0*/  @!P1 BRA `(.L_x_3522) ;  /* 0x0000013c00689947 */ /* 0x002fea0003800000 */
.L_x_3521:
[----:B------:R-:W-:Y:S05]  /*16700*/  BSYNC B1 ;  /* 0x0000000000017941 */ /* 0x000fea0003800000 */
.L_x_3520:
        /* <DEDUP_REMOVED lines=36> */
.L_x_3523:
[----:B------:R2:W3:Y:S01]  /*16950*/  SYNCS.PHASECHK.TRANS64.TRYWAIT P1, [R21+URZ+0x38850], R7 ;  /* 0x03885007150075a7 */ /* 0x0004e2000802017f */
[----:B------:R-:W-:Y:S05]  /*16960*/  @!P0 BRA `(.L_x_3524) ;  /* 0x0000000000048947 */ /* 0x000fea0003800000 */
[----:B------:R-:W-:Y:S01]  /*16970*/  BPT.TRAP 0x1 ;  /* 0x000000040000795c */ /* 0x000fe20000300000 */
.L_x_3524:
[----:B------:R-:W-:Y:S04]  /*16980*/  BSSY B1, `(.L_x_3525) ;  /* 0x0000004000017945 */ /* 0x000fe80003800000 */
[----:B---3--:R-:W-:Y:S05]  /*16990*/  @P1 BRA `(.L_x_3526) ;  /* 0x0000000000081947 */ /* 0x008fea0003800000 */
[----:B------:R-:W3:Y:S02]  /*169a0*/  SYNCS.PHASECHK.TRANS64.TRYWAIT P1, [R21+URZ+0x38850], R7 ;  /* 0x03885007150075a7 */ /* 0x000ee4000802017f */
[----:B---3--:R-:W-:Y:S05]  /*169b0*/  @!P1 BRA `(.L_x_3527) ;  /* 0x0000013800cc9947 */ /* 0x008fea0003800000 */
.L_x_3526:
[----:B------:R-:W-:Y:S05]  /*169c0*/  BSYNC B1 ;  /* 0x0000000000017941 */ /* 0x000fea0003800000 */
.L_x_3525:
        /* <DEDUP_REMOVED lines=392> */
.L_x_3528:
[----:B------:R-:W0:Y:S01]  /*18250*/  @P4 LDC R14, c[0x0][0x44c] ;  /* 0x00011300ff0e4b82 */ /* 0x000e220000000800 */
[----:B------:R-:W-:Y:S01]  /*18260*/  IMAD.IADD R204, R222, 0x1, R197 ;  /* 0x00000001decc7824 */ /* 0x000fe200078e02c5 */
[----:B------:R-:W-:-:S06]  /*18270*/  ULOP3.LUT UR4, URZ, UR45, URZ, 0x33, !UPT ;  /* 0x0000002d3f047292 */ /* 0x000fcc000f8e333f */
[----:B------:R-:W1:Y:S01]  /*18280*/  @P4 LDC R7, c[0x0][0x450] ;  /* 0x00011400ff074b82 */ /* 0x000e620000000800 */
[----:B0-----:R-:W-:-:S05]  /*18290*/  @P4 IMAD.HI.U32 R14, R204, R14, RZ ;  /* 0x0000000ecc0e4227 */ /* 0x001fca00078e00ff */
[----:B-1----:R-:W-:Y:S01]  /*182a0*/  @P4 SHF.R.U32.HI R204, RZ, R7, R14 ;  /* 0x00000007ffcc4219 */ /* 0x002fe2000001160e */
[----:B------:R-:W-:-:S04]  /*182b0*/  VIADD R7, R21, 0x38840 ;  /* 0x0003884015077836 */ /* 0x000fc80000000000 */
[----:B------:R-:W0:Y:S01]  /*182c0*/  SHFL.IDX PT, R205, R204, RZ, 0x1c1f ;  /* 0x001c1fffcccd7589 */ /* 0x000e2200000e0000 */
[----:B------:R-:W-:-:S04]  /*182d0*/  PRMT R7, R187, 0x654, R7 ;  /* 0x00000654bb077816 */ /* 0x000fc80000000007 */
[----:B------:R1:W-:Y:S02]  /*182e0*/  SYNCS.ARRIVE.TRANS64.RED.A1T0 RZ, [R7+URZ], RZ ;  /* 0x000000ff07ff79a7 */ /* 0x0003e4000810043f */
[----:B-1----:R-:W-:-:S05]  /*182f0*/  IMAD.SHL.U32 R7, R20, 0x40, RZ ;  /* 0x0000004014077824 */ /* 0x002fca00078e00ff */
[----:B------:R-:W-:-:S04]  /*18300*/  IADD3 R202, -R190, 0x1, -R7 ;  /* 0x00000001beca7810 */ /* 0x000fc80007ffe907 */
[----:B------:R-:W-:-:S05]  /*18310*/  IADD3 R202, -R184, R202, R185 ;  /* 0x000000cab8ca7210 */ /* 0x000fca0007ffe1b9 */
[C---:B------:R-:W-:Y:S02]  /*18320*/  VIADD R203, R202.reuse, UR44 ;  /* 0x0000002ccacb7c36 */ /* 0x040fe40008000000 */
[----:B------:R-:W-:Y:S02]  /*18330*/  VIADD R202, R202, UR4 ;  /* 0x00000004caca7c36 */ /* 0x000fe40008000000 */
        /* <DEDUP_REMOVED lines=15> */
.L_x_3531:
[----:B------:R-:W-:-:S05]  /*18430*/  IMAD.U32 R206, RZ, RZ, UR39 ;  /* 0x00000027ffce7e24 */ /* 0x000fca000f8e00ff */
[----:B------:R-:W-:-:S13]  /*18440*/  ISETP.NE.AND P1, PT, R206, 0x1, PT ;  /* 0x00000001ce00780c */ /* 0x000fda0003f25270 */
[----:B------:R-:W0:Y:S02]  /*18450*/  @P1 LDC.64 R14, c[0x0][0xae0] ;  /* 0x0002b800ff0e1b82 */ /* 0x000e240000000a00 */
[----:B0-----:R-:W-:-:S05]  /*18460*/  @P1 IMAD.HI.U32 R14, R205, R14, RZ ;  /* 0x0000000ecd0e1227 */ /* 0x001fca00078e00ff */
[----:B------:R-:W-:-:S07]  /*18470*/  @P1 SHF.R.U32.HI R205, RZ, R15, R14 ;  /* 0x0000000fffcd1219 */ /* 0x000fce000001160e */
.L_x_3532:
[----:B------:R-:W-:Y:S05]  /*18480*/  BSYNC B1 ;  /* 0x0000000000017941 */ /* 0x000fea0003800000 */
.L_x_3530:
[----:B------:R-:W-:-:S04]  /*18490*/  IMAD R205, R205, R206, -R7 ;  /* 0x000000cecdcd7224 */ /* 0x000fc800078e0a07 */
[----:B------:R-:W-:-:S05]  /*184a0*/  IMAD.IADD R205, R205, 0x1, -R190 ;  /* 0x00000001cdcd7824 */ /* 0x000fca00078e0abe */
[----:B------:R-:W-:Y:S02]  /*184b0*/  VIMNMX R200, R200, R205, !PT ;  /* 0x000000cdc8c87248 */ /* 0x000fe40007fe0100 */
[----:B------:R-:W-:-:S07]  /*184c0*/  VIADDMNMX R201, R205, R206, R201, PT ;  /* 0x000000cecdc97246 */ /* 0x000fce00038001c9 */
.L_x_3529:
        /* <DEDUP_REMOVED lines=65> */
.L_x_3535:
[----:B------:R-:W-:-:S05]  /*188e0*/  IMAD.U32 R200, RZ, RZ, UR39 ;  /* 0x00000027ffc87e24 */ /* 0x000fca000f8e00ff */
[----:B------:R-:W-:-:S13]  /*188f0*/  ISETP.NE.AND P2, PT, R200, 0x1, PT ;  /* 0x00000001c800780c */ /* 0x000fda0003f45270 */
[----:B------:R-:W0:Y:S02]  /*18900*/  @P2 LDC.64 R14, c[0x0][0xae0] ;  /* 0x0002b800ff0e2b82 */ /* 0x000e240000000a00 */
[----:B0-----:R-:W-:-:S05]  /*18910*/  @P2 IMAD.HI.U32 R14, R204, R14, RZ ;  /* 0x0000000ecc0e2227 */ /* 0x001fca00078e00ff */
[----:B------:R-:W-:-:S07]  /*18920*/  @P2 SHF.R.U32.HI R204, RZ, R15, R14 ;  /* 0x0000000fffcc2219 */ /* 0x000fce000001160e */
.L_x_3536:
[----:B------:R-:W-:Y:S05]  /*18930*/  BSYNC B1 ;  /* 0x0000000000017941 */ /* 0x000fea0003800000 */
.L_x_3534:
[----:B------:R-:W-:-:S04]  /*18940*/  IMAD R7, R204, R200, -R7 ;  /* 0x000000c8cc077224 */ /* 0x000fc800078e0a07 */
[----:B------:R-:W-:-:S05]  /*18950*/  IMAD.IADD R7, R7, 0x1, -R190 ;  /* 0x0000000107077824 */ /* 0x000fca00078e0abe */
[----:B------:R-:W-:Y:S02]  /*18960*/  VIMNMX R202, R202, R7, !PT ;  /* 0x00000007caca7248 */ /* 0x000fe40007fe0100 */
[----:B------:R-:W-:-:S07]  /*18970*/  VIADDMNMX R203, R7, R200, R203, PT ;  /* 0x000000c807cb7246 */ /* 0x000fce00038001cb */
.L_x_3533:
        /* <DEDUP_REMOVED lines=74> */
[----:B------:R0:W-:Y:S01]  /*18e20*/  MUFU.EX2 R171, R169 ;  /* 0x000000a900ab7308 */ /* 0x0001e20000000800 */
        /* <DEDUP_REMOVED lines=9> */
[----:B------:R-:W-:Y:S01]  /*18ec0*/  MUFU.EX2 R153, R153 ;  /* 0x0000009900997308 */ /* 0x000fe20000000800 */
        /* <DEDUP_REMOVED lines=27> */
[----:B------:R-:W-:-:S03]  /*19080*/  FMNMX.FTZ R15, R182, R15, !PT ;  /* 0x0000000fb60f7209 */ /* 0x000fc60007810000 */
[----:B------:R-:W-:Y:S01]  /*19090*/  MUFU.EX2 R165, R165 ;  /* 0x000000a500a57308 */ /* 0x000fe20000000800 */
[----:B------:R-:W-:-:S05]  /*190a0*/  FMNMX.FTZ R15, R183, R15, !PT ;  /* 0x0000000fb70f7209 */ /* 0x000fca0007810000 */
[----:B------:R-:W1:Y:S02]  /*190b0*/  SHFL.BFLY PT, R170, R15, 0x2, 0x1f ;  /* 0x0c401f000faa7f89 */ /* 0x000e6400000e0000 */
[----:B------:R-:W-:Y:S08]  /*190c0*/  MUFU.EX2 R172, R172 ;  /* 0x000000ac00ac7308 */ /* 0x000ff00000000800 */
[----:B------:R-:W-:Y:S08]  /*190d0*/  MUFU.EX2 R173, R173 ;  /* 0x000000ad00ad7308 */ /* 0x000ff00000000800 */
[----:B------:R-:W-:Y:S01]  /*190e0*/  MUFU.EX2 R176, R176 ;  /* 0x000000b000b07308 */ /* 0x000fe20000000800 */
[----:B-1----:R-:W-:-:S07]  /*190f0*/  FMNMX.FTZ R15, R15, R170, !PT ;  /* 0x000000aa0f0f7209 */ /* 0x002fce0007810000 */
[----:B------:R1:W-:Y:S01]  /*19100*/  MUFU.EX2 R170, R168 ;  /* 0x000000a800aa7308 */ /* 0x0003e20000000800 */
[----:B------:R-:W2:Y:S07]  /*19110*/  SHFL.BFLY PT, R203, R15, 0x1, 0x1f ;  /* 0x0c201f000fcb7f89 */ /* 0x000eae00000e0000 */
[----:B------:R-:W-:Y:S08]  /*19120*/  MUFU.EX2 R177, R177 ;  /* 0x000000b100b17308 */ /* 0x000ff00000000800 */
[----:B------:R-:W-:Y:S08]  /*19130*/  MUFU.EX2 R180, R180 ;  /* 0x000000b400b47308 */ /* 0x000ff00000000800 */
[----:B------:R-:W-:Y:S01]  /*19140*/  MUFU.EX2 R181, R181 ;  /* 0x000000b500b57308 */ /* 0x000fe20000000800 */
[----:B--2---:R-:W-:-:S04]  /*19150*/  FMNMX.FTZ R15, R15, R203, !PT ;  /* 0x000000cb0f0f7209 */ /* 0x004fc80007810000 */
[C---:B------:R-:W-:Y:S01]  /*19160*/  FSETP.NEU.FTZ.AND P1, PT, R15.reuse, -INF , PT ;  /* 0xff8000000f00780b */ /* 0x040fe20003f3d000 */
[----:B0-----:R-:W-:-:S03]  /*19170*/  FMUL.FTZ R169, R15, R14 ;  /* 0x0000000e0fa97220 */ /* 0x001fc60000410000 */
[----:B-1----:R-:W-:Y:S02]  /*19180*/  FSEL R168, R15, RZ, P1 ;  /* 0x000000ff0fa87208 */ /* 0x002fe40000800000 */
[----:B------:R-:W-:Y:S02]  /*19190*/  FSEL R169, R169, RZ, P1 ;  /* 0x000000ffa9a97208 */ /* 0x000fe40000800000 */
[----:B------:R-:W-:Y:S01]  /*191a0*/  ISETP.NE.AND P1, PT, R212, RZ, PT ;  /* 0x000000ffd400720c */ /* 0x000fe20003f25270 */
[----:B------:R-:W-:Y:S01]  /*191b0*/  FADD.FTZ R168, -R168, R198 ;  /* 0x000000c6a8a87221 */ /* 0x000fe20000010100 */
        /* <DEDUP_REMOVED lines=19> */
[----:B------:R-:W-:Y:S01]  /*192f0*/  FMUL.FTZ R168, R168, R14 ;  /* 0x0000000ea8a87220 */ /* 0x000fe20000410000 */
[----:B------:R-:W-:Y:S01]  /*19300*/  MUFU.EX2 R155, R155 ;  /* 0x0000009b009b7308 */ /* 0x000fe20000000800 */
[----:B------:R-:W-:Y:S01]  /*19310*/  @!P1 IMAD R158, R208, 0x40, R196 ;  /* 0x00000040d09e9824 */ /* 0x000fe200078e02c4 */
[----:B------:R-:W-:Y:S01]  /*19320*/  R2UR UR7, R169 ;  /* 0x00000000a90772ca */ /* 0x000fe200000e0000 */
[----:B0-----:R-:W-:Y:S02]  /*19330*/  FFMA.FTZ R6, R198, R6, R152 ;  /* 0x00000006c6067223 */ /* 0x001fe40000010098 */
[----:B------:R-:W-:Y:S02]  /*19340*/  @!P1 IMAD R158, R158, 0x4, R17 ;  /* 0x000000049e9e9824 */ /* 0x000fe400078e0211 */
[-C--:B------:R-:W-:Y:S01]  /*19350*/  FMUL.FTZ R24, R24, R198.reuse ;  /* 0x000000c618187220 */ /* 0x080fe20000410000 */
[-C--:B------:R-:W-:Y:S01]  /*19360*/  FMUL.FTZ R25, R25, R198.reuse ;  /* 0x000000c619197220 */ /* 0x080fe20000410000 */
[----:B------:R0:W1:Y:S01]  /*19370*/  MUFU.EX2 R199, R168 ;  /* 0x000000a800c77308 */ /* 0x0000620000000800 */
[----:B------:R-:W-:Y:S01]  /*19380*/  FADD.FTZ R6, R153, R6 ;  /* 0x0000000699067221 */ /* 0x000fe20000010000 */
[----:B------:R-:W-:Y:S01]  /*19390*/  @!P1 STS [R158+0x38400], R198 ;  /* 0x038400c69e009388 */ /* 0x000fe20000000800 */
[-C--:B------:R-:W-:Y:S01]  /*193a0*/  FMUL.FTZ R28, R28, R198.reuse ;  /* 0x000000c61c1c7220 */ /* 0x080fe20000410000 */
[-C--:B------:R-:W-:Y:S01]  /*193b0*/  FMUL.FTZ R29, R29, R198.reuse ;  /* 0x000000c61d1d7220 */ /* 0x080fe20000410000 */
[----:B------:R-:W-:Y:S01]  /*193c0*/  FADD.FTZ R6, R202, R6 ;  /* 0x00000006ca067221 */ /* 0x000fe20000010000 */
[-C--:B------:R-:W-:Y:S01]  /*193d0*/  FMUL.FTZ R32, R32, R198.reuse ;  /* 0x000000c620207220 */ /* 0x080fe20000410000 */
[----:B------:R-:W-:Y:S01]  /*193e0*/  FMUL.FTZ R33, R33, R198 ;  /* 0x000000c621217220 */ /* 0x000fe20000410000 */
[----:B------:R2:W3:Y:S01]  /*193f0*/  MUFU.EX2 R169, R156 ;  /* 0x0000009c00a97308 */ /* 0x0004e20000000800 */
[----:B------:R-:W-:Y:S01]  /*19400*/  FADD.FTZ R6, R157, R6 ;  /* 0x000000069d067221 */ /* 0x000fe20000010000 */
[----:B0-----:R-:W-:-:S02]  /*19410*/  IMAD R168, R22, 0x1000, R211 ;  /* 0x0000100016a87824 */ /* 0x001fc400078e02d3 */
[-C--:B------:R-:W-:Y:S01]  /*19420*/  FMUL.FTZ R36, R36, R198.reuse ;  /* 0x000000c624247220 */ /* 0x080fe20000410000 */
[-C--:B------:R-:W-:Y:S01]  /*19430*/  FMUL.FTZ R37, R37, R198.reuse ;  /* 0x000000c625257220 */ /* 0x080fe20000410000 */
[----:B------:R-:W-:Y:S01]  /*19440*/  FADD.FTZ R6, R160, R6 ;  /* 0x00000006a0067221 */ /* 0x000fe20000010000 */
[----:B------:R-:W-:Y:S01]  /*19450*/  FMUL.FTZ R40, R40, R198 ;  /* 0x000000c628287220 */ /* 0x000fe20000410000 */
[----:B------:R-:W-:Y:S01]  /*19460*/  R2UR UR6, R168 ;  /* 0x00000000a80672ca */ /* 0x000fe200000e0000 */
[----:B------:R-:W-:Y:S01]  /*19470*/  MUFU.EX2 R159, R159 ;  /* 0x0000009f009f7308 */ /* 0x000fe20000000800 */
[----:B--2---:R-:W-:Y:S01]  /*19480*/  F2FP.F16.F32.PACK_AB R156, R153, R152 ;  /* 0x00000098999c723e */ /* 0x004fe200000000ff */
[----:B-1----:R0:W-:Y:S01]  /*19490*/  @!P1 STS [R158+0x38420], R199 ;  /* 0x038420c79e009388 */ /* 0x0021e20000000800 */
[C---:B------:R-:W-:Y:S01]  /*194a0*/  FADD.FTZ R6, R161.reuse, R6 ;  /* 0x00000006a1067221 */ /* 0x040fe20000010000 */
[----:B------:R-:W-:Y:S01]  /*194b0*/  F2FP.F16.F32.PACK_AB R152, R161, R160 ;  /* 0x000000a0a198723e */ /* 0x000fe200000000ff */
[----:B------:R-:W-:Y:S01]  /*194c0*/  FMUL.FTZ R41, R41, R198 ;  /* 0x000000c629297220 */ /* 0x000fe20000410000 */
[----:B------:R-:W-:Y:S01]  /*194d0*/  F2FP.F16.F32.PACK_AB R160, R171, R170 ;  /* 0x000000aaaba0723e */ /* 0x000fe200000000ff */
[----:B------:R-:W-:Y:S01]  /*194e0*/  FADD.FTZ R6, R164, R6 ;  /* 0x00000006a4067221 */ /* 0x000fe20000010000 */
[----:B------:R1:W2:Y:S01]  /*194f0*/  MUFU.EX2 R153, R154 ;  /* 0x0000009a00997308 */ /* 0x0002a20000000800 */
[----:B---3--:R-:W-:Y:S01]  /*19500*/  FFMA.FTZ R0, R199, R0, R169 ;  /* 0x00000000c7007223 */ /* 0x008fe200000100a9 */
[----:B------:R-:W-:Y:S01]  /*19510*/  FMUL.FTZ R44, R44, R198 ;  /* 0x000000c62c2c7220 */ /* 0x000fe20000410000 */
[----:B------:R-:W-:Y:S01]  /*19520*/  FADD.FTZ R6, R165, R6 ;  /* 0x00000006a5067221 */ /* 0x000fe20000010000 */
[----:B0-----:R-:W-:Y:S01]  /*19530*/  F2FP.F16.F32.PACK_AB R158, R157, R202 ;  /* 0x000000ca9d9e723e */ /* 0x001fe200000000ff */
[C---:B------:R-:W-:Y:S01]  /*19540*/  FADD.FTZ R0, R155.reuse, R0 ;  /* 0x000000009b007221 */ /* 0x040fe20000010000 */
[----:B------:R-:W-:Y:S01]  /*19550*/  F2FP.F16.F32.PACK_AB R157, R155, R169 ;  /* 0x000000a99b9d723e */ /* 0x000fe200000000ff */
        /* <DEDUP_REMOVED lines=14> */
[C---:B------:R-:W-:Y:S01]  /*19640*/  FADD.FTZ R0, R159.reuse, R0 ;  /* 0x000000009f007221 */ /* 0x040fe20000010000 */
[----:B------:R-:W-:Y:S01]  /*19650*/  F2FP.F16.F32.PACK_AB R159, R159, R153 ;  /* 0x000000999f9f723e */ /* 0x000fe200000000ff */
[----:B------:R-:W-:Y:S01]  /*19660*/  BAR.SYNC.DEFER_BLOCKING 0xf, 0x100 ;  /* 0x03c4000000007b1d */ /* 0x000fe20000010000 */
[-C--:B------:R-:W-:Y:S01]  /*19670*/  FMUL.FTZ R65, R65, R198.reuse ;  /* 0x000000c641417220 */ /* 0x080fe20000410000 */
[----:B0-----:R-:W-:Y:S01]  /*19680*/  FADD.FTZ R0, R162, R0 ;  /* 0x00000000a2007221 */ /* 0x001fe20000010000 */
[-C--:B------:R-:W-:Y:S01]  /*19690*/  FMUL.FTZ R68, R68, R198.reuse ;  /* 0x000000c644447220 */ /* 0x080fe20000410000 */
[-C--:B------:R-:W-:Y:S01]  /*196a0*/  FMUL.FTZ R69, R69, R198.reuse ;  /* 0x000000c645457220 */ /* 0x080fe20000410000 */
[-C--:B------:R-:W-:Y:S01]  /*196b0*/  FMUL.FTZ R72, R72, R198.reuse ;  /* 0x000000c648487220 */ /* 0x080fe20000410000 */
[----:B------:R-:W0:Y:S01]  /*196c0*/  MUFU.EX2 R166, R166 ;  /* 0x000000a600a67308 */ /* 0x000e220000000800 */
[-C--:B------:R-:W-:Y:S01]  /*196d0*/  FMUL.FTZ R73, R73, R198.reuse ;  /* 0x000000c649497220 */ /* 0x080fe20000410000 */
[-C--:B------:R-:W-:Y:S01]  /*196e0*/  FMUL.FTZ R76, R76, R198.reuse ;  /* 0x000000c64c4c7220 */ /* 0x080fe20000410000 */
[----:B------:R-:W-:Y:S01]  /*196f0*/  FMUL.FTZ R77, R77, R198 ;  /* 0x000000c64d4d7220 */ /* 0x000fe20000410000 */
[C---:B-1----:R-:W-:Y:S01]  /*19700*/  FADD.FTZ R0, R163.reuse, R0 ;  /* 0x00000000a3007221 */ /* 0x042fe20000010000 */
[----:B------:R-:W-:Y:S01]  /*19710*/  F2FP.F16.F32.PACK_AB R153, R163, R162 ;  /* 0x000000a2a399723e */ /* 0x000fe200000000ff */
[----:B------:R-:W-:Y:S01]  /*19720*/  FMUL.FTZ R80, R80, R198 ;  /* 0x000000c650507220 */ /* 0x000fe20000410000 */
[----:B------:R-:W-:Y:S01]  /*19730*/  F2FP.F16.F32.PACK_AB R162, R173, R172 ;  /* 0x000000acada2723e */ /* 0x000fe200000000ff */
        /* <DEDUP_REMOVED lines=9> */
[----:B0-----:R-:W-:Y:S01]  /*197d0*/  FADD.FTZ R0, R166, R0 ;  /* 0x00000000a6007221 */ /* 0x001fe20000010000 */
        /* <DEDUP_REMOVED lines=110> */
[----:B------:R-:W-:Y:S01]  /*19ec0*/  FADD.FTZ R6, R170, R6 ;  /* 0x00000006aa067221 */ /* 0x000fe20000010000 */
[----:B------:R1:W-:Y:S02]  /*19ed0*/  STSM.16.M88.4 [R219], R160 ;  /* 0x000000a0db007844 */ /* 0x0003e40000000200 */
[----:B------:R-:W-:Y:S01]  /*19ee0*/  FADD.FTZ R0, R200, R0 ;  /* 0x00000000c8007221 */ /* 0x000fe20000010000 */
[----:B------:R-:W-:Y:S01]  /*19ef0*/  FADD.FTZ R6, R171, R6 ;  /* 0x00000006ab067221 */ /* 0x000fe20000010000 */
        /* <DEDUP_REMOVED lines=10> */
[----:B------:R-:W-:-:S02]  /*19fa0*/  FADD.FTZ R6, R177, R6 ;  /* 0x00000006b1067221 */ /* 0x000fc40000010000 */
[----:B------:R-:W-:Y:S02]  /*19fb0*/  FADD.FTZ R0, R179, R0 ;  /* 0x00000000b3007221 */ /* 0x000fe40000010000 */
[----:B------:R-:W-:Y:S02]  /*19fc0*/  FADD.FTZ R6, R180, R6 ;  /* 0x00000006b4067221 */ /* 0x000fe40000010000 */
[----:B------:R-:W-:Y:S02]  /*19fd0*/  FADD.FTZ R0, R182, R0 ;  /* 0x00000000b6007221 */ /* 0x000fe40000010000 */
[----:B------:R-:W-:Y:S02]  /*19fe0*/  FADD.FTZ R6, R181, R6 ;  /* 0x00000006b5067221 */ /* 0x000fe40000010000 */
[----:B------:R-:W-:Y:S01]  /*19ff0*/  FADD.FTZ R0, R183, R0 ;  /* 0x00000000b7007221 */ /* 0x000fe20000010000 */
[----:B------:R-:W-:Y:S02]  /*1a000*/  WARPGROUP.DEPBAR.LE gsb0, 0x0 ;  /* 0x00008000000079c5 */ /* 0x000fe40000010000 */
[----:B--2---:R-:W-:Y:S01]  /*1a010*/  VIADD R156, R168, 0x80 ;  /* 0x00000080a89c7836 */ /* 0x004fe20000000000 */
        /* <DEDUP_REMOVED lines=31> */
.L_x_3537:
        /* <DEDUP_REMOVED lines=9> */
.L_x_3517:
[----:B------:R-:W-:Y:S05]  /*1a2a0*/  BSYNC B0 ;  /* 0x0000000000007941 */ /* 0x000fea0003800000 */
.L_x_3516:
[----:B01----:R-:W2:Y:S01]  /*1a2b0*/  LDL.LU R21, [R1+0x68] ;  /* 0x0000680001157983 */ /* 0x003ea20000300800 */
        /* <DEDUP_REMOVED lines=24> */
[-C--:B------:R-:W-:Y:S01]  /*1a440*/  FMUL.FTZ R44, R44, R2.reuse ;  /* 0x000000022c2c7220 */ /* 0x080fe20000410000 */
        /* <DEDUP_REMOVED lines=143> */
.L_x_3400:
[----:B------:R-:W-:Y:S05]  /*1ad40*/  BSYNC B7 ;  /* 0x0000000000077941 */ /* 0x000fea0003800000 */
.L_x_3388:
        /* <DEDUP_REMOVED lines=9> */
[----:B-1----:R-:W2:Y:S01]  /*1ade0*/  LDL R4, [R1+0x78] ;  /* 0x0000780001047983 */ /* 0x002ea20000100800 */
[----:B------:R-:W0:Y:S01]  /*1adf0*/  S2R R0, SR_SWINHI ;  /* 0x0000000000007919 */ /* 0x000e220000002f00 */
[----:B------:R-:W-:Y:S01]  /*1ae00*/  F2FP.F16.F32.PACK_AB R6, R29, R28 ;  /* 0x0000001c1d06723e */ /* 0x000fe200000000ff */
[----:B------:R-:W-:Y:S01]  /*1ae10*/  ULDC.64 UR4, c[0x0][0xd08] ;  /* 0x0003420000047ab9 */ /* 0x000fe20000000a00 */
[----:B------:R-:W-:Y:S01]  /*1ae20*/  F2FP.F16.F32.PACK_AB R7, R31, R30 ;  /* 0x0000001e1f07723e */ /* 0x000fe200000000ff */
[----:B------:R-:W3:Y:S01]  /*1ae30*/  LDL R157, [R1+0x60] ;  /* 0x00006000019d7983 */ /* 0x000ee20000100800 */
[----:B------:R-:W-:Y:S01]  /*1ae40*/  F2FP.F16.F32.PACK_AB R8, R33, R32 ;  /* 0x000000202108723e */ /* 0x000fe200000000ff */
[----:B------:R-:W-:Y:S01]  /*1ae50*/  ULDC.64 UR6, c[0x0][0xd00] ;  /* 0x0003400000067ab9 */ /* 0x000fe20000000a00 */
[----:B------:R-:W-:Y:S02]  /*1ae60*/  MOV R20, R17 ;  /* 0x0000001100147202 */ /* 0x000fe40000000f00 */
[----:B0-----:R-:W-:-:S02]  /*1ae70*/  MOV R21, R0 ;  /* 0x0000000000157202 */ /* 0x001fc40000000f00 */
[----:B------:R-:W-:Y:S02]  /*1ae80*/  F2FP.F16.F32.PACK_AB R9, R35, R34 ;  /* 0x000000222309723e */ /* 0x000fe400000000ff */
[----:B----4-:R-:W-:Y:S02]  /*1ae90*/  F2FP.F16.F32.PACK_AB R10, R37, R36 ;  /* 0x00000024250a723e */ /* 0x010fe400000000ff */
        /* <DEDUP_REMOVED lines=167> */
[----:B------:R-:W3:Y:S01]  /*1b910*/  @P0 LDC.64 R6, c[0x0][0xd08] ;  /* 0x00034200ff060b82 */ /* 0x000ee20000000a00 */
        /* <DEDUP_REMOVED lines=9> */
[----:B---3--:R-:W-:Y:S01]  /*1b9b0*/  @P0 IMAD.WIDE R6, R157, 0x4, R6 ;  /* 0x000000049d060825 */ /* 0x008fe200078e0206 */
        /* <DEDUP_REMOVED lines=13> */
.L_x_3541:
[----:B------:R-:W2:Y:S01]  /*1ba90*/  LDL R0, [R1+0x6c] ;  /* 0x00006c0001007983 */ /* 0x000ea20000100800 */
[----:B------:R-:W-:-:S03]  /*1baa0*/  ULDC UR4, c[0x0][0xbd4] ;  /* 0x0002f50000047ab9 */ /* 0x000fc60000000800 */
[----:B0-----:R-:W3:Y:S04]  /*1bab0*/  LDL.LU R6, [R1+0x5c] ;  /* 0x00005c0001067983 */ /* 0x001ee80000300800 */
[----:B--2---:R-:W0:Y:S01]  /*1bac0*/  SHFL.IDX PT, R0, R0, RZ, 0x1f ;  /* 0x00001fff00007589 */ /* 0x004e2200000e0000 */
[----:B---3--:R-:W-:-:S04]  /*1bad0*/  ISETP.NE.AND P1, PT, R6, RZ, PT ;  /* 0x000000ff0600720c */ /* 0x008fc80003f25270 */
[----:B------:R-:W-:Y:S02]  /*1bae0*/  SEL R10, R6, UR4, P1 ;  /* 0x00000004060a7c07 */ /* 0x000fe40008800000 */
[----:B0-----:R-:W-:Y:S02]  /*1baf0*/  ISETP.NE.AND P0, PT, R0, RZ, PT ;  /* 0x000000ff0000720c */ /* 0x001fe40003f05270 */
[----:B-----5:R-:W-:-:S11]  /*1bb00*/  SHF.R.S32.HI R0, RZ, 0x1f, R4 ;  /* 0x0000001fff007819 */ /* 0x020fd60000011404 */
[----:B------:R-:W-:Y:S05]  /*1bb10*/  @P0 BRA `(.L_x_3542) ;  /* 0x0000000000fc0947 */ /* 0x000fea0003800000 */
[----:B------:R-:W2:Y:S04]  /*1bb20*/  LDL R155, [R1+0x64] ;  /* 0x00006400019b7983 */ /* 0x000ea80000100800 */
[----:B------:R-:W3:Y:S01]  /*1bb30*/  LDL R158, [R1+0x74] ;  /* 0x00007400019e7983 */ /* 0x000ee20000100800 */
[----:B------:R-:W-:Y:S01]  /*1bb40*/  IMAD.MOV.U32 R11, RZ, RZ, 0xab8 ;  /* 0x00000ab8ff0b7424 */ /* 0x000fe200078e00ff */
        /* <DEDUP_REMOVED lines=60> */
.L_x_3542:
[----:B------:R-:W-:Y:S02]  /*1bf10*/  ISETP.GT.AND P1, PT, R10, 0x1, PT ;  /* 0x000000010a00780c */ /* 0x000fe40003f24270 */
[----:B------:R-:W-:-:S04]  /*1bf20*/  ISETP.NE.U32.AND P0, PT, RZ, UR6, PT ;  /* 0x00000006ff007c0c */ /* 0x000fc8000bf05070 */
[----:B------:R-:W-:-:S04]  /*1bf30*/  ISETP.NE.AND.EX P0, PT, RZ, UR7, PT, P0 ;  /* 0x00000007ff007c0c */ /* 0x000fc8000bf05300 */
[----:B0-----:R-:W-:-:S03]  /*1bf40*/  SEL R6, R157, RZ, !P0 ;  /* 0x000000ff9d067207 */ /* 0x001fc60004000000 */
[----:B------:R-:W-:Y:S06]  /*1bf50*/  @P1 BRA `(.L_x_3543) ;  /* 0x0000001000601947 */ /* 0x000fec0003800000 */
[----:B------:R-:W0:Y:S01]  /*1bf60*/  S2R R80, SR_TID.X ;  /* 0x0000000000507919 */ /* 0x000e220000002100 */
[----:B------:R-:W-:Y:S01]  /*1bf70*/  ULDC.64 UR4, c[0x0][0xba0] ;  /* 0x0002e80000047ab9 */ /* 0x000fe20000000a00 */
[----:B0-----:R-:W-:-:S05]  /*1bf80*/  VIADD R80, R80, 0xffffff80 ;  /* 0xffffff8050507836 */ /* 0x001fca0000000000 */
[----:B------:R-:W-:-:S04]  /*1bf90*/  SHF.R.S32.HI R3, RZ, 0x1f, R80 ;  /* 0x0000001fff037819 */ /* 0x000fc80000011450 */
[----:B------:R-:W-:-:S04]  /*1bfa0*/  LEA.HI R84, R3, R80, RZ, 0x3 ;  /* 0x0000005003547211 */ /* 0x000fc800078f18ff */
[----:B------:R-:W-:-:S05]  /*1bfb0*/  SHF.R.S32.HI R7, RZ, 0x3, R84 ;  /* 0x00000003ff077819 */ /* 0x000fca0000011454 */
[----:B------:R-:W-:-:S04]  /*1bfc0*/  IMAD R3, R7, 0x40, R214 ;  /* 0x0000004007037824 */ /* 0x000fc800078e02d6 */
[----:B------:R-:W-:-:S03]  /*1bfd0*/  IMAD.WIDE R20, R3, 0x2, R20 ;  /* 0x0000000203147825 */ /* 0x000fc600078e0214 */
[C---:B------:R-:W-:Y:S02]  /*1bfe0*/  IADD3 R13, P3, R20.reuse, 0x1000, RZ ;  /* 0x00001000140d7810 */ /* 0x040fe40007f7e0ff */
[C---:B------:R-:W-:Y:S02]  /*1bff0*/  IADD3 R25, P4, R20.reuse, 0x2000, RZ ;  /* 0x0000200014197810 */ /* 0x040fe40007f9e0ff */
[----:B------:R-:W-:Y:S02]  /*1c000*/  LOP3.LUT R12, R13, 0x380, RZ, 0xc0, !PT ;  /* 0x000003800d0c7812 */ /* 0x000fe400078ec0ff */
[----:B------:R-:W-:Y:S02]  /*1c010*/  IADD3 R29, P5, R20, 0x3000, RZ ;  /* 0x00003000141d7810 */ /* 0x000fe40007fbe0ff */
[----:B------:R-:W-:Y:S02]  /*1c020*/  SHF.R.U64 R12, R12, 0x3, RZ ;  /* 0x000000030c0c7819 */ /* 0x000fe400000012ff */
[----:B------:R-:W-:-:S02]  /*1c030*/  IADD3 R33, P6, R20, 0x4000, RZ ;  /* 0x0000400014217810 */ /* 0x000fc40007fde0ff */
[----:B------:R-:W-:Y:S01]  /*1c040*/  LOP3.LUT R12, R12, R13, RZ, 0x3c, !PT ;  /* 0x0000000d0c0c7212 */ /* 0x000fe200078e3cff */
[----:B------:R-:W-:Y:S01]  /*1c050*/  IMAD.X R13, RZ, RZ, R21, P3 ;  /* 0x000000ffff0d7224 */ /* 0x000fe200018e0615 */
[C---:B------:R-:W-:Y:S02]  /*1c060*/  IADD3 R37, P0, R20.reuse, 0x5000, RZ ;  /* 0x0000500014257810 */ /* 0x040fe40007f1e0ff */
[C---:B------:R-:W-:Y:S02]  /*1c070*/  IADD3 R41, P1, R20.reuse, 0x6000, RZ ;  /* 0x0000600014297810 */ /* 0x040fe40007f3e0ff */
[----:B------:R-:W-:Y:S01]  /*1c080*/  IADD3 R45, P2, R20, 0x7000, RZ ;  /* 0x00007000142d7810 */ /* 0x000fe20007f5e0ff */
[----:B------:R-:W-:Y:S01]  /*1c090*/  VIADD R164, R214, 0x40 ;  /* 0x00000040d6a47836 */ /* 0x000fe20000000000 */
[----:B------:R-:W-:Y:S01]  /*1c0a0*/  IADD3 R49, P3, R20, 0x8000, RZ ;  /* 0x0000800014317810 */ /* 0x000fe20007f7e0ff */
[C---:B------:R-:W-:Y:S01]  /*1c0b0*/  VIADD R162, R214.reuse, 0x80 ;  /* 0x00000080d6a27836 */ /* 0x040fe20000000000 */
[----:B------:R-:W-:Y:S01]  /*1c0c0*/  LOP3.LUT R24, R25, 0x380, RZ, 0xc0, !PT ;  /* 0x0000038019187812 */ /* 0x000fe200078ec0ff */
[C---:B------:R-:W-:Y:S01]  /*1c0d0*/  VIADD R160, R214.reuse, 0xc0 ;  /* 0x000000c0d6a07836 */ /* 0x040fe20000000000 */
[----:B------:R-:W-:Y:S01]  /*1c0e0*/  LOP3.LUT R28, R29, 0x380, RZ, 0xc0, !PT ;  /* 0x000003801d1c7812 */ /* 0x000fe200078ec0ff */
[C---:B------:R-:W-:Y:S01]  /*1c0f0*/  VIADD R158, R214.reuse, 0x100 ;  /* 0x00000100d69e7836 */ /* 0x040fe20000000000 */
[----:B------:R-:W-:Y:S01]  /*1c100*/  LOP3.LUT R32, R33, 0x380, RZ, 0xc0, !PT ;  /* 0x0000038021207812 */ /* 0x000fe200078ec0ff */
[----:B------:R-:W-:Y:S01]  /*1c110*/  VIADD R156, R214, 0x140 ;  /* 0x00000140d69c7836 */ /* 0x000fe20000000000 */
[----:B------:R-:W-:Y:S01]  /*1c120*/  LOP3.LUT R36, R37, 0x380, RZ, 0xc0, !PT ;  /* 0x0000038025247812 */ /* 0x000fe200078ec0ff */
[----:B------:R-:W5:Y:S01]  /*1c130*/  LD.E.128 R12, desc[UR50][R12.64] ;  /* 0x000000320c0c7980 */ /* 0x000f62000c101d00 */
[----:B------:R-:W-:-:S02]  /*1c140*/  LOP3.LUT R40, R41, 0x380, RZ, 0xc0, !PT ;  /* 0x0000038029287812 */ /* 0x000fc400078ec0ff */
[----:B------:R-:W-:Y:S02]  /*1c150*/  LOP3.LUT R44, R45, 0x380, RZ, 0xc0, !PT ;  /* 0x000003802d2c7812 */ /* 0x000fe400078ec0ff */
[----:B------:R-:W-:Y:S02]  /*1c160*/  LOP3.LUT R48, R49, 0x380, RZ, 0xc0, !PT ;  /* 0x0000038031307812 */ /* 0x000fe400078ec0ff */
[----:B------:R-:W-:Y:S02]  /*1c170*/  LOP3.LUT R9, R20, 0x380, RZ, 0xc0, !PT ;  /* 0x0000038014097812 */ /* 0x000fe400078ec0ff */
[----:B------:R-:W-:Y:S02]  /*1c180*/  SHF.R.U64 R24, R24, 0x3, RZ ;  /* 0x0000000318187819 */ /* 0x000fe400000012ff */
[----:B------:R-:W-:Y:S02]  /*1c190*/  SHF.R.U64 R28, R28, 0x3, RZ ;  /* 0x000000031c1c7819 */ /* 0x000fe400000012ff */
[----:B------:R-:W-:-:S02]  /*1c1a0*/  SHF.R.U64 R32, R32, 0x3, RZ ;  /* 0x0000000320207819 */ /* 0x000fc400000012ff */
[----:B------:R-:W-:Y:S02]  /*1c1b0*/  SHF.R.U64 R36, R36, 0x3, RZ ;  /* 0x0000000324247819 */ /* 0x000fe400000012ff */
[----:B------:R-:W-:Y:S02]  /*1c1c0*/  SHF.R.U64 R40, R40, 0x3, RZ ;  /* 0x0000000328287819 */ /* 0x000fe400000012ff */
[----:B------:R-:W-:Y:S02]  /*1c1d0*/  SHF.R.U64 R44, R44, 0x3, RZ ;  /* 0x000000032c2c7819 */ /* 0x000fe400000012ff */
[----:B------:R-:W-:Y:S02]  /*1c1e0*/  SHF.R.U64 R48, R48, 0x3, RZ ;  /* 0x0000000330307819 */ /* 0x000fe400000012ff */
[----:B------:R-:W-:Y:S02]  /*1c1f0*/  SHF.R.U64 R9, R9, 0x3, RZ ;  /* 0x0000000309097819 */ /* 0x000fe400000012ff */
        /* <DEDUP_REMOVED lines=22> */
[C---:B------:R-:W-:Y:S02]  /*1c360*/  IADD3 R73, P2, R20.reuse, 0xe000, RZ ;  /* 0x0000e00014497810 */ /* 0x040fe40007f5e0ff */
[----:B------:R-:W-:Y:S01]  /*1c370*/  IADD3 R3, P3, R20, 0xf000, RZ ;  /* 0x0000f00014037810 */ /* 0x000fe20007f7e0ff */
[----:B------:R-:W5:Y:S01]  /*1c380*/  LD.E.128 R36, desc[UR50][R36.64] ;  /* 0x0000003224247980 */ /* 0x000f62000c101d00 */
[----:B------:R-:W-:Y:S01]  /*1c390*/  LOP3.LUT R8, R9, R20, RZ, 0x3c, !PT ;  /* 0x0000001409087212 */ /* 0x000fe200078e3cff */
[--C-:B------:R-:W-:Y:S01]  /*1c3a0*/  IMAD.MOV.U32 R9, RZ, RZ, R21.reuse ;  /* 0x000000ffff097224 */ /* 0x100fe200078e0015 */
[----:B------:R-:W0:Y:S01]  /*1c3b0*/  LDC R20, c[0x0][0xce8] ;  /* 0x00033a00ff147b82 */ /* 0x000e220000000800 */
[----:B------:R-:W-:Y:S01]  /*1c3c0*/  LOP3.LUT R64, R65, 0x380, RZ, 0xc0, !PT ;  /* 0x0000038041407812 */ /* 0x000fe200078ec0ff */
[----:B------:R-:W-:Y:S01]  /*1c3d0*/  IMAD.X R77, RZ, RZ, R21, P3 ;  /* 0x000000ffff4d7224 */ /* 0x000fe200018e0615 */
[----:B------:R-:W-:Y:S01]  /*1c3e0*/  LOP3.LUT R2, R3, 0x380, RZ, 0xc0, !PT ;  /* 0x0000038003027812 */ /* 0x000fe200078ec0ff */
[----:B------:R-:W5:Y:S01]  /*1c3f0*/  LD.E.128 R40, desc[UR50][R40.64] ;  /* 0x0000003228287980 */ /* 0x000f62000c101d00 */
[----:B------:R-:W-:-:S02]  /*1c400*/  SHF.R.U64 R64, R64, 0x3, RZ ;  /* 0x0000000340407819 */ /* 0x000fc400000012ff */
[----:B------:R-:W-:Y:S01]  /*1c410*/  LOP3.LUT R52, R53, 0x380, RZ, 0xc0, !PT ;  /* 0x0000038035347812 */ /* 0x000fe200078ec0ff */
[----:B------:R-:W5:Y:S01]  /*1c420*/  LD.E.128 R8, desc[UR50][R8.64] ;  /* 0x0000003208087980 */ /* 0x000f62000c101d00 */
[----:B------:R-:W-:Y:S01]  /*1c430*/  LOP3.LUT R64, R64, R65, RZ, 0x3c, !PT ;  /* 0x0000004140407212 */ /* 0x000fe200078e3cff */
[----:B------:R-:W-:Y:S01]  /*1c440*/  IMAD.X R65, RZ, RZ, R21, P0 ;  /* 0x000000ffff417224 */ /* 0x000fe200000e0615 */
[----:B------:R-:W-:Y:S01]  /*1c450*/  LOP3.LUT R56, R57, 0x380, RZ, 0xc0, !PT ;  /* 0x0000038039387812 */ /* 0x000fe200078ec0ff */
[----:B------:R-:W5:Y:S01]  /*1c460*/  LD.E.128 R44, desc[UR50][R44.64] ;  /* 0x000000322c2c7980 */ /* 0x000f62000c101d00 */
[----:B------:R-:W-:Y:S02]  /*1c470*/  LOP3.LUT R60, R61, 0x380, RZ, 0xc0, !PT ;  /* 0x000003803d3c7812 */ /* 0x000fe400078ec0ff */
[----:B------:R-:W-:Y:S01]  /*1c480*/  LOP3.LUT R68, R69, 0x380, RZ, 0xc0, !PT ;  /* 0x0000038045447812 */ /* 0x000fe200078ec0ff */
[----:B------:R-:W5:Y:S01]  /*1c490*/  LD.E.128 R48, desc[UR50][R48.64] ;  /* 0x0000003230307980 */ /* 0x000f62000c101d00 */
[----:B------:R-:W-:-:S02]  /*1c4a0*/  LOP3.LUT R72, R73, 0x380, RZ, 0xc0, !PT ;  /* 0x0000038049487812 */ /* 0x000fc400078ec0ff */
[----:B------:R-:W-:Y:S01]  /*1c4b0*/  SHF.R.U64 R2, R2, 0x3, RZ ;  /* 0x0000000302027819 */ /* 0x000fe200000012ff */
[----:B------:R-:W5:Y:S01]  /*1c4c0*/  LD.E.128 R64, desc[UR50][R64.64] ;  /* 0x0000003240407980 */ /* 0x000f62000c101d00 */
[----:B------:R-:W-:Y:S02]  /*1c4d0*/  SHF.R.U64 R52, R52, 0x3, RZ ;  /* 0x0000000334347819 */ /* 0x000fe400000012ff */
[----:B------:R-:W-:Y:S02]  /*1c4e0*/  SHF.R.U64 R56, R56, 0x3, RZ ;  /* 0x0000000338387819 */ /* 0x000fe400000012ff */
[----:B0-----:R-:W-:Y:S02]  /*1c4f0*/  ISETP.NE.AND P0, PT, R20, 0x1, PT ;  /* 0x000000011400780c */ /* 0x001fe40003f05270 */
[----:B------:R-:W-:Y:S02]  /*1c500*/  SHF.R.U64 R60, R60, 0x3, RZ ;  /* 0x000000033c3c7819 */ /* 0x000fe400000012ff */
[----:B------:R-:W-:-:S02]  /*1c510*/  SHF.R.U64 R68, R68, 0x3, RZ ;  /* 0x0000000344447819 */ /* 0x000fc400000012ff */
[----:B------:R-:W-:Y:S02]  /*1c520*/  SHF.R.U64 R72, R72, 0x3, RZ ;  /* 0x0000000348487819 */ /* 0x000fe400000012ff */
[----:B------:R-:W-:Y:S01]  /*1c530*/  LOP3.LUT R76, R2, R3, RZ, 0x3c, !PT ;  /* 0x00000003024c7212 */ /* 0x000fe200078e3cff */
[----:B------:R-:W-:Y:S01]  /*1c540*/  IMAD R3, R0, UR4, RZ ;  /* 0x0000000400037c24 */ /* 0x000fe2000f8e02ff */
        /* <DEDUP_REMOVED lines=10> */
[----:B------:R-:W0:Y:S01]  /*1c5f0*/  @P0 LDC R87, c[0x0][0xcec] ;  /* 0x00033b00ff570b82 */ /* 0x000e220000000800 */
[C---:B------:R-:W-:Y:S01]  /*1c600*/  IMAD R21, R4.reuse, UR5, R3 ;  /* 0x0000000504157c24 */ /* 0x040fe2000f8e0203 */
[----:B------:R-:W5:Y:S01]  /*1c610*/  LD.E.128 R52, desc[UR50][R52.64] ;  /* 0x0000003234347980 */ /* 0x000f62000c101d00 */
[----:B------:R-:W-:Y:S01]  /*1c620*/  IMAD.WIDE.U32 R2, R4, UR4, RZ ;  /* 0x0000000404027c25 */ /* 0x000fe2000f8e00ff */
[----:B------:R-:W-:-:S02]  /*1c630*/  ULDC.64 UR4, c[0x0][0xbe8] ;  /* 0x0002fa0000047ab9 */ /* 0x000fc40000000a00 */
[----:B------:R-:W5:Y:S01]  /*1c640*/  LD.E.128 R56, desc[UR50][R56.64] ;  /* 0x0000003238387980 */ /* 0x000f62000c101d00 */
[----:B------:R-:W-:Y:S01]  /*1c650*/  IMAD.IADD R3, R3, 0x1, R21 ;  /* 0x0000000103037824 */ /* 0x000fe200078e0215 */
[----:B------:R-:W1:Y:S01]  /*1c660*/  @P0 LDC R89, c[0x0][0xcf0] ;  /* 0x00033c00ff590b82 */ /* 0x000e620000000800 */
[----:B------:R-:W-:Y:S01]  /*1c670*/  LOP3.LUT R21, R84, 0xfffffff8, RZ, 0xc0, !PT ;  /* 0xfffffff854157812 */ /* 0x000fe200078ec0ff */
[----:B------:R-:W5:Y:S01]  /*1c680*/  LD.E.128 R60, desc[UR50][R60.64] ;  /* 0x000000323c3c7980 */ /* 0x000f62000c101d00 */
[C---:B------:R-:W-:Y:S01]  /*1c690*/  IMAD.WIDE.U32 R2, R189.reuse, UR4, R2 ;  /* 0x00000004bd027c25 */ /* 0x040fe2000f8e0002 */
[----:B------:R-:W-:Y:S02]  /*1c6a0*/  SHF.R.S32.HI R4, RZ, 0x1f, R6 ;  /* 0x0000001fff047819 */ /* 0x000fe40000011406 */
[----:B------:R-:W5:Y:S01]  /*1c6b0*/  LD.E.128 R68, desc[UR50][R68.64] ;  /* 0x0000003244447980 */ /* 0x000f62000c101d00 */
[----:B------:R-:W-:Y:S02]  /*1c6c0*/  IMAD.IADD R0, R80, 0x1, -R21 ;  /* 0x0000000150007824 */ /* 0x000fe400078e0a15 */
[----:B------:R-:W-:Y:S01]  /*1c6d0*/  IMAD R3, R189, UR5, R3 ;  /* 0x00000005bd037c24 */ /* 0x000fe2000f8e0203 */
[----:B------:R-:W-:Y:S01]  /*1c6e0*/  ULDC.64 UR4, c[0x0][0xbf0] ;  /* 0x0002fc0000047ab9 */ /* 0x000fe20000000a00 */
[----:B------:R-:W-:Y:S01]  /*1c6f0*/  IMAD R0, R0, 0x20, R7 ;  /* 0x0000002000007824 */ /* 0x000fe200078e0207 */
[----:B------:R-:W5:Y:S01]  /*1c700*/  LD.E.128 R72, desc[UR50][R72.64] ;  /* 0x0000003248487980 */ /* 0x000f62000c101d00 */
[----:B------:R-:W-:-:S02]  /*1c710*/  IMAD R21, R4, UR4, RZ ;  /* 0x0000000404157c24 */ /* 0x000fc4000f8e02ff */
[----:B------:R-:W-:Y:S01]  /*1c720*/  IMAD.IADD R4, R197, 0x1, R0 ;  /* 0x00000001c5047824 */ /* 0x000fe200078e0200 */
[----:B------:R-:W5:Y:S03]  /*1c730*/  LD.E.128 R76, desc[UR50][R76.64] ;  /* 0x000000324c4c7980 */ /* 0x000f66000c101d00 */
[----:B0-----:R-:W-:Y:S01]  /*1c740*/  @P0 IMAD.HI.U32 R0, R4, R87, RZ ;  /* 0x0000005704000227 */ /* 0x001fe200078e00ff */
[----:B------:R-:W-:Y:S01]  /*1c750*/  @!PT LDS RZ, [RZ] ;  /* 0x00000000fffff984 */ /* 0x000fe20000000800 */
[----:B------:R-:W-:Y:S01]  /*1c760*/  @!PT LDS RZ, [RZ] ;  /* 0x00000000fffff984 */ /* 0x000fe20000000800 */
[----:B------:R-:W-:Y:S01]  /*1c770*/  @!PT LDS RZ, [RZ] ;  /* 0x00000000fffff984 */ /* 0x000fe20000000800 */
[----:B------:R-:W-:Y:S01]  /*1c780*/  @!PT LDS RZ, [RZ] ;  /* 0x00000000fffff984 */ /* 0x000fe20000000800 */
[----:B------:R0:W-:Y:S06]  /*1c790*/  MEMBAR.ALL.CTA ;  /* 0x0000000000007992 */ /* 0x0001ec0000008000 */
[----:B0-----:R-:W0:Y:S01]  /*1c7a0*/  FENCE.VIEW.ASYNC.S ;  /* 0x00000000000073c6 */ /* 0x001e220000000000 */
[----:B------:R-:W-:-:S02]  /*1c7b0*/  IMAD R85, R6, UR5, R21 ;  /* 0x0000000506557c24 */ /* 0x000fc4000f8e0215 */
[----:B------:R-:W-:Y:S01]  /*1c7c0*/  IMAD.MOV.U32 R21, RZ, RZ, R4 ;  /* 0x000000ffff157224 */ /* 0x000fe200078e0004 */
[----:B-1----:R-:W-:Y:S01]  /*1c7d0*/  @P0 SHF.R.U32.HI R21, RZ, R89, R0 ;  /* 0x00000059ff150219 */ /* 0x002fe20000011600 */
[----:B------:R-:W-:Y:S01]  /*1c7e0*/  IMAD.WIDE.U32 R2, R6, UR4, R2 ;  /* 0x0000000406027c25 */ /* 0x000fe2000f8e0002 */
[----:B------:R-:W-:Y:S02]  /*1c7f0*/  ULDC.64 UR4, c[0x0][0xbe0] ;  /* 0x0002f80000047ab9 */ /* 0x000fe40000000a00 */
[----:B------:R-:W-:Y:S01]  /*1c800*/  SHF.R.S32.HI R0, RZ, 0x1f, R21 ;  /* 0x0000001fff007819 */ /* 0x000fe20000011415 */
[----:B------:R-:W-:Y:S02]  /*1c810*/  IMAD.IADD R3, R3, 0x1, R85 ;  /* 0x0000000103037824 */ /* 0x000fe400078e0255 */
[----:B------:R-:W-:-:S04]  /*1c820*/  IMAD.MOV R85, RZ, RZ, -R21 ;  /* 0x000000ffff557224 */ /* 0x000fc800078e0a15 */
[----:B------:R-:W-:Y:S02]  /*1c830*/  IMAD R85, R20, R85, R4 ;  /* 0x0000005514557224 */ /* 0x000fe400078e0204 */
[----:B------:R-:W-:Y:S02]  /*1c840*/  IMAD R4, R0, UR4, RZ ;  /* 0x0000000400047c24 */ /* 0x000fe4000f8e02ff */
[----:B------:R-:W1:Y:S01]  /*1c850*/  LDC R0, c[0x0][0xbc8] ;  /* 0x0002f200ff007b82 */ /* 0x000e620000000800 */
[----:B------:R-:W-:-:S04]  /*1c860*/  IMAD.WIDE.U32 R2, R21, UR4, R2 ;  /* 0x0000000415027c25 */ /* 0x000fc8000f8e0002 */
        /* <DEDUP_REMOVED lines=10> */
[----:B-1----:R-:W-:-:S04]  /*1c910*/  ISETP.GE.AND P0, PT, R164, R0, PT ;  /* 0x00000000a400720c */ /* 0x002fc80003f06270 */
[----:B------:R-:W-:Y:S02]  /*1c920*/  LEA.HI.X R84, R2, UR5, R3, 0x1, P1 ;  /* 0x0000000502547c11 */ /* 0x000fe400088f0c03 */
[----:B------:R-:W-:Y:S02]  /*1c930*/  SEL R2, RZ, 0xffffffff, P0 ;  /* 0xffffffffff027807 */ /* 0x000fe40000000000 */
[-C--:B------:R-:W-:Y:S02]  /*1c940*/  ISETP.GE.AND P0, PT, R162, R0.reuse, PT ;  /* 0x00000000a200720c */ /* 0x080fe40003f06270 */
[----:B------:R-:W-:Y:S01]  /*1c950*/  ISETP.GE.AND P1, PT, R214, R0, PT ;  /* 0x00000000d600720c */ /* 0x000fe20003f26270 */
[----:B------:R-:W-:Y:S01]  /*1c960*/  IMAD.SHL.U32 R21, R2, 0x2, RZ ;  /* 0x0000000202157824 */ /* 0x000fe200078e00ff */
[----:B------:R-:W-:Y:S02]  /*1c970*/  SEL R3, RZ, 0xffffffff, P0 ;  /* 0xffffffffff037807 */ /* 0x000fe40000000000 */
[----:B------:R-:W-:-:S03]  /*1c980*/  SEL R2, RZ, 0x1, P1 ;  /* 0x00000001ff027807 */ /* 0x000fc60000800000 */
[----:B------:R-:W-:Y:S01]  /*1c990*/  IMAD.SHL.U32 R3, R3, 0x4, RZ ;  /* 0x0000000403037824 */ /* 0x000fe200078e00ff */
[----:B------:R-:W-:Y:S02]  /*1c9a0*/  LOP3.LUT R2, R21, 0x2, R2, 0xe2, !PT ;  /* 0x0000000215027812 */ /* 0x000fe400078ee202 */
[-C--:B------:R-:W-:Y:S02]  /*1c9b0*/  ISETP.GE.AND P0, PT, R160, R0.reuse, PT ;  /* 0x00000000a000720c */ /* 0x080fe40003f06270 */
[----:B------:R-:W-:Y:S02]  /*1c9c0*/  LOP3.LUT R2, R3, 0x4, R2, 0xe2, !PT ;  /* 0x0000000403027812 */ /* 0x000fe400078ee202 */
[----:B------:R-:W-:Y:S02]  /*1c9d0*/  SEL R3, RZ, 0xffffffff, P0 ;  /* 0xffffffffff037807 */ /* 0x000fe40000000000 */
[----:B------:R-:W-:-:S03]  /*1c9e0*/  ISETP.GE.AND P0, PT, R158, R0, PT ;  /* 0x000000009e00720c */ /* 0x000fc60003f06270 */
[----:B------:R-:W-:-:S05]  /*1c9f0*/  IMAD.SHL.U32 R3, R3, 0x8, RZ ;  /* 0x0000000803037824 */ /* 0x000fca00078e00ff */
[----:B------:R-:W-:Y:S02]  /*1ca00*/  LOP3.LUT R2, R3, 0x8, R2, 0xe2, !PT ;  /* 0x0000000803027812 */ /* 0x000fe400078ee202 */
[----:B------:R-:W-:Y:S02]  /*1ca10*/  SEL R3, RZ, 0xffffffff, P0 ;  /* 0xffffffffff037807 */ /* 0x000fe40000000000 */
[----:B------:R-:W-:-:S03]  /*1ca20*/  ISETP.GE.AND P0, PT, R156, R0, PT ;  /* 0x000000009c00720c */ /* 0x000fc60003f06270 */
[----:B------:R-:W-:-:S05]  /*1ca30*/  IMAD.SHL.U32 R3, R3, 0x10, RZ ;  /* 0x0000001003037824 */ /* 0x000fca00078e00ff */
[----:B------:R-:W-:Y:S02]  /*1ca40*/  LOP3.LUT R2, R3, 0x10, R2, 0xe2, !PT ;  /* 0x0000001003027812 */ /* 0x000fe400078ee202 */
[----:B------:R-:W-:Y:S01]  /*1ca50*/  SEL R3, RZ, 0xffffffff, P0 ;  /* 0xffffffffff037807 */ /* 0x000fe20000000000 */
[----:B------:R-:W-:Y:S02]  /*1ca60*/  IMAD R85, R5, R20, RZ ;  /* 0x0000001405557224 */ /* 0x000fe400078e02ff */
[----:B------:R-:W-:Y:S02]  /*1ca70*/  IMAD.IADD R197, R7, 0x1, R197 ;  /* 0x0000000107c57824 */ /* 0x000fe400078e02c5 */
[----:B------:R-:W-:Y:S02]  /*1ca80*/  IMAD.SHL.U32 R3, R3, 0x20, RZ ;  /* 0x0000002003037824 */ /* 0x000fe400078e00ff */
[----:B------:R-:W-:Y:S01]  /*1ca90*/  VIADD R154, R214, 0x180 ;  /* 0x00000180d69a7836 */ /* 0x000fe20000000000 */
[----:B------:R-:W-:-:S02]  /*1caa0*/  ISETP.GE.AND P1, PT, R197, R85, PT ;  /* 0x00000055c500720c */ /* 0x000fc40003f26270 */
[----:B------:R-:W-:Y:S01]  /*1cab0*/  LOP3.LUT R21, R3, 0x20, R2, 0xe2, !PT ;  /* 0x0000002003157812 */ /* 0x000fe200078ee202 */
[----:B------:R-:W-:Y:S01]  /*1cac0*/  VIADD R2, R17, 0x38820 ;  /* 0x0003882011027836 */ /* 0x000fe20000000000 */
[----:B------:R-:W-:Y:S01]  /*1cad0*/  ISETP.GE.AND P0, PT, R154, R0, PT ;  /* 0x000000009a00720c */ /* 0x000fe20003f06270 */
[----:B------:R-:W-:-:S03]  /*1cae0*/  VIADD R152, R214, 0x1c0 ;  /* 0x000001c0d6987836 */ /* 0x000fc60000000000 */
[----:B------:R-:W-:Y:S02]  /*1caf0*/  SEL R4, RZ, 0x40, P0 ;  /* 0x00000040ff047807 */ /* 0x000fe40000000000 */
[----:B------:R-:W-:Y:S02]  /*1cb00*/  PRMT R2, RZ, 0x654, R2 ;  /* 0x00000654ff027816 */ /* 0x000fe40000000002 */
[----:B------:R-:W-:Y:S01]  /*1cb10*/  ISETP.GE.AND P0, PT, R152, R0, PT ;  /* 0x000000009800720c */ /* 0x000fe20003f06270 */
[C---:B------:R-:W-:Y:S01]  /*1cb20*/  VIADD R153, R214.reuse, 0x1c0 ;  /* 0x000001c0d6997836 */ /* 0x040fe20000000000 */
[----:B------:R-:W-:Y:S01]  /*1cb30*/  LOP3.LUT R21, R21, R4, RZ, 0xfc, !PT ;  /* 0x0000000415157212 */ /* 0x000fe200078efcff */
[C---:B------:R-:W-:Y:S01]  /*1cb40*/  VIADD R155, R214.reuse, 0x180 ;  /* 0x00000180d69b7836 */ /* 0x040fe20000000000 */
[----:B------:R-:W-:Y:S01]  /*1cb50*/  SEL R20, RZ, 0x80, P0 ;  /* 0x00000080ff147807 */ /* 0x000fe20000000000 */
[C---:B------:R-:W-:Y:S01]  /*1cb60*/  VIADD R157, R214.reuse, 0x140 ;  /* 0x00000140d69d7836 */ /* 0x040fe20000000000 */
[----:B0-----:R0:W-:Y:S01]  /*1cb70*/  SYNCS.ARRIVE.TRANS64.RED.A1T0 RZ, [R2+URZ], RZ ;  /* 0x000000ff02ff79a7 */ /* 0x0011e2000810043f */
[----:B------:R-:W-:-:S02]  /*1cb80*/  VIADD R159, R214, 0x100 ;  /* 0x00000100d69f7836 */ /* 0x000fc40000000000 */
[C---:B------:R-:W-:Y:S02]  /*1cb90*/  VIADD R161, R214.reuse, 0xc0 ;  /* 0x000000c0d6a17836 */ /* 0x040fe40000000000 */
[C---:B------:R-:W-:Y:S02]  /*1cba0*/  VIADD R163, R214.reuse, 0x80 ;  /* 0x00000080d6a37836 */ /* 0x040fe40000000000 */
[----:B------:R-:W-:Y:S01]  /*1cbb0*/  VIADD R165, R214, 0x40 ;  /* 0x00000040d6a57836 */ /* 0x000fe20000000000 */
[----:B0-----:R0:W1:Y:S01]  /*1cbc0*/  SHFL.IDX PT, R2, R80, RZ, 0x181f ;  /* 0x00181fff50027589 */ /* 0x00106200000e0000 */
        /* <DEDUP_REMOVED lines=17> */
[----:B-----5:R0:W-:Y:S01]  /*1cce0*/  @!P0 ST.E.128 desc[UR50][R4.64], R8 ;  /* 0x0000000804008985 */ /* 0x0201e2000c101d32 */
[----:B------:R-:W-:-:S04]  /*1ccf0*/  @!P3 LEA R6, P6, R160, R2, 0x1 ;  /* 0x00000002a006b211 */ /* 0x000fc800078c08ff */
[----:B------:R-:W-:Y:S02]  /*1cd00*/  @!P3 LEA.HI.X R7, R160, R3, R161, 0x1, P6 ;  /* 0x00000003a007b211 */ /* 0x000fe400030f0ca1 */
[----:B0-----:R-:W-:-:S04]  /*1cd10*/  @!P1 LEA R4, P0, R164, R2, 0x1 ;  /* 0x00000002a4049211 */ /* 0x001fc800078008ff */
[----:B------:R-:W-:Y:S02]  /*1cd20*/  @!P1 LEA.HI.X R5, R164, R3, R165, 0x1, P0 ;  /* 0x00000003a4059211 */ /* 0x000fe400000f0ca5 */
[----:B------:R-:W-:-:S03]  /*1cd30*/  LOP3.LUT P0, RZ, R21, 0x40, RZ, 0xc0, !PT ;  /* 0x0000004015ff7812 */ /* 0x000fc6000780c0ff */
        /* <DEDUP_REMOVED lines=19> */
.L_x_3545:
[----:B------:R-:W-:Y:S05]  /*1ce70*/  BSYNC B1 ;  /* 0x0000000000017941 */ /* 0x000fea0003800000 */
.L_x_3544:
[----:B0-----:R-:W-:Y:S01]  /*1ce80*/  VIADD R4, R197, 0x20 ;  /* 0x00000020c5047836 */ /* 0x001fe20000000000 */
[----:B--2---:R2:W0:Y:S04]  /*1ce90*/  SHFL.IDX PT, R3, R84, 0x1, 0x181f ;  /* 0x00381f0054037f89 */ /* 0x00442800000e0000 */
        /* <DEDUP_REMOVED lines=9> */
[----:B01----:R-:W-:Y:S02]  /*1cf30*/  @!P6 IMAD.WIDE R4, R214, 0x2, R2 ;  /* 0x00000002d604e825 */ /* 0x003fe400078e0202 */
[----:B------:R-:W-:-:S03]  /*1cf40*/  @!P5 LEA R6, P4, R164, R2, 0x1 ;  /* 0x00000002a406d211 */ /* 0x000fc600078808ff */
[----:B-----5:R0:W-:Y:S01]  /*1cf50*/  @!P6 ST.E.128 desc[UR50][R4.64], R12 ;  /* 0x0000000c0400e985 */ /* 0x0201e2000c101d32 */
        /* <DEDUP_REMOVED lines=24> */
.L_x_3543:
[----:B------:R-:W2:Y:S01]  /*1d0e0*/  LDL.LU R7, [R1+0x64] ;  /* 0x0000640001077983 */ /* 0x000ea20000300800 */
[----:B------:R-:W-:Y:S01]  /*1d0f0*/  ULDC.64 UR4, c[0x0][0xc08] ;  /* 0x0003020000047ab9 */ /* 0x000fe20000000a00 */
[----:B------:R-:W0:Y:S01]  /*1d100*/  LDC R10, c[0x0][0xce8] ;  /* 0x00033a00ff0a7b82 */ /* 0x000e220000000800 */
[----:B------:R-:W-:Y:S01]  /*1d110*/  IMAD R0, R0, UR4, RZ ;  /* 0x0000000400007c24 */ /* 0x000fe2000f8e02ff */
[----:B------:R-:W-:Y:S01]  /*1d120*/  BSSY B1, `(.L_x_3547) ;  /* 0x0000110000017945 */ /* 0x000fe20003800000 */
[----:B------:R-:W-:-:S04]  /*1d130*/  IMAD.WIDE.U32 R8, R4, UR4, RZ ;  /* 0x0000000404087c25 */ /* 0x000fc8000f8e00ff */
[----:B------:R-:W-:Y:S01]  /*1d140*/  IMAD R0, R4, UR5, R0 ;  /* 0x0000000504007c24 */ /* 0x000fe2000f8e0200 */
[----:B------:R-:W-:Y:S01]  /*1d150*/  ULDC.64 UR4, c[0x0][0xc38] ;  /* 0x00030e0000047ab9 */ /* 0x000fe20000000a00 */
[--C-:B------:R-:W-:Y:S02]  /*1d160*/  IMAD.IADD R4, R222, 0x1, R197.reuse ;  /* 0x00000001de047824 */ /* 0x100fe400078e02c5 */
        /* <DEDUP_REMOVED lines=115> */
[----:B------:R-:W-:Y:S01]  /*1d8a0*/  ULDC.64 UR4, c[0x0][0xc00] ;  /* 0x0003000000047ab9 */ /* 0x000fe20000000a00 */
[----:B------:R-:W-:Y:S01]  /*1d8b0*/  VIADD R4, R17, 0x38820 ;  /* 0x0003882011047836 */ /* 0x000fe20000000000 */
[----:B------:R-:W-:Y:S01]  /*1d8c0*/  LEA R6, P0, R8, UR4, 0x2 ;  /* 0x0000000408067c11 */ /* 0x000fe2000f8010ff */
[----:B------:R-:W-:-:S03]  /*1d8d0*/  IMAD.IADD R5, R9, 0x1, R5 ;  /* 0x0000000109057824 */ /* 0x000fc600078e0205 */
[----:B------:R-:W-:Y:S01]  /*1d8e0*/  PRMT R4, RZ, 0x654, R4 ;  /* 0x00000654ff047816 */ /* 0x000fe20000000004 */
[----:B------:R0:W1:Y:S01]  /*1d8f0*/  SHFL.IDX PT, R15, R6, RZ, 0x1c1f ;  /* 0x001c1fff060f7589 */ /* 0x00006200000e0000 */
[----:B------:R-:W-:Y:S02]  /*1d900*/  LEA.HI.X R7, R8, UR5, R5, 0x2, P0 ;  /* 0x0000000508077c11 */ /* 0x000fe400080f1405 */
[----:B------:R-:W-:Y:S01]  /*1d910*/  ISETP.GE.AND P0, PT, R197, R0, PT ;  /* 0x00000000c500720c */ /* 0x000fe20003f06270 */
[----:B------:R0:W-:Y:S02]  /*1d920*/  SYNCS.ARRIVE.TRANS64.RED.A1T0 RZ, [R4+URZ], RZ ;  /* 0x000000ff04ff79a7 */ /* 0x0001e4000810043f */
[----:B------:R0:W2:Y:S10]  /*1d930*/  SHFL.IDX PT, R14, R7, RZ, 0x1c1f ;  /* 0x001c1fff070e7589 */ /* 0x0000b400000e0000 */
[----:B0-----:R-:W-:Y:S05]  /*1d940*/  @P0 BRA `(.L_x_3548) ;  /* 0x0000000800340947 */ /* 0x001fea0003800000 */
[----:B------:R-:W-:Y:S01]  /*1d950*/  ULDC UR4, c[0x0][0xbc8] ;  /* 0x0002f20000047ab9 */ /* 0x000fe20000000800 */
[----:B------:R-:W-:Y:S01]  /*1d960*/  SHF.R.S32.HI R11, RZ, 0x1f, R212 ;  /* 0x0000001fff0b7819 */ /* 0x000fe200000114d4 */
[C---:B------:R-:W-:Y:S01]  /*1d970*/  VIADD R9, R212.reuse, 0x8 ;  /* 0x00000008d4097836 */ /* 0x040fe20000000000 */
[C---:B------:R-:W-:Y:S01]  /*1d980*/  ISETP.GE.AND P0, PT, R212.reuse, UR4, PT ;  /* 0x00000004d4007c0c */ /* 0x040fe2000bf06270 */
[C---:B------:R-:W-:Y:S01]  /*1d990*/  VIADD R8, R212.reuse, 0x8 ;  /* 0x00000008d4087836 */ /* 0x040fe20000000000 */
[----:B------:R-:W-:Y:S01]  /*1d9a0*/  ISETP.GE.AND P3, PT, R195, UR4, PT ;  /* 0x00000004c3007c0c */ /* 0x000fe2000bf66270 */
[----:B------:R-:W-:Y:S01]  /*1d9b0*/  VIADD R10, R212, 0x10 ;  /* 0x00000010d40a7836 */ /* 0x000fe20000000000 */
[----:B------:R-:W-:Y:S02]  /*1d9c0*/  ISETP.GE.AND P4, PT, R185, UR4, PT ;  /* 0x00000004b9007c0c */ /* 0x000fe4000bf86270 */
[----:B------:R-:W-:-:S07]  /*1d9d0*/  SHF.R.S32.HI R8, RZ, 0x1f, R8 ;  /* 0x0000001fff087819 */ /* 0x000fce0000011408 */
[----:B-1----:R-:W-:-:S04]  /*1d9e0*/  @!P0 LEA R4, P1, R212, R15, 0x2 ;  /* 0x0000000fd4048211 */ /* 0x002fc800078210ff */
        /* <DEDUP_REMOVED lines=11> */
[----:B------:R-:W-:Y:S02]  /*1daa0*/  SHF.R.S32.HI R9, RZ, 0x1f, R9 ;  /* 0x0000001fff097819 */ /* 0x000fe40000011409 */
[----:B------:R-:W-:-:S09]  /*1dab0*/  SHF.R.S32.HI R8, RZ, 0x1f, R8 ;  /* 0x0000001fff087819 */ /* 0x000fd20000011408 */
[----:B0-----:R-:W-:-:S04]  /*1dac0*/  @!P0 LEA R4, P2, R10, R15, 0x2 ;  /* 0x0000000f0a048211 */ /* 0x001fc800078410ff */
[----:B------:R-:W-:Y:S01]  /*1dad0*/  @!P0 LEA.HI.X R5, R10, R14, R9, 0x2, P2 ;  /* 0x0000000e0a058211 */ /* 0x000fe200010f1409 */
[----:B------:R-:W-:-:S04]  /*1dae0*/  VIADD R10, R212, 0x18 ;  /* 0x00000018d40a7836 */ /* 0x000fc80000000000 */
        /* <DEDUP_REMOVED lines=38> */
[----:B0-----:R-:W-:Y:S02]  /*1dd50*/  @!P1 LEA R4, P0, R199, R15, 0x2 ;  /* 0x0000000fc7049211 */ /* 0x001fe400078010ff */
        /* <DEDUP_REMOVED lines=76> */
.L_x_3548:
[----:B------:R-:W-:Y:S05]  /*1e220*/  BSYNC B1 ;  /* 0x0000000000017941 */ /* 0x000fea0003800000 */
.L_x_3547:
[----:B------:R-:W-:Y:S01]  /*1e230*/  VIADD R197, R197, 0x8 ;  /* 0x00000008c5c57836 */ /* 0x000fe20000000000 */
[----:B0-----:R0:W3:Y:S04]  /*1e240*/  SHFL.IDX PT, R10, R7, 0x1, 0x1c1f ;  /* 0x003c1f00070a7f89 */ /* 0x0010e800000e0000 */
[----:B------:R-:W-:Y:S01]  /*1e250*/  ISETP.GE.AND P0, PT, R197, R0, PT ;  /* 0x00000000c500720c */ /* 0x000fe20003f06270 */
[----:B------:R0:W4:-:S12]  /*1e260*/  SHFL.IDX PT, R11, R6, 0x1, 0x1c1f ;  /* 0x003c1f00060b7f89 */ /* 0x00011800000e0000 */
[----:B0-----:R-:W-:Y:S05]  /*1e270*/  @P0 BRA `(.L_x_3546) ;  /* 0x0000001800400947 */ /* 0x001fea0003800000 */
[----:B------:R-:W-:Y:S01]  /*1e280*/  ULDC UR4, c[0x0][0xbc8] ;  /* 0x0002f20000047ab9 */ /* 0x000fe20000000800 */
[C---:B------:R-:W-:Y:S01]  /*1e290*/  VIADD R8, R212.reuse, 0x8 ;  /* 0x00000008d4087836 */ /* 0x040fe20000000000 */
[C---:B------:R-:W-:Y:S01]  /*1e2a0*/  ISETP.GE.AND P4, PT, R212.reuse, UR4, PT ;  /* 0x00000004d4007c0c */ /* 0x040fe2000bf86270 */
[C---:B--2---:R-:W-:Y:S01]  /*1e2b0*/  VIADD R14, R212.reuse, 0x10 ;  /* 0x00000010d40e7836 */ /* 0x044fe20000000000 */
[----:B------:R-:W-:Y:S01]  /*1e2c0*/  SHF.R.S32.HI R9, RZ, 0x1f, R212 ;  /* 0x0000001fff097819 */ /* 0x000fe200000114d4 */
[----:B------:R-:W-:Y:S01]  /*1e2d0*/  VIADD R12, R212, 0x18 ;  /* 0x00000018d40c7836 */ /* 0x000fe20000000000 */
[----:B------:R-:W-:Y:S01]  /*1e2e0*/  ISETP.GE.AND P2, PT, R8, UR4, PT ;  /* 0x0000000408007c0c */ /* 0x000fe2000bf46270 */
[----:B-1----:R-:W-:Y:S01]  /*1e2f0*/  VIADD R15, R212, 0x10 ;  /* 0x00000010d40f7836 */ /* 0x002fe20000000000 */
[----:B------:R-:W-:Y:S01]  /*1e300*/  ISETP.GE.AND P1, PT, R14, UR4, PT ;  /* 0x000000040e007c0c */ /* 0x000fe2000bf26270 */
[----:B------:R-:W-:Y:S01]  /*1e310*/  VIADD R13, R212, 0x18 ;  /* 0x00000018d40d7836 */ /* 0x000fe20000000000 */
[----:B------:R-:W-:-:S02]  /*1e320*/  ISETP.GE.AND P0, PT, R12, UR4, PT ;  /* 0x000000040c007c0c */ /* 0x000fc4000bf06270 */
[----:B------:R-:W-:Y:S02]  /*1e330*/  SHF.R.S32.HI R15, RZ, 0x1f, R15 ;  /* 0x0000001fff0f7819 */ /* 0x000fe4000001140f */
[----:B------:R-:W-:Y:S02]  /*1e340*/  SHF.R.S32.HI R13, RZ, 0x1f, R13 ;  /* 0x0000001fff0d7819 */ /* 0x000fe4000001140d */
[----:B----4-:R-:W-:-:S04]  /*1e350*/  @!P4 LEA R4, P3, R212, R11, 0x2 ;  /* 0x0000000bd404c211 */ /* 0x010fc800078610ff */
[CC--:B---3--:R-:W-:Y:S01]  /*1e360*/  @!P4 LEA.HI.X R5, R212.reuse, R10.reuse, R9, 0x2, P3 ;  /* 0x0000000ad405c211 */ /* 0x0c8fe200018f1409 */
[----:B------:R-:W-:Y:S01]  /*1e370*/  VIADD R9, R212, 0x8 ;  /* 0x00000008d4097836 */ /* 0x000fe20000000000 */
[----:B------:R-:W-:Y:S02]  /*1e380*/  ISETP.GE.AND P3, PT, R223, UR4, PT ;  /* 0x00000004df007c0c */ /* 0x000fe4000bf66270 */
[C---:B------:R-:W-:Y:S01]  /*1e390*/  @!P1 LEA R6, P5, R14.reuse, R11, 0x2 ;  /* 0x0000000b0e069211 */ /* 0x040fe200078a10ff */
[----:B------:R0:W-:Y:S01]  /*1e3a0*/  @!P4 ST.E.64 desc[UR50][R4.64], R26 ;  /* 0x0000001a0400c985 */ /* 0x0001e2000c101b32 */
[----:B------:R-:W-:Y:S02]  /*1e3b0*/  SHF.R.S32.HI R9, RZ, 0x1f, R9 ;  /* 0x0000001fff097819 */ /* 0x000fe40000011409 */
[----:B------:R-:W-:Y:S02]  /*1e3c0*/  ISETP.GE.AND P4, PT, R211, UR4, PT ;  /* 0x00000004d3007c0c */ /* 0x000fe4000bf86270 */
[----:B------:R-:W-:-:S02]  /*1e3d0*/  @!P1 LEA.HI.X R7, R14, R10, R15, 0x2, P5 ;  /* 0x0000000a0e079211 */ /* 0x000fc400028f140f */
        /* <DEDUP_REMOVED lines=11> */
[----:B0-----:R-:W-:-:S02]  /*1e490*/  @!P3 LEA R4, P1, R223, R11, 0x2 ;  /* 0x0000000bdf04b211 */ /* 0x001fc400078210ff */
[-C--:B-1----:R-:W-:Y:S02]  /*1e4a0*/  @!P4 LEA R6, P2, R211, R11.reuse, 0x2 ;  /* 0x0000000bd306c211 */ /* 0x082fe400078410ff */
        /* <DEDUP_REMOVED lines=8> */
[----:B------:R-:W-:Y:S02]  /*1e530*/  @!P5 LEA.HI.X R9, R209, R10, R210, 0x2, P6 ;  /* 0x0000000ad109d211 */ /* 0x000fe400030f14d2 */
[----:B------:R-:W-:-:S03]  /*1e540*/  ISETP.GE.AND P4, PT, R199, UR4, PT ;  /* 0x00000004c7007c0c */ /* 0x000fc6000bf86270 */
[----:B------:R2:W-:Y:S01]  /*1e550*/  @!P5 ST.E.64 desc[UR50][R8.64], R50 ;  /* 0x000000320800d985 */ /* 0x0005e2000c101b32 */
[-C--:B0-----:R-:W-:Y:S02]  /*1e560*/  @!P0 LEA R4, P6, R207, R11.reuse, 0x2 ;  /* 0x0000000bcf048211 */ /* 0x081fe400078c10ff */
[-C--:B-1----:R-:W-:Y:S02]  /*1e570*/  @!P1 LEA R6, P5, R205, R11.reuse, 0x2 ;  /* 0x0000000bcd069211 */ /* 0x082fe400078a10ff */
        /* <DEDUP_REMOVED lines=24> */
[-C--:B-1----:R-:W-:Y:S01]  /*1e700*/  @!P1 LEA R6, P3, R183, R11.reuse, 0x2 ;  /* 0x0000000bb7069211 */ /* 0x082fe200078610ff */
[----:B------:R0:W-:Y:S01]  /*1e710*/  @!P0 ST.E.64 desc[UR50][R4.64], R78 ;  /* 0x0000004e04008985 */ /* 0x0001e2000c101b32 */
[----:B--2---:R-:W-:Y:S02]  /*1e720*/  @!P2 LEA R8, P6, R181, R11, 0x2 ;  /* 0x0000000bb508a211 */ /* 0x004fe400078c10ff */
[----:B------:R-:W-:Y:S02]  /*1e730*/  @!P1 LEA.HI.X R7, R183, R10, R184, 0x2, P3 ;  /* 0x0000000ab7079211 */ /* 0x000fe400018f14b8 */
[----:B------:R-:W-:-:S02]  /*1e740*/  ISETP.GE.AND P3, PT, R175, UR4, PT ;  /* 0x00000004af007c0c */ /* 0x000fc4000bf66270 */
[----:B------:R-:W-:Y:S01]  /*1e750*/  @!P2 LEA.HI.X R9, R181, R10, R182, 0x2, P6 ;  /* 0x0000000ab509a211 */ /* 0x000fe200030f14b6 */
[----:B------:R1:W-:Y:S01]  /*1e760*/  @!P1 ST.E.64 desc[UR50][R6.64], R2 ;  /* 0x0000000206009985 */ /* 0x0003e2000c101b32 */
[----:B------:R-:W-:-:S03]  /*1e770*/  ISETP.GE.AND P1, PT, R171, UR4, PT ;  /* 0x00000004ab007c0c */ /* 0x000fc6000bf26270 */
[----:B------:R-:W-:Y:S01]  /*1e780*/  @!P2 ST.E.64 desc[UR50][R8.64], R86 ;  /* 0x000000560800a985 */ /* 0x000fe2000c101b32 */
[----:B------:R-:W-:Y:S02]  /*1e790*/  ISETP.GE.AND P2, PT, R173, UR4, PT ;  /* 0x00000004ad007c0c */ /* 0x000fe4000bf46270 */
[----:B0-----:R-:W-:-:S04]  /*1e7a0*/  @!P4 LEA R4, P0, R177, R11, 0x2 ;  /* 0x0000000bb104c211 */ /* 0x001fc800078010ff */
[----:B------:R-:W-:Y:S02]  /*1e7b0*/  @!P4 LEA.HI.X R5, R177, R10, R178, 0x2, P0 ;  /* 0x0000000ab105c211 */ /* 0x000fe400000f14b2 */
[----:B------:R-:W-:Y:S02]  /*1e7c0*/  ISETP.GE.AND P0, PT, R169, UR4, PT ;  /* 0x00000004a9007c0c */ /* 0x000fe4000bf06270 */
[----:B-1----:R-:W-:-:S04]  /*1e7d0*/  @!P5 LEA R2, P6, R179, R11, 0x2 ;  /* 0x0000000bb302d211 */ /* 0x002fc800078c10ff */
        /* <DEDUP_REMOVED lines=57> */
.L_x_3540:
[----:B------:R-:W4:Y:S01]  /*1eb70*/  LDL R9, [R1+0x60] ;  /* 0x0000600001097983 */ /* 0x000f220000100800 */
        /* <DEDUP_REMOVED lines=9> */
[----:B01----:R-:W0:Y:S01]  /*1ec10*/  @P1 LDC.64 R4, c[0x0][0xd08] ;  /* 0x00034200ff041b82 */ /* 0x003e220000000a00 */
[----:B------:R-:W-:Y:S02]  /*1ec20*/  ULDC UR4, c[0x0][0xb88] ;  /* 0x0002e20000047ab9 */ /* 0x000fe40000000800 */
[----:B------:R-:W-:Y:S01]  /*1ec30*/  IMAD.U32 R0, RZ, RZ, UR4 ;  /* 0x00000004ff007e24 */ /* 0x000fe2000f8e00ff */
[----:B------:R-:W1:Y:S01]  /*1ec40*/  S2R R6, SR_TID.X ;  /* 0x0000000000067919 */ /* 0x000e620000002100 */
[----:B----4-:R-:W-:-:S04]  /*1ec50*/  IMAD.WIDE R2, R9, 0x4, R2 ;  /* 0x0000000409027825 */ /* 0x010fc800078e0202 */
[----:B0-----:R-:W-:Y:S01]  /*1ec60*/  @P1 IMAD.WIDE R4, R9, 0x4, R4 ;  /* 0x0000000409041825 */ /* 0x001fe200078e0204 */
[----:B------:R0:W5:Y:S04]  /*1ec70*/  @P0 LDG.E R15, desc[UR50][R2.64] ;  /* 0x00000032020f0981 */ /* 0x000168000c1e1900 */
[----:B------:R0:W5:Y:S01]  /*1ec80*/  @P1 LDG.E R0, desc[UR50][R4.64] ;  /* 0x0000003204001981 */ /* 0x000162000c1e1900 */
[----:B--2---:R-:W-:Y:S01]  /*1ec90*/  ISETP.NE.AND P2, PT, R8, RZ, PT ;  /* 0x000000ff0800720c */ /* 0x004fe20003f45270 */
[----:B-1----:R-:W-:Y:S01]  /*1eca0*/  VIADD R7, R6, 0xffffff80 ;  /* 0xffffff8006077836 */ /* 0x002fe20000000000 */
[----:B------:R-:W-:-:S04]  /*1ecb0*/  SHF.R.S32.HI R26, RZ, 0x1f, R9 ;  /* 0x0000001fff1a7819 */ /* 0x000fc80000011409 */
[----:B------:R-:W-:-:S07]  /*1ecc0*/  ISETP.GT.AND P3, PT, R7, 0x3f, PT ;  /* 0x0000003f0700780c */ /* 0x000fce0003f64270 */
[----:B------:R-:W1:Y:S02]  /*1ecd0*/  @!P2 LDC R8, c[0x0][0xbd4] ;  /* 0x0002f500ff08ab82 */ /* 0x000e640000000800 */
[----:B-1----:R0:W-:Y:S01]  /*1ece0*/  @!P2 STL [R1+0x5c], R8 ;  /* 0x00005c080100a387 */ /* 0x0021e20000100800 */
[----:B------:R-:W-:Y:S01]  /*1ecf0*/  ISETP.GT.AND P2, PT, R8, 0x1, PT ;  /* 0x000000010800780c */ /* 0x000fe20003f44270 */
[----:B------:R-:W-:-:S12]  /*1ed00*/  @P1 BRA `(.L_x_3549) ;  /* 0x0000000000101947 */ /* 0x000fd80003800000 */
[----:B------:R-:W-:Y:S05]  /*1ed10*/  @!P0 BRA `(.L_x_3549) ;  /* 0x00000000000c8947 */ /* 0x000fea0003800000 */
[----:B0-----:R-:W2:Y:S04]  /*1ed20*/  LDG.E R5, desc[UR50][R2.64] ;  /* 0x0000003202057981 */ /* 0x001ea8000c1e1900 */
[----:B-----5:R-:W2:Y:S02]  /*1ed30*/  LDG.E R0, desc[UR50][R2.64+0x4] ;  /* 0x0000043202007981 */ /* 0x020ea4000c1e1900 */
[----:B--2---:R-:W-:-:S07]  /*1ed40*/  IMAD.IADD R0, R0, 0x1, -R5 ;  /* 0x0000000100007824 */ /* 0x004fce00078e0a05 */
.L_x_3549:
        /* <DEDUP_REMOVED lines=18> */
[----:B------:R-:W4:Y:S08]  /*1ee70*/  LDC.64 R10, c[0x0][R20+0x218] ;  /* 0x00008600140a7b82 */ /* 0x000f300000000a00 */
[----:B------:R-:W5:Y:S08]  /*1ee80*/  LDC.64 R4, c[0x0][R20+0x228] ;  /* 0x00008a0014047b82 */ /* 0x000f700000000a00 */
[----:B------:R-:W3:Y:S08]  /*1ee90*/  @P1 LDC R14, c[0x0][0xcec] ;  /* 0x00033b00ff0e1b82 */ /* 0x000ef00000000800 */
[----:B------:R-:W5:Y:S08]  /*1eea0*/  LDC.64 R6, c[0x0][R20+0x210] ;  /* 0x0000840014067b82 */ /* 0x000f700000000a00 */
[----:B------:R-:W5:Y:S01]  /*1eeb0*/  @P1 LDC R27, c[0x0][0xcf0] ;  /* 0x00033c00ff1b1b82 */ /* 0x000f620000000800 */
[----:B---3--:R-:W-:-:S07]  /*1eec0*/  @P1 IMAD.HI.U32 R14, R31, R14, RZ ;  /* 0x0000000e1f0e1227 */ /* 0x008fce00078e00ff */
[----:B0-----:R-:W0:Y:S01]  /*1eed0*/  @!P0 LDC R8, c[0x0][0xc50] ;  /* 0x00031400ff088b82 */ /* 0x001e220000000800 */
[-C--:B-1----:R-:W-:Y:S02]  /*1eee0*/  IMAD R3, R3, R29.reuse, RZ ;  /* 0x0000001d03037224 */ /* 0x082fe400078e02ff */
[----:B------:R-:W-:-:S05]  /*1eef0*/  IMAD.WIDE.U32 R12, R2, R29, RZ ;  /* 0x0000001d020c7225 */ /* 0x000fca00078e00ff */
[----:B------:R-:W1:Y:S01]  /*1ef00*/  @!P0 LDC R9, c[0x0][0xc54] ;  /* 0x00031500ff098b82 */ /* 0x000e620000000800 */
[-C--:B----4-:R-:W-:Y:S02]  /*1ef10*/  IMAD R25, R11, R189.reuse, RZ ;  /* 0x000000bd0b197224 */ /* 0x090fe400078e02ff */
[----:B------:R-:W-:Y:S01]  /*1ef20*/  IMAD.WIDE.U32 R10, R10, R189, RZ ;  /* 0x000000bd0a0a7225 */ /* 0x000fe200078e00ff */
[----:B-----5:R-:W-:-:S03]  /*1ef30*/  @P1 SHF.R.U32.HI R21, RZ, R27, R14 ;  /* 0x0000001bff151219 */ /* 0x020fc6000001160e */
        /* <DEDUP_REMOVED lines=23> */
.L_x_3551:
[----:B------:R-:W-:Y:S05]  /*1f0b0*/  BSYNC B1 ;  /* 0x0000000000017941 */ /* 0x000fea0003800000 */
.L_x_3550:
[----:B------:R-:W-:Y:S05]  /*1f0c0*/  @P2 BRA `(.L_x_3546) ;  /* 0x0000000800ac2947 */ /* 0x000fea0003800000 */
[----:B0-----:R-:W0:Y:S01]  /*1f0d0*/  S2R R4, SR_TID.X ;  /* 0x0000000000047919 */ /* 0x001e220000002100 */
[----:B-1----:R-:W1:Y:S01]  /*1f0e0*/  LDC R9, c[0x0][0xce8] ;  /* 0x00033a00ff097b82 */ /* 0x002e620000000800 */
[----:B------:R-:W-:Y:S01]  /*1f0f0*/  ULDC.64 UR4, c[0x0][0xba0] ;  /* 0x0002e80000047ab9 */ /* 0x000fe20000000a00 */
[----:B------:R-:W-:Y:S01]  /*1f100*/  VIADD R38, R214, 0x40 ;  /* 0x00000040d6267836 */ /* 0x000fe20000000000 */
[----:B------:R-:W-:Y:S01]  /*1f110*/  BSSY B1, `(.L_x_3552) ;  /* 0x0000082000017945 */ /* 0x000fe20003800000 */
[----:B------:R-:W-:Y:S02]  /*1f120*/  IMAD R2, R24, UR4, RZ ;  /* 0x0000000418027c24 */ /* 0x000fe4000f8e02ff */
[----:B------:R-:W-:Y:S02]  /*1f130*/  VIADD R36, R214, 0x80 ;  /* 0x00000080d6247836 */ /* 0x000fe40000000000 */
[----:B------:R-:W2:Y:S01]  /*1f140*/  LDC R11, c[0x0][0xbc8] ;  /* 0x0002f200ff0b7b82 */ /* 0x000ea20000000800 */
[----:B------:R-:W-:-:S02]  /*1f150*/  IMAD R5, R15, UR5, R2 ;  /* 0x000000050f057c24 */ /* 0x000fc4000f8e0202 */
[----:B------:R-:W-:Y:S01]  /*1f160*/  IMAD.WIDE.U32 R2, R15, UR4, RZ ;  /* 0x000000040f027c25 */ /* 0x000fe2000f8e00ff */
[----:B------:R-:W-:-:S03]  /*1f170*/  ULDC.64 UR4, c[0x0][0xbe8] ;  /* 0x0002fa0000047ab9 */ /* 0x000fc60000000a00 */
[----:B------:R-:W-:Y:S02]  /*1f180*/  IMAD.IADD R3, R3, 0x1, R5 ;  /* 0x0000000103037824 */ /* 0x000fe400078e0205 */
[----:B------:R-:W-:Y:S02]  /*1f190*/  VIADD R34, R214, 0xc0 ;  /* 0x000000c0d6227836 */ /* 0x000fe40000000000 */
[----:B------:R-:W-:-:S04]  /*1f1a0*/  IMAD.WIDE.U32 R2, R189, UR4, R2 ;  /* 0x00000004bd027c25 */ /* 0x000fc8000f8e0002 */
[----:B------:R-:W-:Y:S01]  /*1f1b0*/  IMAD R3, R189, UR5, R3 ;  /* 0x00000005bd037c24 */ /* 0x000fe2000f8e0203 */
[----:B-1----:R-:W-:Y:S01]  /*1f1c0*/  ISETP.NE.AND P0, PT, R9, 0x1, PT ;  /* 0x000000010900780c */ /* 0x002fe20003f05270 */
[----:B------:R-:W-:Y:S01]  /*1f1d0*/  ULDC.64 UR4, c[0x0][0xbf0] ;  /* 0x0002fc0000047ab9 */ /* 0x000fe20000000a00 */
[----:B------:R-:W-:Y:S02]  /*1f1e0*/  VIADD R32, R214, 0x100 ;  /* 0x00000100d6207836 */ /* 0x000fe40000000000 */
[----:B------:R-:W-:-:S04]  /*1f1f0*/  IMAD.WIDE.U32 R2, R29, UR4, R2 ;  /* 0x000000041d027c25 */ /* 0x000fc8000f8e0002 */
[----:B0-----:R-:W-:Y:S01]  /*1f200*/  VIADD R4, R4, 0xffffff80 ;  /* 0xffffff8004047836 */ /* 0x001fe20000000000 */
[-C--:B--2---:R-:W-:Y:S01]  /*1f210*/  ISETP.GE.AND P1, PT, R38, R11.reuse, PT ;  /* 0x0000000b2600720c */ /* 0x084fe20003f26270 */
[C---:B------:R-:W-:Y:S01]  /*1f220*/  VIADD R30, R214.reuse, 0x140 ;  /* 0x00000140d61e7836 */ /* 0x040fe20000000000 */
[CC--:B------:R-:W-:Y:S01]  /*1f230*/  ISETP.GE.AND P2, PT, R214.reuse, R11.reuse, PT ;  /* 0x0000000bd600720c */ /* 0x0c0fe20003f46270 */
[C---:B------:R-:W-:Y:S01]  /*1f240*/  VIADD R27, R214.reuse, 0x180 ;  /* 0x00000180d61b7836 */ /* 0x040fe20000000000 */
[----:B------:R-:W-:Y:S01]  /*1f250*/  SHF.R.S32.HI R7, RZ, 0x1f, R4 ;  /* 0x0000001fff077819 */ /* 0x000fe20000011404 */
[----:B------:R-:W0:Y:S01]  /*1f260*/  @P0 LDC R13, c[0x0][0xcec] ;  /* 0x00033b00ff0d0b82 */ /* 0x000e220000000800 */
[----:B------:R-:W-:Y:S01]  /*1f270*/  SEL R8, RZ, 0xffffffff, P1 ;  /* 0xffffffffff087807 */ /* 0x000fe20000800000 */
[C---:B------:R-:W-:Y:S01]  /*1f280*/  VIADD R21, R214.reuse, 0x1c0 ;  /* 0x000001c0d6157836 */ /* 0x040fe20000000000 */
[----:B------:R-:W-:Y:S01]  /*1f290*/  LEA.HI R7, R7, R4, RZ, 0x3 ;  /* 0x0000000407077211 */ /* 0x000fe200078f18ff */
[----:B------:R-:W-:Y:S01]  /*1f2a0*/  VIADD R25, R214, 0x1c0 ;  /* 0x000001c0d6197836 */ /* 0x000fe20000000000 */
[----:B------:R-:W-:Y:S01]  /*1f2b0*/  ISETP.GE.AND P1, PT, R36, R11, PT ;  /* 0x0000000b2400720c */ /* 0x000fe20003f26270 */
[----:B------:R-:W-:Y:S01]  /*1f2c0*/  IMAD.SHL.U32 R8, R8, 0x2, RZ ;  /* 0x0000000208087824 */ /* 0x000fe200078e00ff */
[----:B------:R-:W-:Y:S01]  /*1f2d0*/  LOP3.LUT R5, R7, 0xfffffff8, RZ, 0xc0, !PT ;  /* 0xfffffff807057812 */ /* 0x000fe200078ec0ff */
[----:B------:R-:W1:Y:S01]  /*1f2e0*/  @P0 LDC R15, c[0x0][0xcf0] ;  /* 0x00033c00ff0f0b82 */ /* 0x000e620000000800 */
[----:B------:R-:W-:Y:S01]  /*1f2f0*/  SHF.R.S32.HI R20, RZ, 0x3, R7 ;  /* 0x00000003ff147819 */ /* 0x000fe20000011407 */
[----:B------:R-:W-:Y:S01]  /*1f300*/  VIADD R28, R214, 0x180 ;  /* 0x00000180d61c7836 */ /* 0x000fe20000000000 */
[----:B------:R-:W-:Y:S01]  /*1f310*/  SHF.R.S32.HI R25, RZ, 0x1f, R25 ;  /* 0x0000001fff197819 */ /* 0x000fe20000011419 */
[----:B------:R-:W-:-:S02]  /*1f320*/  IMAD.IADD R5, R4, 0x1, -R5 ;  /* 0x0000000104057824 */ /* 0x000fc400078e0a05 */
[----:B------:R-:W-:Y:S01]  /*1f330*/  IMAD R4, R26, UR4, RZ ;  /* 0x000000041a047c24 */ /* 0x000fe2000f8e02ff */
[----:B------:R-:W-:Y:S01]  /*1f340*/  SHF.R.S32.HI R28, RZ, 0x1f, R28 ;  /* 0x0000001fff1c7819 */ /* 0x000fe2000001141c */
[----:B------:R-:W-:Y:S02]  /*1f350*/  IMAD R6, R5, 0x20, R20 ;  /* 0x0000002005067824 */ /* 0x000fe400078e0214 */
[----:B------:R-:W-:Y:S01]  /*1f360*/  IMAD R7, R29, UR5, R4 ;  /* 0x000000051d077c24 */ /* 0x000fe2000f8e0204 */
[----:B------:R-:W-:Y:S01]  /*1f370*/  ULDC.64 UR4, c[0x0][0xbe0] ;  /* 0x0002f80000047ab9 */ /* 0x000fe20000000a00 */
[----:B------:R-:W-:Y:S02]  /*1f380*/  IMAD.IADD R6, R197, 0x1, R6 ;  /* 0x00000001c5067824 */ /* 0x000fe400078e0206 */
[----:B------:R-:W-:Y:S01]  /*1f390*/  IMAD.IADD R3, R3, 0x1, R7 ;  /* 0x0000000103037824 */ /* 0x000fe200078e0207 */
[----:B------:R-:W-:Y:S01]  /*1f3a0*/  SEL R7, RZ, 0x1, P2 ;  /* 0x00000001ff077807 */ /* 0x000fe20001000000 */
[----:B0-----:R-:W-:Y:S01]  /*1f3b0*/  @P0 IMAD.HI.U32 R4, R6, R13, RZ ;  /* 0x0000000d06040227 */ /* 0x001fe200078e00ff */
[----:B------:R-:W-:-:S03]  /*1f3c0*/  ISETP.GE.AND P2, PT, R21, R11, PT ;  /* 0x0000000b1500720c */ /* 0x000fc60003f46270 */
[----:B------:R-:W-:Y:S02]  /*1f3d0*/  IMAD.MOV.U32 R5, RZ, RZ, R6 ;  /* 0x000000ffff057224 */ /* 0x000fe400078e0006 */
[----:B------:R-:W-:Y:S01]  /*1f3e0*/  IMAD.IADD R20, R20, 0x1, R197 ;  /* 0x0000000114147824 */ /* 0x000fe200078e02c5 */
[----:B-1----:R-:W-:Y:S01]  /*1f3f0*/  @P0 SHF.R.U32.HI R5, RZ, R15, R4 ;  /* 0x0000000fff050219 */ /* 0x002fe20000011604 */
[----:B------:R-:W-:Y:S01]  /*1f400*/  IMAD R15, R0, R9, RZ ;  /* 0x00000009000f7224 */ /* 0x000fe200078e02ff */
[----:B------:R-:W-:Y:S01]  /*1f410*/  LOP3.LUT R4, R8, 0x2, R7, 0xe2, !PT ;  /* 0x0000000208047812 */ /* 0x000fe200078ee207 */
[----:B------:R-:W-:Y:S01]  /*1f420*/  VIADD R31, R214, 0x140 ;  /* 0x00000140d61f7836 */ /* 0x000fe20000000000 */
[----:B------:R-:W-:Y:S01]  /*1f430*/  SEL R8, RZ, 0xffffffff, P1 ;  /* 0xffffffffff087807 */ /* 0x000fe20000800000 */
[----:B------:R-:W-:Y:S01]  /*1f440*/  IMAD.MOV R7, RZ, RZ, -R5 ;  /* 0x000000ffff077224 */ /* 0x000fe200078e0a05 */
[----:B------:R-:W-:Y:S01]  /*1f450*/  ISETP.GE.AND P0, PT, R34, R11, PT ;  /* 0x0000000b2200720c */ /* 0x000fe20003f06270 */
[----:B------:R-:W-:Y:S01]  /*1f460*/  IMAD.WIDE.U32 R2, R5, UR4, R2 ;  /* 0x0000000405027c25 */ /* 0x000fe2000f8e0002 */
[----:B------:R-:W-:-:S02]  /*1f470*/  SHF.R.S32.HI R0, RZ, 0x1f, R5 ;  /* 0x0000001fff007819 */ /* 0x000fc40000011405 */
[----:B------:R-:W-:Y:S01]  /*1f480*/  ISETP.GE.AND P1, PT, R32, R11, PT ;  /* 0x0000000b2000720c */ /* 0x000fe20003f26270 */
[----:B------:R-:W-:Y:S01]  /*1f490*/  IMAD R7, R9, R7, R6 ;  /* 0x0000000709077224 */ /* 0x000fe200078e0206 */
[----:B------:R-:W-:Y:S01]  /*1f4a0*/  SEL R6, RZ, 0xffffffff, P0 ;  /* 0xffffffffff067807 */ /* 0x000fe20000000000 */
[----:B------:R-:W-:Y:S01]  /*1f4b0*/  IMAD.SHL.U32 R13, R8, 0x4, RZ ;  /* 0x00000004080d7824 */ /* 0x000fe200078e00ff */
[-C--:B------:R-:W-:Y:S01]  /*1f4c0*/  ISETP.GE.AND P0, PT, R30, R11.reuse, PT ;  /* 0x0000000b1e00720c */ /* 0x080fe20003f06270 */
[----:B------:R-:W-:Y:S01]  /*1f4d0*/  IMAD R0, R0, UR4, RZ ;  /* 0x0000000400007c24 */ /* 0x000fe2000f8e02ff */
[----:B------:R-:W-:Y:S01]  /*1f4e0*/  SHF.R.S32.HI R31, RZ, 0x1f, R31 ;  /* 0x0000001fff1f7819 */ /* 0x000fe2000001141f */
        /* <DEDUP_REMOVED lines=18> */
[----:B------:R-:W-:Y:S01]  /*1f610*/  ISETP.GE.AND P0, PT, R20, R15, PT ;  /* 0x0000000f1400720c */ /* 0x000fe20003f06270 */
[----:B------:R-:W-:Y:S01]  /*1f620*/  IMAD.IADD R3, R3, 0x1, R5 ;  /* 0x0000000103037824 */ /* 0x000fe200078e0205 */
[----:B------:R-:W-:Y:S01]  /*1f630*/  LEA R10, P1, R2, UR4, 0x1 ;  /* 0x00000004020a7c11 */ /* 0x000fe2000f8208ff */
[C---:B------:R-:W-:Y:S01]  /*1f640*/  VIADD R33, R214.reuse, 0x100 ;  /* 0x00000100d6217836 */ /* 0x040fe20000000000 */
[----:B------:R-:W-:Y:S01]  /*1f650*/  LOP3.LUT R4, R9, 0x20, R4, 0xe2, !PT ;  /* 0x0000002009047812 */ /* 0x000fe200078ee204 */
[----:B------:R-:W-:Y:S01]  /*1f660*/  VIADD R35, R214, 0xc0 ;  /* 0x000000c0d6237836 */ /* 0x000fe20000000000 */
[----:B------:R-:W-:Y:S01]  /*1f670*/  LEA.HI.X R12, R2, UR5, R3, 0x1, P1 ;  /* 0x00000005020c7c11 */ /* 0x000fe200088f0c03 */
[----:B------:R-:W-:Y:S01]  /*1f680*/  VIADD R37, R214, 0x80 ;  /* 0x00000080d6257836 */ /* 0x000fe20000000000 */
[----:B------:R-:W-:Y:S01]  /*1f690*/  LOP3.LUT R13, R4, R7, RZ, 0xfc, !PT ;  /* 0x00000007040d7212 */ /* 0x000fe200078efcff */
[----:B------:R-:W-:Y:S01]  /*1f6a0*/  VIADD R39, R214, 0x40 ;  /* 0x00000040d6277836 */ /* 0x000fe20000000000 */
[----:B------:R-:W-:Y:S01]  /*1f6b0*/  SEL R0, RZ, 0x80, P2 ;  /* 0x00000080ff007807 */ /* 0x000fe20001000000 */
[----:B------:R0:W1:Y:S01]  /*1f6c0*/  SHFL.IDX PT, R8, R10, RZ, 0x181f ;  /* 0x00181fff0a087589 */ /* 0x00006200000e0000 */
[----:B------:R-:W-:-:S02]  /*1f6d0*/  SHF.R.S32.HI R33, RZ, 0x1f, R33 ;  /* 0x0000001fff217819 */ /* 0x000fc40000011421 */
[----:B------:R-:W-:Y:S01]  /*1f6e0*/  LOP3.LUT R14, R13, R0, RZ, 0xfc, !PT ;  /* 0x000000000d0e7212 */ /* 0x000fe200078efcff */
[----:B------:R0:W2:Y:S01]  /*1f6f0*/  SHFL.IDX PT, R9, R12, RZ, 0x181f ;  /* 0x00181fff0c097589 */ /* 0x0000a200000e0000 */
[----:B------:R-:W-:Y:S02]  /*1f700*/  SHF.R.S32.HI R35, RZ, 0x1f, R35 ;  /* 0x0000001fff237819 */ /* 0x000fe40000011423 */
[----:B------:R-:W-:Y:S02]  /*1f710*/  SHF.R.S32.HI R37, RZ, 0x1f, R37 ;  /* 0x0000001fff257819 */ /* 0x000fe40000011425 */
[----:B------:R-:W-:Y:S01]  /*1f720*/  SHF.R.S32.HI R39, RZ, 0x1f, R39 ;  /* 0x0000001fff277819 */ /* 0x000fe20000011427 */
        /* <DEDUP_REMOVED lines=32> */
.L_x_3553:
[----:B------:R-:W-:Y:S05]  /*1f930*/  BSYNC B1 ;  /* 0x0000000000017941 */ /* 0x000fea0003800000 */
.L_x_3552:
[----:B------:R-:W-:Y:S01]  /*1f940*/  VIADD R0, R20, 0x20 ;  /* 0x0000002014007836 */ /* 0x000fe20000000000 */
[----:B--2-4-:R2:W4:Y:S04]  /*1f950*/  SHFL.IDX PT, R9, R12, 0x1, 0x181f ;  /* 0x00381f000c097f89 */ /* 0x01452800000e0000 */
        /* <DEDUP_REMOVED lines=9> */
[----:B-1--4-:R-:W-:Y:S02]  /*1f9f0*/  @!P6 IMAD.WIDE R4, R214, 0x2, R8 ;  /* 0x00000002d604e825 */ /* 0x012fe400078e0208 */
        /* <DEDUP_REMOVED lines=24> */
.L_x_3546:
[----:B------:R-:W-:Y:S05]  /*1fb80*/  BSYNC B0 ;  /* 0x0000000000007941 */ /* 0x000fea0003800000 */
.L_x_3539:
[----:B------:R-:W-:Y:S02]  /*1fb90*/  ULDC UR4, c[0x0][0xd3c] ;  /* 0x00034f0000047ab9 */ /* 0x000fe40000000800 */
[----:B---3--:R-:W-:-:S13]  /*1fba0*/  ISETP.GE.AND P0, PT, R83, UR4, PT ;  /* 0x0000000453007c0c */ /* 0x008fda000bf06270 */
[----:B------:R-:W-:Y:S05]  /*1fbb0*/  @!P0 BRA `(.L_x_3554) ;  /* 0xfffffe1c00908947 */ /* 0x000fea000383ffff */
[----:B------:R-:W-:Y:S05]  /*1fbc0*/  BRA `(.L_x_3334) ;  /* 0x0000009800047947 */ /* 0x000fea0003800000 */
.L_x_3332:
        /* <DEDUP_REMOVED lines=16> */
.L_x_3555:
        /* <DEDUP_REMOVED lines=43> */
.L_x_3559:
        /* <DEDUP_REMOVED lines=37> */
.L_x_3557:
        /* <DEDUP_REMOVED lines=13> */
.L_x_3560:
        /* <DEDUP_REMOVED lines=62> */
.L_x_3561:
        /* <DEDUP_REMOVED lines=61> */
.L_x_3562:
[----:B------:R-:W-:-:S05]  /*20a50*/  LOP3.LUT R25, RZ, R2, RZ, 0x33, !PT ;  /* 0x00000002ff197212 */ /* 0x000fca00078e33ff */
[----:B------:R-:W-:Y:S01]  /*20a60*/  IMAD.IADD R25, R6, 0x1, R25 ;  /* 0x0000000106197824 */ /* 0x000fe200078e0219 */
[----:B------:R-:W-:Y:S06]  /*20a70*/  BRA `(.L_x_3563) ;  /* 0x00000000000c7947 */ /* 0x000fec0003800000 */
.L_x_3558:
[----:B------:R-:W-:Y:S02]  /*20a80*/  IMAD.MOV.U32 R25, RZ, RZ, RZ ;  /* 0x000000ffff197224 */ /* 0x000fe400078e00ff */
[----:B------:R-:W-:Y:S02]  /*20a90*/  IMAD.U32 R24, RZ, RZ, UR6 ;  /* 0x00000006ff187e24 */ /* 0x000fe4000f8e00ff */
[----:B------:R-:W-:-:S07]  /*20aa0*/  IMAD.MOV.U32 R26, RZ, RZ, RZ ;  /* 0x000000ffff1a7224 */ /* 0x000fce00078e00ff */
.L_x_3563:
[----:B------:R-:W-:-:S13]  /*20ab0*/  ISETP.NE.AND P0, PT, R7, RZ, PT ;  /* 0x000000ff0700720c */ /* 0x000fda0003f05270 */
[----:B------:R-:W0:Y:S01]  /*20ac0*/  @!P0 S2R R3, SR_CgaCtaId ;  /* 0x0000000000038919 */ /* 0x000e220000008800 */
[----:B------:R-:W-:-:S04]  /*20ad0*/  @!P0 MOV R2, 0x400 ;  /* 0x0000040000028802 */ /* 0x000fc80000000f00 */
[----:B0-----:R-:W-:-:S05]  /*20ae0*/  @!P0 LEA R2, R3, R2, 0x18 ;  /* 0x0000000203028211 */ /* 0x001fca00078ec0ff */
[----:B------:R1:W-:Y:S01]  /*20af0*/  @!P0 STS.128 [R2+0x388d0], R24 ;  /* 0x0388d01802008388 */ /* 0x0003e20000000c00 */
[----:B------:R-:W-:Y:S06]  /*20b00*/  BAR.ARV 0x5, 0x180 ;  /* 0x0146000000007b1d */ /* 0x000fec0000002000 */
.L_x_3556:
        /* <DEDUP_REMOVED lines=37> */
.L_x_3697:
[----:B------:R-:W-:Y:S05]  /*20d60*/  YIELD ;  /* 0x0000000000007946 */ /* 0x000fea0003800000 */
[----:B------:R-:W-:Y:S01]  /*20d70*/  ULDC.64 UR4, c[0x0][0xb20] ;  /* 0x0002c80000047ab9 */ /* 0x000fe20000000a00 */
[----:B------:R-:W-:Y:S01]  /*20d80*/  IMAD.MOV.U32 R34, RZ, RZ, RZ ;  /* 0x000000ffff227224 */ /* 0x000fe200078e00ff */
[----:B------:R-:W-:Y:S01]  /*20d90*/  ISETP.NE.U32.AND P0, PT, RZ, UR4, PT ;  /* 0x00000004ff007c0c */ /* 0x000fe2000bf05070 */
[----:B0-----:R-:W0:Y:S01]  /*20da0*/  LDC.64 R4, c[0x0][0xaf8] ;  /* 0x0002be00ff047b82 */ /* 0x001e220000000a00 */
[----:B------:R-:W-:Y:S01]  /*20db0*/  IMAD.MOV.U32 R0, RZ, RZ, RZ ;  /* 0x000000ffff007224 */ /* 0x000fe200078e00ff */
[----:B------:R-:W-:Y:S01]  /*20dc0*/  ULDC.64 UR6, c[0x0][0xb08] ;  /* 0x0002c20000067ab9 */ /* 0x000fe20000000a00 */
[----:B------:R-:W-:Y:S01]  /*20dd0*/  ISETP.NE.AND.EX P0, PT, RZ, UR5, PT, P0 ;  /* 0x00000005ff007c0c */ /* 0x000fe2000bf05300 */
[----:B------:R-:W-:-:S12]  /*20de0*/  ULDC.64 UR4, c[0x0][0xb10] ;  /* 0x0002c40000047ab9 */ /* 0x000fd80000000a00 */
[----:B-1----:R-:W1:Y:S02]  /*20df0*/  @P0 LDC.64 R2, c[0x0][0xb20] ;  /* 0x0002c800ff020b82 */ /* 0x002e640000000a00 */
[----:B-1----:R-:W-:-:S05]  /*20e00*/  @P0 IMAD.WIDE R2, R27, 0x4, R2 ;  /* 0x000000041b020825 */ /* 0x002fca00078e0202 */
[----:B------:R1:W5:Y:S01]  /*20e10*/  @P0 LDG.E R34, desc[UR50][R2.64] ;  /* 0x0000003202220981 */ /* 0x000362000c1e1900 */
[----:B------:R-:W-:Y:S01]  /*20e20*/  ISETP.NE.U32.AND P0, PT, RZ, UR4, PT ;  /* 0x00000004ff007c0c */ /* 0x000fe2000bf05070 */
[----:B0-----:R-:W-:Y:S01]  /*20e30*/  IMAD.WIDE R4, R27, 0x4, R4 ;  /* 0x000000041b047825 */ /* 0x001fe200078e0204 */
[----:B------:R-:W-:Y:S02]  /*20e40*/  ISETP.NE.U32.AND P1, PT, RZ, UR6, PT ;  /* 0x00000006ff007c0c */ /* 0x000fe4000bf25070 */
[----:B------:R-:W-:Y:S01]  /*20e50*/  ISETP.NE.AND.EX P2, PT, RZ, UR5, PT, P0 ;  /* 0x00000005ff007c0c */ /* 0x000fe2000bf45300 */
[----:B------:R-:W-:Y:S01]  /*20e60*/  ULDC.64 UR4, c[0x0][0xaf8] ;  /* 0x0002be0000047ab9 */ /* 0x000fe20000000a00 */
[----:B------:R-:W-:Y:S01]  /*20e70*/  ISETP.NE.AND.EX P1, PT, RZ, UR7, PT, P1 ;  /* 0x00000007ff007c0c */ /* 0x000fe2000bf25310 */
[----:B--2---:R-:W-:Y:S01]  /*20e80*/  IMAD.MOV.U32 R6, RZ, RZ, RZ ;  /* 0x000000ffff067224 */ /* 0x004fe200078e00ff */
[----:B------:R-:W-:Y:S01]  /*20e90*/  ISETP.NE.U32.AND P0, PT, RZ, UR4, PT ;  /* 0x00000004ff007c0c */ /* 0x000fe2000bf05070 */
[----:B-1----:R-:W0:Y:S03]  /*20ea0*/  LDC.64 R2, c[0x0][0xb08] ;  /* 0x0002c200ff027b82 */ /* 0x002e260000000a00 */
[----:B------:R-:W-:-:S05]  /*20eb0*/  ISETP.NE.AND.EX P0, PT, RZ, UR5, PT, P0 ;  /* 0x00000005ff007c0c */ /* 0x000fca000bf05300 */
[----:B------:R-:W1:Y:S08]  /*20ec0*/  @P2 LDC.64 R8, c[0x0][0xb10] ;  /* 0x0002c400ff082b82 */ /* 0x000e700000000a00 */
[----:B------:R-:W2:Y:S01]  /*20ed0*/  @P0 LDG.E R0, desc[UR50][R4.64] ;  /* 0x0000003204000981 */ /* 0x000ea2000c1e1900 */
[----:B------:R-:W-:Y:S01]  /*20ee0*/  ULDC UR4, c[0x0][0x288] ;  /* 0x0000a20000047ab9 */ /* 0x000fe20000000800 */
[----:B0-----:R-:W-:-:S05]  /*20ef0*/  IMAD.WIDE R2, R27, 0x4, R2 ;  /* 0x000000041b027825 */ /* 0x001fca00078e0202 */
[----:B------:R0:W5:Y:S01]  /*20f00*/  @P1 LDG.E R6, desc[UR50][R2.64] ;  /* 0x0000003202061981 */ /* 0x000162000c1e1900 */
[----:B-1----:R-:W-:-:S03]  /*20f10*/  @P2 IMAD.WIDE R8, R27, 0x4, R8 ;  /* 0x000000041b082825 */ /* 0x002fc600078e0208 */
[----:B--2---:R1:W-:Y:S02]  /*20f20*/  STL [R1+0x8], R0 ;  /* 0x0000080001007387 */ /* 0x0043e40000100800 */
[----:B-1----:R-:W-:Y:S01]  /*20f30*/  IMAD.U32 R0, RZ, RZ, UR4 ;  /* 0x00000004ff007e24 */ /* 0x002fe2000f8e00ff */
[----:B------:R-:W-:-:S05]  /*20f40*/  ULDC.64 UR4, c[0x0][0x418] ;  /* 0x0001060000047ab9 */ /* 0x000fca0000000a00 */
[----:B------:R-:W2:Y:S01]  /*20f50*/  @P2 LDG.E R0, desc[UR50][R8.64] ;  /* 0x0000003208002981 */ /* 0x000ea2000c1e1900 */
[----:B------:R-:W-:-:S03]  /*20f60*/  UISETP.NE.U32.AND UP0, UPT, UR4, URZ, UPT ;  /* 0x0000003f0400728c */ /* 0x000fc6000bf05070 */
[----:B------:R-:W-:Y:S01]  /*20f70*/  ULDC UR4, c[0x0][0x424] ;  /* 0x0001090000047ab9 */ /* 0x000fe20000000800 */
[----:B------:R-:W-:-:S03]  /*20f80*/  UISETP.NE.AND.EX UP0, UPT, UR5, URZ, UPT, UP0 ;  /* 0x0000003f0500728c */ /* 0x000fc6000bf05300 */
[----:B------:R-:W-:Y:S01]  /*20f90*/  ULDC UR5, c[0x0][0x2f0] ;  /* 0x0000bc0000057ab9 */ /* 0x000fe20000000800 */
[----:B------:R-:W-:-:S04]  /*20fa0*/  USEL UR4, UR4, 0x1, UP0 ;  /* 0x0000000104047887 */ /* 0x000fc80008000000 */
[----:B------:R-:W-:-:S03]  /*20fb0*/  UIMAD UR4, UR4, UR5, URZ ;  /* 0x00000005040472a4 */ /* 0x000fc6000f8e023f */
[----:B------:R-:W-:Y:S02]  /*20fc0*/  ULDC UR5, c[0x0][0x348] ;  /* 0x0000d20000057ab9 */ /* 0x000fe40000000800 */
[----:B------:R-:W-:Y:S02]  /*20fd0*/  IMAD.U32 R7, RZ, RZ, UR5 ;  /* 0x00000005ff077e24 */ /* 0x000fe4000f8e00ff */
[----:B------:R-:W-:Y:S01]  /*20fe0*/  IMAD.U32 R10, RZ, RZ, UR4 ;  /* 0x00000004ff0a7e24 */ /* 0x000fe2000f8e00ff */
[----:B--2---:R0:W-:Y:S01]  /*20ff0*/  STL [R1], R0 ;  /* 0x0000000001007387 */ /* 0x0041e20000100800 */
[----:B------:R-:W-:Y:S01]  /*21000*/  IMAD.MOV.U32 R12, RZ, RZ, R0 ;  /* 0x000000ffff0c7224 */ /* 0x000fe200078e0000 */
[----:B---3--:R-:W-:Y:S06]  /*21010*/  @P2 BRA `(.L_x_3565) ;  /* 0x0000000000142947 */ /* 0x008fec0003800000 */
[----:B------:R-:W-:Y:S05]  /*21020*/  @!P0 BRA `(.L_x_3565) ;  /* 0x0000000000108947 */ /* 0x000fea0003800000 */
[----:B------:R-:W2:Y:S04]  /*21030*/  LDG.E R9, desc[UR50][R4.64] ;  /* 0x0000003204097981 */ /* 0x000ea8000c1e1900 */
[----:B0-----:R-:W2:Y:S02]  /*21040*/  LDG.E R0, desc[UR50][R4.64+0x4] ;  /* 0x0000043204007981 */ /* 0x001ea4000c1e1900 */
[----:B--2---:R-:W-:-:S05]  /*21050*/  IMAD.IADD R12, R0, 0x1, -R9 ;  /* 0x00000001000c7824 */ /* 0x004fca00078e0a09 */
[----:B------:R1:W-:Y:S02]  /*21060*/  STL [R1], R12 ;  /* 0x0000000c01007387 */ /* 0x0003e40000100800 */
.L_x_3565:
[----:B------:R-:W-:Y:S01]  /*21070*/  ULDC.64 UR4, c[0x0][0xb18] ;  /* 0x0002c60000047ab9 */ /* 0x000fe20000000a00 */
[C---:B0-----:R-:W-:Y:S02]  /*21080*/  LOP3.LUT R0, R26.reuse, 0xff000000, RZ, 0xc0, !PT ;  /* 0xff0000001a007812 */ /* 0x041fe400078ec0ff */
[----:B------:R-:W-:Y:S02]  /*21090*/  ISETP.NE.U32.AND P0, PT, RZ, UR4, PT ;  /* 0x00000004ff007c0c */ /* 0x000fe4000bf05070 */
[----:B------:R-:W-:Y:S02]  /*210a0*/  SHF.R.U32.HI R5, RZ, 0x8, R0 ;  /* 0x00000008ff057819 */ /* 0x000fe40000011600 */
[----:B------:R-:W-:Y:S02]  /*210b0*/  ISETP.NE.AND.EX P0, PT, RZ, UR5, PT, P0 ;  /* 0x00000005ff007c0c */ /* 0x000fe4000bf05300 */
[C---:B------:R-:W-:Y:S02]  /*210c0*/  LOP3.LUT R0, R26.reuse, 0xff0000, RZ, 0xc0, !PT ;  /* 0x00ff00001a007812 */ /* 0x040fe400078ec0ff */
[----:B------:R-:W-:-:S02]  /*210d0*/  LOP3.LUT R17, R26, 0xffff, RZ, 0xc0, !PT ;  /* 0x0000ffff1a117812 */ /* 0x000fc400078ec0ff */
[----:B------:R-:W-:-:S07]  /*210e0*/  LEA.HI R0, R0, R5, RZ, 0x10 ;  /* 0x0000000500007211 */ /* 0x000fce00078f80ff */
[----:B------:R-:W-:Y:S05]  /*210f0*/  @!P0 BRA `(.L_x_3566) ;  /* 0x0000000000108947 */ /* 0x000fea0003800000 */
[----:B------:R-:W0:Y:S02]  /*21100*/  LDC.64 R4, c[0x0][0xb18] ;  /* 0x0002c600ff047b82 */ /* 0x000e240000000a00 */
[----:B0-----:R-:W-:-:S05]  /*21110*/  IMAD.WIDE R4, R27, 0x4, R4 ;  /* 0x000000041b047825 */ /* 0x001fca00078e0204 */
[----:B------:R0:W5:Y:S01]  /*21120*/  LDG.E R10, desc[UR50][R4.64] ;  /* 0x00000032040a7981 */ /* 0x000162000c1e1900 */
[----:B------:R-:W-:Y:S05]  /*21130*/  BRA `(.L_x_3567) ;  /* 0x0000000000247947 */ /* 0x000fea0003800000 */
.L_x_3566:
        /* <DEDUP_REMOVED lines=9> */
.L_x_3567:
[----:B0-----:R-:W2:Y:S01]  /*211d0*/  @P1 LDG.E R4, desc[UR50][R2.64] ;  /* 0x0000003202041981 */ /* 0x001ea2000c1e1900 */
[----:B------:R-:W0:Y:S03]  /*211e0*/  LDC R5, c[0x0][0x448] ;  /* 0x00011200ff057b82 */ /* 0x000e260000000800 */
[----:B------:R-:W2:Y:S01]  /*211f0*/  @P1 LDG.E R9, desc[UR50][R2.64+0x4] ;  /* 0x0000043202091981 */ /* 0x000ea2000c1e1900 */
[----:B-----5:R-:W-:Y:S02]  /*21200*/  IMAD.IADD R10, R10, 0x1, -R34 ;  /* 0x000000010a0a7824 */ /* 0x020fe400078e0a22 */
[----:B------:R-:W-:Y:S01]  /*21210*/  IMAD.SHL.U32 R32, R25, 0x40, RZ ;  /* 0x0000004019207824 */ /* 0x000fe200078e00ff */
[----:B0-----:R-:W-:-:S13]  /*21220*/  ISETP.NE.AND P2, PT, R5, 0x1, PT ;  /* 0x000000010500780c */ /* 0x001fda0003f45270 */
[----:B------:R-:W0:Y:S08]  /*21230*/  @P2 LDC R8, c[0x0][0x44c] ;  /* 0x00011300ff082b82 */ /* 0x000e300000000800 */
[----:B------:R-:W3:Y:S01]  /*21240*/  @P2 LDC R5, c[0x0][0x450] ;  /* 0x00011400ff052b82 */ /* 0x000ee20000000800 */
[----:B--2---:R-:W-:Y:S02]  /*21250*/  @P1 IMAD.IADD R7, R9, 0x1, -R4 ;  /* 0x0000000109071824 */ /* 0x004fe400078e0a04 */
[----:B------:R-:W-:-:S02]  /*21260*/  VIADD R9, R32, 0x3f ;  /* 0x0000003f20097836 */ /* 0x000fc40000000000 */
[----:B------:R-:W-:Y:S02]  /*21270*/  IMAD.IADD R26, R10, 0x1, R7 ;  /* 0x000000010a1a7824 */ /* 0x000fe400078e0207 */
[----:B0-----:R-:W-:-:S04]  /*21280*/  @P2 IMAD.HI.U32 R8, R9, R8, RZ ;  /* 0x0000000809082227 */ /* 0x001fc800078e00ff */
[C---:B------:R-:W-:Y:S01]  /*21290*/  VIADD R20, R26.reuse, 0x3f ;  /* 0x0000003f1a147836 */ /* 0x040fe20000000000 */
[----:B---3--:R-:W-:Y:S02]  /*212a0*/  @P2 SHF.R.U32.HI R9, RZ, R5, R8 ;  /* 0x00000005ff092219 */ /* 0x008fe40000011608 */
[----:B------:R-:W-:Y:S02]  /*212b0*/  IADD3 R8, R26, 0x1, -R12 ;  /* 0x000000011a087810 */ /* 0x000fe40007ffe80c */
[----:B------:R-:W-:-:S03]  /*212c0*/  SHF.R.S32.HI R3, RZ, 0x1f, R20 ;  /* 0x0000001fff037819 */ /* 0x000fc60000011414 */
[----:B------:R-:W-:Y:S01]  /*212d0*/  IMAD.IADD R9, R8, 0x1, R9 ;  /* 0x0000000108097824 */ /* 0x000fe200078e0209 */
        /* <DEDUP_REMOVED lines=17> */
.L_x_3570:
[----:B------:R-:W-:-:S13]  /*213f0*/  ISETP.NE.AND P0, PT, R3, 0x1, PT ;  /* 0x000000010300780c */ /* 0x000fda0003f05270 */
[----:B------:R-:W0:Y:S02]  /*21400*/  @P0 LDC.64 R4, c[0x0][0xae0] ;  /* 0x0002b800ff040b82 */ /* 0x000e240000000a00 */
[----:B0-----:R-:W-:-:S05]  /*21410*/  @P0 IMAD.HI.U32 R4, R11, R4, RZ ;  /* 0x000000040b040227 */ /* 0x001fca00078e00ff */
[----:B------:R-:W-:-:S07]  /*21420*/  @P0 SHF.R.U32.HI R11, RZ, R5, R4 ;  /* 0x00000005ff0b0219 */ /* 0x000fce0000011604 */
.L_x_3571:
[----:B------:R-:W-:Y:S05]  /*21430*/  BSYNC B0 ;  /* 0x0000000000007941 */ /* 0x000fea0003800000 */
.L_x_3569:
[----:B------:R-:W-:-:S05]  /*21440*/  IMAD R11, R11, R3, R3 ;  /* 0x000000030b0b7224 */ /* 0x000fca00078e0203 */
[----:B------:R-:W-:-:S07]  /*21450*/  VIMNMX R2, R2, R11, PT ;  /* 0x0000000b02027248 */ /* 0x000fce0003fe0100 */
.L_x_3568:
        /* <DEDUP_REMOVED lines=9> */
[----:B-1----:R-:W-:Y:S01]  /*214f0*/  IMAD.IADD R12, R9, 0x1, R4 ;  /* 0x00000001090c7824 */ /* 0x002fe200078e0204 */
        /* <DEDUP_REMOVED lines=15> */
.L_x_3574:
[----:B------:R-:W-:-:S13]  /*215f0*/  ISETP.NE.AND P0, PT, R3, 0x1, PT ;  /* 0x000000010300780c */ /* 0x000fda0003f05270 */
[----:B------:R-:W0:Y:S02]  /*21600*/  @P0 LDC.64 R4, c[0x0][0xae0] ;  /* 0x0002b800ff040b82 */ /* 0x000e240000000a00 */
[----:B0-----:R-:W-:-:S05]  /*21610*/  @P0 IMAD.HI.U32 R4, R12, R4, RZ ;  /* 0x000000040c040227 */ /* 0x001fca00078e00ff */
[----:B------:R-:W-:-:S07]  /*21620*/  @P0 SHF.R.U32.HI R12, RZ, R5, R4 ;  /* 0x00000005ff0c0219 */ /* 0x000fce0000011604 */
.L_x_3575:
[----:B------:R-:W-:Y:S05]  /*21630*/  BSYNC B0 ;  /* 0x0000000000007941 */ /* 0x000fea0003800000 */
.L_x_3573:
[----:B------:R-:W-:-:S05]  /*21640*/  IMAD R3, R12, R3, RZ ;  /* 0x000000030c037224 */ /* 0x000fca00078e02ff */
[----:B------:R-:W-:-:S07]  /*21650*/  VIMNMX R2, R2, R3, !PT ;  /* 0x0000000302027248 */ /* 0x000fce0007fe0100 */
.L_x_3572:
        /* <DEDUP_REMOVED lines=13> */
[----:B------:R-:W-:Y:S02]  /*21730*/  IABS R13, R5 ;  /* 0x00000005000d7213 */ /* 0x000fe40000000000 */
        /* <DEDUP_REMOVED lines=25> */
.L_x_3577:
[----:B------:R-:W-:Y:S05]  /*218d0*/  BSYNC B0 ;  /* 0x0000000000007941 */ /* 0x000fea0003800000 */
.L_x_3576:
        /* <DEDUP_REMOVED lines=8> */
[----:B------:R-:W-:-:S13]  /*21960*/  ISETP.GT.AND P0, PT, R11, R4, PT ;  /* 0x000000040b00720c */ /* 0x000fda0003f04270 */
        /* <DEDUP_REMOVED lines=15> */
.L_x_3752:
[----:B-1----:R-:W-:Y:S02]  /*21a60*/  ISETP.NE.AND P0, PT, R14, RZ, PT ;  /* 0x000000ff0e00720c */ /* 0x002fe40003f05270 */
[----:B------:R-:W-:-:S11]  /*21a70*/  PLOP3.LUT P6, PT, PT, PT, PT, 0x8, 0x0 ;  /* 0x000000000000781c */ /* 0x000fd60003fce170 */
[----:B------:R-:W-:Y:S05]  /*21a80*/  @P0 BRA `(.L_x_3581) ;  /* 0x00000000000c0947 */ /* 0x000fea0003800000 */
[----:B------:R-:W-:-:S03]  /*21a90*/  UMOV UR4, 0xffffffff ;  /* 0xffffffff00047882 */ /* 0x000fc60000000000 */
[----:B------:R-:W-:Y:S05]  /*21aa0*/  BRA.DIV UR4, `(.L_x_3582) ;  /* 0x0000008a04d87947 */ /* 0x000fea000b800000 */
[----:B------:R-:W-:-:S13]  /*21ab0*/  ELECT P6, URZ, PT ;  /* 0x00000000003f782f */ /* 0x000fda00038c0000 */
.L_x_3581:
        /* <DEDUP_REMOVED lines=9> */
.L_x_3755:
[----:B------:R-:W-:Y:S05]  /*21b50*/  BSYNC B1 ;  /* 0x0000000000017941 */ /* 0x000fea0003800000 */
.L_x_3583:
        /* <DEDUP_REMOVED lines=10> */
.L_x_3756:
[----:B------:R-:W-:Y:S05]  /*21c00*/  BSYNC B2 ;  /* 0x0000000000027941 */ /* 0x000fea0003800000 */
.L_x_3587:
        /* <DEDUP_REMOVED lines=9> */
.L_x_3590:
[----:B------:R-:W-:Y:S05]  /*21ca0*/  BSYNC B2 ;  /* 0x0000000000027941 */ /* 0x000fea0003800000 */
.L_x_3589:
        /* <DEDUP_REMOVED lines=12> */
.L_x_3591:
        /* <DEDUP_REMOVED lines=13> */
.L_x_3757:
[----:B------:R-:W-:Y:S05]  /*21e40*/  BSYNC B2 ;  /* 0x0000000000027941 */ /* 0x000fea0003800000 */
.L_x_3592:
        /* <DEDUP_REMOVED lines=11> */
.L_x_3595:
[----:B------:R-:W-:Y:S05]  /*21f00*/  BSYNC B2 ;  /* 0x0000000000027941 */ /* 0x000fea0003800000 */
.L_x_3594:
        /* <DEDUP_REMOVED lines=9> */
.L_x_3596:
        /* <DEDUP_REMOVED lines=15> */
.L_x_3597:
        /* <DEDUP_REMOVED lines=15> */
.L_x_3598:
        /* <DEDUP_REMOVED lines=15> */
.L_x_3599:
        /* <DEDUP_REMOVED lines=15> */
.L_x_3600:
        /* <DEDUP_REMOVED lines=15> */
.L_x_3601:
        /* <DEDUP_REMOVED lines=15> */
.L_x_3602:
        /* <DEDUP_REMOVED lines=15> */
.L_x_3603:
        /* <DEDUP_REMOVED lines=10> */
.L_x_3586:
[----:B------:R-:W-:Y:S05]  /*226d0*/  BSYNC B1 ;  /* 0x0000000000017941 */ /* 0x000fea0003800000 */
.L_x_3585:
        /* <DEDUP_REMOVED lines=9> */
.L_x_3623:
        /* <DEDUP_REMOVED lines=11> */
.L_x_3758:
[----:B------:R-:W-:Y:S05]  /*22820*/  BSYNC B2 ;  /* 0x0000000000027941 */ /* 0x000fea0003800000 */
.L_x_3606:
        /* <DEDUP_REMOVED lines=9> */
.L_x_3609:
[----:B------:R-:W-:Y:S05]  /*228c0*/  BSYNC B2 ;  /* 0x0000000000027941 */ /* 0x000fea0003800000 */
.L_x_3608:
        /* <DEDUP_REMOVED lines=11> */
.L_x_3610:
        /* <DEDUP_REMOVED lines=13> */
.L_x_3759:
[----:B------:R-:W-:Y:S05]  /*22a50*/  BSYNC B2 ;  /* 0x0000000000027941 */ /* 0x000fea0003800000 */
.L_x_3611:
        /* <DEDUP_REMOVED lines=11> */
.L_x_3614:
[----:B------:R-:W-:Y:S05]  /*22b10*/  BSYNC B2 ;  /* 0x0000000000027941 */ /* 0x000fea0003800000 */
.L_x_3613:
        /* <DEDUP_REMOVED lines=9> */
.L_x_3615:
        /* <DEDUP_REMOVED lines=15> */
.L_x_3616:
        /* <DEDUP_REMOVED lines=15> */
.L_x_3617:
        /* <DEDUP_REMOVED lines=15> */
.L_x_3618:
        /* <DEDUP_REMOVED lines=15> */
.L_x_3619:
        /* <DEDUP_REMOVED lines=15> */
.L_x_3620:
        /* <DEDUP_REMOVED lines=15> */
.L_x_3621:
        /* <DEDUP_REMOVED lines=15> */
.L_x_3622:
        /* <DEDUP_REMOVED lines=10> */
.L_x_3605:
[----:B------:R-:W-:Y:S05]  /*232e0*/  BSYNC B1 ;  /* 0x0000000000017941 */ /* 0x000fea0003800000 */
.L_x_3604:
        /* <DEDUP_REMOVED lines=8> */
.L_x_3579:
[----:B------:R-:W-:Y:S05]  /*23370*/  BSYNC B0 ;  /* 0x0000000000007941 */ /* 0x000fea0003800000 */
.L_x_3578:
[----:B------:R-:W1:Y:S01]  /*23380*/  LDC R2, c[0x0][0x448] ;  /* 0x00011200ff027b82 */ /* 0x000e620000000800 */
[----:B0-----:R-:W-:Y:S01]  /*23390*/  VIADD R3, R32, 0x3f ;  /* 0x0000003f20037836 */ /* 0x001fe20000000000 */
[----:B------:R-:W-:Y:S06]  /*233a0*/  @!P0 WARPSYNC.ALL ;  /* 0x0000000000008948 */ /* 0x000fec0003800000 */
[----:B------:R-:W-:Y:S01]  /*233b0*/  @!P0 BAR.SYNC.DEFER_BLOCKING 0xc, 0x180 ;  /* 0x0306000000008b1d */ /* 0x000fe20000010000 */
[----:B-1----:R-:W-:-:S13]  /*233c0*/  ISETP.NE.AND P1, PT, R2, 0x1, PT ;  /* 0x000000010200780c */ /* 0x002fda0003f25270 */
[----:B------:R-:W0:Y:S08]  /*233d0*/  @P1 LDC R4, c[0x0][0x44c] ;  /* 0x00011300ff041b82 */ /* 0x000e300000000800 */
[----:B------:R-:W1:Y:S01]  /*233e0*/  @P1 LDC R2, c[0x0][0x450] ;  /* 0x00011400ff021b82 */ /* 0x000e620000000800 */
[----:B0-----:R-:W-:-:S05]  /*233f0*/  @P1 IMAD.HI.U32 R4, R3, R4, RZ ;  /* 0x0000000403041227 */ /* 0x001fca00078e00ff */
[----:B-1----:R-:W-:-:S05]  /*23400*/  @P1 SHF.R.U32.HI R3, RZ, R2, R4 ;  /* 0x00000002ff031219 */ /* 0x002fca0000011604 */
        /* <DEDUP_REMOVED lines=16> */
.L_x_3626:
[----:B------:R-:W-:-:S13]  /*23510*/  ISETP.NE.AND P0, PT, R3, 0x1, PT ;  /* 0x000000010300780c */ /* 0x000fda0003f05270 */
[----:B------:R-:W0:Y:S02]  /*23520*/  @P0 LDC.64 R4, c[0x0][0xae0] ;  /* 0x0002b800ff040b82 */ /* 0x000e240000000a00 */
[----:B0-----:R-:W-:-:S05]  /*23530*/  @P0 IMAD.HI.U32 R4, R6, R4, RZ ;  /* 0x0000000406040227 */ /* 0x001fca00078e00ff */
[----:B------:R-:W-:-:S07]  /*23540*/  @P0 SHF.R.U32.HI R6, RZ, R5, R4 ;  /* 0x00000005ff060219 */ /* 0x000fce0000011604 */
.L_x_3627:
[----:B------:R-:W-:Y:S05]  /*23550*/  BSYNC B0 ;  /* 0x0000000000007941 */ /* 0x000fea0003800000 */
.L_x_3625:
[----:B------:R-:W-:-:S05]  /*23560*/  IMAD R5, R6, R3, R3 ;  /* 0x0000000306057224 */ /* 0x000fca00078e0203 */
[----:B------:R-:W-:-:S07]  /*23570*/  VIMNMX R2, R2, R5, PT ;  /* 0x0000000502027248 */ /* 0x000fce0003fe0100 */
.L_x_3624:
[----:B------:R-:W-:Y:S01]  /*23580*/  VIADD R2, R2, 0x3f ;  /* 0x0000003f02027836 */ /* 0x000fe20000000000 */
[----:B------:R-:W-:-:S04]  /*23590*/  ULDC UR4, c[0x0][0xad4] ;  /* 0x0002b50000047ab9 */ /* 0x000fc80000000800 */
[----:B------:R-:W-:-:S04]  /*235a0*/  SHF.R.S32.HI R5, RZ, 0x1f, R2 ;  /* 0x0000001fff057819 */ /* 0x000fc80000011402 */
[----:B------:R-:W-:Y:S02]  /*235b0*/  LEA.HI R5, R5, R2, RZ, 0x6 ;  /* 0x0000000205057211 */ /* 0x000fe400078f30ff */
[----:B------:R-:W0:Y:S02]  /*235c0*/  @P1 LDC R2, c[0x0][0x450] ;  /* 0x00011400ff021b82 */ /* 0x000e240000000800 */
[----:B------:R-:W-:-:S04]  /*235d0*/  SHF.R.S32.HI R5, RZ, 0x6, R5 ;  /* 0x00000006ff057819 */ /* 0x000fc80000011405 */
[----:B------:R-:W-:Y:S02]  /*235e0*/  VIMNMX R20, R20, R5, PT ;  /* 0x0000000514147248 */ /* 0x000fe40003fe0100 */
[----:B------:R-:W1:Y:S02]  /*235f0*/  @P1 LDC R5, c[0x0][0x44c] ;  /* 0x00011300ff051b82 */ /* 0x000e640000000800 */
[----:B-1----:R-:W-:-:S04]  /*23600*/  @P1 IMAD.HI.U32 R4, R32, R5, RZ ;  /* 0x0000000520041227 */ /* 0x002fc800078e00ff */
[----:B------:R-:W-:Y:S01]  /*23610*/  IMAD.MOV.U32 R5, RZ, RZ, R32 ;  /* 0x000000ffff057224 */ /* 0x000fe200078e0020 */
        /* <DEDUP_REMOVED lines=14> */
.L_x_3630:
[----:B------:R-:W-:-:S13]  /*23700*/  ISETP.NE.AND P0, PT, R3, 0x1, PT ;  /* 0x000000010300780c */ /* 0x000fda0003f05270 */
[----:B------:R-:W0:Y:S02]  /*23710*/  @P0 LDC.64 R4, c[0x0][0xae0] ;  /* 0x0002b800ff040b82 */ /* 0x000e240000000a00 */
[----:B0-----:R-:W-:-:S05]  /*23720*/  @P0 IMAD.HI.U32 R4, R6, R4, RZ ;  /* 0x0000000406040227 */ /* 0x001fca00078e00ff */
[----:B------:R-:W-:-:S07]  /*23730*/  @P0 SHF.R.U32.HI R6, RZ, R5, R4 ;  /* 0x00000005ff060219 */ /* 0x000fce0000011604 */
.L_x_3631:
[----:B------:R-:W-:Y:S05]  /*23740*/  BSYNC B0 ;  /* 0x0000000000007941 */ /* 0x000fea0003800000 */
.L_x_3629:
[----:B------:R-:W-:-:S05]  /*23750*/  IMAD R3, R6, R3, RZ ;  /* 0x0000000306037224 */ /* 0x000fca00078e02ff */
[----:B------:R-:W-:-:S07]  /*23760*/  VIMNMX R2, R2, R3, !PT ;  /* 0x0000000302027248 */ /* 0x000fce0007fe0100 */
.L_x_3628:
[----:B------:R-:W-:Y:S01]  /*23770*/  ISETP.NE.AND P1, PT, R0, RZ, PT ;  /* 0x000000ff0000720c */ /* 0x000fe20003f25270 */
[----:B------:R-:W-:Y:S01]  /*23780*/  BSSY B0, `(.L_x_3632) ;  /* 0x0000024000007945 */ /* 0x000fe20003800000 */
[----:B------:R-:W-:-:S04]  /*23790*/  SHF.R.S32.HI R3, RZ, 0x1f, R2 ;  /* 0x0000001fff037819 */ /* 0x000fc80000011402 */
[----:B------:R-:W-:Y:S01]  /*237a0*/  LEA.HI R3, R3, R2, RZ, 0x6 ;  /* 0x0000000203037211 */ /* 0x000fe200078f30ff */
[----:B------:R-:W-:-:S03]  /*237b0*/  IMAD.MOV.U32 R2, RZ, RZ, RZ ;  /* 0x000000ffff027224 */ /* 0x000fc600078e00ff */
[----:B------:R-:W-:-:S03]  /*237c0*/  SHF.R.S32.HI R3, RZ, 0x6, R3 ;  /* 0x00000006ff037819 */ /* 0x000fc60000011403 */
        /* <DEDUP_REMOVED lines=31> */
.L_x_3633:
[----:B------:R-:W-:Y:S05]  /*239c0*/  BSYNC B0 ;  /* 0x0000000000007941 */ /* 0x000fea0003800000 */
.L_x_3632:
[-C--:B------:R-:W-:Y:S01]  /*239d0*/  IMAD R33, R33, R2.reuse, R4 ;  /* 0x0000000221217224 */ /* 0x080fe200078e0204 */
[----:B------:R-:W-:Y:S04]  /*239e0*/  BSSY B7, `(.L_x_3634) ;  /* 0x0000464000077945 */ /* 0x000fe80003800000 */
[----:B------:R-:W-:-:S04]  /*239f0*/  VIADDMNMX R31, R33, R2, R20, PT ;  /* 0x00000002211f7246 */ /* 0x000fc80003800114 */
[----:B------:R-:W-:Y:S01]  /*23a00*/  ISETP.GT.AND P0, PT, R31, R33, PT ;  /* 0x000000211f00720c */ /* 0x000fe20003f04270 */
[----:B------:R1:W-:-:S12]  /*23a10*/  STL [R1+0x24], R31 ;  /* 0x0000241f01007387 */ /* 0x0003d80000100800 */
[----:B-1----:R-:W-:Y:S05]  /*23a20*/  @P0 BRA `(.L_x_3635) ;  /* 0x0000000000440947 */ /* 0x002fea0003800000 */
[----:B0-----:R-:W0:Y:S02]  /*23a30*/  S2R R0, SR_TID.X ;  /* 0x0000000000007919 */ /* 0x001e240000002100 */
        /* <DEDUP_REMOVED lines=16> */
.L_x_3635:
[----:B0-----:R-:W-:Y:S01]  /*23b40*/  VIADD R0, R18, 0x22400 ;  /* 0x0002240012007836 */ /* 0x001fe20000000000 */
        /* <DEDUP_REMOVED lines=19> */
.L_x_3638:
[----:B------:R-:W-:Y:S05]  /*23c80*/  BSYNC B6 ;  /* 0x0000000000067941 */ /* 0x000fea0003800000 */
.L_x_3637:
        /* <DEDUP_REMOVED lines=20> */
.L_x_3641:
        /* <DEDUP_REMOVED lines=15> */
.L_x_3640:
[----:B------:R-:W-:Y:S05]  /*23ec0*/  BSYNC B6 ;  /* 0x0000000000067941 */ /* 0x000fea0003800000 */
.L_x_3639:
[----:B------:R-:W-:Y:S01]  /*23ed0*/  ULDC.64 UR4, c[0x0][0xaf0] ;  /* 0x0002bc0000047ab9 */ /* 0x000fe20000000a00 */
[----:B------:R-:W-:Y:S01]  /*23ee0*/  IMAD.MOV.U32 R30, RZ, RZ, R27 ;  /* 0x000000ffff1e7224 */ /* 0x000fe200078e001b */
[----:B------:R-:W-:Y:S01]  /*23ef0*/  ISETP.NE.U32.AND P0, PT, RZ, UR4, PT ;  /* 0x00000004ff007c0c */ /* 0x000fe2000bf05070 */
[----:B------:R-:W0:Y:S01]  /*23f00*/  S2R R20, SR_TID.X ;  /* 0x0000000000147919 */ /* 0x000e220000002100 */
[----:B------:R-:W1:Y:S01]  /*23f10*/  LDC R10, c[0x0][0x430] ;  /* 0x00010c00ff0a7b82 */ /* 0x000e620000000800 */
[----:B------:R-:W-:Y:S01]  /*23f20*/  ULDC UR4, c[0x0][0x320] ;  /* 0x0000c80000047ab9 */ /* 0x000fe20000000800 */
[----:B------:R-:W-:-:S13]  /*23f30*/  ISETP.NE.AND.EX P0, PT, RZ, UR5, PT, P0 ;  /* 0x00000005ff007c0c */ /* 0x000fda000bf05300 */
[----:B------:R-:W2:Y:S01]  /*23f40*/  @P0 LDC.64 R2, c[0x0][0xaf0] ;  /* 0x0002bc00ff020b82 */ /* 0x000ea20000000a00 */
[----:B------:R-:W3:Y:S01]  /*23f50*/  S2R R25, SR_TID.X ;  /* 0x0000000000197919 */ /* 0x000ee20000002100 */
[----:B0-----:R-:W-:Y:S01]  /*23f60*/  LOP3.LUT R20, R20, 0x7f, RZ, 0xc0, !PT ;  /* 0x0000007f14147812 */ /* 0x001fe200078ec0ff */
[----:B--2---:R-:W-:-:S05]  /*23f70*/  @P0 IMAD.WIDE R2, R27, 0x4, R2 ;  /* 0x000000041b020825 */ /* 0x004fca00078e0202 */
[----:B------:R0:W2:Y:S01]  /*23f80*/  @P0 LDG.E R30, desc[UR50][R2.64] ;  /* 0x00000032021e0981 */ /* 0x0000a2000c1e1900 */
[----:B------:R-:W-:Y:S01]  /*23f90*/  SHF.R.U32.HI R21, RZ, 0x3, R20 ;  /* 0x00000003ff157819 */ /* 0x000fe20000011614 */
[----:B------:R-:W-:Y:S01]  /*23fa0*/  IMAD.MOV.U32 R12, RZ, RZ, RZ ;  /* 0x000000ffff0c7224 */ /* 0x000fe200078e00ff */
[----:B-1----:R-:W-:Y:S01]  /*23fb0*/  ISETP.NE.AND P1, PT, R10, 0x1, PT ;  /* 0x000000010a00780c */ /* 0x002fe20003f25270 */
[----:B------:R-:W1:Y:S01]  /*23fc0*/  S2R R20, SR_TID.X ;  /* 0x0000000000147919 */ /* 0x000e620000002100 */
[----:B---3--:R-:W-:Y:S01]  /*23fd0*/  IMAD.SHL.U32 R25, R25, 0x8, RZ ;  /* 0x0000000819197824 */ /* 0x008fe200078e00ff */
[----:B------:R-:W-:Y:S02]  /*23fe0*/  LEA R0, R31, 0xffffffc0, 0x6 ;  /* 0xffffffc01f007811 */ /* 0x000fe400078e30ff */
[----:B------:R-:W3:Y:S01]  /*23ff0*/  S2R R31, SR_TID.X ;  /* 0x00000000001f7919 */ /* 0x000ee20000002100 */
[----:B------:R-:W-:Y:S02]  /*24000*/  LOP3.LUT R16, R16, 0xffffffbf, RZ, 0xc0, !PT ;  /* 0xffffffbf10107812 */ /* 0x000fe400078ec0ff */
[----:B------:R-:W-:-:S04]  /*24010*/  LOP3.LUT R25, R25, 0x38, RZ, 0xc0, !PT ;  /* 0x0000003819197812 */ /* 0x000fc800078ec0ff */
[----:B------:R-:W-:Y:S01]  /*24020*/  LOP3.LUT R25, R25, 0x40, RZ, 0xfc, !PT ;  /* 0x0000004019197812 */ /* 0x000fe200078efcff */
[----:B0-----:R-:W0:Y:S03]  /*24030*/  @P1 LDC R3, c[0x0][0x434] ;  /* 0x00010d00ff031b82 */ /* 0x001e260000000800 */
[----:B------:R-:W-:Y:S02]  /*24040*/  ISETP.GE.AND P2, PT, R25, UR4, PT ;  /* 0x0000000419007c0c */ /* 0x000fe4000bf46270 */
[----:B------:R-:W4:Y:S02]  /*24050*/  S2R R25, SR_TID.X ;  /* 0x0000000000197919 */ /* 0x000f240000002100 */
[----:B------:R-:W-:Y:S01]  /*24060*/  SEL R8, RZ, 0xffffffff, P2 ;  /* 0xffffffffff087807 */ /* 0x000fe20001000000 */
[----:B------:R-:W5:Y:S04]  /*24070*/  @P1 LDC R2, c[0x0][0x438] ;  /* 0x00010e00ff021b82 */ /* 0x000f680000000800 */
[----:B------:R-:W-:-:S04]  /*24080*/  IMAD.SHL.U32 R8, R8, 0x2, RZ ;  /* 0x0000000208087824 */ /* 0x000fc800078e00ff */
[----:B------:R-:W-:Y:S01]  /*24090*/  @P2 LOP3.LUT R16, R16, 0x40, RZ, 0xfc, !PT ;  /* 0x0000004010102812 */ /* 0x000fe200078efcff */
[----:B-1----:R-:W-:-:S03]  /*240a0*/  IMAD.SHL.U32 R20, R20, 0x10, RZ ;  /* 0x0000001014147824 */ /* 0x002fc600078e00ff */
[----:B------:R-:W-:Y:S01]  /*240b0*/  LOP3.LUT R16, R16, 0xffffff7f, RZ, 0xc0, !PT ;  /* 0xffffff7f10107812 */ /* 0x000fe200078ec0ff */
[----:B---3--:R-:W-:Y:S01]  /*240c0*/  IMAD.SHL.U32 R31, R31, 0x8, RZ ;  /* 0x000000081f1f7824 */ /* 0x008fe200078e00ff */
[----:B------:R-:W-:Y:S02]  /*240d0*/  LOP3.LUT R20, R21, 0x70, R20, 0xf8, !PT ;  /* 0x0000007015147812 */ /* 0x000fe400078ef814 */
[----:B------:R-:W1:Y:S02]  /*240e0*/  S2R R21, SR_TID.X ;  /* 0x0000000000157919 */ /* 0x000e640000002100 */
[----:B------:R-:W-:Y:S01]  /*240f0*/  LOP3.LUT R31, R31, 0x38, RZ, 0xc0, !PT ;  /* 0x000000381f1f7812 */ /* 0x000fe200078ec0ff */
[----:B------:R-:W-:-:S03]  /*24100*/  IMAD.IADD R7, R20, 0x1, R0 ;  /* 0x0000000114077824 */ /* 0x000fc600078e0200 */
[----:B------:R-:W-:Y:S02]  /*24110*/  LOP3.LUT R31, R31, 0x80, RZ, 0xfc, !PT ;  /* 0x000000801f1f7812 */ /* 0x000fe400078efcff */
[C---:B------:R-:W-:Y:S01]  /*24120*/  ISETP.GE.AND P0, PT, R7.reuse, R26, PT ;  /* 0x0000001a0700720c */ /* 0x040fe20003f06270 */
[----:B------:R-:W-:Y:S01]  /*24130*/  IMAD.IADD R7, R7, 0x1, R34 ;  /* 0x0000000107077824 */ /* 0x000fe200078e0222 */
[----:B------:R-:W-:Y:S01]  /*24140*/  ISETP.GE.AND P2, PT, R31, UR4, PT ;  /* 0x000000041f007c0c */ /* 0x000fe2000bf46270 */
[----:B----4-:R-:W-:Y:S01]  /*24150*/  IMAD.SHL.U32 R25, R25, 0x8, RZ ;  /* 0x0000000819197824 */ /* 0x010fe200078e00ff */
[----:B------:R-:W-:Y:S01]  /*24160*/  ISETP.GT.U32.OR P0, PT, R20, 0x3f, P0 ;  /* 0x0000003f1400780c */ /* 0x000fe20000704470 */
[----:B0-----:R-:W-:-:S03]  /*24170*/  @P1 IMAD.HI.U32 R3, R7, R3, RZ ;  /* 0x0000000307031227 */ /* 0x001fc600078e00ff */
[----:B------:R-:W-:Y:S01]  /*24180*/  LOP3.LUT R25, R25, 0x38, RZ, 0xc0, !PT ;  /* 0x0000003819197812 */ /* 0x000fe200078ec0ff */
[----:B------:R-:W-:Y:S01]  /*24190*/  IMAD.MOV.U32 R6, RZ, RZ, R7 ;  /* 0x000000ffff067224 */ /* 0x000fe200078e0007 */
[----:B-----5:R-:W-:Y:S02]  /*241a0*/  @P1 SHF.R.U32.HI R6, RZ, R2, R3 ;  /* 0x00000002ff061219 */ /* 0x020fe40000011603 */
[----:B------:R-:W-:-:S04]  /*241b0*/  LOP3.LUT R25, R25, 0xc0, RZ, 0xfc, !PT ;  /* 0x000000c019197812 */ /* 0x000fc800078efcff */
[----:B------:R-:W-:Y:S01]  /*241c0*/  ISETP.GE.AND P1, PT, R25, UR4, PT ;  /* 0x0000000419007c0c */ /* 0x000fe2000bf26270 */
[----:B------:R-:W0:Y:S01]  /*241d0*/  @!P0 LDC.64 R2, c[0x0][0x428] ;  /* 0x00010a00ff028b82 */ /* 0x000e220000000a00 */
[----:B------:R-:W3:Y:S02]  /*241e0*/  S2R R25, SR_TID.X ;  /* 0x0000000000197919 */ /* 0x000ee40000002100 */
[----:B------:R-:W-:Y:S01]  /*241f0*/  SEL R5, RZ, 0x8, P1 ;  /* 0x00000008ff057807 */ /* 0x000fe20000800000 */
[----:B-1----:R-:W-:-:S05]  /*24200*/  IMAD.SHL.U32 R21, R21, 0x8, RZ ;  /* 0x0000000815157824 */ /* 0x002fca00078e00ff */
        /* <DEDUP_REMOVED lines=9> */
[----:B---3--:R-:W-:Y:S01]  /*242a0*/  IMAD.SHL.U32 R25, R25, 0x8, RZ ;  /* 0x0000000819197824 */ /* 0x008fe200078e00ff */
[----:B------:R-:W-:-:S04]  /*242b0*/  LOP3.LUT R16, R16, 0xffffffdf, RZ, 0xc0, !PT ;  /* 0xffffffdf10107812 */ /* 0x000fc800078ec0ff */
[----:B------:R-:W-:Y:S02]  /*242c0*/  @P2 LOP3.LUT R16, R16, 0x20, RZ, 0xfc, !PT ;  /* 0x0000002010102812 */ /* 0x000fe400078efcff */
[----:B------:R-:W-:Y:S02]  /*242d0*/  LOP3.LUT R25, R25, 0x38, RZ, 0xc0, !PT ;  /* 0x0000003819197812 */ /* 0x000fe400078ec0ff */
[----:B------:R-:W-:Y:S02]  /*242e0*/  LOP3.LUT R16, R16, 0xffffffef, RZ, 0xc0, !PT ;  /* 0xffffffef10107812 */ /* 0x000fe400078ec0ff */
[----:B------:R-:W-:Y:S02]  /*242f0*/  LOP3.LUT R11, R25, 0x180, RZ, 0xfc, !PT ;  /* 0x00000180190b7812 */ /* 0x000fe400078efcff */
[----:B------:R-:W-:Y:S02]  /*24300*/  @P1 LOP3.LUT R16, R16, 0x10, RZ, 0xfc, !PT ;  /* 0x0000001010101812 */ /* 0x000fe400078efcff */
[----:B--2---:R-:W-:Y:S01]  /*24310*/  SHF.R.S32.HI R35, RZ, 0x1f, R30 ;  /* 0x0000001fff237819 */ /* 0x004fe2000001141e */
[----:B0-----:R-:W-:-:S04]  /*24320*/  @!P0 IMAD.WIDE.U32 R4, R30, R2, R4 ;  /* 0x000000021e048225 */ /* 0x001fc800078e0004 */
[----:B------:R-:W-:-:S04]  /*24330*/  @!P0 IMAD R9, R35, R2, RZ ;  /* 0x0000000223098224 */ /* 0x000fc800078e02ff */
[----:B------:R-:W-:Y:S02]  /*24340*/  @!P0 IMAD R9, R30, R3, R9 ;  /* 0x000000031e098224 */ /* 0x000fe400078e0209 */
[----:B------:R-:W0:Y:S02]  /*24350*/  @!P0 LDC.64 R2, c[0x0][0x418] ;  /* 0x00010600ff028b82 */ /* 0x000e240000000a00 */
[----:B------:R-:W-:Y:S01]  /*24360*/  @!P0 IMAD.IADD R9, R5, 0x1, R9 ;  /* 0x0000000105098824 */ /* 0x000fe200078e0209 */
[----:B0-----:R-:W-:-:S04]  /*24370*/  @!P0 LEA R2, P1, R4, R2, 0x2 ;  /* 0x0000000204028211 */ /* 0x001fc800078210ff */
[----:B------:R-:W-:-:S05]  /*24380*/  @!P0 LEA.HI.X R3, R4, R3, R9, 0x2, P1 ;  /* 0x0000000304038211 */ /* 0x000fca00008f1409 */
[----:B------:R0:W2:Y:S01]  /*24390*/  @!P0 LDG.E R12, desc[UR50][R2.64] ;  /* 0x00000032020c8981 */ /* 0x0000a2000c1e1900 */
[----:B------:R-:W-:Y:S02]  /*243a0*/  ISETP.GE.AND P0, PT, R11, UR4, PT ;  /* 0x000000040b007c0c */ /* 0x000fe4000bf06270 */
[----:B------:R-:W-:Y:S02]  /*243b0*/  LOP3.LUT R11, R21, 0x140, RZ, 0xfc, !PT ;  /* 0x00000140150b7812 */ /* 0x000fe400078efcff */
[----:B------:R-:W-:Y:S02]  /*243c0*/  LOP3.LUT R16, R16, 0xfffffff7, RZ, 0xc0, !PT ;  /* 0xfffffff710107812 */ /* 0x000fe400078ec0ff */
[----:B------:R-:W-:Y:S02]  /*243d0*/  ISETP.GE.AND P2, PT, R11, UR4, PT ;  /* 0x000000040b007c0c */ /* 0x000fe4000bf46270 */
[----:B------:R-:W-:Y:S02]  /*243e0*/  LOP3.LUT R13, R21, 0x1c0, RZ, 0xfc, !PT ;  /* 0x000001c0150d7812 */ /* 0x000fe400078efcff */
[----:B------:R-:W-:-:S02]  /*243f0*/  SEL R4, RZ, 0x20, P2 ;  /* 0x00000020ff047807 */ /* 0x000fc40001000000 */
[----:B0-----:R-:W-:Y:S02]  /*24400*/  SEL R2, RZ, 0x40, P0 ;  /* 0x00000040ff027807 */ /* 0x001fe40000000000 */
[----:B------:R-:W-:-:S04]  /*24410*/  ISETP.GE.AND P0, PT, R13, UR4, PT ;  /* 0x000000040d007c0c */ /* 0x000fc8000bf06270 */
[----:B------:R-:W-:Y:S01]  /*24420*/  SEL R31, RZ, 0x80, P0 ;  /* 0x00000080ff1f7807 */ /* 0x000fe20000000000 */
[----:B--2---:R0:W-:Y:S02]  /*24430*/  STL [R1+0x4], R12 ;  /* 0x0000040c01007387 */ /* 0x0041e40000100800 */
[----:B0-----:R-:W-:-:S04]  /*24440*/  LOP3.LUT R12, R21, 0x100, RZ, 0xfc, !PT ;  /* 0x00000100150c7812 */ /* 0x001fc800078efcff */
[----:B------:R-:W-:Y:S01]  /*24450*/  ISETP.GE.AND P3, PT, R12, UR4, PT ;  /* 0x000000040c007c0c */ /* 0x000fe2000bf66270 */
[----:B------:R-:W-:-:S03]  /*24460*/  UMOV UR4, 0xffffffff ;  /* 0xffffffff00047882 */ /* 0x000fc60000000000 */
[----:B------:R-:W-:-:S04]  /*24470*/  SEL R3, RZ, 0x10, P3 ;  /* 0x00000010ff037807 */ /* 0x000fc80001800000 */
[----:B------:R-:W-:-:S04]  /*24480*/  LOP3.LUT R3, R4, R8, R3, 0xfe, !PT ;  /* 0x0000000804037212 */ /* 0x000fc800078efe03 */
[----:B------:R-:W-:Y:S01]  /*24490*/  LOP3.LUT R5, R3, R2, RZ, 0xfc, !PT ;  /* 0x0000000203057212 */ /* 0x000fe200078efcff */
[----:B------:R-:W-:Y:S01]  /*244a0*/  IMAD.MOV R2, RZ, RZ, -R6 ;  /* 0x000000ffff027224 */ /* 0x000fe200078e0a06 */
[----:B------:R-:W-:Y:S01]  /*244b0*/  @P3 LOP3.LUT R16, R16, 0x8, RZ, 0xfc, !PT ;  /* 0x0000000810103812 */ /* 0x000fe200078efcff */
[----:B------:R-:W-:Y:S02]  /*244c0*/  IMAD.U32 R3, RZ, RZ, UR39 ;  /* 0x00000027ff037e24 */ /* 0x000fe4000f8e00ff */
[----:B------:R-:W-:Y:S01]  /*244d0*/  IMAD R2, R10, R2, R7 ;  /* 0x000000020a027224 */ /* 0x000fe200078e0207 */
[----:B------:R0:W-:Y:S01]  /*244e0*/  STL [R1+0x44], R5 ;  /* 0x0000440501007387 */ /* 0x0001e20000100800 */
[----:B------:R-:W-:-:S03]  /*244f0*/  LOP3.LUT R16, R16, 0xfffffffb, RZ, 0xc0, !PT ;  /* 0xfffffffb10107812 */ /* 0x000fc600078ec0ff */
[----:B------:R0:W-:Y:S01]  /*24500*/  STL [R1+0xc], R2 ;  /* 0x00000c0201007387 */ /* 0x0001e20000100800 */
[----:B------:R-:W-:Y:S01]  /*24510*/  @P2 LOP3.LUT R16, R16, 0x4, RZ, 0xfc, !PT ;  /* 0x0000000410102812 */ /* 0x000fe200078efcff */
[----:B------:R-:W-:Y:S06]  /*24520*/  BRA.DIV UR4, `(.L_x_3642) ;  /* 0x0000006204bc7947 */ /* 0x000fec000b800000 */
.L_x_3762:
        /* <DEDUP_REMOVED lines=9> */
.L_x_3643:
[----:B0-----:R-:W0:Y:S01]  /*245c0*/  S2R R2, SR_TID.X ;  /* 0x0000000000027919 */ /* 0x001e220000002100 */
        /* <DEDUP_REMOVED lines=8> */
.L_x_3763:
[----:B------:R-:W-:Y:S05]  /*24650*/  BSYNC B0 ;  /* 0x0000000000007941 */ /* 0x000fea0003800000 */
.L_x_3644:
        /* <DEDUP_REMOVED lines=65> */
.L_x_3773:
        /* <DEDUP_REMOVED lines=10> */
.L_x_3647:
        /* <DEDUP_REMOVED lines=11> */
.L_x_3648:
[----:B0-----:R0:W5:Y:S01]  /*24bc0*/  LDL R2, [R1+0x8] ;  /* 0x0000080001027983 */ /* 0x0011620000100800 */
[----:B------:R0:W-:Y:S02]  /*24bd0*/  SYNCS.ARRIVE.TRANS64.A1T0 RZ, [R25+URZ+0x38830], RZ ;  /* 0x038830ff19ff79a7 */ /* 0x0001e4000810003f */
[----:B------:R-:W-:Y:S05]  /*24be0*/  WARPSYNC.ALL ;  /* 0x0000000000007948 */ /* 0x000fea0003800000 */
[----:B------:R-:W-:Y:S01]  /*24bf0*/  ULDC.64 UR4, c[0x0][0xaf8] ;  /* 0x0002be0000047ab9 */ /* 0x000fe20000000a00 */
[----:B------:R-:W-:Y:S01]  /*24c00*/  VIADD R0, R18, 0x20400 ;  /* 0x0002040012007836 */ /* 0x000fe20000000000 */
[----:B------:R-:W-:Y:S01]  /*24c10*/  BAR.SYNC.DEFER_BLOCKING 0x8, 0x100 ;  /* 0x0204000000007b1d */ /* 0x000fe20000010000 */
[----:B------:R-:W-:-:S03]  /*24c20*/  ISETP.NE.U32.AND P0, PT, RZ, UR4, PT ;  /* 0x00000004ff007c0c */ /* 0x000fc6000bf05070 */
[----:B------:R-:W-:Y:S02]  /*24c30*/  LOP3.LUT P1, RZ, R0, 0x3ff, RZ, 0xc0, !PT ;  /* 0x000003ff00ff7812 */ /* 0x000fe4000782c0ff */
[----:B------:R-:W-:Y:S01]  /*24c40*/  ISETP.NE.AND.EX P0, PT, RZ, UR5, PT, P0 ;  /* 0x00000005ff007c0c */ /* 0x000fe2000bf05300 */
[----:B------:R-:W-:Y:S01]  /*24c50*/  BSSY B6, `(.L_x_3649) ;  /* 0x0000019000067945 */ /* 0x000fe20003800000 */
[----:B------:R-:W-:Y:S02]  /*24c60*/  SHF.R.S32.HI R0, RZ, 0x1f, R27 ;  /* 0x0000001fff007819 */ /* 0x000fe4000001141b */
[----:B------:R-:W-:Y:S02]  /*24c70*/  SEL R3, R27, RZ, !P0 ;  /* 0x000000ff1b037207 */ /* 0x000fe40004000000 */
[----:B------:R-:W-:-:S05]  /*24c80*/  SEL R0, R0, RZ, !P0 ;  /* 0x000000ff00007207 */ /* 0x000fca0004000000 */
[----:B------:R1:W-:Y:S04]  /*24c90*/  STL [R1+0x28], R0 ;  /* 0x0000280001007387 */ /* 0x0003e80000100800 */
[----:B------:R2:W-:Y:S01]  /*24ca0*/  STL [R1+0x10], R3 ;  /* 0x0000100301007387 */ /* 0x0005e20000100800 */
[----:B-1---5:R-:W-:-:S05]  /*24cb0*/  SHF.R.S32.HI R0, RZ, 0x1f, R2 ;  /* 0x0000001fff007819 */ /* 0x022fca0000011402 */
[----:B------:R2:W-:Y:S01]  /*24cc0*/  STL [R1+0x20], R0 ;  /* 0x0000200001007387 */ /* 0x0005e20000100800 */
[----:B------:R-:W-:Y:S05]  /*24cd0*/  @!P1 BRA `(.L_x_3650) ;  /* 0x0000000000409947 */ /* 0x000fea0003800000 */
[----:B------:R-:W-:Y:S01]  /*24ce0*/  MOV R2, 0x0 ;  /* 0x0000000000027802 */ /* 0x000fe20000000f00 */
[----:B------:R-:W-:Y:S01]  /*24cf0*/  ULDC.64 UR4, c[0x4][0x90] ;  /* 0x0100240000047ab9 */ /* 0x000fe20000000a00 */
[----:B------:R-:W-:Y:S01]  /*24d00*/  ULDC.64 UR6, c[0x4][0x98] ;  /* 0x0100260000067ab9 */ /* 0x000fe20000000a00 */
[----:B------:R-:W-:Y:S01]  /*24d10*/  ULDC.64 UR8, c[0x4][0x20] ;  /* 0x0100080000087ab9 */ /* 0x000fe20000000a00 */
[----:B------:R-:W-:Y:S02]  /*24d20*/  IMAD.U32 R4, RZ, RZ, UR4 ;  /* 0x00000004ff047e24 */ /* 0x000fe4000f8e00ff */
[----:B--2---:R-:W1:Y:S01]  /*24d30*/  LDC.64 R2, c[0x4][R2] ;  /* 0x0100000002027b82 */ /* 0x004e620000000a00 */
        /* <DEDUP_REMOVED lines=10> */
.L_x_3650:
[----:B------:R-:W-:Y:S05]  /*24de0*/  BSYNC B6 ;  /* 0x0000000000067941 */ /* 0x000fea0003800000 */
.L_x_3649:
[----:B------:R-:W3:Y:S01]  /*24df0*/  LDL R21, [R1+0x8] ;  /* 0x0000080001157983 */ /* 0x000ee20000100800 */
[----:B------:R-:W1:Y:S01]  /*24e00*/  LDC R6, c[0x0][0x448] ;  /* 0x00011200ff067b82 */ /* 0x000e620000000800 */
[----:B------:R-:W-:Y:S02]  /*24e10*/  ULDC.64 UR4, c[0x0][0x298] ;  /* 0x0000a60000047ab9 */ /* 0x000fe40000000a00 */
[----:B------:R-:W4:Y:S04]  /*24e20*/  LDL R20, [R1+0x28] ;  /* 0x0000280001147983 */ /* 0x000f280000100800 */
[----:B------:R-:W4:Y:S04]  /*24e30*/  LDL R4, [R1+0x20] ;  /* 0x0000200001047983 */ /* 0x000f280000100800 */
[----:B------:R0:W5:Y:S01]  /*24e40*/  LDL R9, [R1] ;  /* 0x0000000001097983 */ /* 0x0001620000100800 */
[----:B------:R-:W0:Y:S01]  /*24e50*/  S2R R2, SR_TID.X ;  /* 0x0000000000027919 */ /* 0x000e220000002100 */
[----:B--2---:R-:W2:Y:S01]  /*24e60*/  S2R R0, SR_TID.X ;  /* 0x0000000000007919 */ /* 0x004ea20000002100 */
[----:B-1----:R-:W-:-:S13]  /*24e70*/  ISETP.NE.AND P0, PT, R6, 0x1, PT ;  /* 0x000000010600780c */ /* 0x002fda0003f05270 */
[----:B------:R-:W1:Y:S01]  /*24e80*/  @P0 LDC R3, c[0x0][0x450] ;  /* 0x00011400ff030b82 */ /* 0x000e620000000800 */
[----:B0-----:R-:W-:-:S04]  /*24e90*/  LOP3.LUT R2, R2, 0x7f, RZ, 0xc0, !PT ;  /* 0x0000007f02027812 */ /* 0x001fc800078ec0ff */
[----:B------:R-:W-:Y:S01]  /*24ea0*/  SHF.R.U32.HI R2, RZ, 0x3, R2 ;  /* 0x00000003ff027819 */ /* 0x000fe20000011602 */
[----:B--2---:R-:W-:Y:S02]  /*24eb0*/  IMAD.SHL.U32 R0, R0, 0x10, RZ ;  /* 0x0000001000007824 */ /* 0x004fe400078e00ff */
[----:B---3--:R-:W-:Y:S02]  /*24ec0*/  IMAD.MOV.U32 R5, RZ, RZ, R21 ;  /* 0x000000ffff057224 */ /* 0x008fe400078e0015 */
[----:B----4-:R-:W-:Y:S02]  /*24ed0*/  IMAD.MOV.U32 R21, RZ, RZ, R20 ;  /* 0x000000ffff157224 */ /* 0x010fe400078e0014 */
[----:B------:R-:W2:Y:S01]  /*24ee0*/  LDL R20, [R1+0x10] ;  /* 0x0000100001147983 */ /* 0x000ea20000100800 */
[----:B------:R-:W-:Y:S01]  /*24ef0*/  LOP3.LUT R0, R2, 0x70, R0, 0xf8, !PT ;  /* 0x0000007002007812 */ /* 0x000fe200078ef800 */
[----:B------:R-:W-:Y:S01]  /*24f00*/  IMAD R4, R4, UR4, RZ ;  /* 0x0000000404047c24 */ /* 0x000fe2000f8e02ff */
[----:B------:R-:W0:Y:S03]  /*24f10*/  @P0 LDC R2, c[0x0][0x44c] ;  /* 0x00011300ff020b82 */ /* 0x000e260000000800 */
[----:B------:R-:W-:-:S02]  /*24f20*/  IMAD.IADD R37, R0, 0x1, R32 ;  /* 0x0000000100257824 */ /* 0x000fc400078e0220 */
[----:B------:R-:W-:Y:S02]  /*24f30*/  IMAD R4, R5, UR5, R4 ;  /* 0x0000000505047c24 */ /* 0x000fe4000f8e0204 */
[----:B------:R-:W-:Y:S02]  /*24f40*/  IMAD.MOV.U32 R0, RZ, RZ, R37 ;  /* 0x000000ffff007224 */ /* 0x000fe400078e0025 */
[----:B0-----:R-:W-:-:S05]  /*24f50*/  @P0 IMAD.HI.U32 R2, R37, R2, RZ ;  /* 0x0000000225020227 */ /* 0x001fca00078e00ff */
[----:B-1----:R-:W-:Y:S01]  /*24f60*/  @P0 SHF.R.U32.HI R0, RZ, R3, R2 ;  /* 0x00000003ff000219 */ /* 0x002fe20000011602 */
        /* <DEDUP_REMOVED lines=39> */
[----:B------:R-:W-:Y:S01]  /*251e0*/  IMAD.IADD R32, R8, 0x1, R32 ;  /* 0x0000000108207824 */ /* 0x000fe200078e0220 */
        /* <DEDUP_REMOVED lines=30> */
.L_x_3782:
        /* <DEDUP_REMOVED lines=11> */
.L_x_3652:
        /* <DEDUP_REMOVED lines=28> */
.L_x_3654:
[----:B------:R-:W-:Y:S05]  /*25640*/  BSYNC B6 ;  /* 0x0000000000067941 */ /* 0x000fea0003800000 */
.L_x_3653:
[----:B------:R-:W2:Y:S01]  /*25650*/  LDL.LU R0, [R1+0x20] ;  /* 0x0000200001007983 */ /* 0x000ea20000300800 */
[----:B------:R-:W1:Y:S01]  /*25660*/  LDC R7, c[0x0][0x448] ;  /* 0x00011200ff077b82 */ /* 0x000e620000000800 */
[----:B------:R-:W-:Y:S02]  /*25670*/  ULDC.64 UR4, c[0x0][0x398] ;  /* 0x0000e60000047ab9 */ /* 0x000fe40000000a00 */
[----:B0-----:R-:W3:Y:S04]  /*25680*/  LDL.LU R2, [R1+0x8] ;  /* 0x0000080001027983 */ /* 0x001ee80000300800 */
        /* <DEDUP_REMOVED lines=94> */
[----:B------:R-:W2:Y:S04]  /*25c70*/  LDL.LU R9, [R1] ;  /* 0x0000000001097983 */ /* 0x000ea80000300800 */
        /* <DEDUP_REMOVED lines=10> */
[----:B---3--:R-:W-:-:S03]  /*25d20*/  IMAD.MOV.U32 R9, RZ, RZ, R3 ;  /* 0x000000ffff097224 */ /* 0x008fc600078e0003 */
[----:B------:R-:W-:Y:S01]  /*25d30*/  ISETP.GE.AND P0, PT, R32, R7, PT ;  /* 0x000000072000720c */ /* 0x000fe20003f06270 */
[----:B------:R-:W0:-:S12]  /*25d40*/  SHFL.IDX PT, R3, R5, RZ, 0x181f ;  /* 0x00181fff05037589 */ /* 0x000e1800000e0000 */
        /* <DEDUP_REMOVED lines=38> */
[----:B------:R-:W-:-:S04]  /*25fb0*/  @P2 LOP3.LUT R16, R16, 0x4000, RZ, 0xfc, !PT ;  /* 0x0000400010102812 */ /* 0x000fc800078efcff */
        /* <DEDUP_REMOVED lines=37> */
[----:B------:R-:W-:-:S13]  /*26210*/  @!P0 ISETP.NE.U32.AND P1, PT, R8, RZ, PT ;  /* 0x000000ff0800820c */ /* 0x000fda0003f25070 */
[----:B------:R0:W-:Y:S04]  /*26220*/  @!P0 LDGSTS.E.BYPASS.LTC128B.128 [R23+0x35400], desc[UR50][R2.64+0x380], P1 ;  /* 0x3540038002178fae */ /* 0x0001e80008901d72 */
[----:B0-2---:R0:W1:Y:S02]  /*26230*/  SHFL.IDX PT, R2, R5, 0x3, 0x181f ;  /* 0x00781f0005027f89 */ /* 0x00506400000e0000 */
.L_x_3792:
[----:B------:R-:W2:Y:S01]  /*26240*/  LDL.LU R3, [R1+0x2c] ;  /* 0x00002c0001037983 */ /* 0x000ea20000300800 */
[----:B------:R-:W-:Y:S01]  /*26250*/  BSSY B0, `(.L_x_3656) ;  /* 0x0000019000007945 */ /* 0x000fe20003800000 */
[----:B--2---:R-:W-:-:S13]  /*26260*/  ISETP.GE.AND P0, PT, R3, R7, PT ;  /* 0x000000070300720c */ /* 0x004fda0003f06270 */
[----:B------:R-:W-:Y:S05]  /*26270*/  @P0 BRA `(.L_x_3657) ;  /* 0x0000000000580947 */ /* 0x000fea0003800000 */
[----:B------:R-:W-:Y:S02]  /*26280*/  LOP3.LUT R0, R0, 0x40, RZ, 0xc0, !PT ;  /* 0x0000004000007812 */ /* 0x000fe400078ec0ff */
[----:B------:R-:W-:Y:S02]  /*26290*/  LOP3.LUT P6, RZ, R16, 0x400, RZ, 0xc0, !PT ;  /* 0x0000040010ff7812 */ /* 0x000fe400078cc0ff */
[----:B-1----:R-:W-:Y:S02]  /*262a0*/  LEA R2, P0, R20, R2, 0x1 ;  /* 0x0000000214027211 */ /* 0x002fe400078008ff */
        /* <DEDUP_REMOVED lines=19> */
.L_x_3657:
[----:B------:R-:W-:Y:S05]  /*263e0*/  BSYNC B0 ;  /* 0x0000000000007941 */ /* 0x000fea0003800000 */
.L_x_3656:
[----:B------:R-:W-:Y:S01]  /*263f0*/  NOP ;  /* 0x0000000000007918 */ /* 0x000fe20000000000 */
[----:B------:R-:W-:-:S13]  /*26400*/  PLOP3.LUT P0, PT, PT, PT, PT, 0x80, 0x0 ;  /* 0x000000000000781c */ /* 0x000fda0003f0f070 */
.L_x_3658:
[----:B------:R-:W-:Y:S02]  /*26410*/  PLOP3.LUT P1, PT, P1, P0, PT, 0xa2, 0x0 ;  /* 0x000000000000781c */ /* 0x000fe40000f21472 */
[----:B------:R-:W-:-:S08]  /*26420*/  @P0 R2UR P1, UR4, R18 ;  /* 0x00000000120402ca */ /* 0x000fd00000020000 */
[----:B------:R-:W-:-:S05]  /*26430*/  @P0 PLOP3.LUT P0, PT, P1, PT, PT, 0x80, 0x0 ;  /* 0x000000000000081c */ /* 0x000fca0000f0f070 */
[----:B------:R-:W-:Y:S01]  /*26440*/  @!P1 SYNCS.ARRIVE.TRANS64.RED.A0T1 RZ, [UR4+0x38810], RZ ;  /* 0x038810ffffff99a7 */ /* 0x000fe20008200404 */
[----:B------:R-:W-:Y:S07]  /*26450*/  @!P1 ARRIVES.LDGSTSBAR.64.TRANSCNT [UR4+0x38810] ;  /* 0x03881000ff0099b0 */ /* 0x000fee0008000a84 */
[----:B------:R-:W-:Y:S05]  /*26460*/  @P0 BRA.U.ANY `(.L_x_3658) ;  /* 0xfffffffd00e80947 */ /* 0x000fea000393ffff */
[----:B-12---:R-:W2:Y:S02]  /*26470*/  LDL.LU R2, [R1+0x30] ;  /* 0x0000300001027983 */ /* 0x006ea40000300800 */
        /* <DEDUP_REMOVED lines=10> */
[----:B-12---:R-:W-:Y:S05]  /*26520*/  @!P0 BRA `(.L_x_3660) ;  /* 0x0000005800548947 */ /* 0x006fea0003800000 */
.L_x_3793:
[----:B------:R-:W-:Y:S05]  /*26530*/  BSYNC B0 ;  /* 0x0000000000007941 */ /* 0x000fea0003800000 */
.L_x_3659:
[----:B------:R-:W-:-:S05]  /*26540*/  IMAD.U32 R2, RZ, RZ, UR39 ;  /* 0x00000027ff027e24 */ /* 0x000fca000f8e00ff */
[----:B------:R-:W-:-:S13]  /*26550*/  ISETP.NE.AND P0, PT, R2, 0x3, PT ;  /* 0x000000030200780c */ /* 0x000fda0003f05270 */
[----:B------:R-:W-:Y:S05]  /*26560*/  @!P0 BRA `(.L_x_3661) ;  /* 0x0000000000048947 */ /* 0x000fea0003800000 */
[----:B------:R-:W-:Y:S01]  /*26570*/  BPT.TRAP 0x1 ;  /* 0x000000040000795c */ /* 0x000fe20000300000 */
.L_x_3661:
[----:B-1----:R-:W-:Y:S01]  /*26580*/  SHF.L.U32 R0, R28, 0x1f, RZ ;  /* 0x0000001f1c007819 */ /* 0x002fe200000006ff */
[----:B------:R-:W-:Y:S03]  /*26590*/  BSSY B0, `(.L_x_3662) ;  /* 0x0000003000007945 */ /* 0x000fe60003800000 */
[----:B------:R-:W1:Y:S02]  /*265a0*/  SYNCS.PHASECHK.TRANS64.TRYWAIT P0, [R25+URZ+0x38860], R0 ;  /* 0x03886000190075a7 */ /* 0x000e64000800017f */
[----:B-1----:R-:W-:Y:S05]  /*265b0*/  @!P0 BRA `(.L_x_3663) ;  /* 0x0000005800448947 */ /* 0x002fea0003800000 */
.L_x_3794:
[----:B------:R-:W-:Y:S05]  /*265c0*/  BSYNC B0 ;  /* 0x0000000000007941 */ /* 0x000fea0003800000 */
.L_x_3662:
[----:B------:R-:W1:Y:S01]  /*265d0*/  LDL.LU R3, [R1+0x38] ;  /* 0x0000380001037983 */ /* 0x000e620000300800 */
[----:B------:R-:W-:Y:S01]  /*265e0*/  ULDC.64 UR4, c[0x0][0x328] ;  /* 0x0000ca0000047ab9 */ /* 0x000fe20000000a00 */
[----:B------:R-:W-:Y:S02]  /*265f0*/  ULDC.64 UR6, c[0x0][0x318] ;  /* 0x0000c60000067ab9 */ /* 0x000fe40000000a00 */
[----:B------:R-:W2:Y:S04]  /*26600*/  LDL.LU R2, [R1+0xc] ;  /* 0x00000c0001027983 */ /* 0x000ea80000300800 */
[----:B0-----:R-:W3:Y:S04]  /*26610*/  LDL.LU R5, [R1+0x3c] ;  /* 0x00003c0001057983 */ /* 0x001ee80000300800 */
[----:B------:R-:W4:Y:S01]  /*26620*/  LDL.LU R4, [R1+0x4] ;  /* 0x0000040001047983 */ /* 0x000f220000300800 */
[----:B-1----:R-:W-:-:S04]  /*26630*/  IMAD R0, R3, UR4, RZ ;  /* 0x0000000403007c24 */ /* 0x002fc8000f8e02ff */
        /* <DEDUP_REMOVED lines=102> */
.L_x_3804:
        /* <DEDUP_REMOVED lines=34> */
.L_x_3665:
        /* <DEDUP_REMOVED lines=11> */
.L_x_3666:
        /* <DEDUP_REMOVED lines=11> */
.L_x_3681:
        /* <DEDUP_REMOVED lines=42> */
.L_x_3669:
[----:B------:R-:W-:Y:S01]  /*272c0*/  IMAD R6, R22, 0x8, R18 ;  /* 0x0000000816067824 */ /* 0x000fe200078e0212 */
[----:B------:R-:W-:Y:S01]  /*272d0*/  SHF.L.U32 R25, R28, 0x1f, RZ ;  /* 0x0000001f1c197819 */ /* 0x000fe200000006ff */
[----:B------:R-:W-:Y:S01]  /*272e0*/  BSSY B1, `(.L_x_3670) ;  /* 0x0000004000017945 */ /* 0x000fe20003800000 */
[----:B------:R-:W-:Y:S02]  /*272f0*/  SHF.R.S32.HI R9, RZ, 0x1f, R5 ;  /* 0x0000001fff097819 */ /* 0x000fe40000011405 */
[----:B------:R-:W0:Y:S02]  /*27300*/  SYNCS.PHASECHK.TRANS64.TRYWAIT P0, [R6+URZ+0x38840], R25 ;  /* 0x03884019060075a7 */ /* 0x000e24000800017f */
[----:B0-----:R-:W-:Y:S05]  /*27310*/  @!P0 BRA `(.L_x_3671) ;  /* 0x0000005400288947 */ /* 0x001fea0003800000 */
.L_x_3805:
[----:B------:R-:W-:Y:S05]  /*27320*/  BSYNC B1 ;  /* 0x0000000000017941 */ /* 0x000fea0003800000 */
.L_x_3670:
        /* <DEDUP_REMOVED lines=40> */
.L_x_3815:
        /* <DEDUP_REMOVED lines=8> */
.L_x_3673:
        /* <DEDUP_REMOVED lines=11> */
.L_x_3674:
[----:B------:R2:W-:Y:S01]  /*276e0*/  SYNCS.ARRIVE.TRANS64.A1T0 RZ, [R6+URZ+0x38830], RZ ;  /* 0x038830ff06ff79a7 */ /* 0x0005e2000810003f */
[----:B------:R-:W-:Y:S05]  /*276f0*/  @!P2 BRA `(.L_x_3675) ;  /* 0x000000000004a947 */ /* 0x000fea0003800000 */
[----:B------:R-:W-:Y:S01]  /*27700*/  BPT.TRAP 0x1 ;  /* 0x000000040000795c */ /* 0x000fe20000300000 */
.L_x_3675:
[----:B------:R-:W3:Y:S01]  /*27710*/  SYNCS.PHASECHK.TRANS64.TRYWAIT P0, [R6+URZ+0x38860], R25 ;  /* 0x03886019060075a7 */ /* 0x000ee2000800017f */
[----:B------:R-:W-:Y:S04]  /*27720*/  BSSY B1, `(.L_x_3676) ;  /* 0x0000002000017945 */ /* 0x000fe80003800000 */
[----:B---3--:R-:W-:Y:S05]  /*27730*/  @!P0 BRA `(.L_x_3677) ;  /* 0x0000005400508947 */ /* 0x008fea0003800000 */
.L_x_3816:
[----:B------:R-:W-:Y:S05]  /*27740*/  BSYNC B1 ;  /* 0x0000000000017941 */ /* 0x000fea0003800000 */
.L_x_3676:
        /* <DEDUP_REMOVED lines=79> */
.L_x_3826:
        /* <DEDUP_REMOVED lines=25> */
.L_x_3679:
        /* <DEDUP_REMOVED lines=11> */
.L_x_3680:
[----:B------:R1:W-:Y:S01]  /*27e80*/  SYNCS.ARRIVE.TRANS64.A1T0 RZ, [R6+URZ+0x38850], RZ ;  /* 0x038850ff06ff79a7 */ /* 0x0003e2000810003f */
[----:B------:R-:W-:Y:S05]  /*27e90*/  @P3 BRA `(.L_x_3681) ;  /* 0xfffffff000603947 */ /* 0x000fea000383ffff */
.L_x_3668:
[----:B------:R-:W-:Y:S05]  /*27ea0*/  BSYNC B0 ;  /* 0x0000000000007941 */ /* 0x000fea0003800000 */
.L_x_3667:
        /* <DEDUP_REMOVED lines=21> */
.L_x_3683:
[----:B------:R-:W-:Y:S05]  /*28000*/  BSYNC B0 ;  /* 0x0000000000007941 */ /* 0x000fea0003800000 */
.L_x_3682:
[----:B------:R-:W-:-:S07]  /*28010*/  SEL R22, R22, RZ, P0 ;  /* 0x000000ff16167207 */ /* 0x000fce0000000000 */
.L_x_3636:
[----:B------:R-:W-:Y:S05]  /*28020*/  BSYNC B7 ;  /* 0x0000000000077941 */ /* 0x000fea0003800000 */
.L_x_3634:
        /* <DEDUP_REMOVED lines=8> */
[----:B---3--:R3:W4:Y:S01]  /*280b0*/  LDS.128 R24, [R18+0x388d0] ;  /* 0x0388d00012187984 */ /* 0x0087220000000c00 */
[----:B------:R-:W-:Y:S06]  /*280c0*/  BAR.ARV 0x4, 0x180 ;  /* 0x0106000000007b1d */ /* 0x000fec0000002000 */
[----:B------:R-:W-:Y:S05]  /*280d0*/  BRA `(.L_x_3685) ;  /* 0x0000000c00d47947 */ /* 0x000fea0003800000 */
.L_x_3684:
        /* <DEDUP_REMOVED lines=14> */
[----:B---3--:R-:W-:Y:S01]  /*281c0*/  IMAD.MOV.U32 R25, RZ, RZ, RZ ;  /* 0x000000ffff197224 */ /* 0x008fe200078e00ff */
[C---:B------:R-:W-:Y:S01]  /*281d0*/  ISETP.GE.U32.AND P2, PT, R8.reuse, 0x2, PT ;  /* 0x000000020800780c */ /* 0x040fe20003f46070 */
[----:B------:R-:W-:Y:S01]  /*281e0*/  IMAD.MOV.U32 R5, RZ, RZ, RZ ;  /* 0x000000ffff057224 */ /* 0x000fe200078e00ff */
[C---:B------:R-:W-:Y:S01]  /*281f0*/  ISETP.GE.U32.AND P3, PT, R8.reuse, 0x4, PT ;  /* 0x000000040800780c */ /* 0x040fe20003f66070 */
[----:B------:R-:W-:Y:S01]  /*28200*/  SHFL.IDX PT, R0, R24, RZ, 0x1f ;  /* 0x00001fff18007589 */ /* 0x000fe200000e0000 */
[C---:B------:R-:W-:Y:S02]  /*28210*/  ISETP.GE.U32.AND P4, PT, R8.reuse, 0x8, PT ;  /* 0x000000080800780c */ /* 0x040fe40003f86070 */
[----:B------:R-:W-:Y:S01]  /*28220*/  ISETP.GE.U32.AND P5, PT, R8, 0x10, PT ;  /* 0x000000100800780c */ /* 0x000fe20003fa6070 */
[----:B-12---:R0:W-:Y:S02]  /*28230*/  SHFL.IDX PT, R6, R24, 0x1, 0x1f ;  /* 0x00201f0018067f89 */ /* 0x0061e400000e0000 */
        /* <DEDUP_REMOVED lines=21> */
.L_x_3836:
[----:B------:R-:W-:Y:S02]  /*28390*/  ULDC UR4, c[0x0][0xd38] ;  /* 0x00034e0000047ab9 */ /* 0x000fe40000000800 */
[----:B------:R-:W-:-:S04]  /*283a0*/  IMAD.U32 R4, RZ, RZ, UR4 ;  /* 0x00000004ff047e24 */ /* 0x000fc8000f8e00ff */
[----:B-1----:R-:W-:-:S04]  /*283b0*/  IMAD R3, R14, R4, RZ ;  /* 0x000000040e037224 */ /* 0x002fc800078e02ff */
[----:B------:R-:W-:-:S05]  /*283c0*/  IMAD.IADD R6, R6, 0x1, R3 ;  /* 0x0000000106067824 */ /* 0x000fca00078e0203 */
[----:B------:R-:W-:-:S13]  /*283d0*/  ISETP.GT.AND P6, PT, R6, R0, PT ;  /* 0x000000000600720c */ /* 0x000fda0003fc4270 */
[----:B------:R-:W-:Y:S05]  /*283e0*/  @P6 BRA `(.L_x_3687) ;  /* 0x0000000000a46947 */ /* 0x000fea0003800000 */
.L_x_3690:
        /* <DEDUP_REMOVED lines=35> */
.L_x_3844:
[----:B------:R-:W-:Y:S02]  /*28620*/  ULDC UR4, c[0x0][0xd38] ;  /* 0x00034e0000047ab9 */ /* 0x000fe40000000800 */
[----:B------:R-:W-:-:S04]  /*28630*/  IMAD.U32 R4, RZ, RZ, UR4 ;  /* 0x00000004ff047e24 */ /* 0x000fc8000f8e00ff */
[----:B-1----:R-:W-:-:S04]  /*28640*/  IMAD R3, R14, R4, RZ ;  /* 0x000000040e037224 */ /* 0x002fc800078e02ff */
[----:B------:R-:W-:-:S05]  /*28650*/  IMAD.IADD R6, R3, 0x1, R6 ;  /* 0x0000000103067824 */ /* 0x000fca00078e0206 */
[----:B------:R-:W-:-:S13]  /*28660*/  ISETP.GT.AND P6, PT, R6, R0, PT ;  /* 0x000000000600720c */ /* 0x000fda0003fc4270 */
[----:B------:R-:W-:Y:S05]  /*28670*/  @!P6 BRA `(.L_x_3690) ;  /* 0xfffffffc005ce947 */ /* 0x000fea000383ffff */
.L_x_3687:
        /* <DEDUP_REMOVED lines=10> */
.L_x_3849:
[----:B------:R-:W-:-:S13]  /*28720*/  ISETP.NE.AND P0, PT, R3, RZ, PT ;  /* 0x000000ff0300720c */ /* 0x000fda0003f05270 */
[----:B------:R-:W-:Y:S05]  /*28730*/  @!P0 BRA `(.L_x_3692) ;  /* 0x0000000000108947 */ /* 0x000fea0003800000 */
[----:B------:R-:W-:Y:S01]  /*28740*/  UMOV UR4, 0xffffffff ;  /* 0xffffffff00047882 */ /* 0x000fe20000000000 */
[----:B------:R-:W-:Y:S02]  /*28750*/  VIADD R12, R7, 0xffffffff ;  /* 0xffffffff070c7836 */ /* 0x000fe40000000000 */
[----:B------:R-:W-:Y:S05]  /*28760*/  BRA.DIV UR4, `(.L_x_3693) ;  /* 0x0000005604847947 */ /* 0x000fea000b800000 */
[----:B------:R4:W0:Y:S02]  /*28770*/  SHFL.IDX PT, R24, R2, R12, 0x1f ;  /* 0x00001f0c02187589 */ /* 0x00082400000e0000 */
.L_x_3692:
        /* <DEDUP_REMOVED lines=59> */
.L_x_3694:
        /* <DEDUP_REMOVED lines=60> */
.L_x_3695:
[----:B------:R-:W-:-:S05]  /*28ef0*/  LOP3.LUT R0, RZ, R3, RZ, 0x33, !PT ;  /* 0x00000003ff007212 */ /* 0x000fca00078e33ff */
[----:B------:R-:W-:Y:S01]  /*28f00*/  IMAD.IADD R25, R25, 0x1, R0 ;  /* 0x0000000119197824 */ /* 0x000fe200078e0200 */
[----:B------:R-:W-:Y:S06]  /*28f10*/  BRA `(.L_x_3696) ;  /* 0x00000000001c7947 */ /* 0x000fec0003800000 */
.L_x_3688:
[----:B------:R-:W-:Y:S01]  /*28f20*/  UMOV UR4, URZ ;  /* 0x0000003f00047c82 */ /* 0x000fe20008000000 */
[----:B------:R-:W-:Y:S01]  /*28f30*/  UMOV UR5, URZ ;  /* 0x0000003f00057c82 */ /* 0x000fe20008000000 */
[----:B------:R-:W-:Y:S01]  /*28f40*/  ULDC UR6, c[0x0][0xd3c] ;  /* 0x00034f0000067ab9 */ /* 0x000fe20000000800 */
[----:B------:R-:W-:Y:S02]  /*28f50*/  IMAD.MOV.U32 R24, RZ, RZ, R0 ;  /* 0x000000ffff187224 */ /* 0x000fe400078e0000 */
[----:B------:R-:W-:Y:S02]  /*28f60*/  IMAD.U32 R25, RZ, RZ, UR4 ;  /* 0x00000004ff197e24 */ /* 0x000fe4000f8e00ff */
[----:B------:R-:W-:Y:S02]  /*28f70*/  IMAD.U32 R26, RZ, RZ, UR5 ;  /* 0x00000005ff1a7e24 */ /* 0x000fe4000f8e00ff */
[----:B------:R-:W-:-:S07]  /*28f80*/  IMAD.U32 R27, RZ, RZ, UR6 ;  /* 0x00000006ff1b7e24 */ /* 0x000fce000f8e00ff */
.L_x_3696:
        /* <DEDUP_REMOVED lines=10> */
.L_x_3685:
[----:B------:R-:W-:Y:S02]  /*29030*/  ULDC UR4, c[0x0][0xd3c] ;  /* 0x00034f0000047ab9 */ /* 0x000fe40000000800 */
[----:B----4-:R-:W-:-:S13]  /*29040*/  ISETP.GE.AND P0, PT, R27, UR4, PT ;  /* 0x000000041b007c0c */ /* 0x010fda000bf06270 */
[----:B------:R-:W-:Y:S05]  /*29050*/  @!P0 BRA `(.L_x_3697) ;  /* 0xffffff7c00408947 */ /* 0x000fea000383ffff */
[----:B------:R-:W-:Y:S05]  /*29060*/  BSYNC B8 ;  /* 0x0000000000087941 */ /* 0x000fea0003800000 */
.L_x_3564:
[----:B------:R-:W4:Y:S01]  /*29070*/  LDL.LU R0, [R1+0x30] ;  /* 0x0000300001007983 */ /* 0x000f220000300800 */
[----:B------:R-:W-:Y:S01]  /*29080*/  BSSY B0, `(.L_x_3698) ;  /* 0x000000b000007945 */ /* 0x000fe20003800000 */
[----:B0-----:R-:W0:Y:S01]  /*29090*/  S2R R5, SR_CgaCtaId ;  /* 0x0000000000057919 */ /* 0x001e220000008800 */
[----:B----4-:R-:W-:-:S05]  /*290a0*/  VIADD R0, R0, 0x1 ;  /* 0x0000000100007836 */ /* 0x010fca0000000000 */
        /* <DEDUP_REMOVED lines=8> */
.L_x_3852:
[----:B------:R-:W-:Y:S05]  /*29130*/  BSYNC B0 ;  /* 0x0000000000007941 */ /* 0x000fea0003800000 */
.L_x_3698:
[----:B------:R-:W-:-:S03]  /*29140*/  UMOV UR4, 0xffffffff ;  /* 0xffffffff00047882 */ /* 0x000fc60000000000 */
[----:B------:R-:W-:Y:S05]  /*29150*/  BRA.DIV UR4, `(.L_x_3700) ;  /* 0x0000004e04447947 */ /* 0x000fea000b800000 */
[----:B0-----:R-:W0:Y:S02]  /*29160*/  S2R R0, SR_TID.X ;  /* 0x0000000000007919 */ /* 0x001e240000002100 */
[----:B0-----:R-:W-:-:S04]  /*29170*/  SHF.R.U32.HI R0, RZ, 0x5, R0 ;  /* 0x00000005ff007819 */ /* 0x001fc80000011600 */
[----:B------:R-:W-:-:S05]  /*29180*/  LOP3.LUT R0, R0, 0x3, RZ, 0xc0, !PT ;  /* 0x0000000300007812 */ /* 0x000fca00078ec0ff */
[----:B------:R0:W1:Y:S02]  /*29190*/  SHFL.IDX PT, R14, R0, RZ, 0x1f ;  /* 0x00001fff000e7589 */ /* 0x00006400000e0000 */
.L_x_3855:
[----:B-1----:R-:W-:-:S13]  /*291a0*/  ISETP.NE.AND P0, PT, R14, RZ, PT ;  /* 0x000000ff0e00720c */ /* 0x002fda0003f05270 */
[----:B------:R-:W-:Y:S05]  /*291b0*/  @P0 BRA `(.L_x_3334) ;  /* 0x0000000000880947 */ /* 0x000fea0003800000 */
[----:B------:R-:W-:-:S03]  /*291c0*/  UMOV UR4, 0xffffffff ;  /* 0xffffffff00047882 */ /* 0x000fc60000000000 */
[----:B------:R-:W-:Y:S05]  /*291d0*/  BRA.DIV UR4, `(.L_x_3701) ;  /* 0x0000004e04587947 */ /* 0x000fea000b800000 */
[----:B------:R-:W-:-:S13]  /*291e0*/  ELECT P6, URZ, PT ;  /* 0x00000000003f782f */ /* 0x000fda00038c0000 */
.L_x_3858:
[----:B------:R-:W-:Y:S05]  /*291f0*/  @!P6 BRA `(.L_x_3334) ;  /* 0x000000000078e947 */ /* 0x000fea0003800000 */
[----:B------:R-:W-:-:S06]  /*29200*/  ULOP3.LUT UR4, UR36, 0x2, URZ, 0xfc, !UPT ;  /* 0x0000000224047892 */ /* 0x000fcc000f8efc3f */
[----:B0-----:R-:W-:-:S05]  /*29210*/  IMAD.U32 R0, RZ, RZ, UR4 ;  /* 0x00000004ff007e24 */ /* 0x001fca000f8e00ff */
[----:B------:R-:W-:-:S13]  /*29220*/  ISETP.NE.AND P0, PT, R0, 0x3, PT ;  /* 0x000000030000780c */ /* 0x000fda0003f05270 */
[----:B------:R-:W-:Y:S05]  /*29230*/  @!P0 BRA `(.L_x_3702) ;  /* 0x0000000000048947 */ /* 0x000fea0003800000 */
[----:B------:R-:W-:Y:S01]  /*29240*/  BPT.TRAP 0x1 ;  /* 0x000000040000795c */ /* 0x000fe20000300000 */
.L_x_3702:
[----:B------:R-:W-:Y:S01]  /*29250*/  IMAD R5, R22, 0x8, R7 ;  /* 0x0000000816057824 */ /* 0x000fe200078e0207 */
[----:B------:R-:W-:Y:S01]  /*29260*/  SHF.L.U32 R0, R28, 0x1f, RZ ;  /* 0x0000001f1c007819 */ /* 0x000fe200000006ff */
[----:B------:R-:W-:-:S03]  /*29270*/  VIADD R22, R22, 0x1 ;  /* 0x0000000116167836 */ /* 0x000fc60000000000 */
[----:B------:R-:W0:Y:S02]  /*29280*/  SYNCS.PHASECHK.TRANS64.TRYWAIT P1, [R5+URZ+0x38840], R0 ;  /* 0x03884000050075a7 */ /* 0x000e24000802017f */
[----:B------:R-:W-:-:S04]  /*29290*/  ISETP.NE.AND P2, PT, R22, 0x2, PT ;  /* 0x000000021600780c */ /* 0x000fc80003f45270 */
[----:B------:R-:W-:Y:S01]  /*292a0*/  SEL R3, RZ, 0x1, P2 ;  /* 0x00000001ff037807 */ /* 0x000fe20001000000 */
[----:B0-----:R-:W-:Y:S08]  /*292b0*/  @!P1 BRA `(.L_x_3703) ;  /* 0x0000004c00409947 */ /* 0x001ff00003800000 */
.L_x_3859:
[----:B------:R-:W-:Y:S02]  /*292c0*/  SEL R22, R22, RZ, P2 ;  /* 0x000000ff16167207 */ /* 0x000fe40001000000 */
[----:B------:R-:W-:Y:S01]  /*292d0*/  LOP3.LUT R2, R28, R3, RZ, 0x3c, !PT ;  /* 0x000000031c027212 */ /* 0x000fe200078e3cff */
[----:B------:R-:W-:Y:S06]  /*292e0*/  @!P0 BRA `(.L_x_3704) ;  /* 0x0000000000048947 */ /* 0x000fec0003800000 */
[----:B------:R-:W-:Y:S01]  /*292f0*/  BPT.TRAP 0x1 ;  /* 0x000000040000795c */ /* 0x000fe20000300000 */
.L_x_3704:
[----:B------:R-:W-:Y:S01]  /*29300*/  IMAD R3, R22, 0x8, R7 ;  /* 0x0000000816037824 */ /* 0x000fe200078e0207 */
[----:B------:R-:W-:-:S04]  /*29310*/  SHF.L.U32 R2, R2, 0x1f, RZ ;  /* 0x0000001f02027819 */ /* 0x000fc800000006ff */
[----:B------:R-:W1:Y:S02]  /*29320*/  SYNCS.PHASECHK.TRANS64.TRYWAIT P1, [R3+URZ+0x38840], R2 ;  /* 0x03884002030075a7 */ /* 0x000e64000802017f */
[----:B-1----:R-:W-:Y:S05]  /*29330*/  @!P1 BRA `(.L_x_3705) ;  /* 0x0000004c00349947 */ /* 0x002fea0003800000 */
.L_x_3860:
[----:B------:R-:W-:Y:S05]  /*29340*/  @!P0 BRA `(.L_x_3706) ;  /* 0x0000000000048947 */ /* 0x000fea0003800000 */
[----:B------:R-:W-:Y:S01]  /*29350*/  BPT.TRAP 0x1 ;  /* 0x000000040000795c */ /* 0x000fe20000300000 */
.L_x_3706:
[----:B------:R-:W4:Y:S02]  /*29360*/  SYNCS.PHASECHK.TRANS64.TRYWAIT P1, [R5+URZ+0x38860], R0 ;  /* 0x03886000050075a7 */ /* 0x000f24000802017f */
[----:B----4-:R-:W-:Y:S05]  /*29370*/  @!P1 BRA `(.L_x_3707) ;  /* 0x0000004c00389947 */ /* 0x010fea0003800000 */
.L_x_3861:
[----:B------:R-:W-:Y:S05]  /*29380*/  @!P0 BRA `(.L_x_3708) ;  /* 0x0000000000048947 */ /* 0x000fea0003800000 */
[----:B------:R-:W-:Y:S01]  /*29390*/  BPT.TRAP 0x1 ;  /* 0x000000040000795c */ /* 0x000fe20000300000 */
.L_x_3708:
[----:B------:R0:W0:Y:S02]  /*293a0*/  SYNCS.PHASECHK.TRANS64.TRYWAIT P0, [R3+URZ+0x38860], R2 ;  /* 0x03886002030075a7 */ /* 0x000024000800017f */
[----:B0-----:R-:W-:Y:S05]  /*293b0*/  @!P0 NANOSLEEP.SYNCS 0x989680 ;  /* 0x009896800000895d */ /* 0x001fea0003900000 */
[----:B------:R-:W0:Y:S02]  /*293c0*/  @!P0 SYNCS.PHASECHK.TRANS64 P0, [R3+URZ+0x38860], R2 ;  /* 0x03886002030085a7 */ /* 0x000e24000800007f */
[----:B0-----:R-:W-:Y:S05]  /*293d0*/  @!P0 BRA `(.L_x_3708) ;  /* 0xfffffffc00f08947 */ /* 0x001fea000383ffff */
.L_x_3334:
[----:B------:R-:W-:Y:S05]  /*293e0*/  BSYNC B9 ;  /* 0x0000000000097941 */ /* 0x000fea0003800000 */
.L_x_3331:
[----:B------:R-:W-:Y:S05]  /*293f0*/  EXIT ;  /* 0x000000000000794d */ /* 0x000fea0003800000 */
.L_x_3360:
[----:B0-----:R0:W1:Y:S02]  /*29400*/  SYNCS.PHASECHK.TRANS64.TRYWAIT P6, [R59+URZ+0x38890], R66 ;  /* 0x038890423b0075a7 */ /* 0x00106400080c017f */
[----:B-1----:R-:W-:Y:S05]  /*29410*/  @!P6 NANOSLEEP.SYNCS 0x989680 ;  /* 0x009896800000e95d */ /* 0x002fea0003900000 */
[----:B------:R-:W1:Y:S02]  /*29420*/  @!P6 SYNCS.PHASECHK.TRANS64 P6, [R59+URZ+0x38890], R66 ;  /* 0x038890423b00e5a7 */ /* 0x000e6400080c007f */
[----:B-1----:R-:W-:Y:S05]  /*29430*/  @!P6 BRA `(.L_x_3360) ;  /* 0xfffffffc00f0e947 */ /* 0x002fea000383ffff */
[----:B------:R-:W-:Y:S05]  /*29440*/  BRA `(.L_x_3709) ;  /* 0xfffffda000347947 */ /* 0x000fea000383ffff */
.L_x_3361:
        /* <DEDUP_REMOVED lines=8> */
.L_x_3711:
[----:B------:R-:W-:Y:S05]  /*294d0*/  BSYNC B1 ;  /* 0x0000000000017941 */ /* 0x000fea0003800000 */
.L_x_3710:
        /* <DEDUP_REMOVED lines=8> */
.L_x_3712:
[----:B------:R-:W-:Y:S01]  /*29560*/  IMAD.MOV.U32 R67, RZ, RZ, R14 ;  /* 0x000000ffff437224 */ /* 0x000fe200078e000e */
[----:B------:R-:W-:Y:S06]  /*29570*/  BRA `(.L_x_3713) ;  /* 0xfffffd9c00fc7947 */ /* 0x000fec000383ffff */
.L_x_3371:
[----:B0-----:R0:W1:Y:S02]  /*29580*/  SYNCS.PHASECHK.TRANS64.TRYWAIT P6, [R59+URZ+0x38890], R66 ;  /* 0x038890423b0075a7 */ /* 0x00106400080c017f */
[----:B-1----:R-:W-:Y:S05]  /*29590*/  @!P6 NANOSLEEP.SYNCS 0x989680 ;  /* 0x009896800000e95d */ /* 0x002fea0003900000 */
[----:B------:R-:W1:Y:S02]  /*295a0*/  @!P6 SYNCS.PHASECHK.TRANS64 P6, [R59+URZ+0x38890], R66 ;  /* 0x038890423b00e5a7 */ /* 0x000e6400080c007f */
[----:B-1----:R-:W-:Y:S05]  /*295b0*/  @!P6 BRA `(.L_x_3371) ;  /* 0xfffffffc00f0e947 */ /* 0x002fea000383ffff */
[----:B------:R-:W-:Y:S05]  /*295c0*/  BRA `(.L_x_3714) ;  /* 0xfffffda800607947 */ /* 0x000fea000383ffff */
.L_x_3372:
        /* <DEDUP_REMOVED lines=8> */
.L_x_3716:
[----:B------:R-:W-:Y:S05]  /*29650*/  BSYNC B1 ;  /* 0x0000000000017941 */ /* 0x000fea0003800000 */
.L_x_3715:
        /* <DEDUP_REMOVED lines=8> */
.L_x_3717:
[----:B------:R-:W-:Y:S01]  /*296e0*/  IMAD.MOV.U32 R67, RZ, RZ, R14 ;  /* 0x000000ffff437224 */ /* 0x000fe200078e000e */
[----:B------:R-:W-:Y:S06]  /*296f0*/  BRA `(.L_x_3718) ;  /* 0xfffffda800287947 */ /* 0x000fec000383ffff */
.L_x_3377:
[----:B0-----:R0:W1:Y:S02]  /*29700*/  SYNCS.PHASECHK.TRANS64.TRYWAIT P0, [R59+URZ+0x38890], R66 ;  /* 0x038890423b0075a7 */ /* 0x001064000800017f */
[----:B-1----:R-:W-:Y:S05]  /*29710*/  @!P0 NANOSLEEP.SYNCS 0x989680 ;  /* 0x009896800000895d */ /* 0x002fea0003900000 */
[----:B------:R-:W1:Y:S02]  /*29720*/  @!P0 SYNCS.PHASECHK.TRANS64 P0, [R59+URZ+0x38890], R66 ;  /* 0x038890423b0085a7 */ /* 0x000e64000800007f */
[----:B-1----:R-:W-:Y:S05]  /*29730*/  @!P0 BRA `(.L_x_3377) ;  /* 0xfffffffc00f08947 */ /* 0x002fea000383ffff */
[----:B------:R-:W-:Y:S05]  /*29740*/  BRA `(.L_x_3719) ;  /* 0xfffffdb000247947 */ /* 0x000fea000383ffff */
.L_x_3378:
[----:B------:R-:W-:Y:S01]  /*29750*/  BSSY B1, `(.L_x_3720) ;  /* 0x0000007000017945 */ /* 0x000fe20003800000 */
[----:B------:R-:W-:Y:S02]  /*29760*/  IMAD.MOV.U32 R12, RZ, RZ, RZ ;  /* 0x000000ffff0c7224 */ /* 0x000fe400078e00ff */
[----:B------:R-:W-:Y:S02]  /*29770*/  IMAD.MOV.U32 R11, RZ, RZ, 0x1c1f ;  /* 0x00001c1fff0b7424 */ /* 0x000fe400078e00ff */
[----:B------:R-:W-:-:S07]  /*29780*/  IMAD.MOV.U32 R15, RZ, RZ, -0x1 ;  /* 0xffffffffff0f7424 */ /* 0x000fce00078e00ff */
[----:B0-----:R-:W-:Y:S05]  /*29790*/  WARPSYNC.COLLECTIVE R15, `(.L_x_3721) ;  /* 0x000000000f087348 */ /* 0x001fea0003c00000 */
[----:B------:R1:W2:Y:S02]  /*297a0*/  SHFL.IDX P6, R14, R13, R12, R11 ;  /* 0x0000000c0d0e7389 */ /* 0x0002a400000c000b */
[----:B012---:R-:W-:Y:S01]  /*297b0*/  ENDCOLLECTIVE ;  /* 0x000000000000791b */ /* 0x007fe20003800000 */
.L_x_3721:
[----:B------:R-:W-:Y:S05]  /*297c0*/  BSYNC B1 ;  /* 0x0000000000017941 */ /* 0x000fea0003800000 */
.L_x_3720:
        /* <DEDUP_REMOVED lines=8> */
.L_x_3722:
[----:B------:R-:W-:Y:S05]  /*29850*/  BRA `(.L_x_3723) ;  /* 0xfffffdb000447947 */ /* 0x000fea000383ffff */
.L_x_3382:
[----:B--2---:R2:W4:Y:S02]  /*29860*/  SYNCS.PHASECHK.TRANS64.TRYWAIT P5, [R59+URZ+0x388b0], R66 ;  /* 0x0388b0423b0075a7 */ /* 0x00452400080a017f */
[----:B----4-:R-:W-:Y:S05]  /*29870*/  @!P5 NANOSLEEP.SYNCS 0x989680 ;  /* 0x009896800000d95d */ /* 0x010fea0003900000 */
[----:B------:R-:W4:Y:S02]  /*29880*/  @!P5 SYNCS.PHASECHK.TRANS64 P5, [R59+URZ+0x388b0], R66 ;  /* 0x0388b0423b00d5a7 */ /* 0x000f2400080a007f */
[----:B----4-:R-:W-:Y:S05]  /*29890*/  @!P5 BRA `(.L_x_3382) ;  /* 0xfffffffc00f0d947 */ /* 0x010fea000383ffff */
[----:B------:R-:W-:Y:S05]  /*298a0*/  BRA `(.L_x_3724) ;  /* 0xfffffdb000d07947 */ /* 0x000fea000383ffff */
.L_x_3427:
        /* <DEDUP_REMOVED lines=8> */
.L_x_3726:
[----:B------:R-:W-:Y:S05]  /*29930*/  BSYNC B1 ;  /* 0x0000000000017941 */ /* 0x000fea0003800000 */
.L_x_3725:
        /* <DEDUP_REMOVED lines=8> */
.L_x_3727:
[----:B------:R-:W-:Y:S02]  /*299c0*/  IMAD.MOV.U32 R13, RZ, RZ, R80 ;  /* 0x000000ffff0d7224 */ /* 0x000fe400078e0050 */
[----:B------:R-:W-:-:S07]  /*299d0*/  IMAD.MOV.U32 R5, RZ, RZ, R14 ;  /* 0x000000ffff057224 */ /* 0x000fce00078e000e */
[----:B------:R-:W-:Y:S05]  /*299e0*/  WARPSYNC.COLLECTIVE R15, `(.L_x_3728) ;  /* 0x000000000f087348 */ /* 0x000fea0003c00000 */
[----:B------:R0:W1:Y:S02]  /*299f0*/  SHFL.IDX P6, R14, R13, R12, R11 ;  /* 0x0000000c0d0e7389 */ /* 0x00006400000c000b */
[----:B01----:R-:W-:Y:S01]  /*29a00*/  ENDCOLLECTIVE ;  /* 0x000000000000791b */ /* 0x003fe20003800000 */
.L_x_3728:
[----:B------:R-:W-:Y:S02]  /*29a10*/  IMAD.MOV.U32 R13, RZ, RZ, R30 ;  /* 0x000000ffff0d7224 */ /* 0x000fe400078e001e */
[----:B------:R-:W-:-:S07]  /*29a20*/  IMAD.MOV.U32 R8, RZ, RZ, R14 ;  /* 0x000000ffff087224 */ /* 0x000fce00078e000e */
[----:B------:R-:W-:Y:S05]  /*29a30*/  WARPSYNC.COLLECTIVE R15, `(.L_x_3729) ;  /* 0x000000000f087348 */ /* 0x000fea0003c00000 */
[----:B------:R0:W1:Y:S02]  /*29a40*/  SHFL.IDX P6, R14, R13, R12, R11 ;  /* 0x0000000c0d0e7389 */ /* 0x00006400000c000b */
[----:B01----:R-:W-:Y:S01]  /*29a50*/  ENDCOLLECTIVE ;  /* 0x000000000000791b */ /* 0x003fe20003800000 */
.L_x_3729:
[----:B------:R-:W-:Y:S01]  /*29a60*/  IMAD.MOV.U32 R6, RZ, RZ, R14 ;  /* 0x000000ffff067224 */ /* 0x000fe200078e000e */
[----:B------:R-:W-:Y:S06]  /*29a70*/  BRA `(.L_x_3730) ;  /* 0xfffffdf000bc7947 */ /* 0x000fec000383ffff */
.L_x_3430:
[----:B------:R-:W-:Y:S01]  /*29a80*/  BSSY B1, `(.L_x_3731) ;  /* 0x0000008000017945 */ /* 0x000fe20003800000 */
[----:B------:R-:W-:Y:S02]  /*29a90*/  IMAD.MOV.U32 R13, RZ, RZ, R10 ;  /* 0x000000ffff0d7224 */ /* 0x000fe400078e000a */
[----:B------:R-:W-:Y:S02]  /*29aa0*/  IMAD.MOV.U32 R12, RZ, RZ, 0x1 ;  /* 0x00000001ff0c7424 */ /* 0x000fe400078e00ff */
[----:B-1----:R-:W-:Y:S02]  /*29ab0*/  IMAD.MOV.U32 R11, RZ, RZ, 0x1c1f ;  /* 0x00001c1fff0b7424 */ /* 0x002fe400078e00ff */
[----:B------:R-:W-:-:S07]  /*29ac0*/  IMAD.MOV.U32 R15, RZ, RZ, -0x1 ;  /* 0xffffffffff0f7424 */ /* 0x000fce00078e00ff */
[----:B---34-:R-:W-:Y:S05]  /*29ad0*/  WARPSYNC.COLLECTIVE R15, `(.L_x_3732) ;  /* 0x000000000f087348 */ /* 0x018fea0003c00000 */
[----:B------:R0:W1:Y:S02]  /*29ae0*/  SHFL.IDX P6, R14, R13, R12, R11 ;  /* 0x0000000c0d0e7389 */ /* 0x00006400000c000b */
[----:B01-34-:R-:W-:Y:S01]  /*29af0*/  ENDCOLLECTIVE ;  /* 0x000000000000791b */ /* 0x01bfe20003800000 */
.L_x_3732:
[----:B------:R-:W-:Y:S05]  /*29b00*/  BSYNC B1 ;  /* 0x0000000000017941 */ /* 0x000fea0003800000 */
.L_x_3731:
        /* <DEDUP_REMOVED lines=8> */
.L_x_3733:
[----:B------:R-:W-:Y:S02]  /*29b90*/  IMAD.MOV.U32 R13, RZ, RZ, R80 ;  /* 0x000000ffff0d7224 */ /* 0x000fe400078e0050 */
[----:B------:R-:W-:-:S07]  /*29ba0*/  IMAD.MOV.U32 R4, RZ, RZ, R14 ;  /* 0x000000ffff047224 */ /* 0x000fce00078e000e */
[----:B------:R-:W-:Y:S05]  /*29bb0*/  WARPSYNC.COLLECTIVE R15, `(.L_x_3734) ;  /* 0x000000000f087348 */ /* 0x000fea0003c00000 */
[----:B------:R0:W1:Y:S02]  /*29bc0*/  SHFL.IDX P6, R14, R13, R12, R11 ;  /* 0x0000000c0d0e7389 */ /* 0x00006400000c000b */
[----:B01----:R-:W-:Y:S01]  /*29bd0*/  ENDCOLLECTIVE ;  /* 0x000000000000791b */ /* 0x003fe20003800000 */
.L_x_3734:
[----:B------:R-:W-:Y:S02]  /*29be0*/  IMAD.MOV.U32 R13, RZ, RZ, R30 ;  /* 0x000000ffff0d7224 */ /* 0x000fe400078e001e */
[----:B------:R-:W-:-:S07]  /*29bf0*/  IMAD.MOV.U32 R7, RZ, RZ, R14 ;  /* 0x000000ffff077224 */ /* 0x000fce00078e000e */
[----:B------:R-:W-:Y:S05]  /*29c00*/  WARPSYNC.COLLECTIVE R15, `(.L_x_3735) ;  /* 0x000000000f087348 */ /* 0x000fea0003c00000 */
[----:B------:R0:W1:Y:S02]  /*29c10*/  SHFL.IDX P6, R14, R13, R12, R11 ;  /* 0x0000000c0d0e7389 */ /* 0x00006400000c000b */
[----:B01----:R-:W-:Y:S01]  /*29c20*/  ENDCOLLECTIVE ;  /* 0x000000000000791b */ /* 0x003fe20003800000 */
.L_x_3735:
[----:B------:R-:W-:Y:S05]  /*29c30*/  BRA `(.L_x_3736) ;  /* 0xfffffdf400207947 */ /* 0x000fea000383ffff */
.L_x_3434:
[----:B0-----:R0:W1:Y:S02]  /*29c40*/  SYNCS.PHASECHK.TRANS64.TRYWAIT P0, [R17+URZ+0x38800], R34 ;  /* 0x03880022110075a7 */ /* 0x001064000800017f */
[----:B-1----:R-:W-:Y:S05]  /*29c50*/  @!P0 NANOSLEEP.SYNCS 0x989680 ;  /* 0x009896800000895d */ /* 0x002fea0003900000 */
[----:B------:R-:W1:Y:S02]  /*29c60*/  @!P0 SYNCS.PHASECHK.TRANS64 P0, [R17+URZ+0x38800], R34 ;  /* 0x03880022110085a7 */ /* 0x000e64000800007f */
[----:B-1----:R-:W-:Y:S05]  /*29c70*/  @!P0 BRA `(.L_x_3434) ;  /* 0xfffffffc00f08947 */ /* 0x002fea000383ffff */
[----:B------:R-:W-:Y:S05]  /*29c80*/  BRA `(.L_x_3737) ;  /* 0xfffffdf800107947 */ /* 0x000fea000383ffff */
.L_x_3442:
        /* <DEDUP_REMOVED lines=9> */
.L_x_3739:
[----:B------:R-:W-:Y:S05]  /*29d20*/  BSYNC B1 ;  /* 0x0000000000017941 */ /* 0x000fea0003800000 */
.L_x_3738:
        /* <DEDUP_REMOVED lines=10> */
.L_x_3740:
        /* <DEDUP_REMOVED lines=8> */
.L_x_3741:
[----:B------:R-:W-:-:S05]  /*29e50*/  @!P1 IADD3 R8, P2, R2, R5, RZ ;  /* 0x0000000502089210 */ /* 0x000fca0007f5e0ff */
[----:B------:R-:W-:Y:S02]  /*29e60*/  @!P1 IMAD.X R9, R0, 0x1, R6, P2 ;  /* 0x0000000100099824 */ /* 0x000fe400010e0606 */
[----:B------:R-:W-:Y:S02]  /*29e70*/  IMAD.MOV.U32 R13, RZ, RZ, R32 ;  /* 0x000000ffff0d7224 */ /* 0x000fe400078e0020 */
[----:B------:R-:W-:-:S07]  /*29e80*/  IMAD.MOV.U32 R3, RZ, RZ, R14 ;  /* 0x000000ffff037224 */ /* 0x000fce00078e000e */
[----:B------:R-:W-:Y:S05]  /*29e90*/  WARPSYNC.COLLECTIVE R15, `(.L_x_3742) ;  /* 0x000000000f087348 */ /* 0x000fea0003c00000 */
[----:B------:R0:W1:Y:S02]  /*29ea0*/  SHFL.IDX P6, R14, R13, R12, R11 ;  /* 0x0000000c0d0e7389 */ /* 0x00006400000c000b */
[----:B01----:R-:W-:Y:S01]  /*29eb0*/  ENDCOLLECTIVE ;  /* 0x000000000000791b */ /* 0x003fe20003800000 */
.L_x_3742:
        /* <DEDUP_REMOVED lines=21> */
.L_x_3743:
        /* <DEDUP_REMOVED lines=20> */
.L_x_3744:
[----:B------:R-:W-:Y:S02]  /*2a150*/  PRMT R53, R6, 0x7610, R53 ;  /* 0x0000761006357816 */ /* 0x000fe40000000035 */
[----:B------:R-:W-:Y:S01]  /*2a160*/  CS2R R4, SRZ ;  /* 0x0000000000047805 */ /* 0x000fe2000001ff00 */
[----:B------:R-:W-:Y:S02]  /*2a170*/  IMAD.MOV.U32 R13, RZ, RZ, R27 ;  /* 0x000000ffff0d7224 */ /* 0x000fe400078e001b */
[----:B------:R-:W-:-:S07]  /*2a180*/  IMAD.MOV.U32 R26, RZ, RZ, R14 ;  /* 0x000000ffff1a7224 */ /* 0x000fce00078e000e */
[----:B------:R-:W-:Y:S05]  /*2a190*/  WARPSYNC.COLLECTIVE R15, `(.L_x_3745) ;  /* 0x000000000f087348 */ /* 0x000fea0003c00000 */
[----:B------:R0:W1:Y:S02]  /*2a1a0*/  SHFL.IDX P6, R14, R13, R12, R11 ;  /* 0x0000000c0d0e7389 */ /* 0x00006400000c000b */
[----:B01----:R-:W-:Y:S01]  /*2a1b0*/  ENDCOLLECTIVE ;  /* 0x000000000000791b */ /* 0x003fe20003800000 */
.L_x_3745:
[----:B------:R-:W-:Y:S02]  /*2a1c0*/  IMAD.MOV.U32 R13, RZ, RZ, R32 ;  /* 0x000000ffff0d7224 */ /* 0x000fe400078e0020 */
[----:B------:R-:W-:-:S07]  /*2a1d0*/  IMAD.MOV.U32 R27, RZ, RZ, R14 ;  /* 0x000000ffff1b7224 */ /* 0x000fce00078e000e */
[----:B------:R-:W-:Y:S05]  /*2a1e0*/  WARPSYNC.COLLECTIVE R15, `(.L_x_3746) ;  /* 0x000000000f087348 */ /* 0x000fea0003c00000 */
[----:B------:R0:W1:Y:S02]  /*2a1f0*/  SHFL.IDX P6, R14, R13, R12, R11 ;  /* 0x0000000c0d0e7389 */ /* 0x00006400000c000b */
[----:B01----:R-:W-:Y:S01]  /*2a200*/  ENDCOLLECTIVE ;  /* 0x000000000000791b */ /* 0x003fe20003800000 */
.L_x_3746:
[----:B------:R-:W-:Y:S05]  /*2a210*/  BRA `(.L_x_3747) ;  /* 0xfffffe0000f47947 */ /* 0x000fea000383ffff */
.L_x_3446:
[----:B0-----:R0:W1:Y:S02]  /*2a220*/  SYNCS.PHASECHK.TRANS64.TRYWAIT P1, [R17+URZ+0x38800], R12 ;  /* 0x0388000c110075a7 */ /* 0x001064000802017f */
[----:B-1----:R-:W-:Y:S05]  /*2a230*/  @!P1 NANOSLEEP.SYNCS 0x989680 ;  /* 0x009896800000995d */ /* 0x002fea0003900000 */
[----:B------:R-:W1:Y:S02]  /*2a240*/  @!P1 SYNCS.PHASECHK.TRANS64 P1, [R17+URZ+0x38800], R12 ;  /* 0x0388000c110095a7 */ /* 0x000e64000802007f */
[----:B-1----:R-:W-:Y:S05]  /*2a250*/  @!P1 BRA `(.L_x_3446) ;  /* 0xfffffffc00f09947 */ /* 0x002fea000383ffff */
[----:B------:R-:W-:Y:S05]  /*2a260*/  BRA `(.L_x_3748) ;  /* 0xfffffe0400907947 */ /* 0x000fea000383ffff */
.L_x_3452:
[----:B-1----:R1:W2:Y:S02]  /*2a270*/  SYNCS.PHASECHK.TRANS64.TRYWAIT P1, [R20+URZ+0x38830], R15 ;  /* 0x0388300f140075a7 */ /* 0x0022a4000802017f */
[----:B--2---:R-:W-:Y:S05]  /*2a280*/  @!P1 NANOSLEEP.SYNCS 0x989680 ;  /* 0x009896800000995d */ /* 0x004fea0003900000 */
[----:B------:R-:W2:Y:S02]  /*2a290*/  @!P1 SYNCS.PHASECHK.TRANS64 P1, [R20+URZ+0x38830], R15 ;  /* 0x0388300f140095a7 */ /* 0x000ea4000802007f */
[----:B--2---:R-:W-:Y:S05]  /*2a2a0*/  @!P1 BRA `(.L_x_3452) ;  /* 0xfffffffc00f09947 */ /* 0x004fea000383ffff */
[----:B------:R-:W-:Y:S05]  /*2a2b0*/  BRA `(.L_x_3451) ;  /* 0xfffffe1400047947 */ /* 0x000fea000383ffff */
.L_x_3454:
[----:B--2---:R2:W3:Y:S02]  /*2a2c0*/  SYNCS.PHASECHK.TRANS64.TRYWAIT P1, [R17+URZ+0x38810], R0 ;  /* 0x03881000110075a7 */ /* 0x0044e4000802017f */
[----:B---3--:R-:W-:Y:S05]  /*2a2d0*/  @!P1 NANOSLEEP.SYNCS 0x989680 ;  /* 0x009896800000995d */ /* 0x008fea0003900000 */
[----:B------:R-:W3:Y:S02]  /*2a2e0*/  @!P1 SYNCS.PHASECHK.TRANS64 P1, [R17+URZ+0x38810], R0 ;  /* 0x03881000110095a7 */ /* 0x000ee4000802007f */
[----:B---3--:R-:W-:Y:S05]  /*2a2f0*/  @!P1 BRA `(.L_x_3454) ;  /* 0xfffffffc00f09947 */ /* 0x008fea000383ffff */
[----:B------:R-:W-:Y:S05]  /*2a300*/  BRA `(.L_x_3749) ;  /* 0xfffffe1400b47947 */ /* 0x000fea000383ffff */
.L_x_3458:
[----:B--2---:R2:W4:Y:S02]  /*2a310*/  SYNCS.PHASECHK.TRANS64.TRYWAIT P1, [R20+URZ+0x38850], R15 ;  /* 0x0388500f140075a7 */ /* 0x004524000802017f */
[----:B----4-:R-:W-:Y:S05]  /*2a320*/  @!P1 NANOSLEEP.SYNCS 0x989680 ;  /* 0x009896800000995d */ /* 0x010fea0003900000 */
[----:B------:R-:W4:Y:S02]  /*2a330*/  @!P1 SYNCS.PHASECHK.TRANS64 P1, [R20+URZ+0x38850], R15 ;  /* 0x0388500f140095a7 */ /* 0x000f24000802007f */
[----:B----4-:R-:W-:Y:S05]  /*2a340*/  @!P1 BRA `(.L_x_3458) ;  /* 0xfffffffc00f09947 */ /* 0x010fea000383ffff */
[----:B------:R-:W-:Y:S05]  /*2a350*/  BRA `(.L_x_3457) ;  /* 0xfffffe1400e07947 */ /* 0x000fea000383ffff */
.L_x_3480:
[----:B-1----:R1:W2:Y:S02]  /*2a360*/  SYNCS.PHASECHK.TRANS64.TRYWAIT P1, [R199+URZ+0x38830], R14 ;  /* 0x0388300ec70075a7 */ /* 0x0022a4000802017f */
[----:B--2---:R-:W-:Y:S05]  /*2a370*/  @!P1 NANOSLEEP.SYNCS 0x989680 ;  /* 0x009896800000995d */ /* 0x004fea0003900000 */
[----:B------:R-:W2:Y:S02]  /*2a380*/  @!P1 SYNCS.PHASECHK.TRANS64 P1, [R199+URZ+0x38830], R14 ;  /* 0x0388300ec70095a7 */ /* 0x000ea4000802007f */
[----:B--2---:R-:W-:Y:S05]  /*2a390*/  @!P1 BRA `(.L_x_3480) ;  /* 0xfffffffc00f09947 */ /* 0x004fea000383ffff */
[----:B------:R-:W-:Y:S05]  /*2a3a0*/  BRA `(.L_x_3479) ;  /* 0xfffffe4c00947947 */ /* 0x000fea000383ffff */
.L_x_3485:
[----:B---3--:R3:W4:Y:S02]  /*2a3b0*/  SYNCS.PHASECHK.TRANS64.TRYWAIT P1, [R199+URZ+0x38850], R14 ;  /* 0x0388500ec70075a7 */ /* 0x008724000802017f */
[----:B----4-:R-:W-:Y:S05]  /*2a3c0*/  @!P1 NANOSLEEP.SYNCS 0x989680 ;  /* 0x009896800000995d */ /* 0x010fea0003900000 */
[----:B------:R-:W4:Y:S02]  /*2a3d0*/  @!P1 SYNCS.PHASECHK.TRANS64 P1, [R199+URZ+0x38850], R14 ;  /* 0x0388500ec70095a7 */ /* 0x000f24000802007f */
[----:B----4-:R-:W-:Y:S05]  /*2a3e0*/  @!P1 BRA `(.L_x_3485) ;  /* 0xfffffffc00f09947 */ /* 0x010fea000383ffff */
[----:B------:R-:W-:Y:S05]  /*2a3f0*/  BRA `(.L_x_3484) ;  /* 0xfffffe5000307947 */ /* 0x000fea000383ffff */
.L_x_3507:
[----:B-1----:R1:W2:Y:S02]  /*2a400*/  SYNCS.PHASECHK.TRANS64.TRYWAIT P2, [R21+URZ+0x38830], R7 ;  /* 0x03883007150075a7 */ /* 0x0022a4000804017f */
[----:B--2---:R-:W-:Y:S05]  /*2a410*/  @!P2 NANOSLEEP.SYNCS 0x989680 ;  /* 0x009896800000a95d */ /* 0x004fea0003900000 */
[----:B------:R-:W2:Y:S02]  /*2a420*/  @!P2 SYNCS.PHASECHK.TRANS64 P2, [R21+URZ+0x38830], R7 ;  /* 0x038830071500a5a7 */ /* 0x000ea4000804007f */
[----:B--2---:R-:W-:Y:S05]  /*2a430*/  @!P2 BRA `(.L_x_3507) ;  /* 0xfffffffc00f0a947 */ /* 0x004fea000383ffff */
[----:B------:R-:W-:Y:S05]  /*2a440*/  BRA `(.L_x_3506) ;  /* 0xfffffe8c00fc7947 */ /* 0x000fea000383ffff */
.L_x_3512:
[----:B---3--:R3:W4:Y:S02]  /*2a450*/  SYNCS.PHASECHK.TRANS64.TRYWAIT P2, [R21+URZ+0x38850], R7 ;  /* 0x03885007150075a7 */ /* 0x008724000804017f */
[----:B----4-:R-:W-:Y:S05]  /*2a460*/  @!P2 NANOSLEEP.SYNCS 0x989680 ;  /* 0x009896800000a95d */ /* 0x010fea0003900000 */
[----:B------:R-:W4:Y:S02]  /*2a470*/  @!P2 SYNCS.PHASECHK.TRANS64 P2, [R21+URZ+0x38850], R7 ;  /* 0x038850071500a5a7 */ /* 0x000f24000804007f */
[----:B----4-:R-:W-:Y:S05]  /*2a480*/  @!P2 BRA `(.L_x_3512) ;  /* 0xfffffffc00f0a947 */ /* 0x010fea000383ffff */
[----:B------:R-:W-:Y:S05]  /*2a490*/  BRA `(.L_x_3511) ;  /* 0xfffffe9000987947 */ /* 0x000fea000383ffff */
.L_x_3522:
[----:B-1----:R1:W2:Y:S02]  /*2a4a0*/  SYNCS.PHASECHK.TRANS64.TRYWAIT P1, [R21+URZ+0x38830], R7 ;  /* 0x03883007150075a7 */ /* 0x0022a4000802017f */
[----:B--2---:R-:W-:Y:S05]  /*2a4b0*/  @!P1 NANOSLEEP.SYNCS 0x989680 ;  /* 0x009896800000995d */ /* 0x004fea0003900000 */
[----:B------:R-:W2:Y:S02]  /*2a4c0*/  @!P1 SYNCS.PHASECHK.TRANS64 P1, [R21+URZ+0x38830], R7 ;  /* 0x03883007150095a7 */ /* 0x000ea4000802007f */
[----:B--2---:R-:W-:Y:S05]  /*2a4d0*/  @!P1 BRA `(.L_x_3522) ;  /* 0xfffffffc00f09947 */ /* 0x004fea000383ffff */
[----:B------:R-:W-:Y:S05]  /*2a4e0*/  BRA `(.L_x_3521) ;  /* 0xfffffec000847947 */ /* 0x000fea000383ffff */
.L_x_3527:
[----:B---3--:R3:W4:Y:S02]  /*2a4f0*/  SYNCS.PHASECHK.TRANS64.TRYWAIT P1, [R21+URZ+0x38850], R7 ;  /* 0x03885007150075a7 */ /* 0x008724000802017f */
[----:B----4-:R-:W-:Y:S05]  /*2a500*/  @!P1 NANOSLEEP.SYNCS 0x989680 ;  /* 0x009896800000995d */ /* 0x010fea0003900000 */
[----:B------:R-:W4:Y:S02]  /*2a510*/  @!P1 SYNCS.PHASECHK.TRANS64 P1, [R21+URZ+0x38850], R7 ;  /* 0x03885007150095a7 */ /* 0x000f24000802007f */
[----:B----4-:R-:W-:Y:S05]  /*2a520*/  @!P1 BRA `(.L_x_3527) ;  /* 0xfffffffc00f09947 */ /* 0x010fea000383ffff */
[----:B------:R-:W-:Y:S05]  /*2a530*/  BRA `(.L_x_3526) ;  /* 0xfffffec400207947 */ /* 0x000fea000383ffff */
.L_x_3580:
[----:B------:R-:W0:Y:S01]  /*2a540*/  S2R R12, SR_TID.X ;  /* 0x00000000000c7919 */ /* 0x000e220000002100 */
[----:B------:R-:W-:Y:S01]  /*2a550*/  BSSY B1, `(.L_x_3750) ;  /* 0x000000a000017945 */ /* 0x000fe20003800000 */
[----:B------:R-:W-:Y:S02]  /*2a560*/  IMAD.MOV.U32 R11, RZ, RZ, 0x1f ;  /* 0x0000001fff0b7424 */ /* 0x000fe400078e00ff */
[----:B------:R-:W-:Y:S01]  /*2a570*/  IMAD.MOV.U32 R15, RZ, RZ, -0x1 ;  /* 0xffffffffff0f7424 */ /* 0x000fe200078e00ff */
[----:B0-----:R-:W-:-:S04]  /*2a580*/  SHF.R.U32.HI R12, RZ, 0x5, R12 ;  /* 0x00000005ff0c7819 */ /* 0x001fc8000001160c */
[----:B------:R-:W-:-:S05]  /*2a590*/  LOP3.LUT R12, R12, 0x3, RZ, 0xc0, !PT ;  /* 0x000000030c0c7812 */ /* 0x000fca00078ec0ff */
[----:B------:R-:W-:Y:S02]  /*2a5a0*/  IMAD.MOV.U32 R13, RZ, RZ, R12 ;  /* 0x000000ffff0d7224 */ /* 0x000fe400078e000c */
[----:B------:R-:W-:-:S07]  /*2a5b0*/  IMAD.MOV.U32 R12, RZ, RZ, RZ ;  /* 0x000000ffff0c7224 */ /* 0x000fce00078e00ff */
[----:B------:R-:W-:Y:S05]  /*2a5c0*/  WARPSYNC.COLLECTIVE R15, `(.L_x_3751) ;  /* 0x000000000f087348 */ /* 0x000fea0003c00000 */
[----:B------:R0:W1:Y:S02]  /*2a5d0*/  SHFL.IDX P6, R14, R13, R12, R11 ;  /* 0x0000000c0d0e7389 */ /* 0x00006400000c000b */
[----:B01----:R-:W-:Y:S01]  /*2a5e0*/  ENDCOLLECTIVE ;  /* 0x000000000000791b */ /* 0x003fe20003800000 */
.L_x_3751:
[----:B------:R-:W-:Y:S05]  /*2a5f0*/  BSYNC B1 ;  /* 0x0000000000017941 */ /* 0x000fea0003800000 */
.L_x_3750:
[----:B------:R-:W-:Y:S05]  /*2a600*/  BRA `(.L_x_3752) ;  /* 0xffffff7400147947 */ /* 0x000fea000383ffff */
.L_x_3582:
[----:B------:R-:W-:Y:S01]  /*2a610*/  BSSY B1, `(.L_x_3753) ;  /* 0x0000006000017945 */ /* 0x000fe20003800000 */
[----:B------:R-:W-:-:S07]  /*2a620*/  IMAD.MOV.U32 R15, RZ, RZ, -0x1 ;  /* 0xffffffffff0f7424 */ /* 0x000fce00078e00ff */
[----:B0-----:R-:W-:Y:S05]  /*2a630*/  WARPSYNC.COLLECTIVE R15, `(.L_x_3754) ;  /* 0x000000000f0c7348 */ /* 0x001fea0003c00000 */
[----:B------:R-:W-:Y:S02]  /*2a640*/  ELECT P6, UR62, PT ;  /* 0x00000000003e782f */ /* 0x000fe400038c0000 */
[----:B------:R-:W-:Y:S01]  /*2a650*/  MOV R14, UR62 ;  /* 0x0000003e000e7c02 */ /* 0x000fe20008000f00 */
[----:B0-----:R-:W-:Y:S10]  /*2a660*/  ENDCOLLECTIVE ;  /* 0x000000000000791b */ /* 0x001ff40003800000 */
.L_x_3754:
[----:B------:R-:W-:Y:S05]  /*2a670*/  BSYNC B1 ;  /* 0x0000000000017941 */ /* 0x000fea0003800000 */
.L_x_3753:
[----:B------:R-:W-:Y:S05]  /*2a680*/  BRA `(.L_x_3581) ;  /* 0xffffff74000c7947 */ /* 0x000fea000383ffff */
.L_x_3584:
[----:B0-----:R0:W1:Y:S02]  /*2a690*/  SYNCS.PHASECHK.TRANS64.TRYWAIT P0, [R18+URZ+0x38820], R3 ;  /* 0x03882003120075a7 */ /* 0x001064000800017f */
[----:B-1----:R-:W-:Y:S05]  /*2a6a0*/  @!P0 NANOSLEEP.SYNCS 0x989680 ;  /* 0x009896800000895d */ /* 0x002fea0003900000 */
[----:B------:R-:W1:Y:S02]  /*2a6b0*/  @!P0 SYNCS.PHASECHK.TRANS64 P0, [R18+URZ+0x38820], R3 ;  /* 0x03882003120085a7 */ /* 0x000e64000800007f */
[----:B-1----:R-:W-:Y:S05]  /*2a6c0*/  @!P0 BRA `(.L_x_3584) ;  /* 0xfffffffc00f08947 */ /* 0x002fea000383ffff */
[----:B------:R-:W-:Y:S05]  /*2a6d0*/  BRA `(.L_x_3755) ;  /* 0xffffff74001c7947 */ /* 0x000fea000383ffff */
.L_x_3588:
[----:B0-----:R0:W1:Y:S02]  /*2a6e0*/  SYNCS.PHASECHK.TRANS64.TRYWAIT P0, [R3+URZ+0x388a0], R7 ;  /* 0x0388a007030075a7 */ /* 0x001064000800017f */
[----:B-1----:R-:W-:Y:S05]  /*2a6f0*/  @!P0 NANOSLEEP.SYNCS 0x989680 ;  /* 0x009896800000895d */ /* 0x002fea0003900000 */
[----:B------:R-:W1:Y:S02]  /*2a700*/  @!P0 SYNCS.PHASECHK.TRANS64 P0, [R3+URZ+0x388a0], R7 ;  /* 0x0388a007030085a7 */ /* 0x000e64000800007f */
[----:B-1----:R-:W-:Y:S05]  /*2a710*/  @!P0 BRA `(.L_x_3588) ;  /* 0xfffffffc00f08947 */ /* 0x002fea000383ffff */
[----:B------:R-:W-:Y:S05]  /*2a720*/  BRA `(.L_x_3756) ;  /* 0xffffff7400347947 */ /* 0x000fea000383ffff */
.L_x_3593:
[----:B-1----:R1:W2:Y:S02]  /*2a730*/  SYNCS.PHASECHK.TRANS64.TRYWAIT P0, [R3+URZ+0x388c0], R7 ;  /* 0x0388c007030075a7 */ /* 0x0022a4000800017f */
[----:B--2---:R-:W-:Y:S05]  /*2a740*/  @!P0 NANOSLEEP.SYNCS 0x989680 ;  /* 0x009896800000895d */ /* 0x004fea0003900000 */
[----:B------:R-:W2:Y:S02]  /*2a750*/  @!P0 SYNCS.PHASECHK.TRANS64 P0, [R3+URZ+0x388c0], R7 ;  /* 0x0388c007030085a7 */ /* 0x000ea4000800007f */
[----:B--2---:R-:W-:Y:S05]  /*2a760*/  @!P0 BRA `(.L_x_3593) ;  /* 0xfffffffc00f08947 */ /* 0x004fea000383ffff */
[----:B------:R-:W-:Y:S05]  /*2a770*/  BRA `(.L_x_3757) ;  /* 0xffffff7400b07947 */ /* 0x000fea000383ffff */
.L_x_3607:
[----:B0-----:R0:W1:Y:S02]  /*2a780*/  SYNCS.PHASECHK.TRANS64.TRYWAIT P1, [R10+URZ+0x388a0], R2 ;  /* 0x0388a0020a0075a7 */ /* 0x001064000802017f */
[----:B-1----:R-:W-:Y:S05]  /*2a790*/  @!P1 NANOSLEEP.SYNCS 0x989680 ;  /* 0x009896800000995d */ /* 0x002fea0003900000 */
[----:B------:R-:W1:Y:S02]  /*2a7a0*/  @!P1 SYNCS.PHASECHK.TRANS64 P1, [R10+URZ+0x388a0], R2 ;  /* 0x0388a0020a0095a7 */ /* 0x000e64000802007f */
[----:B-1----:R-:W-:Y:S05]  /*2a7b0*/  @!P1 BRA `(.L_x_3607) ;  /* 0xfffffffc00f09947 */ /* 0x002fea000383ffff */
[----:B------:R-:W-:Y:S05]  /*2a7c0*/  BRA `(.L_x_3758) ;  /* 0xffffff8000147947 */ /* 0x000fea000383ffff */
.L_x_3612:
[----:B-1----:R1:W2:Y:S02]  /*2a7d0*/  SYNCS.PHASECHK.TRANS64.TRYWAIT P1, [R10+URZ+0x388c0], R2 ;  /* 0x0388c0020a0075a7 */ /* 0x0022a4000802017f */
[----:B--2---:R-:W-:Y:S05]  /*2a7e0*/  @!P1 NANOSLEEP.SYNCS 0x989680 ;  /* 0x009896800000995d */ /* 0x004fea0003900000 */
[----:B------:R-:W2:Y:S02]  /*2a7f0*/  @!P1 SYNCS.PHASECHK.TRANS64 P1, [R10+URZ+0x388c0], R2 ;  /* 0x0388c0020a0095a7 */ /* 0x000ea4000802007f */
[----:B--2---:R-:W-:Y:S05]  /*2a800*/  @!P1 BRA `(.L_x_3612) ;  /* 0xfffffffc00f09947 */ /* 0x004fea000383ffff */
[----:B------:R-:W-:Y:S05]  /*2a810*/  BRA `(.L_x_3759) ;  /* 0xffffff80008c7947 */ /* 0x000fea000383ffff */
.L_x_3642:
        /* <DEDUP_REMOVED lines=8> */
[----:B0-----:R-:W-:Y:S05]  /*2a8a0*/  WARPSYNC.COLLECTIVE R15, `(.L_x_3761) ;  /* 0x000000000f087348 */ /* 0x001fea0003c00000 */
[----:B------:R1:W2:Y:S02]  /*2a8b0*/  SHFL.IDX P6, R14, R13, R12, R11 ;  /* 0x0000000c0d0e7389 */ /* 0x0002a400000c000b */
[----:B012---:R-:W-:Y:S01]  /*2a8c0*/  ENDCOLLECTIVE ;  /* 0x000000000000791b */ /* 0x007fe20003800000 */
.L_x_3761:
[----:B------:R-:W-:Y:S05]  /*2a8d0*/  BSYNC B0 ;  /* 0x0000000000007941 */ /* 0x000fea0003800000 */
.L_x_3760:
[----:B------:R-:W-:Y:S05]  /*2a8e0*/  BRA `(.L_x_3762) ;  /* 0xffffff9c00107947 */ /* 0x000fea000383ffff */
.L_x_3645:
[----:B0-----:R0:W1:Y:S02]  /*2a8f0*/  SYNCS.PHASECHK.TRANS64.TRYWAIT P0, [R25+URZ+0x38840], R0 ;  /* 0x03884000190075a7 */ /* 0x001064000800017f */
[----:B-1----:R-:W-:Y:S05]  /*2a900*/  @!P0 NANOSLEEP.SYNCS 0x989680 ;  /* 0x009896800000895d */ /* 0x002fea0003900000 */
[----:B------:R-:W1:Y:S02]  /*2a910*/  @!P0 SYNCS.PHASECHK.TRANS64 P0, [R25+URZ+0x38840], R0 ;  /* 0x03884000190085a7 */ /* 0x000e64000800007f */
[----:B-1----:R-:W-:Y:S05]  /*2a920*/  @!P0 BRA `(.L_x_3645) ;  /* 0xfffffffc00f08947 */ /* 0x002fea000383ffff */
[----:B------:R-:W-:Y:S05]  /*2a930*/  BRA `(.L_x_3763) ;  /* 0xffffff9c00447947 */ /* 0x000fea000383ffff */
.L_x_3646:
        /* <DEDUP_REMOVED lines=8> */
.L_x_3765:
[----:B------:R-:W-:Y:S05]  /*2a9c0*/  BSYNC B0 ;  /* 0x0000000000007941 */ /* 0x000fea0003800000 */
.L_x_3764:
        /* <DEDUP_REMOVED lines=9> */
.L_x_3766:
[----:B------:R-:W-:Y:S02]  /*2aa60*/  IMAD.MOV.U32 R13, RZ, RZ, R4 ;  /* 0x000000ffff0d7224 */ /* 0x000fe400078e0004 */
[----:B------:R-:W-:Y:S02]  /*2aa70*/  IMAD.MOV.U32 R12, RZ, RZ, 0x1 ;  /* 0x00000001ff0c7424 */ /* 0x000fe400078e00ff */
[----:B------:R-:W-:-:S07]  /*2aa80*/  IMAD.MOV.U32 R3, RZ, RZ, R14 ;  /* 0x000000ffff037224 */ /* 0x000fce00078e000e */
[----:B------:R-:W-:Y:S05]  /*2aa90*/  WARPSYNC.COLLECTIVE R15, `(.L_x_3767) ;  /* 0x000000000f087348 */ /* 0x000fea0003c00000 */
[----:B------:R0:W1:Y:S02]  /*2aaa0*/  SHFL.IDX P6, R14, R13, R12, R11 ;  /* 0x0000000c0d0e7389 */ /* 0x00006400000c000b */
[----:B01----:R-:W-:Y:S01]  /*2aab0*/  ENDCOLLECTIVE ;  /* 0x000000000000791b */ /* 0x003fe20003800000 */
.L_x_3767:
        /* <DEDUP_REMOVED lines=15> */
.L_x_3768:
[----:B------:R-:W-:Y:S02]  /*2abb0*/  @P0 IMAD R6, R5, 0x2, R18 ;  /* 0x0000000205060824 */ /* 0x000fe400078e0212 */
[----:B------:R-:W-:Y:S02]  /*2abc0*/  IMAD.MOV.U32 R13, RZ, RZ, R4 ;  /* 0x000000ffff0d7224 */ /* 0x000fe400078e0004 */
[----:B------:R-:W-:Y:S02]  /*2abd0*/  IMAD.MOV.U32 R12, RZ, RZ, 0x2 ;  /* 0x00000002ff0c7424 */ /* 0x000fe400078e00ff */
[----:B------:R-:W-:-:S07]  /*2abe0*/  IMAD.MOV.U32 R3, RZ, RZ, R14 ;  /* 0x000000ffff037224 */ /* 0x000fce00078e000e */
[----:B------:R-:W-:Y:S05]  /*2abf0*/  WARPSYNC.COLLECTIVE R15, `(.L_x_3769) ;  /* 0x000000000f087348 */ /* 0x000fea0003c00000 */
[----:B------:R0:W1:Y:S02]  /*2ac00*/  SHFL.IDX P6, R14, R13, R12, R11 ;  /* 0x0000000c0d0e7389 */ /* 0x00006400000c000b */
[----:B01----:R-:W-:Y:S01]  /*2ac10*/  ENDCOLLECTIVE ;  /* 0x000000000000791b */ /* 0x003fe20003800000 */
.L_x_3769:
        /* <DEDUP_REMOVED lines=15> */
.L_x_3770:
[----:B------:R-:W-:Y:S02]  /*2ad10*/  @P0 IMAD R6, R5, 0x2, R18 ;  /* 0x0000000205060824 */ /* 0x000fe400078e0212 */
[----:B------:R-:W-:Y:S02]  /*2ad20*/  IMAD.MOV.U32 R13, RZ, RZ, R4 ;  /* 0x000000ffff0d7224 */ /* 0x000fe400078e0004 */
[----:B------:R-:W-:Y:S02]  /*2ad30*/  IMAD.MOV.U32 R12, RZ, RZ, 0x3 ;  /* 0x00000003ff0c7424 */ /* 0x000fe400078e00ff */
[----:B------:R-:W-:-:S07]  /*2ad40*/  IMAD.MOV.U32 R3, RZ, RZ, R14 ;  /* 0x000000ffff037224 */ /* 0x000fce00078e000e */
[----:B------:R-:W-:Y:S05]  /*2ad50*/  WARPSYNC.COLLECTIVE R15, `(.L_x_3771) ;  /* 0x000000000f087348 */ /* 0x000fea0003c00000 */
[----:B------:R0:W1:Y:S02]  /*2ad60*/  SHFL.IDX P6, R14, R13, R12, R11 ;  /* 0x0000000c0d0e7389 */ /* 0x00006400000c000b */
[----:B01----:R-:W-:Y:S01]  /*2ad70*/  ENDCOLLECTIVE ;  /* 0x000000000000791b */ /* 0x003fe20003800000 */
.L_x_3771:
        /* <DEDUP_REMOVED lines=10> */
.L_x_3772:
[----:B------:R-:W-:Y:S01]  /*2ae20*/  @!PT LDS RZ, [RZ] ;  /* 0x00000000fffff984 */ /* 0x000fe20000000800 */
[----:B------:R-:W-:Y:S01]  /*2ae30*/  @!PT LDS RZ, [RZ] ;  /* 0x00000000fffff984 */ /* 0x000fe20000000800 */
[----:B------:R-:W-:Y:S01]  /*2ae40*/  @!PT LDS RZ, [RZ] ;  /* 0x00000000fffff984 */ /* 0x000fe20000000800 */
[----:B------:R0:W-:Y:S01]  /*2ae50*/  @P0 LDGSTS.E.BYPASS.LTC128B.128 [R6+0x23400], desc[UR50][R2.64], !P2 ;  /* 0x2340000002060fae */ /* 0x0001e2000d101d72 */
[----:B------:R-:W-:Y:S01]  /*2ae60*/  IMAD.MOV.U32 R0, RZ, RZ, R14 ;  /* 0x000000ffff007224 */ /* 0x000fe200078e000e */
[----:B------:R-:W-:Y:S06]  /*2ae70*/  BRA `(.L_x_3773) ;  /* 0xffffff9800fc7947 */ /* 0x000fec000383ffff */
.L_x_3651:
        /* <DEDUP_REMOVED lines=9> */
.L_x_3774:
        /* <DEDUP_REMOVED lines=10> */
.L_x_3775:
[----:B------:R-:W-:Y:S02]  /*2afb0*/  IMAD.MOV.U32 R13, RZ, RZ, R2 ;  /* 0x000000ffff0d7224 */ /* 0x000fe400078e0002 */
[----:B------:R-:W-:Y:S02]  /*2afc0*/  IMAD.MOV.U32 R12, RZ, RZ, 0x1 ;  /* 0x00000001ff0c7424 */ /* 0x000fe400078e00ff */
[----:B------:R-:W-:-:S07]  /*2afd0*/  IMAD.MOV.U32 R4, RZ, RZ, R14 ;  /* 0x000000ffff047224 */ /* 0x000fce00078e000e */
[----:B------:R-:W-:Y:S05]  /*2afe0*/  WARPSYNC.COLLECTIVE R15, `(.L_x_3776) ;  /* 0x000000000f087348 */ /* 0x000fea0003c00000 */
[----:B------:R0:W1:Y:S02]  /*2aff0*/  SHFL.IDX P6, R14, R13, R12, R11 ;  /* 0x0000000c0d0e7389 */ /* 0x00006400000c000b */
[----:B01----:R-:W-:Y:S01]  /*2b000*/  ENDCOLLECTIVE ;  /* 0x000000000000791b */ /* 0x003fe20003800000 */
.L_x_3776:
        /* <DEDUP_REMOVED lines=12> */
.L_x_3777:
[----:B------:R-:W-:Y:S02]  /*2b0d0*/  IMAD.MOV.U32 R13, RZ, RZ, R2 ;  /* 0x000000ffff0d7224 */ /* 0x000fe400078e0002 */
[----:B------:R-:W-:Y:S02]  /*2b0e0*/  IMAD.MOV.U32 R12, RZ, RZ, 0x2 ;  /* 0x00000002ff0c7424 */ /* 0x000fe400078e00ff */
[----:B------:R-:W-:-:S07]  /*2b0f0*/  IMAD.MOV.U32 R5, RZ, RZ, R14 ;  /* 0x000000ffff057224 */ /* 0x000fce00078e000e */
[----:B------:R-:W-:Y:S05]  /*2b100*/  WARPSYNC.COLLECTIVE R15, `(.L_x_3778) ;  /* 0x000000000f087348 */ /* 0x000fea0003c00000 */
[----:B------:R0:W1:Y:S02]  /*2b110*/  SHFL.IDX P6, R14, R13, R12, R11 ;  /* 0x0000000c0d0e7389 */ /* 0x00006400000c000b */
[----:B01----:R-:W-:Y:S01]  /*2b120*/  ENDCOLLECTIVE ;  /* 0x000000000000791b */ /* 0x003fe20003800000 */
.L_x_3778:
        /* <DEDUP_REMOVED lines=10> */
.L_x_3779:
        /* <DEDUP_REMOVED lines=11> */
.L_x_3780:
        /* <DEDUP_REMOVED lines=14> */
.L_x_3781:
[----:B------:R-:W-:Y:S01]  /*2b360*/  IMAD.MOV.U32 R0, RZ, RZ, R14 ;  /* 0x000000ffff007224 */ /* 0x000fe200078e000e */
[----:B------:R-:W-:Y:S06]  /*2b370*/  BRA `(.L_x_3782) ;  /* 0xffffffa000147947 */ /* 0x000fec000383ffff */
.L_x_3655:
[----:B------:R-:W2:Y:S04]  /*2b380*/  LDL.LU R10, [R1] ;  /* 0x00000000010a7983 */ /* 0x000ea80000300800 */
        /* <DEDUP_REMOVED lines=44> */
.L_x_3784:
[----:B------:R-:W-:Y:S05]  /*2b650*/  BSYNC B0 ;  /* 0x0000000000007941 */ /* 0x000fea0003800000 */
.L_x_3783:
        /* <DEDUP_REMOVED lines=11> */
.L_x_3785:
        /* <DEDUP_REMOVED lines=39> */
.L_x_3786:
        /* <DEDUP_REMOVED lines=8> */
.L_x_3787:
        /* <DEDUP_REMOVED lines=33> */
.L_x_3788:
[----:B------:R-:W-:Y:S02]  /*2bc10*/  IMAD.MOV.U32 R13, RZ, RZ, R5 ;  /* 0x000000ffff0d7224 */ /* 0x000fe400078e0005 */
[----:B------:R-:W-:-:S07]  /*2bc20*/  IMAD.MOV.U32 R8, RZ, RZ, R14 ;  /* 0x000000ffff087224 */ /* 0x000fce00078e000e */
[----:B------:R-:W-:Y:S05]  /*2bc30*/  WARPSYNC.COLLECTIVE R15, `(.L_x_3789) ;  /* 0x000000000f087348 */ /* 0x000fea0003c00000 */
[----:B------:R0:W1:Y:S02]  /*2bc40*/  SHFL.IDX P6, R14, R13, R12, R11 ;  /* 0x0000000c0d0e7389 */ /* 0x00006400000c000b */
[----:B01----:R-:W-:Y:S01]  /*2bc50*/  ENDCOLLECTIVE ;  /* 0x000000000000791b */ /* 0x003fe20003800000 */
.L_x_3789:
        /* <DEDUP_REMOVED lines=23> */
.L_x_3790:
        /* <DEDUP_REMOVED lines=9> */
.L_x_3791:
[----:B------:R-:W-:Y:S01]  /*2be60*/  IMAD.MOV.U32 R2, RZ, RZ, R14 ;  /* 0x000000ffff027224 */ /* 0x000fe200078e000e */
[----:B------:R-:W-:Y:S06]  /*2be70*/  BRA `(.L_x_3792) ;  /* 0xffffffa000f07947 */ /* 0x000fec000383ffff */
.L_x_3660:
[----:B-1----:R1:W2:Y:S02]  /*2be80*/  SYNCS.PHASECHK.TRANS64.TRYWAIT P0, [R18+URZ+0x38820], R0 ;  /* 0x03882000120075a7 */ /* 0x0022a4000800017f */
[----:B--2---:R-:W-:Y:S05]  /*2be90*/  @!P0 NANOSLEEP.SYNCS 0x989680 ;  /* 0x009896800000895d */ /* 0x004fea0003900000 */
[----:B------:R-:W2:Y:S02]  /*2bea0*/  @!P0 SYNCS.PHASECHK.TRANS64 P0, [R18+URZ+0x38820], R0 ;  /* 0x03882000120085a7 */ /* 0x000ea4000800007f */
[----:B--2---:R-:W-:Y:S05]  /*2beb0*/  @!P0 BRA `(.L_x_3660) ;  /* 0xfffffffc00f08947 */ /* 0x004fea000383ffff */
[----:B------:R-:W-:Y:S05]  /*2bec0*/  BRA `(.L_x_3793) ;  /* 0xffffffa400987947 */ /* 0x000fea000383ffff */
.L_x_3663:
[----:B-1----:R1:W2:Y:S02]  /*2bed0*/  SYNCS.PHASECHK.TRANS64.TRYWAIT P0, [R25+URZ+0x38860], R0 ;  /* 0x03886000190075a7 */ /* 0x0022a4000800017f */
[----:B--2---:R-:W-:Y:S05]  /*2bee0*/  @!P0 NANOSLEEP.SYNCS 0x989680 ;  /* 0x009896800000895d */ /* 0x004fea0003900000 */
[----:B------:R-:W2:Y:S02]  /*2bef0*/  @!P0 SYNCS.PHASECHK.TRANS64 P0, [R25+URZ+0x38860], R0 ;  /* 0x03886000190085a7 */ /* 0x000ea4000800007f */
[----:B--2---:R-:W-:Y:S05]  /*2bf00*/  @!P0 BRA `(.L_x_3663) ;  /* 0xfffffffc00f08947 */ /* 0x004fea000383ffff */
[----:B------:R-:W-:Y:S05]  /*2bf10*/  BRA `(.L_x_3794) ;  /* 0xffffffa400a87947 */ /* 0x000fea000383ffff */
.L_x_3664:
        /* <DEDUP_REMOVED lines=8> */
.L_x_3796:
[----:B------:R-:W-:Y:S05]  /*2bfa0*/  BSYNC B0 ;  /* 0x0000000000007941 */ /* 0x000fea0003800000 */
.L_x_3795:
        /* <DEDUP_REMOVED lines=15> */
.L_x_3797:
        /* <DEDUP_REMOVED lines=39> */
.L_x_3798:
[----:B------:R-:W-:Y:S02]  /*2c310*/  IMAD.MOV.U32 R13, RZ, RZ, R5 ;  /* 0x000000ffff0d7224 */ /* 0x000fe400078e0005 */
[----:B------:R-:W-:-:S07]  /*2c320*/  IMAD.MOV.U32 R3, RZ, RZ, R14 ;  /* 0x000000ffff037224 */ /* 0x000fce00078e000e */
[----:B------:R-:W-:Y:S05]  /*2c330*/  WARPSYNC.COLLECTIVE R15, `(.L_x_3799) ;  /* 0x000000000f087348 */ /* 0x000fea0003c00000 */
[----:B------:R0:W1:Y:S02]  /*2c340*/  SHFL.IDX P6, R14, R13, R12, R11 ;  /* 0x0000000c0d0e7389 */ /* 0x00006400000c000b */
[----:B01----:R-:W-:Y:S01]  /*2c350*/  ENDCOLLECTIVE ;  /* 0x000000000000791b */ /* 0x003fe20003800000 */
.L_x_3799:
        /* <DEDUP_REMOVED lines=29> */
.L_x_3800:
[----:B------:R-:W-:Y:S02]  /*2c530*/  IMAD.MOV.U32 R13, RZ, RZ, R5 ;  /* 0x000000ffff0d7224 */ /* 0x000fe400078e0005 */
[----:B------:R-:W-:-:S07]  /*2c540*/  IMAD.MOV.U32 R7, RZ, RZ, R14 ;  /* 0x000000ffff077224 */ /* 0x000fce00078e000e */
[----:B------:R-:W-:Y:S05]  /*2c550*/  WARPSYNC.COLLECTIVE R15, `(.L_x_3801) ;  /* 0x000000000f087348 */ /* 0x000fea0003c00000 */
[----:B------:R0:W1:Y:S02]  /*2c560*/  SHFL.IDX P6, R14, R13, R12, R11 ;  /* 0x0000000c0d0e7389 */ /* 0x00006400000c000b */
[----:B01----:R-:W-:Y:S01]  /*2c570*/  ENDCOLLECTIVE ;  /* 0x000000000000791b */ /* 0x003fe20003800000 */
.L_x_3801:
        /* <DEDUP_REMOVED lines=29> */
.L_x_3802:
[----:B------:R-:W-:Y:S02]  /*2c750*/  IMAD.MOV.U32 R13, RZ, RZ, R5 ;  /* 0x000000ffff0d7224 */ /* 0x000fe400078e0005 */
[----:B------:R-:W-:-:S07]  /*2c760*/  IMAD.MOV.U32 R6, RZ, RZ, R14 ;  /* 0x000000ffff067224 */ /* 0x000fce00078e000e */
[----:B------:R-:W-:Y:S05]  /*2c770*/  WARPSYNC.COLLECTIVE R15, `(.L_x_3803) ;  /* 0x000000000f087348 */ /* 0x000fea0003c00000 */
[----:B------:R0:W1:Y:S02]  /*2c780*/  SHFL.IDX P6, R14, R13, R12, R11 ;  /* 0x0000000c0d0e7389 */ /* 0x00006400000c000b */
[----:B01----:R-:W-:Y:S01]  /*2c790*/  ENDCOLLECTIVE ;  /* 0x000000000000791b */ /* 0x003fe20003800000 */
.L_x_3803:
[----:B------:R-:W-:Y:S01]  /*2c7a0*/  IMAD.MOV.U32 R2, RZ, RZ, R14 ;  /* 0x000000ffff027224 */ /* 0x000fe200078e000e */
[----:B------:R-:W-:Y:S06]  /*2c7b0*/  BRA `(.L_x_3804) ;  /* 0xffffffa400387947 */ /* 0x000fec000383ffff */
.L_x_3671:
[----:B0-----:R0:W1:Y:S02]  /*2c7c0*/  SYNCS.PHASECHK.TRANS64.TRYWAIT P0, [R6+URZ+0x38840], R25 ;  /* 0x03884019060075a7 */ /* 0x001064000800017f */
[----:B-1----:R-:W-:Y:S05]  /*2c7d0*/  @!P0 NANOSLEEP.SYNCS 0x989680 ;  /* 0x009896800000895d */ /* 0x002fea0003900000 */
[----:B------:R-:W1:Y:S02]  /*2c7e0*/  @!P0 SYNCS.PHASECHK.TRANS64 P0, [R6+URZ+0x38840], R25 ;  /* 0x03884019060085a7 */ /* 0x000e64000800007f */
[----:B-1----:R-:W-:Y:S05]  /*2c7f0*/  @!P0 BRA `(.L_x_3671) ;  /* 0xfffffffc00f08947 */ /* 0x002fea000383ffff */
[----:B------:R-:W-:Y:S05]  /*2c800*/  BRA `(.L_x_3805) ;  /* 0xffffffa800c47947 */ /* 0x000fea000383ffff */
.L_x_3672:
        /* <DEDUP_REMOVED lines=8> */
.L_x_3807:
[----:B------:R-:W-:Y:S05]  /*2c890*/  BSYNC B1 ;  /* 0x0000000000017941 */ /* 0x000fea0003800000 */
.L_x_3806:
        /* <DEDUP_REMOVED lines=9> */
.L_x_3808:
[----:B------:R-:W-:Y:S02]  /*2c930*/  IMAD.MOV.U32 R13, RZ, RZ, R26 ;  /* 0x000000ffff0d7224 */ /* 0x000fe400078e001a */
[----:B------:R-:W-:Y:S02]  /*2c940*/  IMAD.MOV.U32 R12, RZ, RZ, 0x1 ;  /* 0x00000001ff0c7424 */ /* 0x000fe400078e00ff */
[----:B------:R-:W-:-:S07]  /*2c950*/  IMAD.MOV.U32 R2, RZ, RZ, R14 ;  /* 0x000000ffff027224 */ /* 0x000fce00078e000e */
[----:B------:R-:W-:Y:S05]  /*2c960*/  WARPSYNC.COLLECTIVE R15, `(.L_x_3809) ;  /* 0x000000000f087348 */ /* 0x000fea0003c00000 */
[----:B------:R0:W1:Y:S02]  /*2c970*/  SHFL.IDX P6, R14, R13, R12, R11 ;  /* 0x0000000c0d0e7389 */ /* 0x00006400000c000b */
[----:B01----:R-:W-:Y:S01]  /*2c980*/  ENDCOLLECTIVE ;  /* 0x000000000000791b */ /* 0x003fe20003800000 */
.L_x_3809:
        /* <DEDUP_REMOVED lines=11> */
.L_x_3810:
[----:B------:R-:W-:Y:S02]  /*2ca40*/  IMAD.MOV.U32 R13, RZ, RZ, R26 ;  /* 0x000000ffff0d7224 */ /* 0x000fe400078e001a */
[----:B------:R-:W-:Y:S02]  /*2ca50*/  IMAD.MOV.U32 R12, RZ, RZ, 0x2 ;  /* 0x00000002ff0c7424 */ /* 0x000fe400078e00ff */
[----:B------:R-:W-:-:S07]  /*2ca60*/  IMAD.MOV.U32 R2, RZ, RZ, R14 ;  /* 0x000000ffff027224 */ /* 0x000fce00078e000e */
[----:B------:R-:W-:Y:S05]  /*2ca70*/  WARPSYNC.COLLECTIVE R15, `(.L_x_3811) ;  /* 0x000000000f087348 */ /* 0x000fea0003c00000 */
[----:B------:R0:W1:Y:S02]  /*2ca80*/  SHFL.IDX P6, R14, R13, R12, R11 ;  /* 0x0000000c0d0e7389 */ /* 0x00006400000c000b */
[----:B01----:R-:W-:Y:S01]  /*2ca90*/  ENDCOLLECTIVE ;  /* 0x000000000000791b */ /* 0x003fe20003800000 */
.L_x_3811:
        /* <DEDUP_REMOVED lines=11> */
.L_x_3812:
[----:B------:R-:W-:Y:S02]  /*2cb50*/  IMAD.MOV.U32 R13, RZ, RZ, R26 ;  /* 0x000000ffff0d7224 */ /* 0x000fe400078e001a */
[----:B------:R-:W-:Y:S02]  /*2cb60*/  IMAD.MOV.U32 R12, RZ, RZ, 0x3 ;  /* 0x00000003ff0c7424 */ /* 0x000fe400078e00ff */
[----:B------:R-:W-:-:S07]  /*2cb70*/  IMAD.MOV.U32 R2, RZ, RZ, R14 ;  /* 0x000000ffff027224 */ /* 0x000fce00078e000e */
[----:B------:R-:W-:Y:S05]  /*2cb80*/  WARPSYNC.COLLECTIVE R15, `(.L_x_3813) ;  /* 0x000000000f087348 */ /* 0x000fea0003c00000 */
[----:B------:R0:W1:Y:S02]  /*2cb90*/  SHFL.IDX P6, R14, R13, R12, R11 ;  /* 0x0000000c0d0e7389 */ /* 0x00006400000c000b */
[----:B01----:R-:W-:Y:S01]  /*2cba0*/  ENDCOLLECTIVE ;  /* 0x000000000000791b */ /* 0x003fe20003800000 */
.L_x_3813:
        /* <DEDUP_REMOVED lines=11> */
.L_x_3814:
[----:B------:R-:W-:Y:S01]  /*2cc60*/  IMAD.MOV.U32 R2, RZ, RZ, R14 ;  /* 0x000000ffff027224 */ /* 0x000fe200078e000e */
[----:B------:R-:W-:Y:S06]  /*2cc70*/  BRA `(.L_x_3815) ;  /* 0xffffffa8004c7947 */ /* 0x000fec000383ffff */
.L_x_3677:
[----:B---3--:R3:W4:Y:S02]  /*2cc80*/  SYNCS.PHASECHK.TRANS64.TRYWAIT P0, [R6+URZ+0x38860], R25 ;  /* 0x03886019060075a7 */ /* 0x008724000800017f */
[----:B----4-:R-:W-:Y:S05]  /*2cc90*/  @!P0 NANOSLEEP.SYNCS 0x989680 ;  /* 0x009896800000895d */ /* 0x010fea0003900000 */
[----:B------:R-:W4:Y:S02]  /*2cca0*/  @!P0 SYNCS.PHASECHK.TRANS64 P0, [R6+URZ+0x38860], R25 ;  /* 0x03886019060085a7 */ /* 0x000f24000800007f */
[----:B----4-:R-:W-:Y:S05]  /*2ccb0*/  @!P0 BRA `(.L_x_3677) ;  /* 0xfffffffc00f08947 */ /* 0x010fea000383ffff */
[----:B------:R-:W-:Y:S05]  /*2ccc0*/  BRA `(.L_x_3816) ;  /* 0xffffffa8009c7947 */ /* 0x000fea000383ffff */
.L_x_3678:
        /* <DEDUP_REMOVED lines=8> */
.L_x_3818:
[----:B------:R-:W-:Y:S05]  /*2cd50*/  BSYNC B1 ;  /* 0x0000000000017941 */ /* 0x000fea0003800000 */
.L_x_3817:
        /* <DEDUP_REMOVED lines=13> */
.L_x_3819:
        /* <DEDUP_REMOVED lines=17> */
.L_x_3820:
        /* <DEDUP_REMOVED lines=16> */
.L_x_3821:
        /* <DEDUP_REMOVED lines=19> */
.L_x_3822:
        /* <DEDUP_REMOVED lines=14> */
.L_x_3823:
        /* <DEDUP_REMOVED lines=16> */
.L_x_3824:
        /* <DEDUP_REMOVED lines=14> */
.L_x_3825:
[----:B------:R-:W-:Y:S05]  /*2d430*/  BRA `(.L_x_3826) ;  /* 0xffffffa800007947 */ /* 0x000fea000383ffff */
.L_x_3686:
        /* <DEDUP_REMOVED lines=8> */
.L_x_3828:
[----:B------:R-:W-:Y:S05]  /*2d4c0*/  BSYNC B0 ;  /* 0x0000000000007941 */ /* 0x000fea0003800000 */
.L_x_3827:
        /* <DEDUP_REMOVED lines=9> */
.L_x_3829:
        /* <DEDUP_REMOVED lines=23> */
.L_x_3830:
[----:B------:R-:W-:Y:S01]  /*2d6d0*/  IMAD.MOV.U32 R12, RZ, RZ, 0x2 ;  /* 0x00000002ff0c7424 */ /* 0x000fe200078e00ff */
[----:B------:R-:W-:-:S05]  /*2d6e0*/  SEL R4, R14, RZ, P1 ;  /* 0x000000ff0e047207 */ /* 0x000fca0000800000 */
[----:B------:R-:W-:-:S04]  /*2d6f0*/  IMAD.IADD R4, R13, 0x1, R4 ;  /* 0x000000010d047824 */ /* 0x000fc800078e0204 */
[----:B------:R-:W-:-:S07]  /*2d700*/  IMAD.MOV.U32 R13, RZ, RZ, R4 ;  /* 0x000000ffff0d7224 */ /* 0x000fce00078e0004 */
[----:B------:R-:W-:Y:S05]  /*2d710*/  WARPSYNC.COLLECTIVE R15, `(.L_x_3831) ;  /* 0x000000000f087348 */ /* 0x000fea0003c00000 */
[----:B------:R0:W1:Y:S02]  /*2d720*/  SHFL.UP P6, R14, R13, R12, R11 ;  /* 0x0400000c0d0e7389 */ /* 0x00006400000c000b */
[----:B01----:R-:W-:Y:S01]  /*2d730*/  ENDCOLLECTIVE ;  /* 0x000000000000791b */ /* 0x003fe20003800000 */
.L_x_3831:
[----:B------:R-:W-:Y:S01]  /*2d740*/  IMAD.MOV.U32 R12, RZ, RZ, 0x4 ;  /* 0x00000004ff0c7424 */ /* 0x000fe200078e00ff */
[----:B------:R-:W-:-:S05]  /*2d750*/  SEL R3, R14, RZ, P2 ;  /* 0x000000ff0e037207 */ /* 0x000fca0001000000 */
[----:B------:R-:W-:-:S04]  /*2d760*/  IMAD.IADD R2, R4, 0x1, R3 ;  /* 0x0000000104027824 */ /* 0x000fc800078e0203 */
[----:B------:R-:W-:-:S07]  /*2d770*/  IMAD.MOV.U32 R13, RZ, RZ, R2 ;  /* 0x000000ffff0d7224 */ /* 0x000fce00078e0002 */
[----:B------:R-:W-:Y:S05]  /*2d780*/  WARPSYNC.COLLECTIVE R15, `(.L_x_3832) ;  /* 0x000000000f087348 */ /* 0x000fea0003c00000 */
[----:B------:R0:W1:Y:S02]  /*2d790*/  SHFL.UP P6, R14, R13, R12, R11 ;  /* 0x0400000c0d0e7389 */ /* 0x00006400000c000b */
[----:B01----:R-:W-:Y:S01]  /*2d7a0*/  ENDCOLLECTIVE ;  /* 0x000000000000791b */ /* 0x003fe20003800000 */
.L_x_3832:
[----:B------:R-:W-:Y:S01]  /*2d7b0*/  IMAD.MOV.U32 R12, RZ, RZ, 0x8 ;  /* 0x00000008ff0c7424 */ /* 0x000fe200078e00ff */
[----:B------:R-:W-:-:S05]  /*2d7c0*/  SEL R3, R14, RZ, P3 ;  /* 0x000000ff0e037207 */ /* 0x000fca0001800000 */
[----:B------:R-:W-:-:S04]  /*2d7d0*/  IMAD.IADD R3, R2, 0x1, R3 ;  /* 0x0000000102037824 */ /* 0x000fc800078e0203 */
[----:B------:R-:W-:-:S07]  /*2d7e0*/  IMAD.MOV.U32 R13, RZ, RZ, R3 ;  /* 0x000000ffff0d7224 */ /* 0x000fce00078e0003 */
[----:B------:R-:W-:Y:S05]  /*2d7f0*/  WARPSYNC.COLLECTIVE R15, `(.L_x_3833) ;  /* 0x000000000f087348 */ /* 0x000fea0003c00000 */
[----:B------:R0:W1:Y:S02]  /*2d800*/  SHFL.UP P6, R14, R13, R12, R11 ;  /* 0x0400000c0d0e7389 */ /* 0x00006400000c000b */
[----:B01----:R-:W-:Y:S01]  /*2d810*/  ENDCOLLECTIVE ;  /* 0x000000000000791b */ /* 0x003fe20003800000 */
.L_x_3833:
[----:B------:R-:W-:Y:S01]  /*2d820*/  IMAD.MOV.U32 R12, RZ, RZ, 0x10 ;  /* 0x00000010ff0c7424 */ /* 0x000fe200078e00ff */
[----:B------:R-:W-:-:S05]  /*2d830*/  SEL R4, R14, RZ, P4 ;  /* 0x000000ff0e047207 */ /* 0x000fca0002000000 */
[----:B------:R-:W-:-:S04]  /*2d840*/  IMAD.IADD R4, R3, 0x1, R4 ;  /* 0x0000000103047824 */ /* 0x000fc800078e0204 */
[----:B------:R-:W-:-:S07]  /*2d850*/  IMAD.MOV.U32 R13, RZ, RZ, R4 ;  /* 0x000000ffff0d7224 */ /* 0x000fce00078e0004 */
[----:B------:R-:W-:Y:S05]  /*2d860*/  WARPSYNC.COLLECTIVE R15, `(.L_x_3834) ;  /* 0x000000000f087348 */ /* 0x000fea0003c00000 */
[----:B------:R0:W1:Y:S02]  /*2d870*/  SHFL.UP P6, R14, R13, R12, R11 ;  /* 0x0400000c0d0e7389 */ /* 0x00006400000c000b */
[----:B01----:R-:W-:Y:S01]  /*2d880*/  ENDCOLLECTIVE ;  /* 0x000000000000791b */ /* 0x003fe20003800000 */
.L_x_3834:
        /* <DEDUP_REMOVED lines=8> */
.L_x_3835:
[----:B------:R-:W-:Y:S05]  /*2d910*/  BRA `(.L_x_3836) ;  /* 0xffffffa8009c7947 */ /* 0x000fea000383ffff */
.L_x_3689:
[----:B------:R-:W-:Y:S01]  /*2d920*/  BSSY B0, `(.L_x_3837) ;  /* 0x0000007000007945 */ /* 0x000fe20003800000 */
[----:B------:R-:W-:Y:S02]  /*2d930*/  IMAD.MOV.U32 R12, RZ, RZ, 0x1 ;  /* 0x00000001ff0c7424 */ /* 0x000fe400078e00ff */
[----:B------:R-:W-:Y:S02]  /*2d940*/  IMAD.MOV.U32 R11, RZ, RZ, RZ ;  /* 0x000000ffff0b7224 */ /* 0x000fe400078e00ff */
[----:B------:R-:W-:-:S07]  /*2d950*/  IMAD.MOV.U32 R15, RZ, RZ, -0x1 ;  /* 0xffffffffff0f7424 */ /* 0x000fce00078e00ff */
[----:B------:R-:W-:Y:S05]  /*2d960*/  WARPSYNC.COLLECTIVE R15, `(.L_x_3838) ;  /* 0x000000000f087348 */ /* 0x000fea0003c00000 */
[----:B------:R0:W1:Y:S02]  /*2d970*/  SHFL.UP P6, R14, R13, R12, R11 ;  /* 0x0400000c0d0e7389 */ /* 0x00006400000c000b */
[----:B01----:R-:W-:Y:S01]  /*2d980*/  ENDCOLLECTIVE ;  /* 0x000000000000791b */ /* 0x003fe20003800000 */
.L_x_3838:
[----:B------:R-:W-:Y:S05]  /*2d990*/  BSYNC B0 ;  /* 0x0000000000007941 */ /* 0x000fea0003800000 */
.L_x_3837:
        /* <DEDUP_REMOVED lines=8> */
.L_x_3839:
[----:B------:R-:W-:Y:S01]  /*2da20*/  IMAD.MOV.U32 R12, RZ, RZ, 0x4 ;  /* 0x00000004ff0c7424 */ /* 0x000fe200078e00ff */
[----:B------:R-:W-:-:S05]  /*2da30*/  SEL R2, R14, RZ, P2 ;  /* 0x000000ff0e027207 */ /* 0x000fca0001000000 */
[----:B------:R-:W-:-:S04]  /*2da40*/  IMAD.IADD R2, R13, 0x1, R2 ;  /* 0x000000010d027824 */ /* 0x000fc800078e0202 */
[----:B------:R-:W-:-:S07]  /*2da50*/  IMAD.MOV.U32 R13, RZ, RZ, R2 ;  /* 0x000000ffff0d7224 */ /* 0x000fce00078e0002 */
[----:B------:R-:W-:Y:S05]  /*2da60*/  WARPSYNC.COLLECTIVE R15, `(.L_x_3840) ;  /* 0x000000000f087348 */ /* 0x000fea0003c00000 */
[----:B------:R0:W1:Y:S02]  /*2da70*/  SHFL.UP P6, R14, R13, R12, R11 ;  /* 0x0400000c0d0e7389 */ /* 0x00006400000c000b */
[----:B01----:R-:W-:Y:S01]  /*2da80*/  ENDCOLLECTIVE ;  /* 0x000000000000791b */ /* 0x003fe20003800000 */
.L_x_3840:
[----:B------:R-:W-:Y:S01]  /*2da90*/  IMAD.MOV.U32 R12, RZ, RZ, 0x8 ;  /* 0x00000008ff0c7424 */ /* 0x000fe200078e00ff */
[----:B------:R-:W-:-:S05]  /*2daa0*/  SEL R3, R14, RZ, P3 ;  /* 0x000000ff0e037207 */ /* 0x000fca0001800000 */
[----:B------:R-:W-:-:S04]  /*2dab0*/  IMAD.IADD R3, R2, 0x1, R3 ;  /* 0x0000000102037824 */ /* 0x000fc800078e0203 */
[----:B------:R-:W-:-:S07]  /*2dac0*/  IMAD.MOV.U32 R13, RZ, RZ, R3 ;  /* 0x000000ffff0d7224 */ /* 0x000fce00078e0003 */
[----:B------:R-:W-:Y:S05]  /*2dad0*/  WARPSYNC.COLLECTIVE R15, `(.L_x_3841) ;  /* 0x000000000f087348 */ /* 0x000fea0003c00000 */
[----:B------:R0:W1:Y:S02]  /*2dae0*/  SHFL.UP P6, R14, R13, R12, R11 ;  /* 0x0400000c0d0e7389 */ /* 0x00006400000c000b */
[----:B01----:R-:W-:Y:S01]  /*2daf0*/  ENDCOLLECTIVE ;  /* 0x000000000000791b */ /* 0x003fe20003800000 */
.L_x_3841:
[----:B------:R-:W-:Y:S01]  /*2db00*/  IMAD.MOV.U32 R12, RZ, RZ, 0x10 ;  /* 0x00000010ff0c7424 */ /* 0x000fe200078e00ff */
[----:B------:R-:W-:-:S05]  /*2db10*/  SEL R4, R14, RZ, P4 ;  /* 0x000000ff0e047207 */ /* 0x000fca0002000000 */
[----:B------:R-:W-:-:S04]  /*2db20*/  IMAD.IADD R4, R3, 0x1, R4 ;  /* 0x0000000103047824 */ /* 0x000fc800078e0204 */
[----:B------:R-:W-:-:S07]  /*2db30*/  IMAD.MOV.U32 R13, RZ, RZ, R4 ;  /* 0x000000ffff0d7224 */ /* 0x000fce00078e0004 */
[----:B------:R-:W-:Y:S05]  /*2db40*/  WARPSYNC.COLLECTIVE R15, `(.L_x_3842) ;  /* 0x000000000f087348 */ /* 0x000fea0003c00000 */
[----:B------:R0:W1:Y:S02]  /*2db50*/  SHFL.UP P6, R14, R13, R12, R11 ;  /* 0x0400000c0d0e7389 */ /* 0x00006400000c000b */
[----:B01----:R-:W-:Y:S01]  /*2db60*/  ENDCOLLECTIVE ;  /* 0x000000000000791b */ /* 0x003fe20003800000 */
.L_x_3842:
        /* <DEDUP_REMOVED lines=8> */
.L_x_3843:
[----:B------:R-:W-:Y:S05]  /*2dbf0*/  BRA `(.L_x_3844) ;  /* 0xffffffa800887947 */ /* 0x000fea000383ffff */
.L_x_3691:
[----:B------:R-:W-:Y:S01]  /*2dc00*/  BSSY B0, `(.L_x_3845) ;  /* 0x0000006000007945 */ /* 0x000fe20003800000 */
[----:B------:R-:W-:Y:S01]  /*2dc10*/  PLOP3.LUT P6, PT, P6, PT, PT, 0x8, 0x0 ;  /* 0x000000000000781c */ /* 0x000fe200037ce170 */
[----:B------:R-:W-:-:S12]  /*2dc20*/  IMAD.MOV.U32 R15, RZ, RZ, -0x1 ;  /* 0xffffffffff0f7424 */ /* 0x000fd800078e00ff */
[----:B0-----:R-:W-:Y:S05]  /*2dc30*/  WARPSYNC.COLLECTIVE R15, `(.L_x_3846) ;  /* 0x000000000f087348 */ /* 0x001fea0003c00000 */
[----:B------:R-:W-:Y:S01]  /*2dc40*/  VOTE.ANY R14, PT, P6 ;  /* 0x00000000000e7806 */ /* 0x000fe200030e0100 */
[----:B0-----:R-:W-:Y:S06]  /*2dc50*/  ENDCOLLECTIVE ;  /* 0x000000000000791b */ /* 0x001fec0003800000 */
.L_x_3846:
[----:B------:R-:W-:Y:S05]  /*2dc60*/  BSYNC B0 ;  /* 0x0000000000007941 */ /* 0x000fea0003800000 */
.L_x_3845:
        /* <DEDUP_REMOVED lines=10> */
.L_x_3847:
[----:B------:R-:W-:Y:S02]  /*2dd10*/  IMAD.MOV.U32 R13, RZ, RZ, R5 ;  /* 0x000000ffff0d7224 */ /* 0x000fe400078e0005 */
[----:B------:R-:W-:-:S07]  /*2dd20*/  IMAD.MOV.U32 R25, RZ, RZ, R14 ;  /* 0x000000ffff197224 */ /* 0x000fce00078e000e */
[----:B------:R-:W-:Y:S05]  /*2dd30*/  WARPSYNC.COLLECTIVE R15, `(.L_x_3848) ;  /* 0x000000000f087348 */ /* 0x000fea0003c00000 */
[----:B------:R0:W1:Y:S02]  /*2dd40*/  SHFL.IDX P6, R14, R13, R12, R11 ;  /* 0x0000000c0d0e7389 */ /* 0x00006400000c000b */
[----:B01----:R-:W-:Y:S01]  /*2dd50*/  ENDCOLLECTIVE ;  /* 0x000000000000791b */ /* 0x003fe20003800000 */
.L_x_3848:
[----:B------:R-:W-:Y:S01]  /*2dd60*/  IMAD.MOV.U32 R5, RZ, RZ, R14 ;  /* 0x000000ffff057224 */ /* 0x000fe200078e000e */
[----:B------:R-:W-:Y:S06]  /*2dd70*/  BRA `(.L_x_3849) ;  /* 0xffffffa800687947 */ /* 0x000fec000383ffff */
.L_x_3693:
[----:B------:R-:W-:Y:S01]  /*2dd80*/  BSSY B0, `(.L_x_3850) ;  /* 0x0000007000007945 */ /* 0x000fe20003800000 */
[----:B------:R-:W-:Y:S02]  /*2dd90*/  IMAD.MOV.U32 R13, RZ, RZ, R2 ;  /* 0x000000ffff0d7224 */ /* 0x000fe400078e0002 */
[----:B------:R-:W-:Y:S02]  /*2dda0*/  IMAD.MOV.U32 R11, RZ, RZ, 0x1f ;  /* 0x0000001fff0b7424 */ /* 0x000fe400078e00ff */
[----:B------:R-:W-:-:S07]  /*2ddb0*/  IMAD.MOV.U32 R15, RZ, RZ, -0x1 ;  /* 0xffffffffff0f7424 */ /* 0x000fce00078e00ff */
[----:B0123--:R-:W-:Y:S05]  /*2ddc0*/  WARPSYNC.COLLECTIVE R15, `(.L_x_3851) ;  /* 0x000000000f087348 */ /* 0x00ffea0003c00000 */
[----:B------:R4:W0:Y:S02]  /*2ddd0*/  SHFL.IDX P6, R14, R13, R12, R11 ;  /* 0x0000000c0d0e7389 */ /* 0x00082400000c000b */
[----:B01234-:R-:W-:Y:S01]  /*2dde0*/  ENDCOLLECTIVE ;  /* 0x000000000000791b */ /* 0x01ffe20003800000 */
.L_x_3851:
[----:B------:R-:W-:Y:S05]  /*2ddf0*/  BSYNC B0 ;  /* 0x0000000000007941 */ /* 0x000fea0003800000 */
.L_x_3850:
[----:B------:R-:W-:Y:S01]  /*2de00*/  IMAD.MOV.U32 R24, RZ, RZ, R14 ;  /* 0x000000ffff187224 */ /* 0x000fe200078e000e */
[----:B------:R-:W-:Y:S06]  /*2de10*/  BRA `(.L_x_3692) ;  /* 0xffffffa800587947 */ /* 0x000fec000383ffff */
.L_x_3699:
[----:B0-----:R0:W1:Y:S02]  /*2de20*/  SYNCS.PHASECHK.TRANS64.TRYWAIT P0, [R7+URZ+0x38820], R0 ;  /* 0x03882000070075a7 */ /* 0x001064000800017f */
[----:B-1----:R-:W-:Y:S05]  /*2de30*/  @!P0 NANOSLEEP.SYNCS 0x989680 ;  /* 0x009896800000895d */ /* 0x002fea0003900000 */
[----:B------:R-:W1:Y:S02]  /*2de40*/  @!P0 SYNCS.PHASECHK.TRANS64 P0, [R7+URZ+0x38820], R0 ;  /* 0x03882000070085a7 */ /* 0x000e64000800007f */
[----:B-1----:R-:W-:Y:S05]  /*2de50*/  @!P0 BRA `(.L_x_3699) ;  /* 0xfffffffc00f08947 */ /* 0x002fea000383ffff */
[----:B------:R-:W-:Y:S05]  /*2de60*/  BRA `(.L_x_3852) ;  /* 0xffffffb000b07947 */ /* 0x000fea000383ffff */
.L_x_3700:
        /* <DEDUP_REMOVED lines=8> */
[----:B0-23--:R-:W-:Y:S05]  /*2def0*/  WARPSYNC.COLLECTIVE R15, `(.L_x_3854) ;  /* 0x000000000f087348 */ /* 0x00dfea0003c00000 */
[----:B------:R1:W4:Y:S02]  /*2df00*/  SHFL.IDX P6, R14, R13, R12, R11 ;  /* 0x0000000c0d0e7389 */ /* 0x00032400000c000b */
[----:B01234-:R-:W-:Y:S01]  /*2df10*/  ENDCOLLECTIVE ;  /* 0x000000000000791b */ /* 0x01ffe20003800000 */
.L_x_3854:
[----:B------:R-:W-:Y:S05]  /*2df20*/  BSYNC B0 ;  /* 0x0000000000007941 */ /* 0x000fea0003800000 */
.L_x_3853:
[----:B------:R-:W-:Y:S05]  /*2df30*/  BRA `(.L_x_3855) ;  /* 0xffffffb000987947 */ /* 0x000fea000383ffff */
.L_x_3701:
[----:B------:R-:W-:Y:S01]  /*2df40*/  BSSY B0, `(.L_x_3856) ;  /* 0x0000006000007945 */ /* 0x000fe20003800000 */
[----:B------:R-:W-:-:S07]  /*2df50*/  IMAD.MOV.U32 R15, RZ, RZ, -0x1 ;  /* 0xffffffffff0f7424 */ /* 0x000fce00078e00ff */
[----:B0-23--:R-:W-:Y:S05]  /*2df60*/  WARPSYNC.COLLECTIVE R15, `(.L_x_3857) ;  /* 0x000000000f0c7348 */ /* 0x00dfea0003c00000 */
[----:B------:R-:W-:Y:S02]  /*2df70*/  ELECT P6, UR62, PT ;  /* 0x00000000003e782f */ /* 0x000fe400038c0000 */
[----:B------:R-:W-:Y:S01]  /*2df80*/  MOV R14, UR62 ;  /* 0x0000003e000e7c02 */ /* 0x000fe20008000f00 */
[----:B0-23--:R-:W-:Y:S10]  /*2df90*/  ENDCOLLECTIVE ;  /* 0x000000000000791b */ /* 0x00dff40003800000 */
.L_x_3857:
[----:B------:R-:W-:Y:S05]  /*2dfa0*/  BSYNC B0 ;  /* 0x0000000000007941 */ /* 0x000fea0003800000 */
.L_x_3856:
[----:B------:R-:W-:Y:S05]  /*2dfb0*/  BRA `(.L_x_3858) ;  /* 0xffffffb0008c7947 */ /* 0x000fea000383ffff */
.L_x_3703:
[----:B0-----:R0:W1:Y:S02]  /*2dfc0*/  SYNCS.PHASECHK.TRANS64.TRYWAIT P1, [R5+URZ+0x38840], R0 ;  /* 0x03884000050075a7 */ /* 0x001064000802017f */
[----:B-1----:R-:W-:Y:S05]  /*2dfd0*/  @!P1 NANOSLEEP.SYNCS 0x989680 ;  /* 0x009896800000995d */ /* 0x002fea0003900000 */
[----:B------:R-:W1:Y:S02]  /*2dfe0*/  @!P1 SYNCS.PHASECHK.TRANS64 P1, [R5+URZ+0x38840], R0 ;  /* 0x03884000050095a7 */ /* 0x000e64000802007f */
[----:B-1----:R-:W-:Y:S05]  /*2dff0*/  @!P1 BRA `(.L_x_3703) ;  /* 0xfffffffc00f09947 */ /* 0x002fea000383ffff */
[----:B------:R-:W-:Y:S05]  /*2e000*/  BRA `(.L_x_3859) ;  /* 0xffffffb000ac7947 */ /* 0x000fea000383ffff */
.L_x_3705:
[----:B-1----:R1:W4:Y:S02]  /*2e010*/  SYNCS.PHASECHK.TRANS64.TRYWAIT P1, [R3+URZ+0x38840], R2 ;  /* 0x03884002030075a7 */ /* 0x002324000802017f */
[----:B----4-:R-:W-:Y:S05]  /*2e020*/  @!P1 NANOSLEEP.SYNCS 0x989680 ;  /* 0x009896800000995d */ /* 0x010fea0003900000 */
[----:B------:R-:W4:Y:S02]  /*2e030*/  @!P1 SYNCS.PHASECHK.TRANS64 P1, [R3+URZ+0x38840], R2 ;  /* 0x03884002030095a7 */ /* 0x000f24000802007f */
[----:B----4-:R-:W-:Y:S05]  /*2e040*/  @!P1 BRA `(.L_x_3705) ;  /* 0xfffffffc00f09947 */ /* 0x010fea000383ffff */
[----:B------:R-:W-:Y:S05]  /*2e050*/  BRA `(.L_x_3860) ;  /* 0xffffffb000b87947 */ /* 0x000fea000383ffff */
.L_x_3707:
[----:B----4-:R4:W0:Y:S02]  /*2e060*/  SYNCS.PHASECHK.TRANS64.TRYWAIT P1, [R5+URZ+0x38860], R0 ;  /* 0x03886000050075a7 */ /* 0x010824000802017f */
[----:B0-----:R-:W-:Y:S05]  /*2e070*/  @!P1 NANOSLEEP.SYNCS 0x989680 ;  /* 0x009896800000995d */ /* 0x001fea0003900000 */
[----:B------:R-:W0:Y:S02]  /*2e080*/  @!P1 SYNCS.PHASECHK.TRANS64 P1, [R5+URZ+0x38860], R0 ;  /* 0x03886000050095a7 */ /* 0x000e24000802007f */
[----:B0-----:R-:W-:Y:S05]  /*2e090*/  @!P1 BRA `(.L_x_3707) ;  /* 0xfffffffc00f09947 */ /* 0x001fea000383ffff */
[----:B------:R-:W-:Y:S05]  /*2e0a0*/  BRA `(.L_x_3861) ;  /* 0xffffffb000b47947 */ /* 0x000fea000383ffff */
.L_x_3862:
        /* <DEDUP_REMOVED lines=13> */
.L_x_5657:


//--------------------- .text._ZN7cutlass13device_kernelIN5flash11enable_sm90INS1_16FlashAttnFwdSm90INS1_25CollectiveMainloopFwdSm90ILi2EN4cute5tupleIJNS5_1CILi1EEES8_S8_EEENS6_IJNS7_ILi64EEESA_SA_EEELi512ENS_6half_tEfNS_4arch4Sm90ELb1ELb0ELb0ELb0ELb1ELb0ELb0ELb0ELb0ELb1ELb1ELb0EEENS1_21CollectiveEpilogueFwdINS6_IJSA_NS7_ILi512EEESA_EEES9_SC_SE_Li256ELb0ELb1ELb1ELb0EEENS1_19SingleTileSchedulerILb0ELb1ELb1ELi64EEEEEEEEEvNT_6ParamsE --------------------------
	.section	.text._ZN7cutlass13device_kernelIN5flash11enable_sm90INS1_16FlashAttnFwdSm90INS1_25CollectiveMainloopFwdSm90ILi2EN4cute5tupleIJNS5_1CILi1EEES8_S8_EEENS6_IJNS7_ILi64EEESA_SA_EEELi512ENS_6half_tEfNS_4arch4Sm90ELb1ELb0ELb0ELb0ELb1ELb0ELb0ELb0ELb0ELb1ELb1ELb0EEENS1_21CollectiveEpilogueFwdINS6_IJSA_NS7_ILi512EEESA_EEES9_SC_SE_Li256ELb0ELb1ELb1ELb0EEENS1_19SingleTileSchedulerILb0ELb1ELb1ELi64EEEEEEEEEvNT_6ParamsE,"ax",@progbits
	.align	128
.text._ZN7cutlass13device_kernelIN5flash11enable_sm90INS1_16FlashAttnFwdSm90INS1_25CollectiveMainloopFwdSm90ILi2EN4cute5tupleIJNS5_1CILi1EEES8_S8_EEENS6_IJNS7_ILi64EEESA_SA_EEELi512ENS_6half_tEfNS_4arch4Sm90ELb1ELb0ELb0ELb0ELb1ELb0ELb0ELb0ELb0ELb1ELb1ELb0EEENS1_21CollectiveEpilogueFwdINS6_IJSA_NS7_ILi512EEESA_EEES9_SC_SE_Li256ELb0ELb1ELb1ELb0EEENS1_19SingleTileSchedulerILb0ELb1ELb1ELi64EEEEEEEEEvNT_6ParamsE:
        .type           _ZN7cutlass13device_kernelIN5flash11enable_sm90INS1_16FlashAttnFwdSm90INS1_25CollectiveMainloopFwdSm90ILi2EN4cute5tupleIJNS5_1CILi1EEES8_S8_EEENS6_IJNS7_ILi64EEESA_SA_EEELi512ENS_6half_tEfNS_4arch4Sm90ELb1ELb0ELb0ELb0ELb1ELb0ELb0ELb0ELb0ELb1ELb1ELb0EEENS1_21CollectiveEpilogueFwdINS6_IJSA_NS7_ILi512EEESA_EEES9_SC_SE_Li256ELb0ELb1ELb1ELb0EEENS1_19SingleTileSchedulerILb0ELb1ELb1ELi64EEEEEEEEEvNT_6ParamsE,@function
        .size           _ZN7cutlass13device_kernelIN5flash11enable_sm90INS1_16FlashAttnFwdSm90INS1_25CollectiveMainloopFwdSm90ILi2EN4cute5tupleIJNS5_1CILi1EEES8_S8_EEENS6_IJNS7_ILi64EEESA_SA_EEELi512ENS_6half_tEfNS_4arch4Sm90ELb1ELb0ELb0ELb0ELb1ELb0ELb0ELb0ELb0ELb1ELb1ELb0EEENS1_21CollectiveEpilogueFwdINS6_IJSA_NS7_ILi512EEESA_EEES9_SC_SE_Li256ELb0ELb1ELb1ELb0EEENS1_19SingleTileSchedulerILb0ELb1ELb1ELi64EEEEEEEEEvNT_6ParamsE,(.L_x_5658 - _ZN7cutlass13device_kernelIN5flash11enable_sm90INS1_16FlashAttnFwdSm90INS1_25CollectiveMainloopFwdSm90ILi2EN4cute5tupleIJNS5_1CILi1EEES8_S8_EEENS6_IJNS7_ILi64EEESA_SA_EEELi512ENS_6half_tEfNS_4arch4Sm90ELb1ELb0ELb0ELb0ELb1ELb0ELb0ELb0ELb0ELb1ELb1ELb0EEENS1_21CollectiveEpilogueFwdINS6_IJSA_NS7_ILi512EEESA_EEES9_SC_SE_Li256ELb0ELb1ELb1ELb0EEENS1_19SingleTileSchedulerILb0ELb1ELb1ELi64EEEEEEEEEvNT_6ParamsE)
        .other          _ZN7cutlass13device_kernelIN5flash11enable_sm90INS1_16FlashAttnFwdSm90INS1_25CollectiveMainloopFwdSm90ILi2EN4cute5tupleIJNS5_1CILi1EEES8_S8_EEENS6_IJNS7_ILi64EEESA_SA_EEELi512ENS_6half_tEfNS_4arch4Sm90ELb1ELb0ELb0ELb0ELb1ELb0ELb0ELb0ELb0ELb1ELb1ELb0EEENS1_21CollectiveEpilogueFwdINS6_IJSA_NS7_ILi512EEESA_EEES9_SC_SE_Li256ELb0ELb1ELb1ELb0EEENS1_19SingleTileSchedulerILb0ELb1ELb1ELi64EEEEEEEEEvNT_6ParamsE,@"STO_CUDA_ENTRY STV_DEFAULT"
_ZN7cutlass13device_kernelIN5flash11enable_sm90INS1_16FlashAttnFwdSm90INS1_25CollectiveMainloopFwdSm90ILi2EN4cute5tupleIJNS5_1CILi1EEES8_S8_EEENS6_IJNS7_ILi64EEESA_SA_EEELi512ENS_6half_tEfNS_4arch4Sm90ELb1ELb0ELb0ELb0ELb1ELb0ELb0ELb0ELb0ELb1ELb1ELb0EEENS1_21CollectiveEpilogueFwdINS6_IJSA_NS7_ILi512EEESA_EEES9_SC_SE_Li256ELb0ELb1ELb1ELb0EEENS1_19SingleTileSchedulerILb0ELb1ELb1ELi64EEEEEEEEEvNT_6ParamsE:
        /* <DEDUP_REMOVED lines=40> */
.L_x_3863:
        /* <DEDUP_REMOVED lines=22> */
.L_x_3864:
        /* <DEDUP_REMOVED lines=18> */
.L_x_3865:
        /* <DEDUP_REMOVED lines=22> */
.L_x_3866:
        /* <DEDUP_REMOVED lines=23> */
.L_x_3867:
        /* <DEDUP_REMOVED lines=9> */
.L_x_3870:
        /* <DEDUP_REMOVED lines=25> */
[----:B------:R-:W0:Y:S01]  /*09f0*/  S2UR UR7, SR_CTAID.X ;  /* 0x00000000000779c3 */ /* 0x000e220000002500 */
[----:B------:R-:W-:Y:S01]  /*0a00*/  ULDC UR10, c[0x0][0x2f0] ;  /* 0x0000bc00000a7ab9 */ /* 0x000fe20000000800 */
[----:B------:R-:W-:Y:S01]  /*0a10*/  VIADD R16, R30, 0xffffff80 ;  /* 0xffffff801e107836 */ /* 0x000fe20000000000 */
[----:B------:R-:W-:-:S04]  /*0a20*/  UISETP.NE.AND.EX UP0, UPT, UR5, URZ, UPT, UP0 ;  /* 0x0000003f0500728c */ /* 0x000fc8000bf05300 */
[----:B------:R-:W-:Y:S01]  /*0a30*/  USEL UR41, UR41, 0x1, UP0 ;  /* 0x0000000129297887 */ /* 0x000fe20008000000 */
[----:B------:R-:W1:Y:S01]  /*0a40*/  S2UR UR44, SR_CgaCtaId ;  /* 0x00000000002c79c3 */ /* 0x000e620000008800 */
[----:B------:R-:W-:Y:S02]  /*0a50*/  UISETP.NE.AND UP0, UPT, UR11, 0x1, UPT ;  /* 0x000000010b00788c */ /* 0x000fe4000bf05270 */
[----:B------:R-:W-:-:S04]  /*0a60*/  UIMAD UR4, UR41, UR10, 0x3f ;  /* 0x0000003f290474a4 */ /* 0x000fc8000f8e020a */
[----:B------:R-:W-:Y:S01]  /*0a70*/  PLOP3.LUT P0, PT, PT, PT, UP0, 0x80, 0x0 ;  /* 0x000000000000781c */ /* 0x000fe20003f0f008 */
[----:B------:R-:W-:-:S04]  /*0a80*/  USHF.R.S32.HI UR5, URZ, 0x1f, UR4 ;  /* 0x0000001f3f057899 */ /* 0x000fc80008011404 */
[----:B------:R-:W-:-:S04]  /*0a90*/  ULEA.HI UR5, UR5, UR4, URZ, 0x6 ;  /* 0x0000000405057291 */ /* 0x000fc8000f8f303f */
[----:B------:R-:W-:-:S04]  /*0aa0*/  USHF.R.S32.HI UR6, URZ, 0x6, UR5 ;  /* 0x000000063f067899 */ /* 0x000fc80008011405 */
[----:B0-----:R-:W-:Y:S08]  /*0ab0*/  @!P0 BRA `(.L_x_3872) ;  /* 0x00000020003c8947 */ /* 0x001ff00003800000 */
[----:B------:R-:W-:Y:S01]  /*0ac0*/  ULDC UR4, c[0x0][0x448] ;  /* 0x0001120000047ab9 */ /* 0x000fe20000000800 */
[----:B------:R-:W-:Y:S01]  /*0ad0*/  ULEA UR7, UR7, 0x3f, 0x6 ;  /* 0x0000003f07077891 */ /* 0x000fe2000f8e303f */
[----:B------:R-:W-:Y:S01]  /*0ae0*/  PLOP3.LUT P0, PT, PT, PT, PT, 0x80, 0x0 ;  /* 0x000000000000781c */ /* 0x000fe20003f0f070 */
[----:B------:R-:W-:Y:S01]  /*0af0*/  UISETP.NE.AND UP0, UPT, UR4, 0x1, UPT ;  /* 0x000000010400788c */ /* 0x000fe2000bf05270 */
[----:B------:R-:W-:Y:S01]  /*0b00*/  IMAD.MOV.U32 R3, RZ, RZ, RZ ;  /* 0x000000ffff037224 */ /* 0x000fe200078e00ff */
[----:B------:R-:W-:Y:S01]  /*0b10*/  ULDC UR8, c[0x0][0x288] ;  /* 0x0000a20000087ab9 */ /* 0x000fe20000000800 */
[----:B------:R-:W-:Y:S01]  /*0b20*/  USHF.R.U32.HI UR11, URZ, 0x10, UR9 ;  /* 0x000000103f0b7899 */ /* 0x000fe20008011609 */
[----:B------:R-:W-:Y:S01]  /*0b30*/  IMAD.MOV.U32 R5, RZ, RZ, RZ ;  /* 0x000000ffff057224 */ /* 0x000fe200078e00ff */
[----:B------:R-:W-:Y:S01]  /*0b40*/  UIADD3 UR8, -UR8, 0x40, URZ ;  /* 0x0000004008087890 */ /* 0x000fe2000fffe13f */
[----:B------:R-:W-:Y:S01]  /*0b50*/  MOV R6, RZ ;  /* 0x000000ff00067202 */ /* 0x000fe20000000f00 */
[----:B------:R-:W-:Y:S01]  /*0b60*/  ULOP3.LUT UR9, UR9, 0xffff, URZ, 0xc0, !UPT ;  /* 0x0000ffff09097892 */ /* 0x000fe2000f8ec03f */
[----:B------:R-:W-:Y:S01]  /*0b70*/  CS2R R150, SRZ ;  /* 0x0000000000967805 */ /* 0x000fe2000001ff00 */
[----:B------:R-:W-:Y:S01]  /*0b80*/  UIMAD UR8, UR41, UR10, UR8 ;  /* 0x0000000a290872a4 */ /* 0x000fe2000f8e0208 */
[----:B------:R-:W-:Y:S01]  /*0b90*/  CS2R R148, SRZ ;  /* 0x0000000000947805 */ /* 0x000fe2000001ff00 */
[----:B------:R-:W-:Y:S01]  /*0ba0*/  @UP0 ULDC UR4, c[0x0][0x44c] ;  /* 0x0001130000040ab9 */ /* 0x000fe20000000800 */
[----:B------:R-:W-:Y:S01]  /*0bb0*/  @UP0 ULDC UR12, c[0x0][0x450] ;  /* 0x00011400000c0ab9 */ /* 0x000fe20000000800 */
[----:B------:R-:W-:Y:S01]  /*0bc0*/  UIMAD.WIDE.U32 UR4, UR7, UR4, URZ ;  /* 0x00000004070472a5 */ /* 0x000fe2000f8e003f */
[----:B------:R-:W-:-:S02]  /*0bd0*/  CS2R R146, SRZ ;  /* 0x0000000000927805 */ /* 0x000fc4000001ff00 */
[----:B------:R-:W-:Y:S02]  /*0be0*/  CS2R R144, SRZ ;  /* 0x0000000000907805 */ /* 0x000fe4000001ff00 */
[----:B------:R-:W-:Y:S01]  /*0bf0*/  CS2R R142, SRZ ;  /* 0x00000000008e7805 */ /* 0x000fe2000001ff00 */
[----:B------:R-:W-:Y:S01]  /*0c00*/  @UP0 USHF.R.U32.HI UR7, URZ, UR12, UR5 ;  /* 0x0000000c3f070299 */ /* 0x000fe20008011605 */
[----:B------:R-:W-:Y:S02]  /*0c10*/  CS2R R140, SRZ ;  /* 0x00000000008c7805 */ /* 0x000fe4000001ff00 */
[----:B------:R-:W-:Y:S02]  /*0c20*/  CS2R R138, SRZ ;  /* 0x00000000008a7805 */ /* 0x000fe4000001ff00 */
[----:B------:R-:W-:Y:S01]  /*0c30*/  CS2R R136, SRZ ;  /* 0x0000000000887805 */ /* 0x000fe2000001ff00 */
[----:B------:R-:W-:Y:S01]  /*0c40*/  UIADD3 UR7, UR8, UR7, URZ ;  /* 0x0000000708077290 */ /* 0x000fe2000fffe03f */
[----:B------:R-:W-:-:S02]  /*0c50*/  CS2R R134, SRZ ;  /* 0x0000000000867805 */ /* 0x000fc4000001ff00 */
[----:B------:R-:W-:Y:S02]  /*0c60*/  CS2R R132, SRZ ;  /* 0x0000000000847805 */ /* 0x000fe4000001ff00 */
[----:B------:R-:W-:Y:S01]  /*0c70*/  CS2R R130, SRZ ;  /* 0x0000000000827805 */ /* 0x000fe2000001ff00 */
[----:B------:R-:W-:Y:S01]  /*0c80*/  USHF.R.S32.HI UR4, URZ, 0x1f, UR7 ;  /* 0x0000001f3f047899 */ /* 0x000fe20008011407 */
[----:B------:R-:W-:Y:S02]  /*0c90*/  CS2R R128, SRZ ;  /* 0x0000000000807805 */ /* 0x000fe4000001ff00 */
[----:B------:R-:W-:Y:S02]  /*0ca0*/  CS2R R126, SRZ ;  /* 0x00000000007e7805 */ /* 0x000fe4000001ff00 */
[----:B------:R-:W-:Y:S01]  /*0cb0*/  CS2R R124, SRZ ;  /* 0x00000000007c7805 */ /* 0x000fe2000001ff00 */
[----:B------:R-:W-:Y:S01]  /*0cc0*/  ULEA.HI UR4, UR4, UR7, URZ, 0x6 ;  /* 0x0000000704047291 */ /* 0x000fe2000f8f303f */
[----:B------:R-:W-:-:S02]  /*0cd0*/  CS2R R122, SRZ ;  /* 0x00000000007a7805 */ /* 0x000fc4000001ff00 */
[----:B------:R-:W-:Y:S02]  /*0ce0*/  CS2R R120, SRZ ;  /* 0x0000000000787805 */ /* 0x000fe4000001ff00 */
[----:B------:R-:W-:Y:S01]  /*0cf0*/  CS2R R118, SRZ ;  /* 0x0000000000767805 */ /* 0x000fe2000001ff00 */
[----:B------:R-:W-:Y:S01]  /*0d00*/  USHF.R.S32.HI UR4, URZ, 0x6, UR4 ;  /* 0x000000063f047899 */ /* 0x000fe20008011404 */
[----:B------:R-:W-:Y:S02]  /*0d10*/  CS2R R116, SRZ ;  /* 0x0000000000747805 */ /* 0x000fe4000001ff00 */
[----:B------:R-:W-:Y:S02]  /*0d20*/  CS2R R114, SRZ ;  /* 0x0000000000727805 */ /* 0x000fe4000001ff00 */
[----:B------:R-:W-:Y:S01]  /*0d30*/  CS2R R112, SRZ ;  /* 0x0000000000707805 */ /* 0x000fe2000001ff00 */
[----:B------:R-:W-:Y:S01]  /*0d40*/  UISETP.LT.AND UP0, UPT, UR6, UR4, UPT ;  /* 0x000000040600728c */ /* 0x000fe2000bf01270 */
[----:B------:R-:W-:-:S02]  /*0d50*/  CS2R R110, SRZ ;  /* 0x00000000006e7805 */ /* 0x000fc4000001ff00 */
[----:B------:R-:W-:Y:S02]  /*0d60*/  CS2R R108, SRZ ;  /* 0x00000000006c7805 */ /* 0x000fe4000001ff00 */
[----:B------:R-:W-:Y:S01]  /*0d70*/  CS2R R106, SRZ ;  /* 0x00000000006a7805 */ /* 0x000fe2000001ff00 */
[----:B------:R-:W-:Y:S01]  /*0d80*/  USEL UR6, UR6, UR4, UP0 ;  /* 0x0000000406067287 */ /* 0x000fe20008000000 */
[----:B------:R-:W-:Y:S01]  /*0d90*/  CS2R R104, SRZ ;  /* 0x0000000000687805 */ /* 0x000fe2000001ff00 */
[----:B------:R-:W-:Y:S01]  /*0da0*/  UISETP.NE.AND UP0, UPT, UR11, URZ, UPT ;  /* 0x0000003f0b00728c */ /* 0x000fe2000bf05270 */
[----:B------:R-:W-:Y:S01]  /*0db0*/  CS2R R102, SRZ ;  /* 0x0000000000667805 */ /* 0x000fe2000001ff00 */
[----:B------:R-:W-:Y:S01]  /*0dc0*/  UISETP.GE.AND UP1, UPT, UR6, 0x1, UPT ;  /* 0x000000010600788c */ /* 0x000fe2000bf26270 */
[----:B------:R-:W-:Y:S02]  /*0dd0*/  CS2R R100, SRZ ;  /* 0x0000000000647805 */ /* 0x000fe4000001ff00 */
[----:B------:R-:W-:-:S02]  /*0de0*/  CS2R R98, SRZ ;  /* 0x0000000000627805 */ /* 0x000fc4000001ff00 */
[----:B------:R-:W-:Y:S02]  /*0df0*/  CS2R R96, SRZ ;  /* 0x0000000000607805 */ /* 0x000fe4000001ff00 */
[----:B------:R-:W-:Y:S02]  /*0e00*/  CS2R R94, SRZ ;  /* 0x00000000005e7805 */ /* 0x000fe4000001ff00 */
[----:B------:R-:W-:Y:S02]  /*0e10*/  CS2R R92, SRZ ;  /* 0x00000000005c7805 */ /* 0x000fe4000001ff00 */
[----:B------:R-:W-:Y:S02]  /*0e20*/  PLOP3.LUT P1, PT, PT, PT, UP1, 0x80, 0x0 ;  /* 0x000000000000781c */ /* 0x000fe40003f2f018 */
[----:B------:R-:W-:Y:S02]  /*0e30*/  CS2R R90, SRZ ;  /* 0x00000000005a7805 */ /* 0x000fe4000001ff00 */
[----:B------:R-:W-:Y:S01]  /*0e40*/  CS2R R88, SRZ ;  /* 0x0000000000587805 */ /* 0x000fe2000001ff00 */
[----:B------:R-:W-:Y:S01]  /*0e50*/  @!UP0 ULDC UR11, c[0x0][0x9f0] ;  /* 0x00027c00000b8ab9 */ /* 0x000fe20000000800 */
        /* <DEDUP_REMOVED lines=39> */
[----:B------:R0:W2:Y:S02]  /*10d0*/  F2I.FTZ.U32.TRUNC.NTZ R3, R2 ;  /* 0x0000000200037305 */ /* 0x0000a4000021f000 */
[----:B0-----:R-:W-:Y:S01]  /*10e0*/  IMAD.MOV.U32 R2, RZ, RZ, RZ ;  /* 0x000000ffff027224 */ /* 0x001fe200078e00ff */
[----:B--2---:R-:W-:-:S05]  /*10f0*/  IADD3 R10, RZ, -R3, RZ ;  /* 0x80000003ff0a7210 */ /* 0x004fca0007ffe0ff */
[----:B------:R-:W-:-:S04]  /*1100*/  IMAD R9, R10, R7, RZ ;  /* 0x000000070a097224 */ /* 0x000fc800078e02ff */
[----:B------:R-:W-:Y:S01]  /*1110*/  IMAD.HI.U32 R3, R3, R9, R2 ;  /* 0x0000000903037227 */ /* 0x000fe200078e0002 */
[----:B------:R-:W-:-:S05]  /*1120*/  MOV R2, R4 ;  /* 0x0000000400027202 */ /* 0x000fca0000000f00 */
[----:B------:R-:W-:-:S04]  /*1130*/  IMAD.HI.U32 R3, R3, R0, RZ ;  /* 0x0000000003037227 */ /* 0x000fc800078e00ff */
[----:B------:R-:W-:-:S05]  /*1140*/  IMAD R0, R3, R2, R0 ;  /* 0x0000000203007224 */ /* 0x000fca00078e0200 */
[----:B------:R-:W-:-:S13]  /*1150*/  ISETP.GT.U32.AND P2, PT, R7, R0, PT ;  /* 0x000000000700720c */ /* 0x000fda0003f44070 */
[----:B------:R-:W-:Y:S02]  /*1160*/  @!P2 IMAD.IADD R0, R0, 0x1, -R7 ;  /* 0x000000010000a824 */ /* 0x000fe400078e0a07 */
[----:B------:R-:W-:Y:S01]  /*1170*/  @!P2 VIADD R3, R3, 0x1 ;  /* 0x000000010303a836 */ /* 0x000fe20000000000 */
[----:B------:R-:W-:Y:S02]  /*1180*/  ISETP.NE.AND P2, PT, RZ, UR11, PT ;  /* 0x0000000bff007c0c */ /* 0x000fe4000bf45270 */
[----:B------:R-:W-:-:S13]  /*1190*/  ISETP.GE.U32.AND P1, PT, R0, R7, PT ;  /* 0x000000070000720c */ /* 0x000fda0003f26070 */
[----:B------:R-:W-:-:S05]  /*11a0*/  @P1 IADD3 R3, R3, 0x1, RZ ;  /* 0x0000000103031810 */ /* 0x000fca0007ffe0ff */
[----:B------:R-:W-:Y:S01]  /*11b0*/  @!P3 IMAD.MOV R3, RZ, RZ, -R3 ;  /* 0x000000ffff03b224 */ /* 0x000fe200078e0a03 */
[----:B------:R-:W-:-:S07]  /*11c0*/  @!P2 LOP3.LUT R3, RZ, UR11, RZ, 0x33, !PT ;  /* 0x0000000bff03ac12 */ /* 0x000fce000f8e33ff */
.L_x_3873:
[----:B------:R-:W-:Y:S01]  /*11d0*/  IMAD R0, R3, UR9, RZ ;  /* 0x0000000903007c24 */ /* 0x000fe2000f8e02ff */
[----:B------:R-:W-:Y:S01]  /*11e0*/  CS2R R34, SRZ ;  /* 0x0000000000227805 */ /* 0x000fe2000001ff00 */
[----:B------:R-:W-:Y:S01]  /*11f0*/  IMAD.MOV.U32 R36, RZ, RZ, RZ ;  /* 0x000000ffff247224 */ /* 0x000fe200078e00ff */
[----:B------:R-:W-:Y:S02]  /*1200*/  CS2R R32, SRZ ;  /* 0x0000000000207805 */ /* 0x000fe4000001ff00 */
[----:B------:R-:W-:Y:S02]  /*1210*/  CS2R R30, SRZ ;  /* 0x00000000001e7805 */ /* 0x000fe4000001ff00 */
[----:B------:R-:W-:Y:S02]  /*1220*/  VIADDMNMX R3, R0, R3, UR6, PT ;  /* 0x0000000600037e46 */ /* 0x000fe4000b800103 */
[----:B------:R-:W-:Y:S02]  /*1230*/  CS2R R28, SRZ ;  /* 0x00000000001c7805 */ /* 0x000fe4000001ff00 */
[----:B------:R-:W-:-:S02]  /*1240*/  CS2R R26, SRZ ;  /* 0x00000000001a7805 */ /* 0x000fc4000001ff00 */
        /* <DEDUP_REMOVED lines=9> */
[----:B------:R-:W-:-:S04]  /*12e0*/  IADD3 R5, R16, -R5, RZ ;  /* 0x8000000510057210 */ /* 0x000fc80007ffe0ff */
        /* <DEDUP_REMOVED lines=12> */
[----:B-1----:R-:W-:Y:S01]  /*13b0*/  ULEA UR5, UR44, UR7, 0x18 ;  /* 0x000000072c057291 */ /* 0x002fe2000f8ec03f */
        /* <DEDUP_REMOVED lines=12> */
.L_x_3875:
[----:B------:R-:W-:-:S04]  /*1480*/  SHF.L.U32 R2, RZ, 0x1f, RZ ;  /* 0x0000001fff027819 */ /* 0x000fc800000006ff */
[----:B------:R-:W0:Y:S02]  /*1490*/  SYNCS.PHASECHK.TRANS64.TRYWAIT P1, [UR5+0x28c50], R2 ;  /* 0x028c5002ff0075a7 */ /* 0x000e240008020145 */
[----:B0-----:R-:W-:Y:S05]  /*14a0*/  @!P1 BRA `(.L_x_3876) ;  /* 0x000000dc00889947 */ /* 0x001fea0003800000 */
.L_x_3972:
        /* <DEDUP_REMOVED lines=39> */
.L_x_3877:
        /* <DEDUP_REMOVED lines=9> */
.L_x_3884:
[----:B------:R-:W-:Y:S01]  /*17b0*/  BAR.SYNC.DEFER_BLOCKING 0xe, 0x100 ;  /* 0x0384000000007b1d */ /* 0x000fe20000010000 */
[----:B01----:R-:W-:Y:S01]  /*17c0*/  IMAD.U32 R5, RZ, RZ, UR4 ;  /* 0x00000004ff057e24 */ /* 0x003fe2000f8e00ff */
[----:B------:R-:W-:Y:S01]  /*17d0*/  UIADD3 UR4, UR4, 0x1, URZ ;  /* 0x0000000104047890 */ /* 0x000fe2000fffe03f */
[C---:B------:R-:W-:Y:S01]  /*17e0*/  ISETP.GT.AND P2, PT, R3.reuse, R0, PT ;  /* 0x000000000300720c */ /* 0x040fe20003f44270 */
[----:B------:R-:W-:Y:S02]  /*17f0*/  VIADD R3, R3, 0xffffffff ;  /* 0xffffffff03037836 */ /* 0x000fe40000000000 */
[----:B------:R-:W-:Y:S01]  /*1800*/  LEA R2, R5, R4, 0x6 ;  /* 0x0000000405027211 */ /* 0x000fe200078e30ff */
[----:B------:R-:W-:-:S03]  /*1810*/  UISETP.NE.AND UP0, UPT, UR4, 0x2, UPT ;  /* 0x000000020400788c */ /* 0x000fc6000bf05270 */
        /* <DEDUP_REMOVED lines=136> */
.L_x_3879:
[----:B------:R-:W-:Y:S01]  /*20a0*/  ULEA UR7, UR4, UR5, 0x3 ;  /* 0x0000000504077291 */ /* 0x000fe2000f8e183f */
[----:B------:R-:W-:-:S08]  /*20b0*/  SHF.L.U32 R2, R7, 0x1f, RZ ;  /* 0x0000001f07027819 */ /* 0x000fd000000006ff */
[----:B------:R0:W1:Y:S01]  /*20c0*/  SYNCS.PHASECHK.TRANS64.TRYWAIT P1, [UR7+0x28c50], R2 ;  /* 0x028c5002ff0075a7 */ /* 0x0000620008020147 */
[----:B------:R-:W-:Y:S05]  /*20d0*/  @!P0 BRA `(.L_x_3880) ;  /* 0x0000000000048947 */ /* 0x000fea0003800000 */
[----:B------:R-:W-:Y:S01]  /*20e0*/  BPT.TRAP 0x1 ;  /* 0x000000040000795c */ /* 0x000fe20000300000 */
.L_x_3880:
[----:B-1----:R-:W-:Y:S05]  /*20f0*/  @P1 BRA `(.L_x_3881) ;  /* 0x0000000000081947 */ /* 0x002fea0003800000 */
[----:B------:R-:W1:Y:S02]  /*2100*/  SYNCS.PHASECHK.TRANS64.TRYWAIT P1, [UR7+0x28c50], R2 ;  /* 0x028c5002ff0075a7 */ /* 0x000e640008020147 */
[----:B-1----:R-:W-:Y:S05]  /*2110*/  @!P1 BRA `(.L_x_3882) ;  /* 0x000000d000849947 */ /* 0x002fea0003800000 */
.L_x_3881:
        /* <DEDUP_REMOVED lines=26> */
.L_x_3883:
[----:B------:R-:W-:-:S04]  /*22c0*/  UIADD3 UR7, UR7, 0x28c60, URZ ;  /* 0x00028c6007077890 */ /* 0x000fc8000fffe03f */
[----:B------:R-:W-:-:S09]  /*22d0*/  UPRMT UR7, UR44, 0x654, UR7 ;  /* 0x000006542c077896 */ /* 0x000fd20008000007 */
[----:B------:R-:W-:Y:S01]  /*22e0*/  SYNCS.ARRIVE.TRANS64.RED.A1T0 RZ, [UR7], RZ ;  /* 0x000000ffffff79a7 */ /* 0x000fe20008100407 */
[----:B------:R-:W-:Y:S05]  /*22f0*/  @P2 BRA `(.L_x_3884) ;  /* 0xfffffff4002c2947 */ /* 0x000fea000383ffff */
[----:B------:R-:W-:-:S12]  /*2300*/  USHF.L.U32 UR4, UR4, 0x6, URZ ;  /* 0x0000000604047899 */ /* 0x000fd8000800063f */
.L_x_3878:
[----:B------:R-:W-:Y:S01]  /*2310*/  BAR.SYNC.DEFER_BLOCKING 0xe, 0x100 ;  /* 0x0384000000007b1d */ /* 0x000fe20000010000 */
[----:B------:R-:W-:Y:S01]  /*2320*/  VIADD R4, R4, UR4 ;  /* 0x0000000404047c36 */ /* 0x000fe20008000000 */
[----:B------:R-:W-:Y:S01]  /*2330*/  PLOP3.LUT P0, PT, PT, PT, PT, 0x8, 0x0 ;  /* 0x000000000000781c */ /* 0x000fe20003f0e170 */
[----:B------:R-:W-:Y:S01]  /*2340*/  IMAD.MOV.U32 R6, RZ, RZ, RZ ;  /* 0x000000ffff067224 */ /* 0x000fe200078e00ff */
[----:B01----:R-:W-:Y:S02]  /*2350*/  MOV R5, RZ ;  /* 0x000000ff00057202 */ /* 0x003fe40000000f00 */
[----:B------:R-:W-:-:S05]  /*2360*/  LEA R4, R4, UR5, 0x2 ;  /* 0x0000000504047c11 */ /* 0x000fca000f8e10ff */
        /* <DEDUP_REMOVED lines=132> */
.L_x_3872:
[----:B------:R-:W-:Y:S01]  /*2bb0*/  ULDC UR4, c[0x0][0x448] ;  /* 0x0001120000047ab9 */ /* 0x000fe20000000800 */
[----:B------:R-:W-:Y:S02]  /*2bc0*/  ULEA UR7, UR7, 0x3f, 0x6 ;  /* 0x0000003f07077891 */ /* 0x000fe4000f8e303f */
[----:B------:R-:W-:Y:S01]  /*2bd0*/  UISETP.NE.AND UP0, UPT, UR4, 0x1, UPT ;  /* 0x000000010400788c */ /* 0x000fe2000bf05270 */
[----:B------:R-:W-:Y:S01]  /*2be0*/  ULDC UR8, c[0x0][0x288] ;  /* 0x0000a20000087ab9 */ /* 0x000fe20000000800 */
[----:B------:R-:W-:Y:S02]  /*2bf0*/  ULOP3.LUT UR40, UR9, 0xffff, URZ, 0xc0, !UPT ;  /* 0x0000ffff09287892 */ /* 0x000fe4000f8ec03f */
[----:B------:R-:W-:Y:S02]  /*2c00*/  UIADD3 UR8, -UR8, 0x40, URZ ;  /* 0x0000004008087890 */ /* 0x000fe4000fffe13f */
[----:B------:R-:W-:Y:S02]  /*2c10*/  UP2UR UR45, UPR, URZ, 0x1 ;  /* 0x000000013f2d7883 */ /* 0x000fe40008000000 */
[----:B------:R-:W-:-:S03]  /*2c20*/  UIMAD UR8, UR41, UR10, UR8 ;  /* 0x0000000a290872a4 */ /* 0x000fc6000f8e0208 */
[----:B------:R-:W-:Y:S01]  /*2c30*/  @UP0 ULDC UR4, c[0x0][0x44c] ;  /* 0x0001130000040ab9 */ /* 0x000fe20000000800 */
[----:B------:R-:W-:Y:S01]  /*2c40*/  @UP0 ULDC UR11, c[0x0][0x450] ;  /* 0x00011400000b0ab9 */ /* 0x000fe20000000800 */
[----:B------:R-:W-:-:S04]  /*2c50*/  UIMAD.WIDE.U32 UR4, UR7, UR4, URZ ;  /* 0x00000004070472a5 */ /* 0x000fc8000f8e003f */
[----:B------:R-:W-:Y:S02]  /*2c60*/  @UP0 USHF.R.U32.HI UR7, URZ, UR11, UR5 ;  /* 0x0000000b3f070299 */ /* 0x000fe40008011605 */
[----:B------:R-:W-:Y:S02]  /*2c70*/  USHF.R.U32.HI UR11, URZ, 0x10, UR9 ;  /* 0x000000103f0b7899 */ /* 0x000fe40008011609 */
[----:B------:R-:W-:Y:S02]  /*2c80*/  UIADD3 UR7, UR8, UR7, URZ ;  /* 0x0000000708077290 */ /* 0x000fe4000fffe03f */
[----:B------:R-:W-:Y:S02]  /*2c90*/  UISETP.NE.AND UP1, UPT, UR11, URZ, UPT ;  /* 0x0000003f0b00728c */ /* 0x000fe4000bf25270 */
[----:B------:R-:W-:-:S04]  /*2ca0*/  USHF.R.S32.HI UR4, URZ, 0x1f, UR7 ;  /* 0x0000001f3f047899 */ /* 0x000fc80008011407 */
[----:B------:R-:W-:-:S04]  /*2cb0*/  ULEA.HI UR4, UR4, UR7, URZ, 0x6 ;  /* 0x0000000704047291 */ /* 0x000fc8000f8f303f */
[----:B------:R-:W-:Y:S01]  /*2cc0*/  USHF.R.S32.HI UR4, URZ, 0x6, UR4 ;  /* 0x000000063f047899 */ /* 0x000fe20008011404 */
[----:B------:R-:W-:-:S03]  /*2cd0*/  @!UP1 ULDC UR11, c[0x0][0x9f0] ;  /* 0x00027c00000b9ab9 */ /* 0x000fc60000000800 */
[----:B------:R-:W-:-:S04]  /*2ce0*/  UISETP.LT.AND UP0, UPT, UR6, UR4, UPT ;  /* 0x000000040600728c */ /* 0x000fc8000bf01270 */
[----:B------:R-:W-:-:S03]  /*2cf0*/  USEL UR10, UR6, UR4, UP0 ;  /* 0x00000004060a7287 */ /* 0x000fc60008000000 */
[----:B------:R-:W-:Y:S01]  /*2d00*/  UMOV UR4, URZ ;  /* 0x0000003f00047c82 */ /* 0x000fe20008000000 */
[----:B------:R-:W-:-:S06]  /*2d10*/  UISETP.GE.AND UP0, UPT, UR10, 0x1, UPT ;  /* 0x000000010a00788c */ /* 0x000fcc000bf06270 */
        /* <DEDUP_REMOVED lines=15> */
[----:B0-----:R-:W-:-:S02]  /*2e10*/  IADD3 R2, R0, 0xffffffe, RZ ;  /* 0x0ffffffe00027810 */ /* 0x001fc40007ffe0ff */
[----:B------:R-:W-:-:S04]  /*2e20*/  IADD3 R0, RZ, -R5, RZ ;  /* 0x80000005ff007210 */ /* 0x000fc80007ffe0ff */
        /* <DEDUP_REMOVED lines=18> */
.L_x_3885:
        /* <DEDUP_REMOVED lines=77> */
[----:B-1----:R-:W-:Y:S01]  /*3420*/  ULEA UR39, UR44, UR39, 0x18 ;  /* 0x000000272c277291 */ /* 0x002fe2000f8ec03f */
        /* <DEDUP_REMOVED lines=21> */
[----:B------:R-:W-:Y:S01]  /*3580*/  MOV R5, UR5 ;  /* 0x0000000500057c02 */ /* 0x000fe20008000f00 */
[----:B------:R-:W-:Y:S01]  /*3590*/  ULDC.64 UR4, c[0x4][0x98] ;  /* 0x0100260000047ab9 */ /* 0x000fe20000000a00 */
[----:B------:R-:W-:Y:S01]  /*35a0*/  MOV R10, UR6 ;  /* 0x00000006000a7c02 */ /* 0x000fe20008000f00 */
[----:B------:R-:W-:Y:S01]  /*35b0*/  IMAD.U32 R6, RZ, RZ, UR4 ;  /* 0x00000004ff067e24 */ /* 0x000fe2000f8e00ff */
[----:B------:R-:W-:Y:S01]  /*35c0*/  MOV R12, 0x1 ;  /* 0x00000001000c7802 */ /* 0x000fe20000000f00 */
[----:B------:R-:W-:-:S02]  /*35d0*/  IMAD.U32 R7, RZ, RZ, UR5 ;  /* 0x00000005ff077e24 */ /* 0x000fc4000f8e00ff */
[----:B------:R-:W-:Y:S02]  /*35e0*/  IMAD.U32 R11, RZ, RZ, UR7 ;  /* 0x00000007ff0b7e24 */ /* 0x000fe4000f8e00ff */
[----:B------:R-:W-:Y:S02]  /*35f0*/  IMAD.MOV.U32 R8, RZ, RZ, 0x70 ;  /* 0x00000070ff087424 */ /* 0x000fe400078e00ff */
[----:B0-----:R-:W-:-:S07]  /*3600*/  IMAD.MOV.U32 R13, RZ, RZ, RZ ;  /* 0x000000ffff0d7224 */ /* 0x001fce00078e00ff */
[----:B------:R-:W-:-:S07]  /*3610*/  LEPC R20, `(.L_x_3886) ;  /* 0x000000001014794e */ /* 0x000fce0000000000 */
[----:B-1----:R-:W-:Y:S05]  /*3620*/  CALL.ABS.NOINC R2 ;  /* 0x0000000002007343 */ /* 0x002fea0003c00000 */
.L_x_3886:
        /* <DEDUP_REMOVED lines=11> */
.L_x_3973:
[----:B------:R-:W-:Y:S01]  /*36e0*/  ULOP3.LUT UR4, UR43, 0x1, URZ, 0xfc, !UPT ;  /* 0x000000012b047892 */ /* 0x000fe2000f8efc3f */
[----:B0-----:R-:W-:Y:S02]  /*36f0*/  LOP3.LUT R0, R3, 0x7ffffffc, RZ, 0xc0, !PT ;  /* 0x7ffffffc03007812 */ /* 0x001fe400078ec0ff */
[----:B------:R-:W-:Y:S02]  /*3700*/  IADD3 R3, -R2, R19, RZ ;  /* 0x0000001302037210 */ /* 0x000fe40007ffe1ff */
[----:B------:R-:W-:Y:S01]  /*3710*/  LEA.HI R7, R7, R6, RZ, 0x3 ;  /* 0x0000000607077211 */ /* 0x000fe200078f18ff */
[----:B------:R-:W-:Y:S01]  /*3720*/  IMAD.U32 R2, RZ, RZ, UR4 ;  /* 0x00000004ff027e24 */ /* 0x000fe2000f8e00ff */
[----:B------:R-:W-:Y:S01]  /*3730*/  LEA.HI R4, R4, R5, RZ, 0x5 ;  /* 0x0000000504047211 */ /* 0x000fe200078f28ff */
[----:B------:R-:W-:Y:S01]  /*3740*/  IMAD.IADD R0, R5, 0x1, -R0 ;  /* 0x0000000105007824 */ /* 0x000fe200078e0a00 */
[----:B------:R-:W-:Y:S02]  /*3750*/  LOP3.LUT R7, R7, 0xfffffff8, RZ, 0xc0, !PT ;  /* 0xfffffff807077812 */ /* 0x000fe400078ec0ff */
[----:B------:R-:W-:Y:S01]  /*3760*/  ISETP.NE.AND P0, PT, R2, 0x3, PT ;  /* 0x000000030200780c */ /* 0x000fe20003f05270 */
[----:B------:R-:W-:Y:S01]  /*3770*/  IMAD.SHL.U32 R12, R0, 0x2, RZ ;  /* 0x00000002000c7824 */ /* 0x000fe200078e00ff */
[----:B------:R-:W-:-:S02]  /*3780*/  IADD3 R7, R6, -R7, RZ ;  /* 0x8000000706077210 */ /* 0x000fc40007ffe0ff */
[----:B------:R-:W-:Y:S01]  /*3790*/  SHF.R.S32.HI R0, RZ, 0x5, R4 ;  /* 0x00000005ff007819 */ /* 0x000fe20000011404 */
[----:B------:R-:W-:-:S03]  /*37a0*/  IMAD R2, R3, 0x100, R12 ;  /* 0x0000010003027824 */ /* 0x000fc600078e020c */
[----:B------:R-:W-:-:S05]  /*37b0*/  LEA R0, R0, R7, 0x4 ;  /* 0x0000000700007211 */ /* 0x000fca00078e20ff */
[----:B------:R-:W-:Y:S05]  /*37c0*/  @!P0 BRA `(.L_x_3888) ;  /* 0x0000000000048947 */ /* 0x000fea0003800000 */
[----:B------:R-:W-:Y:S01]  /*37d0*/  BPT.TRAP 0x1 ;  /* 0x000000040000795c */ /* 0x000fe20000300000 */
.L_x_3888:
[----:B------:R0:W1:Y:S01]  /*37e0*/  SYNCS.PHASECHK.TRANS64.TRYWAIT P1, [UR39+0x28c30], R13 ;  /* 0x028c300dff0075a7 */ /* 0x0000620008020167 */
[----:B------:R-:W-:Y:S05]  /*37f0*/  @!P0 BRA `(.L_x_3889) ;  /* 0x0000000000048947 */ /* 0x000fea0003800000 */
[----:B------:R-:W-:Y:S01]  /*3800*/  BPT.TRAP 0x1 ;  /* 0x000000040000795c */ /* 0x000fe20000300000 */
.L_x_3889:
[----:B-1----:R-:W-:Y:S05]  /*3810*/  @P1 BRA `(.L_x_3890) ;  /* 0x0000000000081947 */ /* 0x002fea0003800000 */
[----:B------:R-:W1:Y:S02]  /*3820*/  SYNCS.PHASECHK.TRANS64.TRYWAIT P1, [UR39+0x28c30], R13 ;  /* 0x028c300dff0075a7 */ /* 0x000e640008020167 */
[----:B-1----:R-:W-:Y:S05]  /*3830*/  @!P1 BRA `(.L_x_3891) ;  /* 0x000000b800ec9947 */ /* 0x002fea0003800000 */
.L_x_3890:
        /* <DEDUP_REMOVED lines=39> */
.L_x_3892:
[----:B------:R-:W2:Y:S01]  /*3ab0*/  S2R R11, SR_CTAID.X ;  /* 0x00000000000b7919 */ /* 0x000ea20000002500 */
[----:B------:R-:W-:Y:S01]  /*3ac0*/  LEA.HI R3, R17, R16, RZ, 0x2 ;  /* 0x0000001011037211 */ /* 0x000fe200078f10ff */
[----:B------:R-:W-:Y:S01]  /*3ad0*/  UISETP.NE.AND UP0, UPT, UR45, URZ, UPT ;  /* 0x0000003f2d00728c */ /* 0x000fe2000bf05270 */
[----:B------:R-:W-:Y:S02]  /*3ae0*/  ULDC UR7, c[0x0][0x2f0] ;  /* 0x0000bc0000077ab9 */ /* 0x000fe40000000800 */
[----:B------:R-:W-:Y:S01]  /*3af0*/  LOP3.LUT R3, R3, 0xfffffffc, RZ, 0xc0, !PT ;  /* 0xfffffffc03037812 */ /* 0x000fe200078ec0ff */
[----:B------:R-:W-:Y:S01]  /*3b00*/  ULDC UR6, c[0x0][0x288] ;  /* 0x0000a20000067ab9 */ /* 0x000fe20000000800 */
[----:B------:R-:W-:Y:S01]  /*3b10*/  ULDC UR14, c[0x0][0x988] ;  /* 0x00026200000e7ab9 */ /* 0x000fe20000000800 */
[----:B------:R-:W-:Y:S02]  /*3b20*/  PLOP3.LUT P1, PT, PT, PT, UP0, 0x80, 0x0 ;  /* 0x000000000000781c */ /* 0x000fe40003f2f008 */
[----:B------:R-:W-:Y:S01]  /*3b30*/  IMAD.IADD R3, R16, 0x1, -R3 ;  /* 0x0000000110037824 */ /* 0x000fe200078e0a03 */
[----:B------:R-:W-:-:S02]  /*3b40*/  PLOP3.LUT P2, PT, PT, PT, UP0, 0x80, 0x0 ;  /* 0x000000000000781c */ /* 0x000fc40003f4f008 */
[----:B------:R-:W-:Y:S01]  /*3b50*/  @UP0 ULDC UR4, c[0x0][0x44c] ;  /* 0x0001130000040ab9 */ /* 0x000fe20000000800 */
[----:B------:R-:W-:Y:S02]  /*3b60*/  MOV R5, UR6 ;  /* 0x0000000600057c02 */ /* 0x000fe40008000f00 */
[----:B-1----:R-:W-:-:S04]  /*3b70*/  LEA.HI R4, R3, R3, RZ, 0x1 ;  /* 0x0000000303047211 */ /* 0x002fc800078f08ff */
[----:B------:R-:W-:-:S04]  /*3b80*/  LOP3.LUT R4, R4, 0x1ffffffe, RZ, 0xc0, !PT ;  /* 0x1ffffffe04047812 */ /* 0x000fc800078ec0ff */
[----:B------:R-:W-:Y:S01]  /*3b90*/  IADD3 R4, R3, -R4, RZ ;  /* 0x8000000403047210 */ /* 0x000fe20007ffe0ff */
[----:B--2---:R-:W-:-:S04]  /*3ba0*/  IMAD R11, R11, 0x40, R0 ;  /* 0x000000400b0b7824 */ /* 0x004fc800078e0200 */
[----:B------:R-:W-:-:S04]  /*3bb0*/  IMAD R11, R4, 0x8, R11 ;  /* 0x00000008040b7824 */ /* 0x000fc800078e020b */
[----:B------:R-:W-:Y:S01]  /*3bc0*/  @P1 IMAD.HI.U32 R4, R11, UR4, RZ ;  /* 0x000000040b041c27 */ /* 0x000fe2000f8e00ff */
[----:B------:R-:W-:-:S03]  /*3bd0*/  @UP0 ULDC UR4, c[0x0][0x450] ;  /* 0x0001140000040ab9 */ /* 0x000fc60000000800 */
[----:B------:R-:W-:Y:S01]  /*3be0*/  IMAD.MOV.U32 R3, RZ, RZ, R11 ;  /* 0x000000ffff037224 */ /* 0x000fe200078e000b */
[----:B------:R-:W-:Y:S01]  /*3bf0*/  @P2 SHF.R.U32.HI R3, RZ, UR4, R4 ;  /* 0x00000004ff032c19 */ /* 0x000fe20008011604 */
[----:B------:R-:W-:Y:S02]  /*3c00*/  UMOV UR4, 0xffffffc0 ;  /* 0xffffffc000047882 */ /* 0x000fe40000000000 */
[----:B------:R-:W-:Y:S02]  /*3c10*/  UIMAD UR4, UR46, UR4, 0x40 ;  /* 0x000000402e0474a4 */ /* 0x000fe4000f8e0204 */
[----:B------:R-:W1:Y:S02]  /*3c20*/  SHFL.IDX PT, R6, R3, 0x1, 0x1c1f ;  /* 0x003c1f0003067f89 */ /* 0x000e6400000e0000 */
[----:B------:R-:W-:Y:S02]  /*3c30*/  UIADD3 UR5, UR4, 0x1, URZ ;  /* 0x0000000104057890 */ /* 0x000fe4000fffe03f */
[----:B------:R-:W-:Y:S01]  /*3c40*/  UIMAD UR4, UR41, UR7, UR4 ;  /* 0x00000007290472a4 */ /* 0x000fe2000f8e0204 */
[----:B------:R-:W2:Y:S01]  /*3c50*/  SHFL.IDX PT, R3, R3, RZ, 0x1c1f ;  /* 0x001c1fff03037589 */ /* 0x000ea200000e0000 */
[----:B------:R-:W-:-:S04]  /*3c60*/  UIMAD UR5, UR41, UR7, UR5 ;  /* 0x00000007290572a4 */ /* 0x000fc8000f8e0205 */
[----:B------:R-:W-:Y:S01]  /*3c70*/  IADD3 R4, -R12, UR4, RZ ;  /* 0x000000040c047c10 */ /* 0x000fe2000fffe1ff */
[----:B------:R-:W-:Y:S01]  /*3c80*/  UIADD3 UR4, UR39, 0x28c40, URZ ;  /* 0x00028c4027047890 */ /* 0x000fe2000fffe03f */
[----:B------:R-:W-:-:S03]  /*3c90*/  IADD3 R5, -R5, UR5, -R12 ;  /* 0x0000000505057c10 */ /* 0x000fc6000fffe90c */
[----:B------:R-:W-:Y:S01]  /*3ca0*/  UPRMT UR4, UR44, 0x654, UR4 ;  /* 0x000006542c047896 */ /* 0x000fe20008000004 */
[----:B-1----:R-:W-:-:S08]  /*3cb0*/  VIADDMNMX R6, R6, R5, R4, PT ;  /* 0x0000000506067246 */ /* 0x002fd00003800104 */
[----:B------:R-:W-:Y:S01]  /*3cc0*/  SYNCS.ARRIVE.TRANS64.RED.A1T0 RZ, [UR4], RZ ;  /* 0x000000ffffff79a7 */ /* 0x000fe20008100404 */
[----:B------:R-:W-:Y:S01]  /*3cd0*/  BAR.SYNC.DEFER_BLOCKING 0xf, 0x100 ;  /* 0x03c4000000007b1d */ /* 0x000fe20000010000 */
[C---:B------:R-:W-:Y:S02]  /*3ce0*/  ISETP.GT.AND P1, PT, R6.reuse, RZ, PT ;  /* 0x000000ff0600720c */ /* 0x040fe40003f24270 */
[C---:B------:R-:W-:Y:S02]  /*3cf0*/  ISETP.GT.AND P2, PT, R6.reuse, 0x1, PT ;  /* 0x000000010600780c */ /* 0x040fe40003f44270 */
[----:B------:R-:W-:Y:S02]  /*3d00*/  ISETP.GT.AND P3, PT, R6, 0x8, PT ;  /* 0x000000080600780c */ /* 0x000fe40003f64270 */
[----:B------:R-:W-:Y:S02]  /*3d10*/  FSEL R26, R26, -INF , P1 ;  /* 0xff8000001a1a7808 */ /* 0x000fe40000800000 */
[----:B------:R-:W-:-:S02]  /*3d20*/  FSEL R27, R27, -INF , P2 ;  /* 0xff8000001b1b7808 */ /* 0x000fc40001000000 */
[----:B------:R-:W-:Y:S02]  /*3d30*/  ISETP.GT.AND P1, PT, R6, 0x9, PT ;  /* 0x000000090600780c */ /* 0x000fe40003f24270 */
[----:B------:R-:W-:Y:S02]  /*3d40*/  FSEL R30, R30, -INF , P3 ;  /* 0xff8000001e1e7808 */ /* 0x000fe40001800000 */
[----:B------:R-:W-:Y:S02]  /*3d50*/  FMNMX.FTZ R7, R26, R27, !PT ;  /* 0x0000001b1a077209 */ /* 0x000fe40007810000 */
[----:B------:R-:W-:Y:S02]  /*3d60*/  ISETP.GT.AND P2, PT, R6, 0x10, PT ;  /* 0x000000100600780c */ /* 0x000fe40003f44270 */
[----:B------:R-:W-:Y:S02]  /*3d70*/  FSEL R31, R31, -INF , P1 ;  /* 0xff8000001f1f7808 */ /* 0x000fe40000800000 */
[----:B------:R-:W-:-:S02]  /*3d80*/  FMNMX.FTZ R8, R30, R7, !PT ;  /* 0x000000071e087209 */ /* 0x000fc40007810000 */
        /* <DEDUP_REMOVED lines=31> */
[----:B--2---:R-:W-:Y:S02]  /*3f80*/  VIADDMNMX R5, R3, R5, R4, PT ;  /* 0x0000000503057246 */ /* 0x004fe40003800104 */
[----:B------:R-:W-:Y:S02]  /*3f90*/  FSEL R54, R54, -INF , P2 ;  /* 0xff80000036367808 */ /* 0x000fe40001000000 */
[----:B------:R-:W-:Y:S02]  /*3fa0*/  FMNMX.FTZ R7, R51, R8, !PT ;  /* 0x0000000833077209 */ /* 0x000fe40007810000 */
[----:B------:R-:W-:Y:S02]  /*3fb0*/  FSEL R55, R55, -INF , P1 ;  /* 0xff80000037377808 */ /* 0x000fe40000800000 */
[----:B------:R-:W-:-:S02]  /*3fc0*/  ISETP.GT.AND P1, PT, R5, RZ, PT ;  /* 0x000000ff0500720c */ /* 0x000fc40003f24270 */
[C---:B------:R-:W-:Y:S02]  /*3fd0*/  ISETP.GT.AND P2, PT, R5.reuse, 0x1, PT ;  /* 0x000000010500780c */ /* 0x040fe40003f44270 */
[----:B------:R-:W-:Y:S02]  /*3fe0*/  FMNMX.FTZ R6, R54, R7, !PT ;  /* 0x0000000736067209 */ /* 0x000fe40007810000 */
[----:B------:R-:W-:Y:S02]  /*3ff0*/  ISETP.GT.AND P3, PT, R5, 0x8, PT ;  /* 0x000000080500780c */ /* 0x000fe40003f64270 */
[----:B------:R-:W-:Y:S02]  /*4000*/  FSEL R24, R24, -INF , P1 ;  /* 0xff80000018187808 */ /* 0x000fe40000800000 */
[----:B------:R-:W-:Y:S02]  /*4010*/  FSEL R25, R25, -INF , P2 ;  /* 0xff80000019197808 */ /* 0x000fe40001000000 */
[----:B------:R-:W-:-:S02]  /*4020*/  FMNMX.FTZ R6, R55, R6, !PT ;  /* 0x0000000637067209 */ /* 0x000fc40007810000 */
[C---:B------:R-:W-:Y:S02]  /*4030*/  ISETP.GT.AND P1, PT, R5.reuse, 0x9, PT ;  /* 0x000000090500780c */ /* 0x040fe40003f24270 */
[----:B------:R-:W-:Y:S01]  /*4040*/  FSEL R28, R28, -INF , P3 ;  /* 0xff8000001c1c7808 */ /* 0x000fe20001800000 */
[----:B------:R-:W1:Y:S01]  /*4050*/  SHFL.BFLY PT, R7, R6, 0x2, 0x1f ;  /* 0x0c401f0006077f89 */ /* 0x000e6200000e0000 */
        /* <DEDUP_REMOVED lines=19> */
[----:B-1----:R-:W-:Y:S02]  /*4190*/  FMNMX.FTZ R7, R6, R7, !PT ;  /* 0x0000000706077209 */ /* 0x002fe40007810000 */
[----:B------:R-:W-:Y:S02]  /*41a0*/  ISETP.GT.AND P2, PT, R5, 0x28, PT ;  /* 0x000000280500780c */ /* 0x000fe40003f44270 */
[----:B------:R-:W-:Y:S01]  /*41b0*/  FSEL R41, R41, -INF , P1 ;  /* 0xff80000029297808 */ /* 0x000fe20000800000 */
[----:B------:R-:W1:Y:S01]  /*41c0*/  SHFL.BFLY PT, R8, R7, 0x1, 0x1f ;  /* 0x0c201f0007087f89 */ /* 0x000e6200000e0000 */
        /* <DEDUP_REMOVED lines=16> */
[----:B------:R-:W-:Y:S02]  /*42d0*/  FSEL R53, R53, -INF , P1 ;  /* 0xff80000035357808 */ /* 0x000fe40000800000 */
[----:B------:R-:W-:Y:S02]  /*42e0*/  FMNMX.FTZ R6, R52, R3, !PT ;  /* 0x0000000334067209 */ /* 0x000fe40007810000 */
[----:B-1----:R-:W-:-:S02]  /*42f0*/  FMNMX.FTZ R4, R7, R8, !PT ;  /* 0x0000000807047209 */ /* 0x002fc40007810000 */
[----:B------:R-:W-:Y:S02]  /*4300*/  FMNMX.FTZ R6, R53, R6, !PT ;  /* 0x0000000635067209 */ /* 0x000fe40007810000 */
[C---:B------:R-:W-:Y:S01]  /*4310*/  FSETP.NEU.FTZ.AND P2, PT, R4.reuse, -INF , PT ;  /* 0xff8000000400780b */ /* 0x040fe20003f5d000 */
[----:B------:R-:W-:Y:S02]  /*4320*/  FMUL.FTZ R7, R4, UR14 ;  /* 0x0000000e04077c20 */ /* 0x000fe40008410000 */
[----:B------:R-:W1:Y:S03]  /*4330*/  SHFL.BFLY PT, R3, R6, 0x2, 0x1f ;  /* 0x0c401f0006037f89 */ /* 0x000e6600000e0000 */
        /* <DEDUP_REMOVED lines=15> */
[----:B------:R-:W2:Y:S01]  /*4430*/  MUFU.EX2 R27, R27 ;  /* 0x0000001b001b7308 */ /* 0x000ea20000000800 */
[--C-:B------:R-:W-:Y:S01]  /*4440*/  FFMA.FTZ R51, R51, UR14, -R10.reuse ;  /* 0x0000000e33337c23 */ /* 0x100fe2000801080a */
[----:B-1----:R-:W-:Y:S01]  /*4450*/  FMNMX.FTZ R5, R6, R3, !PT ;  /* 0x0000000306057209 */ /* 0x002fe20007810000 */
[--C-:B------:R-:W-:Y:S01]  /*4460*/  FFMA.FTZ R54, R54, UR14, -R10.reuse ;  /* 0x0000000e36367c23 */ /* 0x100fe2000801080a */
[----:B------:R-:W-:-:S03]  /*4470*/  FFMA.FTZ R55, R55, UR14, -R10 ;  /* 0x0000000e37377c23 */ /* 0x000fc6000801080a */
[----:B------:R-:W1:Y:S01]  /*4480*/  SHFL.BFLY PT, R6, R5, 0x1, 0x1f ;  /* 0x0c201f0005067f89 */ /* 0x000e6200000e0000 */
[----:B------:R-:W-:Y:S08]  /*4490*/  MUFU.EX2 R30, R30 ;  /* 0x0000001e001e7308 */ /* 0x000ff00000000800 */
[----:B------:R-:W3:Y:S01]  /*44a0*/  MUFU.EX2 R31, R31 ;  /* 0x0000001f001f7308 */ /* 0x000ee20000000800 */
[----:B--2---:R-:W-:-:S07]  /*44b0*/  F2FP.F16.F32.PACK_AB R161, R27, R26 ;  /* 0x0000001a1ba1723e */ /* 0x004fce00000000ff */
[----:B------:R-:W-:Y:S01]  /*44c0*/  MUFU.EX2 R34, R34 ;  /* 0x0000002200227308 */ /* 0x000fe20000000800 */
[----:B-1----:R-:W-:-:S07]  /*44d0*/  FMNMX.FTZ R3, R5, R6, !PT ;  /* 0x0000000605037209 */ /* 0x002fce0007810000 */
[----:B------:R-:W-:Y:S01]  /*44e0*/  MUFU.EX2 R35, R35 ;  /* 0x0000002300237308 */ /* 0x000fe20000000800 */
[----:B---3--:R-:W-:Y:S02]  /*44f0*/  F2FP.F16.F32.PACK_AB R163, R31, R30 ;  /* 0x0000001e1fa3723e */ /* 0x008fe400000000ff */
[C---:B------:R-:W-:Y:S01]  /*4500*/  FSETP.NEU.FTZ.AND P1, PT, R3.reuse, -INF , PT ;  /* 0xff8000000300780b */ /* 0x040fe20003f3d000 */
[----:B------:R-:W-:-:S04]  /*4510*/  FMUL.FTZ R5, R3, UR14 ;  /* 0x0000000e03057c20 */ /* 0x000fc80008410000 */
[----:B------:R-:W-:Y:S01]  /*4520*/  MUFU.EX2 R38, R38 ;  /* 0x0000002600267308 */ /* 0x000fe20000000800 */
[----:B------:R-:W-:Y:S02]  /*4530*/  FSEL R9, R5, RZ, P1 ;  /* 0x000000ff05097208 */ /* 0x000fe40000800000 */
[----:B------:R-:W-:-:S03]  /*4540*/  LEA.HI R5, R17, R16, RZ, 0x4 ;  /* 0x0000001011057211 */ /* 0x000fc600078f20ff */
        /* <DEDUP_REMOVED lines=20> */
[--C-:B------:R-:W-:Y:S01]  /*4690*/  FFMA.FTZ R45, R45, UR14, -R9.reuse ;  /* 0x0000000e2d2d7c23 */ /* 0x100fe20008010809 */
[----:B------:R-:W-:Y:S01]  /*46a0*/  SHF.L.U32 R15, R6, 0x6, RZ ;  /* 0x00000006060f7819 */ /* 0x000fe200000006ff */
        /* <DEDUP_REMOVED lines=13> */
[----:B------:R-:W-:-:S02]  /*4780*/  LOP3.LUT P1, RZ, R8, 0x4, RZ, 0xc0, !PT ;  /* 0x0000000408ff7812 */ /* 0x000fc4000782c0ff */
[----:B------:R-:W-:Y:S02]  /*4790*/  LOP3.LUT R14, R5, 0x8, R14, 0xf8, !PT ;  /* 0x00000008050e7812 */ /* 0x000fe400078ef80e */
[----:B------:R-:W-:Y:S02]  /*47a0*/  SHF.R.U32.HI R5, RZ, 0x3, R5 ;  /* 0x00000003ff057819 */ /* 0x000fe40000011605 */
[----:B------:R-:W-:Y:S01]  /*47b0*/  LOP3.LUT P2, RZ, R8, 0x2, RZ, 0xc0, !PT ;  /* 0x0000000208ff7812 */ /* 0x000fe2000784c0ff */
[----:B------:R-:W-:Y:S01]  /*47c0*/  MUFU.EX2 R32, R32 ;  /* 0x0000002000207308 */ /* 0x000fe20000000800 */
[----:B------:R-:W-:Y:S01]  /*47d0*/  LOP3.LUT R14, R14, R5, RZ, 0x3c, !PT ;  /* 0x000000050e0e7212 */ /* 0x000fe200078e3cff */
[----:B------:R-:W-:Y:S01]  /*47e0*/  FADD.FTZ R5, R26, R27 ;  /* 0x0000001b1a057221 */ /* 0x000fe20000010000 */
[----:B-1----:R-:W-:Y:S02]  /*47f0*/  F2FP.F16.F32.PACK_AB R160, R25, R24 ;  /* 0x0000001819a0723e */ /* 0x002fe400000000ff */
[----:B------:R-:W-:Y:S01]  /*4800*/  IADD3 R14, R14, R15, R7 ;  /* 0x0000000f0e0e7210 */ /* 0x000fe20007ffe007 */
[----:B------:R-:W-:Y:S01]  /*4810*/  FADD.FTZ R6, R30, R5 ;  /* 0x000000051e067221 */ /* 0x000fe20000010000 */
[----:B------:R-:W-:Y:S01]  /*4820*/  F2FP.F16.F32.PACK_AB R157, R35, R34 ;  /* 0x00000022239d723e */ /* 0x000fe200000000ff */
[----:B------:R-:W1:Y:S01]  /*4830*/  MUFU.EX2 R33, R33 ;  /* 0x0000002100217308 */ /* 0x000e620000000800 */
[----:B------:R-:W-:Y:S01]  /*4840*/  LEA R10, R14, UR39, 0x1 ;  /* 0x000000270e0a7c11 */ /* 0x000fe2000f8e08ff */
[----:B------:R-:W-:Y:S01]  /*4850*/  FADD.FTZ R5, R31, R6 ;  /* 0x000000061f057221 */ /* 0x000fe20000010000 */
[----:B--2---:R-:W-:-:S02]  /*4860*/  F2FP.F16.F32.PACK_AB R162, R29, R28 ;  /* 0x0000001c1da2723e */ /* 0x004fc400000000ff */
[----:B------:R-:W-:Y:S01]  /*4870*/  IADD3 R9, R10, 0x26820, RZ ;  /* 0x000268200a097810 */ /* 0x000fe20007ffe0ff */
        /* <DEDUP_REMOVED lines=9> */
[----:B-1----:R-:W-:Y:S02]  /*4910*/  F2FP.F16.F32.PACK_AB R156, R33, R32 ;  /* 0x00000020219c723e */ /* 0x002fe400000000ff */
[----:B------:R-:W-:-:S04]  /*4920*/  FADD.FTZ R6, R32, R5 ;  /* 0x0000000520067221 */ /* 0x000fc80000010000 */
[----:B------:R-:W-:Y:S01]  /*4930*/  FADD.FTZ R5, R33, R6 ;  /* 0x0000000621057221 */ /* 0x000fe20000010000 */
[----:B------:R-:W1:Y:S03]  /*4940*/  MUFU.EX2 R37, R37 ;  /* 0x0000002500257308 */ /* 0x000e660000000800 */
[----:B--2---:R-:W-:-:S05]  /*4950*/  FADD.FTZ R6, R36, R5 ;  /* 0x0000000524067221 */ /* 0x004fca0000010000 */
[----:B------:R-:W2:Y:S01]  /*4960*/  MUFU.EX2 R42, R42 ;  /* 0x0000002a002a7308 */ /* 0x000ea20000000800 */
[C---:B----4-:R-:W-:Y:S01]  /*4970*/  FADD.FTZ R7, R39.reuse, R8 ;  /* 0x0000000827077221 */ /* 0x050fe20000010000 */
[----:B------:R-:W-:-:S06]  /*4980*/  F2FP.F16.F32.PACK_AB R159, R39, R38 ;  /* 0x00000026279f723e */ /* 0x000fcc00000000ff */
[----:B------:R-:W4:Y:S01]  /*4990*/  MUFU.EX2 R40, R40 ;  /* 0x0000002800287308 */ /* 0x000f220000000800 */
[C---:B-1----:R-:W-:Y:S01]  /*49a0*/  FADD.FTZ R5, R37.reuse, R6 ;  /* 0x0000000625057221 */ /* 0x042fe20000010000 */
[----:B------:R-:W-:-:S06]  /*49b0*/  F2FP.F16.F32.PACK_AB R158, R37, R36 ;  /* 0x00000024259e723e */ /* 0x000fcc00000000ff */
[----:B------:R-:W1:Y:S01]  /*49c0*/  MUFU.EX2 R43, R43 ;  /* 0x0000002b002b7308 */ /* 0x000e620000000800 */
[----:B--2---:R-:W-:Y:S01]  /*49d0*/  FADD.FTZ R8, R42, R7 ;  /* 0x000000072a087221 */ /* 0x004fe20000010000 */
[----:B------:R-:W-:-:S05]  /*49e0*/  IMAD.MOV.U32 R7, RZ, RZ, -0x40 ;  /* 0xffffffc0ff077424 */ /* 0x000fca00078e00ff */
[----:B------:R-:W-:Y:S01]  /*49f0*/  SEL R7, R7, 0x40, P1 ;  /* 0x0000004007077807 */ /* 0x000fe20000800000 */
[----:B------:R-:W2:Y:S01]  /*4a00*/  MUFU.EX2 R41, R41 ;  /* 0x0000002900297308 */ /* 0x000ea20000000800 */
[----:B----4-:R-:W-:-:S07]  /*4a10*/  FADD.FTZ R6, R40, R5 ;  /* 0x0000000528067221 */ /* 0x010fce0000010000 */
[----:B------:R-:W4:Y:S01]  /*4a20*/  MUFU.EX2 R46, R46 ;  /* 0x0000002e002e7308 */ /* 0x000f220000000800 */
[C---:B-1----:R-:W-:Y:S01]  /*4a30*/  FADD.FTZ R15, R43.reuse, R8 ;  /* 0x000000082b0f7221 */ /* 0x042fe20000010000 */
[----:B------:R-:W-:Y:S01]  /*4a40*/  VIADD R8, R10, 0x26800 ;  /* 0x000268000a087836 */ /* 0x000fe20000000000 */
[----:B------:R-:W-:-:S03]  /*4a50*/  F2FP.F16.F32.PACK_AB R153, R43, R42 ;  /* 0x0000002a2b99723e */ /* 0x000fc600000000ff */
[C---:B------:R-:W-:Y:S02]  /*4a60*/  @P2 VIADD R9, R8.reuse, 0xffffffe0 ;  /* 0xffffffe008092836 */ /* 0x040fe40000000000 */
[----:B------:R-:W1:Y:S01]  /*4a70*/  MUFU.EX2 R44, R44 ;  /* 0x0000002c002c7308 */ /* 0x000e620000000800 */
[C---:B--2---:R-:W-:Y:S01]  /*4a80*/  FADD.FTZ R5, R41.reuse, R6 ;  /* 0x0000000629057221 */ /* 0x044fe20000010000 */
[----:B------:R-:W-:Y:S01]  /*4a90*/  F2FP.F16.F32.PACK_AB R152, R41, R40 ;  /* 0x000000282998723e */ /* 0x000fe200000000ff */
[----:B------:R-:W-:Y:S01]  /*4aa0*/  IMAD.IADD R8, R8, 0x1, R7 ;  /* 0x0000000108087824 */ /* 0x000fe200078e0207 */
[----:B------:R-:W-:Y:S01]  /*4ab0*/  IADD3 R7, R7, R9, RZ ;  /* 0x0000000907077210 */ /* 0x000fe20007ffe0ff */
[----:B------:R3:W-:Y:S03]  /*4ac0*/  STSM.16.M88.4 [R9], R156 ;  /* 0x0000009c09007844 */ /* 0x0007e60000000200 */
[----:B------:R-:W2:Y:S01]  /*4ad0*/  MUFU.EX2 R47, R47 ;  /* 0x0000002f002f7308 */ /* 0x000ea20000000800 */
[----:B----4-:R-:W-:-:S07]  /*4ae0*/  FADD.FTZ R14, R46, R15 ;  /* 0x0000000f2e0e7221 */ /* 0x010fce0000010000 */
[----:B------:R-:W4:Y:S01]  /*4af0*/  MUFU.EX2 R45, R45 ;  /* 0x0000002d002d7308 */ /* 0x000f220000000800 */
[----:B-1----:R-:W-:-:S07]  /*4b00*/  FADD.FTZ R6, R44, R5 ;  /* 0x000000052c067221 */ /* 0x002fce0000010000 */
[----:B------:R-:W-:Y:S01]  /*4b10*/  MUFU.EX2 R50, R50 ;  /* 0x0000003200327308 */ /* 0x000fe20000000800 */
[C---:B--2---:R-:W-:Y:S01]  /*4b20*/  F2FP.F16.F32.PACK_AB R155, R47.reuse, R46 ;  /* 0x0000002e2f9b723e */ /* 0x044fe200000000ff */
[----:B------:R-:W-:-:S06]  /*4b30*/  FADD.FTZ R47, R47, R14 ;  /* 0x0000000e2f2f7221 */ /* 0x000fcc0000010000 */
[----:B------:R-:W1:Y:S01]  /*4b40*/  MUFU.EX2 R51, R51 ;  /* 0x0000003300337308 */ /* 0x000e620000000800 */
[C---:B----4-:R-:W-:Y:S01]  /*4b50*/  F2FP.F16.F32.PACK_AB R154, R45.reuse, R44 ;  /* 0x0000002c2d9a723e */ /* 0x050fe200000000ff */
        /* <DEDUP_REMOVED lines=9> */
[----:B--2---:R-:W-:Y:S01]  /*4bf0*/  F2FP.F16.F32.PACK_AB R164, R49, R48 ;  /* 0x0000003031a4723e */ /* 0x004fe200000000ff */
[----:B------:R-:W-:-:S04]  /*4c00*/  FADD.FTZ R48, R48, R45 ;  /* 0x0000002d30307221 */ /* 0x000fc80000010000 */
[----:B------:R-:W-:Y:S02]  /*4c10*/  FADD.FTZ R49, R49, R48 ;  /* 0x0000003031317221 */ /* 0x000fe40000010000 */
[----:B------:R-:W2:Y:S01]  /*4c20*/  MUFU.EX2 R53, R53 ;  /* 0x0000003500357308 */ /* 0x000ea20000000800 */
[----:B-1----:R-:W-:-:S07]  /*4c30*/  FADD.FTZ R6, R54, R51 ;  /* 0x0000003336067221 */ /* 0x002fce0000010000 */
[----:B------:R-:W1:Y:S01]  /*4c40*/  MUFU.EX2 R55, R55 ;  /* 0x0000003700377308 */ /* 0x000e620000000800 */
[----:B--2---:R-:W-:Y:S01]  /*4c50*/  F2FP.F16.F32.PACK_AB R166, R53, R52 ;  /* 0x0000003435a6723e */ /* 0x004fe200000000ff */
[----:B------:R-:W-:-:S04]  /*4c60*/  FADD.FTZ R52, R52, R49 ;  /* 0x0000003134347221 */ /* 0x000fc80000010000 */
[----:B------:R-:W-:Y:S01]  /*4c70*/  FADD.FTZ R5, R53, R52 ;  /* 0x0000003435057221 */ /* 0x000fe20000010000 */
[C---:B-1----:R-:W-:Y:S01]  /*4c80*/  F2FP.F16.F32.PACK_AB R167, R55.reuse, R54 ;  /* 0x0000003637a7723e */ /* 0x042fe200000000ff */
[----:B------:R-:W-:-:S04]  /*4c90*/  FADD.FTZ R6, R55, R6 ;  /* 0x0000000637067221 */ /* 0x000fc80000010000 */
[----:B------:R3:W-:Y:S01]  /*4ca0*/  STSM.16.M88.4 [R7], R164 ;  /* 0x000000a407007844 */ /* 0x0007e20000000200 */
[----:B------:R-:W-:Y:S05]  /*4cb0*/  @!P0 BRA `(.L_x_3893) ;  /* 0x0000000000048947 */ /* 0x000fea0003800000 */
[----:B------:R-:W-:Y:S01]  /*4cc0*/  BPT.TRAP 0x1 ;  /* 0x000000040000795c */ /* 0x000fe20000300000 */
.L_x_3893:
[----:B------:R1:W2:Y:S01]  /*4cd0*/  SYNCS.PHASECHK.TRANS64.TRYWAIT P1, [UR39+0x28c50], R13 ;  /* 0x028c500dff0075a7 */ /* 0x0002a20008020167 */
[----:B------:R-:W-:Y:S05]  /*4ce0*/  @!P0 BRA `(.L_x_3894) ;  /* 0x0000000000048947 */ /* 0x000fea0003800000 */
[----:B------:R-:W-:Y:S01]  /*4cf0*/  BPT.TRAP 0x1 ;  /* 0x000000040000795c */ /* 0x000fe20000300000 */
.L_x_3894:
[----:B--2---:R-:W-:Y:S05]  /*4d00*/  @P1 BRA `(.L_x_3895) ;  /* 0x0000000000081947 */ /* 0x004fea0003800000 */
[----:B------:R-:W2:Y:S02]  /*4d10*/  SYNCS.PHASECHK.TRANS64.TRYWAIT P1, [UR39+0x28c50], R13 ;  /* 0x028c500dff0075a7 */ /* 0x000ea40008020167 */
[----:B--2---:R-:W-:Y:S05]  /*4d20*/  @!P1 BRA `(.L_x_3896) ;  /* 0x000000a400c89947 */ /* 0x004fea0003800000 */
.L_x_3895:
        /* <DEDUP_REMOVED lines=36> */
.L_x_3897:
[----:B------:R-:W4:Y:S01]  /*4f70*/  S2UR UR4, SR_CTAID.X ;  /* 0x00000000000479c3 */ /* 0x000f220000002500 */
[----:B------:R-:W-:Y:S02]  /*4f80*/  UISETP.NE.AND UP0, UPT, UR45, URZ, UPT ;  /* 0x0000003f2d00728c */ /* 0x000fe4000bf05270 */
[----:B------:R-:W-:Y:S02]  /*4f90*/  UIMAD UR7, UR41, UR7, -UR6 ;  /* 0x00000007290772a4 */ /* 0x000fe4000f8e0a06 */
[----:B------:R-:W-:-:S07]  /*4fa0*/  UIADD3 UR25, UR46, -0x2, URZ ;  /* 0xfffffffe2e197890 */ /* 0x000fce000fffe03f */
[----:B------:R-:W-:Y:S01]  /*4fb0*/  @UP0 ULDC UR11, c[0x0][0x450] ;  /* 0x00011400000b0ab9 */ /* 0x000fe20000000800 */
[----:B----4-:R-:W-:-:S03]  /*4fc0*/  USHF.L.U32 UR10, UR4, 0x6, URZ ;  /* 0x00000006040a7899 */ /* 0x010fc6000800063f */
[----:B------:R-:W-:Y:S02]  /*4fd0*/  @UP0 ULDC UR4, c[0x0][0x44c] ;  /* 0x0001130000040ab9 */ /* 0x000fe40000000800 */
[----:B------:R-:W-:Y:S02]  /*4fe0*/  UIMAD.WIDE.U32 UR4, UR10, UR4, URZ ;  /* 0x000000040a0472a5 */ /* 0x000fe4000f8e003f */
[----:B------:R-:W-:Y:S02]  /*4ff0*/  UMOV UR6, UR10 ;  /* 0x0000000a00067c82 */ /* 0x000fe40008000000 */
[----:B------:R-:W-:Y:S02]  /*5000*/  @UP0 USHF.R.U32.HI UR6, URZ, UR11, UR5 ;  /* 0x0000000b3f060299 */ /* 0x000fe40008011605 */
[----:B------:R-:W-:Y:S02]  /*5010*/  UIADD3 UR5, UR39, 0x28c60, URZ ;  /* 0x00028c6027057890 */ /* 0x000fe4000fffe03f */
[----:B------:R-:W-:-:S02]  /*5020*/  UIADD3 UR6, UR7, UR6, URZ ;  /* 0x0000000607067290 */ /* 0x000fc4000fffe03f */
[----:B------:R-:W-:Y:S02]  /*5030*/  UPRMT UR5, UR44, 0x654, UR5 ;  /* 0x000006542c057896 */ /* 0x000fe40008000005 */
[----:B------:R-:W-:-:S04]  /*5040*/  USHF.R.S32.HI UR4, URZ, 0x1f, UR6 ;  /* 0x0000001f3f047899 */ /* 0x000fc80008011406 */
[----:B------:R-:W-:-:S03]  /*5050*/  ULEA.HI UR4, UR4, UR6, URZ, 0x6 ;  /* 0x0000000604047291 */ /* 0x000fc6000f8f303f */
[----:B------:R-:W-:Y:S01]  /*5060*/  SYNCS.ARRIVE.TRANS64.RED.A1T0 RZ, [UR5], RZ ;  /* 0x000000ffffff79a7 */ /* 0x000fe20008100405 */
[----:B------:R-:W-:Y:S01]  /*5070*/  USHF.R.S32.HI UR4, URZ, 0x6, UR4 ;  /* 0x000000063f047899 */ /* 0x000fe20008011404 */
[----:B------:R-:W-:-:S03]  /*5080*/  UMOV UR5, URZ ;  /* 0x0000003f00057c82 */ /* 0x000fc60008000000 */
[----:B------:R-:W-:-:S04]  /*5090*/  UISETP.LT.AND UP0, UPT, UR40, UR4, UPT ;  /* 0x000000042800728c */ /* 0x000fc8000bf01270 */
[----:B------:R-:W-:-:S03]  /*50a0*/  USEL UR7, UR40, UR4, !UP0 ;  /* 0x0000000428077287 */ /* 0x000fc6000c000000 */
[----:B------:R-:W-:Y:S01]  /*50b0*/  UMOV UR4, URZ ;  /* 0x0000003f00047c82 */ /* 0x000fe20008000000 */
[----:B------:R-:W-:-:S06]  /*50c0*/  UISETP.GE.AND UP0, UPT, UR25, UR7, UPT ;  /* 0x000000071900728c */ /* 0x000fcc000bf06270 */
[----:B------:R-:W-:-:S13]  /*50d0*/  PLOP3.LUT P1, PT, PT, PT, UP0, 0x80, 0x0 ;  /* 0x000000000000781c */ /* 0x000fda0003f2f008 */
[----:B------:R-:W-:Y:S05]  /*50e0*/  @!P1 BRA `(.L_x_3898) ;  /* 0x0000001c009c9947 */ /* 0x000fea0003800000 */
[----:B------:R-:W-:Y:S01]  /*50f0*/  IMAD.MOV.U32 R15, RZ, RZ, R4 ;  /* 0x000000ffff0f7224 */ /* 0x000fe200078e0004 */
[----:B------:R-:W-:Y:S01]  /*5100*/  UMOV UR5, URZ ;  /* 0x0000003f00057c82 */ /* 0x000fe20008000000 */
[----:B--2---:R-:W-:Y:S01]  /*5110*/  IMAD.MOV.U32 R14, RZ, RZ, R3 ;  /* 0x000000ffff0e7224 */ /* 0x004fe200078e0003 */
[----:B------:R-:W-:Y:S01]  /*5120*/  UMOV UR6, URZ ;  /* 0x0000003f00067c82 */ /* 0x000fe20008000000 */
[----:B------:R-:W-:Y:S01]  /*5130*/  ULDC UR29, c[0x0][0x288] ;  /* 0x0000a200001d7ab9 */ /* 0x000fe20000000800 */
[----:B------:R-:W-:Y:S01]  /*5140*/  ULDC UR28, c[0x0][0x2f0] ;  /* 0x0000bc00001c7ab9 */ /* 0x000fe20000000800 */
[----:B------:R-:W-:-:S05]  /*5150*/  ULDC UR26, c[0x0][0x988] ;  /* 0x00026200001a7ab9 */ /* 0x000fca0000000800 */
.L_x_3909:
[----:B------:R-:W-:-:S04]  /*5160*/  UIADD3 UR4, UR6, 0x1, URZ ;  /* 0x0000000106047890 */ /* 0x000fc8000fffe03f */
[----:B------:R-:W-:-:S04]  /*5170*/  UISETP.NE.AND UP0, UPT, UR4, 0x2, UPT ;  /* 0x000000020400788c */ /* 0x000fc8000bf05270 */
[----:B------:R-:W-:Y:S02]  /*5180*/  USEL UR10, URZ, 0x1, UP0 ;  /* 0x000000013f0a7887 */ /* 0x000fe40008000000 */
[----:B------:R-:W-:Y:S02]  /*5190*/  USEL UR4, UR4, URZ, UP0 ;  /* 0x0000003f04047287 */ /* 0x000fe40008000000 */
[----:B------:R-:W-:Y:S01]  /*51a0*/  ULOP3.LUT UR5, UR5, UR10, URZ, 0x3c, !UPT ;  /* 0x0000000a05057292 */ /* 0x000fe2000f8e3c3f */
[----:B------:R-:W-:Y:S11]  /*51b0*/  @!P0 BRA `(.L_x_3899) ;  /* 0x0000000000048947 */ /* 0x000ff60003800000 */
[----:B------:R-:W-:Y:S01]  /*51c0*/  BPT.TRAP 0x1 ;  /* 0x000000040000795c */ /* 0x000fe20000300000 */
.L_x_3899:
[----:B------:R-:W-:Y:S01]  /*51d0*/  ULEA UR27, UR4, UR39, 0x3 ;  /* 0x00000027041b7291 */ /* 0x000fe2000f8e183f */
[----:B01----:R-:W-:-:S04]  /*51e0*/  MOV R13, UR5 ;  /* 0x00000005000d7c02 */ /* 0x003fc80008000f00 */
[----:B------:R-:W-:-:S04]  /*51f0*/  SHF.L.U32 R13, R13, 0x1f, RZ ;  /* 0x0000001f0d0d7819 */ /* 0x000fc800000006ff */
[----:B------:R0:W1:Y:S01]  /*5200*/  SYNCS.PHASECHK.TRANS64.TRYWAIT P1, [UR27+0x28c30], R13 ;  /* 0x028c300dff0075a7 */ /* 0x000062000802015b */
[----:B------:R-:W-:Y:S05]  /*5210*/  @!P0 BRA `(.L_x_3900) ;  /* 0x0000000000048947 */ /* 0x000fea0003800000 */
[----:B------:R-:W-:Y:S01]  /*5220*/  BPT.TRAP 0x1 ;  /* 0x000000040000795c */ /* 0x000fe20000300000 */
.L_x_3900:
[----:B-1----:R-:W-:Y:S05]  /*5230*/  @P1 BRA `(.L_x_3901) ;  /* 0x0000000000081947 */ /* 0x002fea0003800000 */
[----:B------:R-:W1:Y:S02]  /*5240*/  SYNCS.PHASECHK.TRANS64.TRYWAIT P1, [UR27+0x28c30], R13 ;  /* 0x028c300dff0075a7 */ /* 0x000e64000802015b */
[----:B-1----:R-:W-:Y:S05]  /*5250*/  @!P1 BRA `(.L_x_3902) ;  /* 0x000000a000949947 */ /* 0x002fea0003800000 */
.L_x_3901:
        /* <DEDUP_REMOVED lines=22> */
.L_x_3903:
[----:B------:R-:W-:Y:S01]  /*53c0*/  UISETP.NE.AND UP0, UPT, UR45, URZ, UPT ;  /* 0x0000003f2d00728c */ /* 0x000fe2000bf05270 */
[----:B------:R-:W-:Y:S01]  /*53d0*/  IMAD.MOV.U32 R3, RZ, RZ, R11 ;  /* 0x000000ffff037224 */ /* 0x000fe200078e000b */
[----:B------:R-:W-:Y:S01]  /*53e0*/  UMOV UR14, UR26 ;  /* 0x0000001a000e7c82 */ /* 0x000fe20008000000 */
[----:B------:R-:W-:-:S03]  /*53f0*/  IMAD.U32 R19, RZ, RZ, UR28 ;  /* 0x0000001cff137e24 */ /* 0x000fc6000f8e00ff */
[----:B------:R-:W-:Y:S02]  /*5400*/  PLOP3.LUT P1, PT, PT, PT, UP0, 0x80, 0x0 ;  /* 0x000000000000781c */ /* 0x000fe40003f2f008 */
[----:B------:R-:W-:-:S03]  /*5410*/  PLOP3.LUT P2, PT, PT, PT, UP0, 0x80, 0x0 ;  /* 0x000000000000781c */ /* 0x000fc60003f4f008 */
[----:B------:R-:W-:-:S08]  /*5420*/  @UP0 ULDC UR10, c[0x0][0x44c] ;  /* 0x00011300000a0ab9 */ /* 0x000fd00000000800 */
[----:B-1----:R-:W-:Y:S01]  /*5430*/  @P1 IMAD.HI.U32 R4, R11, UR10, RZ ;  /* 0x0000000a0b041c27 */ /* 0x002fe2000f8e00ff */
[----:B------:R-:W-:-:S04]  /*5440*/  @UP0 ULDC UR10, c[0x0][0x450] ;  /* 0x00011400000a0ab9 */ /* 0x000fc80000000800 */
[----:B------:R-:W-:Y:S01]  /*5450*/  @P2 SHF.R.U32.HI R3, RZ, UR10, R4 ;  /* 0x0000000aff032c19 */ /* 0x000fe20008011604 */
[----:B------:R-:W-:Y:S02]  /*5460*/  UMOV UR10, 0xffffffc0 ;  /* 0xffffffc0000a7882 */ /* 0x000fe40000000000 */
[----:B------:R-:W-:Y:S02]  /*5470*/  UIMAD UR10, UR25, UR10, 0x1 ;  /* 0x00000001190a74a4 */ /* 0x000fe4000f8e020a */
[----:B------:R-:W1:Y:S04]  /*5480*/  SHFL.IDX PT, R17, R3, 0x1, 0x1c1f ;  /* 0x003c1f0003117f89 */ /* 0x000e6800000e0000 */
[----:B------:R-:W-:Y:S01]  /*5490*/  IADD3 R4, -R12, UR10, RZ ;  /* 0x0000000a0c047c10 */ /* 0x000fe2000fffe1ff */
[----:B------:R-:W2:Y:S01]  /*54a0*/  SHFL.IDX PT, R3, R3, RZ, 0x1c1f ;  /* 0x001c1fff03037589 */ /* 0x000ea200000e0000 */
[----:B------:R-:W-:-:S03]  /*54b0*/  UIADD3 UR10, UR27, 0x28c40, URZ ;  /* 0x00028c401b0a7890 */ /* 0x000fc6000fffe03f */
[----:B------:R-:W-:Y:S01]  /*54c0*/  IMAD R4, R19, UR41, R4 ;  /* 0x0000002913047c24 */ /* 0x000fe2000f8e0204 */
[----:B------:R-:W-:-:S09]  /*54d0*/  UPRMT UR10, UR44, 0x654, UR10 ;  /* 0x000006542c0a7896 */ /* 0x000fd2000800000a */
[----:B------:R-:W-:Y:S01]  /*54e0*/  SYNCS.ARRIVE.TRANS64.RED.A1T0 RZ, [UR10], RZ ;  /* 0x000000ffffff79a7 */ /* 0x000fe2000810040a */
[----:B-1----:R-:W-:-:S04]  /*54f0*/  IADD3 R17, R17, -UR29, R4 ;  /* 0x8000001d11117c10 */ /* 0x002fc8000fffe004 */
[C---:B------:R-:W-:Y:S02]  /*5500*/  ISETP.GT.AND P1, PT, R17.reuse, RZ, PT ;  /* 0x000000ff1100720c */ /* 0x040fe40003f24270 */
[C---:B------:R-:W-:Y:S02]  /*5510*/  ISETP.GT.AND P2, PT, R17.reuse, 0x1, PT ;  /* 0x000000011100780c */ /* 0x040fe40003f44270 */
[----:B------:R-:W-:Y:S02]  /*5520*/  FSEL R154, R154, -INF , P1 ;  /* 0xff8000009a9a7808 */ /* 0x000fe40000800000 */
        /* <DEDUP_REMOVED lines=43> */
[----:B------:R-:W-:-:S04]  /*57e0*/  FMNMX.FTZ R16, R182, R17, !PT ;  /* 0x00000011b6107209 */ /* 0x000fc80007810000 */
[----:B------:R-:W-:Y:S02]  /*57f0*/  FMNMX.FTZ R18, R183, R16, !PT ;  /* 0x00000010b7127209 */ /* 0x000fe40007810000 */
[----:B--2---:R-:W-:-:S03]  /*5800*/  IADD3 R16, R3, -UR29, R4 ;  /* 0x8000001d03107c10 */ /* 0x004fc6000fffe004 */
[----:B------:R-:W1:Y:S01]  /*5810*/  SHFL.BFLY PT, R19, R18, 0x2, 0x1f ;  /* 0x0c401f0012137f89 */ /* 0x000e6200000e0000 */
[C---:B------:R-:W-:Y:S02]  /*5820*/  ISETP.GT.AND P1, PT, R16.reuse, RZ, PT ;  /* 0x000000ff1000720c */ /* 0x040fe40003f24270 */
[----:B------:R-:W-:Y:S02]  /*5830*/  ISETP.GT.AND P2, PT, R16, 0x1, PT ;  /* 0x000000011000780c */ /* 0x000fe40003f44270 */
        /* <DEDUP_REMOVED lines=69> */
[----:B-1----:R-:W-:Y:S01]  /*5c90*/  FMNMX.FTZ R152, R3, R152, !PT ;  /* 0x0000009803987209 */ /* 0x002fe20007810000 */
[----:B------:R-:W-:Y:S01]  /*5ca0*/  MUFU.EX2 R22, R22 ;  /* 0x0000001600167308 */ /* 0x000fe20000000800 */
[----:B------:R-:W-:-:S03]  /*5cb0*/  FFMA.FTZ R16, R183, UR14, -R16 ;  /* 0x0000000eb7107c23 */ /* 0x000fc60008010810 */
[----:B------:R-:W1:Y:S04]  /*5cc0*/  SHFL.BFLY PT, R3, R152, 0x1, 0x1f ;  /* 0x0c201f0098037f89 */ /* 0x000e6800000e0000 */
[----:B------:R-:W-:Y:S08]  /*5cd0*/  MUFU.EX2 R155, R155 ;  /* 0x0000009b009b7308 */ /* 0x000ff00000000800 */
[----:B------:R-:W-:Y:S08]  /*5ce0*/  MUFU.EX2 R20, R20 ;  /* 0x0000001400147308 */ /* 0x000ff00000000800 */
[----:B------:R-:W-:Y:S01]  /*5cf0*/  MUFU.EX2 R18, R18 ;  /* 0x0000001200127308 */ /* 0x000fe20000000800 */
[----:B-1----:R-:W-:-:S04]  /*5d00*/  FMNMX.FTZ R3, R152, R3, !PT ;  /* 0x0000000398037209 */ /* 0x002fc80007810000 */
[C---:B------:R-:W-:Y:S01]  /*5d10*/  FSETP.NEU.FTZ.AND P1, PT, R3.reuse, -INF , PT ;  /* 0xff8000000300780b */ /* 0x040fe20003f3d000 */
[----:B------:R-:W-:Y:S02]  /*5d20*/  FMUL.FTZ R152, R3, UR14 ;  /* 0x0000000e03987c20 */ /* 0x000fe40008410000 */
[----:B------:R-:W-:Y:S03]  /*5d30*/  MUFU.EX2 R21, R21 ;  /* 0x0000001500157308 */ /* 0x000fe60000000800 */
[----:B------:R-:W-:-:S05]  /*5d40*/  FSEL R178, R152, RZ, P1 ;  /* 0x000000ff98b27208 */ /* 0x000fca0000800000 */
[----:B------:R-:W-:Y:S01]  /*5d50*/  MUFU.EX2 R159, R159 ;  /* 0x0000009f009f7308 */ /* 0x000fe20000000800 */
[--C-:B------:R-:W-:Y:S01]  /*5d60*/  FFMA.FTZ R154, R156, UR14, -R178.reuse ;  /* 0x0000000e9c9a7c23 */ /* 0x100fe200080108b2 */
[--C-:B------:R-:W-:Y:S01]  /*5d70*/  FFMA.FTZ R156, R160, UR14, -R178.reuse ;  /* 0x0000000ea09c7c23 */ /* 0x100fe200080108b2 */
[--C-:B------:R-:W-:Y:S01]  /*5d80*/  FFMA.FTZ R153, R153, UR14, -R178.reuse ;  /* 0x0000000e99997c23 */ /* 0x100fe200080108b2 */
[----:B------:R-:W-:Y:S01]  /*5d90*/  FSEL R160, R4, RZ, P4 ;  /* 0x000000ff04a07208 */ /* 0x000fe20002000000 */
[--C-:B------:R-:W-:Y:S01]  /*5da0*/  FFMA.FTZ R152, R17, UR14, -R178.reuse ;  /* 0x0000000e11987c23 */ /* 0x100fe200080108b2 */
[--C-:B------:R-:W-:Y:S01]  /*5db0*/  FFMA.FTZ R17, R157, UR14, -R178.reuse ;  /* 0x0000000e9d117c23 */ /* 0x100fe200080108b2 */
[--C-:B------:R-:W-:Y:S01]  /*5dc0*/  FFMA.FTZ R157, R161, UR14, -R178.reuse ;  /* 0x0000000ea19d7c23 */ /* 0x100fe200080108b2 */
[----:B------:R1:W-:Y:S01]  /*5dd0*/  MUFU.EX2 R175, R153 ;  /* 0x0000009900af7308 */ /* 0x0003e20000000800 */
[--C-:B------:R-:W-:Y:S01]  /*5de0*/  FFMA.FTZ R161, R165, UR14, -R178.reuse ;  /* 0x0000000ea5a17c23 */ /* 0x100fe200080108b2 */
[----:B------:R-:W-:Y:S01]  /*5df0*/  MOV R165, UR6 ;  /* 0x0000000600a57c02 */ /* 0x000fe20008000f00 */
[--C-:B------:R-:W-:Y:S01]  /*5e00*/  FFMA.FTZ R158, R164, UR14, -R178.reuse ;  /* 0x0000000ea49e7c23 */ /* 0x100fe200080108b2 */
[--C-:B------:R-:W-:Y:S01]  /*5e10*/  FFMA.FTZ R169, R169, UR14, -R178.reuse ;  /* 0x0000000ea9a97c23 */ /* 0x100fe200080108b2 */
[--C-:B------:R-:W-:Y:S01]  /*5e20*/  FFMA.FTZ R172, R172, UR14, -R178.reuse ;  /* 0x0000000eacac7c23 */ /* 0x100fe200080108b2 */
[--C-:B------:R-:W-:Y:S01]  /*5e30*/  FFMA.FTZ R173, R173, UR14, -R178.reuse ;  /* 0x0000000eadad7c23 */ /* 0x100fe200080108b2 */
[--C-:B------:R-:W-:Y:S01]  /*5e40*/  FFMA.FTZ R176, R176, UR14, -R178.reuse ;  /* 0x0000000eb0b07c23 */ /* 0x100fe200080108b2 */
[----:B------:R-:W-:Y:S01]  /*5e50*/  MUFU.EX2 R152, R152 ;  /* 0x0000009800987308 */ /* 0x000fe20000000800 */
[----:B-1----:R-:W-:Y:S01]  /*5e60*/  FADD.FTZ R153, -R160, R15 ;  /* 0x0000000fa0997221 */ /* 0x002fe20000010100 */
[----:B------:R-:W-:Y:S01]  /*5e70*/  FSEL R15, R3, RZ, P1 ;  /* 0x000000ff030f7208 */ /* 0x000fe20000800000 */
[--C-:B------:R-:W-:Y:S01]  /*5e80*/  FFMA.FTZ R160, R168, UR14, -R178.reuse ;  /* 0x0000000ea8a07c23 */ /* 0x100fe200080108b2 */
[----:B------:R-:W-:Y:S01]  /*5e90*/  ISETP.NE.AND P1, PT, R2, RZ, PT ;  /* 0x000000ff0200720c */ /* 0x000fe20003f25270 */
[----:B------:R-:W-:Y:S01]  /*5ea0*/  FMUL.FTZ R153, R153, UR14 ;  /* 0x0000000e99997c20 */ /* 0x000fe20008410000 */
[----:B------:R-:W-:Y:S01]  /*5eb0*/  FFMA.FTZ R177, R177, UR14, -R178 ;  /* 0x0000000eb1b17c23 */ /* 0x000fe200080108b2 */
[----:B------:R-:W-:Y:S01]  /*5ec0*/  FADD.FTZ R15, -R15, R14 ;  /* 0x0000000e0f0f7221 */ /* 0x000fe20000010100 */
[----:B------:R-:W-:Y:S01]  /*5ed0*/  MUFU.EX2 R154, R154 ;  /* 0x0000009a009a7308 */ /* 0x000fe20000000800 */
[--C-:B------:R-:W-:Y:S01]  /*5ee0*/  FFMA.FTZ R180, R180, UR14, -R178.reuse ;  /* 0x0000000eb4b47c23 */ /* 0x100fe200080108b2 */
[----:B------:R-:W-:Y:S01]  /*5ef0*/  FFMA.FTZ R178, R181, UR14, -R178 ;  /* 0x0000000eb5b27c23 */ /* 0x000fe200080108b2 */
[----:B------:R-:W-:-:S05]  /*5f00*/  FMUL.FTZ R15, R15, UR14 ;  /* 0x0000000e0f0f7c20 */ /* 0x000fca0008410000 */
[----:B------:R-:W1:Y:S08]  /*5f10*/  MUFU.EX2 R14, R153 ;  /* 0x00000099000e7308 */ /* 0x000e700000000800 */
[----:B------:R-:W2:Y:S08]  /*5f20*/  MUFU.EX2 R15, R15 ;  /* 0x0000000f000f7308 */ /* 0x000eb00000000800 */
[----:B------:R-:W3:Y:S01]  /*5f30*/  MUFU.EX2 R17, R17 ;  /* 0x0000001100117308 */ /* 0x000ee20000000800 */
[----:B-1----:R-:W-:Y:S01]  /*5f40*/  FFMA.FTZ R153, R14, R6, R19 ;  /* 0x000000060e997223 */ /* 0x002fe20000010013 */
[-C--:B------:R-:W-:Y:S01]  /*5f50*/  FMUL.FTZ R26, R26, R14.reuse ;  /* 0x0000000e1a1a7220 */ /* 0x080fe20000410000 */
[-C--:B------:R-:W-:Y:S01]  /*5f60*/  FMUL.FTZ R27, R27, R14.reuse ;  /* 0x0000000e1b1b7220 */ /* 0x080fe20000410000 */
[-C--:B------:R-:W-:Y:S01]  /*5f70*/  FMUL.FTZ R30, R30, R14.reuse ;  /* 0x0000000e1e1e7220 */ /* 0x080fe20000410000 */
[----:B------:R-:W-:Y:S01]  /*5f80*/  FADD.FTZ R6, R22, R153 ;  /* 0x0000009916067221 */ /* 0x000fe20000010000 */
[-C--:B------:R-:W-:Y:S01]  /*5f90*/  FMUL.FTZ R31, R31, R14.reuse ;  /* 0x0000000e1f1f7220 */ /* 0x080fe20000410000 */
[----:B------:R-:W-:Y:S01]  /*5fa0*/  FMUL.FTZ R34, R34, R14 ;  /* 0x0000000e22227220 */ /* 0x000fe20000410000 */
[----:B------:R-:W1:Y:S01]  /*5fb0*/  MUFU.EX2 R156, R156 ;  /* 0x0000009c009c7308 */ /* 0x000e620000000800 */
[----:B--2---:R-:W-:Y:S01]  /*5fc0*/  FFMA.FTZ R164, R15, R5, R152 ;  /* 0x000000050fa47223 */ /* 0x004fe20000010098 */
[----:B------:R-:W-:-:S02]  /*5fd0*/  @!P1 IMAD R5, R165, 0x40, R0 ;  /* 0x00000040a5059824 */ /* 0x000fc400078e0200 */
[----:B------:R-:W-:Y:S01]  /*5fe0*/  FADD.FTZ R153, R155, R6 ;  /* 0x000000069b997221 */ /* 0x000fe20000010000 */
[C---:B------:R-:W-:Y:S01]  /*5ff0*/  F2FP.F16.F32.PACK_AB R155, R20.reuse, R155 ;  /* 0x0000009b149b723e */ /* 0x040fe200000000ff */
[C---:B------:R-:W-:Y:S01]  /*6000*/  FADD.FTZ R165, R175.reuse, R164 ;  /* 0x000000a4afa57221 */ /* 0x040fe20000010000 */
[----:B------:R-:W-:Y:S01]  /*6010*/  F2FP.F16.F32.PACK_AB R152, R175, R152 ;  /* 0x00000098af98723e */ /* 0x000fe200000000ff */
[----:B------:R-:W-:Y:S01]  /*6020*/  FADD.FTZ R153, R20, R153 ;  /* 0x0000009914997221 */ /* 0x000fe20000010000 */
[----:B------:R-:W2:Y:S01]  /*6030*/  MUFU.EX2 R157, R157 ;  /* 0x0000009d009d7308 */ /* 0x000ea20000000800 */
[----:B------:R-:W-:Y:S01]  /*6040*/  FADD.FTZ R164, R154, R165 ;  /* 0x000000a59aa47221 */ /* 0x000fe20000010000 */
[----:B------:R-:W-:Y:S01]  /*6050*/  @!P1 LEA R5, R5, UR39, 0x2 ;  /* 0x0000002705059c11 */ /* 0x000fe2000f8e10ff */
[----:B------:R-:W-:Y:S01]  /*6060*/  FADD.FTZ R168, R18, R153 ;  /* 0x0000009912a87221 */ /* 0x000fe20000010000 */
[C---:B---3--:R-:W-:Y:S01]  /*6070*/  F2FP.F16.F32.PACK_AB R154, R17.reuse, R154 ;  /* 0x0000009a119a723e */ /* 0x048fe200000000ff */
[----:B------:R-:W-:Y:S01]  /*6080*/  FADD.FTZ R165, R17, R164 ;  /* 0x000000a411a57221 */ /* 0x000fe20000010000 */
[-C--:B------:R-:W-:Y:S01]  /*6090*/  FMUL.FTZ R24, R24, R15.reuse ;  /* 0x0000000f18187220 */ /* 0x080fe20000410000 */
[----:B------:R-:W-:Y:S01]  /*60a0*/  FADD.FTZ R168, R21, R168 ;  /* 0x000000a815a87221 */ /* 0x000fe20000010000 */
[----:B------:R-:W3:Y:S01]  /*60b0*/  MUFU.EX2 R158, R158 ;  /* 0x0000009e009e7308 */ /* 0x000ee20000000800 */
[----:B-1----:R-:W-:Y:S01]  /*60c0*/  FADD.FTZ R6, R156, R165 ;  /* 0x000000a59c067221 */ /* 0x002fe20000010000 */
[----:B------:R-:W-:Y:S01]  /*60d0*/  @!P1 STS [R5+0x28800], R15 ;  /* 0x0288000f05009388 */ /* 0x000fe20000000800 */
[-C--:B------:R-:W-:Y:S01]  /*60e0*/  FMUL.FTZ R25, R25, R15.reuse ;  /* 0x0000000f19197220 */ /* 0x080fe20000410000 */
[-C--:B------:R-:W-:Y:S01]  /*60f0*/  FMUL.FTZ R28, R28, R15.reuse ;  /* 0x0000000f1c1c7220 */ /* 0x080fe20000410000 */
[-C--:B------:R-:W-:Y:S01]  /*6100*/  FMUL.FTZ R29, R29, R15.reuse ;  /* 0x0000000f1d1d7220 */ /* 0x080fe20000410000 */
[----:B------:R1:W-:Y:S01]  /*6110*/  @!P1 STS [R5+0x28820], R14 ;  /* 0x0288200e05009388 */ /* 0x0003e20000000800 */
        /* <DEDUP_REMOVED lines=11> */
[----:B------:R-:W-:Y:S01]  /*61d0*/  FADD.FTZ R153, R159, R168 ;  /* 0x000000a89f997221 */ /* 0x000fe20000010000 */
[-C--:B------:R-:W-:Y:S01]  /*61e0*/  FMUL.FTZ R41, R41, R15.reuse ;  /* 0x0000000f29297220 */ /* 0x080fe20000410000 */
[-C--:B------:R-:W-:Y:S01]  /*61f0*/  FMUL.FTZ R44, R44, R15.reuse ;  /* 0x0000000f2c2c7220 */ /* 0x080fe20000410000 */
[-C--:B------:R-:W-:Y:S01]  /*6200*/  FMUL.FTZ R45, R45, R15.reuse ;  /* 0x0000000f2d2d7220 */ /* 0x080fe20000410000 */
[-C--:B------:R-:W-:Y:S01]  /*6210*/  FMUL.FTZ R48, R48, R15.reuse ;  /* 0x0000000f30307220 */ /* 0x080fe20000410000 */
[-C--:B------:R-:W-:Y:S01]  /*6220*/  FMUL.FTZ R49, R49, R15.reuse ;  /* 0x0000000f31317220 */ /* 0x080fe20000410000 */
[----:B------:R-:W3:Y:S01]  /*6230*/  MUFU.EX2 R160, R160 ;  /* 0x000000a000a07308 */ /* 0x000ee20000000800 */
        /* <DEDUP_REMOVED lines=8> */
[----:B--2---:R-:W-:Y:S01]  /*62c0*/  FADD.FTZ R6, R162, R153 ;  /* 0x00000099a2067221 */ /* 0x004fe20000010000 */
[----:B------:R-:W-:Y:S01]  /*62d0*/  F2FP.F16.F32.PACK_AB R153, R22, R19 ;  /* 0x000000131699723e */ /* 0x000fe200000000ff */
[----:B------:R-:W-:Y:S01]  /*62e0*/  BAR.SYNC.DEFER_BLOCKING 0xf, 0x100 ;  /* 0x03c4000000007b1d */ /* 0x000fe20000010000 */
[----:B------:R-:W-:Y:S01]  /*62f0*/  F2FP.F16.F32.PACK_AB R159, R162, R159 ;  /* 0x0000009fa29f723e */ /* 0x000fe200000000ff */
        /* <DEDUP_REMOVED lines=19> */
[-C--:B------:R-:W-:Y:S01]  /*6430*/  FMUL.FTZ R92, R92, R15.reuse ;  /* 0x0000000f5c5c7220 */ /* 0x080fe20000410000 */
[----:B------:R-:W3:Y:S01]  /*6440*/  MUFU.EX2 R172, R172 ;  /* 0x000000ac00ac7308 */ /* 0x000ee20000000800 */
[C---:B-1----:R-:W-:Y:S01]  /*6450*/  FADD.FTZ R5, R169.reuse, R22 ;  /* 0x00000016a9057221 */ /* 0x042fe20000010000 */
[----:B------:R-:W-:Y:S01]  /*6460*/  F2FP.F16.F32.PACK_AB R160, R169, R160 ;  /* 0x000000a0a9a0723e */ /* 0x000fe200000000ff */
[----:B------:R1:W-:Y:S01]  /*6470*/  STSM.16.M88.4 [R10+0x26800], R152 ;  /* 0x026800980a007844 */ /* 0x0003e20000000200 */
[-C--:B------:R-:W-:Y:S01]  /*6480*/  FMUL.FTZ R93, R93, R15.reuse ;  /* 0x0000000f5d5d7220 */ /* 0x080fe20000410000 */
[-C--:B------:R-:W-:Y:S01]  /*6490*/  FMUL.FTZ R96, R96, R15.reuse ;  /* 0x0000000f60607220 */ /* 0x080fe20000410000 */
[----:B------:R-:W-:Y:S01]  /*64a0*/  FMUL.FTZ R97, R97, R15 ;  /* 0x0000000f61617220 */ /* 0x000fe20000410000 */
[----:B------:R1:W-:Y:S01]  /*64b0*/  STSM.16.M88.4 [R9], R156 ;  /* 0x0000009c09007844 */ /* 0x0003e20000000200 */
        /* <DEDUP_REMOVED lines=38> */
[----:B------:R-:W-:Y:S01]  /*6720*/  FMUL.FTZ R149, R149, R15 ;  /* 0x0000000f95957220 */ /* 0x000fe20000410000 */
[----:B------:R1:W-:Y:S01]  /*6730*/  STSM.16.M88.4 [R8], R160 ;  /* 0x000000a008007844 */ /* 0x0003e20000000200 */
        /* <DEDUP_REMOVED lines=16> */
[----:B------:R-:W-:Y:S01]  /*6840*/  MUFU.EX2 R171, R171 ;  /* 0x000000ab00ab7308 */ /* 0x000fe20000000800 */
[C---:B---3--:R-:W-:Y:S01]  /*6850*/  F2FP.F16.F32.PACK_AB R165, R174.reuse, R167 ;  /* 0x000000a7aea5723e */ /* 0x048fe200000000ff */
[----:B------:R-:W-:Y:S01]  /*6860*/  FADD.FTZ R6, R174, R5 ;  /* 0x00000005ae067221 */ /* 0x000fe20000010000 */
        /* <DEDUP_REMOVED lines=23> */
[----:B------:R-:W-:Y:S01]  /*69e0*/  FADD.FTZ R19, R171, R6 ;  /* 0x00000006ab137221 */ /* 0x000fe20000010000 */
        /* <DEDUP_REMOVED lines=11> */
[-C--:B------:R-:W-:Y:S01]  /*6aa0*/  FMUL.FTZ R111, R111, R14.reuse ;  /* 0x0000000e6f6f7220 */ /* 0x080fe20000410000 */
[-C--:B------:R-:W-:Y:S01]  /*6ab0*/  FMUL.FTZ R114, R114, R14.reuse ;  /* 0x0000000e72727220 */ /* 0x080fe20000410000 */
[-C--:B------:R-:W-:Y:S01]  /*6ac0*/  FMUL.FTZ R115, R115, R14.reuse ;  /* 0x0000000e73737220 */ /* 0x080fe20000410000 */
        /* <DEDUP_REMOVED lines=23> */
.L_x_3904:
[----:B------:R1:W2:Y:S01]  /*6c40*/  SYNCS.PHASECHK.TRANS64.TRYWAIT P1, [UR27+0x28c50], R13 ;  /* 0x028c500dff0075a7 */ /* 0x0002a2000802015b */
[----:B------:R-:W-:Y:S05]  /*6c50*/  @!P0 BRA `(.L_x_3905) ;  /* 0x0000000000048947 */ /* 0x000fea0003800000 */
[----:B------:R-:W-:Y:S01]  /*6c60*/  BPT.TRAP 0x1 ;  /* 0x000000040000795c */ /* 0x000fe20000300000 */
.L_x_3905:
[----:B--2---:R-:W-:Y:S05]  /*6c70*/  @P1 BRA `(.L_x_3906) ;  /* 0x0000000000081947 */ /* 0x004fea0003800000 */
[----:B------:R-:W2:Y:S02]  /*6c80*/  SYNCS.PHASECHK.TRANS64.TRYWAIT P1, [UR27+0x28c50], R13 ;  /* 0x028c500dff0075a7 */ /* 0x000ea4000802015b */
[----:B--2---:R-:W-:Y:S05]  /*6c90*/  @!P1 BRA `(.L_x_3907) ;  /* 0x00000088001c9947 */ /* 0x004fea0003800000 */
.L_x_3906:
        /* <DEDUP_REMOVED lines=34> */
.L_x_3908:
[----:B------:R-:W-:Y:S01]  /*6ec0*/  UISETP.GT.AND UP0, UPT, UR25, UR7, UPT ;  /* 0x000000071900728c */ /* 0x000fe2000bf04270 */
[----:B------:R-:W-:Y:S01]  /*6ed0*/  IMAD.MOV.U32 R15, RZ, RZ, R4 ;  /* 0x000000ffff0f7224 */ /* 0x000fe200078e0004 */
[----:B------:R-:W-:Y:S01]  /*6ee0*/  UIADD3 UR27, UR27, 0x28c60, URZ ;  /* 0x00028c601b1b7890 */ /* 0x000fe2000fffe03f */
[----:B--2---:R-:W-:Y:S01]  /*6ef0*/  MOV R14, R3 ;  /* 0x00000003000e7202 */ /* 0x004fe20000000f00 */
[----:B------:R-:W-:Y:S02]  /*6f00*/  UIADD3 UR25, UR25, -0x1, URZ ;  /* 0xffffffff19197890 */ /* 0x000fe4000fffe03f */
[----:B------:R-:W-:Y:S01]  /*6f10*/  PLOP3.LUT P1, PT, PT, PT, UP0, 0x80, 0x0 ;  /* 0x000000000000781c */ /* 0x000fe20003f2f008 */
[----:B------:R-:W-:Y:S01]  /*6f20*/  UPRMT UR27, UR44, 0x654, UR27 ;  /* 0x000006542c1b7896 */ /* 0x000fe2000800001b */
[----:B------:R-:W-:-:S08]  /*6f30*/  UMOV UR6, UR4 ;  /* 0x0000000400067c82 */ /* 0x000fd00008000000 */
[----:B------:R-:W-:Y:S03]  /*6f40*/  SYNCS.ARRIVE.TRANS64.RED.A1T0 RZ, [UR27], RZ ;  /* 0x000000ffffff79a7 */ /* 0x000fe6000810041b */
[----:B------:R-:W-:Y:S05]  /*6f50*/  @P1 BRA `(.L_x_3909) ;  /* 0xffffffe000801947 */ /* 0x000fea000383ffff */
.L_x_3898:
[----:B------:R-:W-:-:S06]  /*6f60*/  UISETP.GE.AND UP0, UPT, UR25, UR40, UPT ;  /* 0x000000281900728c */ /* 0x000fcc000bf06270 */
[----:B------:R-:W-:-:S13]  /*6f70*/  PLOP3.LUT P1, PT, PT, PT, UP0, 0x80, 0x0 ;  /* 0x000000000000781c */ /* 0x000fda0003f2f008 */
[----:B------:R-:W-:Y:S05]  /*6f80*/  @!P1 BRA `(.L_x_3910) ;  /* 0x0000001800349947 */ /* 0x000fea0003800000 */
[----:B012---:R-:W-:Y:S01]  /*6f90*/  IMAD.MOV.U32 R13, RZ, RZ, R4 ;  /* 0x000000ffff0d7224 */ /* 0x007fe200078e0004 */
[----:B------:R-:W-:Y:S01]  /*6fa0*/  UMOV UR7, UR4 ;  /* 0x0000000400077c82 */ /* 0x000fe20008000000 */
[----:B------:R-:W-:Y:S01]  /*6fb0*/  IMAD.MOV.U32 R12, RZ, RZ, R3 ;  /* 0x000000ffff0c7224 */ /* 0x000fe200078e0003 */
[----:B------:R-:W-:-:S06]  /*6fc0*/  ULDC UR6, c[0x0][0x988] ;  /* 0x0002620000067ab9 */ /* 0x000fcc0000000800 */
.L_x_3921:
[----:B------:R-:W-:-:S04]  /*6fd0*/  UIADD3 UR4, UR7, 0x1, URZ ;  /* 0x0000000107047890 */ /* 0x000fc8000fffe03f */
[----:B------:R-:W-:-:S04]  /*6fe0*/  UISETP.NE.AND UP0, UPT, UR4, 0x2, UPT ;  /* 0x000000020400788c */ /* 0x000fc8000bf05270 */
[----:B------:R-:W-:Y:S02]  /*6ff0*/  USEL UR10, URZ, 0x1, UP0 ;  /* 0x000000013f0a7887 */ /* 0x000fe40008000000 */
[----:B------:R-:W-:Y:S02]  /*7000*/  USEL UR4, UR4, URZ, UP0 ;  /* 0x0000003f04047287 */ /* 0x000fe40008000000 */
[----:B------:R-:W-:Y:S01]  /*7010*/  ULOP3.LUT UR5, UR5, UR10, URZ, 0x3c, !UPT ;  /* 0x0000000a05057292 */ /* 0x000fe2000f8e3c3f */
[----:B0-2---:R-:W-:Y:S11]  /*7020*/  @!P0 BRA `(.L_x_3911) ;  /* 0x0000000000048947 */ /* 0x005ff60003800000 */
[----:B------:R-:W-:Y:S01]  /*7030*/  BPT.TRAP 0x1 ;  /* 0x000000040000795c */ /* 0x000fe20000300000 */
.L_x_3911:
[----:B------:R-:W-:Y:S01]  /*7040*/  ULEA UR26, UR4, UR39, 0x3 ;  /* 0x00000027041a7291 */ /* 0x000fe2000f8e183f */
[----:B------:R-:W-:-:S04]  /*7050*/  MOV R11, UR5 ;  /* 0x00000005000b7c02 */ /* 0x000fc80008000f00 */
[----:B------:R-:W-:-:S04]  /*7060*/  SHF.L.U32 R11, R11, 0x1f, RZ ;  /* 0x0000001f0b0b7819 */ /* 0x000fc800000006ff */
[----:B------:R0:W1:Y:S01]  /*7070*/  SYNCS.PHASECHK.TRANS64.TRYWAIT P1, [UR26+0x28c30], R11 ;  /* 0x028c300bff0075a7 */ /* 0x000062000802015a */
[----:B------:R-:W-:Y:S05]  /*7080*/  @!P0 BRA `(.L_x_3912) ;  /* 0x0000000000048947 */ /* 0x000fea0003800000 */
[----:B------:R-:W-:Y:S01]  /*7090*/  BPT.TRAP 0x1 ;  /* 0x000000040000795c */ /* 0x000fe20000300000 */
.L_x_3912:
[----:B-1----:R-:W-:Y:S05]  /*70a0*/  @P1 BRA `(.L_x_3913) ;  /* 0x0000000000081947 */ /* 0x002fea0003800000 */
[----:B------:R-:W1:Y:S02]  /*70b0*/  SYNCS.PHASECHK.TRANS64.TRYWAIT P1, [UR26+0x28c30], R11 ;  /* 0x028c300bff0075a7 */ /* 0x000e64000802015a */
[----:B-1----:R-:W-:Y:S05]  /*70c0*/  @!P1 BRA `(.L_x_3914) ;  /* 0x0000008400289947 */ /* 0x002fea0003800000 */
.L_x_3913:
        /* <DEDUP_REMOVED lines=22> */
.L_x_3915:
        /* <DEDUP_REMOVED lines=28> */
[----:B------:R-:W-:Y:S02]  /*73f0*/  FMNMX.FTZ R4, R162, R3, !PT ;  /* 0x00000003a2047209 */ /* 0x000fe40007810000 */
[----:B-1----:R-:W-:Y:S02]  /*7400*/  FMNMX.FTZ R3, R16, R15, !PT ;  /* 0x0000000f10037209 */ /* 0x002fe40007810000 */
[----:B------:R-:W-:-:S03]  /*7410*/  FMNMX.FTZ R15, R163, R4, !PT ;  /* 0x00000004a30f7209 */ /* 0x000fc60007810000 */
[C---:B------:R-:W-:Y:S01]  /*7420*/  FMUL.FTZ R22, R3.reuse, UR14 ;  /* 0x0000000e03167c20 */ /* 0x040fe20008410000 */
        /* <DEDUP_REMOVED lines=25> */
[----:B------:R-:W-:Y:S01]  /*75c0*/  FMNMX.FTZ R4, R182, R17, !PT ;  /* 0x00000011b6047209 */ /* 0x000fe20007810000 */
[----:B------:R-:W-:-:S03]  /*75d0*/  FFMA.FTZ R17, R157, UR14, -R22 ;  /* 0x0000000e9d117c23 */ /* 0x000fc60008010816 */
[----:B------:R-:W-:Y:S02]  /*75e0*/  FMNMX.FTZ R4, R183, R4, !PT ;  /* 0x00000004b7047209 */ /* 0x000fe40007810000 */
[----:B------:R-:W2:Y:S03]  /*75f0*/  MUFU.EX2 R152, R152 ;  /* 0x0000009800987308 */ /* 0x000ea60000000800 */
[----:B------:R-:W3:Y:S05]  /*7600*/  SHFL.BFLY PT, R23, R4, 0x2, 0x1f ;  /* 0x0c401f0004177f89 */ /* 0x000eea00000e0000 */
[----:B------:R-:W-:Y:S01]  /*7610*/  MUFU.EX2 R14, R14 ;  /* 0x0000000e000e7308 */ /* 0x000fe20000000800 */
        /* <DEDUP_REMOVED lines=8> */
[C---:B--2---:R-:W-:Y:S01]  /*76a0*/  FADD.FTZ R5, R152.reuse, R5 ;  /* 0x0000000598057221 */ /* 0x044fe20000010000 */
        /* <DEDUP_REMOVED lines=9> */
[----:B---3--:R-:W-:Y:S01]  /*7740*/  FMNMX.FTZ R20, R4, R23, !PT ;  /* 0x0000001704147209 */ /* 0x008fe20007810000 */
[--C-:B------:R-:W-:Y:S01]  /*7750*/  FFMA.FTZ R23, R169, UR14, -R22.reuse ;  /* 0x0000000ea9177c23 */ /* 0x100fe20008010816 */
[----:B------:R-:W-:Y:S01]  /*7760*/  FFMA.FTZ R169, R177, UR14, -R22 ;  /* 0x0000000eb1a97c23 */ /* 0x000fe20008010816 */
[-C--:B------:R-:W-:Y:S01]  /*7770*/  FMUL.FTZ R49, R49, R12.reuse ;  /* 0x0000000c31317220 */ /* 0x080fe20000410000 */
[-C--:B------:R-:W-:Y:S01]  /*7780*/  FMUL.FTZ R52, R52, R12.reuse ;  /* 0x0000000c34347220 */ /* 0x080fe20000410000 */
[----:B------:R-:W1:Y:S01]  /*7790*/  SHFL.BFLY PT, R153, R20, 0x1, 0x1f ;  /* 0x0c201f0014997f89 */ /* 0x000e6200000e0000 */
        /* <DEDUP_REMOVED lines=23> */
[----:B-1----:R-:W-:Y:S01]  /*7910*/  FMNMX.FTZ R4, R20, R153, !PT ;  /* 0x0000009914047209 */ /* 0x002fe20007810000 */
[----:B------:R-:W-:Y:S01]  /*7920*/  MUFU.EX2 R160, R160 ;  /* 0x000000a000a07308 */ /* 0x000fe20000000800 */
[-C--:B------:R-:W-:Y:S01]  /*7930*/  FMUL.FTZ R93, R93, R12.reuse ;  /* 0x0000000c5d5d7220 */ /* 0x080fe20000410000 */
[-C--:B------:R-:W-:Y:S01]  /*7940*/  FMUL.FTZ R96, R96, R12.reuse ;  /* 0x0000000c60607220 */ /* 0x080fe20000410000 */
[-C--:B------:R-:W-:Y:S01]  /*7950*/  FMUL.FTZ R97, R97, R12.reuse ;  /* 0x0000000c61617220 */ /* 0x080fe20000410000 */
        /* <DEDUP_REMOVED lines=21> */
[--C-:B------:R-:W-:Y:S01]  /*7ab0*/  FFMA.FTZ R182, R182, UR14, -R176.reuse ;  /* 0x0000000eb6b67c23 */ /* 0x100fe200080108b0 */
        /* <DEDUP_REMOVED lines=11> */
[----:B--2---:R-:W-:-:S02]  /*7b70*/  IMAD.U32 R155, RZ, RZ, UR7 ;  /* 0x00000007ff9b7e24 */ /* 0x004fc4000f8e00ff */
[----:B-1----:R-:W-:Y:S01]  /*7b80*/  FFMA.FTZ R6, R173, R6, R168 ;  /* 0x00000006ad067223 */ /* 0x002fe200000100a8 */
[-C--:B------:R-:W-:Y:S01]  /*7b90*/  FMUL.FTZ R120, R120, R12.reuse ;  /* 0x0000000c78787220 */ /* 0x080fe20000410000 */
[-C--:B------:R-:W-:Y:S01]  /*7ba0*/  FMUL.FTZ R121, R121, R12.reuse ;  /* 0x0000000c79797220 */ /* 0x080fe20000410000 */
[----:B------:R-:W-:Y:S02]  /*7bb0*/  @!P1 IMAD R22, R155, 0x40, R0 ;  /* 0x000000409b169824 */ /* 0x000fe400078e0200 */
[-C--:B------:R-:W-:Y:S01]  /*7bc0*/  FMUL.FTZ R124, R124, R12.reuse ;  /* 0x0000000c7c7c7220 */ /* 0x080fe20000410000 */
[-C--:B------:R-:W-:Y:S01]  /*7bd0*/  FMUL.FTZ R125, R125, R12.reuse ;  /* 0x0000000c7d7d7220 */ /* 0x080fe20000410000 */
[----:B------:R-:W1:Y:S01]  /*7be0*/  MUFU.EX2 R159, R159 ;  /* 0x0000009f009f7308 */ /* 0x000e620000000800 */
[C---:B---3--:R-:W-:Y:S01]  /*7bf0*/  FADD.FTZ R155, R153.reuse, R6 ;  /* 0x00000006999b7221 */ /* 0x048fe20000010000 */
[----:B------:R-:W-:Y:S01]  /*7c00*/  FADD.FTZ R6, R14, R5 ;  /* 0x000000050e067221 */ /* 0x000fe20000010000 */
[----:B------:R-:W-:Y:S01]  /*7c10*/  @!P1 LEA R22, R22, UR39, 0x2 ;  /* 0x0000002716169c11 */ /* 0x000fe2000f8e10ff */
[----:B------:R-:W-:Y:S01]  /*7c20*/  FMUL.FTZ R128, R128, R12 ;  /* 0x0000000c80807220 */ /* 0x000fe20000410000 */
[----:B------:R-:W-:Y:S01]  /*7c30*/  F2FP.F16.F32.PACK_AB R153, R153, R168 ;  /* 0x000000a89999723e */ /* 0x000fe200000000ff */
[----:B------:R-:W-:Y:S01]  /*7c40*/  FADD.FTZ R5, R17, R6 ;  /* 0x0000000611057221 */ /* 0x000fe20000010000 */
[-C--:B------:R-:W-:Y:S01]  /*7c50*/  FMUL.FTZ R129, R129, R12.reuse ;  /* 0x0000000c81817220 */ /* 0x080fe20000410000 */
[----:B------:R-:W2:Y:S01]  /*7c60*/  MUFU.EX2 R157, R162 ;  /* 0x000000a2009d7308 */ /* 0x000ea20000000800 */
[----:B----4-:R-:W-:Y:S01]  /*7c70*/  FADD.FTZ R154, R158, R155 ;  /* 0x0000009b9e9a7221 */ /* 0x010fe20000010000 */
[----:B------:R-:W-:Y:S01]  /*7c80*/  @!P1 STS [R22+0x28800], R12 ;  /* 0x0288000c16009388 */ /* 0x000fe20000000800 */
[-C--:B------:R-:W-:Y:S01]  /*7c90*/  FMUL.FTZ R132, R132, R12.reuse ;  /* 0x0000000c84847220 */ /* 0x080fe20000410000 */
[-C--:B------:R-:W-:Y:S01]  /*7ca0*/  FMUL.FTZ R133, R133, R12.reuse ;  /* 0x0000000c85857220 */ /* 0x080fe20000410000 */
[-C--:B------:R-:W-:Y:S01]  /*7cb0*/  FMUL.FTZ R136, R136, R12.reuse ;  /* 0x0000000c88887220 */ /* 0x080fe20000410000 */
[----:B------:R3:W-:Y:S01]  /*7cc0*/  @!P1 STS [R22+0x28820], R173 ;  /* 0x028820ad16009388 */ /* 0x0007e20000000800 */
[-C--:B------:R-:W-:Y:S01]  /*7cd0*/  FMUL.FTZ R137, R137, R12.reuse ;  /* 0x0000000c89897220 */ /* 0x080fe20000410000 */
[----:B------:R-:W4:Y:S01]  /*7ce0*/  MUFU.EX2 R172, R163 ;  /* 0x000000a300ac7308 */ /* 0x000f220000000800 */
[----:B-1----:R-:W-:Y:S01]  /*7cf0*/  FADD.FTZ R154, R159, R154 ;  /* 0x0000009a9f9a7221 */ /* 0x002fe20000010000 */
[-C--:B------:R-:W-:Y:S01]  /*7d00*/  FMUL.FTZ R140, R140, R12.reuse ;  /* 0x0000000c8c8c7220 */ /* 0x080fe20000410000 */
[-C--:B------:R-:W-:Y:S01]  /*7d10*/  FMUL.FTZ R141, R141, R12.reuse ;  /* 0x0000000c8d8d7220 */ /* 0x080fe20000410000 */
[-C--:B------:R-:W-:Y:S01]  /*7d20*/  FMUL.FTZ R144, R144, R12.reuse ;  /* 0x0000000c90907220 */ /* 0x080fe20000410000 */
[-C--:B------:R-:W-:Y:S01]  /*7d30*/  FMUL.FTZ R145, R145, R12.reuse ;  /* 0x0000000c91917220 */ /* 0x080fe20000410000 */
[-C--:B------:R-:W-:Y:S01]  /*7d40*/  FMUL.FTZ R148, R148, R12.reuse ;  /* 0x0000000c94947220 */ /* 0x080fe20000410000 */
[----:B------:R-:W-:Y:S01]  /*7d50*/  FMUL.FTZ R149, R149, R12 ;  /* 0x0000000c95957220 */ /* 0x000fe20000410000 */
        /* <DEDUP_REMOVED lines=26> */
[----:B--2---:R-:W-:Y:S01]  /*7f00*/  FADD.FTZ R5, R157, R154 ;  /* 0x0000009a9d057221 */ /* 0x004fe20000010000 */
[----:B------:R-:W-:Y:S01]  /*7f10*/  F2FP.F16.F32.PACK_AB R156, R19, R156 ;  /* 0x0000009c139c723e */ /* 0x000fe200000000ff */
[----:B------:R-:W-:Y:S01]  /*7f20*/  FMUL.FTZ R67, R67, R173 ;  /* 0x000000ad43437220 */ /* 0x000fe20000410000 */
[----:B------:R-:W-:Y:S01]  /*7f30*/  FADD.FTZ R155, R19, R170 ;  /* 0x000000aa139b7221 */ /* 0x000fe20000010000 */
[C---:B----4-:R-:W-:Y:S01]  /*7f40*/  FADD.FTZ R5, R172.reuse, R5 ;  /* 0x00000005ac057221 */ /* 0x050fe20000010000 */
[----:B------:R-:W-:Y:S01]  /*7f50*/  F2FP.F16.F32.PACK_AB R157, R172, R157 ;  /* 0x0000009dac9d723e */ /* 0x000fe200000000ff */
[----:B------:R-:W0:Y:S01]  /*7f60*/  MUFU.EX2 R162, R171 ;  /* 0x000000ab00a27308 */ /* 0x000e220000000800 */
[----:B------:R-:W-:Y:S01]  /*7f70*/  FADD.FTZ R154, R16, R155 ;  /* 0x0000009b109a7221 */ /* 0x000fe20000010000 */
[----:B-1----:R-:W-:Y:S01]  /*7f80*/  FADD.FTZ R170, R166, R5 ;  /* 0x00000005a6aa7221 */ /* 0x002fe20000010000 */
[----:B------:R-:W-:Y:S01]  /*7f90*/  F2FP.F16.F32.PACK_AB R155, R159, R158 ;  /* 0x0000009e9f9b723e */ /* 0x000fe200000000ff */
[-C--:B------:R-:W-:Y:S01]  /*7fa0*/  FMUL.FTZ R70, R70, R173.reuse ;  /* 0x000000ad46467220 */ /* 0x080fe20000410000 */
[----:B------:R-:W-:Y:S01]  /*7fb0*/  FADD.FTZ R5, R21, R154 ;  /* 0x0000009a15057221 */ /* 0x000fe20000010000 */
[----:B-----5:R-:W-:Y:S01]  /*7fc0*/  FADD.FTZ R170, R167, R170 ;  /* 0x000000aaa7aa7221 */ /* 0x020fe20000010000 */
[----:B------:R-:W-:Y:S01]  /*7fd0*/  F2FP.F16.F32.PACK_AB R154, R17, R14 ;  /* 0x0000000e119a723e */ /* 0x000fe200000000ff */
[----:B------:R-:W1:Y:S01]  /*7fe0*/  MUFU.EX2 R18, R18 ;  /* 0x0000001200127308 */ /* 0x000e620000000800 */
[----:B------:R-:W-:Y:S01]  /*7ff0*/  BAR.SYNC.DEFER_BLOCKING 0xf, 0x100 ;  /* 0x03c4000000007b1d */ /* 0x000fe20000010000 */
[----:B------:R-:W-:Y:S01]  /*8000*/  FADD.FTZ R14, R160, R5 ;  /* 0x00000005a00e7221 */ /* 0x000fe20000010000 */
[----:B---3--:R-:W-:Y:S01]  /*8010*/  FADD.FTZ R5, R161, R170 ;  /* 0x000000aaa1057221 */ /* 0x008fe20000010000 */
[----:B------:R-:W-:Y:S01]  /*8020*/  F2FP.F16.F32.PACK_AB R158, R21, R16 ;  /* 0x00000010159e723e */ /* 0x000fe200000000ff */
[----:B------:R-:W-:Y:S01]  /*8030*/  FMUL.FTZ R71, R71, R173 ;  /* 0x000000ad47477220 */ /* 0x000fe20000410000 */
[----:B------:R-:W-:Y:S01]  /*8040*/  FADD.FTZ R15, R23, R14 ;  /* 0x0000000e170f7221 */ /* 0x000fe20000010000 */
[----:B------:R-:W-:Y:S01]  /*8050*/  F2FP.F16.F32.PACK_AB R159, R167, R166 ;  /* 0x000000a6a79f723e */ /* 0x000fe200000000ff */
[----:B------:R-:W2:Y:S01]  /*8060*/  MUFU.EX2 R163, R174 ;  /* 0x000000ae00a37308 */ /* 0x000ea20000000800 */
[C---:B0-----:R-:W-:Y:S01]  /*8070*/  FADD.FTZ R14, R162.reuse, R5 ;  /* 0x00000005a20e7221 */ /* 0x041fe20000010000 */
[----:B------:R-:W-:Y:S01]  /*8080*/  F2FP.F16.F32.PACK_AB R161, R162, R161 ;  /* 0x000000a1a2a1723e */ /* 0x000fe200000000ff */
[-C--:B------:R-:W-:Y:S01]  /*8090*/  FMUL.FTZ R74, R74, R173.reuse ;  /* 0x000000ad4a4a7220 */ /* 0x080fe20000410000 */
[----:B------:R-:W-:Y:S01]  /*80a0*/  F2FP.F16.F32.PACK_AB R160, R23, R160 ;  /* 0x000000a017a0723e */ /* 0x000fe200000000ff */
        /* <DEDUP_REMOVED lines=13> */
[----:B------:R2:W-:Y:S01]  /*8180*/  STSM.16.M88.4 [R10+0x26800], R152 ;  /* 0x026800980a007844 */ /* 0x0005e20000000200 */
[-C--:B------:R-:W-:Y:S01]  /*8190*/  FMUL.FTZ R94, R94, R173.reuse ;  /* 0x000000ad5e5e7220 */ /* 0x080fe20000410000 */
[-C--:B------:R-:W-:Y:S01]  /*81a0*/  FMUL.FTZ R95, R95, R173.reuse ;  /* 0x000000ad5f5f7220 */ /* 0x080fe20000410000 */
[-C--:B------:R-:W-:Y:S01]  /*81b0*/  FMUL.FTZ R98, R98, R173.reuse ;  /* 0x000000ad62627220 */ /* 0x080fe20000410000 */
[----:B------:R2:W-:Y:S01]  /*81c0*/  STSM.16.M88.4 [R9], R156 ;  /* 0x0000009c09007844 */ /* 0x0005e20000000200 */
[-C--:B------:R-:W-:Y:S01]  /*81d0*/  FMUL.FTZ R99, R99, R173.reuse ;  /* 0x000000ad63637220 */ /* 0x080fe20000410000 */
[----:B------:R-:W3:Y:S01]  /*81e0*/  MUFU.EX2 R164, R164 ;  /* 0x000000a400a47308 */ /* 0x000ee20000000800 */
[C---:B0-----:R-:W-:Y:S01]  /*81f0*/  FADD.FTZ R15, R165.reuse, R22 ;  /* 0x00000016a50f7221 */ /* 0x041fe20000010000 */
[----:B------:R-:W-:Y:S01]  /*8200*/  F2FP.F16.F32.PACK_AB R162, R165, R18 ;  /* 0x00000012a5a2723e */ /* 0x000fe200000000ff */
[-C--:B------:R-:W-:Y:S01]  /*8210*/  FMUL.FTZ R102, R102, R173.reuse ;  /* 0x000000ad66667220 */ /* 0x080fe20000410000 */
[-C--:B------:R-:W-:Y:S01]  /*8220*/  FMUL.FTZ R103, R103, R173.reuse ;  /* 0x000000ad67677220 */ /* 0x080fe20000410000 */
[-C--:B------:R-:W-:Y:S01]  /*8230*/  FMUL.FTZ R106, R106, R173.reuse ;  /* 0x000000ad6a6a7220 */ /* 0x080fe20000410000 */
[-C--:B------:R-:W-:Y:S01]  /*8240*/  FMUL.FTZ R107, R107, R173.reuse ;  /* 0x000000ad6b6b7220 */ /* 0x080fe20000410000 */
[----:B------:R-:W-:Y:S01]  /*8250*/  FMUL.FTZ R110, R110, R173 ;  /* 0x000000ad6e6e7220 */ /* 0x000fe20000410000 */
[----:B------:R-:W0:Y:S01]  /*8260*/  MUFU.EX2 R178, R178 ;  /* 0x000000b200b27308 */ /* 0x000e220000000800 */
        /* <DEDUP_REMOVED lines=30> */
[----:B------:R-:W-:Y:S01]  /*8450*/  FMUL.FTZ R151, R151, R173 ;  /* 0x000000ad97977220 */ /* 0x000fe20000410000 */
[----:B------:R-:W1:Y:S01]  /*8460*/  MUFU.EX2 R179, R179 ;  /* 0x000000b300b37308 */ /* 0x000e620000000800 */
[----:B---3--:R-:W-:-:S07]  /*8470*/  FADD.FTZ R6, R20, R5 ;  /* 0x0000000514067221 */ /* 0x008fce0000010000 */
[----:B------:R-:W3:Y:S01]  /*8480*/  MUFU.EX2 R182, R182 ;  /* 0x000000b600b67308 */ /* 0x000ee20000000800 */
[C---:B0-----:R-:W-:Y:S01]  /*8490*/  F2FP.F16.F32.PACK_AB R166, R13.reuse, R20 ;  /* 0x000000140da6723e */ /* 0x041fe200000000ff */
[----:B------:R-:W-:-:S06]  /*84a0*/  FADD.FTZ R5, R13, R6 ;  /* 0x000000060d057221 */ /* 0x000fcc0000010000 */
[----:B------:R-:W0:Y:S01]  /*84b0*/  MUFU.EX2 R183, R183 ;  /* 0x000000b700b77308 */ /* 0x000e220000000800 */
[C---:B-1----:R-:W-:Y:S01]  /*84c0*/  FADD.FTZ R15, R179.reuse, R16 ;  /* 0x00000010b30f7221 */ /* 0x042fe20000010000 */
[----:B------:R-:W-:-:S03]  /*84d0*/  F2FP.F16.F32.PACK_AB R165, R179, R178 ;  /* 0x000000b2b3a5723e */ /* 0x000fc600000000ff */
[----:B---3--:R-:W-:Y:S01]  /*84e0*/  FADD.FTZ R14, R182, R15 ;  /* 0x0000000fb60e7221 */ /* 0x008fe20000010000 */
[----:B0-----:R-:W-:-:S03]  /*84f0*/  F2FP.F16.F32.PACK_AB R167, R183, R182 ;  /* 0x000000b6b7a7723e */ /* 0x001fc600000000ff */
[----:B------:R-:W-:Y:S02]  /*8500*/  FADD.FTZ R6, R183, R14 ;  /* 0x0000000eb7067221 */ /* 0x000fe40000010000 */
[----:B------:R2:W-:Y:S01]  /*8510*/  STSM.16.M88.4 [R7], R164 ;  /* 0x000000a407007844 */ /* 0x0005e20000000200 */
[----:B------:R-:W-:Y:S05]  /*8520*/  @!P0 BRA `(.L_x_3916) ;  /* 0x0000000000048947 */ /* 0x000fea0003800000 */
[----:B------:R-:W-:Y:S01]  /*8530*/  BPT.TRAP 0x1 ;  /* 0x000000040000795c */ /* 0x000fe20000300000 */
.L_x_3916:
[----:B------:R0:W1:Y:S01]  /*8540*/  SYNCS.PHASECHK.TRANS64.TRYWAIT P1, [UR26+0x28c50], R11 ;  /* 0x028c500bff0075a7 */ /* 0x000062000802015a */
[----:B------:R-:W-:Y:S05]  /*8550*/  @!P0 BRA `(.L_x_3917) ;  /* 0x0000000000048947 */ /* 0x000fea0003800000 */
[----:B------:R-:W-:Y:S01]  /*8560*/  BPT.TRAP 0x1 ;  /* 0x000000040000795c */ /* 0x000fe20000300000 */
.L_x_3917:
[----:B-1----:R-:W-:Y:S05]  /*8570*/  @P1 BRA `(.L_x_3918) ;  /* 0x0000000000081947 */ /* 0x002fea0003800000 */
[----:B------:R-:W1:Y:S02]  /*8580*/  SYNCS.PHASECHK.TRANS64.TRYWAIT P1, [UR26+0x28c50], R11 ;  /* 0x028c500bff0075a7 */ /* 0x000e64000802015a */
[----:B-1----:R-:W-:Y:S05]  /*8590*/  @!P1 BRA `(.L_x_3919) ;  /* 0x00000070000c9947 */ /* 0x002fea0003800000 */
.L_x_3918:
        /* <DEDUP_REMOVED lines=34> */
.L_x_3920:
[----:B------:R-:W-:Y:S01]  /*87c0*/  UISETP.GT.AND UP0, UPT, UR25, UR40, UPT ;  /* 0x000000281900728c */ /* 0x000fe2000bf04270 */
[----:B------:R-:W-:Y:S01]  /*87d0*/  MOV R13, R4 ;  /* 0x00000004000d7202 */ /* 0x000fe20000000f00 */
[----:B------:R-:W-:Y:S01]  /*87e0*/  UIADD3 UR7, UR26, 0x28c60, URZ ;  /* 0x00028c601a077890 */ /* 0x000fe2000fffe03f */
[----:B-1----:R-:W-:Y:S01]  /*87f0*/  IMAD.MOV.U32 R12, RZ, RZ, R3 ;  /* 0x000000ffff0c7224 */ /* 0x002fe200078e0003 */
[----:B------:R-:W-:Y:S02]  /*8800*/  UIADD3 UR25, UR25, -0x1, URZ ;  /* 0xffffffff19197890 */ /* 0x000fe4000fffe03f */
[----:B------:R-:W-:Y:S01]  /*8810*/  PLOP3.LUT P1, PT, PT, PT, UP0, 0x80, 0x0 ;  /* 0x000000000000781c */ /* 0x000fe20003f2f008 */
[----:B------:R-:W-:-:S09]  /*8820*/  UPRMT UR7, UR44, 0x654, UR7 ;  /* 0x000006542c077896 */ /* 0x000fd20008000007 */
[----:B------:R-:W-:Y:S01]  /*8830*/  SYNCS.ARRIVE.TRANS64.RED.A1T0 RZ, [UR7], RZ ;  /* 0x000000ffffff79a7 */ /* 0x000fe20008100407 */
[----:B------:R-:W-:Y:S02]  /*8840*/  UMOV UR7, UR4 ;  /* 0x0000000400077c82 */ /* 0x000fe40008000000 */
[----:B------:R-:W-:Y:S05]  /*8850*/  @P1 BRA `(.L_x_3921) ;  /* 0xffffffe400dc1947 */ /* 0x000fea000383ffff */
.L_x_3910:
[----:B--23--:R-:W2:Y:S01]  /*8860*/  SHFL.BFLY PT, R8, R5, 0x2, 0x1f ;  /* 0x0c401f0005087f89 */ /* 0x00cea200000e0000 */
[----:B------:R-:W-:Y:S08]  /*8870*/  BAR.ARV 0x8, 0x100 ;  /* 0x0204000000007b1d */ /* 0x000ff00000002000 */
[----:B------:R-:W-:Y:S01]  /*8880*/  BAR.SYNC.DEFER_BLOCKING 0xf, 0x100 ;  /* 0x03c4000000007b1d */ /* 0x000fe20000010000 */
[----:B------:R-:W-:-:S02]  /*8890*/  ISETP.NE.AND P0, PT, R2, RZ, PT ;  /* 0x000000ff0200720c */ /* 0x000fc40003f05270 */
[----:B------:R-:W-:-:S03]  /*88a0*/  MOV R2, RZ ;  /* 0x000000ff00027202 */ /* 0x000fc60000000f00 */
[----:B------:R-:W3:Y:S01]  /*88b0*/  SHFL.BFLY PT, R9, R6, 0x2, 0x1f ;  /* 0x0c401f0006097f89 */ /* 0x000ee200000e0000 */
[----:B--2---:R-:W-:Y:S01]  /*88c0*/  FADD.FTZ R8, R8, R5 ;  /* 0x0000000508087221 */ /* 0x004fe20000010000 */
[----:B------:R-:W-:-:S04]  /*88d0*/  IMAD.U32 R5, RZ, RZ, UR4 ;  /* 0x00000004ff057e24 */ /* 0x000fc8000f8e00ff */
[----:B------:R-:W0:Y:S01]  /*88e0*/  SHFL.BFLY PT, R7, R8, 0x1, 0x1f ;  /* 0x0c201f0008077f89 */ /* 0x000e2200000e0000 */
[----:B------:R-:W-:Y:S01]  /*88f0*/  IMAD R0, R5, 0x40, R0 ;  /* 0x0000004005007824 */ /* 0x000fe200078e0200 */
[----:B------:R-:W-:-:S04]  /*8900*/  MOV R5, 0xff800000 ;  /* 0xff80000000057802 */ /* 0x000fc80000000f00 */
[----:B------:R-:W-:Y:S01]  /*8910*/  @!P0 LEA R0, R0, UR39, 0x2 ;  /* 0x0000002700008c11 */ /* 0x000fe2000f8e10ff */
[----:B---3--:R-:W-:Y:S01]  /*8920*/  FADD.FTZ R9, R9, R6 ;  /* 0x0000000609097221 */ /* 0x008fe20000010000 */
[----:B------:R-:W-:-:S04]  /*8930*/  IMAD.MOV.U32 R6, RZ, RZ, -0x800000 ;  /* 0xff800000ff067424 */ /* 0x000fc800078e00ff */
[----:B------:R-:W2:Y:S01]  /*8940*/  SHFL.BFLY PT, R10, R9, 0x1, 0x1f ;  /* 0x0c201f00090a7f89 */ /* 0x000ea200000e0000 */
[----:B0-----:R-:W-:Y:S01]  /*8950*/  FADD.FTZ R11, R8, R7 ;  /* 0x00000007080b7221 */ /* 0x001fe20000010000 */
[----:B------:R-:W-:-:S04]  /*8960*/  IMAD.MOV.U32 R7, RZ, RZ, RZ ;  /* 0x000000ffff077224 */ /* 0x000fc800078e00ff */
[----:B------:R-:W-:-:S13]  /*8970*/  FSETP.NE.FTZ.AND P1, PT, R11, RZ, PT ;  /* 0x000000ff0b00720b */ /* 0x000fda0003f35000 */
[----:B------:R-:W0:Y:S01]  /*8980*/  @P1 MUFU.RCP R7, R11 ;  /* 0x0000000b00071308 */ /* 0x000e220000001000 */
[----:B--2---:R-:W-:-:S05]  /*8990*/  FADD.FTZ R10, R9, R10 ;  /* 0x0000000a090a7221 */ /* 0x004fca0000010000 */
[----:B------:R-:W-:Y:S02]  /*89a0*/  FSETP.NE.FTZ.AND P2, PT, R10, RZ, PT ;  /* 0x000000ff0a00720b */ /* 0x000fe40003f55000 */
[----:B------:R-:W-:Y:S01]  /*89b0*/  @P1 MUFU.LG2 R8, R11 ;  /* 0x0000000b00081308 */ /* 0x000fe20000000c00 */
[----:B0-----:R-:W-:Y:S01]  /*89c0*/  @!P0 STS [R0+0x28800], R7 ;  /* 0x0288000700008388 */ /* 0x001fe20000000800 */
[-C--:B------:R-:W-:Y:S01]  /*89d0*/  FMUL.FTZ R24, R24, R7.reuse ;  /* 0x0000000718187220 */ /* 0x080fe20000410000 */
[----:B------:R-:W-:-:S08]  /*89e0*/  FMUL.FTZ R25, R25, R7 ;  /* 0x0000000719197220 */ /* 0x000fd00000410000 */
[----:B------:R-:W0:Y:S01]  /*89f0*/  @P2 MUFU.RCP R2, R10 ;  /* 0x0000000a00022308 */ /* 0x000e220000001000 */
[-C--:B------:R-:W-:Y:S01]  /*8a00*/  FMUL.FTZ R28, R28, R7.reuse ;  /* 0x000000071c1c7220 */ /* 0x080fe20000410000 */
[-C--:B------:R-:W-:Y:S01]  /*8a10*/  FMUL.FTZ R29, R29, R7.reuse ;  /* 0x000000071d1d7220 */ /* 0x080fe20000410000 */
[-C--:B------:R-:W-:Y:S01]  /*8a20*/  FMUL.FTZ R32, R32, R7.reuse ;  /* 0x0000000720207220 */ /* 0x080fe20000410000 */
[-C--:B------:R-:W-:Y:S01]  /*8a30*/  FMUL.FTZ R33, R33, R7.reuse ;  /* 0x0000000721217220 */ /* 0x080fe20000410000 */
[-C--:B------:R-:W-:Y:S01]  /*8a40*/  FMUL.FTZ R36, R36, R7.reuse ;  /* 0x0000000724247220 */ /* 0x080fe20000410000 */
[-C--:B------:R-:W-:Y:S01]  /*8a50*/  FMUL.FTZ R37, R37, R7.reuse ;  /* 0x0000000725257220 */ /* 0x080fe20000410000 */
[-C--:B------:R-:W-:Y:S01]  /*8a60*/  FMUL.FTZ R40, R40, R7.reuse ;  /* 0x0000000728287220 */ /* 0x080fe20000410000 */
[----:B------:R2:W3:Y:S01]  /*8a70*/  @P2 MUFU.LG2 R9, R10 ;  /* 0x0000000a00092308 */ /* 0x0004e20000000c00 */
        /* <DEDUP_REMOVED lines=8> */
[----:B0-----:R0:W-:Y:S01]  /*8b00*/  @!P0 STS [R0+0x28820], R2 ;  /* 0x0288200200008388 */ /* 0x0011e20000000800 */
[----:B--2---:R-:W-:-:S02]  /*8b10*/  IMAD.U32 R10, RZ, RZ, UR14 ;  /* 0x0000000eff0a7e24 */ /* 0x004fc4000f8e00ff */
        /* <DEDUP_REMOVED lines=8> */
[----:B0-----:R-:W-:Y:S01]  /*8ba0*/  MOV R0, UR14 ;  /* 0x0000000e00007c02 */ /* 0x001fe20008000f00 */
        /* <DEDUP_REMOVED lines=41> */
[----:B------:R-:W-:Y:S01]  /*8e40*/  @P1 FMUL.FTZ R7, R8, 0.69314718246459960938 ;  /* 0x3f31721808071820 */ /* 0x000fe20000410000 */
[----:B---3--:R-:W-:Y:S01]  /*8e50*/  @P2 FMUL.FTZ R9, R9, 0.69314718246459960938 ;  /* 0x3f31721809092820 */ /* 0x008fe20000410000 */
        /* <DEDUP_REMOVED lines=68> */
.L_x_3874:
[----:B------:R-:W-:Y:S05]  /*92a0*/  @P0 BRA `(.L_x_3922) ;  /* 0x0000002000f80947 */ /* 0x000fea0003800000 */
[----:B------:R-:W0:Y:S01]  /*92b0*/  S2R R0, SR_TID.X ;  /* 0x0000000000007919 */ /* 0x000e220000002100 */
[----:B------:R-:W2:Y:S01]  /*92c0*/  S2UR UR5, SR_CgaCtaId ;  /* 0x00000000000579c3 */ /* 0x000ea20000008800 */
[----:B------:R-:W-:Y:S01]  /*92d0*/  UMOV UR4, 0x400 ;  /* 0x0000040000047882 */ /* 0x000fe20000000000 */
[----:B------:R-:W-:-:S06]  /*92e0*/  IMAD R2, RZ, RZ, -UR42 ;  /* 0x8000002aff027e24 */ /* 0x000fcc000f8e02ff */
[----:B------:R-:W-:Y:S08]  /*92f0*/  BAR.SYNC.DEFER_BLOCKING 0x1, 0x100 ;  /* 0x0044000000007b1d */ /* 0x000ff00000010000 */
[----:B------:R-:W3:Y:S08]  /*9300*/  S2UR UR6, SR_CTAID.Y ;  /* 0x00000000000679c3 */ /* 0x000ef00000002600 */
[----:B------:R-:W3:Y:S01]  /*9310*/  LDC R3, c[0x0][0xc50] ;  /* 0x00031400ff037b82 */ /* 0x000ee20000000800 */
[----:B--2---:R-:W-:-:S07]  /*9320*/  ULEA UR4, UR5, UR4, 0x18 ;  /* 0x0000000405047291 */ /* 0x004fce000f8ec03f */
[----:B------:R-:W2:Y:S01]  /*9330*/  LDC R7, c[0x0][0xbe8] ;  /* 0x0002fa00ff077b82 */ /* 0x000ea20000000800 */
[----:B------:R-:W-:Y:S01]  /*9340*/  UIADD3 UR4, UR4, 0x28c20, URZ ;  /* 0x00028c2004047890 */ /* 0x000fe2000fffe03f */
[----:B0-----:R-:W-:-:S03]  /*9350*/  VIADD R18, R0, 0xffffff80 ;  /* 0xffffff8000127836 */ /* 0x001fc60000000000 */
[----:B------:R-:W-:Y:S02]  /*9360*/  UPRMT UR4, URZ, 0x654, UR4 ;  /* 0x000006543f047896 */ /* 0x000fe40008000004 */
[----:B------:R-:W-:-:S04]  /*9370*/  SHF.R.S32.HI R21, RZ, 0x1f, R18 ;  /* 0x0000001fff157819 */ /* 0x000fc80000011412 */
[----:B------:R-:W-:Y:S01]  /*9380*/  LEA.HI R4, R21, R18, RZ, 0x7 ;  /* 0x0000001215047211 */ /* 0x000fe200078f38ff */
[----:B---3--:R-:W-:Y:S01]  /*9390*/  IMAD R2, R3, R2, UR6 ;  /* 0x0000000603027e24 */ /* 0x008fe2000f8e0202 */
[----:B------:R-:W-:Y:S01]  /*93a0*/  USHF.R.S32.HI UR6, URZ, 0x1f, UR42 ;  /* 0x0000001f3f067899 */ /* 0x000fe2000801142a */
[----:B------:R-:W-:Y:S01]  /*93b0*/  SYNCS.ARRIVE.TRANS64.RED.A1T0 RZ, [UR4], RZ ;  /* 0x000000ffffff79a7 */ /* 0x000fe20008100404 */
[----:B------:R-:W-:Y:S02]  /*93c0*/  SHF.R.S32.HI R0, RZ, 0x7, R4 ;  /* 0x00000007ff007819 */ /* 0x000fe40000011404 */
[----:B------:R-:W-:Y:S02]  /*93d0*/  LOP3.LUT R9, R4, 0xffffff80, RZ, 0xc0, !PT ;  /* 0xffffff8004097812 */ /* 0x000fe400078ec0ff */
[----:B------:R-:W-:Y:S01]  /*93e0*/  SHF.R.S32.HI R3, RZ, 0x1f, R2 ;  /* 0x0000001fff037819 */ /* 0x000fe20000011402 */
[----:B------:R-:W0:Y:S01]  /*93f0*/  SHFL.IDX PT, R10, R0, RZ, 0x1f ;  /* 0x00001fff000a7589 */ /* 0x000e2200000e0000 */
[----:B------:R-:W-:-:S02]  /*9400*/  IADD3 R8, R18, -R9, RZ ;  /* 0x8000000912087210 */ /* 0x000fc40007ffe0ff */
[----:B--2---:R-:W-:Y:S02]  /*9410*/  ISETP.NE.AND P1, PT, R7, 0x1, PT ;  /* 0x000000010700780c */ /* 0x004fe40003f25270 */
[----:B------:R-:W-:-:S04]  /*9420*/  SHF.R.S32.HI R155, RZ, 0x1f, R8 ;  /* 0x0000001fff9b7819 */ /* 0x000fc80000011408 */
[----:B------:R-:W-:-:S04]  /*9430*/  LEA.HI R9, R155, R8, RZ, 0x2 ;  /* 0x000000089b097211 */ /* 0x000fc800078f10ff */
[----:B------:R-:W-:Y:S02]  /*9440*/  SHF.R.S32.HI R154, RZ, 0x2, R9 ;  /* 0x00000002ff9a7819 */ /* 0x000fe40000011409 */
[----:B0-----:R-:W-:-:S13]  /*9450*/  ISETP.NE.AND P0, PT, R10, RZ, PT ;  /* 0x000000ff0a00720c */ /* 0x001fda0003f05270 */
[----:B------:R-:W-:Y:S05]  /*9460*/  @P0 BRA `(.L_x_3923) ;  /* 0x0000000400440947 */ /* 0x000fea0003800000 */
[----:B------:R-:W0:Y:S01]  /*9470*/  LDC R19, c[0x0][0xbe8] ;  /* 0x0002fa00ff137b82 */ /* 0x000e220000000800 */
[----:B------:R-:W-:Y:S01]  /*9480*/  LOP3.LUT R11, R4, 0xffffff80, RZ, 0xc0, !PT ;  /* 0xffffff80040b7812 */ /* 0x000fe200078ec0ff */
[----:B------:R-:W2:Y:S01]  /*9490*/  S2R R23, SR_CTAID.X ;  /* 0x0000000000177919 */ /* 0x000ea20000002500 */
[----:B------:R-:W-:Y:S01]  /*94a0*/  LEA.HI R10, R21, R18, RZ, 0x2 ;  /* 0x00000012150a7211 */ /* 0x000fe200078f10ff */
[----:B------:R-:W-:Y:S02]  /*94b0*/  ULDC.64 UR4, c[0x0][0xbd0] ;  /* 0x0002f40000047ab9 */ /* 0x000fe40000000a00 */
[----:B------:R-:W-:Y:S01]  /*94c0*/  IMAD.IADD R20, R18, 0x1, -R11 ;  /* 0x0000000112147824 */ /* 0x000fe200078e0a0b */
[----:B------:R-:W-:Y:S01]  /*94d0*/  LOP3.LUT R17, R10, 0xfffffffc, RZ, 0xc0, !PT ;  /* 0xfffffffc0a117812 */ /* 0x000fe200078ec0ff */
[----:B------:R-:W3:Y:S01]  /*94e0*/  S2UR UR7, SR_CTAID.Z ;  /* 0x00000000000779c3 */ /* 0x000ee20000002700 */
[----:B------:R-:W-:Y:S02]  /*94f0*/  UIMAD.WIDE.U32 UR8, UR42, UR4, URZ ;  /* 0x000000042a0872a5 */ /* 0x000fe4000f8e003f */
[----:B------:R-:W-:Y:S01]  /*9500*/  SHF.R.S32.HI R11, RZ, 0x1f, R20 ;  /* 0x0000001fff0b7819 */ /* 0x000fe20000011414 */
[----:B------:R-:W-:Y:S01]  /*9510*/  IMAD.IADD R10, R18, 0x1, -R17 ;  /* 0x00000001120a7824 */ /* 0x000fe200078e0a11 */
[----:B------:R-:W-:-:S02]  /*9520*/  UIMAD UR4, UR6, UR4, URZ ;  /* 0x00000004060472a4 */ /* 0x000fc4000f8e023f */
[C---:B------:R-:W-:Y:S01]  /*9530*/  LEA.HI R22, R11.reuse, R20, RZ, 0x2 ;  /* 0x000000140b167211 */ /* 0x040fe200078f10ff */
[----:B------:R-:W4:Y:S01]  /*9540*/  LDC.64 R14, c[0x0][0xbd8] ;  /* 0x0002f600ff0e7b82 */ /* 0x000f220000000a00 */
[----:B------:R-:W-:Y:S01]  /*9550*/  LEA.HI R12, R10, R10, RZ, 0x1 ;  /* 0x0000000a0a0c7211 */ /* 0x000fe200078f08ff */
[----:B------:R-:W-:Y:S01]  /*9560*/  UIMAD UR4, UR42, UR5, UR4 ;  /* 0x000000052a0472a4 */ /* 0x000fe2000f8e0204 */
[--C-:B------:R-:W-:Y:S02]  /*9570*/  SHF.R.S32.HI R4, RZ, 0x2, R22.reuse ;  /* 0x00000002ff047819 */ /* 0x100fe40000011416 */
[----:B-1----:R-:W-:Y:S01]  /*9580*/  SHF.R.S32.HI R13, RZ, 0x1f, R22 ;  /* 0x0000001fff0d7819 */ /* 0x002fe20000011416 */
[----:B------:R-:W-:Y:S01]  /*9590*/  UIADD3 UR4, UR9, UR4, URZ ;  /* 0x0000000409047290 */ /* 0x000fe2000fffe03f */
[----:B------:R-:W-:Y:S02]  /*95a0*/  LEA.HI R11, R11, R20, RZ, 0x5 ;  /* 0x000000140b0b7211 */ /* 0x000fe400078f28ff */
[----:B0-----:R-:W-:-:S02]  /*95b0*/  ISETP.NE.AND P0, PT, R19, 0x1, PT ;  /* 0x000000011300780c */ /* 0x001fc40003f05270 */
[----:B------:R-:W-:Y:S02]  /*95c0*/  LEA.HI R13, R13, R4, RZ, 0x3 ;  /* 0x000000040d0d7211 */ /* 0x000fe400078f18ff */
[----:B------:R-:W-:Y:S02]  /*95d0*/  LOP3.LUT R153, R12, 0x1ffffffe, RZ, 0xc0, !PT ;  /* 0x1ffffffe0c997812 */ /* 0x000fe400078ec0ff */
[----:B------:R-:W-:Y:S01]  /*95e0*/  LOP3.LUT R13, R13, 0xfffffff8, RZ, 0xc0, !PT ;  /* 0xfffffff80d0d7812 */ /* 0x000fe200078ec0ff */
[----:B---3--:R-:W-:Y:S01]  /*95f0*/  USHF.R.S32.HI UR5, URZ, 0x1f, UR7 ;  /* 0x0000001f3f057899 */ /* 0x008fe20008011407 */
[----:B------:R-:W-:Y:S01]  /*9600*/  SHF.R.S32.HI R11, RZ, 0x5, R11 ;  /* 0x00000005ff0b7819 */ /* 0x000fe2000001140b */
[----:B------:R-:W-:Y:S01]  /*9610*/  IMAD.IADD R153, R10, 0x1, -R153 ;  /* 0x000000010a997824 */ /* 0x000fe200078e0a99 */
[----:B------:R-:W-:Y:S02]  /*9620*/  IADD3 R4, R4, -R13, RZ ;  /* 0x8000000d04047210 */ /* 0x000fe40007ffe0ff */
[----:B------:R-:W-:Y:S01]  /*9630*/  MOV R10, UR8 ;  /* 0x00000008000a7c02 */ /* 0x000fe20008000f00 */
[----:B------:R-:W0:Y:S02]  /*9640*/  @P0 LDC R13, c[0x0][0xbec] ;  /* 0x0002fb00ff0d0b82 */ /* 0x000e240000000800 */
[----:B------:R-:W-:-:S02]  /*9650*/  IMAD R152, R11, 0x10, R4 ;  /* 0x000000100b987824 */ /* 0x000fc400078e0204 */
[C---:B----4-:R-:W-:Y:S02]  /*9660*/  IMAD R12, R14.reuse, UR5, RZ ;  /* 0x000000050e0c7c24 */ /* 0x050fe4000f8e02ff */
[----:B------:R-:W-:Y:S02]  /*9670*/  IMAD R4, R153, 0x8, R152 ;  /* 0x0000000899047824 */ /* 0x000fe400078e0298 */
[----:B------:R-:W1:Y:S01]  /*9680*/  @P0 LDC R17, c[0x0][0xbf0] ;  /* 0x0002fc00ff110b82 */ /* 0x000e620000000800 */
[----:B------:R-:W-:Y:S01]  /*9690*/  IMAD.U32 R11, RZ, RZ, UR9 ;  /* 0x00000009ff0b7e24 */ /* 0x000fe2000f8e00ff */
[----:B------:R-:W-:Y:S01]  /*96a0*/  MOV R11, UR4 ;  /* 0x00000004000b7c02 */ /* 0x000fe20008000f00 */
[----:B--2---:R-:W-:Y:S01]  /*96b0*/  IMAD R4, R23, 0x40, R4 ;  /* 0x0000004017047824 */ /* 0x004fe200078e0204 */
[----:B------:R-:W-:Y:S01]  /*96c0*/  ULDC.64 UR4, c[0x0][0xbe0] ;  /* 0x0002f80000047ab9 */ /* 0x000fe20000000a00 */
[----:B------:R-:W-:Y:S02]  /*96d0*/  IMAD R15, R15, UR7, R12 ;  /* 0x000000070f0f7c24 */ /* 0x000fe4000f8e020c */
[----:B------:R-:W-:-:S04]  /*96e0*/  IMAD.WIDE.U32 R10, R14, UR7, R10 ;  /* 0x000000070e0a7c25 */ /* 0x000fc8000f8e000a */
[----:B------:R-:W-:Y:S01]  /*96f0*/  IMAD R23, R23, 0x40, R152 ;  /* 0x0000004017177824 */ /* 0x000fe200078e0298 */
[----:B------:R-:W-:Y:S01]  /*9700*/  IADD3 R11, R11, R15, RZ ;  /* 0x0000000f0b0b7210 */ /* 0x000fe20007ffe0ff */
[----:B0-----:R-:W-:-:S04]  /*9710*/  @P0 IMAD.HI.U32 R12, R4, R13, RZ ;  /* 0x0000000d040c0227 */ /* 0x001fc800078e00ff */
[----:B------:R-:W-:Y:S02]  /*9720*/  IMAD.MOV.U32 R13, RZ, RZ, R4 ;  /* 0x000000ffff0d7224 */ /* 0x000fe400078e0004 */
[----:B------:R-:W-:Y:S01]  /*9730*/  IMAD.WIDE.U32 R10, R2, UR4, R10 ;  /* 0x00000004020a7c25 */ /* 0x000fe2000f8e000a */
[----:B-1----:R-:W-:-:S03]  /*9740*/  @P0 SHF.R.U32.HI R13, RZ, R17, R12 ;  /* 0x00000011ff0d0219 */ /* 0x002fc6000001160c */
[----:B------:R-:W-:Y:S01]  /*9750*/  IMAD R17, R3, UR4, RZ ;  /* 0x0000000403117c24 */ /* 0x000fe2000f8e02ff */
[----:B------:R-:W-:Y:S01]  /*9760*/  IADD3 R10, P0, R13, R10, RZ ;  /* 0x0000000a0d0a7210 */ /* 0x000fe20007f1e0ff */
[----:B------:R-:W-:Y:S02]  /*9770*/  IMAD.MOV R15, RZ, RZ, -R13 ;  /* 0x000000ffff0f7224 */ /* 0x000fe400078e0a0d */
[----:B------:R-:W-:Y:S01]  /*9780*/  IMAD R12, R2, UR5, R17 ;  /* 0x00000005020c7c24 */ /* 0x000fe2000f8e0211 */
[----:B------:R-:W-:Y:S01]  /*9790*/  SHF.R.S32.HI R17, RZ, 0x1f, R13 ;  /* 0x0000001fff117819 */ /* 0x000fe2000001140d */
[----:B------:R-:W-:Y:S01]  /*97a0*/  IMAD R15, R19, R15, R4 ;  /* 0x0000000f130f7224 */ /* 0x000fe200078e0204 */
[----:B------:R-:W-:Y:S01]  /*97b0*/  ULDC.64 UR4, c[0x0][0xbc8] ;  /* 0x0002f20000047ab9 */ /* 0x000fe20000000a00 */
[----:B------:R-:W-:Y:S02]  /*97c0*/  LOP3.LUT R13, R22, 0x7ffffffc, RZ, 0xc0, !PT ;  /* 0x7ffffffc160d7812 */ /* 0x000fe400078ec0ff */
[----:B------:R-:W-:-:S02]  /*97d0*/  IADD3.X R11, R17, R11, R12, P0, !PT ;  /* 0x0000000b110b7210 */ /* 0x000fc400007fe40c */
[----:B------:R-:W-:Y:S01]  /*97e0*/  SHF.R.S32.HI R4, RZ, 0x1f, R15 ;  /* 0x0000001fff047819 */ /* 0x000fe2000001140f */
[----:B------:R-:W-:Y:S02]  /*97f0*/  IMAD.IADD R20, R20, 0x1, -R13 ;  /* 0x0000000114147824 */ /* 0x000fe400078e0a0d */
[----:B------:R-:W-:-:S04]  /*9800*/  IMAD.WIDE.U32 R10, R15, UR4, R10 ;  /* 0x000000040f0a7c25 */ /* 0x000fc8000f8e000a */
[----:B------:R-:W-:-:S04]  /*9810*/  IMAD R4, R4, UR4, RZ ;  /* 0x0000000404047c24 */ /* 0x000fc8000f8e02ff */
[----:B------:R-:W-:Y:S01]  /*9820*/  IMAD R15, R15, UR5, R4 ;  /* 0x000000050f0f7c24 */ /* 0x000fe2000f8e0204 */
[----:B------:R-:W-:Y:S01]  /*9830*/  ULDC.64 UR4, c[0x0][0xba8] ;  /* 0x0002ea0000047ab9 */ /* 0x000fe20000000a00 */
[-C--:B------:R-:W-:Y:S02]  /*9840*/  LEA.HI R4, R0, R0.reuse, RZ, 0x1 ;  /* 0x0000000000047211 */ /* 0x080fe400078f08ff */
[----:B------:R-:W-:Y:S01]  /*9850*/  IMAD.IADD R11, R11, 0x1, R15 ;  /* 0x000000010b0b7824 */ /* 0x000fe200078e020f */
[----:B------:R-:W-:Y:S01]  /*9860*/  LEA R16, P0, R10, UR4, 0x2 ;  /* 0x000000040a107c11 */ /* 0x000fe2000f8010ff */
[----:B------:R-:W-:Y:S01]  /*9870*/  ULDC UR4, c[0x0][0xa88] ;  /* 0x0002a20000047ab9 */ /* 0x000fe20000000800 */
[----:B------:R-:W-:Y:S01]  /*9880*/  LOP3.LUT R15, R4, 0xfffffe, RZ, 0xc0, !PT ;  /* 0x00fffffe040f7812 */ /* 0x000fe200078ec0ff */
[----:B------:R-:W-:Y:S01]  /*9890*/  IMAD R4, R19, UR4, RZ ;  /* 0x0000000413047c24 */ /* 0x000fe2000f8e02ff */
[----:B------:R-:W-:Y:S01]  /*98a0*/  LEA.HI.X R17, R10, UR5, R11, 0x2, P0 ;  /* 0x000000050a117c11 */ /* 0x000fe200080f140b */
[----:B------:R-:W-:Y:S01]  /*98b0*/  SHFL.IDX PT, R12, R16, 0x1, 0x1c1f ;  /* 0x003c1f00100c7f89 */ /* 0x000fe200000e0000 */
[----:B------:R-:W-:Y:S01]  /*98c0*/  IADD3 R14, -R15, R0, RZ ;  /* 0x000000000f0e7210 */ /* 0x000fe20007ffe1ff */
[----:B------:R-:W-:-:S02]  /*98d0*/  IMAD.SHL.U32 R15, R20, 0x2, RZ ;  /* 0x00000002140f7824 */ /* 0x000fc400078e00ff */
[----:B------:R-:W-:Y:S01]  /*98e0*/  SHFL.IDX PT, R10, R16, RZ, 0x1c1f ;  /* 0x001c1fff100a7589 */ /* 0x000fe200000e0000 */
[----:B------:R-:W-:-:S03]  /*98f0*/  LEA R14, -R14, RZ, 0x8 ;  /* 0x000000ff0e0e7211 */ /* 0x000fc600078e41ff */
[----:B------:R-:W0:Y:S01]  /*9900*/  SHFL.IDX PT, R11, R17, RZ, 0x1c1f ;  /* 0x001c1fff110b7589 */ /* 0x000e2200000e0000 */
[----:B------:R-:W-:Y:S01]  /*9910*/  ISETP.NE.AND P0, PT, R15, R14, PT ;  /* 0x0000000e0f00720c */ /* 0x000fe20003f05270 */
[C---:B------:R-:W-:Y:S02]  /*9920*/  VIADD R15, R23.reuse, 0x8 ;  /* 0x00000008170f7836 */ /* 0x040fe40000000000 */
[----:B------:R-:W1:Y:S01]  /*9930*/  SHFL.IDX PT, R13, R17, 0x1, 0x1c1f ;  /* 0x003c1f00110d7f89 */ /* 0x000e6200000e0000 */
[-C--:B------:R-:W-:Y:S02]  /*9940*/  ISETP.GE.OR P2, PT, R23, R4.reuse, P0 ;  /* 0x000000041700720c */ /* 0x080fe40000746670 */
[----:B------:R-:W-:-:S11]  /*9950*/  ISETP.GE.OR P0, PT, R15, R4, P0 ;  /* 0x000000040f00720c */ /* 0x000fd60000706670 */
[----:B0-----:R0:W-:Y:S04]  /*9960*/  @!P2 ST.E desc[UR36][R10.64], R6 ;  /* 0x000000060a00a985 */ /* 0x0011e8000c101924 */
[----:B-1----:R0:W-:Y:S02]  /*9970*/  @!P0 ST.E desc[UR36][R12.64], R5 ;  /* 0x000000050c008985 */ /* 0x0021e4000c101924 */
.L_x_3923:
[----:B------:R-:W2:Y:S01]  /*9980*/  S2R R14, SR_CTAID.X ;  /* 0x00000000000e7919 */ /* 0x000ea20000002500 */
[----:B------:R-:W3:Y:S01]  /*9990*/  S2UR UR7, SR_CTAID.Z ;  /* 0x00000000000779c3 */ /* 0x000ee20000002700 */
[----:B------:R-:W-:Y:S01]  /*99a0*/  LEA.HI R21, R21, R18, RZ, 0x2 ;  /* 0x0000001215157211 */ /* 0x000fe200078f10ff */
[----:B------:R-:W-:Y:S01]  /*99b0*/  ULDC.64 UR8, c[0x0][0xb38] ;  /* 0x0002ce0000087ab9 */ /* 0x000fe20000000a00 */
[----:B0-----:R-:W-:Y:S01]  /*99c0*/  SHF.R.S32.HI R5, RZ, 0x1f, R9 ;  /* 0x0000001fff057819 */ /* 0x001fe20000011409 */
[----:B------:R-:W-:Y:S01]  /*99d0*/  UIMAD UR6, UR6, UR8, URZ ;  /* 0x00000008060672a4 */ /* 0x000fe2000f8e023f */
[----:B------:R-:W-:Y:S01]  /*99e0*/  LOP3.LUT R21, R21, 0xfffffffc, RZ, 0xc0, !PT ;  /* 0xfffffffc15157812 */ /* 0x000fe200078ec0ff */
[----:B------:R-:W-:Y:S01]  /*99f0*/  UIMAD.WIDE.U32 UR4, UR42, UR8, URZ ;  /* 0x000000082a0472a5 */ /* 0x000fe2000f8e003f */
[----:B------:R-:W-:Y:S01]  /*9a00*/  LEA.HI R5, R5, R154, RZ, 0x3 ;  /* 0x0000009a05057211 */ /* 0x000fe200078f18ff */
[----:B-1----:R-:W0:Y:S01]  /*9a10*/  LDC.64 R12, c[0x0][0xb40] ;  /* 0x0002d000ff0c7b82 */ /* 0x002e220000000a00 */
[----:B------:R-:W-:Y:S01]  /*9a20*/  IADD3 R21, R18, -R21, RZ ;  /* 0x8000001512157210 */ /* 0x000fe20007ffe0ff */
[----:B------:R-:W-:Y:S01]  /*9a30*/  UIMAD UR6, UR42, UR9, UR6 ;  /* 0x000000092a0672a4 */ /* 0x000fe2000f8e0206 */
[----:B------:R-:W-:Y:S01]  /*9a40*/  LOP3.LUT R5, R5, 0xfffffff8, RZ, 0xc0, !PT ;  /* 0xfffffff805057812 */ /* 0x000fe200078ec0ff */
[----:B------:R-:W-:Y:S01]  /*9a50*/  BSSY B0, `(.L_x_3924) ;  /* 0x00000fc000007945 */ /* 0x000fe20003800000 */
[----:B------:R-:W-:Y:S01]  /*9a60*/  LEA.HI R4, R21, R21, RZ, 0x1 ;  /* 0x0000001515047211 */ /* 0x000fe200078f08ff */
[----:B------:R-:W-:Y:S01]  /*9a70*/  UIADD3 UR6, UR5, UR6, URZ ;  /* 0x0000000605067290 */ /* 0x000fe2000fffe03f */
[----:B------:R-:W-:Y:S01]  /*9a80*/  LEA.HI R155, R155, R8, RZ, 0x5 ;  /* 0x000000089b9b7211 */ /* 0x000fe200078f28ff */
[----:B------:R-:W1:Y:S01]  /*9a90*/  @P1 LDC R10, c[0x0][0xbec] ;  /* 0x0002fb00ff0a1b82 */ /* 0x000e620000000800 */
[----:B------:R-:W-:Y:S01]  /*9aa0*/  IMAD.IADD R154, R154, 0x1, -R5 ;  /* 0x000000019a9a7824 */ /* 0x000fe200078e0a05 */
[----:B------:R-:W-:-:S02]  /*9ab0*/  LOP3.LUT R4, R4, 0x1ffffffe, RZ, 0xc0, !PT ;  /* 0x1ffffffe04047812 */ /* 0x000fc400078ec0ff */
[----:B------:R-:W-:Y:S02]  /*9ac0*/  SHF.R.S32.HI R155, RZ, 0x5, R155 ;  /* 0x00000005ff9b7819 */ /* 0x000fe4000001149b */
[----:B------:R-:W-:Y:S01]  /*9ad0*/  MOV R5, UR5 ;  /* 0x0000000500057c02 */ /* 0x000fe20008000f00 */
[----:B------:R-:W-:Y:S01]  /*9ae0*/  IMAD.IADD R4, R21, 0x1, -R4 ;  /* 0x0000000115047824 */ /* 0x000fe200078e0a04 */
[----:B------:R-:W4:Y:S01]  /*9af0*/  @P1 LDC R17, c[0x0][0xbf0] ;  /* 0x0002fc00ff111b82 */ /* 0x000f220000000800 */
[----:B------:R-:W-:Y:S01]  /*9b00*/  LEA R155, R155, R154, 0x4 ;  /* 0x0000009a9b9b7211 */ /* 0x000fe200078e20ff */
[----:B---3--:R-:W-:Y:S01]  /*9b10*/  USHF.R.S32.HI UR8, URZ, 0x1f, UR7 ;  /* 0x0000001f3f087899 */ /* 0x008fe20008011407 */
[----:B------:R-:W-:Y:S01]  /*9b20*/  IMAD.U32 R5, RZ, RZ, UR6 ;  /* 0x00000006ff057e24 */ /* 0x000fe2000f8e00ff */
[----:B------:R-:W-:Y:S02]  /*9b30*/  LOP3.LUT R9, R9, 0x7ffffffc, RZ, 0xc0, !PT ;  /* 0x7ffffffc09097812 */ /* 0x000fe400078ec0ff */
[----:B------:R-:W-:-:S02]  /*9b40*/  IMAD R11, R4, 0x8, R155 ;  /* 0x00000008040b7824 */ /* 0x000fc400078e029b */
[----:B------:R-:W-:Y:S01]  /*9b50*/  IMAD.U32 R4, RZ, RZ, UR4 ;  /* 0x00000004ff047e24 */ /* 0x000fe2000f8e00ff */
[----:B------:R-:W-:Y:S01]  /*9b60*/  ULDC.64 UR4, c[0x0][0xb48] ;  /* 0x0002d20000047ab9 */ /* 0x000fe20000000a00 */
[----:B0-----:R-:W-:Y:S02]  /*9b70*/  IMAD R6, R12, UR8, RZ ;  /* 0x000000080c067c24 */ /* 0x001fe4000f8e02ff */
[----:B--2---:R-:W-:Y:S02]  /*9b80*/  IMAD R15, R14, 0x40, R11 ;  /* 0x000000400e0f7824 */ /* 0x004fe400078e020b */
[----:B------:R-:W-:Y:S02]  /*9b90*/  IMAD R13, R13, UR7, R6 ;  /* 0x000000070d0d7c24 */ /* 0x000fe4000f8e0206 */
[----:B-1----:R-:W-:Y:S01]  /*9ba0*/  @P1 IMAD.HI.U32 R10, R15, R10, RZ ;  /* 0x0000000a0f0a1227 */ /* 0x002fe200078e00ff */
[----:B------:R-:W-:-:S03]  /*9bb0*/  MOV R11, R15 ;  /* 0x0000000f000b7202 */ /* 0x000fc60000000f00 */
[----:B------:R-:W-:-:S04]  /*9bc0*/  IMAD.WIDE.U32 R4, R12, UR7, R4 ;  /* 0x000000070c047c25 */ /* 0x000fc8000f8e0004 */
[----:B------:R-:W-:Y:S01]  /*9bd0*/  IMAD R3, R3, UR4, RZ ;  /* 0x0000000403037c24 */ /* 0x000fe2000f8e02ff */
[----:B----4-:R-:W-:Y:S01]  /*9be0*/  @P1 SHF.R.U32.HI R11, RZ, R17, R10 ;  /* 0x00000011ff0b1219 */ /* 0x010fe2000001160a */
[----:B------:R-:W-:Y:S02]  /*9bf0*/  IMAD.IADD R5, R5, 0x1, R13 ;  /* 0x0000000105057824 */ /* 0x000fe400078e020d */
[C---:B------:R-:W-:Y:S01]  /*9c00*/  IMAD R13, R2.reuse, UR5, R3 ;  /* 0x00000005020d7c24 */ /* 0x040fe2000f8e0203 */
[----:B------:R-:W-:Y:S01]  /*9c10*/  SHF.R.S32.HI R6, RZ, 0x1f, R11 ;  /* 0x0000001fff067819 */ /* 0x000fe2000001140b */
[----:B------:R-:W-:Y:S01]  /*9c20*/  IMAD.WIDE.U32 R2, R2, UR4, R4 ;  /* 0x0000000402027c25 */ /* 0x000fe2000f8e0004 */
[----:B------:R-:W-:-:S03]  /*9c30*/  ULDC.64 UR4, c[0x0][0xb30] ;  /* 0x0002cc0000047ab9 */ /* 0x000fc60000000a00 */
[----:B------:R-:W-:Y:S01]  /*9c40*/  IMAD.MOV R10, RZ, RZ, -R11 ;  /* 0x000000ffff0a7224 */ /* 0x000fe200078e0a0b */
[----:B------:R-:W-:Y:S01]  /*9c50*/  IADD3 R3, R3, R13, RZ ;  /* 0x0000000d03037210 */ /* 0x000fe20007ffe0ff */
[----:B------:R-:W-:Y:S02]  /*9c60*/  IMAD R6, R6, UR4, RZ ;  /* 0x0000000406067c24 */ /* 0x000fe4000f8e02ff */
[----:B------:R-:W-:Y:S02]  /*9c70*/  IMAD R5, R7, R10, R15 ;  /* 0x0000000a07057224 */ /* 0x000fe400078e020f */
[C---:B------:R-:W-:Y:S01]  /*9c80*/  IMAD R13, R11.reuse, UR5, R6 ;  /* 0x000000050b0d7c24 */ /* 0x040fe2000f8e0206 */
[----:B------:R-:W-:Y:S01]  /*9c90*/  LEA.HI R6, R0, R0, RZ, 0x1 ;  /* 0x0000000000067211 */ /* 0x000fe200078f08ff */
[----:B------:R-:W-:Y:S01]  /*9ca0*/  IMAD.WIDE.U32 R2, R11, UR4, R2 ;  /* 0x000000040b027c25 */ /* 0x000fe2000f8e0002 */
[----:B------:R-:W-:Y:S01]  /*9cb0*/  SHF.R.S32.HI R4, RZ, 0x1f, R5 ;  /* 0x0000001fff047819 */ /* 0x000fe20000011405 */
[----:B------:R-:W-:-:S02]  /*9cc0*/  ULDC.64 UR4, c[0x0][0xb28] ;  /* 0x0002ca0000047ab9 */ /* 0x000fc40000000a00 */
[----:B------:R-:W-:Y:S02]  /*9cd0*/  IMAD.IADD R3, R3, 0x1, R13 ;  /* 0x0000000103037824 */ /* 0x000fe400078e020d */
[----:B------:R-:W-:Y:S02]  /*9ce0*/  IMAD R4, R4, UR4, RZ ;  /* 0x0000000404047c24 */ /* 0x000fe4000f8e02ff */
[----:B------:R-:W-:-:S04]  /*9cf0*/  IMAD.WIDE.U32 R2, R5, UR4, R2 ;  /* 0x0000000405027c25 */ /* 0x000fc8000f8e0002 */
[----:B------:R-:W-:Y:S01]  /*9d00*/  IMAD R11, R5, UR5, R4 ;  /* 0x00000005050b7c24 */ /* 0x000fe2000f8e0204 */
[----:B------:R-:W-:Y:S02]  /*9d10*/  ULDC.64 UR4, c[0x0][0xb00] ;  /* 0x0002c00000047ab9 */ /* 0x000fe40000000a00 */
[----:B------:R-:W-:Y:S01]  /*9d20*/  LEA R4, P0, R2, UR4, 0x2 ;  /* 0x0000000402047c11 */ /* 0x000fe2000f8010ff */
[----:B------:R-:W-:Y:S01]  /*9d30*/  IMAD.IADD R5, R3, 0x1, R11 ;  /* 0x0000000103057824 */ /* 0x000fe200078e020b */
[----:B------:R-:W-:Y:S01]  /*9d40*/  ULDC UR4, c[0x0][0xa88] ;  /* 0x0002a20000047ab9 */ /* 0x000fe20000000800 */
[----:B------:R-:W-:Y:S01]  /*9d50*/  LOP3.LUT R11, R6, 0xfffffe, RZ, 0xc0, !PT ;  /* 0x00fffffe060b7812 */ /* 0x000fe200078ec0ff */
[----:B------:R-:W-:Y:S01]  /*9d60*/  IMAD R6, R7, UR4, RZ ;  /* 0x0000000407067c24 */ /* 0x000fe2000f8e02ff */
[----:B------:R-:W-:Y:S02]  /*9d70*/  LEA R7, R14, R155, 0x6 ;  /* 0x0000009b0e077211 */ /* 0x000fe400078e30ff */
[----:B------:R-:W-:Y:S01]  /*9d80*/  LEA.HI.X R5, R2, UR5, R5, 0x2, P0 ;  /* 0x0000000502057c11 */ /* 0x000fe200080f1405 */
[----:B------:R-:W-:Y:S01]  /*9d90*/  IMAD.IADD R11, R0, 0x1, -R11 ;  /* 0x00000001000b7824 */ /* 0x000fe200078e0a0b */
[----:B------:R-:W-:Y:S01]  /*9da0*/  ISETP.GE.AND P0, PT, R7, R6, PT ;  /* 0x000000060700720c */ /* 0x000fe20003f06270 */
[----:B------:R-:W-:Y:S01]  /*9db0*/  IMAD.IADD R0, R8, 0x1, -R9 ;  /* 0x0000000108007824 */ /* 0x000fe200078e0a09 */
[----:B------:R0:W1:Y:S04]  /*9dc0*/  SHFL.IDX PT, R2, R4, RZ, 0x1c1f ;  /* 0x001c1fff04027589 */ /* 0x00006800000e0000 */
[----:B------:R-:W-:Y:S01]  /*9dd0*/  LEA R0, R11, R0, 0x7 ;  /* 0x000000000b007211 */ /* 0x000fe200078e38ff */
[----:B------:R0:W2:Y:S04]  /*9de0*/  SHFL.IDX PT, R3, R5, RZ, 0x1c1f ;  /* 0x001c1fff05037589 */ /* 0x0000a800000e0000 */
[----:B------:R-:W-:-:S02]  /*9df0*/  IMAD.SHL.U32 R0, R0, 0x2, RZ ;  /* 0x0000000200007824 */ /* 0x000fc400078e00ff */
[----:B------:R-:W-:Y:S05]  /*9e00*/  @P0 BRA `(.L_x_3925) ;  /* 0x0000000c00000947 */ /* 0x000fea0003800000 */
        /* <DEDUP_REMOVED lines=13> */
[----:B------:R-:W-:Y:S01]  /*9ee0*/  VIADD R22, R0, 0x50 ;  /* 0x0000005000167836 */ /* 0x000fe20000000000 */
[----:B------:R-:W-:-:S02]  /*9ef0*/  ISETP.GE.AND P0, PT, R16, UR4, PT ;  /* 0x0000000410007c0c */ /* 0x000fc4000bf06270 */
[----:B------:R-:W-:Y:S02]  /*9f00*/  ISETP.GE.AND P1, PT, R17, UR4, PT ;  /* 0x0000000411007c0c */ /* 0x000fe4000bf26270 */
[----:B------:R-:W-:Y:S02]  /*9f10*/  @!P2 LEA.HI R8, R0, R0, RZ, 0x1 ;  /* 0x000000000008a211 */ /* 0x000fe400078f08ff */
[----:B------:R-:W-:Y:S02]  /*9f20*/  @!P3 LEA.HI R10, R9, R9, RZ, 0x1 ;  /* 0x00000009090ab211 */ /* 0x000fe400078f08ff */
[----:B------:R-:W-:Y:S02]  /*9f30*/  @!P4 LEA.HI R12, R11, R11, RZ, 0x1 ;  /* 0x0000000b0b0cc211 */ /* 0x000fe400078f08ff */
[----:B------:R-:W-:Y:S02]  /*9f40*/  @!P5 LEA.HI R14, R13, R13, RZ, 0x1 ;  /* 0x0000000d0d0ed211 */ /* 0x000fe400078f08ff */
[----:B------:R-:W-:-:S02]  /*9f50*/  @!P2 LOP3.LUT R9, R8, 0xfffffffe, RZ, 0xc0, !PT ;  /* 0xfffffffe0809a812 */ /* 0x000fc400078ec0ff */
[----:B------:R-:W-:Y:S02]  /*9f60*/  @!P3 LOP3.LUT R11, R10, 0xfffffffe, RZ, 0xc0, !PT ;  /* 0xfffffffe0a0bb812 */ /* 0x000fe400078ec0ff */
[----:B------:R-:W-:Y:S01]  /*9f70*/  @!P4 LOP3.LUT R13, R12, 0xfffffffe, RZ, 0xc0, !PT ;  /* 0xfffffffe0c0dc812 */ /* 0x000fe200078ec0ff */
[--C-:B-12---:R-:W-:Y:S01]  /*9f80*/  @!P2 IMAD.WIDE R8, R9, 0x4, R2.reuse ;  /* 0x000000040908a825 */ /* 0x106fe200078e0202 */
[----:B------:R-:W-:Y:S02]  /*9f90*/  @!P5 LOP3.LUT R15, R14, 0xfffffffe, RZ, 0xc0, !PT ;  /* 0xfffffffe0e0fd812 */ /* 0x000fe400078ec0ff */
[----:B------:R-:W-:Y:S01]  /*9fa0*/  IADD3 R20, R0, 0x40, RZ ;  /* 0x0000004000147810 */ /* 0x000fe20007ffe0ff */
        /* <DEDUP_REMOVED lines=9> */
[----:B------:R-:W-:Y:S01]  /*a040*/  ISETP.GE.AND P6, PT, R22, UR4, PT ;  /* 0x0000000416007c0c */ /* 0x000fe2000bfc6270 */
[----:B------:R4:W-:Y:S01]  /*a050*/  @!P5 ST.E.64 desc[UR36][R14.64], R36 ;  /* 0x000000240e00d985 */ /* 0x0009e2000c101b24 */
[----:B------:R-:W-:Y:S01]  /*a060*/  ISETP.GE.AND P5, PT, R21, UR4, PT ;  /* 0x0000000415007c0c */ /* 0x000fe2000bfa6270 */
[----:B-1----:R-:W-:Y:S01]  /*a070*/  VIADD R24, R0, 0x60 ;  /* 0x0000006000187836 */ /* 0x002fe20000000000 */
[----:B------:R-:W-:Y:S02]  /*a080*/  @!P0 LEA.HI R16, R16, R16, RZ, 0x1 ;  /* 0x0000001010108211 */ /* 0x000fe400078f08ff */
[----:B------:R-:W-:-:S02]  /*a090*/  @!P1 LEA.HI R17, R17, R17, RZ, 0x1 ;  /* 0x0000001111119211 */ /* 0x000fc400078f08ff */
[----:B------:R-:W-:Y:S02]  /*a0a0*/  @!P0 LOP3.LUT R9, R16, 0xfffffffe, RZ, 0xc0, !PT ;  /* 0xfffffffe10098812 */ /* 0x000fe400078ec0ff */
        /* <DEDUP_REMOVED lines=14> */
[C---:B------:R-:W-:Y:S01]  /*a190*/  VIADD R20, R0.reuse, 0x78 ;  /* 0x0000007800147836 */ /* 0x040fe20000000000 */
[----:B------:R-:W-:Y:S02]  /*a1a0*/  @!P5 LOP3.LUT R21, R21, 0xfffffffe, RZ, 0xc0, !PT ;  /* 0xfffffffe1515d812 */ /* 0x000fe400078ec0ff */
[----:B------:R-:W-:Y:S02]  /*a1b0*/  IADD3 R23, R0, 0x58, RZ ;  /* 0x0000005800177810 */ /* 0x000fe40007ffe0ff */
[----:B------:R-:W-:Y:S01]  /*a1c0*/  @!P6 LOP3.LUT R17, R22, 0xfffffffe, RZ, 0xc0, !PT ;  /* 0xfffffffe1611e812 */ /* 0x000fe200078ec0ff */
[----:B-1----:R-:W-:Y:S01]  /*a1d0*/  @!P2 IMAD.WIDE R8, R13, 0x4, R2 ;  /* 0x000000040d08a825 */ /* 0x002fe200078e0202 */
[----:B------:R-:W-:-:S02]  /*a1e0*/  ISETP.GE.AND P1, PT, R23, UR4, PT ;  /* 0x0000000417007c0c */ /* 0x000fc4000bf26270 */
[----:B------:R-:W-:Y:S01]  /*a1f0*/  ISETP.GE.AND P0, PT, R24, UR4, PT ;  /* 0x0000000418007c0c */ /* 0x000fe2000bf06270 */
[--C-:B--2---:R-:W-:Y:S01]  /*a200*/  @!P3 IMAD.WIDE R10, R19, 0x4, R2.reuse ;  /* 0x00000004130ab825 */ /* 0x104fe200078e0202 */
[----:B------:R1:W-:Y:S01]  /*a210*/  @!P2 ST.E.64 desc[UR36][R8.64], R48 ;  /* 0x000000300800a985 */ /* 0x0003e2000c101b24 */
[C---:B------:R-:W-:Y:S02]  /*a220*/  IADD3 R19, R0.reuse, 0x70, RZ ;  /* 0x0000007000137810 */ /* 0x040fe40007ffe0ff */
[--C-:B------:R-:W-:Y:S01]  /*a230*/  @!P4 IMAD.WIDE R12, R15, 0x4, R2.reuse ;  /* 0x000000040f0cc825 */ /* 0x100fe200078e0202 */
[----:B------:R2:W-:Y:S01]  /*a240*/  @!P3 ST.E.64 desc[UR36][R10.64], R52 ;  /* 0x000000340a00b985 */ /* 0x0005e2000c101b24 */
[----:B------:R-:W-:Y:S02]  /*a250*/  IADD3 R22, R0, 0x88, RZ ;  /* 0x0000008800167810 */ /* 0x000fe40007ffe0ff */
        /* <DEDUP_REMOVED lines=9> */
[----:B------:R-:W-:Y:S02]  /*a2f0*/  ISETP.GE.AND P3, PT, R22, UR4, PT ;  /* 0x0000000416007c0c */ /* 0x000fe4000bf66270 */
[----:B------:R-:W-:-:S02]  /*a300*/  ISETP.GE.AND P4, PT, R21, UR4, PT ;  /* 0x0000000415007c0c */ /* 0x000fc4000bf86270 */
[----:B------:R-:W-:Y:S02]  /*a310*/  @!P1 LEA.HI R23, R23, R23, RZ, 0x1 ;  /* 0x0000001717179211 */ /* 0x000fe400078f08ff */
[----:B------:R-:W-:Y:S02]  /*a320*/  @!P0 LEA.HI R24, R24, R24, RZ, 0x1 ;  /* 0x0000001818188211 */ /* 0x000fe400078f08ff */
[----:B-1----:R-:W-:Y:S01]  /*a330*/  @!P1 LOP3.LUT R9, R23, 0xfffffffe, RZ, 0xc0, !PT ;  /* 0xfffffffe17099812 */ /* 0x002fe200078ec0ff */
[----:B------:R-:W-:Y:S01]  /*a340*/  VIADD R23, R0, 0x90 ;  /* 0x0000009000177836 */ /* 0x000fe20000000000 */
[----:B--2---:R-:W-:Y:S01]  /*a350*/  @!P0 LOP3.LUT R11, R24, 0xfffffffe, RZ, 0xc0, !PT ;  /* 0xfffffffe180b8812 */ /* 0x004fe200078ec0ff */
        /* <DEDUP_REMOVED lines=9> */
[----:B---3--:R-:W-:Y:S01]  /*a3f0*/  @!P2 LOP3.LUT R13, R18, 0xfffffffe, RZ, 0xc0, !PT ;  /* 0xfffffffe120da812 */ /* 0x008fe200078ec0ff */
[----:B------:R2:W-:Y:S01]  /*a400*/  @!P0 ST.E.64 desc[UR36][R10.64], R72 ;  /* 0x000000480a008985 */ /* 0x0005e2000c101b24 */
[----:B------:R-:W-:Y:S02]  /*a410*/  @!P6 LOP3.LUT R19, R19, 0xfffffffe, RZ, 0xc0, !PT ;  /* 0xfffffffe1313e812 */ /* 0x000fe400078ec0ff */
[----:B----4-:R-:W-:Y:S01]  /*a420*/  @!P5 LOP3.LUT R15, R20, 0xfffffffe, RZ, 0xc0, !PT ;  /* 0xfffffffe140fd812 */ /* 0x010fe200078ec0ff */
[----:B------:R-:W-:Y:S01]  /*a430*/  VIADD R20, R0, 0xb0 ;  /* 0x000000b000147836 */ /* 0x000fe20000000000 */
[----:B------:R-:W-:-:S02]  /*a440*/  @!P4 LOP3.LUT R21, R21, 0xfffffffe, RZ, 0xc0, !PT ;  /* 0xfffffffe1515c812 */ /* 0x000fc400078ec0ff */
[----:B-----5:R-:W-:Y:S01]  /*a450*/  @!P3 LOP3.LUT R17, R22, 0xfffffffe, RZ, 0xc0, !PT ;  /* 0xfffffffe1611b812 */ /* 0x020fe200078ec0ff */
[C---:B------:R-:W-:Y:S01]  /*a460*/  VIADD R22, R0.reuse, 0xc0 ;  /* 0x000000c000167836 */ /* 0x040fe20000000000 */
[----:B------:R-:W-:Y:S01]  /*a470*/  ISETP.GE.AND P0, PT, R23, UR4, PT ;  /* 0x0000000417007c0c */ /* 0x000fe2000bf06270 */
[--C-:B-1----:R-:W-:Y:S01]  /*a480*/  @!P2 IMAD.WIDE R8, R13, 0x4, R2.reuse ;  /* 0x000000040d08a825 */ /* 0x102fe200078e0202 */
[----:B------:R-:W-:Y:S02]  /*a490*/  IADD3 R18, R0, 0xa0, RZ ;  /* 0x000000a000127810 */ /* 0x000fe40007ffe0ff */
[----:B------:R-:W-:Y:S01]  /*a4a0*/  ISETP.GE.AND P1, PT, R24, UR4, PT ;  /* 0x0000000418007c0c */ /* 0x000fe2000bf26270 */
[--C-:B--2---:R-:W-:Y:S01]  /*a4b0*/  @!P6 IMAD.WIDE R10, R19, 0x4, R2.reuse ;  /* 0x00000004130ae825 */ /* 0x104fe200078e0202 */
        /* <DEDUP_REMOVED lines=17> */
[----:B-1----:R-:W-:Y:S02]  /*a5d0*/  @!P0 LOP3.LUT R9, R23, 0xfffffffe, RZ, 0xc0, !PT ;  /* 0xfffffffe17098812 */ /* 0x002fe400078ec0ff */
[----:B------:R-:W-:Y:S02]  /*a5e0*/  @!P2 LEA.HI R18, R18, R18, RZ, 0x1 ;  /* 0x000000121212a211 */ /* 0x000fe400078f08ff */
[----:B--2---:R-:W-:Y:S01]  /*a5f0*/  @!P1 LOP3.LUT R11, R24, 0xfffffffe, RZ, 0xc0, !PT ;  /* 0xfffffffe180b9812 */ /* 0x004fe200078ec0ff */
[----:B------:R-:W-:Y:S01]  /*a600*/  @!P0 IMAD.WIDE R8, R9, 0x4, R2 ;  /* 0x0000000409088825 */ /* 0x000fe200078e0202 */
[----:B------:R-:W-:-:S02]  /*a610*/  @!P4 LEA.HI R20, R20, R20, RZ, 0x1 ;  /* 0x000000141414c211 */ /* 0x000fc400078f08ff */
        /* <DEDUP_REMOVED lines=11> */
[----:B------:R3:W-:Y:S01]  /*a6d0*/  @!P2 ST.E.64 desc[UR36][R12.64], R104 ;  /* 0x000000680c00a985 */ /* 0x0007e2000c101b24 */
[----:B------:R-:W-:Y:S01]  /*a6e0*/  @!P5 LOP3.LUT R21, R21, 0xfffffffe, RZ, 0xc0, !PT ;  /* 0xfffffffe1515d812 */ /* 0x000fe200078ec0ff */
[----:B------:R-:W-:Y:S01]  /*a6f0*/  VIADD R20, R0, 0xd8 ;  /* 0x000000d800147836 */ /* 0x000fe20000000000 */
[----:B-----5:R-:W-:-:S02]  /*a700*/  @!P6 LOP3.LUT R17, R22, 0xfffffffe, RZ, 0xc0, !PT ;  /* 0xfffffffe1611e812 */ /* 0x020fc400078ec0ff */
        /* <DEDUP_REMOVED lines=9> */
[----:B---3--:R-:W-:-:S02]  /*a7a0*/  IADD3 R12, R0, 0xe8, RZ ;  /* 0x000000e8000c7810 */ /* 0x008fc40007ffe0ff */
[----:B------:R-:W-:Y:S01]  /*a7b0*/  @!P6 IMAD.WIDE R16, R17, 0x4, R2 ;  /* 0x000000041110e825 */ /* 0x000fe200078e0202 */
[----:B------:R3:W-:Y:S01]  /*a7c0*/  @!P5 ST.E.64 desc[UR36][R14.64], R116 ;  /* 0x000000740e00d985 */ /* 0x0007e2000c101b24 */
[----:B------:R-:W-:Y:S02]  /*a7d0*/  ISETP.GE.AND P4, PT, R12, UR4, PT ;  /* 0x000000040c007c0c */ /* 0x000fe4000bf86270 */
[C---:B------:R-:W-:Y:S01]  /*a7e0*/  VIADD R21, R0.reuse, 0xe0 ;  /* 0x000000e000157836 */ /* 0x040fe20000000000 */
[----:B------:R4:W-:Y:S01]  /*a7f0*/  @!P6 ST.E.64 desc[UR36][R16.64], R120 ;  /* 0x000000781000e985 */ /* 0x0009e2000c101b24 */
[----:B------:R-:W-:Y:S01]  /*a800*/  VIADD R13, R0, 0xf0 ;  /* 0x000000f0000d7836 */ /* 0x000fe20000000000 */
[----:B------:R-:W-:Y:S01]  /*a810*/  @!P0 LEA.HI R18, R18, R18, RZ, 0x1 ;  /* 0x0000001212128211 */ /* 0x000fe200078f08ff */
[----:B-1----:R-:W-:Y:S01]  /*a820*/  VIADD R9, R0, 0xf8 ;  /* 0x000000f800097836 */ /* 0x002fe20000000000 */
[----:B------:R-:W-:Y:S02]  /*a830*/  ISETP.GE.AND P3, PT, R21, UR4, PT ;  /* 0x0000000415007c0c */ /* 0x000fe4000bf66270 */
[----:B------:R-:W-:-:S02]  /*a840*/  ISETP.GE.AND P5, PT, R13, UR4, PT ;  /* 0x000000040d007c0c */ /* 0x000fc4000bfa6270 */
[----:B------:R-:W-:Y:S02]  /*a850*/  ISETP.GE.AND P6, PT, R9, UR4, PT ;  /* 0x0000000409007c0c */ /* 0x000fe4000bfc6270 */
[----:B------:R-:W-:Y:S02]  /*a860*/  @!P1 LEA.HI R19, R19, R19, RZ, 0x1 ;  /* 0x0000001313139211 */ /* 0x000fe400078f08ff */
[----:B------:R-:W-:Y:S02]  /*a870*/  @!P2 LEA.HI R20, R20, R20, RZ, 0x1 ;  /* 0x000000141414a211 */ /* 0x000fe400078f08ff */
[----:B------:R-:W-:Y:S02]  /*a880*/  @!P4 LEA.HI R12, R12, R12, RZ, 0x1 ;  /* 0x0000000c0c0cc211 */ /* 0x000fe400078f08ff */
[----:B--2---:R-:W-:Y:S02]  /*a890*/  @!P1 LOP3.LUT R11, R19, 0xfffffffe, RZ, 0xc0, !PT ;  /* 0xfffffffe130b9812 */ /* 0x004fe400078ec0ff */
[----:B------:R-:W-:-:S02]  /*a8a0*/  @!P3 LEA.HI R21, R21, R21, RZ, 0x1 ;  /* 0x000000151515b211 */ /* 0x000fc400078f08ff */
[----:B------:R-:W-:Y:S02]  /*a8b0*/  @!P5 LEA.HI R8, R13, R13, RZ, 0x1 ;  /* 0x0000000d0d08d211 */ /* 0x000fe400078f08ff */
[----:B------:R-:W-:Y:S02]  /*a8c0*/  @!P6 LEA.HI R10, R9, R9, RZ, 0x1 ;  /* 0x00000009090ae211 */ /* 0x000fe400078f08ff */
[----:B------:R-:W-:Y:S02]  /*a8d0*/  @!P0 LOP3.LUT R9, R18, 0xfffffffe, RZ, 0xc0, !PT ;  /* 0xfffffffe12098812 */ /* 0x000fe400078ec0ff */
[----:B------:R-:W-:Y:S02]  /*a8e0*/  @!P2 LOP3.LUT R13, R20, 0xfffffffe, RZ, 0xc0, !PT ;  /* 0xfffffffe140da812 */ /* 0x000fe400078ec0ff */
[----:B---3--:R-:W-:Y:S02]  /*a8f0*/  @!P3 LOP3.LUT R15, R21, 0xfffffffe, RZ, 0xc0, !PT ;  /* 0xfffffffe150fb812 */ /* 0x008fe400078ec0ff */
[----:B----4-:R-:W-:Y:S01]  /*a900*/  @!P4 LOP3.LUT R17, R12, 0xfffffffe, RZ, 0xc0, !PT ;  /* 0xfffffffe0c11c812 */ /* 0x010fe200078ec0ff */
[----:B------:R-:W-:Y:S01]  /*a910*/  @!P2 IMAD.WIDE R12, R13, 0x4, R2 ;  /* 0x000000040d0ca825 */ /* 0x000fe200078e0202 */
[----:B------:R-:W-:-:S02]  /*a920*/  @!P5 LOP3.LUT R19, R8, 0xfffffffe, RZ, 0xc0, !PT ;  /* 0xfffffffe0813d812 */ /* 0x000fc400078ec0ff */
        /* <DEDUP_REMOVED lines=14> */
.L_x_3925:
[----:B------:R-:W-:Y:S05]  /*aa10*/  BSYNC B0 ;  /* 0x0000000000007941 */ /* 0x000fea0003800000 */
.L_x_3924:
[----:B------:R-:W-:Y:S01]  /*aa20*/  IADD3 R7, R7, 0x8, RZ ;  /* 0x0000000807077810 */ /* 0x000fe20007ffe0ff */
[----:B--23--:R2:W3:Y:S03]  /*aa30*/  SHFL.IDX PT, R3, R5, 0x1, 0x1c1f ;  /* 0x003c1f0005037f89 */ /* 0x00c4e600000e0000 */
[----:B------:R-:W-:Y:S01]  /*aa40*/  ISETP.GE.AND P0, PT, R7, R6, PT ;  /* 0x000000060700720c */ /* 0x000fe20003f06270 */
[----:B-1----:R2:W4:-:S12]  /*aa50*/  SHFL.IDX PT, R2, R4, 0x1, 0x1c1f ;  /* 0x003c1f0004027f89 */ /* 0x00251800000e0000 */
[----:B--2---:R-:W-:Y:S05]  /*aa60*/  @P0 BRA `(.L_x_3871) ;  /* 0x0000004800100947 */ /* 0x004fea0003800000 */
[C---:B0-----:R-:W-:Y:S01]  /*aa70*/  VIADD R5, R0.reuse, 0x8 ;  /* 0x0000000800057836 */ /* 0x041fe20000000000 */
        /* <DEDUP_REMOVED lines=22> */
[----:B---34-:R-:W-:Y:S01]  /*abe0*/  @!P0 IMAD.WIDE R4, R5, 0x4, R2 ;  /* 0x0000000405048825 */ /* 0x018fe200078e0202 */
[----:B------:R-:W-:-:S02]  /*abf0*/  IADD3 R16, R0, 0x48, RZ ;  /* 0x0000004800107810 */ /* 0x000fc40007ffe0ff */
[----:B------:R-:W-:Y:S01]  /*ac00*/  ISETP.GE.AND P3, PT, R15, UR4, PT ;  /* 0x000000040f007c0c */ /* 0x000fe2000bf66270 */
[--C-:B------:R-:W-:Y:S01]  /*ac10*/  @!P1 IMAD.WIDE R6, R7, 0x4, R2.reuse ;  /* 0x0000000407069825 */ /* 0x100fe200078e0202 */
[----:B------:R0:W-:Y:S01]  /*ac20*/  @!P0 ST.E.64 desc[UR36][R4.64], R26 ;  /* 0x0000001a04008985 */ /* 0x0001e2000c101b24 */
[----:B------:R-:W-:Y:S02]  /*ac30*/  ISETP.GE.AND P0, PT, R12, UR4, PT ;  /* 0x000000040c007c0c */ /* 0x000fe4000bf06270 */
[----:B------:R-:W-:Y:S01]  /*ac40*/  @!P2 IMAD.WIDE R8, R9, 0x4, R2 ;  /* 0x000000040908a825 */ /* 0x000fe200078e0202 */
[----:B------:R1:W-:Y:S01]  /*ac50*/  @!P1 ST.E.64 desc[UR36][R6.64], R30 ;  /* 0x0000001e06009985 */ /* 0x0003e2000c101b24 */
[----:B------:R-:W-:Y:S02]  /*ac60*/  ISETP.GE.AND P1, PT, R13, UR4, PT ;  /* 0x000000040d007c0c */ /* 0x000fe4000bf26270 */
[----:B------:R-:W-:Y:S01]  /*ac70*/  ISETP.GE.AND P4, PT, R16, UR4, PT ;  /* 0x0000000410007c0c */ /* 0x000fe2000bf86270 */
        /* <DEDUP_REMOVED lines=17> */
[----:B------:R-:W-:-:S02]  /*ad90*/  @!P2 LOP3.LUT R11, R14, 0xfffffffe, RZ, 0xc0, !PT ;  /* 0xfffffffe0e0ba812 */ /* 0x000fc400078ec0ff */
[----:B------:R-:W-:Y:S02]  /*ada0*/  @!P3 LOP3.LUT R15, R15, 0xfffffffe, RZ, 0xc0, !PT ;  /* 0xfffffffe0f0fb812 */ /* 0x000fe400078ec0ff */
[----:B------:R-:W-:Y:S01]  /*adb0*/  @!P4 LOP3.LUT R17, R16, 0xfffffffe, RZ, 0xc0, !PT ;  /* 0xfffffffe1011c812 */ /* 0x000fe200078ec0ff */
        /* <DEDUP_REMOVED lines=9> */
[----:B------:R1:W-:Y:S03]  /*ae50*/  @!P1 ST.E.64 desc[UR36][R6.64], R50 ;  /* 0x0000003206009985 */ /* 0x0003e6000c101b24 */
[--C-:B------:R-:W-:Y:S01]  /*ae60*/  @!P3 IMAD.WIDE R10, R15, 0x4, R2.reuse ;  /* 0x000000040f0ab825 */ /* 0x100fe200078e0202 */
[----:B------:R2:W-:Y:S01]  /*ae70*/  @!P2 ST.E.64 desc[UR36][R8.64], R54 ;  /* 0x000000360800a985 */ /* 0x0005e2000c101b24 */
[----:B------:R-:W-:Y:S02]  /*ae80*/  ISETP.GE.AND P2, PT, R16, UR4, PT ;  /* 0x0000000410007c0c */ /* 0x000fe4000bf46270 */
[----:B------:R-:W-:Y:S01]  /*ae90*/  @!P4 IMAD.WIDE R12, R17, 0x4, R2 ;  /* 0x00000004110cc825 */ /* 0x000fe200078e0202 */
[----:B------:R3:W-:Y:S01]  /*aea0*/  @!P3 ST.E.64 desc[UR36][R10.64], R58 ;  /* 0x0000003a0a00b985 */ /* 0x0007e2000c101b24 */
[----:B------:R-:W-:-:S02]  /*aeb0*/  IADD3 R17, R0, 0x78, RZ ;  /* 0x0000007800117810 */ /* 0x000fc40007ffe0ff */
[----:B------:R-:W-:Y:S01]  /*aec0*/  VIADD R15, R0, 0x68 ;  /* 0x00000068000f7836 */ /* 0x000fe20000000000 */
[----:B------:R4:W-:Y:S01]  /*aed0*/  @!P4 ST.E.64 desc[UR36][R12.64], R62 ;  /* 0x0000003e0c00c985 */ /* 0x0009e2000c101b24 */
[----:B------:R-:W-:Y:S02]  /*aee0*/  ISETP.GE.AND P4, PT, R14, UR4, PT ;  /* 0x000000040e007c0c */ /* 0x000fe4000bf86270 */
[----:B------:R-:W-:Y:S02]  /*aef0*/  ISETP.GE.AND P1, PT, R17, UR4, PT ;  /* 0x0000000411007c0c */ /* 0x000fe4000bf26270 */
[----:B------:R-:W-:Y:S02]  /*af00*/  ISETP.GE.AND P3, PT, R15, UR4, PT ;  /* 0x000000040f007c0c */ /* 0x000fe4000bf66270 */
[----:B------:R-:W-:Y:S02]  /*af10*/  @!P5 LEA.HI R18, R18, R18, RZ, 0x1 ;  /* 0x000000121212d211 */ /* 0x000fe400078f08ff */
[----:B------:R-:W-:-:S02]  /*af20*/  @!P6 LEA.HI R19, R19, R19, RZ, 0x1 ;  /* 0x000000131313e211 */ /* 0x000fc400078f08ff */
        /* <DEDUP_REMOVED lines=18> */
[C---:B------:R-:W-:Y:S01]  /*b050*/  VIADD R20, R0.reuse, 0xb8 ;  /* 0x000000b800147836 */ /* 0x040fe20000000000 */
        /* <DEDUP_REMOVED lines=39> */
[C---:B------:R-:W-:Y:S01]  /*b2d0*/  VIADD R16, R0.reuse, 0xe0 ;  /* 0x000000e000107836 */ /* 0x040fe20000000000 */
        /* <DEDUP_REMOVED lines=20> */
[----:B------:R-:W-:Y:S01]  /*b420*/  ISETP.GE.AND P1, PT, R15, UR4, PT ;  /* 0x000000040f007c0c */ /* 0x000fe2000bf26270 */
[----:B------:R-:W-:Y:S01]  /*b430*/  VIADD R0, R0, 0xf8 ;  /* 0x000000f800007836 */ /* 0x000fe20000000000 */
[----:B------:R-:W-:Y:S02]  /*b440*/  ISETP.GE.AND P4, PT, R20, UR4, PT ;  /* 0x0000000414007c0c */ /* 0x000fe4000bf86270 */
[----:B------:R-:W-:-:S02]  /*b450*/  ISETP.GE.AND P3, PT, R17, UR4, PT ;  /* 0x0000000411007c0c */ /* 0x000fc4000bf66270 */
[----:B------:R-:W-:Y:S02]  /*b460*/  @!P5 LEA.HI R18, R18, R18, RZ, 0x1 ;  /* 0x000000121212d211 */ /* 0x000fe400078f08ff */
        /* <DEDUP_REMOVED lines=14> */
[----:B---3--:R-:W-:-:S02]  /*b550*/  @!P2 LOP3.LUT R11, R16, 0xfffffffe, RZ, 0xc0, !PT ;  /* 0xfffffffe100ba812 */ /* 0x008fc400078ec0ff */
        /* <DEDUP_REMOVED lines=19> */
.L_x_3922:
[----:B------:R-:W0:Y:S02]  /*b690*/  S2R R0, SR_TID.X ;  /* 0x0000000000007919 */ /* 0x000e240000002100 */
[----:B0-----:R-:W-:-:S05]  /*b6a0*/  VIADD R2, R0, 0xffffff80 ;  /* 0xffffff8000027836 */ /* 0x001fca0000000000 */
[----:B------:R-:W-:-:S13]  /*b6b0*/  ISETP.GT.AND P0, PT, R2, 0x3f, PT ;  /* 0x0000003f0200780c */ /* 0x000fda0003f04270 */
[----:B------:R-:W-:Y:S05]  /*b6c0*/  @P0 BRA `(.L_x_3871) ;  /* 0x0000003800f80947 */ /* 0x000fea0003800000 */
[----:B------:R-:W0:Y:S01]  /*b6d0*/  S2R R3, SR_CTAID.X ;  /* 0x0000000000037919 */ /* 0x000e220000002500 */
[----:B------:R-:W2:Y:S01]  /*b6e0*/  LDC R6, c[0x0][0xbe8] ;  /* 0x0002fa00ff067b82 */ /* 0x000ea20000000800 */
[----:B------:R-:W-:Y:S01]  /*b6f0*/  ULDC UR4, c[0x0][0xa88] ;  /* 0x0002a20000047ab9 */ /* 0x000fe20000000800 */
[----:B0-----:R-:W-:Y:S01]  /*b700*/  LEA R0, R3, R0, 0x6 ;  /* 0x0000000003007211 */ /* 0x001fe200078e30ff */
[----:B--2---:R-:W-:-:S04]  /*b710*/  IMAD R3, R6, UR4, RZ ;  /* 0x0000000406037c24 */ /* 0x004fc8000f8e02ff */
        /* <DEDUP_REMOVED lines=10> */
[----:B------:R-:W2:Y:S01]  /*b7c0*/  LDC.64 R10, c[0x0][0xbd8] ;  /* 0x0002f600ff0a7b82 */ /* 0x000ea20000000a00 */
[----:B------:R-:W-:-:S04]  /*b7d0*/  UIMAD UR6, UR42, UR9, UR6 ;  /* 0x000000092a0672a4 */ /* 0x000fc8000f8e0206 */
[----:B------:R-:W-:Y:S01]  /*b7e0*/  UIADD3 UR6, UR5, UR6, URZ ;  /* 0x0000000605067290 */ /* 0x000fe2000fffe03f */
[----:B------:R-:W-:Y:S01]  /*b7f0*/  MOV R2, UR4 ;  /* 0x0000000400027c02 */ /* 0x000fe20008000f00 */
[----:B------:R-:W-:Y:S01]  /*b800*/  IMAD.U32 R3, RZ, RZ, UR5 ;  /* 0x00000005ff037e24 */ /* 0x000fe2000f8e00ff */
[----:B------:R-:W3:Y:S01]  /*b810*/  @P0 LDC R7, c[0x0][0xbec] ;  /* 0x0002fb00ff070b82 */ /* 0x000ee20000000800 */
[----:B------:R-:W-:Y:S02]  /*b820*/  ULDC.64 UR4, c[0x0][0xbe0] ;  /* 0x0002f80000047ab9 */ /* 0x000fe40000000a00 */
[----:B------:R-:W-:-:S05]  /*b830*/  IMAD.U32 R3, RZ, RZ, UR6 ;  /* 0x00000006ff037e24 */ /* 0x000fca000f8e00ff */
[----:B------:R-:W4:Y:S01]  /*b840*/  @P0 LDC R9, c[0x0][0xbf0] ;  /* 0x0002fc00ff090b82 */ /* 0x000f220000000800 */
[----:B0-----:R-:W-:-:S07]  /*b850*/  USHF.R.S32.HI UR8, URZ, 0x1f, UR7 ;  /* 0x0000001f3f087899 */ /* 0x001fce0008011407 */
[----:B------:R-:W0:Y:S01]  /*b860*/  S2UR UR10, SR_CTAID.Y ;  /* 0x00000000000a79c3 */ /* 0x000e220000002600 */
[C---:B--2---:R-:W-:Y:S02]  /*b870*/  IMAD R12, R10.reuse, UR8, RZ ;  /* 0x000000080a0c7c24 */ /* 0x044fe4000f8e02ff */
[----:B------:R-:W-:-:S04]  /*b880*/  IMAD.WIDE.U32 R2, R10, UR7, R2 ;  /* 0x000000070a027c25 */ /* 0x000fc8000f8e0002 */
[----:B------:R-:W-:Y:S01]  /*b890*/  IMAD R11, R11, UR7, R12 ;  /* 0x000000070b0b7c24 */ /* 0x000fe2000f8e020c */
[----:B------:R-:W0:Y:S01]  /*b8a0*/  LDC R8, c[0x0][0xc50] ;  /* 0x00031400ff087b82 */ /* 0x000e220000000800 */
[----:B---3--:R-:W-:Y:S01]  /*b8b0*/  @P0 IMAD.HI.U32 R4, R0, R7, RZ ;  /* 0x0000000700040227 */ /* 0x008fe200078e00ff */
[----:B------:R-:W-:-:S03]  /*b8c0*/  IADD3 R7, RZ, -UR42, RZ ;  /* 0x8000002aff077c10 */ /* 0x000fc6000fffe0ff */
[----:B------:R-:W-:Y:S01]  /*b8d0*/  IMAD.IADD R3, R11, 0x1, R3 ;  /* 0x000000010b037824 */ /* 0x000fe200078e0203 */
[----:B----4-:R-:W-:Y:S01]  /*b8e0*/  @P0 SHF.R.U32.HI R5, RZ, R9, R4 ;  /* 0x00000009ff050219 */ /* 0x010fe20000011604 */
        /* <DEDUP_REMOVED lines=15> */
[----:B------:R-:W-:-:S04]  /*b9e0*/  ULDC.64 UR4, c[0x0][0xba8] ;  /* 0x0002ea0000047ab9 */ /* 0x000fc80000000a00 */
[----:B------:R-:W-:Y:S02]  /*b9f0*/  IADD3 R3, R3, R5, RZ ;  /* 0x0000000503037210 */ /* 0x000fe40007ffe0ff */
[----:B------:R-:W-:-:S04]  /*ba00*/  LEA R4, P0, R2, UR4, 0x2 ;  /* 0x0000000402047c11 */ /* 0x000fc8000f8010ff */
[----:B------:R-:W-:Y:S01]  /*ba10*/  LEA.HI.X R5, R2, UR5, R3, 0x2, P0 ;  /* 0x0000000502057c11 */ /* 0x000fe200080f1403 */
[----:B------:R-:W-:-:S05]  /*ba20*/  IMAD.MOV.U32 R3, RZ, RZ, -0x800000 ;  /* 0xff800000ff037424 */ /* 0x000fca00078e00ff */
[----:B------:R0:W-:Y:S01]  /*ba30*/  STG.E desc[UR36][R4.64], R3 ;  /* 0x0000000304007986 */ /* 0x0001e2000c101924 */
[----:B------:R-:W-:Y:S05]  /*ba40*/  BRA `(.L_x_3871) ;  /* 0x0000003800187947 */ /* 0x000fea0003800000 */
.L_x_3869:
        /* <DEDUP_REMOVED lines=18> */
.L_x_3926:
[----:B------:R-:W-:Y:S01]  /*bb70*/  ULDC UR44, c[0x0][0xc50] ;  /* 0x00031400002c7ab9 */ /* 0x000fe20000000800 */
[----:B------:R-:W-:Y:S01]  /*bb80*/  UMOV UR39, UR6 ;  /* 0x0000000600277c82 */ /* 0x000fe20008000000 */
[----:B------:R-:W-:-:S11]  /*bb90*/  UISETP.NE.AND UP0, UPT, UR44, 0x1, UPT ;  /* 0x000000012c00788c */ /* 0x000fd6000bf05270 */
[----:B------:R-:W-:Y:S01]  /*bba0*/  @UP0 ULDC UR4, c[0x0][0xc54] ;  /* 0x0003150000040ab9 */ /* 0x000fe20000000800 */
[----:B------:R-:W-:Y:S01]  /*bbb0*/  @UP0 ULDC UR7, c[0x0][0xc58] ;  /* 0x0003160000070ab9 */ /* 0x000fe20000000800 */
[----:B------:R-:W-:-:S04]  /*bbc0*/  UIMAD.WIDE.U32 UR4, UR6, UR4, URZ ;  /* 0x00000004060472a5 */ /* 0x000fc8000f8e003f */
[----:B------:R-:W-:-:S12]  /*bbd0*/  @UP0 USHF.R.U32.HI UR39, URZ, UR7, UR5 ;  /* 0x000000073f270299 */ /* 0x000fd80008011605 */
.L_x_3927:
[----:B------:R-:W-:Y:S01]  /*bbe0*/  ISETP.GE.AND P0, PT, R17, RZ, PT ;  /* 0x000000ff1100720c */ /* 0x000fe20003f06270 */
[----:B------:R-:W-:Y:S01]  /*bbf0*/  UIADD3 UR4, -UR39, URZ, URZ ;  /* 0x0000003f27047290 */ /* 0x000fe2000fffe13f */
[----:B------:R-:W-:Y:S01]  /*bc00*/  IMAD.MOV.U32 R21, RZ, RZ, 0x1 ;  /* 0x00000001ff157424 */ /* 0x000fe200078e00ff */
[----:B------:R-:W-:Y:S01]  /*bc10*/  MOV R0, RZ ;  /* 0x000000ff00007202 */ /* 0x000fe20000000f00 */
[----:B------:R-:W-:Y:S01]  /*bc20*/  IMAD.MOV.U32 R4, RZ, RZ, 0x1 ;  /* 0x00000001ff047424 */ /* 0x000fe200078e00ff */
[----:B------:R-:W-:-:S08]  /*bc30*/  UIMAD UR44, UR44, UR4, UR6 ;  /* 0x000000042c2c72a4 */ /* 0x000fd0000f8e0206 */
[----:B------:R-:W-:Y:S05]  /*bc40*/  @!P0 BRA `(.L_x_3928) ;  /* 0x0000003000d08947 */ /* 0x000fea0003800000 */
[----:B------:R-:W0:Y:S01]  /*bc50*/  LDC.64 R2, c[0x0][0xa28] ;  /* 0x00028a00ff027b82 */ /* 0x000e220000000a00 */
[----:B------:R-:W-:Y:S01]  /*bc60*/  ULDC UR4, c[0x0][0x448] ;  /* 0x0001120000047ab9 */ /* 0x000fe20000000800 */
[----:B------:R-:W-:Y:S01]  /*bc70*/  ULDC UR7, c[0x0][0x2f0] ;  /* 0x0000bc0000077ab9 */ /* 0x000fe20000000800 */
[----:B------:R-:W-:-:S05]  /*bc80*/  IMAD.MOV.U32 R28, RZ, RZ, RZ ;  /* 0x000000ffff1c7224 */ /* 0x000fca00078e00ff */
[----:B------:R-:W1:Y:S01]  /*bc90*/  S2UR UR46, SR_CTAID.X ;  /* 0x00000000002e79c3 */ /* 0x000e620000002500 */
[----:B------:R-:W-:Y:S01]  /*bca0*/  UISETP.NE.AND UP1, UPT, UR4, 0x1, UPT ;  /* 0x000000010400788c */ /* 0x000fe2000bf25270 */
[----:B------:R-:W-:Y:S02]  /*bcb0*/  ULDC UR8, c[0x0][0x288] ;  /* 0x0000a20000087ab9 */ /* 0x000fe40000000800 */
[----:B------:R-:W-:Y:S02]  /*bcc0*/  ULDC.64 UR4, c[0x0][0x418] ;  /* 0x0001060000047ab9 */ /* 0x000fe40000000a00 */
[----:B------:R-:W-:-:S03]  /*bcd0*/  UISETP.NE.U32.AND UP0, UPT, UR4, URZ, UPT ;  /* 0x0000003f0400728c */ /* 0x000fc6000bf05070 */
[----:B------:R-:W-:Y:S01]  /*bce0*/  ULDC UR4, c[0x0][0x424] ;  /* 0x0001090000047ab9 */ /* 0x000fe20000000800 */
[----:B------:R-:W-:-:S03]  /*bcf0*/  UISETP.NE.AND.EX UP0, UPT, UR5, URZ, UPT, UP0 ;  /* 0x0000003f0500728c */ /* 0x000fc6000bf05300 */
[----:B------:R-:W-:Y:S01]  /*bd00*/  @UP1 ULDC UR5, c[0x0][0x44c] ;  /* 0x0001130000051ab9 */ /* 0x000fe20000000800 */
[----:B0-----:R-:W-:Y:S01]  /*bd10*/  ISETP.NE.U32.AND P0, PT, R2, RZ, PT ;  /* 0x000000ff0200720c */ /* 0x001fe20003f05070 */
[----:B------:R-:W-:-:S03]  /*bd20*/  USEL UR40, UR4, 0x1, UP0 ;  /* 0x0000000104287887 */ /* 0x000fc60008000000 */
[----:B------:R-:W-:Y:S01]  /*bd30*/  ISETP.NE.AND.EX P0, PT, R3, RZ, PT, P0 ;  /* 0x000000ff0300720c */ /* 0x000fe20003f05300 */
[----:B-1----:R-:W-:Y:S02]  /*bd40*/  ULEA UR6, UR46, 0x3f, 0x6 ;  /* 0x0000003f2e067891 */ /* 0x002fe4000f8e303f */
[----:B------:R-:W-:Y:S02]  /*bd50*/  UIMAD UR40, UR40, UR7, URZ ;  /* 0x00000007282872a4 */ /* 0x000fe4000f8e023f */
[----:B------:R-:W-:Y:S01]  /*bd60*/  UIMAD.WIDE.U32 UR4, UR6, UR5, URZ ;  /* 0x00000005060472a5 */ /* 0x000fe2000f8e003f */
[----:B------:R-:W-:-:S03]  /*bd70*/  @UP1 ULDC UR7, c[0x0][0x450] ;  /* 0x0001140000071ab9 */ /* 0x000fc60000000800 */
[----:B------:R-:W-:-:S04]  /*bd80*/  @UP1 USHF.R.U32.HI UR6, URZ, UR7, UR5 ;  /* 0x000000073f061299 */ /* 0x000fc80008011605 */
[----:B------:R-:W0:Y:S01]  /*bd90*/  @P0 LDC.64 R2, c[0x0][0xa28] ;  /* 0x00028a00ff020b82 */ /* 0x000e220000000a00 */
[----:B------:R-:W-:Y:S02]  /*bda0*/  UIADD3 UR5, UR40, 0x40, -UR8 ;  /* 0x0000004028057890 */ /* 0x000fe4000fffe808 */
[----:B------:R-:W-:Y:S02]  /*bdb0*/  UIADD3 UR4, UR40, 0x3f, URZ ;  /* 0x0000003f28047890 */ /* 0x000fe4000fffe03f */
[----:B------:R-:W-:Y:S02]  /*bdc0*/  UIADD3 UR6, UR5, UR6, URZ ;  /* 0x0000000605067290 */ /* 0x000fe4000fffe03f */
[----:B------:R-:W-:Y:S02]  /*bdd0*/  USHF.R.S32.HI UR5, URZ, 0x1f, UR4 ;  /* 0x0000001f3f057899 */ /* 0x000fe40008011404 */
[----:B------:R-:W-:Y:S02]  /*bde0*/  USHF.R.S32.HI UR7, URZ, 0x1f, UR6 ;  /* 0x0000001f3f077899 */ /* 0x000fe40008011406 */
[----:B------:R-:W-:-:S02]  /*bdf0*/  ULEA.HI UR5, UR5, UR4, URZ, 0x6 ;  /* 0x0000000405057291 */ /* 0x000fc4000f8f303f */
[----:B------:R-:W-:Y:S02]  /*be00*/  ULEA.HI UR7, UR7, UR6, URZ, 0x6 ;  /* 0x0000000607077291 */ /* 0x000fe4000f8f303f */
[----:B------:R-:W-:Y:S02]  /*be10*/  USHF.R.S32.HI UR41, URZ, 0x6, UR5 ;  /* 0x000000063f297899 */ /* 0x000fe40008011405 */
[----:B------:R-:W-:-:S04]  /*be20*/  USHF.R.S32.HI UR42, URZ, 0x6, UR7 ;  /* 0x000000063f2a7899 */ /* 0x000fc80008011407 */
[----:B------:R-:W-:Y:S02]  /*be30*/  UISETP.LT.AND UP0, UPT, UR41, UR42, UPT ;  /* 0x0000002a2900728c */ /* 0x000fe4000bf01270 */
[----:B------:R-:W-:Y:S01]  /*be40*/  UP2UR UR47, UPR, URZ, 0x2 ;  /* 0x000000023f2f7883 */ /* 0x000fe20008000000 */
[----:B0-----:R-:W-:Y:S01]  /*be50*/  @P0 IMAD.WIDE R2, R17, 0x4, R2 ;  /* 0x0000000411020825 */ /* 0x001fe200078e0202 */
[----:B------:R-:W-:-:S04]  /*be60*/  USEL UR11, UR41, UR42, UP0 ;  /* 0x0000002a290b7287 */ /* 0x000fc80008000000 */
[----:B------:R-:W-:Y:S01]  /*be70*/  UISETP.GE.AND UP1, UPT, UR11, 0x1, UPT ;  /* 0x000000010b00788c */ /* 0x000fe2000bf26270 */
[----:B------:R0:W5:Y:S01]  /*be80*/  @P0 LDG.E R28, desc[UR36][R2.64] ;  /* 0x00000024021c0981 */ /* 0x000162000c1e1900 */
[----:B------:R-:W-:Y:S02]  /*be90*/  USHF.R.U32.HI UR9, URZ, 0x10, UR44 ;  /* 0x000000103f097899 */ /* 0x000fe4000801162c */
[----:B------:R-:W-:Y:S02]  /*bea0*/  ULOP3.LUT UR44, UR44, 0xffff, URZ, 0xc0, !UPT ;  /* 0x0000ffff2c2c7892 */ /* 0x000fe4000f8ec03f */
[----:B------:R-:W-:Y:S01]  /*beb0*/  PLOP3.LUT P0, PT, PT, PT, UP1, 0x80, 0x0 ;  /* 0x000000000000781c */ /* 0x000fe20003f0f018 */
[----:B------:R-:W-:Y:S01]  /*bec0*/  UISETP.NE.AND UP0, UPT, UR9, URZ, UPT ;  /* 0x0000003f0900728c */ /* 0x000fe2000bf05270 */
[----:B------:R-:W-:-:S10]  /*bed0*/  UMOV UR38, URZ ;  /* 0x0000003f00267c82 */ /* 0x000fd40008000000 */
[----:B------:R-:W-:Y:S01]  /*bee0*/  @!UP0 ULDC UR9, c[0x0][0x9f0] ;  /* 0x00027c0000098ab9 */ /* 0x000fe20000000800 */
[----:B0-----:R-:W-:Y:S05]  /*bef0*/  @!P0 BRA `(.L_x_3929) ;  /* 0x0000000000788947 */ /* 0x001fea0003800000 */
[----:B------:R-:W-:Y:S01]  /*bf00*/  IABS R0, UR9 ;  /* 0x0000000900007c13 */ /* 0x000fe20008000000 */
[----:B------:R-:W-:Y:S02]  /*bf10*/  UIADD3 UR6, UR9, -0x1, UR11 ;  /* 0xffffffff09067890 */ /* 0x000fe4000fffe00b */
[----:B------:R-:W-:Y:S01]  /*bf20*/  IABS R4, UR9 ;  /* 0x0000000900047c13 */ /* 0x000fe20008000000 */
[----:B------:R-:W-:Y:S01]  /*bf30*/  UMOV UR4, URZ ;  /* 0x0000003f00047c82 */ /* 0x000fe20008000000 */
        /* <DEDUP_REMOVED lines=26> */
.L_x_3929:
[----:B------:R-:W-:Y:S02]  /*c0e0*/  UIMAD UR48, UR44, UR38, URZ ;  /* 0x000000262c3072a4 */ /* 0x000fe4000f8e023f */
[----:B------:R-:W-:Y:S02]  /*c0f0*/  IMAD.U32 R0, RZ, RZ, UR38 ;  /* 0x00000026ff007e24 */ /* 0x000fe4000f8e00ff */
[----:B------:R-:W-:Y:S02]  /*c100*/  IMAD.MOV.U32 R4, RZ, RZ, 0x1 ;  /* 0x00000001ff047424 */ /* 0x000fe400078e00ff */
[----:B------:R-:W-:-:S04]  /*c110*/  MOV R25, UR48 ;  /* 0x0000003000197c02 */ /* 0x000fc80008000f00 */
[----:B------:R-:W-:Y:S01]  /*c120*/  VIADDMNMX R25, R25, R0, UR11, PT ;  /* 0x0000000b19197e46 */ /* 0x000fe2000b800100 */
[----:B------:R-:W-:-:S03]  /*c130*/  IMAD.MOV.U32 R0, RZ, RZ, RZ ;  /* 0x000000ffff007224 */ /* 0x000fc600078e00ff */
        /* <DEDUP_REMOVED lines=12> */
[----:B------:R-:W-:Y:S01]  /*c200*/  MOV R4, UR4 ;  /* 0x0000000400047c02 */ /* 0x000fe20008000f00 */
[----:B------:R-:W-:Y:S01]  /*c210*/  IMAD.U32 R5, RZ, RZ, UR5 ;  /* 0x00000005ff057e24 */ /* 0x000fe2000f8e00ff */
[----:B------:R-:W-:Y:S01]  /*c220*/  ULDC.64 UR4, c[0x4][0x8] ;  /* 0x0100020000047ab9 */ /* 0x000fe20000000a00 */
[----:B------:R-:W0:Y:S01]  /*c230*/  LDC.64 R2, c[0x4][R2] ;  /* 0x0100000002027b82 */ /* 0x000e220000000a00 */
[----:B------:R-:W-:Y:S01]  /*c240*/  IMAD.U32 R6, RZ, RZ, UR6 ;  /* 0x00000006ff067e24 */ /* 0x000fe2000f8e00ff */
[----:B------:R-:W-:Y:S01]  /*c250*/  MOV R7, UR7 ;  /* 0x0000000700077c02 */ /* 0x000fe20008000f00 */
[----:B------:R-:W-:Y:S01]  /*c260*/  IMAD.U32 R10, RZ, RZ, UR4 ;  /* 0x00000004ff0a7e24 */ /* 0x000fe2000f8e00ff */
[----:B------:R-:W-:Y:S01]  /*c270*/  MOV R8, 0x70 ;  /* 0x0000007000087802 */ /* 0x000fe20000000f00 */
[----:B------:R-:W-:-:S02]  /*c280*/  IMAD.U32 R11, RZ, RZ, UR5 ;  /* 0x00000005ff0b7e24 */ /* 0x000fc4000f8e00ff */
[----:B------:R-:W-:Y:S02]  /*c290*/  IMAD.MOV.U32 R12, RZ, RZ, 0x1 ;  /* 0x00000001ff0c7424 */ /* 0x000fe400078e00ff */
[----:B------:R-:W-:-:S07]  /*c2a0*/  IMAD.MOV.U32 R13, RZ, RZ, RZ ;  /* 0x000000ffff0d7224 */ /* 0x000fce00078e00ff */
[----:B------:R-:W-:-:S07]  /*c2b0*/  LEPC R20, `(.L_x_3930) ;  /* 0x000000001014794e */ /* 0x000fce0000000000 */
[----:B0----5:R-:W-:Y:S05]  /*c2c0*/  CALL.ABS.NOINC R2 ;  /* 0x0000000002007343 */ /* 0x021fea0003c00000 */
.L_x_3930:
        /* <DEDUP_REMOVED lines=19> */
[----:B-1---5:R-:W-:Y:S05]  /*c400*/  CALL.ABS.NOINC R2 ;  /* 0x0000000002007343 */ /* 0x022fea0003c00000 */
.L_x_3932:
        /* <DEDUP_REMOVED lines=15> */
.L_x_3931:
        /* <DEDUP_REMOVED lines=35> */
[----:B------:R-:W-:-:S05]  /*c730*/  @!P0 IMAD R9, R24, R9, R0 ;  /* 0x0000000918098224 */ /* 0x000fca00078e0200 */
[----:B------:R-:W-:-:S04]  /*c740*/  @!P0 IADD3 R0, R3, R9, RZ ;  /* 0x0000000903008210 */ /* 0x000fc80007ffe0ff */
[----:B------:R-:W-:-:S06]  /*c750*/  @!P0 LEA.HI.X R5, R2, R5, R0, 0x2, P1 ;  /* 0x0000000502058211 */ /* 0x000fcc00008f1400 */
[----:B------:R0:W2:Y:S01]  /*c760*/  @!P0 LDG.E R5, desc[UR36][R4.64] ;  /* 0x0000002404058981 */ /* 0x0000a2000c1e1900 */
[----:B------:R-:W-:Y:S01]  /*c770*/  IMAD.MOV R0, RZ, RZ, -R7 ;  /* 0x000000ffff007224 */ /* 0x000fe200078e0a07 */
[----:B------:R-:W-:Y:S02]  /*c780*/  LOP3.LUT R16, R16, 0xffffffdf, RZ, 0xc0, !PT ;  /* 0xffffffdf10107812 */ /* 0x000fe400078ec0ff */
[----:B------:R-:W-:Y:S01]  /*c790*/  CS2R R26, SRZ ;  /* 0x00000000001a7805 */ /* 0x000fe2000001ff00 */
        /* <DEDUP_REMOVED lines=25> */
[----:B--2---:R-:W-:Y:S02]  /*c930*/  @!P0 SHF.R.S32.HI R27, RZ, 0x1f, R5 ;  /* 0x0000001fff1b8819 */ /* 0x004fe40000011405 */
[----:B------:R-:W-:Y:S02]  /*c940*/  @!P0 MOV R26, R5 ;  /* 0x00000005001a8202 */ /* 0x000fe40000000f00 */
[----:B------:R-:W-:Y:S01]  /*c950*/  ISETP.GE.AND P0, PT, R3, UR4, PT ;  /* 0x0000000403007c0c */ /* 0x000fe2000bf06270 */
[----:B------:R-:W-:Y:S01]  /*c960*/  IMAD.SHL.U32 R3, R0, 0x2, RZ ;  /* 0x0000000200037824 */ /* 0x000fe200078e00ff */
[----:B------:R-:W-:Y:S02]  /*c970*/  SEL R0, RZ, 0x1, P5 ;  /* 0x00000001ff007807 */ /* 0x000fe40002800000 */
[----:B------:R-:W-:-:S02]  /*c980*/  SEL R34, RZ, 0x40, P0 ;  /* 0x00000040ff227807 */ /* 0x000fc40000000000 */
[----:B------:R-:W-:Y:S02]  /*c990*/  ISETP.GE.AND P0, PT, R2, UR4, PT ;  /* 0x0000000402007c0c */ /* 0x000fe4000bf06270 */
        /* <DEDUP_REMOVED lines=13> */
.L_x_3975:
        /* <DEDUP_REMOVED lines=14> */
.L_x_3934:
[----:B------:R-:W-:-:S05]  /*cb50*/  IMAD.MOV.U32 R0, RZ, RZ, 0x1 ;  /* 0x00000001ff007424 */ /* 0x000fca00078e00ff */
[----:B------:R-:W-:-:S04]  /*cb60*/  SHF.L.U32 R0, R0, 0x1f, RZ ;  /* 0x0000001f00007819 */ /* 0x000fc800000006ff */
[----:B------:R-:W0:Y:S02]  /*cb70*/  SYNCS.PHASECHK.TRANS64.TRYWAIT P0, [UR45+0x28c40], R0 ;  /* 0x028c4000ff0075a7 */ /* 0x000e24000800016d */
[----:B0-----:R-:W-:Y:S05]  /*cb80*/  @!P0 BRA `(.L_x_3935) ;  /* 0x0000002800c88947 */ /* 0x001fea0003800000 */
.L_x_3976:
        /* <DEDUP_REMOVED lines=28> */
[----:B------:R-:W-:Y:S02]  /*cd50*/  LOP3.LUT R3, R3, 0x38, R30, 0x78, !PT ;  /* 0x0000003803037812 */ /* 0x000fe400078e781e */
[----:B------:R-:W-:Y:S02]  /*cd60*/  SHF.L.U32 R30, R6, 0x3, RZ ;  /* 0x00000003061e7819 */ /* 0x000fe400000006ff */
[----:B------:R-:W-:Y:S02]  /*cd70*/  ISETP.GE.AND P0, PT, R18, 0x1, PT ;  /* 0x000000011200780c */ /* 0x000fe40003f06270 */
[----:B------:R-:W-:-:S02]  /*cd80*/  LOP3.LUT R30, R3, 0x200, R30, 0xf8, !PT ;  /* 0x00000200031e7812 */ /* 0x000fc400078ef81e */
[----:B------:R-:W-:Y:S01]  /*cd90*/  @P2 LOP3.LUT R16, R16, 0x1, RZ, 0xfc, !PT ;  /* 0x0000000110102812 */ /* 0x000fe200078efcff */
[----:B------:R-:W-:Y:S08]  /*cda0*/  BRA.DIV UR5, `(.L_x_3936) ;  /* 0x0000002a05587947 */ /* 0x000ff0000b800000 */
        /* <DEDUP_REMOVED lines=12> */
[----:B------:R-:W0:Y:S02]  /*ce70*/  SHFL.IDX PT, R14, R0, 0x2, 0x181f ;  /* 0x00581f00000e7f89 */ /* 0x000e2400000e0000 */
[----:B------:R-:W-:Y:S02]  /*ce80*/  @P0 IADD3.X R3, RZ, R4, RZ, P1, !PT ;  /* 0x00000004ff030210 */ /* 0x000fe40000ffe4ff */
        /* <DEDUP_REMOVED lines=9> */
.L_x_3986:
        /* <DEDUP_REMOVED lines=15> */
.L_x_3937:
        /* <DEDUP_REMOVED lines=22> */
[----:B0-----:R-:W-:Y:S05]  /*d170*/  CALL.ABS.NOINC R2 ;  /* 0x0000000002007343 */ /* 0x001fea0003c00000 */
.L_x_3938:
[----:B------:R-:W-:Y:S01]  /*d180*/  UISETP.NE.AND UP0, UPT, UR47, URZ, UPT ;  /* 0x0000003f2f00728c */ /* 0x000fe2000bf05270 */
[----:B------:R-:W0:Y:S01]  /*d190*/  S2R R20, SR_CTAID.Z ;  /* 0x0000000000147919 */ /* 0x000e220000002700 */
[----:B------:R-:W-:Y:S01]  /*d1a0*/  MOV R0, UR46 ;  /* 0x0000002e00007c02 */ /* 0x000fe20008000f00 */
[----:B------:R-:W-:Y:S01]  /*d1b0*/  ULDC.64 UR8, c[0x0][0x2d8] ;  /* 0x0000b60000087ab9 */ /* 0x000fe20000000a00 */
[----:B------:R-:W-:Y:S02]  /*d1c0*/  R2UR UR6, R23 ;  /* 0x00000000170672ca */ /* 0x000fe400000e0000 */
[----:B------:R-:W-:Y:S01]  /*d1d0*/  PLOP3.LUT P0, PT, PT, PT, UP0, 0x80, 0x0 ;  /* 0x000000000000781c */ /* 0x000fe20003f0f008 */
[----:B------:R-:W-:-:S04]  /*d1e0*/  IMAD R9, R0, 0x40, R31 ;  /* 0x0000004000097824 */ /* 0x000fc800078e021f */
[----:B------:R-:W-:Y:S01]  /*d1f0*/  @UP0 ULDC UR4, c[0x0][0x44c] ;  /* 0x0001130000040ab9 */ /* 0x000fe20000000800 */
[----:B------:R-:W-:-:S05]  /*d200*/  IMAD.MOV.U32 R7, RZ, RZ, R9 ;  /* 0x000000ffff077224 */ /* 0x000fca00078e0009 */
[----:B------:R-:W-:Y:S02]  /*d210*/  UIMAD UR6, UR6, UR8, URZ ;  /* 0x00000008060672a4 */ /* 0x000fe4000f8e023f */
        /* <DEDUP_REMOVED lines=10> */
[----:B------:R-:W-:Y:S02]  /*d2c0*/  IMAD.U32 R4, RZ, RZ, UR4 ;  /* 0x00000004ff047e24 */ /* 0x000fe4000f8e00ff */
[----:B------:R-:W-:Y:S02]  /*d2d0*/  IMAD R6, R6, UR8, RZ ;  /* 0x0000000806067c24 */ /* 0x000fe4000f8e02ff */
[----:B------:R-:W-:Y:S01]  /*d2e0*/  MOV R3, UR6 ;  /* 0x0000000600037c02 */ /* 0x000fe20008000f00 */
[----:B------:R-:W-:Y:S01]  /*d2f0*/  IMAD.U32 R5, RZ, RZ, UR5 ;  /* 0x00000005ff057e24 */ /* 0x000fe2000f8e00ff */
[----:B------:R-:W-:Y:S01]  /*d300*/  MOV R2, R4 ;  /* 0x0000000400027202 */ /* 0x000fe20000000f00 */
[----:B------:R-:W-:Y:S01]  /*d310*/  IMAD R5, R20, UR9, R6 ;  /* 0x0000000914057c24 */ /* 0x000fe2000f8e0206 */
[----:B------:R-:W-:Y:S01]  /*d320*/  SHF.R.S32.HI R4, RZ, 0x1f, R7 ;  /* 0x0000001fff047819 */ /* 0x000fe20000011407 */
[----:B------:R-:W-:-:S02]  /*d330*/  ULDC.64 UR4, c[0x0][0x2d0] ;  /* 0x0000b40000047ab9 */ /* 0x000fc40000000a00 */
[----:B------:R-:W-:-:S04]  /*d340*/  IMAD.WIDE.U32 R2, R20, UR8, R2 ;  /* 0x0000000814027c25 */ /* 0x000fc8000f8e0002 */
[----:B------:R-:W-:Y:S02]  /*d350*/  IMAD.IADD R3, R3, 0x1, R5 ;  /* 0x0000000103037824 */ /* 0x000fe400078e0205 */
[----:B------:R-:W-:Y:S02]  /*d360*/  IMAD.MOV R5, RZ, RZ, -R7 ;  /* 0x000000ffff057224 */ /* 0x000fe400078e0a07 */
[----:B------:R-:W-:Y:S02]  /*d370*/  IMAD R4, R4, UR4, RZ ;  /* 0x0000000404047c24 */ /* 0x000fe4000f8e02ff */
[----:B-1----:R-:W-:Y:S02]  /*d380*/  IMAD R5, R0, R5, R9 ;  /* 0x0000000500057224 */ /* 0x002fe400078e0209 */
[C---:B------:R-:W-:Y:S02]  /*d390*/  IMAD R9, R7.reuse, UR5, R4 ;  /* 0x0000000507097c24 */ /* 0x040fe4000f8e0204 */
[----:B------:R-:W-:Y:S01]  /*d3a0*/  IMAD.WIDE.U32 R2, R7, UR4, R2 ;  /* 0x0000000407027c25 */ /* 0x000fe2000f8e0002 */
[----:B------:R-:W-:Y:S01]  /*d3b0*/  SHF.R.S32.HI R4, RZ, 0x1f, R5 ;  /* 0x0000001fff047819 */ /* 0x000fe20000011405 */
[----:B------:R-:W-:-:S03]  /*d3c0*/  ULDC.64 UR4, c[0x0][0x2c8] ;  /* 0x0000b20000047ab9 */ /* 0x000fc60000000a00 */
[----:B------:R-:W-:Y:S01]  /*d3d0*/  IADD3 R3, R3, R9, RZ ;  /* 0x0000000903037210 */ /* 0x000fe20007ffe0ff */
[----:B------:R-:W-:-:S04]  /*d3e0*/  IMAD R4, R4, UR4, RZ ;  /* 0x0000000404047c24 */ /* 0x000fc8000f8e02ff */
[C---:B------:R-:W-:Y:S02]  /*d3f0*/  IMAD R7, R5.reuse, UR5, R4 ;  /* 0x0000000505077c24 */ /* 0x040fe4000f8e0204 */
[----:B------:R-:W-:Y:S01]  /*d400*/  IMAD.WIDE.U32 R2, R5, UR4, R2 ;  /* 0x0000000405027c25 */ /* 0x000fe2000f8e0002 */
[----:B------:R-:W-:-:S03]  /*d410*/  ULDC.64 UR4, c[0x0][0x280] ;  /* 0x0000a00000047ab9 */ /* 0x000fc60000000a00 */
[----:B------:R-:W-:Y:S01]  /*d420*/  IMAD.IADD R5, R3, 0x1, R7 ;  /* 0x0000000103057824 */ /* 0x000fe200078e0207 */
[----:B------:R-:W-:Y:S01]  /*d430*/  LEA R4, P0, R2, UR4, 0x1 ;  /* 0x0000000402047c11 */ /* 0x000fe2000f8008ff */
[----:B------:R-:W-:Y:S02]  /*d440*/  ULDC UR4, c[0x0][0x2b8] ;  /* 0x0000ae0000047ab9 */ /* 0x000fe40000000800 */
[----:B------:R-:W-:Y:S02]  /*d450*/  ISETP.GE.AND P1, PT, R22, UR4, PT ;  /* 0x0000000416007c0c */ /* 0x000fe4000bf26270 */
[----:B------:R-:W-:Y:S01]  /*d460*/  LEA.HI.X R5, R2, UR5, R5, 0x1, P0 ;  /* 0x0000000502057c11 */ /* 0x000fe200080f0c05 */
[----:B------:R-:W-:-:S03]  /*d470*/  UMOV UR5, 0xffffffff ;  /* 0xffffffff00057882 */ /* 0x000fc60000000000 */
[----:B------:R-:W-:Y:S07]  /*d480*/  BRA.DIV UR5, `(.L_x_3939) ;  /* 0x0000002605c07947 */ /* 0x000fee000b800000 */
[----:B------:R-:W0:Y:S01]  /*d490*/  SHFL.IDX PT, R14, R4, RZ, 0x181f ;  /* 0x00181fff040e7589 */ /* 0x000e2200000e0000 */
[----:B------:R-:W-:Y:S01]  /*d4a0*/  IMAD.U32 R6, RZ, RZ, UR46 ;  /* 0x0000002eff067e24 */ /* 0x000fe2000f8e00ff */
[----:B------:R-:W-:Y:S02]  /*d4b0*/  ULDC UR4, c[0x0][0x288] ;  /* 0x0000a20000047ab9 */ /* 0x000fe40000000800 */
[----:B------:R-:W1:Y:S01]  /*d4c0*/  SHFL.IDX PT, R2, R5, RZ, 0x181f ;  /* 0x00181fff05027589 */ /* 0x000e6200000e0000 */
[----:B------:R-:W-:Y:S01]  /*d4d0*/  IMAD R0, R0, UR4, RZ ;  /* 0x0000000400007c24 */ /* 0x000fe2000f8e02ff */
[----:B------:R-:W-:Y:S02]  /*d4e0*/  LEA R7, R6, R35, 0x6 ;  /* 0x0000002306077211 */ /* 0x000fe400078e30ff */
[----:B------:R-:W-:Y:S02]  /*d4f0*/  SHFL.IDX PT, R6, R5, 0x1, 0x181f ;  /* 0x00381f0005067f89 */ /* 0x000fe400000e0000 */
[----:B------:R-:W-:-:S02]  /*d500*/  ISETP.GE.AND P0, PT, R7, R0, PT ;  /* 0x000000000700720c */ /* 0x000fc40003f06270 */
[----:B------:R-:W-:-:S11]  /*d510*/  IADD3 R11, R7, 0x10, RZ ;  /* 0x00000010070b7810 */ /* 0x000fd60007ffe0ff */
        /* <DEDUP_REMOVED lines=17> */
[----:B------:R0:W2:Y:S02]  /*d630*/  SHFL.IDX PT, R14, R4, 0x3, 0x181f ;  /* 0x00781f00040e7f89 */ /* 0x0000a400000e0000 */
[----:B-1----:R-:W-:Y:S02]  /*d640*/  @!P0 IADD3.X R3, RZ, R6, RZ, P2, !PT ;  /* 0x00000006ff038210 */ /* 0x002fe400017fe4ff */
[----:B------:R0:W1:Y:S04]  /*d650*/  SHFL.IDX PT, R6, R5, 0x3, 0x181f ;  /* 0x00781f0005067f89 */ /* 0x00006800000e0000 */
[----:B------:R0:W-:Y:S03]  /*d660*/  @!P0 LDGSTS.E.BYPASS.LTC128B.128 [R9+0x21400], desc[UR36][R2.64], !P1 ;  /* 0x2140000002098fae */ /* 0x0001e6000c901d64 */
.L_x_3995:
        /* <DEDUP_REMOVED lines=18> */
.L_x_3996:
[----:B------:R-:W-:-:S13]  /*d790*/  ISETP.NE.AND P0, PT, R33, 0x3, PT ;  /* 0x000000032100780c */ /* 0x000fda0003f05270 */
[----:B------:R-:W-:Y:S05]  /*d7a0*/  @!P0 BRA `(.L_x_3941) ;  /* 0x0000000000048947 */ /* 0x000fea0003800000 */
[----:B------:R-:W-:Y:S01]  /*d7b0*/  BPT.TRAP 0x1 ;  /* 0x000000040000795c */ /* 0x000fe20000300000 */
.L_x_3941:
[----:B------:R-:W1:Y:S02]  /*d7c0*/  SYNCS.PHASECHK.TRANS64.TRYWAIT P0, [UR45+0x28c60], R0 ;  /* 0x028c6000ff0075a7 */ /* 0x000e64000800016d */
[----:B-1----:R-:W-:Y:S05]  /*d7d0*/  @!P0 BRA `(.L_x_3942) ;  /* 0x0000002800308947 */ /* 0x002fea0003800000 */
.L_x_3997:
        /* <DEDUP_REMOVED lines=41> */
[----:B-1----:R-:W-:Y:S02]  /*da70*/  IADD3.X R3, RZ, R3, RZ, P0, !PT ;  /* 0x00000003ff037210 */ /* 0x002fe400007fe4ff */
        /* <DEDUP_REMOVED lines=45> */
[----:B------:R-:W-:Y:S02]  /*dd50*/  ISETP.LT.OR P6, PT, R18, 0x21, P6 ;  /* 0x000000211200780c */ /* 0x000fe400037c1670 */
[----:B--2---:R-:W-:-:S11]  /*dd60*/  MOV R4, RZ ;  /* 0x000000ff00047202 */ /* 0x004fd60000000f00 */
        /* <DEDUP_REMOVED lines=16> */
.L_x_4007:
        /* <DEDUP_REMOVED lines=30> */
.L_x_3944:
        /* <DEDUP_REMOVED lines=8> */
[----:B------:R-:W-:Y:S01]  /*e0d0*/  LOP3.LUT R0, RZ, UR41, RZ, 0x33, !PT ;  /* 0x00000029ff007c12 */ /* 0x000fe2000f8e33ff */
[----:B------:R-:W-:Y:S01]  /*e0e0*/  ULOP3.LUT UR5, URZ, UR42, URZ, 0x33, !UPT ;  /* 0x0000002a3f057292 */ /* 0x000fe2000f8e333f */
[----:B------:R-:W-:Y:S01]  /*e0f0*/  IADD3 R35, R36, R28, R35 ;  /* 0x0000001c24237210 */ /* 0x000fe20007ffe023 */
[----:B------:R-:W-:Y:S01]  /*e100*/  UIMAD UR4, UR4, UR38, URZ ;  /* 0x00000026040472a4 */ /* 0x000fe2000f8e023f */
[----:B------:R-:W-:Y:S01]  /*e110*/  LOP3.LUT R28, R34, 0x40, RZ, 0xc0, !PT ;  /* 0x00000040221c7812 */ /* 0x000fe200078ec0ff */
[----:B------:R-:W-:Y:S01]  /*e120*/  IMAD.MOV.U32 R21, RZ, RZ, 0x1 ;  /* 0x00000001ff157424 */ /* 0x000fe200078e00ff */
[----:B------:R-:W-:Y:S01]  /*e130*/  LOP3.LUT R25, R17, 0x80, RZ, 0xc0, !PT ;  /* 0x0000008011197812 */ /* 0x000fe200078ec0ff */
[----:B------:R-:W-:Y:S01]  /*e140*/  VIADD R2, R35, 0xffffff40 ;  /* 0xffffff4023027836 */ /* 0x000fe20000000000 */
[----:B------:R-:W-:Y:S02]  /*e150*/  SHF.R.U32.HI R28, RZ, 0x2, R28 ;  /* 0x00000002ff1c7819 */ /* 0x000fe4000001161c */
[----:B------:R-:W-:-:S02]  /*e160*/  LOP3.LUT R3, RZ, UR4, RZ, 0x33, !PT ;  /* 0x00000004ff037c12 */ /* 0x000fc4000f8e33ff */
[----:B------:R-:W-:Y:S02]  /*e170*/  SHF.R.U32.HI R25, RZ, 0x3, R25 ;  /* 0x00000003ff197819 */ /* 0x000fe40000011619 */
[----:B------:R-:W-:Y:S02]  /*e180*/  VIMNMX3 R3, R0, UR5, R3, !PT ;  /* 0x0000000500037c0f */ /* 0x000fe4000f800103 */
[----:B------:R-:W-:Y:S02]  /*e190*/  MOV R0, 0x1 ;  /* 0x0000000100007802 */ /* 0x000fe40000000f00 */
[C---:B------:R-:W-:Y:S01]  /*e1a0*/  IADD3 R22, -R3.reuse, -0x2, RZ ;  /* 0xfffffffe03167810 */ /* 0x040fe20007ffe1ff */
[----:B------:R-:W-:-:S07]  /*e1b0*/  IMAD R9, R3, -0x40, R2 ;  /* 0xffffffc003097824 */ /* 0x000fce00078e0202 */
.L_x_3960:
[----:B------:R-:W-:Y:S01]  /*e1c0*/  ISETP.NE.AND P1, PT, R37, 0x1, PT ;  /* 0x000000012500780c */ /* 0x000fe20003f25270 */
[----:B------:R-:W-:Y:S01]  /*e1d0*/  BSSY B1, `(.L_x_3946) ;  /* 0x0000014000017945 */ /* 0x000fe20003800000 */
[----:B------:R-:W-:Y:S01]  /*e1e0*/  ISETP.GT.U32.AND P0, PT, R31, 0x3f, PT ;  /* 0x0000003f1f00780c */ /* 0x000fe20003f04070 */
[----:B------:R-:W-:Y:S01]  /*e1f0*/  IMAD.MOV.U32 R7, RZ, RZ, R9 ;  /* 0x000000ffff077224 */ /* 0x000fe200078e0009 */
[----:B------:R-:W-:-:S09]  /*e200*/  MOV R6, RZ ;  /* 0x000000ff00067202 */ /* 0x000fd20000000f00 */
        /* <DEDUP_REMOVED lines=16> */
.L_x_3947:
[----:B------:R-:W-:Y:S05]  /*e310*/  BSYNC B1 ;  /* 0x0000000000017941 */ /* 0x000fea0003800000 */
.L_x_3946:
[----:B------:R-:W-:-:S13]  /*e320*/  ISETP.NE.AND P0, PT, R33, 0x3, PT ;  /* 0x000000032100780c */ /* 0x000fda0003f05270 */
[----:B------:R-:W-:Y:S05]  /*e330*/  @!P0 BRA `(.L_x_3948) ;  /* 0x0000000000048947 */ /* 0x000fea0003800000 */
[----:B------:R-:W-:Y:S01]  /*e340*/  BPT.TRAP 0x1 ;  /* 0x000000040000795c */ /* 0x000fe20000300000 */
.L_x_3948:
[----:B------:R-:W-:Y:S01]  /*e350*/  LEA R10, R0, UR45, 0x3 ;  /* 0x0000002d000a7c11 */ /* 0x000fe2000f8e18ff */
[----:B------:R-:W-:Y:S01]  /*e360*/  BSSY B1, `(.L_x_3949) ;  /* 0x0000004000017945 */ /* 0x000fe20003800000 */
[----:B------:R-:W-:-:S04]  /*e370*/  SHF.L.U32 R20, R21, 0x1f, RZ ;  /* 0x0000001f15147819 */ /* 0x000fc800000006ff */
[----:B------:R-:W1:Y:S02]  /*e380*/  SYNCS.PHASECHK.TRANS64.TRYWAIT P0, [R10+URZ+0x28c40], R20 ;  /* 0x028c40140a0075a7 */ /* 0x000e64000800017f */
[----:B-1----:R-:W-:Y:S05]  /*e390*/  @!P0 BRA `(.L_x_3950) ;  /* 0x0000002400688947 */ /* 0x002fea0003800000 */
.L_x_4008:
[----:B------:R-:W-:Y:S05]  /*e3a0*/  BSYNC B1 ;  /* 0x0000000000017941 */ /* 0x000fea0003800000 */
.L_x_3949:
        /* <DEDUP_REMOVED lines=12> */
[----:B------:R-:W-:-:S04]  /*e470*/  ULDC.64 UR4, c[0x0][0x310] ;  /* 0x0000c40000047ab9 */ /* 0x000fc80000000a00 */
[----:B------:R-:W-:Y:S01]  /*e480*/  IADD3 R3, R3, R5, RZ ;  /* 0x0000000503037210 */ /* 0x000fe20007ffe0ff */
[----:B------:R-:W-:-:S04]  /*e490*/  IMAD R5, R18, UR4, RZ ;  /* 0x0000000412057c24 */ /* 0x000fc8000f8e02ff */
[C---:B------:R-:W-:Y:S02]  /*e4a0*/  IMAD R5, R6.reuse, UR5, R5 ;  /* 0x0000000506057c24 */ /* 0x040fe4000f8e0205 */
[----:B------:R-:W-:Y:S01]  /*e4b0*/  IMAD.WIDE.U32 R2, R6, UR4, R2 ;  /* 0x0000000406027c25 */ /* 0x000fe2000f8e0002 */
        /* <DEDUP_REMOVED lines=22> */
[----:B------:R-:W0:Y:S01]  /*e620*/  SHFL.IDX PT, R14, R26, 0x2, 0x181f ;  /* 0x00581f001a0e7f89 */ /* 0x000e2200000e0000 */
[----:B--2---:R-:W-:-:S03]  /*e630*/  IADD3.X R5, RZ, R3, RZ, P0, !PT ;  /* 0x00000003ff057210 */ /* 0x004fc600007fe4ff */
[----:B------:R-:W2:Y:S04]  /*e640*/  SHFL.IDX PT, R3, R29, 0x2, 0x181f ;  /* 0x00581f001d037f89 */ /* 0x000ea800000e0000 */
[----:B------:R3:W-:Y:S01]  /*e650*/  LDGSTS.E.BYPASS.LTC128B.128 [R27+0x22c00], desc[UR36][R4.64], !P1 ;  /* 0x22c00000041b7fae */ /* 0x0007e2000c901d64 */
[----:B0-----:R-:W-:-:S03]  /*e660*/  IADD3 R2, P0, R14, R8, RZ ;  /* 0x000000080e027210 */ /* 0x001fc60007f1e0ff */
[----:B------:R3:W0:Y:S02]  /*e670*/  SHFL.IDX PT, R14, R26, 0x3, 0x181f ;  /* 0x00781f001a0e7f89 */ /* 0x00062400000e0000 */
[----:B--2---:R-:W-:-:S05]  /*e680*/  IMAD.X R3, RZ, RZ, R3, P0 ;  /* 0x000000ffff037224 */ /* 0x004fca00000e0603 */
[----:B------:R3:W-:Y:S03]  /*e690*/  LDGSTS.E.BYPASS.LTC128B.128 [R27+0x23400], desc[UR36][R2.64], !P1 ;  /* 0x23400000021b7fae */ /* 0x0007e6000c901d64 */
.L_x_4018:
        /* <DEDUP_REMOVED lines=8> */
.L_x_3952:
        /* <DEDUP_REMOVED lines=10> */
.L_x_3953:
[----:B------:R2:W-:Y:S01]  /*e7c0*/  SYNCS.ARRIVE.TRANS64.A1T0 RZ, [R10+URZ+0x28c30], RZ ;  /* 0x028c30ff0aff79a7 */ /* 0x0005e2000810003f */
[----:B------:R-:W-:Y:S05]  /*e7d0*/  @!P2 BRA `(.L_x_3954) ;  /* 0x000000000004a947 */ /* 0x000fea0003800000 */
[----:B------:R-:W-:Y:S01]  /*e7e0*/  BPT.TRAP 0x1 ;  /* 0x000000040000795c */ /* 0x000fe20000300000 */
.L_x_3954:
[----:B------:R-:W3:Y:S01]  /*e7f0*/  SYNCS.PHASECHK.TRANS64.TRYWAIT P0, [R10+URZ+0x28c60], R20 ;  /* 0x028c60140a0075a7 */ /* 0x000ee2000800017f */
[----:B------:R-:W-:Y:S04]  /*e800*/  BSSY B1, `(.L_x_3955) ;  /* 0x0000002000017945 */ /* 0x000fe80003800000 */
[----:B---3--:R-:W-:Y:S05]  /*e810*/  @!P0 BRA `(.L_x_3956) ;  /* 0x0000002400688947 */ /* 0x008fea0003800000 */
.L_x_4019:
[----:B------:R-:W-:Y:S05]  /*e820*/  BSYNC B1 ;  /* 0x0000000000017941 */ /* 0x000fea0003800000 */
.L_x_3955:
        /* <DEDUP_REMOVED lines=10> */
[----:B------:R-:W-:Y:S01]  /*e8d0*/  IMAD R7, R18, UR6, RZ ;  /* 0x0000000612077c24 */ /* 0x000fe2000f8e02ff */
[----:B------:R-:W-:-:S03]  /*e8e0*/  IADD3 R3, R3, R5, RZ ;  /* 0x0000000503037210 */ /* 0x000fc60007ffe0ff */
        /* <DEDUP_REMOVED lines=65> */
.L_x_4029:
        /* <DEDUP_REMOVED lines=20> */
.L_x_3958:
        /* <DEDUP_REMOVED lines=10> */
.L_x_3959:
[----:B------:R-:W-:Y:S01]  /*eee0*/  IADD3 R0, R0, 0x1, RZ ;  /* 0x0000000100007810 */ /* 0x000fe20007ffe0ff */
[----:B------:R-:W-:Y:S01]  /*eef0*/  VIADD R22, R22, 0xffffffff ;  /* 0xffffffff16167836 */ /* 0x000fe20000000000 */
[----:B------:R1:W-:Y:S01]  /*ef00*/  SYNCS.ARRIVE.TRANS64.A1T0 RZ, [R10+URZ+0x28c50], RZ ;  /* 0x028c50ff0aff79a7 */ /* 0x0003e2000810003f */
[----:B------:R-:W-:Y:S01]  /*ef10*/  VIADD R9, R9, 0xffffffc0 ;  /* 0xffffffc009097836 */ /* 0x000fe20000000000 */
[----:B------:R-:W-:-:S04]  /*ef20*/  ISETP.NE.AND P0, PT, R0, 0x2, PT ;  /* 0x000000020000780c */ /* 0x000fc80003f05270 */
[----:B------:R-:W-:Y:S02]  /*ef30*/  SEL R0, R0, RZ, P0 ;  /* 0x000000ff00007207 */ /* 0x000fe40000000000 */
[----:B0-----:R-:W-:Y:S02]  /*ef40*/  SEL R2, RZ, 0x1, P0 ;  /* 0x00000001ff027807 */ /* 0x001fe40000000000 */
[----:B------:R-:W-:Y:S02]  /*ef50*/  ISETP.GT.AND P0, PT, R22, UR48, PT ;  /* 0x0000003016007c0c */ /* 0x000fe4000bf04270 */
[----:B------:R-:W-:-:S11]  /*ef60*/  LOP3.LUT R21, R21, R2, RZ, 0x3c, !PT ;  /* 0x0000000215157212 */ /* 0x000fd600078e3cff */
[----:B-1----:R-:W-:Y:S05]  /*ef70*/  @P0 BRA `(.L_x_3960) ;  /* 0xfffffff000900947 */ /* 0x002fea000383ffff */
.L_x_3945:
[----:B------:R-:W-:Y:S05]  /*ef80*/  BSYNC B0 ;  /* 0x0000000000007941 */ /* 0x000fea0003800000 */
.L_x_3928:
[----:B------:R-:W0:Y:S01]  /*ef90*/  S2R R3, SR_CgaCtaId ;  /* 0x0000000000037919 */ /* 0x000e220000008800 */
[----:B------:R-:W-:Y:S01]  /*efa0*/  MOV R2, 0x400 ;  /* 0x0000040000027802 */ /* 0x000fe20000000f00 */
[----:B------:R-:W-:Y:S01]  /*efb0*/  BSSY B0, `(.L_x_3961) ;  /* 0x0000005000007945 */ /* 0x000fe20003800000 */
[----:B------:R-:W-:Y:S02]  /*efc0*/  SHF.L.U32 R4, R4, 0x1f, RZ ;  /* 0x0000001f04047819 */ /* 0x000fe400000006ff */
[----:B0-----:R-:W-:-:S04]  /*efd0*/  LEA R5, R3, R2, 0x18 ;  /* 0x0000000203057211 */ /* 0x001fc800078ec0ff */
[----:B------:R-:W0:Y:S02]  /*efe0*/  SYNCS.PHASECHK.TRANS64.TRYWAIT P0, [R5+URZ+0x28c20], R4 ;  /* 0x028c2004050075a7 */ /* 0x000e24000800017f */
[----:B0-----:R-:W-:Y:S05]  /*eff0*/  @!P0 BRA `(.L_x_3962) ;  /* 0x0000002400488947 */ /* 0x001fea0003800000 */
.L_x_4030:
[----:B------:R-:W-:Y:S05]  /*f000*/  BSYNC B0 ;  /* 0x0000000000007941 */ /* 0x000fea0003800000 */
.L_x_3961:
[----:B------:R-:W-:-:S03]  /*f010*/  UMOV UR4, 0xffffffff ;  /* 0xffffffff00047882 */ /* 0x000fc60000000000 */
[----:B------:R-:W-:Y:S05]  /*f020*/  BRA.DIV UR4, `(.L_x_3963) ;  /* 0x0000002604507947 */ /* 0x000fea000b800000 */
[----:B------:R-:W1:Y:S02]  /*f030*/  S2R R2, SR_TID.X ;  /* 0x0000000000027919 */ /* 0x000e640000002100 */
[----:B-1----:R-:W-:-:S04]  /*f040*/  SHF.R.U32.HI R2, RZ, 0x5, R2 ;  /* 0x00000005ff027819 */ /* 0x002fc80000011602 */
[----:B------:R-:W-:-:S05]  /*f050*/  LOP3.LUT R2, R2, 0x3, RZ, 0xc0, !PT ;  /* 0x0000000302027812 */ /* 0x000fca00078ec0ff */
[----:B------:R1:W3:Y:S02]  /*f060*/  SHFL.IDX PT, R14, R2, RZ, 0x1f ;  /* 0x00001fff020e7589 */ /* 0x0002e400000e0000 */
.L_x_4033:
[----:B---3--:R-:W-:-:S13]  /*f070*/  ISETP.NE.AND P0, PT, R14, RZ, PT ;  /* 0x000000ff0e00720c */ /* 0x008fda0003f05270 */
[----:B------:R-:W-:Y:S05]  /*f080*/  @P0 BRA `(.L_x_3871) ;  /* 0x0000000000880947 */ /* 0x000fea0003800000 */
[----:B------:R-:W-:-:S03]  /*f090*/  UMOV UR4, 0xffffffff ;  /* 0xffffffff00047882 */ /* 0x000fc60000000000 */
[----:B------:R-:W-:Y:S05]  /*f0a0*/  BRA.DIV UR4, `(.L_x_3964) ;  /* 0x0000002604647947 */ /* 0x000fea000b800000 */
[----:B------:R-:W-:-:S13]  /*f0b0*/  ELECT P6, URZ, PT ;  /* 0x00000000003f782f */ /* 0x000fda00038c0000 */
.L_x_4036:
[----:B------:R-:W-:Y:S05]  /*f0c0*/  @!P6 BRA `(.L_x_3871) ;  /* 0x000000000078e947 */ /* 0x000fea0003800000 */
[----:B------:R-:W-:-:S06]  /*f0d0*/  ULOP3.LUT UR4, UR43, 0x2, URZ, 0xfc, !UPT ;  /* 0x000000022b047892 */ /* 0x000fcc000f8efc3f */
[----:B-1----:R-:W-:-:S04]  /*f0e0*/  MOV R2, UR4 ;  /* 0x0000000400027c02 */ /* 0x002fc80008000f00 */
[----:B------:R-:W-:-:S13]  /*f0f0*/  ISETP.NE.AND P0, PT, R2, 0x3, PT ;  /* 0x000000030200780c */ /* 0x000fda0003f05270 */
[----:B------:R-:W-:Y:S05]  /*f100*/  @!P0 BRA `(.L_x_3965) ;  /* 0x0000000000048947 */ /* 0x000fea0003800000 */
[----:B------:R-:W-:Y:S01]  /*f110*/  BPT.TRAP 0x1 ;  /* 0x000000040000795c */ /* 0x000fe20000300000 */
.L_x_3965:
[C---:B0-----:R-:W-:Y:S01]  /*f120*/  IMAD R4, R0.reuse, 0x8, R5 ;  /* 0x0000000800047824 */ /* 0x041fe200078e0205 */
[----:B------:R-:W-:Y:S01]  /*f130*/  SHF.L.U32 R3, R21, 0x1f, RZ ;  /* 0x0000001f15037819 */ /* 0x000fe200000006ff */
[----:B------:R-:W-:-:S03]  /*f140*/  VIADD R0, R0, 0x1 ;  /* 0x0000000100007836 */ /* 0x000fc60000000000 */
[----:B------:R-:W0:Y:S02]  /*f150*/  SYNCS.PHASECHK.TRANS64.TRYWAIT P1, [R4+URZ+0x28c40], R3 ;  /* 0x028c4003040075a7 */ /* 0x000e24000802017f */
[----:B------:R-:W-:-:S04]  /*f160*/  ISETP.NE.AND P2, PT, R0, 0x2, PT ;  /* 0x000000020000780c */ /* 0x000fc80003f45270 */
[----:B------:R-:W-:Y:S01]  /*f170*/  SEL R2, RZ, 0x1, P2 ;  /* 0x00000001ff027807 */ /* 0x000fe20001000000 */
[----:B0-----:R-:W-:Y:S08]  /*f180*/  @!P1 BRA `(.L_x_3966) ;  /* 0x00000024004c9947 */ /* 0x001ff00003800000 */
.L_x_4037:
[----:B------:R-:W-:Y:S02]  /*f190*/  SEL R0, R0, RZ, P2 ;  /* 0x000000ff00007207 */ /* 0x000fe40001000000 */
[----:B------:R-:W-:Y:S01]  /*f1a0*/  LOP3.LUT R2, R21, R2, RZ, 0x3c, !PT ;  /* 0x0000000215027212 */ /* 0x000fe200078e3cff */
[----:B------:R-:W-:Y:S06]  /*f1b0*/  @!P0 BRA `(.L_x_3967) ;  /* 0x0000000000048947 */ /* 0x000fec0003800000 */
[----:B------:R-:W-:Y:S01]  /*f1c0*/  BPT.TRAP 0x1 ;  /* 0x000000040000795c */ /* 0x000fe20000300000 */
.L_x_3967:
[----:B------:R-:W-:Y:S02]  /*f1d0*/  LEA R5, R0, R5, 0x3 ;  /* 0x0000000500057211 */ /* 0x000fe400078e18ff */
[----:B------:R-:W-:-:S04]  /*f1e0*/  SHF.L.U32 R0, R2, 0x1f, RZ ;  /* 0x0000001f02007819 */ /* 0x000fc800000006ff */
[----:B------:R-:W1:Y:S02]  /*f1f0*/  SYNCS.PHASECHK.TRANS64.TRYWAIT P1, [R5+URZ+0x28c40], R0 ;  /* 0x028c4000050075a7 */ /* 0x000e64000802017f */
[----:B-1----:R-:W-:Y:S05]  /*f200*/  @!P1 BRA `(.L_x_3968) ;  /* 0x0000002400409947 */ /* 0x002fea0003800000 */
.L_x_4038:
[----:B------:R-:W-:Y:S05]  /*f210*/  @!P0 BRA `(.L_x_3969) ;  /* 0x0000000000048947 */ /* 0x000fea0003800000 */
[----:B------:R-:W-:Y:S01]  /*f220*/  BPT.TRAP 0x1 ;  /* 0x000000040000795c */ /* 0x000fe20000300000 */
.L_x_3969:
[----:B------:R-:W3:Y:S02]  /*f230*/  SYNCS.PHASECHK.TRANS64.TRYWAIT P1, [R4+URZ+0x28c60], R3 ;  /* 0x028c6003040075a7 */ /* 0x000ee4000802017f */
[----:B---3--:R-:W-:Y:S05]  /*f240*/  @!P1 BRA `(.L_x_3970) ;  /* 0x0000002400449947 */ /* 0x008fea0003800000 */
.L_x_4039:
[----:B------:R-:W-:Y:S05]  /*f250*/  @!P0 BRA `(.L_x_3971) ;  /* 0x0000000000048947 */ /* 0x000fea0003800000 */
[----:B------:R-:W-:Y:S01]  /*f260*/  BPT.TRAP 0x1 ;  /* 0x000000040000795c */ /* 0x000fe20000300000 */
.L_x_3971:
[----:B----4-:R4:W0:Y:S02]  /*f270*/  SYNCS.PHASECHK.TRANS64.TRYWAIT P0, [R5+URZ+0x28c60], R0 ;  /* 0x028c6000050075a7 */ /* 0x010824000800017f */
[----:B0-----:R-:W-:Y:S05]  /*f280*/  @!P0 NANOSLEEP.SYNCS 0x989680 ;  /* 0x009896800000895d */ /* 0x001fea0003900000 */
[----:B------:R-:W0:Y:S02]  /*f290*/  @!P0 SYNCS.PHASECHK.TRANS64 P0, [R5+URZ+0x28c60], R0 ;  /* 0x028c6000050085a7 */ /* 0x000e24000800007f */
[----:B0-----:R-:W-:Y:S05]  /*f2a0*/  @!P0 BRA `(.L_x_3971) ;  /* 0xfffffffc00f08947 */ /* 0x001fea000383ffff */
.L_x_3871:
[----:B-1----:R-:W-:Y:S05]  /*f2b0*/  BSYNC B6 ;  /* 0x0000000000067941 */ /* 0x002fea0003800000 */
.L_x_3868:
[----:B------:R-:W-:Y:S05]  /*f2c0*/  EXIT ;  /* 0x000000000000794d */ /* 0x000fea0003800000 */
.L_x_3876:
[----:B0-----:R-:W-:-:S04]  /*f2d0*/  IMAD.U32 R5, RZ, RZ, UR5 ;  /* 0x00000005ff057e24 */ /* 0x001fc8000f8e00ff */
[----:B------:R0:W1:Y:S03]  /*f2e0*/  SYNCS.PHASECHK.TRANS64.TRYWAIT P1, [R5+URZ+0x28c50], R2 ;  /* 0x028c5002050075a7 */ /* 0x000066000802017f */
[----:B-1----:R-:W-:Y:S05]  /*f2f0*/  @!P1 NANOSLEEP.SYNCS 0x989680 ;  /* 0x009896800000995d */ /* 0x002fea0003900000 */
[----:B------:R-:W1:Y:S02]  /*f300*/  @!P1 SYNCS.PHASECHK.TRANS64 P1, [R5+URZ+0x28c50], R2 ;  /* 0x028c5002050095a7 */ /* 0x000e64000802007f */
[----:B-1----:R-:W-:Y:S05]  /*f310*/  @!P1 BRA `(.L_x_3876) ;  /* 0xfffffffc00ec9947 */ /* 0x002fea000383ffff */
[----:B------:R-:W-:Y:S05]  /*f320*/  BRA `(.L_x_3972) ;  /* 0xffffff2000607947 */ /* 0x000fea000383ffff */
.L_x_3882:
[----:B-1----:R-:W-:-:S04]  /*f330*/  IMAD.U32 R5, RZ, RZ, UR7 ;  /* 0x00000007ff057e24 */ /* 0x002fc8000f8e00ff */
[----:B------:R1:W2:Y:S03]  /*f340*/  SYNCS.PHASECHK.TRANS64.TRYWAIT P1, [R5+URZ+0x28c50], R2 ;  /* 0x028c5002050075a7 */ /* 0x0002a6000802017f */
[----:B--2---:R-:W-:Y:S05]  /*f350*/  @!P1 NANOSLEEP.SYNCS 0x989680 ;  /* 0x009896800000995d */ /* 0x004fea0003900000 */
[----:B------:R-:W2:Y:S02]  /*f360*/  @!P1 SYNCS.PHASECHK.TRANS64 P1, [R5+URZ+0x28c50], R2 ;  /* 0x028c5002050095a7 */ /* 0x000ea4000802007f */
[----:B--2---:R-:W-:Y:S05]  /*f370*/  @!P1 BRA `(.L_x_3882) ;  /* 0xfffffffc00ec9947 */ /* 0x004fea000383ffff */
[----:B------:R-:W-:Y:S05]  /*f380*/  BRA `(.L_x_3881) ;  /* 0xffffff2c00647947 */ /* 0x000fea000383ffff */
.L_x_3887:
[----:B0-----:R-:W-:-:S04]  /*f390*/  MOV R0, UR39 ;  /* 0x0000002700007c02 */ /* 0x001fc80008000f00 */
[----:B------:R0:W1:Y:S03]  /*f3a0*/  SYNCS.PHASECHK.TRANS64.TRYWAIT P0, [R0+URZ+0x28c00], R13 ;  /* 0x028c000d000075a7 */ /* 0x000066000800017f */
[----:B-1----:R-:W-:Y:S05]  /*f3b0*/  @!P0 NANOSLEEP.SYNCS 0x989680 ;  /* 0x009896800000895d */ /* 0x002fea0003900000 */
[----:B------:R-:W1:Y:S02]  /*f3c0*/  @!P0 SYNCS.PHASECHK.TRANS64 P0, [R0+URZ+0x28c00], R13 ;  /* 0x028c000d000085a7 */ /* 0x000e64000800007f */
[----:B-1----:R-:W-:Y:S05]  /*f3d0*/  @!P0 BRA `(.L_x_3887) ;  /* 0xfffffffc00ec8947 */ /* 0x002fea000383ffff */
[----:B------:R-:W-:Y:S05]  /*f3e0*/  BRA `(.L_x_3973) ;  /* 0xffffff4000bc7947 */ /* 0x000fea000383ffff */
.L_x_3891:
[----:B-1----:R-:W-:-:S04]  /*f3f0*/  IMAD.U32 R4, RZ, RZ, UR39 ;  /* 0x00000027ff047e24 */ /* 0x002fc8000f8e00ff */
[----:B------:R1:W2:Y:S03]  /*f400*/  SYNCS.PHASECHK.TRANS64.TRYWAIT P1, [R4+URZ+0x28c30], R13 ;  /* 0x028c300d040075a7 */ /* 0x0002a6000802017f */
[----:B--2---:R-:W-:Y:S05]  /*f410*/  @!P1 NANOSLEEP.SYNCS 0x989680 ;  /* 0x009896800000995d */ /* 0x004fea0003900000 */
[----:B------:R-:W2:Y:S02]  /*f420*/  @!P1 SYNCS.PHASECHK.TRANS64 P1, [R4+URZ+0x28c30], R13 ;  /* 0x028c300d040095a7 */ /* 0x000ea4000802007f */
[----:B--2---:R-:W-:Y:S05]  /*f430*/  @!P1 BRA `(.L_x_3891) ;  /* 0xfffffffc00ec9947 */ /* 0x004fea000383ffff */
[----:B------:R-:W-:Y:S05]  /*f440*/  BRA `(.L_x_3890) ;  /* 0xffffff4000fc7947 */ /* 0x000fea000383ffff */
.L_x_3896:
[----:B--2---:R-:W-:-:S04]  /*f450*/  IMAD.U32 R14, RZ, RZ, UR39 ;  /* 0x00000027ff0e7e24 */ /* 0x004fc8000f8e00ff */
[----:B------:R2:W4:Y:S03]  /*f460*/  SYNCS.PHASECHK.TRANS64.TRYWAIT P1, [R14+URZ+0x28c50], R13 ;  /* 0x028c500d0e0075a7 */ /* 0x000526000802017f */
[----:B----4-:R-:W-:Y:S05]  /*f470*/  @!P1 NANOSLEEP.SYNCS 0x989680 ;  /* 0x009896800000995d */ /* 0x010fea0003900000 */
[----:B------:R-:W4:Y:S02]  /*f480*/  @!P1 SYNCS.PHASECHK.TRANS64 P1, [R14+URZ+0x28c50], R13 ;  /* 0x028c500d0e0095a7 */ /* 0x000f24000802007f */
[----:B----4-:R-:W-:Y:S05]  /*f490*/  @!P1 BRA `(.L_x_3896) ;  /* 0xfffffffc00ec9947 */ /* 0x010fea000383ffff */
[----:B------:R-:W-:Y:S05]  /*f4a0*/  BRA `(.L_x_3895) ;  /* 0xffffff5800207947 */ /* 0x000fea000383ffff */
.L_x_3902:
[----:B-1----:R-:W-:-:S04]  /*f4b0*/  MOV R4, UR27 ;  /* 0x0000001b00047c02 */ /* 0x002fc80008000f00 */
[----:B------:R1:W2:Y:S03]  /*f4c0*/  SYNCS.PHASECHK.TRANS64.TRYWAIT P1, [R4+URZ+0x28c30], R13 ;  /* 0x028c300d040075a7 */ /* 0x0002a6000802017f */
[----:B--2---:R-:W-:Y:S05]  /*f4d0*/  @!P1 NANOSLEEP.SYNCS 0x989680 ;  /* 0x009896800000995d */ /* 0x004fea0003900000 */
[----:B------:R-:W2:Y:S02]  /*f4e0*/  @!P1 SYNCS.PHASECHK.TRANS64 P1, [R4+URZ+0x28c30], R13 ;  /* 0x028c300d040095a7 */ /* 0x000ea4000802007f */
[----:B--2---:R-:W-:Y:S05]  /*f4f0*/  @!P1 BRA `(.L_x_3902) ;  /* 0xfffffffc00ec9947 */ /* 0x004fea000383ffff */
[----:B------:R-:W-:Y:S05]  /*f500*/  BRA `(.L_x_3901) ;  /* 0xffffff5c00547947 */ /* 0x000fea000383ffff */
.L_x_3907:
[----:B--2---:R-:W-:-:S04]  /*f510*/  IMAD.U32 R14, RZ, RZ, UR27 ;  /* 0x0000001bff0e7e24 */ /* 0x004fc8000f8e00ff */
[----:B------:R2:W3:Y:S03]  /*f520*/  SYNCS.PHASECHK.TRANS64.TRYWAIT P1, [R14+URZ+0x28c50], R13 ;  /* 0x028c500d0e0075a7 */ /* 0x0004e6000802017f */
[----:B---3--:R-:W-:Y:S05]  /*f530*/  @!P1 NANOSLEEP.SYNCS 0x989680 ;  /* 0x009896800000995d */ /* 0x008fea0003900000 */
[----:B------:R-:W3:Y:S02]  /*f540*/  @!P1 SYNCS.PHASECHK.TRANS64 P1, [R14+URZ+0x28c50], R13 ;  /* 0x028c500d0e0095a7 */ /* 0x000ee4000802007f */
[----:B---3--:R-:W-:Y:S05]  /*f550*/  @!P1 BRA `(.L_x_3907) ;  /* 0xfffffffc00ec9947 */ /* 0x008fea000383ffff */
[----:B------:R-:W-:Y:S05]  /*f560*/  BRA `(.L_x_3906) ;  /* 0xffffff7400cc7947 */ /* 0x000fea000383ffff */
.L_x_3914:
[----:B-1----:R-:W-:-:S04]  /*f570*/  IMAD.U32 R4, RZ, RZ, UR26 ;  /* 0x0000001aff047e24 */ /* 0x002fc8000f8e00ff */
[----:B------:R1:W2:Y:S03]  /*f580*/  SYNCS.PHASECHK.TRANS64.TRYWAIT P1, [R4+URZ+0x28c30], R11 ;  /* 0x028c300b040075a7 */ /* 0x0002a6000802017f */
[----:B--2---:R-:W-:Y:S05]  /*f590*/  @!P1 NANOSLEEP.SYNCS 0x989680 ;  /* 0x009896800000995d */ /* 0x004fea0003900000 */
[----:B------:R-:W2:Y:S02]  /*f5a0*/  @!P1 SYNCS.PHASECHK.TRANS64 P1, [R4+URZ+0x28c30], R11 ;  /* 0x028c300b040095a7 */ /* 0x000ea4000802007f */
[----:B--2---:R-:W-:Y:S05]  /*f5b0*/  @!P1 BRA `(.L_x_3914) ;  /* 0xfffffffc00ec9947 */ /* 0x004fea000383ffff */
[----:B------:R-:W-:Y:S05]  /*f5c0*/  BRA `(.L_x_3913) ;  /* 0xffffff7800c07947 */ /* 0x000fea000383ffff */
.L_x_3919:
[----:B-1----:R-:W-:-:S04]  /*f5d0*/  MOV R12, UR26 ;  /* 0x0000001a000c7c02 */ /* 0x002fc80008000f00 */
[----:B------:R1:W3:Y:S03]  /*f5e0*/  SYNCS.PHASECHK.TRANS64.TRYWAIT P1, [R12+URZ+0x28c50], R11 ;  /* 0x028c500b0c0075a7 */ /* 0x0002e6000802017f */
[----:B---3--:R-:W-:Y:S05]  /*f5f0*/  @!P1 NANOSLEEP.SYNCS 0x989680 ;  /* 0x009896800000995d */ /* 0x008fea0003900000 */
[----:B------:R-:W3:Y:S02]  /*f600*/  @!P1 SYNCS.PHASECHK.TRANS64 P1, [R12+URZ+0x28c50], R11 ;  /* 0x028c500b0c0095a7 */ /* 0x000ee4000802007f */
[----:B---3--:R-:W-:Y:S05]  /*f610*/  @!P1 BRA `(.L_x_3919) ;  /* 0xfffffffc00ec9947 */ /* 0x008fea000383ffff */
[----:B------:R-:W-:Y:S05]  /*f620*/  BRA `(.L_x_3918) ;  /* 0xffffff8c00dc7947 */ /* 0x000fea000383ffff */
.L_x_3933:
[----:B------:R-:W-:Y:S01]  /*f630*/  IMAD.MOV.U32 R13, RZ, RZ, R23 ;  /* 0x000000ffff0d7224 */ /* 0x000fe200078e0017 */
[----:B------:R-:W-:Y:S01]  /*f640*/  MOV R11, 0x1f ;  /* 0x0000001f000b7802 */ /* 0x000fe20000000f00 */
[----:B------:R-:W-:Y:S02]  /*f650*/  IMAD.MOV.U32 R12, RZ, RZ, RZ ;  /* 0x000000ffff0c7224 */ /* 0x000fe400078e00ff */
[----:B------:R-:W-:-:S07]  /*f660*/  IMAD.MOV.U32 R15, RZ, RZ, -0x1 ;  /* 0xffffffffff0f7424 */ /* 0x000fce00078e00ff */
[----:B------:R-:W-:Y:S05]  /*f670*/  WARPSYNC.COLLECTIVE R15, `(.L_x_3974) ;  /* 0x000000000f087348 */ /* 0x000fea0003c00000 */
[----:B------:R0:W1:Y:S02]  /*f680*/  SHFL.IDX P6, R14, R13, R12, R11 ;  /* 0x0000000c0d0e7389 */ /* 0x00006400000c000b */
[----:B01----:R-:W-:Y:S01]  /*f690*/  ENDCOLLECTIVE ;  /* 0x000000000000791b */ /* 0x003fe20003800000 */
.L_x_3974:
[----:B------:R-:W-:Y:S05]  /*f6a0*/  BRA `(.L_x_3975) ;  /* 0xffffffd000f07947 */ /* 0x000fea000383ffff */
.L_x_3935:
[----:B0-----:R-:W-:-:S04]  /*f6b0*/  IMAD.U32 R3, RZ, RZ, UR45 ;  /* 0x0000002dff037e24 */ /* 0x001fc8000f8e00ff */
[----:B------:R0:W1:Y:S03]  /*f6c0*/  SYNCS.PHASECHK.TRANS64.TRYWAIT P0, [R3+URZ+0x28c40], R0 ;  /* 0x028c4000030075a7 */ /* 0x000066000800017f */
[----:B-1----:R-:W-:Y:S05]  /*f6d0*/  @!P0 NANOSLEEP.SYNCS 0x989680 ;  /* 0x009896800000895d */ /* 0x002fea0003900000 */
[----:B------:R-:W1:Y:S02]  /*f6e0*/  @!P0 SYNCS.PHASECHK.TRANS64 P0, [R3+URZ+0x28c40], R0 ;  /* 0x028c4000030085a7 */ /* 0x000e64000800007f */
[----:B-1----:R-:W-:Y:S05]  /*f6f0*/  @!P0 BRA `(.L_x_3935) ;  /* 0xfffffffc00ec8947 */ /* 0x002fea000383ffff */
[----:B------:R-:W-:Y:S05]  /*f700*/  BRA `(.L_x_3976) ;  /* 0xffffffd400207947 */ /* 0x000fea000383ffff */
.L_x_3936:
        /* <DEDUP_REMOVED lines=8> */
.L_x_3978:
[----:B------:R-:W-:Y:S05]  /*f790*/  BSYNC B0 ;  /* 0x0000000000007941 */ /* 0x000fea0003800000 */
.L_x_3977:
        /* <DEDUP_REMOVED lines=9> */
.L_x_3979:
[----:B------:R-:W-:Y:S01]  /*f830*/  IMAD.MOV.U32 R13, RZ, RZ, R5 ;  /* 0x000000ffff0d7224 */ /* 0x000fe200078e0005 */
[----:B------:R-:W-:Y:S02]  /*f840*/  MOV R12, 0x1 ;  /* 0x00000001000c7802 */ /* 0x000fe40000000f00 */
[----:B------:R-:W-:-:S04]  /*f850*/  @P0 LEA R14, P1, R22, R14, 0x1 ;  /* 0x0000000e160e0211 */ /* 0x000fc800078208ff */
[----:B------:R-:W-:Y:S01]  /*f860*/  @P0 IADD3.X R3, RZ, R2, RZ, P1, !PT ;  /* 0x00000002ff030210 */ /* 0x000fe20000ffe4ff */
[----:B------:R-:W-:-:S08]  /*f870*/  @P0 IMAD.MOV.U32 R2, RZ, RZ, R14 ;  /* 0x000000ffff020224 */ /* 0x000fd000078e000e */
[----:B------:R-:W-:Y:S05]  /*f880*/  WARPSYNC.COLLECTIVE R15, `(.L_x_3980) ;  /* 0x000000000f087348 */ /* 0x000fea0003c00000 */
[----:B------:R0:W1:Y:S02]  /*f890*/  SHFL.IDX P6, R14, R13, R12, R11 ;  /* 0x0000000c0d0e7389 */ /* 0x00006400000c000b */
[----:B01----:R-:W-:Y:S01]  /*f8a0*/  ENDCOLLECTIVE ;  /* 0x000000000000791b */ /* 0x003fe20003800000 */
.L_x_3980:
        /* <DEDUP_REMOVED lines=11> */
.L_x_3981:
[----:B------:R-:W-:Y:S02]  /*f960*/  IMAD.MOV.U32 R13, RZ, RZ, R5 ;  /* 0x000000ffff0d7224 */ /* 0x000fe400078e0005 */
[----:B------:R-:W-:Y:S01]  /*f970*/  IMAD.MOV.U32 R12, RZ, RZ, 0x2 ;  /* 0x00000002ff0c7424 */ /* 0x000fe200078e00ff */
[----:B------:R-:W-:-:S13]  /*f980*/  @P0 LEA R2, P1, R22, R14, 0x1 ;  /* 0x0000000e16020211 */ /* 0x000fda00078208ff */
[----:B------:R-:W-:Y:S05]  /*f990*/  WARPSYNC.COLLECTIVE R15, `(.L_x_3982) ;  /* 0x000000000f087348 */ /* 0x000fea0003c00000 */
[----:B------:R0:W1:Y:S02]  /*f9a0*/  SHFL.IDX P6, R14, R13, R12, R11 ;  /* 0x0000000c0d0e7389 */ /* 0x00006400000c000b */
[----:B01----:R-:W-:Y:S01]  /*f9b0*/  ENDCOLLECTIVE ;  /* 0x000000000000791b */ /* 0x003fe20003800000 */
.L_x_3982:
[----:B------:R-:W-:-:S05]  /*f9c0*/  @P0 IADD3.X R3, RZ, R4, RZ, P1, !PT ;  /* 0x00000004ff030210 */ /* 0x000fca0000ffe4ff */
        /* <DEDUP_REMOVED lines=11> */
.L_x_3983:
[----:B------:R-:W-:Y:S01]  /*fa80*/  MOV R13, R5 ;  /* 0x00000005000d7202 */ /* 0x000fe20000000f00 */
[----:B------:R-:W-:Y:S01]  /*fa90*/  IMAD.MOV.U32 R12, RZ, RZ, 0x3 ;  /* 0x00000003ff0c7424 */ /* 0x000fe200078e00ff */
[----:B------:R-:W-:-:S13]  /*faa0*/  @P0 LEA R2, P1, R22, R14, 0x1 ;  /* 0x0000000e16020211 */ /* 0x000fda00078208ff */
[----:B------:R-:W-:Y:S05]  /*fab0*/  WARPSYNC.COLLECTIVE R15, `(.L_x_3984) ;  /* 0x000000000f087348 */ /* 0x000fea0003c00000 */
[----:B------:R0:W1:Y:S02]  /*fac0*/  SHFL.IDX P6, R14, R13, R12, R11 ;  /* 0x0000000c0d0e7389 */ /* 0x00006400000c000b */
[----:B01----:R-:W-:Y:S01]  /*fad0*/  ENDCOLLECTIVE ;  /* 0x000000000000791b */ /* 0x003fe20003800000 */
.L_x_3984:
[----:B------:R-:W-:-:S05]  /*fae0*/  @P0 IMAD.X R3, RZ, RZ, R4, P1 ;  /* 0x000000ffff030224 */ /* 0x000fca00008e0604 */
[----:B------:R-:W-:Y:S01]  /*faf0*/  @!PT LDS RZ, [RZ] ;  /* 0x00000000fffff984 */ /* 0x000fe20000000800 */
[----:B------:R-:W-:Y:S01]  /*fb00*/  @!PT LDS RZ, [RZ] ;  /* 0x00000000fffff984 */ /* 0x000fe20000000800 */
[----:B------:R-:W-:Y:S01]  /*fb10*/  @!PT LDS RZ, [RZ] ;  /* 0x00000000fffff984 */ /* 0x000fe20000000800 */
[----:B------:R0:W-:Y:S01]  /*fb20*/  @P0 LDGSTS.E.BYPASS.LTC128B.128 [R7+0x23400], desc[UR36][R2.64], !P2 ;  /* 0x2340000002070fae */ /* 0x0001e2000d101d64 */
[----:B------:R-:W-:Y:S01]  /*fb30*/  MOV R13, R0 ;  /* 0x00000000000d7202 */ /* 0x000fe20000000f00 */
[----:B------:R-:W-:-:S07]  /*fb40*/  IMAD.MOV.U32 R4, RZ, RZ, R14 ;  /* 0x000000ffff047224 */ /* 0x000fce00078e000e */
[----:B0-----:R-:W-:Y:S05]  /*fb50*/  WARPSYNC.COLLECTIVE R15, `(.L_x_3985) ;  /* 0x000000000f087348 */ /* 0x001fea0003c00000 */
[----:B------:R1:W2:Y:S02]  /*fb60*/  SHFL.IDX P6, R14, R13, R12, R11 ;  /* 0x0000000c0d0e7389 */ /* 0x0002a400000c000b */
[----:B012---:R-:W-:Y:S01]  /*fb70*/  ENDCOLLECTIVE ;  /* 0x000000000000791b */ /* 0x007fe20003800000 */
.L_x_3985:
[----:B------:R-:W-:Y:S05]  /*fb80*/  BRA `(.L_x_3986) ;  /* 0xffffffd000e47947 */ /* 0x000fea000383ffff */
.L_x_3939:
[----:B------:R-:W-:Y:S01]  /*fb90*/  IMAD.MOV.U32 R13, RZ, RZ, R5 ;  /* 0x000000ffff0d7224 */ /* 0x000fe200078e0005 */
[----:B------:R-:W-:Y:S01]  /*fba0*/  MOV R11, 0x181f ;  /* 0x0000181f000b7802 */ /* 0x000fe20000000f00 */
[----:B------:R-:W-:Y:S02]  /*fbb0*/  IMAD.MOV.U32 R12, RZ, RZ, RZ ;  /* 0x000000ffff0c7224 */ /* 0x000fe400078e00ff */
[----:B------:R-:W-:Y:S02]  /*fbc0*/  IMAD.MOV.U32 R15, RZ, RZ, -0x1 ;  /* 0xffffffffff0f7424 */ /* 0x000fe400078e00ff */
[----:B------:R-:W-:-:S07]  /*fbd0*/  IMAD.U32 R6, RZ, RZ, UR46 ;  /* 0x0000002eff067e24 */ /* 0x000fce000f8e00ff */
[----:B------:R-:W-:Y:S05]  /*fbe0*/  WARPSYNC.COLLECTIVE R15, `(.L_x_3987) ;  /* 0x000000000f087348 */ /* 0x000fea0003c00000 */
[----:B------:R0:W1:Y:S02]  /*fbf0*/  SHFL.IDX P6, R14, R13, R12, R11 ;  /* 0x0000000c0d0e7389 */ /* 0x00006400000c000b */
[----:B01----:R-:W-:Y:S01]  /*fc00*/  ENDCOLLECTIVE ;  /* 0x000000000000791b */ /* 0x003fe20003800000 */
.L_x_3987:
[----:B------:R-:W-:Y:S01]  /*fc10*/  IMAD R7, R6, 0x40, R35 ;  /* 0x0000004006077824 */ /* 0x000fe200078e0223 */
[----:B------:R-:W-:Y:S01]  /*fc20*/  MOV R13, R4 ;  /* 0x00000004000d7202 */ /* 0x000fe20000000f00 */
[----:B------:R-:W-:-:S07]  /*fc30*/  IMAD.MOV.U32 R2, RZ, RZ, R14 ;  /* 0x000000ffff027224 */ /* 0x000fce00078e000e */
[----:B------:R-:W-:Y:S05]  /*fc40*/  WARPSYNC.COLLECTIVE R15, `(.L_x_3988) ;  /* 0x000000000f087348 */ /* 0x000fea0003c00000 */
[----:B------:R0:W1:Y:S02]  /*fc50*/  SHFL.IDX P6, R14, R13, R12, R11 ;  /* 0x0000000c0d0e7389 */ /* 0x00006400000c000b */
[----:B01----:R-:W-:Y:S01]  /*fc60*/  ENDCOLLECTIVE ;  /* 0x000000000000791b */ /* 0x003fe20003800000 */
.L_x_3988:
[----:B------:R-:W-:Y:S02]  /*fc70*/  ULDC UR4, c[0x0][0x288] ;  /* 0x0000a20000047ab9 */ /* 0x000fe40000000800 */
[----:B------:R-:W-:-:S05]  /*fc80*/  IMAD R0, R0, UR4, RZ ;  /* 0x0000000400007c24 */ /* 0x000fca000f8e02ff */
[C---:B------:R-:W-:Y:S01]  /*fc90*/  ISETP.GE.AND P0, PT, R7.reuse, R0, PT ;  /* 0x000000000700720c */ /* 0x040fe20003f06270 */
[----:B------:R-:W-:Y:S01]  /*fca0*/  VIADD R11, R7, 0x10 ;  /* 0x00000010070b7836 */ /* 0x000fe20000000000 */
[----:B------:R-:W-:Y:S01]  /*fcb0*/  MOV R13, R5 ;  /* 0x00000005000d7202 */ /* 0x000fe20000000f00 */
[----:B------:R-:W-:-:S10]  /*fcc0*/  IMAD.MOV.U32 R12, RZ, RZ, 0x1 ;  /* 0x00000001ff0c7424 */ /* 0x000fd400078e00ff */
[----:B------:R-:W-:Y:S02]  /*fcd0*/  @!P0 LEA R9, R30, UR45, 0x1 ;  /* 0x0000002d1e098c11 */ /* 0x000fe4000f8e08ff */
[----:B------:R-:W-:-:S04]  /*fce0*/  @!P0 LEA R14, P2, R22, R14, 0x1 ;  /* 0x0000000e160e8211 */ /* 0x000fc800078408ff */
[----:B------:R-:W-:Y:S01]  /*fcf0*/  @!P0 IADD3.X R3, RZ, R2, RZ, P2, !PT ;  /* 0x00000002ff038210 */ /* 0x000fe200017fe4ff */
        /* <DEDUP_REMOVED lines=10> */
.L_x_3989:
[----:B------:R-:W-:Y:S02]  /*fda0*/  IADD3 R9, R7, 0x20, RZ ;  /* 0x0000002007097810 */ /* 0x000fe40007ffe0ff */
[----:B------:R-:W-:Y:S01]  /*fdb0*/  @!P0 LEA R21, R30, UR45, 0x1 ;  /* 0x0000002d1e158c11 */ /* 0x000fe2000f8e08ff */
[----:B------:R-:W-:Y:S01]  /*fdc0*/  IMAD.MOV.U32 R13, RZ, RZ, R4 ;  /* 0x000000ffff0d7224 */ /* 0x000fe200078e0004 */
[----:B------:R-:W-:-:S07]  /*fdd0*/  MOV R6, R14 ;  /* 0x0000000e00067202 */ /* 0x000fce0000000f00 */
[----:B------:R-:W-:Y:S05]  /*fde0*/  WARPSYNC.COLLECTIVE R15, `(.L_x_3990) ;  /* 0x000000000f087348 */ /* 0x000fea0003c00000 */
[----:B------:R0:W1:Y:S02]  /*fdf0*/  SHFL.IDX P6, R14, R13, R12, R11 ;  /* 0x0000000c0d0e7389 */ /* 0x00006400000c000b */
[----:B01----:R-:W-:Y:S01]  /*fe00*/  ENDCOLLECTIVE ;  /* 0x000000000000791b */ /* 0x003fe20003800000 */
.L_x_3990:
[----:B------:R-:W-:Y:S02]  /*fe10*/  IMAD.MOV.U32 R13, RZ, RZ, R5 ;  /* 0x000000ffff0d7224 */ /* 0x000fe400078e0005 */
[----:B------:R-:W-:Y:S01]  /*fe20*/  IMAD.MOV.U32 R12, RZ, RZ, 0x2 ;  /* 0x00000002ff0c7424 */ /* 0x000fe200078e00ff */
[----:B------:R-:W-:-:S13]  /*fe30*/  @!P0 LEA R2, P2, R22, R14, 0x1 ;  /* 0x0000000e16028211 */ /* 0x000fda00078408ff */
[----:B------:R-:W-:Y:S05]  /*fe40*/  WARPSYNC.COLLECTIVE R15, `(.L_x_3991) ;  /* 0x000000000f087348 */ /* 0x000fea0003c00000 */
[----:B------:R0:W1:Y:S02]  /*fe50*/  SHFL.IDX P6, R14, R13, R12, R11 ;  /* 0x0000000c0d0e7389 */ /* 0x00006400000c000b */
[----:B01----:R-:W-:Y:S01]  /*fe60*/  ENDCOLLECTIVE ;  /* 0x000000000000791b */ /* 0x003fe20003800000 */
.L_x_3991:
        /* <DEDUP_REMOVED lines=12> */
.L_x_3992:
[----:B------:R-:W-:Y:S01]  /*ff30*/  MOV R13, R5 ;  /* 0x00000005000d7202 */ /* 0x000fe20000000f00 */
[----:B------:R-:W-:Y:S01]  /*ff40*/  IMAD.MOV.U32 R12, RZ, RZ, 0x3 ;  /* 0x00000003ff0c7424 */ /* 0x000fe200078e00ff */
[----:B------:R-:W-:-:S13]  /*ff50*/  @!P0 LEA R2, P2, R22, R14, 0x1 ;  /* 0x0000000e16028211 */ /* 0x000fda00078408ff */
[----:B------:R-:W-:Y:S05]  /*ff60*/  WARPSYNC.COLLECTIVE R15, `(.L_x_3993) ;  /* 0x000000000f087348 */ /* 0x000fea0003c00000 */
[----:B------:R0:W1:Y:S02]  /*ff70*/  SHFL.IDX P6, R14, R13, R12, R11 ;  /* 0x0000000c0d0e7389 */ /* 0x00006400000c000b */
[----:B01----:R-:W-:Y:S01]  /*ff80*/  ENDCOLLECTIVE ;  /* 0x000000000000791b */ /* 0x003fe20003800000 */
.L_x_3993:
        /* <DEDUP_REMOVED lines=10> */
.L_x_3994:
[----:B------:R-:W-:Y:S05]  /*10030*/  BRA `(.L_x_3995) ;  /* 0xffffffd4008c7947 */ /* 0x000fea000383ffff */
.L_x_3940:
[----:B0-----:R-:W-:-:S04]  /*10040*/  IMAD.U32 R3, RZ, RZ, UR45 ;  /* 0x0000002dff037e24 */ /* 0x001fc8000f8e00ff */
[----:B------:R0:W1:Y:S03]  /*10050*/  SYNCS.PHASECHK.TRANS64.TRYWAIT P0, [R3+URZ+0x28c20], R0 ;  /* 0x028c2000030075a7 */ /* 0x000066000800017f */
[----:B-1----:R-:W-:Y:S05]  /*10060*/  @!P0 NANOSLEEP.SYNCS 0x989680 ;  /* 0x009896800000895d */ /* 0x002fea0003900000 */
[----:B------:R-:W1:Y:S02]  /*10070*/  @!P0 SYNCS.PHASECHK.TRANS64 P0, [R3+URZ+0x28c20], R0 ;  /* 0x028c2000030085a7 */ /* 0x000e64000800007f */
[----:B-1----:R-:W-:Y:S05]  /*10080*/  @!P0 BRA `(.L_x_3940) ;  /* 0xfffffffc00ec8947 */ /* 0x002fea000383ffff */
[----:B------:R-:W-:Y:S05]  /*10090*/  BRA `(.L_x_3996) ;  /* 0xffffffd400bc7947 */ /* 0x000fea000383ffff */
.L_x_3942:
[----:B0-----:R-:W-:-:S04]  /*100a0*/  IMAD.U32 R3, RZ, RZ, UR45 ;  /* 0x0000002dff037e24 */ /* 0x001fc8000f8e00ff */
[----:B------:R0:W1:Y:S03]  /*100b0*/  SYNCS.PHASECHK.TRANS64.TRYWAIT P0, [R3+URZ+0x28c60], R0 ;  /* 0x028c6000030075a7 */ /* 0x000066000800017f */
[----:B-1----:R-:W-:Y:S05]  /*100c0*/  @!P0 NANOSLEEP.SYNCS 0x989680 ;  /* 0x009896800000895d */ /* 0x002fea0003900000 */
[----:B------:R-:W1:Y:S02]  /*100d0*/  @!P0 SYNCS.PHASECHK.TRANS64 P0, [R3+URZ+0x28c60], R0 ;  /* 0x028c6000030085a7 */ /* 0x000e64000800007f */
[----:B-1----:R-:W-:Y:S05]  /*100e0*/  @!P0 BRA `(.L_x_3942) ;  /* 0xfffffffc00ec8947 */ /* 0x002fea000383ffff */
[----:B------:R-:W-:Y:S05]  /*100f0*/  BRA `(.L_x_3997) ;  /* 0xffffffd400b87947 */ /* 0x000fea000383ffff */
.L_x_3943:
        /* <DEDUP_REMOVED lines=8> */
.L_x_3999:
[----:B------:R-:W-:Y:S05]  /*10180*/  BSYNC B0 ;  /* 0x0000000000007941 */ /* 0x000fea0003800000 */
.L_x_3998:
        /* <DEDUP_REMOVED lines=11> */
.L_x_4000:
        /* <DEDUP_REMOVED lines=40> */
.L_x_4001:
[----:B------:R-:W-:Y:S02]  /*104c0*/  IMAD.MOV.U32 R13, RZ, RZ, R0 ;  /* 0x000000ffff0d7224 */ /* 0x000fe400078e0000 */
[----:B------:R-:W-:-:S07]  /*104d0*/  IMAD.MOV.U32 R5, RZ, RZ, R14 ;  /* 0x000000ffff057224 */ /* 0x000fce00078e000e */
[----:B------:R-:W-:Y:S05]  /*104e0*/  WARPSYNC.COLLECTIVE R15, `(.L_x_4002) ;  /* 0x000000000f087348 */ /* 0x000fea0003c00000 */
[----:B------:R0:W1:Y:S02]  /*104f0*/  SHFL.IDX P6, R14, R13, R12, R11 ;  /* 0x0000000c0d0e7389 */ /* 0x00006400000c000b */
[----:B01----:R-:W-:Y:S01]  /*10500*/  ENDCOLLECTIVE ;  /* 0x000000000000791b */ /* 0x003fe20003800000 */
.L_x_4002:
        /* <DEDUP_REMOVED lines=28> */
.L_x_4003:
[----:B------:R-:W-:Y:S01]  /*106d0*/  IMAD.MOV.U32 R13, RZ, RZ, R0 ;  /* 0x000000ffff0d7224 */ /* 0x000fe200078e0000 */
[----:B------:R-:W-:-:S07]  /*106e0*/  MOV R9, R14 ;  /* 0x0000000e00097202 */ /* 0x000fce0000000f00 */
[----:B------:R-:W-:Y:S05]  /*106f0*/  WARPSYNC.COLLECTIVE R15, `(.L_x_4004) ;  /* 0x000000000f087348 */ /* 0x000fea0003c00000 */
[----:B------:R0:W1:Y:S02]  /*10700*/  SHFL.IDX P6, R14, R13, R12, R11 ;  /* 0x0000000c0d0e7389 */ /* 0x00006400000c000b */
[----:B01----:R-:W-:Y:S01]  /*10710*/  ENDCOLLECTIVE ;  /* 0x000000000000791b */ /* 0x003fe20003800000 */
.L_x_4004:
        /* <DEDUP_REMOVED lines=28> */
.L_x_4005:
[----:B------:R-:W-:Y:S01]  /*108e0*/  MOV R13, R0 ;  /* 0x00000000000d7202 */ /* 0x000fe20000000f00 */
[----:B------:R-:W-:-:S07]  /*108f0*/  IMAD.MOV.U32 R6, RZ, RZ, R14 ;  /* 0x000000ffff067224 */ /* 0x000fce00078e000e */
[----:B------:R-:W-:Y:S05]  /*10900*/  WARPSYNC.COLLECTIVE R15, `(.L_x_4006) ;  /* 0x000000000f087348 */ /* 0x000fea0003c00000 */
[----:B------:R0:W1:Y:S02]  /*10910*/  SHFL.IDX P6, R14, R13, R12, R11 ;  /* 0x0000000c0d0e7389 */ /* 0x00006400000c000b */
[----:B01----:R-:W-:Y:S01]  /*10920*/  ENDCOLLECTIVE ;  /* 0x000000000000791b */ /* 0x003fe20003800000 */
.L_x_4006:
[----:B------:R-:W-:Y:S05]  /*10930*/  BRA `(.L_x_4007) ;  /* 0xffffffd4004c7947 */ /* 0x000fea000383ffff */
.L_x_3950:
[----:B-1----:R1:W2:Y:S02]  /*10940*/  SYNCS.PHASECHK.TRANS64.TRYWAIT P0, [R10+URZ+0x28c40], R20 ;  /* 0x028c40140a0075a7 */ /* 0x0022a4000800017f */
[----:B--2---:R-:W-:Y:S05]  /*10950*/  @!P0 NANOSLEEP.SYNCS 0x989680 ;  /* 0x009896800000895d */ /* 0x004fea0003900000 */
[----:B------:R-:W2:Y:S02]  /*10960*/  @!P0 SYNCS.PHASECHK.TRANS64 P0, [R10+URZ+0x28c40], R20 ;  /* 0x028c40140a0085a7 */ /* 0x000ea4000800007f */
[----:B--2---:R-:W-:Y:S05]  /*10970*/  @!P0 BRA `(.L_x_3950) ;  /* 0xfffffffc00f08947 */ /* 0x004fea000383ffff */
[----:B------:R-:W-:Y:S05]  /*10980*/  BRA `(.L_x_4008) ;  /* 0xffffffd800847947 */ /* 0x000fea000383ffff */
.L_x_3951:
        /* <DEDUP_REMOVED lines=8> */
.L_x_4010:
[----:B------:R-:W-:Y:S05]  /*10a10*/  BSYNC B1 ;  /* 0x0000000000017941 */ /* 0x000fea0003800000 */
.L_x_4009:
        /* <DEDUP_REMOVED lines=9> */
.L_x_4011:
[----:B------:R-:W-:Y:S01]  /*10ab0*/  MOV R13, R29 ;  /* 0x0000001d000d7202 */ /* 0x000fe20000000f00 */
[----:B------:R-:W-:Y:S01]  /*10ac0*/  IMAD.MOV.U32 R12, RZ, RZ, 0x1 ;  /* 0x00000001ff0c7424 */ /* 0x000fe200078e00ff */
[----:B------:R-:W-:-:S13]  /*10ad0*/  IADD3 R2, P0, R14, R8, RZ ;  /* 0x000000080e027210 */ /* 0x000fda0007f1e0ff */
[----:B------:R-:W-:Y:S05]  /*10ae0*/  WARPSYNC.COLLECTIVE R15, `(.L_x_4012) ;  /* 0x000000000f087348 */ /* 0x000fea0003c00000 */
[----:B------:R0:W1:Y:S02]  /*10af0*/  SHFL.IDX P6, R14, R13, R12, R11 ;  /* 0x0000000c0d0e7389 */ /* 0x00006400000c000b */
[----:B01----:R-:W-:Y:S01]  /*10b00*/  ENDCOLLECTIVE ;  /* 0x000000000000791b */ /* 0x003fe20003800000 */
.L_x_4012:
        /* <DEDUP_REMOVED lines=10> */
.L_x_4013:
[----:B------:R-:W-:Y:S01]  /*10bb0*/  IMAD.MOV.U32 R13, RZ, RZ, R29 ;  /* 0x000000ffff0d7224 */ /* 0x000fe200078e001d */
[----:B------:R-:W-:Y:S02]  /*10bc0*/  MOV R12, 0x2 ;  /* 0x00000002000c7802 */ /* 0x000fe40000000f00 */
[----:B------:R-:W-:-:S13]  /*10bd0*/  IADD3 R2, P0, R14, R8, RZ ;  /* 0x000000080e027210 */ /* 0x000fda0007f1e0ff */
[----:B------:R-:W-:Y:S05]  /*10be0*/  WARPSYNC.COLLECTIVE R15, `(.L_x_4014) ;  /* 0x000000000f087348 */ /* 0x000fea0003c00000 */
[----:B------:R0:W1:Y:S02]  /*10bf0*/  SHFL.IDX P6, R14, R13, R12, R11 ;  /* 0x0000000c0d0e7389 */ /* 0x00006400000c000b */
[----:B01----:R-:W-:Y:S01]  /*10c00*/  ENDCOLLECTIVE ;  /* 0x000000000000791b */ /* 0x003fe20003800000 */
.L_x_4014:
        /* <DEDUP_REMOVED lines=10> */
.L_x_4015:
[----:B------:R-:W-:Y:S02]  /*10cb0*/  IMAD.MOV.U32 R13, RZ, RZ, R29 ;  /* 0x000000ffff0d7224 */ /* 0x000fe400078e001d */
[----:B------:R-:W-:Y:S01]  /*10cc0*/  IMAD.MOV.U32 R12, RZ, RZ, 0x3 ;  /* 0x00000003ff0c7424 */ /* 0x000fe200078e00ff */
[----:B------:R-:W-:-:S13]  /*10cd0*/  IADD3 R2, P0, R14, R8, RZ ;  /* 0x000000080e027210 */ /* 0x000fda0007f1e0ff */
[----:B------:R-:W-:Y:S05]  /*10ce0*/  WARPSYNC.COLLECTIVE R15, `(.L_x_4016) ;  /* 0x000000000f087348 */ /* 0x000fea0003c00000 */
[----:B------:R0:W1:Y:S02]  /*10cf0*/  SHFL.IDX P6, R14, R13, R12, R11 ;  /* 0x0000000c0d0e7389 */ /* 0x00006400000c000b */
[----:B01----:R-:W-:Y:S01]  /*10d00*/  ENDCOLLECTIVE ;  /* 0x000000000000791b */ /* 0x003fe20003800000 */
.L_x_4016:
        /* <DEDUP_REMOVED lines=10> */
.L_x_4017:
[----:B------:R-:W-:Y:S05]  /*10db0*/  BRA `(.L_x_4018) ;  /* 0xffffffd800387947 */ /* 0x000fea000383ffff */
.L_x_3956:
[----:B---3--:R3:W4:Y:S02]  /*10dc0*/  SYNCS.PHASECHK.TRANS64.TRYWAIT P0, [R10+URZ+0x28c60], R20 ;  /* 0x028c60140a0075a7 */ /* 0x008724000800017f */
[----:B----4-:R-:W-:Y:S05]  /*10dd0*/  @!P0 NANOSLEEP.SYNCS 0x989680 ;  /* 0x009896800000895d */ /* 0x010fea0003900000 */
[----:B------:R-:W4:Y:S02]  /*10de0*/  @!P0 SYNCS.PHASECHK.TRANS64 P0, [R10+URZ+0x28c60], R20 ;  /* 0x028c60140a0085a7 */ /* 0x000f24000800007f */
[----:B----4-:R-:W-:Y:S05]  /*10df0*/  @!P0 BRA `(.L_x_3956) ;  /* 0xfffffffc00f08947 */ /* 0x010fea000383ffff */
[----:B------:R-:W-:Y:S05]  /*10e00*/  BRA `(.L_x_4019) ;  /* 0xffffffd800847947 */ /* 0x000fea000383ffff */
.L_x_3957:
        /* <DEDUP_REMOVED lines=8> */
.L_x_4021:
[----:B------:R-:W-:Y:S05]  /*10e90*/  BSYNC B1 ;  /* 0x0000000000017941 */ /* 0x000fea0003800000 */
.L_x_4020:
        /* <DEDUP_REMOVED lines=10> */
.L_x_4022:
        /* <DEDUP_REMOVED lines=15> */
.L_x_4023:
        /* <DEDUP_REMOVED lines=16> */
.L_x_4024:
        /* <DEDUP_REMOVED lines=18> */
.L_x_4025:
        /* <DEDUP_REMOVED lines=14> */
.L_x_4026:
        /* <DEDUP_REMOVED lines=17> */
.L_x_4027:
        /* <DEDUP_REMOVED lines=13> */
.L_x_4028:
[----:B------:R-:W-:Y:S05]  /*11510*/  BRA `(.L_x_4029) ;  /* 0xffffffd400f87947 */ /* 0x000fea000383ffff */
.L_x_3962:
[----:B0-----:R0:W1:Y:S02]  /*11520*/  SYNCS.PHASECHK.TRANS64.TRYWAIT P0, [R5+URZ+0x28c20], R4 ;  /* 0x028c2004050075a7 */ /* 0x001064000800017f */
[----:B-1----:R-:W-:Y:S05]  /*11530*/  @!P0 NANOSLEEP.SYNCS 0x989680 ;  /* 0x009896800000895d */ /* 0x002fea0003900000 */
[----:B------:R-:W1:Y:S02]  /*11540*/  @!P0 SYNCS.PHASECHK.TRANS64 P0, [R5+URZ+0x28c20], R4 ;  /* 0x028c2004050085a7 */ /* 0x000e64000800007f */
[----:B-1----:R-:W-:Y:S05]  /*11550*/  @!P0 BRA `(.L_x_3962) ;  /* 0xfffffffc00f08947 */ /* 0x002fea000383ffff */
[----:B------:R-:W-:Y:S05]  /*11560*/  BRA `(.L_x_4030) ;  /* 0xffffffd800a47947 */ /* 0x000fea000383ffff */
.L_x_3963:
        /* <DEDUP_REMOVED lines=11> */
.L_x_4032:
[----:B------:R-:W-:Y:S05]  /*11620*/  BSYNC B0 ;  /* 0x0000000000007941 */ /* 0x000fea0003800000 */
.L_x_4031:
[----:B------:R-:W-:Y:S05]  /*11630*/  BRA `(.L_x_4033) ;  /* 0xffffffd8008c7947 */ /* 0x000fea000383ffff */
.L_x_3964:
[----:B------:R-:W-:Y:S01]  /*11640*/  BSSY B0, `(.L_x_4034) ;  /* 0x0000006000007945 */ /* 0x000fe20003800000 */
[----:B------:R-:W-:-:S07]  /*11650*/  IMAD.MOV.U32 R15, RZ, RZ, -0x1 ;  /* 0xffffffffff0f7424 */ /* 0x000fce00078e00ff */
[----:B012--5:R-:W-:Y:S05]  /*11660*/  WARPSYNC.COLLECTIVE R15, `(.L_x_4035) ;  /* 0x000000000f0c7348 */ /* 0x027fea0003c00000 */
[----:B------:R-:W-:Y:S02]  /*11670*/  ELECT P6, UR62, PT ;  /* 0x00000000003e782f */ /* 0x000fe400038c0000 */
[----:B------:R-:W-:Y:S01]  /*11680*/  MOV R14, UR62 ;  /* 0x0000003e000e7c02 */ /* 0x000fe20008000f00 */
[----:B012--5:R-:W-:Y:S10]  /*11690*/  ENDCOLLECTIVE ;  /* 0x000000000000791b */ /* 0x027ff40003800000 */
.L_x_4035:
[----:B------:R-:W-:Y:S05]  /*116a0*/  BSYNC B0 ;  /* 0x0000000000007941 */ /* 0x000fea0003800000 */
.L_x_4034:
[----:B------:R-:W-:Y:S05]  /*116b0*/  BRA `(.L_x_4036) ;  /* 0xffffffd800807947 */ /* 0x000fea000383ffff */
.L_x_3966:
[----:B0-----:R0:W1:Y:S02]  /*116c0*/  SYNCS.PHASECHK.TRANS64.TRYWAIT P1, [R4+URZ+0x28c40], R3 ;  /* 0x028c4003040075a7 */ /* 0x001064000802017f */
[----:B-1----:R-:W-:Y:S05]  /*116d0*/  @!P1 NANOSLEEP.SYNCS 0x989680 ;  /* 0x009896800000995d */ /* 0x002fea0003900000 */
[----:B------:R-:W1:Y:S02]  /*116e0*/  @!P1 SYNCS.PHASECHK.TRANS64 P1, [R4+URZ+0x28c40], R3 ;  /* 0x028c4003040095a7 */ /* 0x000e64000802007f */
[----:B-1----:R-:W-:Y:S05]  /*116f0*/  @!P1 BRA `(.L_x_3966) ;  /* 0xfffffffc00f09947 */ /* 0x002fea000383ffff */
[----:B------:R-:W-:Y:S05]  /*11700*/  BRA `(.L_x_4037) ;  /* 0xffffffd800a07947 */ /* 0x000fea000383ffff */
.L_x_3968:
[----:B-1----:R1:W3:Y:S02]  /*11710*/  SYNCS.PHASECHK.TRANS64.TRYWAIT P1, [R5+URZ+0x28c40], R0 ;  /* 0x028c4000050075a7 */ /* 0x0022e4000802017f */
[----:B---3--:R-:W-:Y:S05]  /*11720*/  @!P1 NANOSLEEP.SYNCS 0x989680 ;  /* 0x009896800000995d */ /* 0x008fea0003900000 */
[----:B------:R-:W3:Y:S02]  /*11730*/  @!P1 SYNCS.PHASECHK.TRANS64 P1, [R5+URZ+0x28c40], R0 ;  /* 0x028c4000050095a7 */ /* 0x000ee4000802007f */
[----:B---3--:R-:W-:Y:S05]  /*11740*/  @!P1 BRA `(.L_x_3968) ;  /* 0xfffffffc00f09947 */ /* 0x008fea000383ffff */
[----:B------:R-:W-:Y:S05]  /*11750*/  BRA `(.L_x_4038) ;  /* 0xffffffd800ac7947 */ /* 0x000fea000383ffff */
.L_x_3970:
[----:B---3--:R3:W4:Y:S02]  /*11760*/  SYNCS.PHASECHK.TRANS64.TRYWAIT P1, [R4+URZ+0x28c60], R3 ;  /* 0x028c6003040075a7 */ /* 0x008724000802017f */
[----:B----4-:R-:W-:Y:S05]  /*11770*/  @!P1 NANOSLEEP.SYNCS 0x989680 ;  /* 0x009896800000995d */ /* 0x010fea0003900000 */
[----:B------:R-:W4:Y:S02]  /*11780*/  @!P1 SYNCS.PHASECHK.TRANS64 P1, [R4+URZ+0x28c60], R3 ;  /* 0x028c6003040095a7 */ /* 0x000f24000802007f */
[----:B----4-:R-:W-:Y:S05]  /*11790*/  @!P1 BRA `(.L_x_3970) ;  /* 0xfffffffc00f09947 */ /* 0x010fea000383ffff */
[----:B------:R-:W-:Y:S05]  /*117a0*/  BRA `(.L_x_4039) ;  /* 0xffffffd800a87947 */ /* 0x000fea000383ffff */
.L_x_4040:
        /* <DEDUP_REMOVED lines=13> */
.L_x_5658:


//--------------------- .text._ZN7cutlass13device_kernelIN5flash11enable_sm90INS1_16FlashAttnFwdSm90INS1_25CollectiveMainloopFwdSm90ILi2EN4cute5tupleIJNS5_1CILi1EEES8_S8_EEENS6_IJNS7_ILi64EEESA_SA_EEELi512ENS_6half_tEfNS_4arch4Sm90ELb1ELb0ELb0ELb0ELb1ELb0ELb1ELb0ELb0ELb1ELb1ELb0EEENS1_21CollectiveEpilogueFwdINS6_IJSA_NS7_ILi512EEESA_EEES9_SC_SE_Li256ELb0ELb1ELb1ELb0EEENS1_19SingleTileSchedulerILb0ELb1ELb1ELi64EEEEEEEEEvNT_6ParamsE --------------------------
	.section	.text._ZN7cutlass13device_kernelIN5flash11enable_sm90INS1_16FlashAttnFwdSm90INS1_25CollectiveMainloopFwdSm90ILi2EN4cute5tupleIJNS5_1CILi1EEES8_S8_EEENS6_IJNS7_ILi64EEESA_SA_EEELi512ENS_6half_tEfNS_4arch4Sm90ELb1ELb0ELb0ELb0ELb1ELb0ELb1ELb0ELb0ELb1ELb1ELb0EEENS1_21CollectiveEpilogueFwdINS6_IJSA_NS7_ILi512EEESA_EEES9_SC_SE_Li256ELb0ELb1ELb1ELb0EEENS1_19SingleTileSchedulerILb0ELb1ELb1ELi64EEEEEEEEEvNT_6ParamsE,"ax",@progbits
	.align	128
.text._ZN7cutlass13device_kernelIN5flash11enable_sm90INS1_16FlashAttnFwdSm90INS1_25CollectiveMainloopFwdSm90ILi2EN4cute5tupleIJNS5_1CILi1EEES8_S8_EEENS6_IJNS7_ILi64EEESA_SA_EEELi512ENS_6half_tEfNS_4arch4Sm90ELb1ELb0ELb0ELb0ELb1ELb0ELb1ELb0ELb0ELb1ELb1ELb0EEENS1_21CollectiveEpilogueFwdINS6_IJSA_NS7_ILi512EEESA_EEES9_SC_SE_Li256ELb0ELb1ELb1ELb0EEENS1_19SingleTileSchedulerILb0ELb1ELb1ELi64EEEEEEEEEvNT_6ParamsE:
        .type           _ZN7cutlass13device_kernelIN5flash11enable_sm90INS1_16FlashAttnFwdSm90INS1_25CollectiveMainloopFwdSm90ILi2EN4cute5tupleIJNS5_1CILi1EEES8_S8_EEENS6_IJNS7_ILi64EEESA_SA_EEELi512ENS_6half_tEfNS_4arch4Sm90ELb1ELb0ELb0ELb0ELb1ELb0ELb1ELb0ELb0ELb1ELb1ELb0EEENS1_21CollectiveEpilogueFwdINS6_IJSA_NS7_ILi512EEESA_EEES9_SC_SE_Li256ELb0ELb1ELb1ELb0EEENS1_19SingleTileSchedulerILb0ELb1ELb1ELi64EEEEEEEEEvNT_6ParamsE,@function
        .size           _ZN7cutlass13device_kernelIN5flash11enable_sm90INS1_16FlashAttnFwdSm90INS1_25CollectiveMainloopFwdSm90ILi2EN4cute5tupleIJNS5_1CILi1EEES8_S8_EEENS6_IJNS7_ILi64EEESA_SA_EEELi512ENS_6half_tEfNS_4arch4Sm90ELb1ELb0ELb0ELb0ELb1ELb0ELb1ELb0ELb0ELb1ELb1ELb0EEENS1_21CollectiveEpilogueFwdINS6_IJSA_NS7_ILi512EEESA_EEES9_SC_SE_Li256ELb0ELb1ELb1ELb0EEENS1_19SingleTileSchedulerILb0ELb1ELb1ELi64EEEEEEEEEvNT_6ParamsE,(.L_x_5659 - _ZN7cutlass13device_kernelIN5flash11enable_sm90INS1_16FlashAttnFwdSm90INS1_25CollectiveMainloopFwdSm90ILi2EN4cute5tupleIJNS5_1CILi1EEES8_S8_EEENS6_IJNS7_ILi64EEESA_SA_EEELi512ENS_6half_tEfNS_4arch4Sm90ELb1ELb0ELb0ELb0ELb1ELb0ELb1ELb0ELb0ELb1ELb1ELb0EEENS1_21CollectiveEpilogueFwdINS6_IJSA_NS7_ILi512EEESA_EEES9_SC_SE_Li256ELb0ELb1ELb1ELb0EEENS1_19SingleTileSchedulerILb0ELb1ELb1ELi64EEEEEEEEEvNT_6ParamsE)
        .other          _ZN7cutlass13device_kernelIN5flash11enable_sm90INS1_16FlashAttnFwdSm90INS1_25CollectiveMainloopFwdSm90ILi2EN4cute5tupleIJNS5_1CILi1EEES8_S8_EEENS6_IJNS7_ILi64EEESA_SA_EEELi512ENS_6half_tEfNS_4arch4Sm90ELb1ELb0ELb0ELb0ELb1ELb0ELb1ELb0ELb0ELb1ELb1ELb0EEENS1_21CollectiveEpilogueFwdINS6_IJSA_NS7_ILi512EEESA_EEES9_SC_SE_Li256ELb0ELb1ELb1ELb0EEENS1_19SingleTileSchedulerILb0ELb1ELb1ELi64EEEEEEEEEvNT_6ParamsE,@"STO_CUDA_ENTRY STV_DEFAULT"
_ZN7cutlass13device_kernelIN5flash11enable_sm90INS1_16FlashAttnFwdSm90INS1_25CollectiveMainloopFwdSm90ILi2EN4cute5tupleIJNS5_1CILi1EEES8_S8_EEENS6_IJNS7_ILi64EEESA_SA_EEELi512ENS_6half_tEfNS_4arch4Sm90ELb1ELb0ELb0ELb0ELb1ELb0ELb1ELb0ELb0ELb1ELb1ELb0EEENS1_21CollectiveEpilogueFwdINS6_IJSA_NS7_ILi512EEESA_EEES9_SC_SE_Li256ELb0ELb1ELb1ELb0EEENS1_19SingleTileSchedulerILb0ELb1ELb1ELi64EEEEEEEEEvNT_6ParamsE:
        /* <DEDUP_REMOVED lines=43> */
.L_x_4041:
        /* <DEDUP_REMOVED lines=22> */
.L_x_4042:
        /* <DEDUP_REMOVED lines=18> */
.L_x_4043:
        /* <DEDUP_REMOVED lines=22> */
.L_x_4044:
        /* <DEDUP_REMOVED lines=23> */
.L_x_4045:
        /* <DEDUP_REMOVED lines=9> */
[----:B------:R0:W-:Y:S05]  /*0890*/  STL [R1+0x4], R2 ;  /* 0x0000040201007387 */ /* 0x0001ea0000100800 */
[----:B------:R-:W-:Y:S05]  /*08a0*/  @!P0 BRA `(.L_x_4047) ;  /* 0x000000f000148947 */ /* 0x000fea0003800000 */
.L_x_4048:
[----:B------:R-:W-:-:S08]  /*08b0*/  NOP ;  /* 0x0000000000007918 */ /* 0x000fd00000000000 */
[----:B------:R-:W1:Y:S02]  /*08c0*/  USETMAXREG.TRY_ALLOC.CTAPOOL UP0, 0xe8 ;  /* 0x000000e8000079c8 */ /* 0x000e640008000600 */
[----:B-1----:R-:W-:-:S13]  /*08d0*/  PLOP3.LUT P0, PT, PT, PT, UP0, 0x80, 0x0 ;  /* 0x000000000000781c */ /* 0x002fda0003f0f008 */
[----:B------:R-:W-:Y:S05]  /*08e0*/  @!P0 BRA `(.L_x_4048) ;  /* 0xfffffffc00f08947 */ /* 0x000fea000383ffff */
[----:B------:R-:W1:Y:S01]  /*08f0*/  S2UR UR6, SR_CTAID.Y ;  /* 0x00000000000679c3 */ /* 0x000e620000002600 */
[----:B------:R-:W-:Y:S01]  /*0900*/  ULDC UR7, c[0x0][0xd50] ;  /* 0x0003540000077ab9 */ /* 0x000fe20000000800 */
[----:B------:R-:W-:Y:S01]  /*0910*/  LOP3.LUT R0, R24, 0xffffff80, RZ, 0xc0, !PT ;  /* 0xffffff8018007812 */ /* 0x000fe200078ec0ff */
[----:B------:R-:W-:-:S03]  /*0920*/  UISETP.NE.AND UP0, UPT, UR7, 0x1, UPT ;  /* 0x000000010700788c */ /* 0x000fc6000bf05270 */
[----:B------:R-:W-:Y:S02]  /*0930*/  ISETP.NE.AND P0, PT, R0, 0x80, PT ;  /* 0x000000800000780c */ /* 0x000fe40003f05270 */
[----:B------:R-:W2:Y:S06]  /*0940*/  S2UR UR8, SR_CTAID.Z ;  /* 0x00000000000879c3 */ /* 0x000eac0000002700 */
[----:B------:R-:W-:Y:S01]  /*0950*/  @UP0 ULDC UR4, c[0x0][0xd54] ;  /* 0x0003550000040ab9 */ /* 0x000fe20000000800 */
[----:B------:R-:W-:-:S04]  /*0960*/  @UP0 ULDC UR10, c[0x0][0xd58] ;  /* 0x00035600000a0ab9 */ /* 0x000fc80000000800 */
[----:B------:R-:W-:Y:S06]  /*0970*/  @!P0 BAR.ARV 0x8, 0x100 ;  /* 0x0204000000008b1d */ /* 0x000fec0000002000 */
[----:B-1----:R-:W-:Y:S01]  /*0980*/  UIMAD.WIDE.U32 UR4, UR6, UR4, URZ ;  /* 0x00000004060472a5 */ /* 0x002fe2000f8e003f */
[----:B------:R-:W-:Y:S01]  /*0990*/  ISETP.GE.U32.AND P0, PT, R24, 0x100, PT ;  /* 0x000001001800780c */ /* 0x000fe20003f06070 */
[----:B------:R-:W-:Y:S02]  /*09a0*/  UMOV UR11, UR6 ;  /* 0x00000006000b7c82 */ /* 0x000fe40008000000 */
[----:B------:R-:W-:-:S04]  /*09b0*/  @UP0 USHF.R.U32.HI UR11, URZ, UR10, UR5 ;  /* 0x0000000a3f0b0299 */ /* 0x000fc80008011605 */
[----:B------:R-:W-:Y:S02]  /*09c0*/  UIADD3 UR4, -UR11, URZ, URZ ;  /* 0x0000003f0b047290 */ /* 0x000fe4000fffe13f */
[----:B------:R-:W-:Y:S02]  /*09d0*/  IMAD.U32 R0, RZ, RZ, UR11 ;  /* 0x0000000bff007e24 */ /* 0x000fe4000f8e00ff */
[----:B------:R-:W-:Y:S02]  /*09e0*/  UIMAD UR7, UR7, UR4, UR6 ;  /* 0x00000004070772a4 */ /* 0x000fe4000f8e0206 */
[----:B------:R-:W-:Y:S06]  /*09f0*/  @P0 BAR.ARV 0xf, 0x100 ;  /* 0x03c4000000000b1d */ /* 0x000fec0000002000 */
[----:B--2---:R-:W-:Y:S01]  /*0a00*/  ISETP.LE.AND P0, PT, RZ, UR8, PT ;  /* 0x00000008ff007c0c */ /* 0x004fe2000bf03270 */
[----:B------:R1:W-:-:S12]  /*0a10*/  STL [R1], R0 ;  /* 0x0000000001007387 */ /* 0x0003d80000100800 */
[----:B-1----:R-:W-:Y:S05]  /*0a20*/  @!P0 BRA `(.L_x_4049) ;  /* 0x00000134006c8947 */ /* 0x002fea0003800000 */
[----:B------:R-:W1:Y:S01]  /*0a30*/  LDC.64 R4, c[0x0][0x418] ;  /* 0x00010600ff047b82 */ /* 0x000e620000000a00 */
[----:B------:R-:W-:Y:S01]  /*0a40*/  UISETP.NE.AND UP0, UPT, UR9, 0x1, UPT ;  /* 0x000000010900788c */ /* 0x000fe2000bf05270 */
[----:B------:R-:W2:Y:S01]  /*0a50*/  S2R R197, SR_CgaCtaId ;  /* 0x0000000000c57919 */ /* 0x000ea20000008800 */
[----:B------:R-:W-:-:S05]  /*0a60*/  VIADD R152, R24, 0xffffff80 ;  /* 0xffffff8018987836 */ /* 0x000fca0000000000 */
[----:B------:R-:W3:Y:S08]  /*0a70*/  LDC R195, c[0x0][0x424] ;  /* 0x00010900ffc37b82 */ /* 0x000ef00000000800 */
[----:B0-----:R-:W0:Y:S08]  /*0a80*/  LDC R2, c[0x0][0x2f0] ;  /* 0x0000bc00ff027b82 */ /* 0x001e300000000800 */
[----:B------:R-:W4:Y:S01]  /*0a90*/  S2UR UR38, SR_CTAID.X ;  /* 0x00000000002679c3 */ /* 0x000f220000002500 */
[----:B-1----:R-:W-:-:S04]  /*0aa0*/  ISETP.NE.U32.AND P0, PT, R4, RZ, PT ;  /* 0x000000ff0400720c */ /* 0x002fc80003f05070 */
[----:B------:R-:W-:-:S04]  /*0ab0*/  ISETP.NE.AND.EX P0, PT, R5, RZ, PT, P0 ;  /* 0x000000ff0500720c */ /* 0x000fc80003f05300 */
[----:B---3--:R-:W-:Y:S02]  /*0ac0*/  SEL R195, R195, 0x1, P0 ;  /* 0x00000001c3c37807 */ /* 0x008fe40000000000 */
[----:B------:R-:W-:-:S03]  /*0ad0*/  PLOP3.LUT P0, PT, PT, PT, UP0, 0x80, 0x0 ;  /* 0x000000000000781c */ /* 0x000fc60003f0f008 */
[----:B0-----:R-:W-:-:S05]  /*0ae0*/  IMAD R0, R195, R2, 0x3f ;  /* 0x0000003fc3007424 */ /* 0x001fca00078e0202 */
[----:B------:R-:W-:Y:S01]  /*0af0*/  SHF.R.S32.HI R3, RZ, 0x1f, R0 ;  /* 0x0000001fff037819 */ /* 0x000fe20000011400 */
[----:B----4-:R-:W-:-:S03]  /*0b00*/  USHF.L.U32 UR38, UR38, 0x6, URZ ;  /* 0x0000000626267899 */ /* 0x010fc6000800063f */
[----:B------:R-:W-:-:S04]  /*0b10*/  LEA.HI R3, R3, R0, RZ, 0x6 ;  /* 0x0000000003037211 */ /* 0x000fc800078f30ff */
[----:B------:R-:W-:Y:S01]  /*0b20*/  SHF.R.S32.HI R3, RZ, 0x6, R3 ;  /* 0x00000006ff037819 */ /* 0x000fe20000011403 */
[----:B--2---:R-:W-:Y:S06]  /*0b30*/  @!P0 BRA `(.L_x_4050) ;  /* 0x0000002000248947 */ /* 0x004fec0003800000 */
[----:B------:R-:W0:Y:S01]  /*0b40*/  LDC R0, c[0x0][0x288] ;  /* 0x0000a200ff007b82 */ /* 0x000e220000000800 */
[----:B------:R-:W-:Y:S01]  /*0b50*/  ULDC UR4, c[0x0][0x448] ;  /* 0x0001120000047ab9 */ /* 0x000fe20000000800 */
[----:B------:R-:W-:Y:S01]  /*0b60*/  UIADD3 UR38, UR38, 0x3f, URZ ;  /* 0x0000003f26267890 */ /* 0x000fe2000fffe03f */
[----:B------:R-:W-:Y:S01]  /*0b70*/  R2UR UR9, R3 ;  /* 0x00000000030972ca */ /* 0x000fe200000e0000 */
[----:B------:R-:W-:Y:S01]  /*0b80*/  UISETP.NE.AND UP0, UPT, UR4, 0x1, UPT ;  /* 0x000000010400788c */ /* 0x000fe2000bf05270 */
[----:B------:R-:W-:Y:S01]  /*0b90*/  PLOP3.LUT P0, PT, PT, PT, PT, 0x80, 0x0 ;  /* 0x000000000000781c */ /* 0x000fe20003f0f070 */
[----:B------:R-:W-:Y:S01]  /*0ba0*/  USHF.R.U32.HI UR10, URZ, 0x10, UR7 ;  /* 0x000000103f0a7899 */ /* 0x000fe20008011607 */
[----:B------:R-:W-:Y:S01]  /*0bb0*/  IMAD.MOV.U32 R4, RZ, RZ, RZ ;  /* 0x000000ffff047224 */ /* 0x000fe200078e00ff */
[----:B------:R-:W-:Y:S01]  /*0bc0*/  ULOP3.LUT UR6, UR7, 0xffff, URZ, 0xc0, !UPT ;  /* 0x0000ffff07067892 */ /* 0x000fe2000f8ec03f */
[----:B------:R-:W-:Y:S02]  /*0bd0*/  CS2R R150, SRZ ;  /* 0x0000000000967805 */ /* 0x000fe4000001ff00 */
[----:B------:R-:W-:-:S02]  /*0be0*/  CS2R R148, SRZ ;  /* 0x0000000000947805 */ /* 0x000fc4000001ff00 */
[----:B------:R-:W-:Y:S02]  /*0bf0*/  CS2R R146, SRZ ;  /* 0x0000000000927805 */ /* 0x000fe4000001ff00 */
[----:B------:R-:W-:Y:S02]  /*0c00*/  CS2R R144, SRZ ;  /* 0x0000000000907805 */ /* 0x000fe4000001ff00 */
[----:B------:R-:W-:Y:S02]  /*0c10*/  CS2R R142, SRZ ;  /* 0x00000000008e7805 */ /* 0x000fe4000001ff00 */
        /* <DEDUP_REMOVED lines=10> */
[----:B0-----:R-:W-:Y:S02]  /*0cc0*/  IADD3 R0, -R0, 0x40, RZ ;  /* 0x0000004000007810 */ /* 0x001fe40007ffe1ff */
[----:B------:R-:W-:-:S02]  /*0cd0*/  CS2R R128, SRZ ;  /* 0x0000000000807805 */ /* 0x000fc4000001ff00 */
[----:B------:R-:W-:Y:S02]  /*0ce0*/  CS2R R126, SRZ ;  /* 0x00000000007e7805 */ /* 0x000fe4000001ff00 */
[----:B------:R-:W-:Y:S02]  /*0cf0*/  CS2R R124, SRZ ;  /* 0x00000000007c7805 */ /* 0x000fe4000001ff00 */
[----:B------:R-:W-:Y:S01]  /*0d00*/  CS2R R122, SRZ ;  /* 0x00000000007a7805 */ /* 0x000fe2000001ff00 */
[----:B------:R-:W-:Y:S01]  /*0d10*/  IMAD R0, R195, R2, R0 ;  /* 0x00000002c3007224 */ /* 0x000fe200078e0200 */
[----:B------:R-:W-:Y:S02]  /*0d20*/  CS2R R2, SRZ ;  /* 0x0000000000027805 */ /* 0x000fe4000001ff00 */
        /* <DEDUP_REMOVED lines=16> */
[----:B------:R-:W-:Y:S01]  /*0e30*/  UIADD3 UR38, UR8, UR38, URZ ;  /* 0x0000002608267290 */ /* 0x000fe2000fffe03f */
[----:B------:R-:W-:Y:S02]  /*0e40*/  CS2R R90, SRZ ;  /* 0x00000000005a7805 */ /* 0x000fe4000001ff00 */
[----:B------:R-:W-:Y:S02]  /*0e50*/  CS2R R88, SRZ ;  /* 0x0000000000587805 */ /* 0x000fe4000001ff00 */
[----:B------:R-:W-:Y:S01]  /*0e60*/  CS2R R86, SRZ ;  /* 0x0000000000567805 */ /* 0x000fe2000001ff00 */
[----:B------:R-:W-:Y:S01]  /*0e70*/  USHF.R.S32.HI UR4, URZ, 0x1f, UR38 ;  /* 0x0000001f3f047899 */ /* 0x000fe20008011426 */
[----:B------:R-:W-:-:S02]  /*0e80*/  CS2R R84, SRZ ;  /* 0x0000000000547805 */ /* 0x000fc4000001ff00 */
[----:B------:R-:W-:Y:S02]  /*0e90*/  CS2R R82, SRZ ;  /* 0x0000000000527805 */ /* 0x000fe4000001ff00 */
[----:B------:R-:W-:Y:S01]  /*0ea0*/  CS2R R80, SRZ ;  /* 0x0000000000507805 */ /* 0x000fe2000001ff00 */
[----:B------:R-:W-:Y:S01]  /*0eb0*/  ULEA.HI UR4, UR4, UR38, URZ, 0x6 ;  /* 0x0000002604047291 */ /* 0x000fe2000f8f303f */
[----:B------:R-:W-:Y:S02]  /*0ec0*/  CS2R R78, SRZ ;  /* 0x00000000004e7805 */ /* 0x000fe4000001ff00 */
[----:B------:R-:W-:Y:S02]  /*0ed0*/  CS2R R76, SRZ ;  /* 0x00000000004c7805 */ /* 0x000fe4000001ff00 */
[----:B------:R-:W-:Y:S01]  /*0ee0*/  CS2R R74, SRZ ;  /* 0x00000000004a7805 */ /* 0x000fe2000001ff00 */
[----:B------:R-:W-:Y:S01]  /*0ef0*/  USHF.R.S32.HI UR4, URZ, 0x6, UR4 ;  /* 0x000000063f047899 */ /* 0x000fe20008011404 */
[----:B------:R-:W-:-:S02]  /*0f00*/  CS2R R72, SRZ ;  /* 0x0000000000487805 */ /* 0x000fc4000001ff00 */
[----:B------:R-:W-:Y:S02]  /*0f10*/  CS2R R70, SRZ ;  /* 0x0000000000467805 */ /* 0x000fe4000001ff00 */
[----:B------:R-:W-:Y:S01]  /*0f20*/  CS2R R68, SRZ ;  /* 0x0000000000447805 */ /* 0x000fe2000001ff00 */
[----:B------:R-:W-:Y:S01]  /*0f30*/  UISETP.LT.AND UP0, UPT, UR9, UR4, UPT ;  /* 0x000000040900728c */ /* 0x000fe2000bf01270 */
[----:B------:R-:W-:Y:S02]  /*0f40*/  CS2R R66, SRZ ;  /* 0x0000000000427805 */ /* 0x000fe4000001ff00 */
[----:B------:R-:W-:Y:S02]  /*0f50*/  CS2R R64, SRZ ;  /* 0x0000000000407805 */ /* 0x000fe4000001ff00 */
[----:B------:R-:W-:Y:S01]  /*0f60*/  CS2R R62, SRZ ;  /* 0x00000000003e7805 */ /* 0x000fe2000001ff00 */
[----:B------:R-:W-:Y:S01]  /*0f70*/  USEL UR5, UR9, UR4, UP0 ;  /* 0x0000000409057287 */ /* 0x000fe20008000000 */
[----:B------:R-:W-:Y:S01]  /*0f80*/  CS2R R60, SRZ ;  /* 0x00000000003c7805 */ /* 0x000fe2000001ff00 */
[----:B------:R-:W-:Y:S01]  /*0f90*/  UISETP.NE.AND UP0, UPT, UR10, URZ, UPT ;  /* 0x0000003f0a00728c */ /* 0x000fe2000bf05270 */
[----:B------:R-:W-:Y:S01]  /*0fa0*/  CS2R R58, SRZ ;  /* 0x00000000003a7805 */ /* 0x000fe2000001ff00 */
[----:B------:R-:W-:Y:S01]  /*0fb0*/  UISETP.GE.AND UP1, UPT, UR5, 0x1, UPT ;  /* 0x000000010500788c */ /* 0x000fe2000bf26270 */
[----:B------:R-:W-:-:S02]  /*0fc0*/  CS2R R56, SRZ ;  /* 0x0000000000387805 */ /* 0x000fc4000001ff00 */
[----:B------:R-:W-:Y:S02]  /*0fd0*/  CS2R R54, SRZ ;  /* 0x0000000000367805 */ /* 0x000fe4000001ff00 */
[----:B------:R-:W-:Y:S02]  /*0fe0*/  CS2R R52, SRZ ;  /* 0x0000000000347805 */ /* 0x000fe4000001ff00 */
[----:B------:R-:W-:Y:S02]  /*0ff0*/  CS2R R50, SRZ ;  /* 0x0000000000327805 */ /* 0x000fe4000001ff00 */
[----:B------:R-:W-:Y:S02]  /*1000*/  CS2R R48, SRZ ;  /* 0x0000000000307805 */ /* 0x000fe4000001ff00 */
[----:B------:R-:W-:Y:S02]  /*1010*/  PLOP3.LUT P1, PT, PT, PT, UP1, 0x80, 0x0 ;  /* 0x000000000000781c */ /* 0x000fe40003f2f018 */
[----:B------:R-:W-:-:S02]  /*1020*/  CS2R R46, SRZ ;  /* 0x00000000002e7805 */ /* 0x000fc4000001ff00 */
[----:B------:R-:W-:Y:S01]  /*1030*/  CS2R R44, SRZ ;  /* 0x00000000002c7805 */ /* 0x000fe2000001ff00 */
[----:B------:R-:W-:Y:S01]  /*1040*/  @!UP0 ULDC UR10, c[0x0][0xae8] ;  /* 0x0002ba00000a8ab9 */ /* 0x000fe20000000800 */
[----:B------:R-:W-:Y:S02]  /*1050*/  CS2R R42, SRZ ;  /* 0x00000000002a7805 */ /* 0x000fe4000001ff00 */
[----:B------:R-:W-:Y:S02]  /*1060*/  CS2R R40, SRZ ;  /* 0x0000000000287805 */ /* 0x000fe4000001ff00 */
[----:B------:R-:W-:Y:S01]  /*1070*/  CS2R R38, SRZ ;  /* 0x0000000000267805 */ /* 0x000fe2000001ff00 */
[----:B------:R-:W-:Y:S02]  /*1080*/  IMAD.MOV.U32 R37, RZ, RZ, RZ ;  /* 0x000000ffff257224 */ /* 0x000fe400078e00ff */
[----:B------:R-:W-:Y:S05]  /*1090*/  @!P1 BRA `(.L_x_4051) ;  /* 0x0000000000749947 */ /* 0x000fea0003800000 */
        /* <DEDUP_REMOVED lines=26> */
[----:B------:R-:W-:-:S05]  /*1240*/  IMAD.MOV.U32 R3, RZ, RZ, R7 ;  /* 0x000000ffff037224 */ /* 0x000fca00078e0007 */
[----:B------:R-:W-:Y:S02]  /*1250*/  @!P3 IADD3 R3, -R3, RZ, RZ ;  /* 0x000000ff0303b210 */ /* 0x000fe40007ffe1ff */
[----:B------:R-:W-:-:S07]  /*1260*/  @!P2 LOP3.LUT R3, RZ, UR10, RZ, 0x33, !PT ;  /* 0x0000000aff03ac12 */ /* 0x000fce000f8e33ff */
.L_x_4051:
        /* <DEDUP_REMOVED lines=11> */
[----:B------:R-:W2:Y:S01]  /*1320*/  LDL R5, [R1+0x4] ;  /* 0x0000040001057983 */ /* 0x000ea20000100800 */
[----:B------:R-:W-:Y:S01]  /*1330*/  MOV R6, 0x400 ;  /* 0x0000040000067802 */ /* 0x000fe20000000f00 */
[----:B------:R-:W-:Y:S01]  /*1340*/  UMOV UR5, 0x40000040 ;  /* 0x4000004000057882 */ /* 0x000fe20000000000 */
[----:B------:R-:W-:Y:S01]  /*1350*/  UMOV UR7, 0x40000040 ;  /* 0x4000004000077882 */ /* 0x000fe20000000000 */
[----:B------:R-:W-:Y:S01]  /*1360*/  BAR.SYNC.DEFER_BLOCKING 0xe, 0x100 ;  /* 0x0384000000007b1d */ /* 0x000fe20000010000 */
[----:B------:R-:W-:-:S05]  /*1370*/  LEA R11, R197, R6, 0x18 ;  /* 0x00000006c50b7211 */ /* 0x000fca00078ec0ff */
[----:B------:R-:W-:Y:S01]  /*1380*/  UMOV UR9, 0x40000040 ;  /* 0x4000004000097882 */ /* 0x000fe20000000000 */
[----:B------:R-:W-:Y:S01]  /*1390*/  UMOV UR11, 0x40000040 ;  /* 0x40000040000b7882 */ /* 0x000fe20000000000 */
[----:B------:R-:W-:Y:S01]  /*13a0*/  UMOV UR13, 0x40000040 ;  /* 0x40000040000d7882 */ /* 0x000fe20000000000 */
[----:B------:R-:W-:Y:S01]  /*13b0*/  UMOV UR15, 0x40000040 ;  /* 0x40000040000f7882 */ /* 0x000fe20000000000 */
[----:B------:R-:W-:Y:S01]  /*13c0*/  UMOV UR17, 0x40000040 ;  /* 0x4000004000117882 */ /* 0x000fe20000000000 */
[----:B------:R-:W-:Y:S01]  /*13d0*/  UMOV UR19, 0x40000040 ;  /* 0x4000004000137882 */ /* 0x000fe20000000000 */
[----:B------:R-:W-:Y:S01]  /*13e0*/  WARPGROUP.ARRIVE ;  /* 0x00000000000079c5 */ /* 0x000fe20000000000 */
[----:B--2---:R-:W-:Y:S02]  /*13f0*/  R2UR UR20, R5 ;  /* 0x00000000051472ca */ /* 0x004fe400000e0000 */
[----:B------:R-:W-:-:S04]  /*1400*/  SHF.R.S32.HI R5, RZ, 0x1f, R152 ;  /* 0x0000001fff057819 */ /* 0x000fc80000011498 */
[----:B------:R-:W-:-:S04]  /*1410*/  LEA.HI R5, R5, R152, RZ, 0x7 ;  /* 0x0000009805057211 */ /* 0x000fc800078f38ff */
[----:B------:R-:W-:Y:S02]  /*1420*/  SHF.R.S32.HI R2, RZ, 0x7, R5 ;  /* 0x00000007ff027819 */ /* 0x000fe40000011405 */
[----:B------:R-:W-:-:S04]  /*1430*/  LOP3.LUT R5, R5, 0xffffff80, RZ, 0xc0, !PT ;  /* 0xffffff8005057812 */ /* 0x000fc800078ec0ff */
[----:B------:R-:W0:Y:S01]  /*1440*/  SHFL.IDX PT, R2, R2, RZ, 0x1f ;  /* 0x00001fff02027589 */ /* 0x000e2200000e0000 */
[----:B------:R-:W-:Y:S01]  /*1450*/  IMAD.IADD R5, R152, 0x1, -R5 ;  /* 0x0000000198057824 */ /* 0x000fe200078e0a05 */
        /* <DEDUP_REMOVED lines=9> */
[----:B------:R-:W-:Y:S01]  /*14f0*/  SHF.R.U32.HI R7, RZ, 0x4, R7 ;  /* 0x00000004ff077819 */ /* 0x000fe20000011607 */
[C---:B------:R-:W-:Y:S01]  /*1500*/  VIADD R6, R4.reuse, 0x2 ;  /* 0x0000000204067836 */ /* 0x040fe20000000000 */
[----:B------:R-:W-:Y:S02]  /*1510*/  R2UR UR4, R4 ;  /* 0x00000000040472ca */ /* 0x000fe400000e0000 */
[----:B------:R-:W-:Y:S02]  /*1520*/  LOP3.LUT R7, R7, 0x3fff, RZ, 0xc0, !PT ;  /* 0x00003fff07077812 */ /* 0x000fe400078ec0ff */
[----:B------:R-:W-:Y:S01]  /*1530*/  R2UR UR8, R6 ;  /* 0x00000000060872ca */ /* 0x000fe200000e0000 */
[----:B------:R-:W-:Y:S01]  /*1540*/  VIADD R6, R4, 0x4 ;  /* 0x0000000404067836 */ /* 0x000fe20000000000 */
[----:B------:R-:W-:-:S04]  /*1550*/  LOP3.LUT R9, R7, 0x2000000, RZ, 0xfc, !PT ;  /* 0x0200000007097812 */ /* 0x000fc800078efcff */
[C---:B------:R-:W-:Y:S01]  /*1560*/  R2UR UR6, R9.reuse ;  /* 0x00000000090672ca */ /* 0x040fe200000e0000 */
[----:B------:R-:W-:Y:S01]  /*1570*/  VIADD R2, R9, 0x80 ;  /* 0x0000008009027836 */ /* 0x000fe20000000000 */
[----:B------:R-:W-:-:S04]  /*1580*/  R2UR UR12, R6 ;  /* 0x00000000060c72ca */ /* 0x000fc800000e0000 */
[----:B------:R-:W-:Y:S01]  /*1590*/  R2UR UR10, R2 ;  /* 0x00000000020a72ca */ /* 0x000fe200000e0000 */
[----:B------:R-:W-:-:S05]  /*15a0*/  VIADD R2, R9, 0x100 ;  /* 0x0000010009027836 */ /* 0x000fca0000000000 */
        /* <DEDUP_REMOVED lines=8> */
[----:B------:R-:W-:-:S03]  /*1630*/  SHF.R.S32.HI R2, RZ, 0x1f, R5 ;  /* 0x0000001fff027819 */ /* 0x000fc60000011405 */
[----:B------:R-:W-:Y:S02]  /*1640*/  PLOP3.LUT P1, PT, PT, PT, UP0, 0x80, 0x0 ;  /* 0x000000000000781c */ /* 0x000fe40003f2f008 */
[CC--:B------:R-:W-:Y:S02]  /*1650*/  LEA.HI R4, R2.reuse, R5.reuse, RZ, 0x2 ;  /* 0x0000000502047211 */ /* 0x0c0fe400078f10ff */
[----:B------:R-:W-:Y:S02]  /*1660*/  LEA.HI R2, R2, R5, RZ, 0x5 ;  /* 0x0000000502027211 */ /* 0x000fe400078f28ff */
[--C-:B------:R-:W-:Y:S02]  /*1670*/  SHF.R.S32.HI R6, RZ, 0x2, R4.reuse ;  /* 0x00000002ff067819 */ /* 0x100fe40000011404 */
[----:B------:R-:W-:Y:S02]  /*1680*/  SHF.R.S32.HI R7, RZ, 0x1f, R4 ;  /* 0x0000001fff077819 */ /* 0x000fe40000011404 */
[----:B------:R-:W-:-:S02]  /*1690*/  SHF.R.S32.HI R2, RZ, 0x5, R2 ;  /* 0x00000005ff027819 */ /* 0x000fc40000011402 */
[----:B------:R-:W-:-:S04]  /*16a0*/  LEA.HI R7, R7, R6, RZ, 0x3 ;  /* 0x0000000607077211 */ /* 0x000fc800078f18ff */
        /* <DEDUP_REMOVED lines=19> */
.L_x_4053:
[----:B------:R-:W-:Y:S01]  /*17e0*/  IADD3 R3, R3, -0x2, RZ ;  /* 0xfffffffe03037810 */ /* 0x000fe20007ffe0ff */
[----:B------:R-:W-:-:S03]  /*17f0*/  VIADD R4, R11, 0x38860 ;  /* 0x000388600b047836 */ /* 0x000fc60000000000 */
[----:B------:R-:W-:Y:S02]  /*1800*/  ISETP.GE.AND P0, PT, R3, R0, PT ;  /* 0x000000000300720c */ /* 0x000fe40003f06270 */
[----:B------:R-:W-:-:S04]  /*1810*/  PRMT R4, R197, 0x654, R4 ;  /* 0x00000654c5047816 */ /* 0x000fc80000000004 */
[----:B------:R0:W-:Y:S07]  /*1820*/  SYNCS.ARRIVE.TRANS64.RED.A1T0 RZ, [R4+URZ], RZ ;  /* 0x000000ff04ff79a7 */ /* 0x0001ee000810043f */
[----:B------:R-:W-:Y:S05]  /*1830*/  @!P0 BRA `(.L_x_4054) ;  /* 0x0000000800bc8947 */ /* 0x000fea0003800000 */
[----:B------:R-:W-:-:S07]  /*1840*/  IMAD.MOV.U32 R2, RZ, RZ, RZ ;  /* 0x000000ffff027224 */ /* 0x000fce00078e00ff */
.L_x_4056:
        /* <DEDUP_REMOVED lines=168> */
.L_x_4055:
[----:B------:R-:W-:-:S04]  /*22d0*/  IMAD R4, R2, 0x8, R11 ;  /* 0x0000000802047824 */ /* 0x000fc800078e020b */
[----:B------:R-:W-:-:S05]  /*22e0*/  VIADD R4, R4, 0x38860 ;  /* 0x0003886004047836 */ /* 0x000fca0000000000 */
[----:B------:R-:W-:-:S04]  /*22f0*/  PRMT R4, R197, 0x654, R4 ;  /* 0x00000654c5047816 */ /* 0x000fc80000000004 */
[----:B------:R1:W-:Y:S01]  /*2300*/  SYNCS.ARRIVE.TRANS64.RED.A1T0 RZ, [R4+URZ], RZ ;  /* 0x000000ff04ff79a7 */ /* 0x0003e2000810043f */
[----:B------:R-:W-:Y:S05]  /*2310*/  @P0 BRA `(.L_x_4056) ;  /* 0xfffffff4004c0947 */ /* 0x000fea000383ffff */
[----:B------:R-:W-:-:S07]  /*2320*/  IMAD.SHL.U32 R2, R2, 0x40, RZ ;  /* 0x0000004002027824 */ /* 0x000fce00078e00ff */
.L_x_4054:
[----:B------:R-:W-:Y:S01]  /*2330*/  BAR.SYNC.DEFER_BLOCKING 0xe, 0x100 ;  /* 0x0384000000007b1d */ /* 0x000fe20000010000 */
[----:B------:R-:W-:Y:S01]  /*2340*/  IMAD.IADD R2, R7, 0x1, R2 ;  /* 0x0000000107027824 */ /* 0x000fe200078e0202 */
[----:B------:R-:W-:Y:S01]  /*2350*/  PLOP3.LUT P0, PT, PT, PT, PT, 0x8, 0x0 ;  /* 0x000000000000781c */ /* 0x000fe20003f0e170 */
[----:B01----:R-:W-:Y:S02]  /*2360*/  IMAD.MOV.U32 R4, RZ, RZ, RZ ;  /* 0x000000ffff047224 */ /* 0x003fe400078e00ff */
[----:B------:R-:W-:-:S05]  /*2370*/  IMAD R2, R2, 0x4, R11 ;  /* 0x0000000402027824 */ /* 0x000fca00078e020b */
        /* <DEDUP_REMOVED lines=133> */
.L_x_4050:
[----:B------:R-:W0:Y:S01]  /*2bd0*/  LDC R0, c[0x0][0x288] ;  /* 0x0000a200ff007b82 */ /* 0x000e220000000800 */
[----:B------:R-:W-:Y:S01]  /*2be0*/  ULDC UR4, c[0x0][0x448] ;  /* 0x0001120000047ab9 */ /* 0x000fe20000000800 */
[----:B------:R-:W-:Y:S02]  /*2bf0*/  UIADD3 UR6, UR38, 0x3f, URZ ;  /* 0x0000003f26067890 */ /* 0x000fe4000fffe03f */
[----:B------:R-:W-:Y:S02]  /*2c00*/  UISETP.NE.AND UP0, UPT, UR4, 0x1, UPT ;  /* 0x000000010400788c */ /* 0x000fe4000bf05270 */
[----:B------:R-:W-:Y:S02]  /*2c10*/  USHF.R.U32.HI UR9, URZ, 0x10, UR7 ;  /* 0x000000103f097899 */ /* 0x000fe40008011607 */
[----:B------:R-:W-:Y:S02]  /*2c20*/  UP2UR UR60, UPR, URZ, 0x1 ;  /* 0x000000013f3c7883 */ /* 0x000fe40008000000 */
[----:B------:R-:W-:-:S05]  /*2c30*/  ULOP3.LUT UR61, UR7, 0xffff, URZ, 0xc0, !UPT ;  /* 0x0000ffff073d7892 */ /* 0x000fca000f8ec03f */
[----:B------:R-:W-:Y:S01]  /*2c40*/  @UP0 ULDC UR4, c[0x0][0x44c] ;  /* 0x0001130000040ab9 */ /* 0x000fe20000000800 */
[----:B------:R-:W-:Y:S01]  /*2c50*/  @UP0 ULDC UR8, c[0x0][0x450] ;  /* 0x0001140000080ab9 */ /* 0x000fe20000000800 */
[----:B------:R-:W-:-:S04]  /*2c60*/  UIMAD.WIDE.U32 UR4, UR6, UR4, URZ ;  /* 0x00000004060472a5 */ /* 0x000fc8000f8e003f */
[----:B------:R-:W-:Y:S02]  /*2c70*/  @UP0 USHF.R.U32.HI UR6, URZ, UR8, UR5 ;  /* 0x000000083f060299 */ /* 0x000fe40008011605 */
[----:B------:R-:W-:Y:S01]  /*2c80*/  UISETP.NE.AND UP0, UPT, UR9, URZ, UPT ;  /* 0x0000003f0900728c */ /* 0x000fe2000bf05270 */
[----:B0-----:R-:W-:Y:S01]  /*2c90*/  IADD3 R0, -R0, 0x40, RZ ;  /* 0x0000004000007810 */ /* 0x001fe20007ffe1ff */
[----:B------:R-:W-:-:S04]  /*2ca0*/  UMOV UR4, URZ ;  /* 0x0000003f00047c82 */ /* 0x000fc80008000000 */
[----:B------:R-:W-:-:S05]  /*2cb0*/  IMAD R0, R195, R2, R0 ;  /* 0x00000002c3007224 */ /* 0x000fca00078e0200 */
[----:B------:R-:W-:Y:S01]  /*2cc0*/  IADD3 R0, R0, UR6, RZ ;  /* 0x0000000600007c10 */ /* 0x000fe2000fffe0ff */
[----:B------:R-:W-:-:S03]  /*2cd0*/  @!UP0 ULDC UR9, c[0x0][0xae8] ;  /* 0x0002ba0000098ab9 */ /* 0x000fc60000000800 */
[----:B------:R-:W-:-:S04]  /*2ce0*/  SHF.R.S32.HI R5, RZ, 0x1f, R0 ;  /* 0x0000001fff057819 */ /* 0x000fc80000011400 */
[----:B------:R-:W-:-:S04]  /*2cf0*/  LEA.HI R5, R5, R0, RZ, 0x6 ;  /* 0x0000000005057211 */ /* 0x000fc800078f30ff */
[----:B------:R-:W-:-:S04]  /*2d00*/  SHF.R.S32.HI R0, RZ, 0x6, R5 ;  /* 0x00000006ff007819 */ /* 0x000fc80000011405 */
[----:B------:R-:W-:-:S04]  /*2d10*/  VIMNMX R22, R3, R0, PT ;  /* 0x0000000003167248 */ /* 0x000fc80003fe0100 */
[----:B------:R-:W-:-:S13]  /*2d20*/  ISETP.GE.AND P0, PT, R22, 0x1, PT ;  /* 0x000000011600780c */ /* 0x000fda0003f06270 */
[----:B------:R-:W-:Y:S05]  /*2d30*/  @!P0 BRA `(.L_x_4057) ;  /* 0x0000000000808947 */ /* 0x000fea0003800000 */
[----:B------:R-:W-:Y:S01]  /*2d40*/  IMAD.U32 R5, RZ, RZ, UR9 ;  /* 0x00000009ff057e24 */ /* 0x000fe2000f8e00ff */
[----:B------:R-:W-:-:S04]  /*2d50*/  UMOV UR4, URZ ;  /* 0x0000003f00047c82 */ /* 0x000fc80008000000 */
[----:B------:R-:W-:-:S04]  /*2d60*/  IABS R0, R5 ;  /* 0x0000000500007213 */ /* 0x000fc80000000000 */
[----:B------:R-:W-:Y:S02]  /*2d70*/  R2UR UR8, R0 ;  /* 0x00000000000872ca */ /* 0x000fe400000e0000 */
[----:B------:R-:W-:Y:S02]  /*2d80*/  IADD3 R0, R5, -0x1, R22 ;  /* 0xffffffff05007810 */ /* 0x000fe40007ffe016 */
[----:B------:R-:W-:Y:S02]  /*2d90*/  IABS R5, R5 ;  /* 0x0000000500057213 */ /* 0x000fe40000000000 */
[----:B------:R-:W-:-:S04]  /*2da0*/  IABS R4, R0 ;  /* 0x0000000000047213 */ /* 0x000fc80000000000 */
[----:B------:R-:W-:-:S03]  /*2db0*/  R2UR UR7, R4 ;  /* 0x00000000040772ca */ /* 0x000fc600000e0000 */
        /* <DEDUP_REMOVED lines=17> */
[----:B------:R-:W-:-:S04]  /*2ed0*/  ULOP3.LUT UR4, UR6, UR9, URZ, 0x3c, !UPT ;  /* 0x0000000906047292 */ /* 0x000fc8000f8e3c3f */
[----:B------:R-:W-:-:S05]  /*2ee0*/  UISETP.GE.AND UP0, UPT, UR4, URZ, UPT ;  /* 0x0000003f0400728c */ /* 0x000fca000bf06270 */
[----:B------:R-:W-:Y:S02]  /*2ef0*/  @UP1 UIADD3 UR5, UR5, 0x1, URZ ;  /* 0x0000000105051890 */ /* 0x000fe4000fffe03f */
[----:B------:R-:W-:-:S05]  /*2f00*/  UISETP.NE.AND UP1, UPT, UR9, URZ, UPT ;  /* 0x0000003f0900728c */ /* 0x000fca000bf25270 */
[----:B------:R-:W-:Y:S02]  /*2f10*/  UMOV UR4, UR5 ;  /* 0x0000000500047c82 */ /* 0x000fe40008000000 */
[----:B------:R-:W-:-:S04]  /*2f20*/  @!UP0 UIADD3 UR4, -UR4, URZ, URZ ;  /* 0x0000003f04048290 */ /* 0x000fc8000fffe13f */
[----:B------:R-:W-:-:S12]  /*2f30*/  @!UP1 ULOP3.LUT UR4, URZ, UR9, URZ, 0x33, !UPT ;  /* 0x000000093f049292 */ /* 0x000fd8000f8e333f */
.L_x_4057:
[----:B------:R-:W-:Y:S02]  /*2f40*/  UIMAD UR61, UR61, UR4, URZ ;  /* 0x000000043d3d72a4 */ /* 0x000fe4000f8e023f */
[----:B------:R-:W-:Y:S01]  /*2f50*/  IMAD.U32 R3, RZ, RZ, UR4 ;  /* 0x00000004ff037e24 */ /* 0x000fe2000f8e00ff */
[----:B------:R-:W-:Y:S01]  /*2f60*/  PLOP3.LUT P0, PT, PT, PT, PT, 0x80, 0x0 ;  /* 0x000000000000781c */ /* 0x000fe20003f0f070 */
[----:B------:R-:W-:Y:S01]  /*2f70*/  IMAD.MOV.U32 R2, RZ, RZ, RZ ;  /* 0x000000ffff027224 */ /* 0x000fe200078e00ff */
[----:B------:R-:W-:Y:S01]  /*2f80*/  CS2R R150, SRZ ;  /* 0x0000000000967805 */ /* 0x000fe2000001ff00 */
[----:B------:R-:W-:Y:S01]  /*2f90*/  IMAD.MOV.U32 R4, RZ, RZ, RZ ;  /* 0x000000ffff047224 */ /* 0x000fe200078e00ff */
[----:B------:R-:W-:Y:S02]  /*2fa0*/  VIADDMNMX R22, R3, UR61, R22, PT ;  /* 0x0000003d03167c46 */ /* 0x000fe4000b800116 */
[----:B------:R-:W-:Y:S02]  /*2fb0*/  CS2R R148, SRZ ;  /* 0x0000000000947805 */ /* 0x000fe4000001ff00 */
[----:B------:R-:W-:-:S02]  /*2fc0*/  CS2R R146, SRZ ;  /* 0x0000000000927805 */ /* 0x000fc4000001ff00 */
[----:B------:R-:W-:Y:S02]  /*2fd0*/  CS2R R144, SRZ ;  /* 0x0000000000907805 */ /* 0x000fe4000001ff00 */
[----:B------:R-:W-:Y:S02]  /*2fe0*/  ISETP.GT.AND P1, PT, R22, UR61, PT ;  /* 0x0000003d16007c0c */ /* 0x000fe4000bf24270 */
        /* <DEDUP_REMOVED lines=86> */
[----:B------:R-:W-:Y:S01]  /*3550*/  MOV R8, 0x70 ;  /* 0x0000007000087802 */ /* 0x000fe20000000f00 */
[----:B------:R-:W-:Y:S02]  /*3560*/  IMAD.U32 R6, RZ, RZ, UR4 ;  /* 0x00000004ff067e24 */ /* 0x000fe4000f8e00ff */
[----:B------:R-:W-:-:S02]  /*3570*/  IMAD.U32 R7, RZ, RZ, UR5 ;  /* 0x00000005ff077e24 */ /* 0x000fc4000f8e00ff */
[----:B------:R-:W-:Y:S02]  /*3580*/  IMAD.U32 R11, RZ, RZ, UR7 ;  /* 0x00000007ff0b7e24 */ /* 0x000fe4000f8e00ff */
[----:B------:R-:W-:Y:S02]  /*3590*/  IMAD.MOV.U32 R12, RZ, RZ, 0x1 ;  /* 0x00000001ff0c7424 */ /* 0x000fe400078e00ff */
[----:B0-----:R-:W-:-:S07]  /*35a0*/  IMAD.MOV.U32 R13, RZ, RZ, RZ ;  /* 0x000000ffff0d7224 */ /* 0x001fce00078e00ff */
[----:B------:R-:W-:-:S07]  /*35b0*/  LEPC R20, `(.L_x_4058) ;  /* 0x000000001014794e */ /* 0x000fce0000000000 */
[----:B-1----:R-:W-:Y:S05]  /*35c0*/  CALL.ABS.NOINC R2 ;  /* 0x0000000002007343 */ /* 0x002fea0003c00000 */
.L_x_4058:
        /* <DEDUP_REMOVED lines=11> */
.L_x_4149:
[----:B------:R-:W2:Y:S01]  /*3680*/  LDL R0, [R1+0x4] ;  /* 0x0000040001007983 */ /* 0x000ea20000100800 */
[----:B------:R-:W-:Y:S02]  /*3690*/  LEA.HI R9, R9, R6, RZ, 0x3 ;  /* 0x0000000609097211 */ /* 0x000fe400078f18ff */
[----:B------:R-:W-:Y:S02]  /*36a0*/  LEA.HI R4, R4, R7, RZ, 0x5 ;  /* 0x0000000704047211 */ /* 0x000fe400078f28ff */
[----:B------:R-:W-:Y:S02]  /*36b0*/  LOP3.LUT R9, R9, 0xfffffff8, RZ, 0xc0, !PT ;  /* 0xfffffff809097812 */ /* 0x000fe400078ec0ff */
[----:B------:R-:W-:-:S03]  /*36c0*/  SHF.R.S32.HI R4, RZ, 0x5, R4 ;  /* 0x00000005ff047819 */ /* 0x000fc60000011404 */
[----:B------:R-:W-:-:S04]  /*36d0*/  IMAD.IADD R9, R6, 0x1, -R9 ;  /* 0x0000000106097824 */ /* 0x000fc800078e0a09 */
[----:B------:R-:W-:Y:S01]  /*36e0*/  IMAD R192, R4, 0x10, R9 ;  /* 0x0000001004c07824 */ /* 0x000fe200078e0209 */
[----:B--2---:R-:W-:Y:S02]  /*36f0*/  R2UR UR4, R0 ;  /* 0x00000000000472ca */ /* 0x004fe400000e0000 */
[----:B------:R-:W-:Y:S01]  /*3700*/  LOP3.LUT R0, R3, 0x7ffffffc, RZ, 0xc0, !PT ;  /* 0x7ffffffc03007812 */ /* 0x000fe200078ec0ff */
[----:B------:R-:W-:-:S04]  /*3710*/  IMAD.IADD R3, R17, 0x1, -R2 ;  /* 0x0000000111037824 */ /* 0x000fc800078e0a02 */
        /* <DEDUP_REMOVED lines=8> */
.L_x_4060:
[----:B------:R1:W2:Y:S01]  /*37a0*/  SYNCS.PHASECHK.TRANS64.TRYWAIT P1, [R198+URZ+0x38830], R5 ;  /* 0x03883005c60075a7 */ /* 0x0002a2000802017f */
[----:B------:R-:W-:Y:S05]  /*37b0*/  @!P0 BRA `(.L_x_4061) ;  /* 0x0000000000048947 */ /* 0x000fea0003800000 */
[----:B------:R-:W-:Y:S01]  /*37c0*/  BPT.TRAP 0x1 ;  /* 0x000000040000795c */ /* 0x000fe20000300000 */
.L_x_4061:
[----:B--2---:R-:W-:Y:S05]  /*37d0*/  @P1 BRA `(.L_x_4062) ;  /* 0x0000000000081947 */ /* 0x004fea0003800000 */
[----:B------:R-:W2:Y:S02]  /*37e0*/  SYNCS.PHASECHK.TRANS64.TRYWAIT P1, [R198+URZ+0x38830], R5 ;  /* 0x03883005c60075a7 */ /* 0x000ea4000802017f */
[----:B--2---:R-:W-:Y:S05]  /*37f0*/  @!P1 BRA `(.L_x_4063) ;  /* 0x0000010800149947 */ /* 0x004fea0003800000 */
.L_x_4062:
        /* <DEDUP_REMOVED lines=35> */
[----:B------:R-:W-:Y:S01]  /*3a30*/  MOV R8, UR8 ;  /* 0x0000000800087c02 */ /* 0x000fe20008000f00 */
        /* <DEDUP_REMOVED lines=29> */
.L_x_4150:
[----:B------:R-:W-:Y:S05]  /*3c10*/  @!P0 BRA `(.L_x_4065) ;  /* 0x0000000000048947 */ /* 0x000fea0003800000 */
[----:B------:R-:W-:Y:S01]  /*3c20*/  BPT.TRAP 0x1 ;  /* 0x000000040000795c */ /* 0x000fe20000300000 */
.L_x_4065:
[----:B------:R4:W0:Y:S01]  /*3c30*/  SYNCS.PHASECHK.TRANS64.TRYWAIT P1, [R198+URZ+0x38850], R5 ;  /* 0x03885005c60075a7 */ /* 0x000822000802017f */
[----:B------:R-:W-:Y:S05]  /*3c40*/  @!P0 BRA `(.L_x_4066) ;  /* 0x0000000000048947 */ /* 0x000fea0003800000 */
[----:B------:R-:W-:Y:S01]  /*3c50*/  BPT.TRAP 0x1 ;  /* 0x000000040000795c */ /* 0x000fe20000300000 */
.L_x_4066:
        /* <DEDUP_REMOVED lines=11> */
.L_x_4067:
[----:B------:R-:W-:Y:S01]  /*3d10*/  R2UR UR4, R0 ;  /* 0x00000000000472ca */ /* 0x000fe200000e0000 */
[----:B------:R-:W-:Y:S01]  /*3d20*/  WARPGROUP.ARRIVE ;  /* 0x00000000000079c5 */ /* 0x000fe20000000000 */
[----:B------:R-:W-:Y:S01]  /*3d30*/  R2UR UR6, R18 ;  /* 0x00000000120672ca */ /* 0x000fe200000e0000 */
        /* <DEDUP_REMOVED lines=9> */
[----:B------:R-:W-:Y:S01]  /*3dd0*/  VIADD R4, R0, 0x4 ;  /* 0x0000000400047836 */ /* 0x000fe20000000000 */
[----:B------:R-:W-:Y:S01]  /*3de0*/  UMOV UR8, UR4 ;  /* 0x0000000400087c82 */ /* 0x000fe20008000000 */
[----:B-1234-:R-:W-:Y:S01]  /*3df0*/  VIADD R5, R18, 0x4 ;  /* 0x0000000412057836 */ /* 0x01efe20000000000 */
[----:B------:R-:W-:Y:S01]  /*3e00*/  UMOV UR4, UR8 ;  /* 0x0000000800047c82 */ /* 0x000fe20008000000 */
[----:B------:R-:W-:Y:S01]  /*3e10*/  IMAD.U32 R6, RZ, RZ, UR8 ;  /* 0x00000008ff067e24 */ /* 0x000fe2000f8e00ff */
[----:B------:R-:W-:Y:S01]  /*3e20*/  HGMMA.64x64x16.F32 R24, gdesc[UR4], R24, gsb0 ;  /* 0x00e00000041879f0 */ /* 0x000fe20008000818 */
[----:B------:R-:W-:Y:S01]  /*3e30*/  R2UR UR4, R2 ;  /* 0x00000000020472ca */ /* 0x000fe200000e0000 */
[----:B------:R-:W-:Y:S01]  /*3e40*/  UMOV UR5, UR9 ;  /* 0x0000000900057c82 */ /* 0x000fe20008000000 */
[----:B------:R-:W-:Y:S01]  /*3e50*/  R2UR UR6, R3 ;  /* 0x00000000030672ca */ /* 0x000fe200000e0000 */
[----:B------:R-:W-:Y:S01]  /*3e60*/  UMOV UR7, 0x40000040 ;  /* 0x4000004000077882 */ /* 0x000fe20000000000 */
[----:B------:R-:W-:Y:S01]  /*3e70*/  MOV R3, UR9 ;  /* 0x0000000900037c02 */ /* 0x000fe20008000f00 */
[----:B------:R-:W-:Y:S01]  /*3e80*/  UMOV UR9, 0x40000040 ;  /* 0x4000004000097882 */ /* 0x000fe20000000000 */
[----:B------:R-:W-:Y:S01]  /*3e90*/  VIADD R12, R0, 0x6 ;  /* 0x00000006000c7836 */ /* 0x000fe20000000000 */
[----:B------:R-:W-:Y:S01]  /*3ea0*/  UMOV UR15, 0x40000040 ;  /* 0x40000040000f7882 */ /* 0x000fe20000000000 */
[----:B------:R-:W-:Y:S01]  /*3eb0*/  VIADD R13, R18, 0x6 ;  /* 0x00000006120d7836 */ /* 0x000fe20000000000 */
[----:B------:R-:W-:Y:S01]  /*3ec0*/  UMOV UR17, 0x40000040 ;  /* 0x4000004000117882 */ /* 0x000fe20000000000 */
[----:B------:R-:W-:Y:S01]  /*3ed0*/  VIADD R19, R0, 0x200 ;  /* 0x0000020000137836 */ /* 0x000fe20000000000 */
[----:B------:R-:W-:Y:S01]  /*3ee0*/  UMOV UR19, 0x40000040 ;  /* 0x4000004000137882 */ /* 0x000fe20000000000 */
[----:B------:R-:W-:Y:S01]  /*3ef0*/  VIADD R20, R18, 0x200 ;  /* 0x0000020012147836 */ /* 0x000fe20000000000 */
        /* <DEDUP_REMOVED lines=20> */
[----:B------:R-:W-:Y:S01]  /*4040*/  VIADD R184, R0, 0x800 ;  /* 0x0000080000b87836 */ /* 0x000fe20000000000 */
        /* <DEDUP_REMOVED lines=12> */
[----:B------:R-:W-:Y:S01]  /*4110*/  IMAD.U32 R5, RZ, RZ, UR9 ;  /* 0x00000009ff057e24 */ /* 0x000fe2000f8e00ff */
[----:B------:R-:W-:-:S08]  /*4120*/  UMOV UR9, 0x40000040 ;  /* 0x4000004000097882 */ /* 0x000fd00000000000 */
        /* <DEDUP_REMOVED lines=34> */
[----:B------:R-:W-:Y:S01]  /*4350*/  VIADD R20, R18, 0x400 ;  /* 0x0000040012147836 */ /* 0x000fe20000000000 */
[----:B------:R-:W-:-:S04]  /*4360*/  IADD3 R19, R0, 0x400, RZ ;  /* 0x0000040000137810 */ /* 0x000fc80007ffe0ff */
        /* <DEDUP_REMOVED lines=31> */
[----:B------:R-:W-:Y:S02]  /*4560*/  WARPGROUP.DEPBAR.LE gsb0, 0x0 ;  /* 0x00008000000079c5 */ /* 0x000fe40000010000 */
[----:B------:R-:W-:-:S06]  /*4570*/  WARPGROUP.ARRIVE ;  /* 0x00000000000079c5 */ /* 0x000fcc0000000000 */
[----:B------:R-:W-:Y:S01]  /*4580*/  HGMMA.64x64x16.F32 R24, gdesc[UR4], R24, gsb0 ;  /* 0x00e00000041879f0 */ /* 0x000fe20008000818 */
[----:B0-----:R-:W-:Y:S02]  /*4590*/  ISETP.GT.AND P1, PT, R19, 0x7f, PT ;  /* 0x0000007f1300780c */ /* 0x001fe40003f24270 */
[----:B------:R-:W-:Y:S02]  /*45a0*/  IADD3 R19, R18, 0x800, RZ ;  /* 0x0000080012137810 */ /* 0x000fe40007ffe0ff */
[----:B------:R-:W-:Y:S02]  /*45b0*/  SEL R20, RZ, 0x2, !P1 ;  /* 0x00000002ff147807 */ /* 0x000fe40004800000 */
[C---:B------:R-:W-:Y:S02]  /*45c0*/  SEL R56, R58.reuse, 0x2, P1 ;  /* 0x000000023a387807 */ /* 0x040fe40000800000 */
[----:B------:R-:W-:Y:S01]  /*45d0*/  SEL R58, R58, 0x6, !P1 ;  /* 0x000000063a3a7807 */ /* 0x000fe20004800000 */
[----:B------:R-:W-:-:S02]  /*45e0*/  IMAD.IADD R21, R20, 0x1, R184 ;  /* 0x0000000114157824 */ /* 0x000fc400078e02b8 */
        /* <DEDUP_REMOVED lines=167> */
[C---:B------:R-:W-:Y:S01]  /*5060*/  IADD3 R20, R56.reuse, R199, RZ ;  /* 0x000000c738147210 */ /* 0x040fe20007ffe0ff */
[--C-:B------:R-:W-:Y:S02]  /*5070*/  IMAD.IADD R56, R56, 0x1, R21.reuse ;  /* 0x0000000138387824 */ /* 0x100fe400078e0215 */
[----:B------:R-:W-:Y:S02]  /*5080*/  IMAD.IADD R21, R58, 0x1, R21 ;  /* 0x000000013a157824 */ /* 0x000fe400078e0215 */
[----:B------:R-:W-:Y:S01]  /*5090*/  IMAD.MOV.U32 R59, RZ, RZ, 0x40 ;  /* 0x00000040ff3b7424 */ /* 0x000fe200078e00ff */
        /* <DEDUP_REMOVED lines=17> */
[----:B------:R-:W-:-:S04]  /*51b0*/  SEL R21, R21, 0xf80, P1 ;  /* 0x00000f8015157807 */ /* 0x000fc80000800000 */
        /* <DEDUP_REMOVED lines=17> */
.L_x_4069:
[----:B------:R-:W-:Y:S01]  /*52d0*/  LEA.HI R20, R57, R152, RZ, 0x2 ;  /* 0x0000009839147211 */ /* 0x000fe200078f10ff */
[----:B------:R-:W-:Y:S01]  /*52e0*/  UISETP.NE.AND UP0, UPT, UR60, URZ, UPT ;  /* 0x0000003f3c00728c */ /* 0x000fe2000bf05270 */
[----:B------:R-:W-:Y:S01]  /*52f0*/  VIADD R61, R192, UR38 ;  /* 0x00000026c03d7c36 */ /* 0x000fe20008000000 */
[----:B------:R-:W0:Y:S01]  /*5300*/  LDC R169, c[0x0][0x288] ;  /* 0x0000a200ffa97b82 */ /* 0x000e220000000800 */
[----:B------:R-:W-:Y:S01]  /*5310*/  LOP3.LUT R21, R20, 0xfffffffc, RZ, 0xc0, !PT ;  /* 0xfffffffc14157812 */ /* 0x000fe200078ec0ff */
[----:B------:R-:W-:Y:S01]  /*5320*/  IMAD R56, R22, -0x40, R59 ;  /* 0xffffffc016387824 */ /* 0x000fe200078e023b */
[----:B------:R-:W-:Y:S01]  /*5330*/  ULDC UR7, c[0x0][0x2f0] ;  /* 0x0000bc0000077ab9 */ /* 0x000fe20000000800 */
[----:B------:R-:W-:Y:S01]  /*5340*/  PLOP3.LUT P1, PT, PT, PT, UP0, 0x80, 0x0 ;  /* 0x000000000000781c */ /* 0x000fe20003f2f008 */
[----:B------:R-:W-:Y:S01]  /*5350*/  UMOV UR11, 0x40000040 ;  /* 0x40000040000b7882 */ /* 0x000fe20000000000 */
[----:B------:R-:W-:Y:S01]  /*5360*/  IMAD.IADD R21, R152, 0x1, -R21 ;  /* 0x0000000198157824 */ /* 0x000fe200078e0a15 */
[----:B------:R-:W-:Y:S01]  /*5370*/  PLOP3.LUT P2, PT, PT, PT, UP0, 0x80, 0x0 ;  /* 0x000000000000781c */ /* 0x000fe20003f4f008 */
[----:B------:R-:W-:Y:S01]  /*5380*/  VIADD R58, R56, 0x1 ;  /* 0x00000001383a7836 */ /* 0x000fe20000000000 */
[----:B------:R-:W-:Y:S01]  /*5390*/  @UP0 ULDC UR6, c[0x0][0x44c] ;  /* 0x0001130000060ab9 */ /* 0x000fe20000000800 */
[C---:B------:R-:W-:Y:S01]  /*53a0*/  R2UR UR10, R193.reuse ;  /* 0x00000000c10a72ca */ /* 0x040fe200000e0000 */
[----:B------:R-:W-:Y:S01]  /*53b0*/  VIADD R216, R193, 0x80 ;  /* 0x00000080c1d87836 */ /* 0x000fe20000000000 */
[----:B------:R-:W-:Y:S01]  /*53c0*/  LEA.HI R20, R21, R21, RZ, 0x1 ;  /* 0x0000001515147211 */ /* 0x000fe200078f08ff */
[----:B------:R-:W-:-:S03]  /*53d0*/  IMAD R58, R195, UR7, R58 ;  /* 0x00000007c33a7c24 */ /* 0x000fc6000f8e023a */
[----:B------:R-:W-:-:S05]  /*53e0*/  LOP3.LUT R20, R20, 0x1ffffffe, RZ, 0xc0, !PT ;  /* 0x1ffffffe14147812 */ /* 0x000fca00078ec0ff */
[----:B------:R-:W-:Y:S01]  /*53f0*/  IMAD.IADD R20, R21, 0x1, -R20 ;  /* 0x0000000115147824 */ /* 0x000fe200078e0a14 */
[----:B0-----:R-:W-:-:S03]  /*5400*/  IADD3 R58, R58, -R169, -R196 ;  /* 0x800000a93a3a7210 */ /* 0x001fc60007ffe8c4 */
[----:B------:R-:W-:-:S04]  /*5410*/  IMAD R186, R20, 0x8, R61 ;  /* 0x0000000814ba7824 */ /* 0x000fc800078e023d */
[----:B------:R-:W-:Y:S01]  /*5420*/  @P1 IMAD.HI.U32 R21, R186, UR6, RZ ;  /* 0x00000006ba151c27 */ /* 0x000fe2000f8e00ff */
[----:B------:R-:W-:-:S03]  /*5430*/  @UP0 ULDC UR6, c[0x0][0x450] ;  /* 0x0001140000060ab9 */ /* 0x000fc60000000800 */
[----:B------:R-:W-:Y:S01]  /*5440*/  IMAD.MOV.U32 R20, RZ, RZ, R186 ;  /* 0x000000ffff147224 */ /* 0x000fe200078e00ba */
[----:B------:R-:W-:Y:S01]  /*5450*/  @P2 SHF.R.U32.HI R20, RZ, UR6, R21 ;  /* 0x00000006ff142c19 */ /* 0x000fe20008011615 */
[----:B------:R-:W-:Y:S01]  /*5460*/  IMAD R21, R195, UR7, R56 ;  /* 0x00000007c3157c24 */ /* 0x000fe2000f8e0238 */
[----:B------:R-:W-:-:S03]  /*5470*/  ULDC UR6, c[0x0][0xa80] ;  /* 0x0002a00000067ab9 */ /* 0x000fc60000000800 */
[----:B------:R-:W0:Y:S01]  /*5480*/  SHFL.IDX PT, R60, R20, RZ, 0x1c1f ;  /* 0x001c1fff143c7589 */ /* 0x000e2200000e0000 */
[----:B------:R-:W-:-:S03]  /*5490*/  IMAD.IADD R21, R21, 0x1, -R196 ;  /* 0x0000000115157824 */ /* 0x000fc600078e0ac4 */
[----:B------:R-:W1:Y:S02]  /*54a0*/  SHFL.IDX PT, R20, R20, 0x1, 0x1c1f ;  /* 0x003c1f0014147f89 */ /* 0x000e6400000e0000 */
[----:B0-----:R-:W-:-:S04]  /*54b0*/  VIADDMNMX R60, R60, R58, R21, PT ;  /* 0x0000003a3c3c7246 */ /* 0x001fc80003800115 */
        /* <DEDUP_REMOVED lines=45> */
[----:B------:R-:W-:Y:S02]  /*5790*/  FMNMX.FTZ R56, R52, R61, !PT ;  /* 0x0000003d34387209 */ /* 0x000fe40007810000 */
[----:B-1----:R-:W-:Y:S02]  /*57a0*/  VIADDMNMX R21, R20, R58, R21, PT ;  /* 0x0000003a14157246 */ /* 0x002fe40003800115 */
[----:B------:R-:W-:-:S02]  /*57b0*/  FMNMX.FTZ R56, R53, R56, !PT ;  /* 0x0000003835387209 */ /* 0x000fc40007810000 */
[C---:B------:R-:W-:Y:S02]  /*57c0*/  ISETP.GT.AND P1, PT, R21.reuse, RZ, PT ;  /* 0x000000ff1500720c */ /* 0x040fe40003f24270 */
[C---:B------:R-:W-:Y:S01]  /*57d0*/  ISETP.GT.AND P2, PT, R21.reuse, 0x1, PT ;  /* 0x000000011500780c */ /* 0x040fe20003f44270 */
[----:B------:R-:W0:Y:S01]  /*57e0*/  SHFL.BFLY PT, R61, R56, 0x2, 0x1f ;  /* 0x0c401f00383d7f89 */ /* 0x000e2200000e0000 */
[----:B------:R-:W-:Y:S02]  /*57f0*/  ISETP.GT.AND P3, PT, R21, 0x8, PT ;  /* 0x000000081500780c */ /* 0x000fe40003f64270 */
[----:B------:R-:W-:Y:S02]  /*5800*/  FSEL R26, R26, -INF , P1 ;  /* 0xff8000001a1a7808 */ /* 0x000fe40000800000 */
[----:B------:R-:W-:Y:S02]  /*5810*/  FSEL R27, R27, -INF , P2 ;  /* 0xff8000001b1b7808 */ /* 0x000fe40001000000 */
[----:B------:R-:W-:-:S02]  /*5820*/  ISETP.GT.AND P1, PT, R21, 0x9, PT ;  /* 0x000000091500780c */ /* 0x000fc40003f24270 */
[----:B------:R-:W-:Y:S02]  /*5830*/  FSEL R30, R30, -INF , P3 ;  /* 0xff8000001e1e7808 */ /* 0x000fe40001800000 */
[----:B------:R-:W-:Y:S02]  /*5840*/  ISETP.GT.AND P2, PT, R21, 0x10, PT ;  /* 0x000000101500780c */ /* 0x000fe40003f44270 */
[----:B------:R-:W-:Y:S02]  /*5850*/  FSEL R31, R31, -INF , P1 ;  /* 0xff8000001f1f7808 */ /* 0x000fe40000800000 */
[C---:B------:R-:W-:Y:S02]  /*5860*/  ISETP.GT.AND P1, PT, R21.reuse, 0x11, PT ;  /* 0x000000111500780c */ /* 0x040fe40003f24270 */
[----:B------:R-:W-:Y:S02]  /*5870*/  FSEL R34, R34, -INF , P2 ;  /* 0xff80000022227808 */ /* 0x000fe40001000000 */
[----:B------:R-:W-:-:S02]  /*5880*/  ISETP.GT.AND P2, PT, R21, 0x18, PT ;  /* 0x000000181500780c */ /* 0x000fc40003f44270 */
[----:B------:R-:W-:Y:S02]  /*5890*/  FSEL R35, R35, -INF , P1 ;  /* 0xff80000023237808 */ /* 0x000fe40000800000 */
[----:B------:R-:W-:Y:S02]  /*58a0*/  ISETP.GT.AND P1, PT, R21, 0x19, PT ;  /* 0x000000191500780c */ /* 0x000fe40003f24270 */
[----:B0-----:R-:W-:Y:S02]  /*58b0*/  FMNMX.FTZ R185, R56, R61, !PT ;  /* 0x0000003d38b97209 */ /* 0x001fe40007810000 */
[----:B------:R-:W-:Y:S02]  /*58c0*/  FMNMX.FTZ R61, R26, R27, !PT ;  /* 0x0000001b1a3d7209 */ /* 0x000fe40007810000 */
[----:B------:R-:W-:Y:S01]  /*58d0*/  FSEL R38, R38, -INF , P2 ;  /* 0xff80000026267808 */ /* 0x000fe20001000000 */
[----:B------:R-:W0:Y:S01]  /*58e0*/  SHFL.BFLY PT, R58, R185, 0x1, 0x1f ;  /* 0x0c201f00b93a7f89 */ /* 0x000e2200000e0000 */
[----:B------:R-:W-:-:S02]  /*58f0*/  FMNMX.FTZ R20, R30, R61, !PT ;  /* 0x0000003d1e147209 */ /* 0x000fc40007810000 */
[----:B------:R-:W-:Y:S02]  /*5900*/  ISETP.GT.AND P2, PT, R21, 0x20, PT ;  /* 0x000000201500780c */ /* 0x000fe40003f44270 */
[----:B------:R-:W-:Y:S02]  /*5910*/  FMNMX.FTZ R61, R31, R20, !PT ;  /* 0x000000141f3d7209 */ /* 0x000fe40007810000 */
[----:B------:R-:W-:Y:S02]  /*5920*/  FSEL R39, R39, -INF , P1 ;  /* 0xff80000027277808 */ /* 0x000fe40000800000 */
[----:B------:R-:W-:Y:S02]  /*5930*/  FMNMX.FTZ R20, R34, R61, !PT ;  /* 0x0000003d22147209 */ /* 0x000fe40007810000 */
[----:B------:R-:W-:Y:S02]  /*5940*/  ISETP.GT.AND P1, PT, R21, 0x21, PT ;  /* 0x000000211500780c */ /* 0x000fe40003f24270 */
[----:B------:R-:W-:-:S02]  /*5950*/  FMNMX.FTZ R61, R35, R20, !PT ;  /* 0x00000014233d7209 */ /* 0x000fc40007810000 */
[----:B------:R-:W-:Y:S02]  /*5960*/  FSEL R42, R42, -INF , P2 ;  /* 0xff8000002a2a7808 */ /* 0x000fe40001000000 */
[----:B------:R-:W-:Y:S02]  /*5970*/  FMNMX.FTZ R20, R38, R61, !PT ;  /* 0x0000003d26147209 */ /* 0x000fe40007810000 */
[----:B------:R-:W-:Y:S02]  /*5980*/  ISETP.GT.AND P2, PT, R21, 0x28, PT ;  /* 0x000000281500780c */ /* 0x000fe40003f44270 */
[----:B------:R-:W-:Y:S02]  /*5990*/  FMNMX.FTZ R61, R39, R20, !PT ;  /* 0x00000014273d7209 */ /* 0x000fe40007810000 */
[----:B------:R-:W-:Y:S02]  /*59a0*/  FSEL R43, R43, -INF , P1 ;  /* 0xff8000002b2b7808 */ /* 0x000fe40000800000 */
[----:B0-----:R-:W-:-:S02]  /*59b0*/  FMNMX.FTZ R185, R185, R58, !PT ;  /* 0x0000003ab9b97209 */ /* 0x001fc40007810000 */
[----:B------:R-:W-:Y:S02]  /*59c0*/  FMNMX.FTZ R20, R42, R61, !PT ;  /* 0x0000003d2a147209 */ /* 0x000fe40007810000 */
[----:B------:R-:W-:Y:S01]  /*59d0*/  ISETP.GT.AND P3, PT, R21, 0x29, PT ;  /* 0x000000291500780c */ /* 0x000fe20003f64270 */
[----:B------:R-:W-:Y:S01]  /*59e0*/  FMUL.FTZ R56, R185, UR6 ;  /* 0x00000006b9387c20 */ /* 0x000fe20008410000 */
[----:B------:R-:W-:Y:S02]  /*59f0*/  FSEL R46, R46, -INF , P2 ;  /* 0xff8000002e2e7808 */ /* 0x000fe40001000000 */
[----:B------:R-:W-:Y:S02]  /*5a00*/  FMNMX.FTZ R61, R43, R20, !PT ;  /* 0x000000142b3d7209 */ /* 0x000fe40007810000 */
[----:B------:R-:W-:Y:S02]  /*5a10*/  FSETP.NEU.FTZ.AND P4, PT, R185, -INF , PT ;  /* 0xff800000b900780b */ /* 0x000fe40003f9d000 */
[----:B------:R-:W-:-:S02]  /*5a20*/  ISETP.GT.AND P1, PT, R21, 0x30, PT ;  /* 0x000000301500780c */ /* 0x000fc40003f24270 */
[----:B------:R-:W-:Y:S02]  /*5a30*/  FSEL R47, R47, -INF , P3 ;  /* 0xff8000002f2f7808 */ /* 0x000fe40001800000 */
[----:B------:R-:W-:Y:S02]  /*5a40*/  FMNMX.FTZ R20, R46, R61, !PT ;  /* 0x0000003d2e147209 */ /* 0x000fe40007810000 */
[----:B------:R-:W-:Y:S02]  /*5a50*/  FSEL R56, R56, RZ, P4 ;  /* 0x000000ff38387208 */ /* 0x000fe40002000000 */
[----:B------:R-:W-:Y:S02]  /*5a60*/  ISETP.GT.AND P2, PT, R21, 0x31, PT ;  /* 0x000000311500780c */ /* 0x000fe40003f44270 */
[----:B------:R-:W-:Y:S01]  /*5a70*/  FSEL R50, R50, -INF , P1 ;  /* 0xff80000032327808 */ /* 0x000fe20000800000 */
[--C-:B------:R-:W-:Y:S01]  /*5a80*/  FFMA.FTZ R58, R24, UR6, -R56.reuse ;  /* 0x00000006183a7c23 */ /* 0x100fe20008010838 */
[----:B------:R-:W-:Y:S01]  /*5a90*/  FMNMX.FTZ R61, R47, R20, !PT ;  /* 0x000000142f3d7209 */ /* 0x000fe20007810000 */
[--C-:B------:R-:W-:Y:S01]  /*5aa0*/  FFMA.FTZ R171, R25, UR6, -R56.reuse ;  /* 0x0000000619ab7c23 */ /* 0x100fe20008010838 */
[----:B------:R-:W-:Y:S01]  /*5ab0*/  ISETP.GT.AND P1, PT, R21, 0x38, PT ;  /* 0x000000381500780c */ /* 0x000fe20003f24270 */
[--C-:B------:R-:W-:Y:S01]  /*5ac0*/  FFMA.FTZ R175, R29, UR6, -R56.reuse ;  /* 0x000000061daf7c23 */ /* 0x100fe20008010838 */
        /* <DEDUP_REMOVED lines=10> */
[----:B------:R-:W-:Y:S01]  /*5b70*/  FSEL R55, R55, -INF , P2 ;  /* 0xff80000037377808 */ /* 0x000fe20001000000 */
        /* <DEDUP_REMOVED lines=9> */
[----:B------:R-:W-:Y:S01]  /*5c10*/  FFMA.FTZ R207, R53, UR6, -R56 ;  /* 0x0000000635cf7c23 */ /* 0x000fe20008010838 */
[----:B------:R-:W0:Y:S01]  /*5c20*/  SHFL.BFLY PT, R21, R24, 0x2, 0x1f ;  /* 0x0c401f0018157f89 */ /* 0x000e2200000e0000 */
[----:B------:R-:W-:Y:S08]  /*5c30*/  MUFU.EX2 R20, R58 ;  /* 0x0000003a00147308 */ /* 0x000ff00000000800 */
[----:B------:R-:W1:Y:S08]  /*5c40*/  MUFU.EX2 R171, R171 ;  /* 0x000000ab00ab7308 */ /* 0x000e700000000800 */
[----:B------:R-:W-:Y:S01]  /*5c50*/  MUFU.EX2 R172, R172 ;  /* 0x000000ac00ac7308 */ /* 0x000fe20000000800 */
[----:B0-----:R-:W-:-:S07]  /*5c60*/  FMNMX.FTZ R21, R24, R21, !PT ;  /* 0x0000001518157209 */ /* 0x001fce0007810000 */
[----:B------:R-:W0:Y:S01]  /*5c70*/  MUFU.EX2 R175, R175 ;  /* 0x000000af00af7308 */ /* 0x000e220000000800 */
[CC--:B------:R-:W-:Y:S02]  /*5c80*/  LEA.HI R24, R57.reuse, R152.reuse, RZ, 0x4 ;  /* 0x0000009839187211 */ /* 0x0c0fe400078f20ff */
[----:B------:R-:W-:Y:S01]  /*5c90*/  LEA.HI R57, R57, R152, RZ, 0x5 ;  /* 0x0000009839397211 */ /* 0x000fe200078f28ff */
[----:B------:R-:W2:Y:S01]  /*5ca0*/  SHFL.BFLY PT, R168, R21, 0x1, 0x1f ;  /* 0x0c201f0015a87f89 */ /* 0x000ea200000e0000 */
[----:B------:R-:W-:Y:S02]  /*5cb0*/  LOP3.LUT R25, R24, 0xfffffff0, RZ, 0xc0, !PT ;  /* 0xfffffff018197812 */ /* 0x000fe400078ec0ff */
[----:B------:R-:W-:Y:S01]  /*5cc0*/  SHF.R.U32.HI R24, RZ, 0x1, R24 ;  /* 0x00000001ff187819 */ /* 0x000fe20000011618 */
[----:B------:R-:W-:Y:S01]  /*5cd0*/  IMAD.SHL.U32 R57, R57, 0x20, RZ ;  /* 0x0000002039397824 */ /* 0x000fe200078e00ff */
[----:B------:R-:W-:Y:S01]  /*5ce0*/  MUFU.EX2 R176, R176 ;  /* 0x000000b000b07308 */ /* 0x000fe20000000800 */
[----:B------:R-:W-:Y:S01]  /*5cf0*/  IMAD.IADD R25, R152, 0x1, -R25 ;  /* 0x0000000198197824 */ /* 0x000fe200078e0a19 */
[----:B-1----:R-:W-:Y:S01]  /*5d00*/  F2FP.F16.F32.PACK_AB R152, R171, R20 ;  /* 0x00000014ab98723e */ /* 0x002fe200000000ff */
[----:B------:R-:W-:Y:S01]  /*5d10*/  FADD.FTZ R171, R20, R171 ;  /* 0x000000ab14ab7221 */ /* 0x000fe20000010000 */
[----:B------:R-:W-:-:S04]  /*5d20*/  LOP3.LUT R57, R57, 0x7ffffc00, RZ, 0xc0, !PT ;  /* 0x7ffffc0039397812 */ /* 0x000fc800078ec0ff */
[----:B------:R-:W1:Y:S01]  /*5d30*/  MUFU.EX2 R179, R179 ;  /* 0x000000b300b37308 */ /* 0x000e620000000800 */
[----:B0-----:R-:W-:Y:S01]  /*5d40*/  F2FP.F16.F32.PACK_AB R154, R175, R172 ;  /* 0x000000acaf9a723e */ /* 0x001fe200000000ff */
[----:B------:R-:W-:-:S04]  /*5d50*/  FADD.FTZ R172, R172, R171 ;  /* 0x000000abacac7221 */ /* 0x000fc80000010000 */
[----:B------:R-:W-:Y:S02]  /*5d60*/  FADD.FTZ R175, R175, R172 ;  /* 0x000000acafaf7221 */ /* 0x000fe40000010000 */
[----:B------:R-:W-:Y:S01]  /*5d70*/  MUFU.EX2 R180, R180 ;  /* 0x000000b400b47308 */ /* 0x000fe20000000800 */
[----:B--2---:R-:W-:-:S04]  /*5d80*/  FMNMX.FTZ R168, R21, R168, !PT ;  /* 0x000000a815a87209 */ /* 0x004fc80007810000 */
[C---:B------:R-:W-:Y:S01]  /*5d90*/  FSETP.NEU.FTZ.AND P1, PT, R168.reuse, -INF , PT ;  /* 0xff800000a800780b */ /* 0x040fe20003f3d000 */
[----:B------:R-:W-:Y:S02]  /*5da0*/  FMUL.FTZ R21, R168, UR6 ;  /* 0x00000006a8157c20 */ /* 0x000fe40008410000 */
[----:B------:R-:W0:Y:S01]  /*5db0*/  MUFU.EX2 R183, R183 ;  /* 0x000000b700b77308 */ /* 0x000e220000000800 */
[----:B-1----:R-:W-:Y:S01]  /*5dc0*/  F2FP.F16.F32.PACK_AB R156, R179, R176 ;  /* 0x000000b0b39c723e */ /* 0x002fe200000000ff */
[----:B------:R-:W-:Y:S01]  /*5dd0*/  FADD.FTZ R176, R176, R175 ;  /* 0x000000afb0b07221 */ /* 0x000fe20000010000 */
[----:B------:R-:W-:-:S03]  /*5de0*/  FSEL R29, R21, RZ, P1 ;  /* 0x000000ff151d7208 */ /* 0x000fc60000800000 */
[----:B------:R-:W-:Y:S02]  /*5df0*/  FADD.FTZ R179, R179, R176 ;  /* 0x000000b0b3b37221 */ /* 0x000fe40000010000 */
[----:B------:R-:W-:Y:S01]  /*5e00*/  MUFU.EX2 R200, R200 ;  /* 0x000000c800c87308 */ /* 0x000fe20000000800 */
        /* <DEDUP_REMOVED lines=8> */
[--C-:B------:R-:W-:Y:S01]  /*5e90*/  FFMA.FTZ R181, R38, UR6, -R29.reuse ;  /* 0x0000000626b57c23 */ /* 0x100fe2000801081d */
[C---:B------:R-:W-:Y:S01]  /*5ea0*/  LOP3.LUT R28, R26.reuse, 0xfffffff8, RZ, 0xc0, !PT ;  /* 0xfffffff81a1c7812 */ /* 0x040fe200078ec0ff */
[--C-:B------:R-:W-:Y:S01]  /*5eb0*/  FFMA.FTZ R182, R39, UR6, -R29.reuse ;  /* 0x0000000627b67c23 */ /* 0x100fe2000801081d */
[----:B------:R-:W-:Y:S01]  /*5ec0*/  SHF.L.U32 R26, R26, 0x6, RZ ;  /* 0x000000061a1a7819 */ /* 0x000fe200000006ff */
[--C-:B------:R-:W-:Y:S01]  /*5ed0*/  FFMA.FTZ R208, R42, UR6, -R29.reuse ;  /* 0x000000062ad07c23 */ /* 0x100fe2000801081d */
[--C-:B------:R-:W-:Y:S01]  /*5ee0*/  FFMA.FTZ R209, R43, UR6, -R29.reuse ;  /* 0x000000062bd17c23 */ /* 0x100fe2000801081d */
[----:B------:R-:W-:Y:S01]  /*5ef0*/  IMAD.IADD R28, R25, 0x1, -R28 ;  /* 0x00000001191c7824 */ /* 0x000fe200078e0a1c */
[----:B------:R-:W-:Y:S01]  /*5f00*/  LOP3.LUT R26, R26, 0x7ffffe00, RZ, 0xc0, !PT ;  /* 0x7ffffe001a1a7812 */ /* 0x000fe200078ec0ff */
[--C-:B------:R-:W-:Y:S01]  /*5f10*/  FFMA.FTZ R210, R46, UR6, -R29.reuse ;  /* 0x000000062ed27c23 */ /* 0x100fe2000801081d */
[----:B------:R-:W-:Y:S01]  /*5f20*/  FFMA.FTZ R211, R47, UR6, -R29 ;  /* 0x000000062fd37c23 */ /* 0x000fe2000801081d */
[----:B------:R-:W-:-:S02]  /*5f30*/  IMAD.SHL.U32 R25, R28, 0x40, RZ ;  /* 0x000000401c197824 */ /* 0x000fc400078e00ff */
[--C-:B------:R-:W-:Y:S01]  /*5f40*/  FFMA.FTZ R212, R50, UR6, -R29.reuse ;  /* 0x0000000632d47c23 */ /* 0x100fe2000801081d */
[--C-:B------:R-:W-:Y:S01]  /*5f50*/  FFMA.FTZ R213, R51, UR6, -R29.reuse ;  /* 0x0000000633d57c23 */ /* 0x100fe2000801081d */
[--C-:B------:R-:W-:Y:S01]  /*5f60*/  FFMA.FTZ R214, R54, UR6, -R29.reuse ;  /* 0x0000000636d67c23 */ /* 0x100fe2000801081d */
[----:B------:R-:W-:Y:S01]  /*5f70*/  FFMA.FTZ R215, R55, UR6, -R29 ;  /* 0x0000000637d77c23 */ /* 0x000fe2000801081d */
[----:B------:R-:W-:Y:S01]  /*5f80*/  LOP3.LUT R25, R25, 0x1c0, RZ, 0xc0, !PT ;  /* 0x000001c019197812 */ /* 0x000fe200078ec0ff */
[----:B------:R-:W-:Y:S01]  /*5f90*/  MUFU.EX2 R170, R170 ;  /* 0x000000aa00aa7308 */ /* 0x000fe20000000800 */
[----:B------:R-:W-:Y:S02]  /*5fa0*/  LOP3.LUT P2, RZ, R28, 0x2, RZ, 0xc0, !PT ;  /* 0x000000021cff7812 */ /* 0x000fe4000784c0ff */
[----:B------:R-:W-:Y:S02]  /*5fb0*/  LOP3.LUT R24, R25, 0x8, R24, 0xf8, !PT ;  /* 0x0000000819187812 */ /* 0x000fe400078ef818 */
[----:B------:R-:W-:-:S02]  /*5fc0*/  SHF.R.U32.HI R25, RZ, 0x3, R25 ;  /* 0x00000003ff197819 */ /* 0x000fc40000011619 */
[----:B------:R-:W-:Y:S01]  /*5fd0*/  LOP3.LUT P1, RZ, R28, 0x4, RZ, 0xc0, !PT ;  /* 0x000000041cff7812 */ /* 0x000fe2000782c0ff */
[----:B------:R-:W1:Y:S01]  /*5fe0*/  MUFU.EX2 R21, R21 ;  /* 0x0000001500157308 */ /* 0x000e620000000800 */
[----:B------:R-:W-:Y:S02]  /*5ff0*/  LOP3.LUT R24, R24, R25, RZ, 0x3c, !PT ;  /* 0x0000001918187212 */ /* 0x000fe400078e3cff */
[----:B------:R-:W-:Y:S02]  /*6000*/  SEL R59, R59, 0xffffffc0, !P1 ;  /* 0xffffffc03b3b7807 */ /* 0x000fe40004800000 */
[----:B------:R-:W-:Y:S01]  /*6010*/  IADD3 R57, R24, R26, R57 ;  /* 0x0000001a18397210 */ /* 0x000fe20007ffe039 */
[----:B------:R-:W-:Y:S01]  /*6020*/  VIADD R24, R198, 0x38840 ;  /* 0x00038840c6187836 */ /* 0x000fe20000000000 */
[----:B0-----:R-:W-:Y:S01]  /*6030*/  F2FP.F16.F32.PACK_AB R158, R183, R180 ;  /* 0x000000b4b79e723e */ /* 0x001fe200000000ff */
[----:B------:R-:W-:Y:S01]  /*6040*/  MUFU.EX2 R173, R173 ;  /* 0x000000ad00ad7308 */ /* 0x000fe20000000800 */
[----:B------:R-:W-:Y:S01]  /*6050*/  FADD.FTZ R180, R180, R179 ;  /* 0x000000b3b4b47221 */ /* 0x000fe20000010000 */
[----:B------:R-:W-:Y:S01]  /*6060*/  IMAD R188, R57, 0x2, R198 ;  /* 0x0000000239bc7824 */ /* 0x000fe200078e02c6 */
[----:B------:R-:W-:-:S02]  /*6070*/  PRMT R24, R197, 0x654, R24 ;  /* 0x00000654c5187816 */ /* 0x000fc40000000018 */
[----:B------:R-:W-:Y:S01]  /*6080*/  FADD.FTZ R183, R183, R180 ;  /* 0x000000b4b7b77221 */ /* 0x000fe20000010000 */
[C---:B------:R-:W-:Y:S01]  /*6090*/  VIADD R190, R188.reuse, 0x36400 ;  /* 0x00036400bcbe7836 */ /* 0x040fe20000000000 */
[----:B------:R0:W-:Y:S01]  /*60a0*/  SYNCS.ARRIVE.TRANS64.RED.A1T0 RZ, [R24+URZ], RZ ;  /* 0x000000ff18ff79a7 */ /* 0x0001e2000810043f */
[----:B------:R-:W2:Y:S01]  /*60b0*/  MUFU.EX2 R174, R174 ;  /* 0x000000ae00ae7308 */ /* 0x000ea20000000800 */
[----:B------:R-:W-:Y:S01]  /*60c0*/  VIADD R187, R188, 0x36420 ;  /* 0x00036420bcbb7836 */ /* 0x000fe20000000000 */
[----:B-1----:R-:W-:Y:S01]  /*60d0*/  F2FP.F16.F32.PACK_AB R153, R21, R170 ;  /* 0x000000aa1599723e */ /* 0x002fe200000000ff */
[----:B------:R-:W-:Y:S02]  /*60e0*/  @P2 VIADD R187, R190, 0xffffffe0 ;  /* 0xffffffe0bebb2836 */ /* 0x000fe40000000000 */
[----:B------:R-:W-:Y:S01]  /*60f0*/  FADD.FTZ R170, R170, R21 ;  /* 0x00000015aaaa7221 */ /* 0x000fe20000010000 */
[----:B------:R-:W-:Y:S02]  /*6100*/  IMAD.IADD R190, R190, 0x1, R59 ;  /* 0x00000001bebe7824 */ /* 0x000fe400078e023b */
[----:B------:R-:W-:Y:S01]  /*6110*/  IMAD.IADD R189, R59, 0x1, R187 ;  /* 0x000000013bbd7824 */ /* 0x000fe200078e02bb */
[----:B------:R-:W-:Y:S08]  /*6120*/  MUFU.EX2 R177, R177 ;  /* 0x000000b100b17308 */ /* 0x000ff00000000800 */
[----:B------:R-:W1:Y:S01]  /*6130*/  MUFU.EX2 R178, R178 ;  /* 0x000000b200b27308 */ /* 0x000e620000000800 */
[----:B--2---:R-:W-:Y:S01]  /*6140*/  F2FP.F16.F32.PACK_AB R155, R174, R173 ;  /* 0x000000adae9b723e */ /* 0x004fe200000000ff */
[----:B------:R-:W-:Y:S01]  /*6150*/  BAR.SYNC.DEFER_BLOCKING 0xf, 0x100 ;  /* 0x03c4000000007b1d */ /* 0x000fe20000010000 */
[----:B------:R-:W-:-:S04]  /*6160*/  FADD.FTZ R173, R173, R170 ;  /* 0x000000aaadad7221 */ /* 0x000fc80000010000 */
[----:B------:R-:W-:Y:S01]  /*6170*/  FADD.FTZ R174, R174, R173 ;  /* 0x000000adaeae7221 */ /* 0x000fe20000010000 */
[----:B------:R-:W-:Y:S08]  /*6180*/  MUFU.EX2 R181, R181 ;  /* 0x000000b500b57308 */ /* 0x000ff00000000800 */
[----:B------:R-:W2:Y:S01]  /*6190*/  MUFU.EX2 R182, R182 ;  /* 0x000000b600b67308 */ /* 0x000ea20000000800 */
[----:B-1----:R-:W-:Y:S01]  /*61a0*/  F2FP.F16.F32.PACK_AB R157, R178, R177 ;  /* 0x000000b1b29d723e */ /* 0x002fe200000000ff */
[----:B------:R-:W-:-:S04]  /*61b0*/  FADD.FTZ R177, R177, R174 ;  /* 0x000000aeb1b17221 */ /* 0x000fc80000010000 */
[----:B------:R-:W-:Y:S02]  /*61c0*/  FADD.FTZ R178, R178, R177 ;  /* 0x000000b1b2b27221 */ /* 0x000fe40000010000 */
[----:B------:R-:W1:Y:S01]  /*61d0*/  MUFU.EX2 R201, R201 ;  /* 0x000000c900c97308 */ /* 0x000e620000000800 */
[----:B------:R3:W-:Y:S07]  /*61e0*/  STSM.16.M88.4 [R188+0x36400], R152 ;  /* 0x03640098bc007844 */ /* 0x0007ee0000000200 */
[----:B------:R-:W-:Y:S01]  /*61f0*/  MUFU.EX2 R202, R202 ;  /* 0x000000ca00ca7308 */ /* 0x000fe20000000800 */
[----:B--2---:R-:W-:Y:S01]  /*6200*/  F2FP.F16.F32.PACK_AB R159, R182, R181 ;  /* 0x000000b5b69f723e */ /* 0x004fe200000000ff */
[----:B------:R-:W-:-:S04]  /*6210*/  FADD.FTZ R181, R181, R178 ;  /* 0x000000b2b5b57221 */ /* 0x000fc80000010000 */
[----:B------:R2:W-:Y:S01]  /*6220*/  STSM.16.M88.4 [R187], R156 ;  /* 0x0000009cbb007844 */ /* 0x0005e20000000200 */
[----:B------:R-:W-:Y:S01]  /*6230*/  FADD.FTZ R181, R182, R181 ;  /* 0x000000b5b6b57221 */ /* 0x000fe20000010000 */
[----:B------:R-:W4:Y:S01]  /*6240*/  MUFU.EX2 R203, R203 ;  /* 0x000000cb00cb7308 */ /* 0x000f220000000800 */
[----:B-1----:R-:W-:Y:S01]  /*6250*/  F2FP.F16.F32.PACK_AB R160, R201, R200 ;  /* 0x000000c8c9a0723e */ /* 0x002fe200000000ff */
[----:B------:R-:W-:-:S04]  /*6260*/  FADD.FTZ R200, R200, R183 ;  /* 0x000000b7c8c87221 */ /* 0x000fc80000010000 */
[----:B------:R-:W-:Y:S02]  /*6270*/  FADD.FTZ R201, R201, R200 ;  /* 0x000000c8c9c97221 */ /* 0x000fe40000010000 */
[----:B------:R-:W-:Y:S08]  /*6280*/  MUFU.EX2 R208, R208 ;  /* 0x000000d000d07308 */ /* 0x000ff00000000800 */
[----:B------:R-:W1:Y:S01]  /*6290*/  MUFU.EX2 R209, R209 ;  /* 0x000000d100d17308 */ /* 0x000e620000000800 */
[----:B----4-:R-:W-:Y:S01]  /*62a0*/  F2FP.F16.F32.PACK_AB R162, R203, R202 ;  /* 0x000000cacba2723e */ /* 0x010fe200000000ff */
[----:B------:R-:W-:-:S04]  /*62b0*/  FADD.FTZ R202, R202, R201 ;  /* 0x000000c9caca7221 */ /* 0x000fc80000010000 */
[----:B------:R-:W-:Y:S02]  /*62c0*/  FADD.FTZ R203, R203, R202 ;  /* 0x000000cacbcb7221 */ /* 0x000fe40000010000 */
[----:B------:R-:W-:Y:S08]  /*62d0*/  MUFU.EX2 R210, R210 ;  /* 0x000000d200d27308 */ /* 0x000ff00000000800 */
        /* <DEDUP_REMOVED lines=8> */
[----:B------:R2:W-:Y:S01]  /*6360*/  STSM.16.M88.4 [R190], R160 ;  /* 0x000000a0be007844 */ /* 0x0005e20000000200 */
[----:B------:R-:W-:Y:S01]  /*6370*/  FADD.FTZ R211, R211, R210 ;  /* 0x000000d2d3d37221 */ /* 0x000fe20000010000 */
        /* <DEDUP_REMOVED lines=10> */
[----:B------:R-:W4:Y:S08]  /*6420*/  MUFU.EX2 R214, R214 ;  /* 0x000000d600d67308 */ /* 0x000f300000000800 */
[----:B------:R-:W5:Y:S01]  /*6430*/  MUFU.EX2 R215, R215 ;  /* 0x000000d700d77308 */ /* 0x000f620000000800 */
[----:B-1----:R-:W-:Y:S01]  /*6440*/  F2FP.F16.F32.PACK_AB R165, R213, R212 ;  /* 0x000000d4d5a5723e */ /* 0x002fe200000000ff */
[----:B------:R-:W-:-:S04]  /*6450*/  FADD.FTZ R212, R212, R211 ;  /* 0x000000d3d4d47221 */ /* 0x000fc80000010000 */
[----:B------:R-:W-:-:S04]  /*6460*/  FADD.FTZ R213, R213, R212 ;  /* 0x000000d4d5d57221 */ /* 0x000fc80000010000 */
[----:B----4-:R-:W-:Y:S01]  /*6470*/  FADD.FTZ R20, R214, R213 ;  /* 0x000000d5d6147221 */ /* 0x010fe20000010000 */
[----:B-----5:R-:W-:-:S03]  /*6480*/  F2FP.F16.F32.PACK_AB R167, R215, R214 ;  /* 0x000000d6d7a7723e */ /* 0x020fc600000000ff */
[----:B------:R-:W-:Y:S02]  /*6490*/  FADD.FTZ R20, R215, R20 ;  /* 0x00000014d7147221 */ /* 0x000fe40000010000 */
[----:B------:R2:W-:Y:S01]  /*64a0*/  STSM.16.M88.4 [R189], R164 ;  /* 0x000000a4bd007844 */ /* 0x0005e20000000200 */
[----:B0-----:R-:W-:-:S06]  /*64b0*/  WARPGROUP.ARRIVE ;  /* 0x00000000000079c5 */ /* 0x001fcc0000000000 */
[----:B------:R-:W-:Y:S01]  /*64c0*/  HGMMA.64x256x16.F32 R24, R152, gdesc[UR8].tnspB, RZ, !UPT, gsb0 ;  /* 0x43e0000898187df0 */ /* 0x000fe2000c0008ff */
[----:B------:R-:W-:Y:S01]  /*64d0*/  R2UR UR10, R216 ;  /* 0x00000000d80a72ca */ /* 0x000fe200000e0000 */
[----:B------:R-:W-:Y:S01]  /*64e0*/  UMOV UR11, 0x40000040 ;  /* 0x40000040000b7882 */ /* 0x000fe20000000000 */
[C---:B------:R-:W-:Y:S01]  /*64f0*/  VIADD R216, R193.reuse, 0x100 ;  /* 0x00000100c1d87836 */ /* 0x040fe20000000000 */
[----:B------:R-:W-:Y:S02]  /*6500*/  WARPGROUP.DEPBAR.LE gsb0, 0x0 ;  /* 0x00008000000079c5 */ /* 0x000fe40000010000 */
[----:B------:R-:W-:Y:S01]  /*6510*/  WARPGROUP.ARRIVE ;  /* 0x00000000000079c5 */ /* 0x000fe20000000000 */
[----:B---3--:R-:W-:-:S15]  /*6520*/  VIADD R152, R193, 0x180 ;  /* 0x00000180c1987836 */ /* 0x008fde0000000000 */
        /* <DEDUP_REMOVED lines=25> */
.L_x_4070:
[----:B------:R-:W-:Y:S01]  /*66c0*/  UISETP.NE.AND UP0, UPT, UR60, URZ, UPT ;  /* 0x0000003f3c00728c */ /* 0x000fe2000bf05270 */
[----:B------:R-:W-:Y:S02]  /*66d0*/  IMAD R169, R195, UR7, -R169 ;  /* 0x00000007c3a97c24 */ /* 0x000fe4000f8e0aa9 */
[----:B------:R-:W-:Y:S02]  /*66e0*/  VIADD R200, R22, 0xfffffffe ;  /* 0xfffffffe16c87836 */ /* 0x000fe40000000000 */
[----:B------:R-:W-:Y:S01]  /*66f0*/  VIADD R152, R198, 0x38860 ;  /* 0x00038860c6987836 */ /* 0x000fe20000000000 */
[----:B------:R-:W-:Y:S01]  /*6700*/  R2UR UR7, R169 ;  /* 0x00000000a90772ca */ /* 0x000fe200000e0000 */
[----:B------:R-:W-:-:S03]  /*6710*/  IMAD.MOV.U32 R22, RZ, RZ, RZ ;  /* 0x000000ffff167224 */ /* 0x000fc600078e00ff */
[----:B------:R-:W-:Y:S01]  /*6720*/  PRMT R152, R197, 0x654, R152 ;  /* 0x00000654c5987816 */ /* 0x000fe20000000098 */
[----:B------:R-:W-:Y:S01]  /*6730*/  @UP0 ULDC UR10, c[0x0][0x44c] ;  /* 0x00011300000a0ab9 */ /* 0x000fe20000000800 */
[----:B------:R-:W-:Y:S01]  /*6740*/  @UP0 ULDC UR14, c[0x0][0x450] ;  /* 0x00011400000e0ab9 */ /* 0x000fe20000000800 */
[----:B------:R-:W-:Y:S01]  /*6750*/  UIMAD.WIDE.U32 UR10, UR38, UR10, URZ ;  /* 0x0000000a260a72a5 */ /* 0x000fe2000f8e003f */
[----:B------:R0:W-:Y:S03]  /*6760*/  SYNCS.ARRIVE.TRANS64.RED.A1T0 RZ, [R152+URZ], RZ ;  /* 0x000000ff98ff79a7 */ /* 0x0001e6000810043f */
[----:B------:R-:W-:-:S04]  /*6770*/  @UP0 USHF.R.U32.HI UR38, URZ, UR14, UR11 ;  /* 0x0000000e3f260299 */ /* 0x000fc8000801160b */
[----:B------:R-:W-:-:S04]  /*6780*/  UIADD3 UR38, UR7, UR38, URZ ;  /* 0x0000002607267290 */ /* 0x000fc8000fffe03f */
[----:B------:R-:W-:-:S04]  /*6790*/  USHF.R.S32.HI UR7, URZ, 0x1f, UR38 ;  /* 0x0000001f3f077899 */ /* 0x000fc80008011426 */
[----:B------:R-:W-:-:S03]  /*67a0*/  ULEA.HI UR7, UR7, UR38, URZ, 0x6 ;  /* 0x0000002607077291 */ /* 0x000fc6000f8f303f */
[----:B------:R-:W-:Y:S01]  /*67b0*/  UMOV UR38, URZ ;  /* 0x0000003f00267c82 */ /* 0x000fe20008000000 */
[----:B------:R-:W-:-:S04]  /*67c0*/  USHF.R.S32.HI UR7, URZ, 0x6, UR7 ;  /* 0x000000063f077899 */ /* 0x000fc80008011407 */
[----:B------:R-:W-:-:S04]  /*67d0*/  UISETP.LT.AND UP0, UPT, UR61, UR7, UPT ;  /* 0x000000073d00728c */ /* 0x000fc8000bf01270 */
[----:B------:R-:W-:-:S06]  /*67e0*/  USEL UR39, UR61, UR7, !UP0 ;  /* 0x000000073d277287 */ /* 0x000fcc000c000000 */
[----:B------:R-:W-:-:S13]  /*67f0*/  ISETP.GE.AND P1, PT, R200, UR39, PT ;  /* 0x00000027c8007c0c */ /* 0x000fda000bf26270 */
[----:B0-----:R-:W-:Y:S05]  /*6800*/  @!P1 BRA `(.L_x_4071) ;  /* 0x0000003000c89947 */ /* 0x001fea0003800000 */
[----:B------:R-:W-:Y:S01]  /*6810*/  IMAD.MOV.U32 R203, RZ, RZ, R168 ;  /* 0x000000ffffcb7224 */ /* 0x000fe200078e00a8 */
[----:B------:R-:W-:Y:S01]  /*6820*/  UMOV UR38, URZ ;  /* 0x0000003f00267c82 */ /* 0x000fe20008000000 */
[----:B------:R-:W-:Y:S02]  /*6830*/  IMAD.MOV.U32 R202, RZ, RZ, R185 ;  /* 0x000000ffffca7224 */ /* 0x000fe400078e00b9 */
[----:B------:R-:W-:-:S07]  /*6840*/  IMAD.MOV.U32 R205, RZ, RZ, RZ ;  /* 0x000000ffffcd7224 */ /* 0x000fce00078e00ff */
.L_x_4082:
[----:B------:R-:W-:-:S04]  /*6850*/  IADD3 R22, R205, 0x1, RZ ;  /* 0x00000001cd167810 */ /* 0x000fc80007ffe0ff */
[----:B------:R-:W-:-:S04]  /*6860*/  ISETP.NE.AND P1, PT, R22, 0x2, PT ;  /* 0x000000021600780c */ /* 0x000fc80003f25270 */
[----:B0-----:R-:W-:Y:S02]  /*6870*/  SEL R152, RZ, 0x1, P1 ;  /* 0x00000001ff987807 */ /* 0x001fe40000800000 */
[----:B------:R-:W-:Y:S02]  /*6880*/  SEL R22, R22, RZ, P1 ;  /* 0x000000ff16167207 */ /* 0x000fe40000800000 */
[----:B------:R-:W-:-:S13]  /*6890*/  R2UR UR6, R152 ;  /* 0x00000000980672ca */ /* 0x000fda00000e0000 */
[----:B------:R-:W-:Y:S01]  /*68a0*/  ULOP3.LUT UR38, UR38, UR6, URZ, 0x3c, !UPT ;  /* 0x0000000626267292 */ /* 0x000fe2000f8e3c3f */
[----:B------:R-:W-:Y:S11]  /*68b0*/  @!P0 BRA `(.L_x_4072) ;  /* 0x0000000000048947 */ /* 0x000ff60003800000 */
[----:B------:R-:W-:Y:S01]  /*68c0*/  BPT.TRAP 0x1 ;  /* 0x000000040000795c */ /* 0x000fe20000300000 */
.L_x_4072:
[----:B------:R-:W-:Y:S02]  /*68d0*/  IMAD.U32 R204, RZ, RZ, UR38 ;  /* 0x00000026ffcc7e24 */ /* 0x000fe4000f8e00ff */
[----:B------:R-:W-:-:S03]  /*68e0*/  IMAD R201, R22, 0x8, R198 ;  /* 0x0000000816c97824 */ /* 0x000fc600078e02c6 */
[----:B------:R-:W-:-:S04]  /*68f0*/  SHF.L.U32 R204, R204, 0x1f, RZ ;  /* 0x0000001fcccc7819 */ /* 0x000fc800000006ff */
[----:B------:R0:W1:Y:S01]  /*6900*/  SYNCS.PHASECHK.TRANS64.TRYWAIT P1, [R201+URZ+0x38830], R204 ;  /* 0x038830ccc90075a7 */ /* 0x000062000802017f */
[----:B------:R-:W-:Y:S05]  /*6910*/  @!P0 BRA `(.L_x_4073) ;  /* 0x0000000000048947 */ /* 0x000fea0003800000 */
[----:B------:R-:W-:Y:S01]  /*6920*/  BPT.TRAP 0x1 ;  /* 0x000000040000795c */ /* 0x000fe20000300000 */
.L_x_4073:
[----:B------:R-:W-:Y:S01]  /*6930*/  IMAD R185, R22, 0x200, R191 ;  /* 0x0000020016b97824 */ /* 0x000fe200078e02bf */
[----:B-1----:R-:W-:Y:S06]  /*6940*/  @P1 BRA `(.L_x_4074) ;  /* 0x0000000000081947 */ /* 0x002fec0003800000 */
[----:B------:R-:W1:Y:S02]  /*6950*/  SYNCS.PHASECHK.TRANS64.TRYWAIT P1, [R201+URZ+0x38830], R204 ;  /* 0x038830ccc90075a7 */ /* 0x000e64000802017f */
[----:B-1----:R-:W-:Y:S05]  /*6960*/  @!P1 BRA `(.L_x_4075) ;  /* 0x000000d400f49947 */ /* 0x002fea0003800000 */
.L_x_4074:
        /* <DEDUP_REMOVED lines=49> */
.L_x_4076:
[----:B------:R2:W3:Y:S01]  /*6c80*/  SYNCS.PHASECHK.TRANS64.TRYWAIT P1, [R201+URZ+0x38850], R204 ;  /* 0x038850ccc90075a7 */ /* 0x0004e2000802017f */
[----:B------:R-:W-:Y:S05]  /*6c90*/  @!P0 BRA `(.L_x_4077) ;  /* 0x0000000000048947 */ /* 0x000fea0003800000 */
[----:B------:R-:W-:Y:S01]  /*6ca0*/  BPT.TRAP 0x1 ;  /* 0x000000040000795c */ /* 0x000fe20000300000 */
.L_x_4077:
[----:B------:R-:W-:Y:S01]  /*6cb0*/  IMAD R185, R22, 0x1000, R18 ;  /* 0x0000100016b97824 */ /* 0x000fe200078e0212 */
[----:B---3--:R-:W-:Y:S06]  /*6cc0*/  @P1 BRA `(.L_x_4078) ;  /* 0x0000000000081947 */ /* 0x008fec0003800000 */
[----:B------:R-:W3:Y:S02]  /*6cd0*/  SYNCS.PHASECHK.TRANS64.TRYWAIT P1, [R201+URZ+0x38850], R204 ;  /* 0x038850ccc90075a7 */ /* 0x000ee4000802017f */
[----:B---3--:R-:W-:Y:S05]  /*6ce0*/  @!P1 BRA `(.L_x_4079) ;  /* 0x000000d400289947 */ /* 0x008fea0003800000 */
.L_x_4078:
[----:B------:R-:W-:Y:S01]  /*6cf0*/  R2UR UR6, R185 ;  /* 0x00000000b90672ca */ /* 0x000fe200000e0000 */
[----:B------:R-:W-:Y:S01]  /*6d00*/  WARPGROUP.ARRIVE ;  /* 0x00000000000079c5 */ /* 0x000fe20000000000 */
[----:B0123--:R-:W-:Y:S01]  /*6d10*/  MOV R204, UR49 ;  /* 0x0000003100cc7c02 */ /* 0x00ffe20008000f00 */
[----:B------:R-:W-:Y:S01]  /*6d20*/  UMOV UR51, 0x40000040 ;  /* 0x4000004000337882 */ /* 0x000fe20000000000 */
[----:B------:R-:W-:Y:S01]  /*6d30*/  MOV R206, UR48 ;  /* 0x0000003000ce7c02 */ /* 0x000fe20008000f00 */
        /* <DEDUP_REMOVED lines=56> */
[----:B------:R-:W-:Y:S02]  /*70c0*/  R2UR UR26, R204 ;  /* 0x00000000cc1a72ca */ /* 0x000fe400000e0000 */
[C---:B------:R-:W-:Y:S02]  /*70d0*/  IADD3 R204, R185.reuse, 0x404, RZ ;  /* 0x00000404b9cc7810 */ /* 0x040fe40007ffe0ff */
[----:B------:R-:W-:Y:S02]  /*70e0*/  HGMMA.64x64x16.F32 R152, gdesc[UR52], R152, gsb0 ;  /* 0x00e00000349879f0 */ /* 0x000fe40008000898 */
[----:B------:R-:W-:Y:S01]  /*70f0*/  R2UR UR30, R204 ;  /* 0x00000000cc1e72ca */ /* 0x000fe200000e0000 */
[----:B------:R-:W-:Y:S01]  /*7100*/  VIADD R204, R185, 0x406 ;  /* 0x00000406b9cc7836 */ /* 0x000fe20000000000 */
[----:B------:R-:W-:Y:S01]  /*7110*/  R2UR UR53, R207 ;  /* 0x00000000cf3572ca */ /* 0x000fe200000e0000 */
[----:B------:R-:W-:Y:S01]  /*7120*/  UMOV UR55, 0x40000040 ;  /* 0x4000004000377882 */ /* 0x000fe20000000000 */
[----:B------:R-:W-:Y:S01]  /*7130*/  R2UR UR52, R208 ;  /* 0x00000000d03472ca */ /* 0x000fe200000e0000 */
[C---:B------:R-:W-:Y:S01]  /*7140*/  VIADD R207, R185.reuse, 0x800 ;  /* 0x00000800b9cf7836 */ /* 0x040fe20000000000 */
        /* <DEDUP_REMOVED lines=10> */
[----:B0-----:R-:W-:-:S04]  /*71f0*/  ISETP.GT.AND P1, PT, R204, 0x7f, PT ;  /* 0x0000007fcc00780c */ /* 0x001fc80003f24270 */
        /* <DEDUP_REMOVED lines=89> */
[----:B------:R-:W-:Y:S01]  /*7790*/  VIADD R207, R185, 0xa00 ;  /* 0x00000a00b9cf7836 */ /* 0x000fe20000000000 */
[----:B------:R-:W-:-:S03]  /*77a0*/  IADD3 R209, R23, R204, RZ ;  /* 0x000000cc17d17210 */ /* 0x000fc60007ffe0ff */
        /* <DEDUP_REMOVED lines=84> */
[----:B------:R-:W-:Y:S01]  /*7cf0*/  IADD3 R207, R185, 0xe00, RZ ;  /* 0x00000e00b9cf7810 */ /* 0x000fe20007ffe0ff */
[----:B------:R-:W-:-:S04]  /*7d00*/  IMAD.IADD R209, R199, 0x1, R204 ;  /* 0x00000001c7d17824 */ /* 0x000fc800078e02cc */
        /* <DEDUP_REMOVED lines=47> */
.L_x_4080:
[----:B------:R-:W-:Y:S01]  /*8000*/  UISETP.NE.AND UP0, UPT, UR60, URZ, UPT ;  /* 0x0000003f3c00728c */ /* 0x000fe2000bf05270 */
[----:B------:R-:W-:Y:S01]  /*8010*/  IMAD.MOV.U32 R204, RZ, RZ, R186 ;  /* 0x000000ffffcc7224 */ /* 0x000fe200078e00ba */
[----:B------:R-:W-:Y:S01]  /*8020*/  ULDC UR10, c[0x0][0x2f0] ;  /* 0x0000bc00000a7ab9 */ /* 0x000fe20000000800 */
[----:B------:R-:W-:Y:S01]  /*8030*/  ULDC UR7, c[0x0][0x288] ;  /* 0x0000a20000077ab9 */ /* 0x000fe20000000800 */
[----:B------:R-:W-:Y:S02]  /*8040*/  UMOV UR11, 0x40000040 ;  /* 0x40000040000b7882 */ /* 0x000fe40000000000 */
[----:B------:R-:W-:Y:S02]  /*8050*/  PLOP3.LUT P1, PT, PT, PT, UP0, 0x80, 0x0 ;  /* 0x000000000000781c */ /* 0x000fe40003f2f008 */
[----:B------:R-:W-:-:S03]  /*8060*/  PLOP3.LUT P2, PT, PT, PT, UP0, 0x80, 0x0 ;  /* 0x000000000000781c */ /* 0x000fc60003f4f008 */
[----:B------:R-:W-:-:S08]  /*8070*/  @UP0 ULDC UR6, c[0x0][0x44c] ;  /* 0x0001130000060ab9 */ /* 0x000fd00000000800 */
[----:B------:R-:W-:Y:S01]  /*8080*/  @P1 IMAD.HI.U32 R185, R186, UR6, RZ ;  /* 0x00000006bab91c27 */ /* 0x000fe2000f8e00ff */
[----:B------:R-:W-:-:S04]  /*8090*/  @UP0 ULDC UR6, c[0x0][0x450] ;  /* 0x0001140000060ab9 */ /* 0x000fc80000000800 */
[----:B------:R-:W-:Y:S01]  /*80a0*/  @P2 SHF.R.U32.HI R204, RZ, UR6, R185 ;  /* 0x00000006ffcc2c19 */ /* 0x000fe200080116b9 */
[----:B------:R-:W-:Y:S01]  /*80b0*/  IMAD.MOV.U32 R185, RZ, RZ, -0x40 ;  /* 0xffffffc0ffb97424 */ /* 0x000fe200078e00ff */
[----:B------:R-:W-:-:S03]  /*80c0*/  ULDC UR6, c[0x0][0xa80] ;  /* 0x0002a00000067ab9 */ /* 0x000fc60000000800 */
[----:B------:R-:W0:Y:S01]  /*80d0*/  SHFL.IDX PT, R208, R204, 0x1, 0x1c1f ;  /* 0x003c1f00ccd07f89 */ /* 0x000e2200000e0000 */
[----:B------:R-:W-:-:S03]  /*80e0*/  IMAD R185, R200, R185, 0x1 ;  /* 0x00000001c8b97424 */ /* 0x000fc600078e02b9 */
[----:B------:R-:W1:Y:S01]  /*80f0*/  SHFL.IDX PT, R204, R204, RZ, 0x1c1f ;  /* 0x001c1fffcccc7589 */ /* 0x000e6200000e0000 */
[----:B------:R-:W-:-:S04]  /*8100*/  IMAD.IADD R206, R185, 0x1, -R196 ;  /* 0x00000001b9ce7824 */ /* 0x000fc800078e0ac4 */
[----:B------:R-:W-:-:S05]  /*8110*/  IMAD R185, R195, UR10, R206 ;  /* 0x0000000ac3b97c24 */ /* 0x000fca000f8e02ce */
[----:B0-----:R-:W-:-:S04]  /*8120*/  IADD3 R206, R208, -UR7, R185 ;  /* 0x80000007d0ce7c10 */ /* 0x001fc8000fffe0b9 */
        /* <DEDUP_REMOVED lines=47> */
[----:B-1----:R-:W-:-:S02]  /*8420*/  IADD3 R185, R204, -UR7, R185 ;  /* 0x80000007ccb97c10 */ /* 0x002fc4000fffe0b9 */
[----:B------:R-:W-:Y:S02]  /*8430*/  FMNMX.FTZ R206, R183, R206, !PT ;  /* 0x000000ceb7ce7209 */ /* 0x000fe40007810000 */
[C---:B------:R-:W-:Y:S02]  /*8440*/  ISETP.GT.AND P1, PT, R185.reuse, RZ, PT ;  /* 0x000000ffb900720c */ /* 0x040fe40003f24270 */
[C---:B------:R-:W-:Y:S01]  /*8450*/  ISETP.GT.AND P2, PT, R185.reuse, 0x1, PT ;  /* 0x00000001b900780c */ /* 0x040fe20003f44270 */
[----:B------:R-:W0:Y:S01]  /*8460*/  SHFL.BFLY PT, R209, R206, 0x2, 0x1f ;  /* 0x0c401f00ced17f89 */ /* 0x000e2200000e0000 */
[----:B------:R-:W-:Y:S02]  /*8470*/  FSEL R207, R152, -INF , P1 ;  /* 0xff80000098cf7808 */ /* 0x000fe40000800000 */
[----:B------:R-:W-:Y:S02]  /*8480*/  ISETP.GT.AND P1, PT, R185, 0x8, PT ;  /* 0x00000008b900780c */ /* 0x000fe40003f24270 */
[----:B------:R-:W-:-:S02]  /*8490*/  FSEL R153, R153, -INF , P2 ;  /* 0xff80000099997808 */ /* 0x000fc40001000000 */
[----:B------:R-:W-:Y:S02]  /*84a0*/  FMNMX.FTZ R152, R207, R202, !PT ;  /* 0x000000cacf987209 */ /* 0x000fe40007810000 */
[C---:B------:R-:W-:Y:S02]  /*84b0*/  ISETP.GT.AND P2, PT, R185.reuse, 0x9, PT ;  /* 0x00000009b900780c */ /* 0x040fe40003f44270 */
[----:B------:R-:W-:Y:S02]  /*84c0*/  FSEL R156, R156, -INF , P1 ;  /* 0xff8000009c9c7808 */ /* 0x000fe40000800000 */
[----:B------:R-:W-:Y:S02]  /*84d0*/  ISETP.GT.AND P1, PT, R185, 0x10, PT ;  /* 0x00000010b900780c */ /* 0x000fe40003f24270 */
[----:B------:R-:W-:Y:S02]  /*84e0*/  FSEL R157, R157, -INF , P2 ;  /* 0xff8000009d9d7808 */ /* 0x000fe40001000000 */
[----:B------:R-:W-:-:S02]  /*84f0*/  ISETP.GT.AND P2, PT, R185, 0x11, PT ;  /* 0x00000011b900780c */ /* 0x000fc40003f44270 */
[----:B------:R-:W-:Y:S02]  /*8500*/  FSEL R160, R160, -INF , P1 ;  /* 0xff800000a0a07808 */ /* 0x000fe40000800000 */
[----:B------:R-:W-:Y:S02]  /*8510*/  ISETP.GT.AND P1, PT, R185, 0x18, PT ;  /* 0x00000018b900780c */ /* 0x000fe40003f24270 */
[----:B------:R-:W-:Y:S02]  /*8520*/  FSEL R161, R161, -INF , P2 ;  /* 0xff800000a1a17808 */ /* 0x000fe40001000000 */
[----:B0-----:R-:W-:Y:S02]  /*8530*/  FMNMX.FTZ R208, R206, R209, !PT ;  /* 0x000000d1ced07209 */ /* 0x001fe40007810000 */
[----:B------:R-:W-:Y:S02]  /*8540*/  FMNMX.FTZ R209, R153, R152, !PT ;  /* 0x0000009899d17209 */ /* 0x000fe40007810000 */
[----:B------:R-:W-:Y:S01]  /*8550*/  ISETP.GT.AND P2, PT, R185, 0x19, PT ;  /* 0x00000019b900780c */ /* 0x000fe20003f44270 */
[----:B------:R-:W0:Y:S01]  /*8560*/  SHFL.BFLY PT, R211, R208, 0x1, 0x1f ;  /* 0x0c201f00d0d37f89 */ /* 0x000e2200000e0000 */
[----:B------:R-:W-:-:S02]  /*8570*/  FMNMX.FTZ R152, R156, R209, !PT ;  /* 0x000000d19c987209 */ /* 0x000fc40007810000 */
[----:B------:R-:W-:Y:S02]  /*8580*/  FSEL R164, R164, -INF , P1 ;  /* 0xff800000a4a47808 */ /* 0x000fe40000800000 */
[----:B------:R-:W-:Y:S02]  /*8590*/  FMNMX.FTZ R209, R157, R152, !PT ;  /* 0x000000989dd17209 */ /* 0x000fe40007810000 */
[----:B------:R-:W-:Y:S02]  /*85a0*/  ISETP.GT.AND P1, PT, R185, 0x20, PT ;  /* 0x00000020b900780c */ /* 0x000fe40003f24270 */
[----:B------:R-:W-:Y:S02]  /*85b0*/  FMNMX.FTZ R152, R160, R209, !PT ;  /* 0x000000d1a0987209 */ /* 0x000fe40007810000 */
[----:B------:R-:W-:Y:S02]  /*85c0*/  FSEL R165, R165, -INF , P2 ;  /* 0xff800000a5a57808 */ /* 0x000fe40001000000 */
[----:B------:R-:W-:-:S02]  /*85d0*/  FMNMX.FTZ R209, R161, R152, !PT ;  /* 0x00000098a1d17209 */ /* 0x000fc40007810000 */
[----:B------:R-:W-:Y:S02]  /*85e0*/  ISETP.GT.AND P2, PT, R185, 0x21, PT ;  /* 0x00000021b900780c */ /* 0x000fe40003f44270 */
[----:B------:R-:W-:Y:S02]  /*85f0*/  FMNMX.FTZ R204, R164, R209, !PT ;  /* 0x000000d1a4cc7209 */ /* 0x000fe40007810000 */
[----:B------:R-:W-:Y:S02]  /*8600*/  FSEL R152, R168, -INF , P1 ;  /* 0xff800000a8987808 */ /* 0x000fe40000800000 */
[----:B------:R-:W-:Y:S02]  /*8610*/  FMNMX.FTZ R209, R165, R204, !PT ;  /* 0x000000cca5d17209 */ /* 0x000fe40007810000 */
[----:B------:R-:W-:Y:S02]  /*8620*/  ISETP.GT.AND P1, PT, R185, 0x28, PT ;  /* 0x00000028b900780c */ /* 0x000fe40003f24270 */
[----:B------:R-:W-:-:S02]  /*8630*/  FSEL R206, R169, -INF , P2 ;  /* 0xff800000a9ce7808 */ /* 0x000fc40001000000 */
[----:B------:R-:W-:Y:S02]  /*8640*/  FMNMX.FTZ R209, R152, R209, !PT ;  /* 0x000000d198d17209 */ /* 0x000fe40007810000 */
[----:B0-----:R-:W-:Y:S02]  /*8650*/  FMNMX.FTZ R168, R208, R211, !PT ;  /* 0x000000d3d0a87209 */ /* 0x001fe40007810000 */
[C---:B------:R-:W-:Y:S02]  /*8660*/  ISETP.GT.AND P2, PT, R185.reuse, 0x29, PT ;  /* 0x00000029b900780c */ /* 0x040fe40003f44270 */
[----:B------:R-:W-:Y:S01]  /*8670*/  FSEL R208, R172, -INF , P1 ;  /* 0xff800000acd07808 */ /* 0x000fe20000800000 */
[----:B------:R-:W-:Y:S01]  /*8680*/  FMUL.FTZ R212, R168, UR6 ;  /* 0x00000006a8d47c20 */ /* 0x000fe20008410000 */
        /* <DEDUP_REMOVED lines=10> */
[----:B------:R-:W-:Y:S02]  /*8730*/  FSETP.NEU.FTZ.AND P4, PT, R168, -INF , PT ;  /* 0xff800000a800780b */ /* 0x000fe40003f9d000 */
[----:B------:R-:W-:Y:S02]  /*8740*/  ISETP.GT.AND P1, PT, R185, 0x39, PT ;  /* 0x00000039b900780c */ /* 0x000fe40003f24270 */
[----:B------:R-:W-:Y:S02]  /*8750*/  FSEL R213, R180, -INF , P3 ;  /* 0xff800000b4d57808 */ /* 0x000fe40001800000 */
[----:B------:R-:W-:-:S02]  /*8760*/  FMNMX.FTZ R172, R211, R172, !PT ;  /* 0x000000acd3ac7209 */ /* 0x000fc40007810000 */
[----:B------:R-:W-:Y:S02]  /*8770*/  FSEL R212, R212, RZ, P4 ;  /* 0x000000ffd4d47208 */ /* 0x000fe40002000000 */
[----:B------:R-:W-:Y:S02]  /*8780*/  FSEL R215, R181, -INF , P1 ;  /* 0xff800000b5d77808 */ /* 0x000fe40000800000 */
        /* <DEDUP_REMOVED lines=19> */
[----:B------:R-:W-:Y:S08]  /*88c0*/  MUFU.EX2 R169, R169 ;  /* 0x000000a900a97308 */ /* 0x000ff00000000800 */
[----:B------:R-:W-:Y:S01]  /*88d0*/  MUFU.EX2 R172, R172 ;  /* 0x000000ac00ac7308 */ /* 0x000fe20000000800 */
[----:B0-----:R-:W-:-:S07]  /*88e0*/  FMNMX.FTZ R155, R154, R155, !PT ;  /* 0x0000009b9a9b7209 */ /* 0x001fce0007810000 */
[----:B------:R-:W-:Y:S01]  /*88f0*/  MUFU.EX2 R173, R173 ;  /* 0x000000ad00ad7308 */ /* 0x000fe20000000800 */
[----:B------:R-:W0:Y:S07]  /*8900*/  SHFL.BFLY PT, R154, R155, 0x1, 0x1f ;  /* 0x0c201f009b9a7f89 */ /* 0x000e2e00000e0000 */
[----:B------:R-:W1:Y:S08]  /*8910*/  MUFU.EX2 R176, R176 ;  /* 0x000000b000b07308 */ /* 0x000e700000000800 */
[----:B------:R-:W-:Y:S08]  /*8920*/  MUFU.EX2 R177, R177 ;  /* 0x000000b100b17308 */ /* 0x000ff00000000800 */
[----:B------:R-:W-:Y:S01]  /*8930*/  MUFU.EX2 R180, R180 ;  /* 0x000000b400b47308 */ /* 0x000fe20000000800 */
[----:B0-----:R-:W-:-:S04]  /*8940*/  FMNMX.FTZ R185, R155, R154, !PT ;  /* 0x0000009a9bb97209 */ /* 0x001fc80007810000 */
        /* <DEDUP_REMOVED lines=10> */
[----:B------:R-:W-:Y:S01]  /*89f0*/  FSEL R153, R185, RZ, P1 ;  /* 0x000000ffb9997208 */ /* 0x000fe20000800000 */
[--C-:B------:R-:W-:Y:S01]  /*8a00*/  FFMA.FTZ R156, R211, UR6, -R154.reuse ;  /* 0x00000006d39c7c23 */ /* 0x100fe2000801089a */
[----:B------:R-:W-:Y:S01]  /*8a10*/  ISETP.NE.AND P1, PT, R194, RZ, PT ;  /* 0x000000ffc200720c */ /* 0x000fe20003f25270 */
[----:B------:R-:W-:Y:S01]  /*8a20*/  FADD.FTZ R152, -R152, R203 ;  /* 0x000000cb98987221 */ /* 0x000fe20000010100 */
[----:B------:R-:W-:Y:S01]  /*8a30*/  FFMA.FTZ R217, R157, UR6, -R154 ;  /* 0x000000069dd97c23 */ /* 0x000fe2000801089a */
[----:B------:R-:W-:Y:S01]  /*8a40*/  FADD.FTZ R153, -R153, R202 ;  /* 0x000000ca99997221 */ /* 0x000fe20000010100 */
[----:B------:R-:W-:Y:S01]  /*8a50*/  FFMA.FTZ R218, R160, UR6, -R154 ;  /* 0x00000006a0da7c23 */ /* 0x000fe2000801089a */
[----:B------:R-:W-:Y:S01]  /*8a60*/  FMUL.FTZ R155, R152, UR6 ;  /* 0x00000006989b7c20 */ /* 0x000fe20008410000 */
[----:B------:R-:W-:-:S02]  /*8a70*/  VIADD R152, R201, 0x38840 ;  /* 0x00038840c9987836 */ /* 0x000fc40000000000 */
[----:B------:R-:W-:Y:S01]  /*8a80*/  FMUL.FTZ R153, R153, UR6 ;  /* 0x0000000699997c20 */ /* 0x000fe20008410000 */
[--C-:B------:R-:W-:Y:S01]  /*8a90*/  FFMA.FTZ R223, R206, UR6, -R154.reuse ;  /* 0x00000006cedf7c23 */ /* 0x100fe2000801089a */
[----:B------:R1:W0:Y:S01]  /*8aa0*/  MUFU.EX2 R202, R155 ;  /* 0x0000009b00ca7308 */ /* 0x0002220000000800 */
[----:B------:R-:W-:Y:S01]  /*8ab0*/  FFMA.FTZ R219, R161, UR6, -R154 ;  /* 0x00000006a1db7c23 */ /* 0x000fe2000801089a */
[----:B------:R-:W-:Y:S01]  /*8ac0*/  PRMT R152, R197, 0x654, R152 ;  /* 0x00000654c5987816 */ /* 0x000fe20000000098 */
[----:B------:R-:W-:Y:S01]  /*8ad0*/  FFMA.FTZ R220, R164, UR6, -R154 ;  /* 0x00000006a4dc7c23 */ /* 0x000fe2000801089a */
[----:B------:R-:W-:Y:S02]  /*8ae0*/  @!P1 IMAD R157, R205, 0x40, R192 ;  /* 0x00000040cd9d9824 */ /* 0x000fe400078e02c0 */
[--C-:B------:R-:W-:Y:S01]  /*8af0*/  FFMA.FTZ R221, R165, UR6, -R154.reuse ;  /* 0x00000006a5dd7c23 */ /* 0x100fe2000801089a */
[--C-:B------:R-:W-:Y:S01]  /*8b00*/  FFMA.FTZ R206, R208, UR6, -R154.reuse ;  /* 0x00000006d0ce7c23 */ /* 0x100fe2000801089a */
[----:B------:R-:W-:Y:S01]  /*8b10*/  FFMA.FTZ R209, R209, UR6, -R154 ;  /* 0x00000006d1d17c23 */ /* 0x000fe2000801089a */
[----:B------:R2:W3:Y:S01]  /*8b20*/  MUFU.EX2 R211, R153 ;  /* 0x0000009900d37308 */ /* 0x0004e20000000800 */
[----:B------:R-:W-:-:S02]  /*8b30*/  @!P1 IMAD R160, R157, 0x4, R198 ;  /* 0x000000049da09824 */ /* 0x000fc400078e02c6 */
[--C-:B------:R-:W-:Y:S01]  /*8b40*/  FFMA.FTZ R208, R210, UR6, -R154.reuse ;  /* 0x00000006d2d07c23 */ /* 0x100fe2000801089a */
[----:B------:R4:W-:Y:S01]  /*8b50*/  SYNCS.ARRIVE.TRANS64.RED.A1T0 RZ, [R152+URZ], RZ ;  /* 0x000000ff98ff79a7 */ /* 0x0009e2000810043f */
[--C-:B------:R-:W-:Y:S01]  /*8b60*/  FFMA.FTZ R210, R213, UR6, -R154.reuse ;  /* 0x00000006d5d27c23 */ /* 0x100fe2000801089a */
[----:B------:R-:W-:Y:S01]  /*8b70*/  FFMA.FTZ R215, R215, UR6, -R154 ;  /* 0x00000006d7d77c23 */ /* 0x000fe2000801089a */
[----:B------:R-:W-:Y:S01]  /*8b80*/  IMAD R213, R22, 0x1000, R193 ;  /* 0x0000100016d57824 */ /* 0x000fe200078e02c1 */
[----:B-1----:R-:W-:Y:S01]  /*8b90*/  F2FP.F16.F32.PACK_AB R155, R176, R173 ;  /* 0x000000adb09b723e */ /* 0x002fe200000000ff */
[----:B------:R-:W-:Y:S01]  /*8ba0*/  MUFU.EX2 R214, R214 ;  /* 0x000000d600d67308 */ /* 0x000fe20000000800 */
[----:B0-----:R-:W-:Y:S01]  /*8bb0*/  @!P1 STS [R160+0x38420], R202 ;  /* 0x038420caa0009388 */ /* 0x001fe20000000800 */
[----:B--2---:R-:W-:Y:S01]  /*8bc0*/  F2FP.F16.F32.PACK_AB R153, R172, R169 ;  /* 0x000000a9ac99723e */ /* 0x004fe200000000ff */
[-C--:B------:R-:W-:Y:S01]  /*8bd0*/  FMUL.FTZ R26, R26, R202.reuse ;  /* 0x000000ca1a1a7220 */ /* 0x080fe20000410000 */
[----:B------:R-:W-:Y:S01]  /*8be0*/  F2FP.F16.F32.PACK_AB R157, R180, R177 ;  /* 0x000000b1b49d723e */ /* 0x000fe200000000ff */
[-C--:B------:R-:W-:Y:S01]  /*8bf0*/  FMUL.FTZ R27, R27, R202.reuse ;  /* 0x000000ca1b1b7220 */ /* 0x080fe20000410000 */
[----:B------:R-:W-:Y:S01]  /*8c00*/  F2FP.F16.F32.PACK_AB R159, R204, R181 ;  /* 0x000000b5cc9f723e */ /* 0x000fe200000000ff */
[-C--:B------:R-:W-:Y:S01]  /*8c10*/  FMUL.FTZ R30, R30, R202.reuse ;  /* 0x000000ca1e1e7220 */ /* 0x080fe20000410000 */
[----:B------:R-:W4:Y:S01]  /*8c20*/  MUFU.EX2 R207, R207 ;  /* 0x000000cf00cf7308 */ /* 0x000f220000000800 */
[----:B---3--:R0:W-:Y:S01]  /*8c30*/  @!P1 STS [R160+0x38400], R211 ;  /* 0x038400d3a0009388 */ /* 0x0081e20000000800 */
[----:B------:R-:W-:Y:S01]  /*8c40*/  R2UR UR10, R213 ;  /* 0x00000000d50a72ca */ /* 0x000fe200000e0000 */
        /* <DEDUP_REMOVED lines=14> */
[----:B----4-:R-:W-:Y:S01]  /*8d30*/  F2FP.F16.F32.PACK_AB R152, R207, R214 ;  /* 0x000000d6cf98723e */ /* 0x010fe200000000ff */
        /* <DEDUP_REMOVED lines=134> */
[----:B------:R0:W1:Y:S01]  /*95a0*/  MUFU.EX2 R203, R156 ;  /* 0x0000009c00cb7308 */ /* 0x0000620000000800 */
[----:B------:R-:W-:Y:S01]  /*95b0*/  FMUL.FTZ R149, R149, R211 ;  /* 0x000000d395957220 */ /* 0x000fe20000410000 */
[-C--:B------:R-:W-:Y:S01]  /*95c0*/  FMUL.FTZ R150, R150, R202.reuse ;  /* 0x000000ca96967220 */ /* 0x080fe20000410000 */
[----:B------:R-:W-:Y:S01]  /*95d0*/  FMUL.FTZ R151, R151, R202 ;  /* 0x000000ca97977220 */ /* 0x000fe20000410000 */
[----:B------:R2:W-:Y:S01]  /*95e0*/  STSM.16.M88.4 [R188+0x36400], R152 ;  /* 0x03640098bc007844 */ /* 0x0005e20000000200 */
[----:B------:R-:W-:-:S02]  /*95f0*/  VIADD R212, R213, 0x80 ;  /* 0x00000080d5d47836 */ /* 0x000fc40000000000 */
[----:B------:R-:W-:Y:S01]  /*9600*/  FFMA.FTZ R169, R202, R20, R169 ;  /* 0x00000014caa97223 */ /* 0x000fe200000100a9 */
[----:B------:R-:W-:Y:S01]  /*9610*/  FFMA.FTZ R214, R211, R21, R214 ;  /* 0x00000015d3d67223 */ /* 0x000fe200000100d6 */
[----:B------:R-:W-:Y:S01]  /*9620*/  MUFU.EX2 R210, R210 ;  /* 0x000000d200d27308 */ /* 0x000fe20000000800 */
[----:B0-----:R-:W-:Y:S01]  /*9630*/  F2FP.F16.F32.PACK_AB R156, R219, R218 ;  /* 0x000000dadb9c723e */ /* 0x001fe200000000ff */
[----:B------:R-:W-:Y:S01]  /*9640*/  FADD.FTZ R172, R172, R169 ;  /* 0x000000a9acac7221 */ /* 0x000fe20000010000 */
[----:B------:R-:W-:-:S03]  /*9650*/  FADD.FTZ R207, R207, R214 ;  /* 0x000000d6cfcf7221 */ /* 0x000fc60000010000 */
[----:B------:R2:W-:Y:S01]  /*9660*/  STSM.16.M88.4 [R187], R156 ;  /* 0x0000009cbb007844 */ /* 0x0005e20000000200 */
[----:B------:R-:W-:Y:S01]  /*9670*/  FADD.FTZ R173, R173, R172 ;  /* 0x000000acadad7221 */ /* 0x000fe20000010000 */
[----:B------:R-:W0:Y:S01]  /*9680*/  MUFU.EX2 R205, R215 ;  /* 0x000000d700cd7308 */ /* 0x000e220000000800 */
[----:B-1----:R-:W-:Y:S01]  /*9690*/  F2FP.F16.F32.PACK_AB R164, R203, R208 ;  /* 0x000000d0cba4723e */ /* 0x002fe200000000ff */
[----:B------:R2:W-:Y:S01]  /*96a0*/  STSM.16.M88.4 [R190], R160 ;  /* 0x000000a0be007844 */ /* 0x0005e20000000200 */
[----:B------:R-:W-:Y:S01]  /*96b0*/  FADD.FTZ R216, R216, R207 ;  /* 0x000000cfd8d87221 */ /* 0x000fe20000010000 */
[----:B------:R-:W-:-:S03]  /*96c0*/  FADD.FTZ R176, R176, R173 ;  /* 0x000000adb0b07221 */ /* 0x000fc60000010000 */
[----:B------:R-:W-:Y:S01]  /*96d0*/  FADD.FTZ R217, R217, R216 ;  /* 0x000000d8d9d97221 */ /* 0x000fe20000010000 */
[----:B------:R-:W1:Y:S01]  /*96e0*/  MUFU.EX2 R183, R183 ;  /* 0x000000b700b77308 */ /* 0x000e620000000800 */
[----:B------:R-:W-:Y:S02]  /*96f0*/  FADD.FTZ R177, R177, R176 ;  /* 0x000000b0b1b17221 */ /* 0x000fe40000010000 */
[----:B------:R-:W-:Y:S02]  /*9700*/  FADD.FTZ R218, R218, R217 ;  /* 0x000000d9dada7221 */ /* 0x000fe40000010000 */
[----:B------:R-:W-:Y:S02]  /*9710*/  FADD.FTZ R180, R180, R177 ;  /* 0x000000b1b4b47221 */ /* 0x000fe40000010000 */
[----:B------:R-:W-:Y:S01]  /*9720*/  FADD.FTZ R219, R219, R218 ;  /* 0x000000dadbdb7221 */ /* 0x000fe20000010000 */
[----:B0-----:R-:W-:Y:S01]  /*9730*/  F2FP.F16.F32.PACK_AB R166, R205, R210 ;  /* 0x000000d2cda6723e */ /* 0x001fe200000000ff */
[----:B------:R-:W-:-:S02]  /*9740*/  FADD.FTZ R181, R181, R180 ;  /* 0x000000b4b5b57221 */ /* 0x000fc40000010000 */
[----:B------:R-:W-:Y:S02]  /*9750*/  FADD.FTZ R220, R220, R219 ;  /* 0x000000dbdcdc7221 */ /* 0x000fe40000010000 */
[----:B------:R-:W-:Y:S02]  /*9760*/  FADD.FTZ R181, R204, R181 ;  /* 0x000000b5ccb57221 */ /* 0x000fe40000010000 */
[----:B------:R-:W-:Y:S01]  /*9770*/  FADD.FTZ R221, R221, R220 ;  /* 0x000000dcdddd7221 */ /* 0x000fe20000010000 */
[----:B-1----:R-:W-:Y:S01]  /*9780*/  F2FP.F16.F32.PACK_AB R167, R183, R182 ;  /* 0x000000b6b7a7723e */ /* 0x002fe200000000ff */
[----:B------:R-:W-:Y:S02]  /*9790*/  FADD.FTZ R170, R170, R181 ;  /* 0x000000b5aaaa7221 */ /* 0x000fe40000010000 */
        /* <DEDUP_REMOVED lines=9> */
[C---:B------:R-:W-:Y:S01]  /*9830*/  IADD3 R212, R213.reuse, 0x100, RZ ;  /* 0x00000100d5d47810 */ /* 0x040fe20007ffe0ff */
        /* <DEDUP_REMOVED lines=38> */
.L_x_4081:
        /* <DEDUP_REMOVED lines=9> */
.L_x_4071:
[----:B------:R-:W-:-:S13]  /*9b30*/  ISETP.GE.AND P1, PT, R200, UR61, PT ;  /* 0x0000003dc8007c0c */ /* 0x000fda000bf26270 */
[----:B------:R-:W-:Y:S05]  /*9b40*/  @!P1 BRA `(.L_x_4083) ;  /* 0x0000002800dc9947 */ /* 0x000fea0003800000 */
[----:B------:R-:W-:Y:S01]  /*9b50*/  IMAD.MOV.U32 R209, RZ, RZ, R168 ;  /* 0x000000ffffd17224 */ /* 0x000fe200078e00a8 */
[----:B------:R-:W-:Y:S01]  /*9b60*/  ULDC UR39, c[0x0][0xa80] ;  /* 0x0002a00000277ab9 */ /* 0x000fe20000000800 */
[----:B------:R-:W-:Y:S02]  /*9b70*/  IMAD.MOV.U32 R186, RZ, RZ, R185 ;  /* 0x000000ffffba7224 */ /* 0x000fe400078e00b9 */
[----:B------:R-:W-:-:S07]  /*9b80*/  IMAD.MOV.U32 R211, RZ, RZ, R22 ;  /* 0x000000ffffd37224 */ /* 0x000fce00078e0016 */
.L_x_4094:
[----:B------:R-:W-:-:S05]  /*9b90*/  VIADD R22, R211, 0x1 ;  /* 0x00000001d3167836 */ /* 0x000fca0000000000 */
[----:B------:R-:W-:-:S04]  /*9ba0*/  ISETP.NE.AND P1, PT, R22, 0x2, PT ;  /* 0x000000021600780c */ /* 0x000fc80003f25270 */
[----:B01----:R-:W-:Y:S02]  /*9bb0*/  SEL R152, RZ, 0x1, P1 ;  /* 0x00000001ff987807 */ /* 0x003fe40000800000 */
[----:B------:R-:W-:Y:S02]  /*9bc0*/  SEL R22, R22, RZ, P1 ;  /* 0x000000ff16167207 */ /* 0x000fe40000800000 */
[----:B------:R-:W-:-:S13]  /*9bd0*/  R2UR UR6, R152 ;  /* 0x00000000980672ca */ /* 0x000fda00000e0000 */
[----:B------:R-:W-:Y:S01]  /*9be0*/  ULOP3.LUT UR38, UR38, UR6, URZ, 0x3c, !UPT ;  /* 0x0000000626267292 */ /* 0x000fe2000f8e3c3f */
[----:B------:R-:W-:Y:S11]  /*9bf0*/  @!P0 BRA `(.L_x_4084) ;  /* 0x0000000000048947 */ /* 0x000ff60003800000 */
[----:B------:R-:W-:Y:S01]  /*9c00*/  BPT.TRAP 0x1 ;  /* 0x000000040000795c */ /* 0x000fe20000300000 */
.L_x_4084:
[----:B------:R-:W-:Y:S02]  /*9c10*/  IMAD.U32 R196, RZ, RZ, UR38 ;  /* 0x00000026ffc47e24 */ /* 0x000fe4000f8e00ff */
[----:B------:R-:W-:-:S03]  /*9c20*/  IMAD R195, R22, 0x8, R198 ;  /* 0x0000000816c37824 */ /* 0x000fc600078e02c6 */
[----:B------:R-:W-:-:S04]  /*9c30*/  SHF.L.U32 R196, R196, 0x1f, RZ ;  /* 0x0000001fc4c47819 */ /* 0x000fc800000006ff */
[----:B------:R0:W1:Y:S01]  /*9c40*/  SYNCS.PHASECHK.TRANS64.TRYWAIT P1, [R195+URZ+0x38830], R196 ;  /* 0x038830c4c30075a7 */ /* 0x000062000802017f */
[----:B------:R-:W-:Y:S05]  /*9c50*/  @!P0 BRA `(.L_x_4085) ;  /* 0x0000000000048947 */ /* 0x000fea0003800000 */
[----:B------:R-:W-:Y:S01]  /*9c60*/  BPT.TRAP 0x1 ;  /* 0x000000040000795c */ /* 0x000fe20000300000 */
.L_x_4085:
[----:B------:R-:W-:Y:S01]  /*9c70*/  IMAD R185, R22, 0x200, R191 ;  /* 0x0000020016b97824 */ /* 0x000fe200078e02bf */
[----:B-1----:R-:W-:Y:S06]  /*9c80*/  @P1 BRA `(.L_x_4086) ;  /* 0x0000000000081947 */ /* 0x002fec0003800000 */
[----:B------:R-:W1:Y:S02]  /*9c90*/  SYNCS.PHASECHK.TRANS64.TRYWAIT P1, [R195+URZ+0x38830], R196 ;  /* 0x038830c4c30075a7 */ /* 0x000e64000802017f */
[----:B-1----:R-:W-:Y:S05]  /*9ca0*/  @!P1 BRA `(.L_x_4087) ;  /* 0x000000a4004c9947 */ /* 0x002fea0003800000 */
.L_x_4086:
[----:B------:R-:W-:Y:S01]  /*9cb0*/  R2UR UR58, R185 ;  /* 0x00000000b93a72ca */ /* 0x000fe200000e0000 */
[----:B------:R-:W-:Y:S01]  /*9cc0*/  WARPGROUP.ARRIVE ;  /* 0x00000000000079c5 */ /* 0x000fe20000000000 */
[----:B------:R-:W-:Y:S01]  /*9cd0*/  R2UR UR56, R10 ;  /* 0x000000000a3872ca */ /* 0x000fe200000e0000 */
[----:B------:R-:W-:Y:S01]  /*9ce0*/  UMOV UR59, 0x40000040 ;  /* 0x40000040003b7882 */ /* 0x000fe20000000000 */
[----:B------:R-:W-:Y:S01]  /*9cf0*/  R2UR UR57, R11 ;  /* 0x000000000b3972ca */ /* 0x000fe200000e0000 */
[----:B------:R-:W-:-:S12]  /*9d00*/  VIADD R201, R185, 0x2 ;  /* 0x00000002b9c97836 */ /* 0x000fd80000000000 */
        /* <DEDUP_REMOVED lines=27> */
.L_x_4088:
[----:B------:R2:W3:Y:S01]  /*9ec0*/  SYNCS.PHASECHK.TRANS64.TRYWAIT P1, [R195+URZ+0x38850], R196 ;  /* 0x038850c4c30075a7 */ /* 0x0004e2000802017f */
[----:B------:R-:W-:Y:S05]  /*9ed0*/  @!P0 BRA `(.L_x_4089) ;  /* 0x0000000000048947 */ /* 0x000fea0003800000 */
[----:B------:R-:W-:Y:S01]  /*9ee0*/  BPT.TRAP 0x1 ;  /* 0x000000040000795c */ /* 0x000fe20000300000 */
.L_x_4089:
[----:B------:R-:W-:Y:S01]  /*9ef0*/  LEA R185, R22, R18, 0xc ;  /* 0x0000001216b97211 */ /* 0x000fe200078e60ff */
[----:B---3--:R-:W-:Y:S06]  /*9f00*/  @P1 BRA `(.L_x_4090) ;  /* 0x0000000000081947 */ /* 0x008fec0003800000 */
[----:B------:R-:W3:Y:S02]  /*9f10*/  SYNCS.PHASECHK.TRANS64.TRYWAIT P1, [R195+URZ+0x38850], R196 ;  /* 0x038850c4c30075a7 */ /* 0x000ee4000802017f */
[----:B---3--:R-:W-:Y:S05]  /*9f20*/  @!P1 BRA `(.L_x_4091) ;  /* 0x000000a000c09947 */ /* 0x008fea0003800000 */
.L_x_4090:
[----:B------:R-:W-:Y:S01]  /*9f30*/  R2UR UR58, R185 ;  /* 0x00000000b93a72ca */ /* 0x000fe200000e0000 */
[----:B------:R-:W-:Y:S01]  /*9f40*/  WARPGROUP.ARRIVE ;  /* 0x00000000000079c5 */ /* 0x000fe20000000000 */
[----:B------:R-:W-:Y:S01]  /*9f50*/  R2UR UR56, R6 ;  /* 0x00000000063872ca */ /* 0x000fe200000e0000 */
[----:B------:R-:W-:Y:S01]  /*9f60*/  UMOV UR59, 0x40000040 ;  /* 0x40000040003b7882 */ /* 0x000fe20000000000 */
[----:B------:R-:W-:Y:S01]  /*9f70*/  R2UR UR57, R7 ;  /* 0x00000000073972ca */ /* 0x000fe200000e0000 */
[C---:B0123--:R-:W-:Y:S01]  /*9f80*/  VIADD R196, R185.reuse, 0x2 ;  /* 0x00000002b9c47836 */ /* 0x04ffe20000000000 */
        /* <DEDUP_REMOVED lines=67> */
[----:B------:R-:W-:-:S04]  /*a3c0*/  SEL R196, RZ, 0x2, !P1 ;  /* 0x00000002ffc47807 */ /* 0x000fc80004800000 */
[----:B------:R-:W-:Y:S01]  /*a3d0*/  IADD3 R202, R184, R196, RZ ;  /* 0x000000c4b8ca7210 */ /* 0x000fe20007ffe0ff */
        /* <DEDUP_REMOVED lines=210> */
.L_x_4092:
        /* <DEDUP_REMOVED lines=38> */
[----:B------:R-:W0:Y:S01]  /*b360*/  MUFU.EX2 R186, R202 ;  /* 0x000000ca00ba7308 */ /* 0x000e220000000800 */
        /* <DEDUP_REMOVED lines=19> */
[----:B0-----:R-:W-:Y:S01]  /*b4a0*/  FMUL.FTZ R24, R24, R186 ;  /* 0x000000ba18187220 */ /* 0x001fe20000410000 */
        /* <DEDUP_REMOVED lines=105> */
[-C--:B-1----:R-:W-:Y:S01]  /*bb40*/  FMUL.FTZ R26, R26, R181.reuse ;  /* 0x000000b51a1a7220 */ /* 0x082fe20000410000 */
[----:B------:R1:W-:Y:S01]  /*bb50*/  @!P1 STS [R153+0x38420], R181 ;  /* 0x038420b599009388 */ /* 0x0003e20000000800 */
[----:B0-----:R-:W-:Y:S01]  /*bb60*/  F2FP.F16.F32.PACK_AB R154, R203, R202 ;  /* 0x000000cacb9a723e */ /* 0x001fe200000000ff */
[-C--:B------:R-:W-:Y:S01]  /*bb70*/  FMUL.FTZ R27, R27, R181.reuse ;  /* 0x000000b51b1b7220 */ /* 0x080fe20000410000 */
[----:B------:R-:W-:Y:S01]  /*bb80*/  F2FP.F16.F32.PACK_AB R158, R207, R206 ;  /* 0x000000cecf9e723e */ /* 0x000fe200000000ff */
[-C--:B------:R-:W-:Y:S01]  /*bb90*/  FMUL.FTZ R30, R30, R181.reuse ;  /* 0x000000b51e1e7220 */ /* 0x080fe20000410000 */
        /* <DEDUP_REMOVED lines=169> */
.L_x_4093:
        /* <DEDUP_REMOVED lines=9> */
.L_x_4083:
[----:B------:R-:W2:Y:S01]  /*c6c0*/  SHFL.BFLY PT, R0, R21, 0x2, 0x1f ;  /* 0x0c401f0015007f89 */ /* 0x000ea200000e0000 */
[----:B------:R-:W-:Y:S08]  /*c6d0*/  BAR.ARV 0x8, 0x100 ;  /* 0x0204000000007b1d */ /* 0x000ff00000002000 */
[----:B------:R-:W-:Y:S01]  /*c6e0*/  BAR.SYNC.DEFER_BLOCKING 0xf, 0x100 ;  /* 0x03c4000000007b1d */ /* 0x000fe20000010000 */
[----:B------:R-:W-:Y:S01]  /*c6f0*/  ISETP.NE.AND P0, PT, R194, RZ, PT ;  /* 0x000000ffc200720c */ /* 0x000fe20003f05270 */
[----:B------:R-:W-:-:S02]  /*c700*/  IMAD R7, R22, 0x40, R192 ;  /* 0x0000004016077824 */ /* 0x000fc400078e02c0 */
[----:B------:R-:W-:Y:S02]  /*c710*/  IMAD.U32 R8, RZ, RZ, UR6 ;  /* 0x00000006ff087e24 */ /* 0x000fe4000f8e00ff */
[----:B------:R-:W3:Y:S01]  /*c720*/  SHFL.BFLY PT, R5, R20, 0x2, 0x1f ;  /* 0x0c401f0014057f89 */ /* 0x000ee200000e0000 */
[----:B--2---:R-:W-:-:S07]  /*c730*/  FADD.FTZ R2, R0, R21 ;  /* 0x0000001500027221 */ /* 0x004fce0000010000 */
[----:B------:R-:W-:Y:S01]  /*c740*/  @!P0 LEA R198, R7, R198, 0x2 ;  /* 0x000000c607c68211 */ /* 0x000fe200078e10ff */
[----:B------:R-:W2:Y:S01]  /*c750*/  SHFL.BFLY PT, R3, R2, 0x1, 0x1f ;  /* 0x0c201f0002037f89 */ /* 0x000ea200000e0000 */
[----:B---3--:R-:W-:-:S05]  /*c760*/  FADD.FTZ R5, R5, R20 ;  /* 0x0000001405057221 */ /* 0x008fca0000010000 */
[----:B------:R-:W3:Y:S01]  /*c770*/  SHFL.BFLY PT, R0, R5, 0x1, 0x1f ;  /* 0x0c201f0005007f89 */ /* 0x000ee200000e0000 */
[----:B--2---:R-:W-:Y:S01]  /*c780*/  FADD.FTZ R4, R2, R3 ;  /* 0x0000000302047221 */ /* 0x004fe20000010000 */
[----:B------:R-:W-:Y:S02]  /*c790*/  IMAD.MOV.U32 R3, RZ, RZ, RZ ;  /* 0x000000ffff037224 */ /* 0x000fe400078e00ff */
[----:B------:R-:W-:Y:S02]  /*c7a0*/  IMAD.MOV.U32 R2, RZ, RZ, -0x800000 ;  /* 0xff800000ff027424 */ /* 0x000fe400078e00ff */
[----:B------:R-:W-:-:S13]  /*c7b0*/  FSETP.NE.FTZ.AND P1, PT, R4, RZ, PT ;  /* 0x000000ff0400720b */ /* 0x000fda0003f35000 */
[----:B------:R-:W2:Y:S01]  /*c7c0*/  @P1 MUFU.RCP R3, R4 ;  /* 0x0000000400031308 */ /* 0x000ea20000001000 */
[----:B---3--:R-:W-:Y:S01]  /*c7d0*/  FADD.FTZ R6, R5, R0 ;  /* 0x0000000005067221 */ /* 0x008fe20000010000 */
[----:B------:R-:W-:-:S04]  /*c7e0*/  IMAD.MOV.U32 R0, RZ, RZ, RZ ;  /* 0x000000ffff007224 */ /* 0x000fc800078e00ff */
[----:B------:R-:W-:Y:S02]  /*c7f0*/  FSETP.NE.FTZ.AND P2, PT, R6, RZ, PT ;  /* 0x000000ff0600720b */ /* 0x000fe40003f55000 */
[----:B------:R3:W4:Y:S01]  /*c800*/  @P1 MUFU.LG2 R5, R4 ;  /* 0x0000000400051308 */ /* 0x0007220000000c00 */
[----:B--2---:R2:W-:Y:S01]  /*c810*/  @!P0 STS [R198+0x38400], R3 ;  /* 0x03840003c6008388 */ /* 0x0045e20000000800 */
[----:B---3--:R-:W-:Y:S02]  /*c820*/  IMAD.MOV.U32 R4, RZ, RZ, -0x800000 ;  /* 0xff800000ff047424 */ /* 0x008fe400078e00ff */
[----:B------:R-:W-:-:S07]  /*c830*/  FMUL.FTZ R24, R24, R3 ;  /* 0x0000000318187220 */ /* 0x000fce0000410000 */
[----:B------:R-:W3:Y:S01]  /*c840*/  @P2 MUFU.RCP R0, R6 ;  /* 0x0000000600002308 */ /* 0x000ee20000001000 */
[----:B------:R-:W-:Y:S01]  /*c850*/  @P2 FMUL.FTZ R8, R8, 0.69314718246459960938 ;  /* 0x3f31721808082820 */ /* 0x000fe20000410000 */
[-C--:B------:R-:W-:Y:S01]  /*c860*/  FMUL.FTZ R25, R25, R3.reuse ;  /* 0x0000000319197220 */ /* 0x080fe20000410000 */
[-C--:B------:R-:W-:Y:S01]  /*c870*/  FMUL.FTZ R28, R28, R3.reuse ;  /* 0x000000031c1c7220 */ /* 0x080fe20000410000 */
[-C--:B------:R-:W-:Y:S01]  /*c880*/  FMUL.FTZ R29, R29, R3.reuse ;  /* 0x000000031d1d7220 */ /* 0x080fe20000410000 */
[----:B----4-:R-:W-:Y:S01]  /*c890*/  @P1 FMUL.FTZ R5, R5, 0.69314718246459960938 ;  /* 0x3f31721805051820 */ /* 0x010fe20000410000 */
[-C--:B------:R-:W-:Y:S01]  /*c8a0*/  FMUL.FTZ R32, R32, R3.reuse ;  /* 0x0000000320207220 */ /* 0x080fe20000410000 */
[-C--:B------:R-:W-:Y:S01]  /*c8b0*/  FMUL.FTZ R33, R33, R3.reuse ;  /* 0x0000000321217220 */ /* 0x080fe20000410000 */
[----:B------:R4:W5:Y:S01]  /*c8c0*/  @P2 MUFU.LG2 R7, R6 ;  /* 0x0000000600072308 */ /* 0x0009620000000c00 */
        /* <DEDUP_REMOVED lines=8> */
[----:B---3--:R2:W-:Y:S01]  /*c950*/  @!P0 STS [R198+0x38420], R0 ;  /* 0x03842000c6008388 */ /* 0x0085e20000000800 */
[----:B----4-:R-:W-:-:S02]  /*c960*/  IMAD.U32 R6, RZ, RZ, UR6 ;  /* 0x00000006ff067e24 */ /* 0x010fc4000f8e00ff */
[-C--:B------:R-:W-:Y:S01]  /*c970*/  FMUL.FTZ R52, R52, R3.reuse ;  /* 0x0000000334347220 */ /* 0x080fe20000410000 */
[-C--:B------:R-:W-:Y:S01]  /*c980*/  FMUL.FTZ R53, R53, R3.reuse ;  /* 0x0000000335357220 */ /* 0x080fe20000410000 */
[-C--:B------:R-:W-:Y:S01]  /*c990*/  FMUL.FTZ R56, R56, R3.reuse ;  /* 0x0000000338387220 */ /* 0x080fe20000410000 */
[----:B------:R-:W-:Y:S01]  /*c9a0*/  @P1 FMUL.FTZ R6, R6, 0.69314718246459960938 ;  /* 0x3f31721806061820 */ /* 0x000fe20000410000 */
[-C--:B------:R-:W-:Y:S01]  /*c9b0*/  FMUL.FTZ R57, R57, R3.reuse ;  /* 0x0000000339397220 */ /* 0x080fe20000410000 */
[-C--:B------:R-:W-:Y:S01]  /*c9c0*/  FMUL.FTZ R60, R60, R3.reuse ;  /* 0x000000033c3c7220 */ /* 0x080fe20000410000 */
[----:B-----5:R-:W-:Y:S01]  /*c9d0*/  @P2 FMUL.FTZ R7, R7, 0.69314718246459960938 ;  /* 0x3f31721807072820 */ /* 0x020fe20000410000 */
        /* <DEDUP_REMOVED lines=112> */
[----:B--2---:R-:W-:Y:S06]  /*d0e0*/  BAR.ARV 0xe, 0x100 ;  /* 0x0384000000007b1d */ /* 0x004fec0000002000 */
.L_x_4052:
[----:B------:R-:W-:Y:S05]  /*d0f0*/  @P0 BRA `(.L_x_4095) ;  /* 0x0000002400080947 */ /* 0x000fea0003800000 */
[----:B------:R-:W2:Y:S01]  /*d100*/  LDL R156, [R1] ;  /* 0x00000000019c7983 */ /* 0x000ea20000100800 */
[----:B------:R-:W3:Y:S01]  /*d110*/  S2UR UR5, SR_CgaCtaId ;  /* 0x00000000000579c3 */ /* 0x000ee20000008800 */
[----:B------:R-:W-:Y:S01]  /*d120*/  UMOV UR4, 0x400 ;  /* 0x0000040000047882 */ /* 0x000fe20000000000 */
[----:B------:R-:W4:Y:S06]  /*d130*/  S2R R0, SR_TID.X ;  /* 0x0000000000007919 */ /* 0x000f2c0000002100 */
[----:B------:R-:W5:Y:S08]  /*d140*/  S2UR UR6, SR_CTAID.Y ;  /* 0x00000000000679c3 */ /* 0x000f700000002600 */
[----:B------:R-:W5:Y:S08]  /*d150*/  LDC R10, c[0x0][0xd50] ;  /* 0x00035400ff0a7b82 */ /* 0x000f700000000800 */
[----:B------:R-:W0:Y:S01]  /*d160*/  LDC R6, c[0x0][0xce8] ;  /* 0x00033a00ff067b82 */ /* 0x000e220000000800 */
[----:B---3--:R-:W-:-:S04]  /*d170*/  ULEA UR4, UR5, UR4, 0x18 ;  /* 0x0000000405047291 */ /* 0x008fc8000f8ec03f */
[----:B------:R-:W-:-:S04]  /*d180*/  UIADD3 UR4, UR4, 0x38820, URZ ;  /* 0x0003882004047890 */ /* 0x000fc8000fffe03f */
[----:B------:R-:W-:Y:S01]  /*d190*/  UPRMT UR4, URZ, 0x654, UR4 ;  /* 0x000006543f047896 */ /* 0x000fe20008000004 */
[----:B------:R-:W-:Y:S01]  /*d1a0*/  BAR.SYNC.DEFER_BLOCKING 0x1, 0x100 ;  /* 0x0044000000007b1d */ /* 0x000fe20000010000 */
[----:B----4-:R-:W-:-:S05]  /*d1b0*/  VIADD R20, R0, 0xffffff80 ;  /* 0xffffff8000147836 */ /* 0x010fca0000000000 */
[----:B------:R-:W-:-:S04]  /*d1c0*/  SHF.R.S32.HI R21, RZ, 0x1f, R20 ;  /* 0x0000001fff157819 */ /* 0x000fc80000011414 */
[----:B------:R-:W-:-:S04]  /*d1d0*/  LEA.HI R9, R21, R20, RZ, 0x7 ;  /* 0x0000001415097211 */ /* 0x000fc800078f38ff */
[----:B------:R-:W-:Y:S02]  /*d1e0*/  SHF.R.S32.HI R0, RZ, 0x7, R9 ;  /* 0x00000007ff007819 */ /* 0x000fe40000011409 */
[----:B------:R-:W-:Y:S02]  /*d1f0*/  LOP3.LUT R5, R9, 0xffffff80, RZ, 0xc0, !PT ;  /* 0xffffff8009057812 */ /* 0x000fe400078ec0ff */
[----:B0-----:R-:W-:Y:S01]  /*d200*/  ISETP.NE.AND P1, PT, R6, 0x1, PT ;  /* 0x000000010600780c */ /* 0x001fe20003f25270 */
[----:B------:R-:W0:Y:S02]  /*d210*/  SHFL.IDX PT, R7, R0, RZ, 0x1f ;  /* 0x00001fff00077589 */ /* 0x000e2400000e0000 */
[----:B------:R-:W-:Y:S01]  /*d220*/  IMAD.IADD R8, R20, 0x1, -R5 ;  /* 0x0000000114087824 */ /* 0x000fe200078e0a05 */
[----:B------:R-:W-:Y:S04]  /*d230*/  SYNCS.ARRIVE.TRANS64.RED.A1T0 RZ, [UR4], RZ ;  /* 0x000000ffffff79a7 */ /* 0x000fe80008100404 */
[----:B------:R-:W-:-:S02]  /*d240*/  SHF.R.S32.HI R155, RZ, 0x1f, R8 ;  /* 0x0000001fff9b7819 */ /* 0x000fc40000011408 */
[----:B0-----:R-:W-:Y:S02]  /*d250*/  ISETP.NE.AND P0, PT, R7, RZ, PT ;  /* 0x000000ff0700720c */ /* 0x001fe40003f05270 */
[----:B------:R-:W-:-:S04]  /*d260*/  LEA.HI R7, R155, R8, RZ, 0x2 ;  /* 0x000000089b077211 */ /* 0x000fc800078f10ff */
[----:B------:R-:W-:Y:S02]  /*d270*/  SHF.R.S32.HI R154, RZ, 0x2, R7 ;  /* 0x00000002ff9a7819 */ /* 0x000fe40000011407 */
[----:B--2---:R-:W-:-:S13]  /*d280*/  R2UR UR7, R156 ;  /* 0x000000009c0772ca */ /* 0x004fda00000e0000 */
[----:B------:R-:W-:-:S04]  /*d290*/  IMAD R3, RZ, RZ, -UR7 ;  /* 0x80000007ff037e24 */ /* 0x000fc8000f8e02ff */
[----:B-----5:R-:W-:Y:S01]  /*d2a0*/  IMAD R3, R10, R3, UR6 ;  /* 0x000000060a037e24 */ /* 0x020fe2000f8e0203 */
[----:B------:R-:W-:-:S04]  /*d2b0*/  USHF.R.S32.HI UR6, URZ, 0x1f, UR7 ;  /* 0x0000001f3f067899 */ /* 0x000fc80008011407 */
[----:B------:R-:W-:Y:S01]  /*d2c0*/  SHF.R.S32.HI R5, RZ, 0x1f, R3 ;  /* 0x0000001fff057819 */ /* 0x000fe20000011403 */
[----:B------:R-:W-:Y:S07]  /*d2d0*/  @P0 BRA `(.L_x_4096) ;  /* 0x0000000400480947 */ /* 0x000fee0003800000 */
[----:B------:R-:W0:Y:S01]  /*d2e0*/  LDC R16, c[0x0][0xce8] ;  /* 0x00033a00ff107b82 */ /* 0x000e220000000800 */
[----:B------:R-:W-:Y:S01]  /*d2f0*/  LOP3.LUT R9, R9, 0xffffff80, RZ, 0xc0, !PT ;  /* 0xffffff8009097812 */ /* 0x000fe200078ec0ff */
[----:B------:R-:W2:Y:S01]  /*d300*/  S2R R22, SR_CTAID.X ;  /* 0x0000000000167919 */ /* 0x000ea20000002500 */
[----:B------:R-:W-:Y:S01]  /*d310*/  LEA.HI R11, R21, R20, RZ, 0x2 ;  /* 0x00000014150b7211 */ /* 0x000fe200078f10ff */
[----:B------:R-:W-:Y:S01]  /*d320*/  ULDC.64 UR4, c[0x0][0xcd0] ;  /* 0x0003340000047ab9 */ /* 0x000fe20000000a00 */
[----:B------:R-:W-:Y:S01]  /*d330*/  R2UR UR10, R156 ;  /* 0x000000009c0a72ca */ /* 0x000fe200000e0000 */
[C---:B------:R-:W-:Y:S01]  /*d340*/  IMAD.IADD R23, R20.reuse, 0x1, -R9 ;  /* 0x0000000114177824 */ /* 0x040fe200078e0a09 */
[----:B------:R-:W-:Y:S01]  /*d350*/  LOP3.LUT R11, R11, 0xfffffffc, RZ, 0xc0, !PT ;  /* 0xfffffffc0b0b7812 */ /* 0x000fe200078ec0ff */
[----:B------:R-:W3:Y:S03]  /*d360*/  S2UR UR7, SR_CTAID.Z ;  /* 0x00000000000779c3 */ /* 0x000ee60000002700 */
[----:B------:R-:W-:Y:S01]  /*d370*/  SHF.R.S32.HI R10, RZ, 0x1f, R23 ;  /* 0x0000001fff0a7819 */ /* 0x000fe20000011417 */
[----:B------:R-:W-:-:S03]  /*d380*/  IMAD.IADD R11, R20, 0x1, -R11 ;  /* 0x00000001140b7824 */ /* 0x000fc600078e0a0b */
[CC--:B-1----:R-:W-:Y:S01]  /*d390*/  LEA.HI R152, R10.reuse, R23.reuse, RZ, 0x2 ;  /* 0x000000170a987211 */ /* 0x0c2fe200078f10ff */
[----:B------:R-:W1:Y:S01]  /*d3a0*/  LDC.64 R18, c[0x0][0xcd8] ;  /* 0x00033600ff127b82 */ /* 0x000e620000000a00 */
[----:B------:R-:W-:Y:S01]  /*d3b0*/  LEA.HI R10, R10, R23, RZ, 0x5 ;  /* 0x000000170a0a7211 */ /* 0x000fe200078f28ff */
[----:B------:R-:W-:Y:S01]  /*d3c0*/  UIMAD.WIDE.U32 UR8, UR10, UR4, URZ ;  /* 0x000000040a0872a5 */ /* 0x000fe2000f8e003f */
[--C-:B------:R-:W-:Y:S01]  /*d3d0*/  SHF.R.S32.HI R9, RZ, 0x2, R152.reuse ;  /* 0x00000002ff097819 */ /* 0x100fe20000011498 */
[----:B------:R-:W-:Y:S01]  /*d3e0*/  UIMAD UR4, UR6, UR4, URZ ;  /* 0x00000004060472a4 */ /* 0x000fe2000f8e023f */
[----:B------:R-:W-:Y:S02]  /*d3f0*/  SHF.R.S32.HI R12, RZ, 0x1f, R152 ;  /* 0x0000001fff0c7819 */ /* 0x000fe40000011498 */
[----:B------:R-:W-:Y:S01]  /*d400*/  SHF.R.S32.HI R10, RZ, 0x5, R10 ;  /* 0x00000005ff0a7819 */ /* 0x000fe2000001140a */
[----:B------:R-:W-:Y:S01]  /*d410*/  UIMAD UR4, UR10, UR5, UR4 ;  /* 0x000000050a0472a4 */ /* 0x000fe2000f8e0204 */
[----:B0-----:R-:W-:-:S02]  /*d420*/  ISETP.NE.AND P0, PT, R16, 0x1, PT ;  /* 0x000000011000780c */ /* 0x001fc40003f05270 */
[----:B------:R-:W-:Y:S01]  /*d430*/  LEA.HI R12, R12, R9, RZ, 0x3 ;  /* 0x000000090c0c7211 */ /* 0x000fe200078f18ff */
[----:B------:R-:W-:Y:S01]  /*d440*/  UIADD3 UR4, UR9, UR4, URZ ;  /* 0x0000000409047290 */ /* 0x000fe2000fffe03f */
[----:B------:R-:W-:Y:S02]  /*d450*/  LOP3.LUT R152, R152, 0x7ffffffc, RZ, 0xc0, !PT ;  /* 0x7ffffffc98987812 */ /* 0x000fe400078ec0ff */
[----:B------:R-:W-:Y:S01]  /*d460*/  LOP3.LUT R12, R12, 0xfffffff8, RZ, 0xc0, !PT ;  /* 0xfffffff80c0c7812 */ /* 0x000fe200078ec0ff */
[----:B---3--:R-:W-:Y:S02]  /*d470*/  USHF.R.S32.HI UR5, URZ, 0x1f, UR7 ;  /* 0x0000001f3f057899 */ /* 0x008fe40008011407 */
[----:B------:R-:W-:Y:S02]  /*d480*/  IMAD.IADD R152, R23, 0x1, -R152 ;  /* 0x0000000117987824 */ /* 0x000fe400078e0a98 */
[----:B------:R-:W-:Y:S01]  /*d490*/  IMAD.IADD R9, R9, 0x1, -R12 ;  /* 0x0000000109097824 */ /* 0x000fe200078e0a0c */
[----:B------:R-:W-:Y:S01]  /*d4a0*/  LEA.HI R12, R11, R11, RZ, 0x1 ;  /* 0x0000000b0b0c7211 */ /* 0x000fe200078f08ff */
[----:B------:R-:W0:Y:S01]  /*d4b0*/  @P0 LDC R14, c[0x0][0xcec] ;  /* 0x00033b00ff0e0b82 */ /* 0x000e220000000800 */
[----:B------:R-:W-:-:S02]  /*d4c0*/  IMAD.SHL.U32 R152, R152, 0x2, RZ ;  /* 0x0000000298987824 */ /* 0x000fc400078e00ff */
[----:B------:R-:W-:Y:S01]  /*d4d0*/  LOP3.LUT R12, R12, 0x1ffffffe, RZ, 0xc0, !PT ;  /* 0x1ffffffe0c0c7812 */ /* 0x000fe200078ec0ff */
[----:B------:R-:W-:Y:S02]  /*d4e0*/  IMAD R153, R10, 0x10, R9 ;  /* 0x000000100a997824 */ /* 0x000fe400078e0209 */
[----:B------:R-:W-:Y:S02]  /*d4f0*/  IMAD.U32 R10, RZ, RZ, UR8 ;  /* 0x00000008ff0a7e24 */ /* 0x000fe4000f8e00ff */
[----:B------:R-:W3:Y:S01]  /*d500*/  @P0 LDC R17, c[0x0][0xcf0] ;  /* 0x00033c00ff110b82 */ /* 0x000ee20000000800 */
[----:B------:R-:W-:Y:S02]  /*d510*/  IMAD.IADD R12, R11, 0x1, -R12 ;  /* 0x000000010b0c7824 */ /* 0x000fe400078e0a0c */
[----:B------:R-:W-:Y:S02]  /*d520*/  IMAD.U32 R11, RZ, RZ, UR9 ;  /* 0x00000009ff0b7e24 */ /* 0x000fe4000f8e00ff */
[----:B------:R-:W-:-:S02]  /*d530*/  IMAD R9, R12, 0x8, R153 ;  /* 0x000000080c097824 */ /* 0x000fc400078e0299 */
[----:B-1----:R-:W-:Y:S02]  /*d540*/  IMAD R12, R18, UR5, RZ ;  /* 0x00000005120c7c24 */ /* 0x002fe4000f8e02ff */
[----:B------:R-:W-:Y:S01]  /*d550*/  IMAD.U32 R11, RZ, RZ, UR4 ;  /* 0x00000004ff0b7e24 */ /* 0x000fe2000f8e00ff */
[----:B--2---:R-:W-:Y:S01]  /*d560*/  LEA R9, R22, R9, 0x6 ;  /* 0x0000000916097211 */ /* 0x004fe200078e30ff */
[----:B------:R-:W-:Y:S01]  /*d570*/  IMAD R15, R19, UR7, R12 ;  /* 0x00000007130f7c24 */ /* 0x000fe2000f8e020c */
[----:B------:R-:W-:Y:S01]  /*d580*/  ULDC.64 UR4, c[0x0][0xce0] ;  /* 0x0003380000047ab9 */ /* 0x000fe20000000a00 */
[----:B------:R-:W-:-:S04]  /*d590*/  IMAD.WIDE.U32 R10, R18, UR7, R10 ;  /* 0x00000007120a7c25 */ /* 0x000fc8000f8e000a */
[----:B0-----:R-:W-:-:S04]  /*d5a0*/  @P0 IMAD.HI.U32 R12, R9, R14, RZ ;  /* 0x0000000e090c0227 */ /* 0x001fc800078e00ff */
[----:B------:R-:W-:Y:S02]  /*d5b0*/  IMAD.MOV.U32 R13, RZ, RZ, R9 ;  /* 0x000000ffff0d7224 */ /* 0x000fe400078e0009 */
[----:B------:R-:W-:Y:S01]  /*d5c0*/  IMAD.IADD R11, R11, 0x1, R15 ;  /* 0x000000010b0b7824 */ /* 0x000fe200078e020f */
[----:B---3--:R-:W-:Y:S01]  /*d5d0*/  @P0 SHF.R.U32.HI R13, RZ, R17, R12 ;  /* 0x00000011ff0d0219 */ /* 0x008fe2000001160c */
[----:B------:R-:W-:Y:S02]  /*d5e0*/  IMAD R12, R5, UR4, RZ ;  /* 0x00000004050c7c24 */ /* 0x000fe4000f8e02ff */
[----:B------:R-:W-:Y:S01]  /*d5f0*/  IMAD.WIDE.U32 R10, R3, UR4, R10 ;  /* 0x00000004030a7c25 */ /* 0x000fe2000f8e000a */
[----:B------:R-:W-:-:S03]  /*d600*/  SHF.R.S32.HI R15, RZ, 0x1f, R13 ;  /* 0x0000001fff0f7819 */ /* 0x000fc6000001140d */
[----:B------:R-:W-:Y:S01]  /*d610*/  IMAD.MOV R14, RZ, RZ, -R13 ;  /* 0x000000ffff0e7224 */ /* 0x000fe200078e0a0d */
[----:B------:R-:W-:-:S03]  /*d620*/  IADD3 R10, P0, R13, R10, RZ ;  /* 0x0000000a0d0a7210 */ /* 0x000fc60007f1e0ff */
[----:B------:R-:W-:Y:S02]  /*d630*/  IMAD R9, R16, R14, R9 ;  /* 0x0000000e10097224 */ /* 0x000fe400078e0209 */
[----:B------:R-:W-:Y:S01]  /*d640*/  IMAD R14, R3, UR5, R12 ;  /* 0x00000005030e7c24 */ /* 0x000fe2000f8e020c */
[----:B------:R-:W-:Y:S02]  /*d650*/  ULDC.64 UR4, c[0x0][0xcc8] ;  /* 0x0003320000047ab9 */ /* 0x000fe40000000a00 */
        /* <DEDUP_REMOVED lines=10> */
[----:B------:R-:W-:Y:S01]  /*d700*/  LOP3.LUT R11, R12, 0xfffffe, RZ, 0xc0, !PT ;  /* 0x00fffffe0c0b7812 */ /* 0x000fe200078ec0ff */
[----:B------:R-:W-:Y:S01]  /*d710*/  IMAD R14, R16, UR4, RZ ;  /* 0x00000004100e7c24 */ /* 0x000fe2000f8e02ff */
[----:B------:R-:W-:Y:S01]  /*d720*/  LEA.HI.X R18, R10, UR5, R9, 0x2, P0 ;  /* 0x000000050a127c11 */ /* 0x000fe200080f1409 */
[----:B------:R-:W-:Y:S01]  /*d730*/  SHFL.IDX PT, R12, R17, 0x1, 0x1c1f ;  /* 0x003c1f00110c7f89 */ /* 0x000fe200000e0000 */
[----:B------:R-:W-:-:S02]  /*d740*/  IMAD R9, R22, 0x40, R153 ;  /* 0x0000004016097824 */ /* 0x000fc400078e0299 */
[----:B------:R-:W-:Y:S01]  /*d750*/  IMAD.IADD R15, R0, 0x1, -R11 ;  /* 0x00000001000f7824 */ /* 0x000fe200078e0a0b */
[----:B------:R-:W-:Y:S03]  /*d760*/  SHFL.IDX PT, R10, R17, RZ, 0x1c1f ;  /* 0x001c1fff110a7589 */ /* 0x000fe600000e0000 */
        /* <DEDUP_REMOVED lines=9> */
.L_x_4096:
[----:B------:R-:W2:Y:S01]  /*d800*/  S2R R14, SR_CTAID.X ;  /* 0x00000000000e7919 */ /* 0x000ea20000002500 */
[----:B------:R-:W-:Y:S01]  /*d810*/  LEA.HI R21, R21, R20, RZ, 0x2 ;  /* 0x0000001415157211 */ /* 0x000fe200078f10ff */
[----:B------:R-:W3:Y:S01]  /*d820*/  S2UR UR7, SR_CTAID.Z ;  /* 0x00000000000779c3 */ /* 0x000ee20000002700 */
[----:B------:R-:W-:Y:S01]  /*d830*/  SHF.R.S32.HI R9, RZ, 0x1f, R7 ;  /* 0x0000001fff097819 */ /* 0x000fe20000011407 */
[----:B------:R-:W-:Y:S01]  /*d840*/  ULDC.64 UR8, c[0x0][0xc38] ;  /* 0x00030e0000087ab9 */ /* 0x000fe20000000a00 */
[----:B------:R-:W-:Y:S01]  /*d850*/  LOP3.LUT R21, R21, 0xfffffffc, RZ, 0xc0, !PT ;  /* 0xfffffffc15157812 */ /* 0x000fe200078ec0ff */
[----:B------:R-:W-:Y:S01]  /*d860*/  UIMAD UR6, UR6, UR8, URZ ;  /* 0x00000008060672a4 */ /* 0x000fe2000f8e023f */
[----:B------:R-:W-:Y:S01]  /*d870*/  LEA.HI R9, R9, R154, RZ, 0x3 ;  /* 0x0000009a09097211 */ /* 0x000fe200078f18ff */
[----:B------:R-:W-:Y:S01]  /*d880*/  BSSY B0, `(.L_x_4097) ;  /* 0x0000102000007945 */ /* 0x000fe20003800000 */
[----:B------:R-:W-:Y:S01]  /*d890*/  R2UR UR10, R156 ;  /* 0x000000009c0a72ca */ /* 0x000fe200000e0000 */
[----:B------:R-:W-:Y:S01]  /*d8a0*/  IMAD.IADD R21, R20, 0x1, -R21 ;  /* 0x0000000114157824 */ /* 0x000fe200078e0a15 */
[----:B0-----:R-:W0:Y:S01]  /*d8b0*/  LDC.64 R12, c[0x0][0xc40] ;  /* 0x00031000ff0c7b82 */ /* 0x001e220000000a00 */
[----:B------:R-:W-:-:S02]  /*d8c0*/  LOP3.LUT R9, R9, 0xfffffff8, RZ, 0xc0, !PT ;  /* 0xfffffff809097812 */ /* 0x000fc400078ec0ff */
[----:B------:R-:W-:Y:S02]  /*d8d0*/  LEA.HI R155, R155, R8, RZ, 0x5 ;  /* 0x000000089b9b7211 */ /* 0x000fe400078f28ff */
[----:B------:R-:W-:Y:S01]  /*d8e0*/  LEA.HI R2, R21, R21, RZ, 0x1 ;  /* 0x0000001515027211 */ /* 0x000fe200078f08ff */
[----:B------:R-:W-:Y:S01]  /*d8f0*/  IMAD.IADD R154, R154, 0x1, -R9 ;  /* 0x000000019a9a7824 */ /* 0x000fe200078e0a09 */
[----:B------:R-:W-:Y:S01]  /*d900*/  SHF.R.S32.HI R155, RZ, 0x5, R155 ;  /* 0x00000005ff9b7819 */ /* 0x000fe2000001149b */
[----:B------:R-:W4:Y:S01]  /*d910*/  @P1 LDC R4, c[0x0][0xcec] ;  /* 0x00033b00ff041b82 */ /* 0x000f220000000800 */
[----:B------:R-:W-:Y:S02]  /*d920*/  LOP3.LUT R2, R2, 0x1ffffffe, RZ, 0xc0, !PT ;  /* 0x1ffffffe02027812 */ /* 0x000fe400078ec0ff */
[----:B------:R-:W-:Y:S01]  /*d930*/  UIMAD.WIDE.U32 UR4, UR10, UR8, URZ ;  /* 0x000000080a0472a5 */ /* 0x000fe2000f8e003f */
[----:B------:R-:W-:Y:S01]  /*d940*/  IMAD R155, R155, 0x10, R154 ;  /* 0x000000109b9b7824 */ /* 0x000fe200078e029a */
[----:B------:R-:W-:Y:S01]  /*d950*/  UIMAD UR6, UR10, UR9, UR6 ;  /* 0x000000090a0672a4 */ /* 0x000fe2000f8e0206 */
[----:B------:R-:W-:Y:S01]  /*d960*/  IMAD.IADD R2, R21, 0x1, -R2 ;  /* 0x0000000115027824 */ /* 0x000fe200078e0a02 */
[----:B---3--:R-:W-:Y:S01]  /*d970*/  USHF.R.S32.HI UR8, URZ, 0x1f, UR7 ;  /* 0x0000001f3f087899 */ /* 0x008fe20008011407 */
[----:B------:R-:W3:Y:S01]  /*d980*/  @P1 LDC R17, c[0x0][0xcf0] ;  /* 0x00033c00ff111b82 */ /* 0x000ee20000000800 */
[----:B------:R-:W-:Y:S01]  /*d990*/  UIADD3 UR6, UR5, UR6, URZ ;  /* 0x0000000605067290 */ /* 0x000fe2000fffe03f */
[----:B------:R-:W-:Y:S01]  /*d9a0*/  IMAD R9, R2, 0x8, R155 ;  /* 0x0000000802097824 */ /* 0x000fe200078e029b */
[----:B------:R-:W-:Y:S01]  /*d9b0*/  MOV R11, UR5 ;  /* 0x00000005000b7c02 */ /* 0x000fe20008000f00 */
[----:B------:R-:W-:Y:S01]  /*d9c0*/  IMAD.U32 R10, RZ, RZ, UR4 ;  /* 0x00000004ff0a7e24 */ /* 0x000fe2000f8e00ff */
[----:B------:R-:W-:Y:S01]  /*d9d0*/  ULDC.64 UR4, c[0x0][0xc48] ;  /* 0x0003120000047ab9 */ /* 0x000fe20000000a00 */
[----:B--2---:R-:W-:-:S02]  /*d9e0*/  IMAD R15, R14, 0x40, R9 ;  /* 0x000000400e0f7824 */ /* 0x004fc400078e0209 */
[----:B------:R-:W-:Y:S02]  /*d9f0*/  IMAD.U32 R11, RZ, RZ, UR6 ;  /* 0x00000006ff0b7e24 */ /* 0x000fe4000f8e00ff */
[C---:B0-----:R-:W-:Y:S02]  /*da00*/  IMAD R2, R12.reuse, UR8, RZ ;  /* 0x000000080c027c24 */ /* 0x041fe4000f8e02ff */
[----:B------:R-:W-:-:S04]  /*da10*/  IMAD.WIDE.U32 R10, R12, UR7, R10 ;  /* 0x000000070c0a7c25 */ /* 0x000fc8000f8e000a */
[----:B----4-:R-:W-:-:S04]  /*da20*/  @P1 IMAD.HI.U32 R4, R15, R4, RZ ;  /* 0x000000040f041227 */ /* 0x010fc800078e00ff */
[----:B------:R-:W-:Y:S02]  /*da30*/  IMAD R13, R13, UR7, R2 ;  /* 0x000000070d0d7c24 */ /* 0x000fe4000f8e0202 */
[----:B------:R-:W-:Y:S01]  /*da40*/  IMAD.MOV.U32 R9, RZ, RZ, R15 ;  /* 0x000000ffff097224 */ /* 0x000fe200078e000f */
[----:B---3--:R-:W-:Y:S01]  /*da50*/  @P1 SHF.R.U32.HI R9, RZ, R17, R4 ;  /* 0x00000011ff091219 */ /* 0x008fe20000011604 */
[----:B------:R-:W-:Y:S02]  /*da60*/  IMAD R2, R5, UR4, RZ ;  /* 0x0000000405027c24 */ /* 0x000fe4000f8e02ff */
[----:B------:R-:W-:Y:S01]  /*da70*/  IMAD.IADD R11, R11, 0x1, R13 ;  /* 0x000000010b0b7824 */ /* 0x000fe200078e020d */
[--C-:B------:R-:W-:Y:S01]  /*da80*/  SHF.R.S32.HI R4, RZ, 0x1f, R9.reuse ;  /* 0x0000001fff047819 */ /* 0x100fe20000011409 */
[----:B------:R-:W-:Y:S02]  /*da90*/  IMAD R13, R3, UR5, R2 ;  /* 0x00000005030d7c24 */ /* 0x000fe4000f8e0202 */
[----:B------:R-:W-:-:S02]  /*daa0*/  IMAD.MOV R5, RZ, RZ, -R9 ;  /* 0x000000ffff057224 */ /* 0x000fc400078e0a09 */
        /* <DEDUP_REMOVED lines=56> */
[----:B--23--:R-:W-:Y:S01]  /*de30*/  @!P2 IMAD.WIDE R8, R9, 0x4, R2 ;  /* 0x000000040908a825 */ /* 0x00cfe200078e0202 */
        /* <DEDUP_REMOVED lines=17> */
[----:B--2---:R-:W-:Y:S02]  /*df50*/  @!P1 LOP3.LUT R11, R17, 0xfffffffe, RZ, 0xc0, !PT ;  /* 0xfffffffe110b9812 */ /* 0x004fe400078ec0ff */
        /* <DEDUP_REMOVED lines=10> */
[----:B------:R-:W-:Y:S01]  /*e000*/  @!P3 LOP3.LUT R19, R19, 0xfffffffe, RZ, 0xc0, !PT ;  /* 0xfffffffe1313b812 */ /* 0x000fe200078ec0ff */
[----:B------:R-:W-:Y:S01]  /*e010*/  VIADD R18, R0, 0x68 ;  /* 0x0000006800127836 */ /* 0x000fe20000000000 */
[----:B----4-:R-:W-:Y:S01]  /*e020*/  @!P4 LOP3.LUT R15, R20, 0xfffffffe, RZ, 0xc0, !PT ;  /* 0xfffffffe140fc812 */ /* 0x010fe200078ec0ff */
[----:B------:R-:W-:Y:S01]  /*e030*/  VIADD R20, R0, 0x78 ;  /* 0x0000007800147836 */ /* 0x000fe20000000000 */
[----:B------:R-:W-:-:S02]  /*e040*/  @!P5 LOP3.LUT R21, R21, 0xfffffffe, RZ, 0xc0, !PT ;  /* 0xfffffffe1515d812 */ /* 0x000fc400078ec0ff */
        /* <DEDUP_REMOVED lines=66> */
[----:B------:R-:W-:Y:S02]  /*e470*/  @!P2 LEA.HI R18, R18, R18, RZ, 0x1 ;  /* 0x000000121212a211 */ /* 0x000fe400078f08ff */
[----:B--2---:R-:W-:Y:S01]  /*e480*/  @!P1 LOP3.LUT R11, R24, 0xfffffffe, RZ, 0xc0, !PT ;  /* 0xfffffffe180b9812 */ /* 0x004fe200078ec0ff */
[--C-:B------:R-:W-:Y:S01]  /*e490*/  @!P0 IMAD.WIDE R8, R9, 0x4, R2.reuse ;  /* 0x0000000409088825 */ /* 0x100fe200078e0202 */
[----:B------:R-:W-:Y:S02]  /*e4a0*/  @!P3 LEA.HI R19, R19, R19, RZ, 0x1 ;  /* 0x000000131313b211 */ /* 0x000fe400078f08ff */
[----:B------:R-:W-:Y:S01]  /*e4b0*/  @!P4 LEA.HI R20, R20, R20, RZ, 0x1 ;  /* 0x000000141414c211 */ /* 0x000fe200078f08ff */
[--C-:B------:R-:W-:Y:S01]  /*e4c0*/  @!P1 IMAD.WIDE R10, R11, 0x4, R2.reuse ;  /* 0x000000040b0a9825 */ /* 0x100fe200078e0202 */
[----:B---3--:R-:W-:Y:S01]  /*e4d0*/  @!P2 LOP3.LUT R13, R18, 0xfffffffe, RZ, 0xc0, !PT ;  /* 0xfffffffe120da812 */ /* 0x008fe200078ec0ff */
[----:B------:R0:W-:Y:S01]  /*e4e0*/  @!P0 ST.E.64 desc[UR36][R8.64], R96 ;  /* 0x0000006008008985 */ /* 0x0001e2000c101b24 */
[----:B------:R-:W-:Y:S01]  /*e4f0*/  @!P5 LEA.HI R21, R21, R21, RZ, 0x1 ;  /* 0x000000151515d211 */ /* 0x000fe200078f08ff */
[----:B------:R-:W-:Y:S01]  /*e500*/  VIADD R18, R0, 0xc8 ;  /* 0x000000c800127836 */ /* 0x000fe20000000000 */
[----:B------:R-:W-:Y:S01]  /*e510*/  @!P3 LOP3.LUT R19, R19, 0xfffffffe, RZ, 0xc0, !PT ;  /* 0xfffffffe1313b812 */ /* 0x000fe200078ec0ff */
[----:B------:R-:W-:Y:S01]  /*e520*/  @!P2 IMAD.WIDE R12, R13, 0x4, R2 ;  /* 0x000000040d0ca825 */ /* 0x000fe200078e0202 */
[----:B------:R-:W-:Y:S01]  /*e530*/  @!P6 LEA.HI R22, R22, R22, RZ, 0x1 ;  /* 0x000000161616e211 */ /* 0x000fe200078f08ff */
[----:B------:R2:W-:Y:S01]  /*e540*/  @!P1 ST.E.64 desc[UR36][R10.64], R100 ;  /* 0x000000640a009985 */ /* 0x0005e2000c101b24 */
[----:B----4-:R-:W-:Y:S01]  /*e550*/  @!P4 LOP3.LUT R15, R20, 0xfffffffe, RZ, 0xc0, !PT ;  /* 0xfffffffe140fc812 */ /* 0x010fe200078ec0ff */
[----:B------:R-:W-:Y:S01]  /*e560*/  VIADD R20, R0, 0xd8 ;  /* 0x000000d800147836 */ /* 0x000fe20000000000 */
[----:B------:R-:W-:Y:S01]  /*e570*/  @!P5 LOP3.LUT R21, R21, 0xfffffffe, RZ, 0xc0, !PT ;  /* 0xfffffffe1515d812 */ /* 0x000fe200078ec0ff */
[----:B------:R-:W-:Y:S01]  /*e580*/  @!P2 ST.E.64 desc[UR36][R12.64], R104 ;  /* 0x000000680c00a985 */ /* 0x000fe2000c101b24 */
[----:B-----5:R-:W-:-:S02]  /*e590*/  @!P6 LOP3.LUT R17, R22, 0xfffffffe, RZ, 0xc0, !PT ;  /* 0xfffffffe1611e812 */ /* 0x020fc400078ec0ff */
[----:B------:R-:W-:Y:S01]  /*e5a0*/  ISETP.GE.AND P0, PT, R18, UR4, PT ;  /* 0x0000000412007c0c */ /* 0x000fe2000bf06270 */
[----:B0-----:R-:W-:Y:S01]  /*e5b0*/  @!P3 IMAD.WIDE R8, R19, 0x4, R2 ;  /* 0x000000041308b825 */ /* 0x001fe200078e0202 */
[----:B------:R-:W-:-:S03]  /*e5c0*/  ISETP.GE.AND P2, PT, R20, UR4, PT ;  /* 0x0000000414007c0c */ /* 0x000fc6000bf46270 */
[----:B------:R-:W-:Y:S01]  /*e5d0*/  VIADD R19, R0, 0xd0 ;  /* 0x000000d000137836 */ /* 0x000fe20000000000 */
[----:B------:R0:W-:Y:S01]  /*e5e0*/  @!P3 ST.E.64 desc[UR36][R8.64], R108 ;  /* 0x0000006c0800b985 */ /* 0x0001e2000c101b24 */
[----:B--2---:R-:W-:-:S03]  /*e5f0*/  @!P4 IMAD.WIDE R10, R15, 0x4, R2 ;  /* 0x000000040f0ac825 */ /* 0x004fc600078e0202 */
[----:B------:R-:W-:Y:S01]  /*e600*/  ISETP.GE.AND P1, PT, R19, UR4, PT ;  /* 0x0000000413007c0c */ /* 0x000fe2000bf26270 */
[--C-:B------:R-:W-:Y:S01]  /*e610*/  @!P5 IMAD.WIDE R14, R21, 0x4, R2.reuse ;  /* 0x00000004150ed825 */ /* 0x100fe200078e0202 */
[----:B------:R2:W-:Y:S01]  /*e620*/  @!P4 ST.E.64 desc[UR36][R10.64], R112 ;  /* 0x000000700a00c985 */ /* 0x0005e2000c101b24 */
[----:B------:R-:W-:Y:S02]  /*e630*/  @!P0 LEA.HI R18, R18, R18, RZ, 0x1 ;  /* 0x0000001212128211 */ /* 0x000fe400078f08ff */
[----:B------:R-:W-:Y:S01]  /*e640*/  @!P6 IMAD.WIDE R16, R17, 0x4, R2 ;  /* 0x000000041110e825 */ /* 0x000fe200078e0202 */
[----:B------:R3:W-:Y:S01]  /*e650*/  @!P5 ST.E.64 desc[UR36][R14.64], R116 ;  /* 0x000000740e00d985 */ /* 0x0007e2000c101b24 */
[----:B------:R-:W-:Y:S02]  /*e660*/  @!P2 LEA.HI R20, R20, R20, RZ, 0x1 ;  /* 0x000000141414a211 */ /* 0x000fe400078f08ff */
[C---:B------:R-:W-:Y:S01]  /*e670*/  VIADD R21, R0.reuse, 0xe0 ;  /* 0x000000e000157836 */ /* 0x040fe20000000000 */
[----:B------:R4:W-:Y:S01]  /*e680*/  @!P6 ST.E.64 desc[UR36][R16.64], R120 ;  /* 0x000000781000e985 */ /* 0x0009e2000c101b24 */
[----:B0-----:R-:W-:-:S02]  /*e690*/  VIADD R9, R0, 0xf8 ;  /* 0x000000f800097836 */ /* 0x001fc40000000000 */
[C---:B------:R-:W-:Y:S01]  /*e6a0*/  VIADD R12, R0.reuse, 0xe8 ;  /* 0x000000e8000c7836 */ /* 0x040fe20000000000 */
[----:B------:R-:W-:Y:S01]  /*e6b0*/  ISETP.GE.AND P3, PT, R21, UR4, PT ;  /* 0x0000000415007c0c */ /* 0x000fe2000bf66270 */
[----:B------:R-:W-:Y:S01]  /*e6c0*/  VIADD R13, R0, 0xf0 ;  /* 0x000000f0000d7836 */ /* 0x000fe20000000000 */
[----:B------:R-:W-:Y:S02]  /*e6d0*/  ISETP.GE.AND P6, PT, R9, UR4, PT ;  /* 0x0000000409007c0c */ /* 0x000fe4000bfc6270 */
[----:B------:R-:W-:Y:S02]  /*e6e0*/  ISETP.GE.AND P4, PT, R12, UR4, PT ;  /* 0x000000040c007c0c */ /* 0x000fe4000bf86270 */
        /* <DEDUP_REMOVED lines=27> */
.L_x_4098:
[----:B------:R-:W-:Y:S05]  /*e8a0*/  BSYNC B0 ;  /* 0x0000000000007941 */ /* 0x000fea0003800000 */
.L_x_4097:
[----:B------:R-:W-:Y:S01]  /*e8b0*/  VIADD R7, R7, 0x8 ;  /* 0x0000000807077836 */ /* 0x000fe20000000000 */
[----:B0--3--:R3:W4:Y:S04]  /*e8c0*/  SHFL.IDX PT, R3, R5, 0x1, 0x1c1f ;  /* 0x003c1f0005037f89 */ /* 0x00972800000e0000 */
[----:B------:R-:W-:Y:S01]  /*e8d0*/  ISETP.GE.AND P0, PT, R7, R6, PT ;  /* 0x000000060700720c */ /* 0x000fe20003f06270 */
[----:B--2---:R3:W0:-:S12]  /*e8e0*/  SHFL.IDX PT, R2, R4, 0x1, 0x1c1f ;  /* 0x003c1f0004027f89 */ /* 0x00461800000e0000 */
        /* <DEDUP_REMOVED lines=25> */
[----:B0---4-:R-:W-:Y:S01]  /*ea80*/  @!P0 IMAD.WIDE R4, R5, 0x4, R2 ;  /* 0x0000000405048825 */ /* 0x011fe200078e0202 */
        /* <DEDUP_REMOVED lines=15> */
[----:B--2---:R-:W-:Y:S01]  /*eb80*/  @!P6 LOP3.LUT R7, R11, 0xfffffffe, RZ, 0xc0, !PT ;  /* 0xfffffffe0b07e812 */ /* 0x004fe200078ec0ff */
[----:B------:R-:W-:Y:S01]  /*eb90*/  @!P5 IMAD.WIDE R4, R5, 0x4, R2 ;  /* 0x000000040504d825 */ /* 0x000fe200078e0202 */
[----:B------:R-:W-:-:S02]  /*eba0*/  @!P1 LEA.HI R13, R13, R13, RZ, 0x1 ;  /* 0x0000000d0d0d9211 */ /* 0x000fc400078f08ff */
        /* <DEDUP_REMOVED lines=52> */
[----:B-----5:R-:W-:Y:S02]  /*eef0*/  @!P0 LOP3.LUT R13, R20, 0xfffffffe, RZ, 0xc0, !PT ;  /* 0xfffffffe140d8812 */ /* 0x020fe400078ec0ff */
[----:B------:R-:W-:Y:S01]  /*ef00*/  ISETP.GE.AND P6, PT, R18, UR4, PT ;  /* 0x0000000412007c0c */ /* 0x000fe2000bfc6270 */
[----:B0-----:R-:W-:Y:S01]  /*ef10*/  @!P4 IMAD.WIDE R4, R9, 0x4, R2 ;  /* 0x000000040904c825 */ /* 0x001fe200078e0202 */
[----:B------:R-:W-:-:S02]  /*ef20*/  ISETP.GE.AND P5, PT, R19, UR4, PT ;  /* 0x0000000413007c0c */ /* 0x000fc4000bfa6270 */
[----:B------:R-:W-:Y:S01]  /*ef30*/  IADD3 R20, R0, 0xb8, RZ ;  /* 0x000000b800147810 */ /* 0x000fe20007ffe0ff */
        /* <DEDUP_REMOVED lines=94> */
.L_x_4095:
[----:B------:R-:W2:Y:S02]  /*f520*/  S2R R0, SR_TID.X ;  /* 0x0000000000007919 */ /* 0x000ea40000002100 */
[----:B--2---:R-:W-:-:S05]  /*f530*/  VIADD R2, R0, 0xffffff80 ;  /* 0xffffff8000027836 */ /* 0x004fca0000000000 */
[----:B------:R-:W-:-:S13]  /*f540*/  ISETP.GT.AND P0, PT, R2, 0x3f, PT ;  /* 0x0000003f0200780c */ /* 0x000fda0003f04270 */
[----:B------:R-:W-:Y:S05]  /*f550*/  @P0 BRA `(.L_x_4049) ;  /* 0x0000004800a00947 */ /* 0x000fea0003800000 */
[----:B------:R-:W2:Y:S01]  /*f560*/  S2R R3, SR_CTAID.X ;  /* 0x0000000000037919 */ /* 0x000ea20000002500 */
[----:B------:R-:W3:Y:S01]  /*f570*/  LDC R6, c[0x0][0xce8] ;  /* 0x00033a00ff067b82 */ /* 0x000ee20000000800 */
[----:B------:R-:W-:Y:S01]  /*f580*/  ULDC UR4, c[0x0][0xb88] ;  /* 0x0002e20000047ab9 */ /* 0x000fe20000000800 */
[----:B--2---:R-:W-:Y:S02]  /*f590*/  IMAD R0, R3, 0x40, R0 ;  /* 0x0000004003007824 */ /* 0x004fe400078e0200 */
[----:B---3--:R-:W-:Y:S02]  /*f5a0*/  IMAD R3, R6, UR4, RZ ;  /* 0x0000000406037c24 */ /* 0x008fe4000f8e02ff */
[----:B------:R-:W-:-:S05]  /*f5b0*/  VIADD R0, R0, 0xffffff80 ;  /* 0xffffff8000007836 */ /* 0x000fca0000000000 */
[----:B------:R-:W-:-:S13]  /*f5c0*/  ISETP.GE.AND P0, PT, R0, R3, PT ;  /* 0x000000030000720c */ /* 0x000fda0003f06270 */
[----:B------:R-:W-:Y:S05]  /*f5d0*/  @P0 BRA `(.L_x_4049) ;  /* 0x0000004800800947 */ /* 0x000fea0003800000 */
[----:B------:R-:W2:Y:S01]  /*f5e0*/  LDL R4, [R1] ;  /* 0x0000000001047983 */ /* 0x000ea20000100800 */
[----:B------:R-:W-:Y:S01]  /*f5f0*/  ISETP.NE.AND P0, PT, R6, 0x1, PT ;  /* 0x000000010600780c */ /* 0x000fe20003f05270 */
[----:B------:R-:W-:Y:S01]  /*f600*/  S2UR UR7, SR_CTAID.Z ;  /* 0x00000000000779c3 */ /* 0x000fe20000002700 */
[----:B------:R-:W-:Y:S01]  /*f610*/  ULDC.64 UR8, c[0x0][0xcd0] ;  /* 0x0003340000087ab9 */ /* 0x000fe20000000a00 */
[----:B------:R-:W-:-:S06]  /*f620*/  IMAD.MOV.U32 R5, RZ, RZ, R0 ;  /* 0x000000ffff057224 */ /* 0x000fcc00078e0000 */
[----:B------:R-:W3:Y:S08]  /*f630*/  LDC.64 R10, c[0x0][0xcd8] ;  /* 0x00033600ff0a7b82 */ /* 0x000ef00000000a00 */
[----:B------:R-:W4:Y:S08]  /*f640*/  @P0 LDC R7, c[0x0][0xcec] ;  /* 0x00033b00ff070b82 */ /* 0x000f300000000800 */
[----:B------:R-:W5:Y:S08]  /*f650*/  @P0 LDC R9, c[0x0][0xcf0] ;  /* 0x00033c00ff090b82 */ /* 0x000f700000000800 */
[----:B------:R-:W0:Y:S08]  /*f660*/  S2UR UR10, SR_CTAID.Y ;  /* 0x00000000000a79c3 */ /* 0x000e300000002600 */
[----:B------:R-:W0:Y:S01]  /*f670*/  LDC R8, c[0x0][0xd50] ;  /* 0x00035400ff087b82 */ /* 0x000e220000000800 */
[----:B--2---:R-:W-:Y:S01]  /*f680*/  R2UR UR11, R4 ;  /* 0x00000000040b72ca */ /* 0x004fe200000e0000 */
[----:B----4-:R-:W-:-:S05]  /*f690*/  @P0 IMAD.HI.U32 R4, R0, R7, RZ ;  /* 0x0000000700040227 */ /* 0x010fca00078e00ff */
[----:B-----5:R-:W-:-:S07]  /*f6a0*/  @P0 SHF.R.U32.HI R5, RZ, R9, R4 ;  /* 0x00000009ff050219 */ /* 0x020fce0000011604 */
[----:B------:R-:W-:Y:S02]  /*f6b0*/  USHF.R.S32.HI UR6, URZ, 0x1f, UR11 ;  /* 0x0000001f3f067899 */ /* 0x000fe4000801140b */
[----:B------:R-:W-:Y:S01]  /*f6c0*/  IMAD R7, RZ, RZ, -UR11 ;  /* 0x8000000bff077e24 */ /* 0x000fe2000f8e02ff */
[----:B------:R-:W-:Y:S02]  /*f6d0*/  UIMAD.WIDE.U32 UR4, UR11, UR8, URZ ;  /* 0x000000080b0472a5 */ /* 0x000fe4000f8e003f */
[----:B------:R-:W-:Y:S01]  /*f6e0*/  UIMAD UR6, UR6, UR8, URZ ;  /* 0x00000008060672a4 */ /* 0x000fe2000f8e023f */
[----:B0-----:R-:W-:Y:S01]  /*f6f0*/  IMAD R9, R8, R7, UR10 ;  /* 0x0000000a08097e24 */ /* 0x001fe2000f8e0207 */
[----:B------:R-:W-:Y:S01]  /*f700*/  USHF.R.S32.HI UR8, URZ, 0x1f, UR7 ;  /* 0x0000001f3f087899 */ /* 0x000fe20008011407 */
[----:B------:R-:W-:Y:S01]  /*f710*/  IADD3 R7, -R5, RZ, RZ ;  /* 0x000000ff05077210 */ /* 0x000fe20007ffe1ff */
[----:B------:R-:W-:Y:S01]  /*f720*/  UIMAD UR6, UR11, UR9, UR6 ;  /* 0x000000090b0672a4 */ /* 0x000fe2000f8e0206 */
[----:B------:R-:W-:Y:S01]  /*f730*/  IMAD.U32 R3, RZ, RZ, UR5 ;  /* 0x00000005ff037e24 */ /* 0x000fe2000f8e00ff */
[----:B------:R-:W-:Y:S01]  /*f740*/  SHF.R.S32.HI R4, RZ, 0x1f, R9 ;  /* 0x0000001fff047819 */ /* 0x000fe20000011409 */
[----:B------:R-:W-:Y:S01]  /*f750*/  IMAD.U32 R2, RZ, RZ, UR4 ;  /* 0x00000004ff027e24 */ /* 0x000fe2000f8e00ff */
[----:B------:R-:W-:Y:S01]  /*f760*/  UIADD3 UR6, UR5, UR6, URZ ;  /* 0x0000000605067290 */ /* 0x000fe2000fffe03f */
[----:B---3--:R-:W-:-:S02]  /*f770*/  IMAD R12, R10, UR8, RZ ;  /* 0x000000080a0c7c24 */ /* 0x008fc4000f8e02ff */
[----:B------:R-:W-:Y:S01]  /*f780*/  ULDC.64 UR4, c[0x0][0xce0] ;  /* 0x0003380000047ab9 */ /* 0x000fe20000000a00 */
[----:B------:R-:W-:Y:S02]  /*f790*/  IMAD R7, R6, R7, R0 ;  /* 0x0000000706077224 */ /* 0x000fe400078e0200 */
[----:B------:R-:W-:Y:S02]  /*f7a0*/  IMAD.U32 R3, RZ, RZ, UR6 ;  /* 0x00000006ff037e24 */ /* 0x000fe4000f8e00ff */
[----:B------:R-:W-:Y:S01]  /*f7b0*/  IMAD R11, R11, UR7, R12 ;  /* 0x000000070b0b7c24 */ /* 0x000fe2000f8e020c */
[----:B------:R-:W-:Y:S01]  /*f7c0*/  SHF.R.S32.HI R0, RZ, 0x1f, R7 ;  /* 0x0000001fff007819 */ /* 0x000fe20000011407 */
[----:B------:R-:W-:-:S04]  /*f7d0*/  IMAD.WIDE.U32 R2, R10, UR7, R2 ;  /* 0x000000070a027c25 */ /* 0x000fc8000f8e0002 */
[----:B------:R-:W-:Y:S02]  /*f7e0*/  IMAD.IADD R3, R11, 0x1, R3 ;  /* 0x000000010b037824 */ /* 0x000fe400078e0203 */
[----:B------:R-:W-:Y:S02]  /*f7f0*/  IMAD R4, R4, UR4, RZ ;  /* 0x0000000404047c24 */ /* 0x000fe4000f8e02ff */
[----:B------:R-:W-:-:S04]  /*f800*/  IMAD.WIDE.U32 R2, R9, UR4, R2 ;  /* 0x0000000409027c25 */ /* 0x000fc8000f8e0002 */
[----:B------:R-:W-:Y:S01]  /*f810*/  IMAD R4, R9, UR5, R4 ;  /* 0x0000000509047c24 */ /* 0x000fe2000f8e0204 */
[----:B------:R-:W-:Y:S01]  /*f820*/  SHF.R.S32.HI R9, RZ, 0x1f, R5 ;  /* 0x0000001fff097819 */ /* 0x000fe20000011405 */
[----:B------:R-:W-:Y:S01]  /*f830*/  ULDC.64 UR4, c[0x0][0xcc8] ;  /* 0x0003320000047ab9 */ /* 0x000fe20000000a00 */
[----:B------:R-:W-:Y:S01]  /*f840*/  IADD3 R2, P0, R5, R2, RZ ;  /* 0x0000000205027210 */ /* 0x000fe20007f1e0ff */
[----:B------:R-:W-:-:S03]  /*f850*/  IMAD R0, R0, UR4, RZ ;  /* 0x0000000400007c24 */ /* 0x000fc6000f8e02ff */
[----:B------:R-:W-:Y:S01]  /*f860*/  IADD3.X R3, R9, R3, R4, P0, !PT ;  /* 0x0000000309037210 */ /* 0x000fe200007fe404 */
        /* <DEDUP_REMOVED lines=9> */
.L_x_4047:
        /* <DEDUP_REMOVED lines=18> */
.L_x_4099:
[----:B------:R-:W-:Y:S01]  /*fa20*/  ULDC UR43, c[0x0][0xd50] ;  /* 0x00035400002b7ab9 */ /* 0x000fe20000000800 */
[----:B------:R-:W-:Y:S01]  /*fa30*/  UMOV UR39, UR6 ;  /* 0x0000000600277c82 */ /* 0x000fe20008000000 */
[----:B------:R-:W-:-:S11]  /*fa40*/  UISETP.NE.AND UP0, UPT, UR43, 0x1, UPT ;  /* 0x000000012b00788c */ /* 0x000fd6000bf05270 */
[----:B------:R-:W-:Y:S01]  /*fa50*/  @UP0 ULDC UR4, c[0x0][0xd54] ;  /* 0x0003550000040ab9 */ /* 0x000fe20000000800 */
[----:B------:R-:W-:Y:S01]  /*fa60*/  @UP0 ULDC UR7, c[0x0][0xd58] ;  /* 0x0003560000070ab9 */ /* 0x000fe20000000800 */
[----:B------:R-:W-:-:S04]  /*fa70*/  UIMAD.WIDE.U32 UR4, UR6, UR4, URZ ;  /* 0x00000004060472a5 */ /* 0x000fc8000f8e003f */
[----:B------:R-:W-:-:S12]  /*fa80*/  @UP0 USHF.R.U32.HI UR39, URZ, UR7, UR5 ;  /* 0x000000073f270299 */ /* 0x000fd80008011605 */
.L_x_4100:
        /* <DEDUP_REMOVED lines=8> */
[----:B------:R-:W0:Y:S01]  /*fb10*/  S2UR UR46, SR_CTAID.X ;  /* 0x00000000002e79c3 */ /* 0x000e220000002500 */
[----:B------:R-:W-:Y:S01]  /*fb20*/  UISETP.NE.U32.AND UP0, UPT, UR4, URZ, UPT ;  /* 0x0000003f0400728c */ /* 0x000fe2000bf05070 */
[----:B------:R-:W-:Y:S01]  /*fb30*/  IMAD.MOV.U32 R30, RZ, RZ, RZ ;  /* 0x000000ffff1e7224 */ /* 0x000fe200078e00ff */
[----:B------:R-:W-:Y:S01]  /*fb40*/  ULDC UR6, c[0x0][0x448] ;  /* 0x0001120000067ab9 */ /* 0x000fe20000000800 */
[----:B------:R-:W-:Y:S01]  /*fb50*/  ULDC UR7, c[0x0][0x2f0] ;  /* 0x0000bc0000077ab9 */ /* 0x000fe20000000800 */
[----:B------:R-:W-:Y:S02]  /*fb60*/  UISETP.NE.AND.EX UP0, UPT, UR5, URZ, UPT, UP0 ;  /* 0x0000003f0500728c */ /* 0x000fe4000bf05300 */
[----:B------:R-:W-:-:S04]  /*fb70*/  UISETP.NE.AND UP1, UPT, UR6, 0x1, UPT ;  /* 0x000000010600788c */ /* 0x000fc8000bf25270 */
[----:B------:R-:W-:-:S05]  /*fb80*/  PLOP3.LUT P0, PT, PT, PT, UP0, 0x80, 0x0 ;  /* 0x000000000000781c */ /* 0x000fca0003f0f008 */
[----:B------:R-:W-:Y:S02]  /*fb90*/  @UP0 ULDC.64 UR4, c[0x0][0xb20] ;  /* 0x0002c80000040ab9 */ /* 0x000fe40000000a00 */
[----:B------:R-:W-:Y:S01]  /*fba0*/  @UP0 UIMAD.WIDE UR4, UR45, 0x4, UR4 ;  /* 0x000000042d0408a5 */ /* 0x000fe2000f8e0204 */
[----:B------:R-:W-:-:S05]  /*fbb0*/  @UP1 ULDC UR8, c[0x0][0x450] ;  /* 0x0001140000081ab9 */ /* 0x000fca0000000800 */
[----:B------:R-:W-:Y:S02]  /*fbc0*/  IMAD.U32 R2, RZ, RZ, UR4 ;  /* 0x00000004ff027e24 */ /* 0x000fe4000f8e00ff */
[----:B------:R-:W-:Y:S01]  /*fbd0*/  IMAD.U32 R3, RZ, RZ, UR5 ;  /* 0x00000005ff037e24 */ /* 0x000fe2000f8e00ff */
[----:B------:R-:W-:Y:S02]  /*fbe0*/  ULDC.64 UR4, c[0x0][0x418] ;  /* 0x0001060000047ab9 */ /* 0x000fe40000000a00 */
[----:B------:R-:W-:Y:S02]  /*fbf0*/  UISETP.NE.U32.AND UP0, UPT, UR4, URZ, UPT ;  /* 0x0000003f0400728c */ /* 0x000fe4000bf05070 */
[----:B0-----:R-:W-:Y:S01]  /*fc00*/  ULEA UR6, UR46, 0x3f, 0x6 ;  /* 0x0000003f2e067891 */ /* 0x001fe2000f8e303f */
[----:B------:R0:W5:Y:S01]  /*fc10*/  @P0 LDG.E R30, desc[UR36][R2.64] ;  /* 0x00000024021e0981 */ /* 0x000162000c1e1900 */
[----:B------:R-:W-:Y:S01]  /*fc20*/  UISETP.NE.AND.EX UP0, UPT, UR5, URZ, UPT, UP0 ;  /* 0x0000003f0500728c */ /* 0x000fe2000bf05300 */
[----:B------:R-:W-:Y:S01]  /*fc30*/  ULDC UR4, c[0x0][0x424] ;  /* 0x0001090000047ab9 */ /* 0x000fe20000000800 */
[----:B------:R-:W-:-:S02]  /*fc40*/  UP2UR UR47, UPR, URZ, 0x2 ;  /* 0x000000023f2f7883 */ /* 0x000fc40008000000 */
[----:B------:R-:W-:Y:S02]  /*fc50*/  USEL UR40, UR4, 0x1, UP0 ;  /* 0x0000000104287887 */ /* 0x000fe40008000000 */
[----:B------:R-:W-:Y:S01]  /*fc60*/  USHF.R.U32.HI UR9, URZ, 0x10, UR43 ;  /* 0x000000103f097899 */ /* 0x000fe2000801162b */
[----:B------:R-:W-:Y:S01]  /*fc70*/  @UP1 ULDC UR4, c[0x0][0x44c] ;  /* 0x0001130000041ab9 */ /* 0x000fe20000000800 */
[----:B------:R-:W-:Y:S02]  /*fc80*/  UIMAD UR40, UR40, UR7, URZ ;  /* 0x00000007282872a4 */ /* 0x000fe4000f8e023f */
[----:B------:R-:W-:Y:S01]  /*fc90*/  UIMAD.WIDE.U32 UR4, UR6, UR4, URZ ;  /* 0x00000004060472a5 */ /* 0x000fe2000f8e003f */
[----:B------:R-:W-:Y:S01]  /*fca0*/  ULDC UR7, c[0x0][0x288] ;  /* 0x0000a20000077ab9 */ /* 0x000fe20000000800 */
[----:B------:R-:W-:Y:S02]  /*fcb0*/  UIADD3 UR4, UR40, 0x3f, URZ ;  /* 0x0000003f28047890 */ /* 0x000fe4000fffe03f */
[----:B------:R-:W-:-:S02]  /*fcc0*/  UIADD3 UR7, UR40, 0x40, -UR7 ;  /* 0x0000004028077890 */ /* 0x000fc4000fffe807 */
[----:B------:R-:W-:Y:S02]  /*fcd0*/  @UP1 USHF.R.U32.HI UR6, URZ, UR8, UR5 ;  /* 0x000000083f061299 */ /* 0x000fe40008011605 */
[----:B------:R-:W-:Y:S02]  /*fce0*/  USHF.R.S32.HI UR5, URZ, 0x1f, UR4 ;  /* 0x0000001f3f057899 */ /* 0x000fe40008011404 */
[----:B------:R-:W-:Y:S02]  /*fcf0*/  UIADD3 UR7, UR7, UR6, URZ ;  /* 0x0000000607077290 */ /* 0x000fe4000fffe03f */
[----:B------:R-:W-:Y:S02]  /*fd00*/  ULEA.HI UR5, UR5, UR4, URZ, 0x6 ;  /* 0x0000000405057291 */ /* 0x000fe4000f8f303f */
[----:B------:R-:W-:Y:S02]  /*fd10*/  USHF.R.S32.HI UR6, URZ, 0x1f, UR7 ;  /* 0x0000001f3f067899 */ /* 0x000fe40008011407 */
[----:B------:R-:W-:-:S02]  /*fd20*/  USHF.R.S32.HI UR41, URZ, 0x6, UR5 ;  /* 0x000000063f297899 */ /* 0x000fc40008011405 */
[----:B------:R-:W-:Y:S02]  /*fd30*/  ULEA.HI UR6, UR6, UR7, URZ, 0x6 ;  /* 0x0000000706067291 */ /* 0x000fe4000f8f303f */
[----:B------:R-:W-:Y:S02]  /*fd40*/  ULOP3.LUT UR43, UR43, 0xffff, URZ, 0xc0, !UPT ;  /* 0x0000ffff2b2b7892 */ /* 0x000fe4000f8ec03f */
[----:B------:R-:W-:Y:S01]  /*fd50*/  USHF.R.S32.HI UR42, URZ, 0x6, UR6 ;  /* 0x000000063f2a7899 */ /* 0x000fe20008011406 */
[----:B------:R-:W-:-:S03]  /*fd60*/  UMOV UR38, URZ ;  /* 0x0000003f00267c82 */ /* 0x000fc60008000000 */
[----:B------:R-:W-:-:S04]  /*fd70*/  UISETP.LT.AND UP0, UPT, UR41, UR42, UPT ;  /* 0x0000002a2900728c */ /* 0x000fc8000bf01270 */
[----:B------:R-:W-:Y:S02]  /*fd80*/  USEL UR11, UR41, UR42, UP0 ;  /* 0x0000002a290b7287 */ /* 0x000fe40008000000 */
[----:B------:R-:W-:Y:S02]  /*fd90*/  UISETP.NE.AND UP0, UPT, UR9, URZ, UPT ;  /* 0x0000003f0900728c */ /* 0x000fe4000bf05270 */
[----:B------:R-:W-:-:S06]  /*fda0*/  UISETP.GE.AND UP1, UPT, UR11, 0x1, UPT ;  /* 0x000000010b00788c */ /* 0x000fcc000bf26270 */
[----:B------:R-:W-:-:S03]  /*fdb0*/  PLOP3.LUT P0, PT, PT, PT, UP1, 0x80, 0x0 ;  /* 0x000000000000781c */ /* 0x000fc60003f0f018 */
[----:B------:R-:W-:-:S10]  /*fdc0*/  @!UP0 ULDC UR9, c[0x0][0xae8] ;  /* 0x0002ba0000098ab9 */ /* 0x000fd40000000800 */
        /* <DEDUP_REMOVED lines=31> */
.L_x_4102:
        /* <DEDUP_REMOVED lines=20> */
[----:B------:R-:W-:Y:S01]  /*10100*/  ULDC.64 UR4, c[0x4][0x8] ;  /* 0x0100020000047ab9 */ /* 0x000fe20000000a00 */
        /* <DEDUP_REMOVED lines=10> */
.L_x_4103:
        /* <DEDUP_REMOVED lines=20> */
.L_x_4105:
[----:B------:R0:W1:Y:S01]  /*102f0*/  LDC.64 R2, c[0x4][R16] ;  /* 0x0100000010027b82 */ /* 0x0000620000000a00 */
[----:B------:R-:W-:Y:S01]  /*10300*/  ULDC.64 UR4, c[0x4][0x90] ;  /* 0x0100240000047ab9 */ /* 0x000fe20000000a00 */
[----:B------:R-:W-:Y:S01]  /*10310*/  ULDC.64 UR6, c[0x4][0x98] ;  /* 0x0100260000067ab9 */ /* 0x000fe20000000a00 */
[----:B------:R-:W-:Y:S01]  /*10320*/  MOV R4, UR4 ;  /* 0x0000000400047c02 */ /* 0x000fe20008000f00 */
        /* <DEDUP_REMOVED lines=11> */
.L_x_4104:
        /* <DEDUP_REMOVED lines=90> */
.L_x_4152:
[----:B------:R-:W2:Y:S01]  /*10980*/  LDL R0, [R1+0x4] ;  /* 0x0000040001007983 */ /* 0x000ea20000100800 */
[----:B------:R-:W-:Y:S01]  /*10990*/  ISETP.GT.U32.AND P1, PT, R31, 0x3f, PT ;  /* 0x0000003f1f00780c */ /* 0x000fe20003f24070 */
[----:B------:R-:W-:Y:S01]  /*109a0*/  IMAD.U32 R23, RZ, RZ, UR39 ;  /* 0x00000027ff177e24 */ /* 0x000fe2000f8e00ff */
[----:B------:R-:W-:Y:S02]  /*109b0*/  LOP3.LUT R16, R16, 0xfffffbff, RZ, 0xc0, !PT ;  /* 0xfffffbff10107812 */ /* 0x000fe400078ec0ff */
[----:B------:R-:W-:Y:S02]  /*109c0*/  LOP3.LUT R34, R3, R34, RZ, 0xfc, !PT ;  /* 0x0000002203227212 */ /* 0x000fe400078efcff */
        /* <DEDUP_REMOVED lines=11> */
.L_x_4107:
[----:B------:R-:W-:-:S05]  /*10a80*/  IMAD.MOV.U32 R0, RZ, RZ, 0x1 ;  /* 0x00000001ff007424 */ /* 0x000fca00078e00ff */
[----:B------:R-:W-:-:S04]  /*10a90*/  SHF.L.U32 R0, R0, 0x1f, RZ ;  /* 0x0000001f00007819 */ /* 0x000fc800000006ff */
[----:B------:R-:W0:Y:S02]  /*10aa0*/  SYNCS.PHASECHK.TRANS64.TRYWAIT P0, [UR44+0x38840], R0 ;  /* 0x03884000ff0075a7 */ /* 0x000e24000800016c */
[----:B0-----:R-:W-:Y:S05]  /*10ab0*/  @!P0 BRA `(.L_x_4108) ;  /* 0x0000003800108947 */ /* 0x001fea0003800000 */
.L_x_4153:
        /* <DEDUP_REMOVED lines=58> */
.L_x_4163:
[----:B------:R-:W-:-:S13]  /*10e60*/  ISETP.GE.AND P0, PT, R18, 0x31, PT ;  /* 0x000000311200780c */ /* 0x000fda0003f06270 */
[----:B0-2---:R-:W-:-:S04]  /*10e70*/  @P0 LEA R2, P1, R22, R14, 0x1 ;  /* 0x0000000e16020211 */ /* 0x005fc800078208ff */
[----:B-1----:R-:W-:Y:S02]  /*10e80*/  @P0 IADD3.X R3, RZ, R5, RZ, P1, !PT ;  /* 0x00000005ff030210 */ /* 0x002fe40000ffe4ff */
        /* <DEDUP_REMOVED lines=12> */
.L_x_4110:
        /* <DEDUP_REMOVED lines=24> */
.L_x_4111:
[----:B------:R-:W-:Y:S01]  /*110d0*/  UISETP.NE.AND UP0, UPT, UR47, URZ, UPT ;  /* 0x0000003f2f00728c */ /* 0x000fe2000bf05270 */
[----:B------:R-:W-:Y:S01]  /*110e0*/  IMAD.U32 R28, RZ, RZ, UR46 ;  /* 0x0000002eff1c7e24 */ /* 0x000fe2000f8e00ff */
[----:B------:R-:W-:Y:S01]  /*110f0*/  R2UR UR6, R23 ;  /* 0x00000000170672ca */ /* 0x000fe200000e0000 */
[----:B------:R-:W-:Y:S01]  /*11100*/  ULDC.64 UR8, c[0x0][0x2d8] ;  /* 0x0000b60000087ab9 */ /* 0x000fe20000000a00 */
[----:B------:R-:W0:Y:S01]  /*11110*/  LDC R7, c[0x0][0x448] ;  /* 0x00011200ff077b82 */ /* 0x000e220000000800 */
[----:B------:R-:W-:Y:S01]  /*11120*/  IMAD R28, R28, 0x40, R31 ;  /* 0x000000401c1c7824 */ /* 0x000fe200078e021f */
[----:B------:R-:W-:Y:S01]  /*11130*/  PLOP3.LUT P0, PT, PT, PT, UP0, 0x80, 0x0 ;  /* 0x000000000000781c */ /* 0x000fe20003f0f008 */
[----:B------:R-:W1:Y:S02]  /*11140*/  S2R R20, SR_TID.X ;  /* 0x0000000000147919 */ /* 0x000e640000002100 */
[----:B------:R-:W-:Y:S02]  /*11150*/  IMAD.MOV.U32 R11, RZ, RZ, R28 ;  /* 0x000000ffff0b7224 */ /* 0x000fe400078e001c */
        /* <DEDUP_REMOVED lines=17> */
[----:B------:R-:W-:Y:S01]  /*11270*/  IADD3 R5, -R11, RZ, RZ ;  /* 0x000000ff0b057210 */ /* 0x000fe20007ffe1ff */
[----:B------:R-:W-:Y:S01]  /*11280*/  UIADD3 UR6, UR5, UR6, URZ ;  /* 0x0000000605067290 */ /* 0x000fe2000fffe03f */
[----:B------:R-:W-:Y:S02]  /*11290*/  IMAD.U32 R4, RZ, RZ, UR4 ;  /* 0x00000004ff047e24 */ /* 0x000fe4000f8e00ff */
        /* <DEDUP_REMOVED lines=22> */
[----:B------:R-:W-:Y:S01]  /*11400*/  IMAD.U32 R6, RZ, RZ, UR46 ;  /* 0x0000002eff067e24 */ /* 0x000fe2000f8e00ff */
[----:B------:R-:W-:Y:S01]  /*11410*/  ULDC UR4, c[0x0][0x288] ;  /* 0x0000a20000047ab9 */ /* 0x000fe20000000800 */
[----:B------:R-:W-:Y:S01]  /*11420*/  LOP3.LUT R16, R16, 0xfffffeff, RZ, 0xc0, !PT ;  /* 0xfffffeff10107812 */ /* 0x000fe200078ec0ff */
[----:B------:R-:W1:Y:S01]  /*11430*/  SHFL.IDX PT, R2, R4, RZ, 0x181f ;  /* 0x00181fff04027589 */ /* 0x000e6200000e0000 */
[----:B------:R-:W-:Y:S02]  /*11440*/  IMAD R5, R7, UR4, RZ ;  /* 0x0000000407057c24 */ /* 0x000fe4000f8e02ff */
[----:B------:R-:W-:Y:S01]  /*11450*/  IMAD R6, R6, 0x40, R20 ;  /* 0x0000004006067824 */ /* 0x000fe200078e0214 */
[----:B------:R-:W2:Y:S03]  /*11460*/  SHFL.IDX PT, R7, R0, 0x1, 0x181f ;  /* 0x00381f0000077f89 */ /* 0x000ea600000e0000 */
[C---:B------:R-:W-:Y:S01]  /*11470*/  VIADD R8, R6.reuse, 0x10 ;  /* 0x0000001006087836 */ /* 0x040fe20000000000 */
[-C--:B------:R-:W-:Y:S01]  /*11480*/  ISETP.GE.AND P2, PT, R6, R5.reuse, PT ;  /* 0x000000050600720c */ /* 0x080fe20003f46270 */
[----:B------:R-:W3:Y:S03]  /*11490*/  SHFL.IDX PT, R9, R4, 0x1, 0x181f ;  /* 0x00381f0004097f89 */ /* 0x000ee600000e0000 */
[----:B------:R-:W-:-:S09]  /*114a0*/  ISETP.GE.AND P3, PT, R8, R5, PT ;  /* 0x000000050800720c */ /* 0x000fd20003f66270 */
[----:B0-----:R-:W-:Y:S02]  /*114b0*/  @!P2 LEA R3, P1, R22, R14, 0x1 ;  /* 0x0000000e1603a211 */ /* 0x001fe400078208ff */
[----:B------:R-:W-:Y:S01]  /*114c0*/  @!P2 LEA R8, R24, UR44, 0x1 ;  /* 0x0000002c1808ac11 */ /* 0x000fe2000f8e08ff */
[----:B------:R-:W-:Y:S01]  /*114d0*/  SHFL.IDX PT, R14, R0, 0x3, 0x181f ;  /* 0x00781f00000e7f89 */ /* 0x000fe200000e0000 */
[----:B------:R-:W-:Y:S01]  /*114e0*/  @P2 LOP3.LUT R16, R16, 0x100, RZ, 0xfc, !PT ;  /* 0x0000010010102812 */ /* 0x000fe200078efcff */
[----:B-1----:R-:W-:Y:S01]  /*114f0*/  @!P2 IMAD.X R2, RZ, RZ, R2, P1 ;  /* 0x000000ffff02a224 */ /* 0x002fe200008e0602 */
[----:B------:R-:W-:Y:S02]  /*11500*/  @!P3 LEA R10, R24, UR44, 0x1 ;  /* 0x0000002c180abc11 */ /* 0x000fe4000f8e08ff */
[----:B--2---:R-:W-:Y:S02]  /*11510*/  @!P3 LEA R7, P1, R22, R7, 0x1 ;  /* 0x000000071607b211 */ /* 0x004fe400078208ff */
[----:B------:R-:W-:-:S02]  /*11520*/  @!P2 LOP3.LUT R3, R3, R2, RZ, 0x3c, !PT ;  /* 0x000000020303a212 */ /* 0x000fc400078e3cff */
[----:B------:R-:W-:Y:S01]  /*11530*/  LOP3.LUT R16, R16, 0xffffff7f, RZ, 0xc0, !PT ;  /* 0xffffff7f10107812 */ /* 0x000fe200078ec0ff */
[----:B---3--:R-:W-:Y:S01]  /*11540*/  @!P3 IMAD.X R9, RZ, RZ, R9, P1 ;  /* 0x000000ffff09b224 */ /* 0x008fe200008e0609 */
[C---:B------:R-:W-:Y:S02]  /*11550*/  @!P2 LOP3.LUT R2, R3.reuse, R2, RZ, 0x3c, !PT ;  /* 0x000000020302a212 */ /* 0x040fe400078e3cff */
[----:B------:R-:W-:Y:S02]  /*11560*/  @P3 LOP3.LUT R16, R16, 0x80, RZ, 0xfc, !PT ;  /* 0x0000008010103812 */ /* 0x000fe400078efcff */
[----:B------:R-:W-:Y:S02]  /*11570*/  @!P2 LOP3.LUT R3, R3, R2, RZ, 0x3c, !PT ;  /* 0x000000020303a212 */ /* 0x000fe400078e3cff */
[----:B------:R-:W-:-:S03]  /*11580*/  LOP3.LUT R16, R16, 0xffffffbf, RZ, 0xc0, !PT ;  /* 0xffffffbf10107812 */ /* 0x000fc600078ec0ff */
        /* <DEDUP_REMOVED lines=16> */
.L_x_4172:
        /* <DEDUP_REMOVED lines=36> */
.L_x_4113:
        /* <DEDUP_REMOVED lines=98> */
[----:B------:R-:W-:Y:S02]  /*11ef0*/  @!P6 LOP3.LUT R20, R5, 0x40, RZ, 0xc0, !PT ;  /* 0x000000400514e812 */ /* 0x000fe400078ec0ff */
[----:B-1----:R-:W-:Y:S01]  /*11f00*/  @!P6 IADD3.X R21, RZ, R9, RZ, P0, !PT ;  /* 0x00000009ff15e210 */ /* 0x002fe200007fe4ff */
[----:B--2---:R-:W-:Y:S01]  /*11f10*/  @!P6 IMAD.MOV.U32 R2, RZ, RZ, R14 ;  /* 0x000000ffff02e224 */ /* 0x004fe200078e000e */
[----:B------:R-:W-:Y:S01]  /*11f20*/  LOP3.LUT P0, RZ, R16, 0x800, RZ, 0xc0, !PT ;  /* 0x0000080010ff7812 */ /* 0x000fe2000780c0ff */
[----:B------:R-:W0:Y:S01]  /*11f30*/  SHFL.IDX PT, R14, R0, 0x2, 0x181f ;  /* 0x00581f00000e7f89 */ /* 0x000e2200000e0000 */
[----:B------:R-:W-:Y:S01]  /*11f40*/  @!P6 LEA R9, R24, UR44, 0x1 ;  /* 0x0000002c1809ec11 */ /* 0x000fe2000f8e08ff */
[----:B------:R-:W-:Y:S01]  /*11f50*/  @!P6 IMAD.MOV.U32 R3, RZ, RZ, R21 ;  /* 0x000000ffff03e224 */ /* 0x000fe200078e0015 */
[----:B------:R-:W-:-:S09]  /*11f60*/  @!P6 SHF.R.U32.HI R20, RZ, 0x2, R20 ;  /* 0x00000002ff14e819 */ /* 0x000fd20000011614 */
        /* <DEDUP_REMOVED lines=42> */
.L_x_4182:
        /* <DEDUP_REMOVED lines=24> */
.L_x_4116:
[----:B------:R-:W-:Y:S05]  /*12390*/  BSYNC B0 ;  /* 0x0000000000007941 */ /* 0x000fea0003800000 */
.L_x_4115:
        /* <DEDUP_REMOVED lines=9> */
.L_x_4183:
[----:B------:R-:W-:-:S13]  /*12430*/  LOP3.LUT P0, RZ, R16, 0x400, RZ, 0xc0, !PT ;  /* 0x0000040010ff7812 */ /* 0x000fda000780c0ff */
[----:B------:R-:W-:Y:S05]  /*12440*/  @!P0 BRA `(.L_x_4118) ;  /* 0x0000000000048947 */ /* 0x000fea0003800000 */
[----:B------:R-:W-:Y:S01]  /*12450*/  BPT.TRAP 0x1 ;  /* 0x000000040000795c */ /* 0x000fe20000300000 */
.L_x_4118:
[----:B------:R-:W2:Y:S02]  /*12460*/  SYNCS.PHASECHK.TRANS64.TRYWAIT P0, [UR44+0x38860], R0 ;  /* 0x03886000ff0075a7 */ /* 0x000ea4000800016c */
[----:B--2---:R-:W-:Y:S05]  /*12470*/  @!P0 BRA `(.L_x_4119) ;  /* 0x0000003000948947 */ /* 0x004fea0003800000 */
.L_x_4184:
[----:B------:R-:W-:Y:S01]  /*12480*/  ULDC.64 UR4, c[0x0][0x328] ;  /* 0x0000ca0000047ab9 */ /* 0x000fe20000000a00 */
[----:B------:R-:W-:Y:S01]  /*12490*/  ULDC.64 UR6, c[0x0][0x338] ;  /* 0x0000ce0000067ab9 */ /* 0x000fe20000000a00 */
[----:B0-----:R-:W-:Y:S02]  /*124a0*/  IMAD R0, R33, UR4, RZ ;  /* 0x0000000421007c24 */ /* 0x001fe4000f8e02ff */
[----:B-1----:R-:W-:Y:S01]  /*124b0*/  IMAD.WIDE.U32 R2, R19, UR4, RZ ;  /* 0x0000000413027c25 */ /* 0x002fe2000f8e00ff */
        /* <DEDUP_REMOVED lines=101> */
.L_x_4194:
[----:B0-----:R-:W-:Y:S02]  /*12b10*/  IADD3 R2, P6, R14, R0, RZ ;  /* 0x000000000e027210 */ /* 0x001fe40007fde0ff */
[----:B------:R-:W-:Y:S02]  /*12b20*/  ISETP.LT.OR P5, PT, R18, 0x31, !P5 ;  /* 0x000000311200780c */ /* 0x000fe40006fa1670 */
[----:B------:R-:W-:Y:S02]  /*12b30*/  IADD3.X R3, RZ, R8, RZ, P6, !PT ;  /* 0x00000008ff037210 */ /* 0x000fe400037fe4ff */
[----:B------:R-:W-:Y:S02]  /*12b40*/  LOP3.LUT P6, RZ, R16, 0x40, RZ, 0xc0, !PT ;  /* 0x0000004010ff7812 */ /* 0x000fe400078cc0ff */
[C---:B------:R-:W-:Y:S02]  /*12b50*/  ISETP.LT.OR P4, PT, R18.reuse, 0x31, !P4 ;  /* 0x000000311200780c */ /* 0x040fe40006781670 */
[----:B------:R-:W-:-:S02]  /*12b60*/  ISETP.LT.OR P6, PT, R18, 0x31, P6 ;  /* 0x000000311200780c */ /* 0x000fc400037c1670 */
[C---:B------:R-:W-:Y:S02]  /*12b70*/  ISETP.LT.OR P3, PT, R18.reuse, 0x31, !P3 ;  /* 0x000000311200780c */ /* 0x040fe40005f61670 */
[C---:B------:R-:W-:Y:S02]  /*12b80*/  ISETP.LT.OR P2, PT, R18.reuse, 0x31, !P2 ;  /* 0x000000311200780c */ /* 0x040fe40005741670 */
[C---:B------:R-:W-:Y:S02]  /*12b90*/  ISETP.LT.OR P1, PT, R18.reuse, 0x31, !P1 ;  /* 0x000000311200780c */ /* 0x040fe40004f21670 */
[----:B------:R-:W-:-:S05]  /*12ba0*/  ISETP.LT.OR P0, PT, R18, 0x31, !P0 ;  /* 0x000000311200780c */ /* 0x000fca0004701670 */
        /* <DEDUP_REMOVED lines=20> */
.L_x_4121:
        /* <DEDUP_REMOVED lines=10> */
[----:B------:R-:W-:Y:S01]  /*12d90*/  ULOP3.LUT UR5, URZ, UR42, URZ, 0x33, !UPT ;  /* 0x0000002a3f057292 */ /* 0x000fe2000f8e333f */
[----:B------:R-:W1:Y:S01]  /*12da0*/  S2R R6, SR_TID.X ;  /* 0x0000000000067919 */ /* 0x000e620000002100 */
[----:B------:R-:W-:Y:S01]  /*12db0*/  UIMAD UR4, UR4, UR38, URZ ;  /* 0x00000026040472a4 */ /* 0x000fe2000f8e023f */
[----:B------:R-:W-:Y:S01]  /*12dc0*/  LOP3.LUT R28, R17, 0x80, RZ, 0xc0, !PT ;  /* 0x00000080111c7812 */ /* 0x000fe200078ec0ff */
[----:B------:R-:W-:Y:S02]  /*12dd0*/  IMAD.MOV.U32 R8, RZ, RZ, 0x1 ;  /* 0x00000001ff087424 */ /* 0x000fe400078e00ff */
[----:B------:R-:W-:Y:S01]  /*12de0*/  IMAD.MOV.U32 R21, RZ, RZ, 0x1 ;  /* 0x00000001ff157424 */ /* 0x000fe200078e00ff */
[----:B------:R-:W-:-:S02]  /*12df0*/  SHF.R.U32.HI R28, RZ, 0x3, R28 ;  /* 0x00000003ff1c7819 */ /* 0x000fc4000001161c */
[----:B------:R-:W-:-:S04]  /*12e00*/  LOP3.LUT R3, RZ, UR4, RZ, 0x33, !PT ;  /* 0x00000004ff037c12 */ /* 0x000fc8000f8e33ff */
[----:B------:R-:W-:-:S04]  /*12e10*/  VIMNMX3 R2, R2, UR5, R3, !PT ;  /* 0x0000000502027c0f */ /* 0x000fc8000f800103 */
[----:B------:R-:W-:Y:S01]  /*12e20*/  IADD3 R22, -R2, -0x2, RZ ;  /* 0xfffffffe02167810 */ /* 0x000fe20007ffe1ff */
[----:B0-----:R-:W-:Y:S01]  /*12e30*/  IMAD.SHL.U32 R5, R5, 0x10, RZ ;  /* 0x0000001005057824 */ /* 0x001fe200078e00ff */
[----:B-1----:R-:W-:-:S04]  /*12e40*/  LOP3.LUT R6, R6, 0x7f, RZ, 0xc0, !PT ;  /* 0x0000007f06067812 */ /* 0x002fc800078ec0ff */
[----:B------:R-:W-:Y:S02]  /*12e50*/  LOP3.LUT R5, R5, 0x70, RZ, 0xc0, !PT ;  /* 0x0000007005057812 */ /* 0x000fe400078ec0ff */
[----:B------:R-:W-:-:S04]  /*12e60*/  SHF.R.U32.HI R6, RZ, 0x3, R6 ;  /* 0x00000003ff067819 */ /* 0x000fc80000011606 */
[----:B------:R-:W-:Y:S02]  /*12e70*/  IADD3 R4, R5, R30, R6 ;  /* 0x0000001e05047210 */ /* 0x000fe40007ffe006 */
[----:B------:R-:W-:-:S03]  /*12e80*/  LOP3.LUT R30, R34, 0x40, RZ, 0xc0, !PT ;  /* 0x00000040221e7812 */ /* 0x000fc600078ec0ff */
[----:B------:R-:W-:Y:S01]  /*12e90*/  VIADD R9, R4, 0xffffff40 ;  /* 0xffffff4004097836 */ /* 0x000fe20000000000 */
[----:B------:R-:W-:-:S03]  /*12ea0*/  SHF.R.U32.HI R30, RZ, 0x2, R30 ;  /* 0x00000002ff1e7819 */ /* 0x000fc6000001161e */
[----:B------:R-:W-:-:S07]  /*12eb0*/  IMAD R9, R2, -0x40, R9 ;  /* 0xffffffc002097824 */ /* 0x000fce00078e0209 */
.L_x_4137:
        /* <DEDUP_REMOVED lines=22> */
.L_x_4124:
[----:B------:R-:W-:Y:S05]  /*13020*/  BSYNC B1 ;  /* 0x0000000000017941 */ /* 0x000fea0003800000 */
.L_x_4123:
[----:B------:R-:W-:-:S13]  /*13030*/  LOP3.LUT P0, RZ, R16, 0x400, RZ, 0xc0, !PT ;  /* 0x0000040010ff7812 */ /* 0x000fda000780c0ff */
[----:B------:R-:W-:Y:S05]  /*13040*/  @!P0 BRA `(.L_x_4125) ;  /* 0x0000000000048947 */ /* 0x000fea0003800000 */
[----:B------:R-:W-:Y:S01]  /*13050*/  BPT.TRAP 0x1 ;  /* 0x000000040000795c */ /* 0x000fe20000300000 */
.L_x_4125:
[----:B------:R-:W-:Y:S01]  /*13060*/  LEA R10, R8, UR44, 0x3 ;  /* 0x0000002c080a7c11 */ /* 0x000fe2000f8e18ff */
[----:B------:R-:W-:Y:S01]  /*13070*/  BSSY B1, `(.L_x_4126) ;  /* 0x0000004000017945 */ /* 0x000fe20003800000 */
[----:B------:R-:W-:-:S04]  /*13080*/  SHF.L.U32 R20, R21, 0x1f, RZ ;  /* 0x0000001f15147819 */ /* 0x000fc800000006ff */
[----:B------:R-:W1:Y:S02]  /*13090*/  SYNCS.PHASECHK.TRANS64.TRYWAIT P0, [R10+URZ+0x38840], R20 ;  /* 0x038840140a0075a7 */ /* 0x000e64000800017f */
[----:B-1----:R-:W-:Y:S05]  /*130a0*/  @!P0 BRA `(.L_x_4127) ;  /* 0x0000002c00b08947 */ /* 0x002fea0003800000 */
.L_x_4195:
[----:B------:R-:W-:Y:S05]  /*130b0*/  BSYNC B1 ;  /* 0x0000000000017941 */ /* 0x000fea0003800000 */
.L_x_4126:
        /* <DEDUP_REMOVED lines=47> */
.L_x_4205:
        /* <DEDUP_REMOVED lines=8> */
.L_x_4129:
        /* <DEDUP_REMOVED lines=10> */
.L_x_4130:
[----:B------:R2:W-:Y:S01]  /*134d0*/  SYNCS.ARRIVE.TRANS64.A1T0 RZ, [R10+URZ+0x38830], RZ ;  /* 0x038830ff0aff79a7 */ /* 0x0005e2000810003f */
[----:B------:R-:W-:Y:S05]  /*134e0*/  @!P2 BRA `(.L_x_4131) ;  /* 0x000000000004a947 */ /* 0x000fea0003800000 */
[----:B------:R-:W-:Y:S01]  /*134f0*/  BPT.TRAP 0x1 ;  /* 0x000000040000795c */ /* 0x000fe20000300000 */
.L_x_4131:
[----:B------:R-:W3:Y:S01]  /*13500*/  SYNCS.PHASECHK.TRANS64.TRYWAIT P0, [R10+URZ+0x38860], R20 ;  /* 0x038860140a0075a7 */ /* 0x000ee2000800017f */
[----:B------:R-:W-:Y:S04]  /*13510*/  BSSY B1, `(.L_x_4132) ;  /* 0x0000002000017945 */ /* 0x000fe80003800000 */
[----:B---3--:R-:W-:Y:S05]  /*13520*/  @!P0 BRA `(.L_x_4133) ;  /* 0x0000002c00b08947 */ /* 0x008fea0003800000 */
.L_x_4206:
[----:B------:R-:W-:Y:S05]  /*13530*/  BSYNC B1 ;  /* 0x0000000000017941 */ /* 0x000fea0003800000 */
.L_x_4132:
        /* <DEDUP_REMOVED lines=77> */
.L_x_4216:
        /* <DEDUP_REMOVED lines=20> */
.L_x_4135:
        /* <DEDUP_REMOVED lines=10> */
.L_x_4136:
        /* <DEDUP_REMOVED lines=10> */
.L_x_4122:
[----:B------:R-:W-:Y:S05]  /*13c90*/  BSYNC B0 ;  /* 0x0000000000007941 */ /* 0x000fea0003800000 */
.L_x_4101:
[----:B------:R-:W0:Y:S01]  /*13ca0*/  S2R R3, SR_CgaCtaId ;  /* 0x0000000000037919 */ /* 0x000e220000008800 */
[----:B------:R-:W-:Y:S01]  /*13cb0*/  MOV R0, 0x400 ;  /* 0x0000040000007802 */ /* 0x000fe20000000f00 */
[----:B------:R-:W-:Y:S01]  /*13cc0*/  BSSY B0, `(.L_x_4138) ;  /* 0x0000005000007945 */ /* 0x000fe20003800000 */
[----:B------:R-:W-:Y:S02]  /*13cd0*/  SHF.L.U32 R4, R4, 0x1f, RZ ;  /* 0x0000001f04047819 */ /* 0x000fe400000006ff */
[----:B0-----:R-:W-:-:S04]  /*13ce0*/  LEA R5, R3, R0, 0x18 ;  /* 0x0000000003057211 */ /* 0x001fc800078ec0ff */
[----:B------:R-:W0:Y:S02]  /*13cf0*/  SYNCS.PHASECHK.TRANS64.TRYWAIT P0, [R5+URZ+0x38820], R4 ;  /* 0x03882004050075a7 */ /* 0x000e24000800017f */
[----:B0-----:R-:W-:Y:S05]  /*13d00*/  @!P0 BRA `(.L_x_4139) ;  /* 0x0000002c00908947 */ /* 0x001fea0003800000 */
.L_x_4217:
[----:B------:R-:W-:Y:S05]  /*13d10*/  BSYNC B0 ;  /* 0x0000000000007941 */ /* 0x000fea0003800000 */
.L_x_4138:
[----:B------:R-:W-:-:S03]  /*13d20*/  UMOV UR4, 0xffffffff ;  /* 0xffffffff00047882 */ /* 0x000fc60000000000 */
[----:B------:R-:W-:Y:S05]  /*13d30*/  BRA.DIV UR4, `(.L_x_4140) ;  /* 0x0000002e04987947 */ /* 0x000fea000b800000 */
[----:B------:R-:W1:Y:S02]  /*13d40*/  S2R R0, SR_TID.X ;  /* 0x0000000000007919 */ /* 0x000e640000002100 */
[----:B-1----:R-:W-:-:S04]  /*13d50*/  SHF.R.U32.HI R0, RZ, 0x5, R0 ;  /* 0x00000005ff007819 */ /* 0x002fc80000011600 */
[----:B------:R-:W-:-:S05]  /*13d60*/  LOP3.LUT R0, R0, 0x3, RZ, 0xc0, !PT ;  /* 0x0000000300007812 */ /* 0x000fca00078ec0ff */
[----:B------:R1:W3:Y:S02]  /*13d70*/  SHFL.IDX PT, R14, R0, RZ, 0x1f ;  /* 0x00001fff000e7589 */ /* 0x0002e400000e0000 */
.L_x_4220:
[----:B---3--:R-:W-:-:S13]  /*13d80*/  ISETP.NE.AND P0, PT, R14, RZ, PT ;  /* 0x000000ff0e00720c */ /* 0x008fda0003f05270 */
[----:B------:R-:W-:Y:S05]  /*13d90*/  @P0 BRA `(.L_x_4049) ;  /* 0x0000000000900947 */ /* 0x000fea0003800000 */
[----:B------:R-:W-:-:S03]  /*13da0*/  UMOV UR4, 0xffffffff ;  /* 0xffffffff00047882 */ /* 0x000fc60000000000 */
[----:B------:R-:W-:Y:S05]  /*13db0*/  BRA.DIV UR4, `(.L_x_4141) ;  /* 0x0000002e04ac7947 */ /* 0x000fea000b800000 */
[----:B------:R-:W-:-:S13]  /*13dc0*/  ELECT P6, URZ, PT ;  /* 0x00000000003f782f */ /* 0x000fda00038c0000 */
.L_x_4223:
[----:B------:R-:W-:Y:S05]  /*13dd0*/  @!P6 BRA `(.L_x_4049) ;  /* 0x000000000080e947 */ /* 0x000fea0003800000 */
[----:B-1----:R-:W3:Y:S02]  /*13de0*/  LDL R0, [R1+0x4] ;  /* 0x0000040001007983 */ /* 0x002ee40000100800 */
[----:B---3--:R-:W-:-:S13]  /*13df0*/  R2UR UR4, R0 ;  /* 0x00000000000472ca */ /* 0x008fda00000e0000 */
[----:B------:R-:W-:-:S06]  /*13e00*/  ULOP3.LUT UR4, UR4, 0x2, URZ, 0xfc, !UPT ;  /* 0x0000000204047892 */ /* 0x000fcc000f8efc3f */
[----:B------:R-:W-:-:S05]  /*13e10*/  IMAD.U32 R0, RZ, RZ, UR4 ;  /* 0x00000004ff007e24 */ /* 0x000fca000f8e00ff */
[----:B------:R-:W-:-:S13]  /*13e20*/  ISETP.NE.AND P0, PT, R0, 0x3, PT ;  /* 0x000000030000780c */ /* 0x000fda0003f05270 */
[----:B------:R-:W-:Y:S05]  /*13e30*/  @!P0 BRA `(.L_x_4142) ;  /* 0x0000000000048947 */ /* 0x000fea0003800000 */
[----:B------:R-:W-:Y:S01]  /*13e40*/  BPT.TRAP 0x1 ;  /* 0x000000040000795c */ /* 0x000fe20000300000 */
.L_x_4142:
[C---:B------:R-:W-:Y:S01]  /*13e50*/  LEA R3, R8.reuse, R5, 0x3 ;  /* 0x0000000508037211 */ /* 0x040fe200078e18ff */
[----:B------:R-:W-:Y:S01]  /*13e60*/  VIADD R8, R8, 0x1 ;  /* 0x0000000108087836 */ /* 0x000fe20000000000 */
[----:B------:R-:W-:-:S04]  /*13e70*/  SHF.L.U32 R2, R21, 0x1f, RZ ;  /* 0x0000001f15027819 */ /* 0x000fc800000006ff */
[----:B------:R-:W1:Y:S01]  /*13e80*/  SYNCS.PHASECHK.TRANS64.TRYWAIT P1, [R3+URZ+0x38840], R2 ;  /* 0x03884002030075a7 */ /* 0x000e62000802017f */
[----:B------:R-:W-:-:S04]  /*13e90*/  ISETP.NE.AND P2, PT, R8, 0x2, PT ;  /* 0x000000020800780c */ /* 0x000fc80003f45270 */
[----:B------:R-:W-:Y:S01]  /*13ea0*/  SEL R0, RZ, 0x1, P2 ;  /* 0x00000001ff007807 */ /* 0x000fe20001000000 */
[----:B-1----:R-:W-:Y:S08]  /*13eb0*/  @!P1 BRA `(.L_x_4143) ;  /* 0x0000002c008c9947 */ /* 0x002ff00003800000 */
.L_x_4224:
[----:B------:R-:W-:Y:S02]  /*13ec0*/  SEL R8, R8, RZ, P2 ;  /* 0x000000ff08087207 */ /* 0x000fe40001000000 */
[----:B------:R-:W-:Y:S01]  /*13ed0*/  LOP3.LUT R0, R21, R0, RZ, 0x3c, !PT ;  /* 0x0000000015007212 */ /* 0x000fe200078e3cff */
[----:B------:R-:W-:Y:S06]  /*13ee0*/  @!P0 BRA `(.L_x_4144) ;  /* 0x0000000000048947 */ /* 0x000fec0003800000 */
[----:B------:R-:W-:Y:S01]  /*13ef0*/  BPT.TRAP 0x1 ;  /* 0x000000040000795c */ /* 0x000fe20000300000 */
.L_x_4144:
[----:B0-----:R-:W-:Y:S01]  /*13f00*/  IMAD R5, R8, 0x8, R5 ;  /* 0x0000000808057824 */ /* 0x001fe200078e0205 */
[----:B------:R-:W-:-:S04]  /*13f10*/  SHF.L.U32 R0, R0, 0x1f, RZ ;  /* 0x0000001f00007819 */ /* 0x000fc800000006ff */
[----:B------:R-:W0:Y:S02]  /*13f20*/  SYNCS.PHASECHK.TRANS64.TRYWAIT P1, [R5+URZ+0x38840], R0 ;  /* 0x03884000050075a7 */ /* 0x000e24000802017f */
[----:B0-----:R-:W-:Y:S05]  /*13f30*/  @!P1 BRA `(.L_x_4145) ;  /* 0x0000002c00809947 */ /* 0x001fea0003800000 */
.L_x_4225:
[----:B------:R-:W-:Y:S05]  /*13f40*/  @!P0 BRA `(.L_x_4146) ;  /* 0x0000000000048947 */ /* 0x000fea0003800000 */
[----:B------:R-:W-:Y:S01]  /*13f50*/  BPT.TRAP 0x1 ;  /* 0x000000040000795c */ /* 0x000fe20000300000 */
.L_x_4146:
[----:B------:R-:W3:Y:S02]  /*13f60*/  SYNCS.PHASECHK.TRANS64.TRYWAIT P1, [R3+URZ+0x38860], R2 ;  /* 0x03886002030075a7 */ /* 0x000ee4000802017f */
[----:B---3--:R-:W-:Y:S05]  /*13f70*/  @!P1 BRA `(.L_x_4147) ;  /* 0x0000002c00849947 */ /* 0x008fea0003800000 */
.L_x_4226:
[----:B------:R-:W-:Y:S05]  /*13f80*/  @!P0 BRA `(.L_x_4148) ;  /* 0x0000000000048947 */ /* 0x000fea0003800000 */
[----:B------:R-:W-:Y:S01]  /*13f90*/  BPT.TRAP 0x1 ;  /* 0x000000040000795c */ /* 0x000fe20000300000 */
.L_x_4148:
[----:B----4-:R4:W0:Y:S02]  /*13fa0*/  SYNCS.PHASECHK.TRANS64.TRYWAIT P0, [R5+URZ+0x38860], R0 ;  /* 0x03886000050075a7 */ /* 0x010824000800017f */
[----:B0-----:R-:W-:Y:S05]  /*13fb0*/  @!P0 NANOSLEEP.SYNCS 0x989680 ;  /* 0x009896800000895d */ /* 0x001fea0003900000 */
[----:B------:R-:W0:Y:S02]  /*13fc0*/  @!P0 SYNCS.PHASECHK.TRANS64 P0, [R5+URZ+0x38860], R0 ;  /* 0x03886000050085a7 */ /* 0x000e24000800007f */
[----:B0-----:R-:W-:Y:S05]  /*13fd0*/  @!P0 BRA `(.L_x_4148) ;  /* 0xfffffffc00f08947 */ /* 0x001fea000383ffff */
.L_x_4049:
[----:B------:R-:W-:Y:S05]  /*13fe0*/  BSYNC B6 ;  /* 0x0000000000067941 */ /* 0x000fea0003800000 */
.L_x_4046:
[----:B------:R-:W-:Y:S05]  /*13ff0*/  EXIT ;  /* 0x000000000000794d */ /* 0x000fea0003800000 */
.L_x_4059:
[----:B0-----:R0:W1:Y:S02]  /*14000*/  SYNCS.PHASECHK.TRANS64.TRYWAIT P0, [R198+URZ+0x38800], R5 ;  /* 0x03880005c60075a7 */ /* 0x001064000800017f */
[----:B-1----:R-:W-:Y:S05]  /*14010*/  @!P0 NANOSLEEP.SYNCS 0x989680 ;  /* 0x009896800000895d */ /* 0x002fea0003900000 */
[----:B------:R-:W1:Y:S02]  /*14020*/  @!P0 SYNCS.PHASECHK.TRANS64 P0, [R198+URZ+0x38800], R5 ;  /* 0x03880005c60085a7 */ /* 0x000e64000800007f */
[----:B-1----:R-:W-:Y:S05]  /*14030*/  @!P0 BRA `(.L_x_4059) ;  /* 0xfffffffc00f08947 */ /* 0x002fea000383ffff */
[----:B------:R-:W-:Y:S05]  /*14040*/  BRA `(.L_x_4149) ;  /* 0xfffffef4008c7947 */ /* 0x000fea000383ffff */
.L_x_4063:
[----:B--2---:R2:W3:Y:S02]  /*14050*/  SYNCS.PHASECHK.TRANS64.TRYWAIT P1, [R198+URZ+0x38830], R5 ;  /* 0x03883005c60075a7 */ /* 0x0044e4000802017f */
[----:B---3--:R-:W-:Y:S05]  /*14060*/  @!P1 NANOSLEEP.SYNCS 0x989680 ;  /* 0x009896800000995d */ /* 0x008fea0003900000 */
[----:B------:R-:W3:Y:S02]  /*14070*/  @!P1 SYNCS.PHASECHK.TRANS64 P1, [R198+URZ+0x38830], R5 ;  /* 0x03883005c60095a7 */ /* 0x000ee4000802007f */
[----:B---3--:R-:W-:Y:S05]  /*14080*/  @!P1 BRA `(.L_x_4063) ;  /* 0xfffffffc00f09947 */ /* 0x008fea000383ffff */
[----:B------:R-:W-:Y:S05]  /*14090*/  BRA `(.L_x_4062) ;  /* 0xfffffef400d87947 */ /* 0x000fea000383ffff */
.L_x_4064:
[----:B---3--:R3:W4:Y:S02]  /*140a0*/  SYNCS.PHASECHK.TRANS64.TRYWAIT P1, [R198+URZ+0x38810], R5 ;  /* 0x03881005c60075a7 */ /* 0x008724000802017f */
[----:B----4-:R-:W-:Y:S05]  /*140b0*/  @!P1 NANOSLEEP.SYNCS 0x989680 ;  /* 0x009896800000995d */ /* 0x010fea0003900000 */
[----:B------:R-:W4:Y:S02]  /*140c0*/  @!P1 SYNCS.PHASECHK.TRANS64 P1, [R198+URZ+0x38810], R5 ;  /* 0x03881005c60095a7 */ /* 0x000f24000802007f */
[----:B----4-:R-:W-:Y:S05]  /*140d0*/  @!P1 BRA `(.L_x_4064) ;  /* 0xfffffffc00f09947 */ /* 0x010fea000383ffff */
[----:B------:R-:W-:Y:S05]  /*140e0*/  BRA `(.L_x_4150) ;  /* 0xfffffef800c87947 */ /* 0x000fea000383ffff */
.L_x_4068:
[----:B------:R0:W0:Y:S02]  /*140f0*/  SYNCS.PHASECHK.TRANS64.TRYWAIT P1, [R198+URZ+0x38850], R5 ;  /* 0x03885005c60075a7 */ /* 0x000024000802017f */
[----:B0-----:R-:W-:Y:S05]  /*14100*/  @!P1 NANOSLEEP.SYNCS 0x989680 ;  /* 0x009896800000995d */ /* 0x001fea0003900000 */
[----:B------:R-:W0:Y:S02]  /*14110*/  @!P1 SYNCS.PHASECHK.TRANS64 P1, [R198+URZ+0x38850], R5 ;  /* 0x03885005c60095a7 */ /* 0x000e24000802007f */
[----:B0-----:R-:W-:Y:S05]  /*14120*/  @!P1 BRA `(.L_x_4068) ;  /* 0xfffffffc00f09947 */ /* 0x001fea000383ffff */
[----:B------:R-:W-:Y:S05]  /*14130*/  BRA `(.L_x_4067) ;  /* 0xfffffef800f47947 */ /* 0x000fea000383ffff */
.L_x_4075:
[----:B-1----:R1:W2:Y:S02]  /*14140*/  SYNCS.PHASECHK.TRANS64.TRYWAIT P1, [R201+URZ+0x38830], R204 ;  /* 0x038830ccc90075a7 */ /* 0x0022a4000802017f */
[----:B--2---:R-:W-:Y:S05]  /*14150*/  @!P1 NANOSLEEP.SYNCS 0x989680 ;  /* 0x009896800000995d */ /* 0x004fea0003900000 */
[----:B------:R-:W2:Y:S02]  /*14160*/  @!P1 SYNCS.PHASECHK.TRANS64 P1, [R201+URZ+0x38830], R204 ;  /* 0x038830ccc90095a7 */ /* 0x000ea4000802007f */
[----:B--2---:R-:W-:Y:S05]  /*14170*/  @!P1 BRA `(.L_x_4075) ;  /* 0xfffffffc00f09947 */ /* 0x004fea000383ffff */
[----:B------:R-:W-:Y:S05]  /*14180*/  BRA `(.L_x_4074) ;  /* 0xffffff2400f87947 */ /* 0x000fea000383ffff */
.L_x_4079:
[----:B---3--:R3:W4:Y:S02]  /*14190*/  SYNCS.PHASECHK.TRANS64.TRYWAIT P1, [R201+URZ+0x38850], R204 ;  /* 0x038850ccc90075a7 */ /* 0x008724000802017f */
[----:B----4-:R-:W-:Y:S05]  /*141a0*/  @!P1 NANOSLEEP.SYNCS 0x989680 ;  /* 0x009896800000995d */ /* 0x010fea0003900000 */
[----:B------:R-:W4:Y:S02]  /*141b0*/  @!P1 SYNCS.PHASECHK.TRANS64 P1, [R201+URZ+0x38850], R204 ;  /* 0x038850ccc90095a7 */ /* 0x000f24000802007f */
[----:B----4-:R-:W-:Y:S05]  /*141c0*/  @!P1 BRA `(.L_x_4079) ;  /* 0xfffffffc00f09947 */ /* 0x010fea000383ffff */
[----:B------:R-:W-:Y:S05]  /*141d0*/  BRA `(.L_x_4078) ;  /* 0xffffff2800c47947 */ /* 0x000fea000383ffff */
.L_x_4087:
[----:B-1----:R1:W2:Y:S02]  /*141e0*/  SYNCS.PHASECHK.TRANS64.TRYWAIT P1, [R195+URZ+0x38830], R196 ;  /* 0x038830c4c30075a7 */ /* 0x0022a4000802017f */
[----:B--2---:R-:W-:Y:S05]  /*141f0*/  @!P1 NANOSLEEP.SYNCS 0x989680 ;  /* 0x009896800000995d */ /* 0x004fea0003900000 */
[----:B------:R-:W2:Y:S02]  /*14200*/  @!P1 SYNCS.PHASECHK.TRANS64 P1, [R195+URZ+0x38830], R196 ;  /* 0x038830c4c30095a7 */ /* 0x000ea4000802007f */
[----:B--2---:R-:W-:Y:S05]  /*14210*/  @!P1 BRA `(.L_x_4087) ;  /* 0xfffffffc00f09947 */ /* 0x004fea000383ffff */
[----:B------:R-:W-:Y:S05]  /*14220*/  BRA `(.L_x_4086) ;  /* 0xffffff5800a07947 */ /* 0x000fea000383ffff */
.L_x_4091:
[----:B---3--:R3:W4:Y:S02]  /*14230*/  SYNCS.PHASECHK.TRANS64.TRYWAIT P1, [R195+URZ+0x38850], R196 ;  /* 0x038850c4c30075a7 */ /* 0x008724000802017f */
[----:B----4-:R-:W-:Y:S05]  /*14240*/  @!P1 NANOSLEEP.SYNCS 0x989680 ;  /* 0x009896800000995d */ /* 0x010fea0003900000 */
[----:B------:R-:W4:Y:S02]  /*14250*/  @!P1 SYNCS.PHASECHK.TRANS64 P1, [R195+URZ+0x38850], R196 ;  /* 0x038850c4c30095a7 */ /* 0x000f24000802007f */
[----:B----4-:R-:W-:Y:S05]  /*14260*/  @!P1 BRA `(.L_x_4091) ;  /* 0xfffffffc00f09947 */ /* 0x010fea000383ffff */
[----:B------:R-:W-:Y:S05]  /*14270*/  BRA `(.L_x_4090) ;  /* 0xffffff5c002c7947 */ /* 0x000fea000383ffff */
.L_x_4106:
[----:B------:R-:W-:Y:S02]  /*14280*/  IMAD.MOV.U32 R13, RZ, RZ, R23 ;  /* 0x000000ffff0d7224 */ /* 0x000fe400078e0017 */
[----:B------:R-:W-:Y:S02]  /*14290*/  IMAD.MOV.U32 R12, RZ, RZ, RZ ;  /* 0x000000ffff0c7224 */ /* 0x000fe400078e00ff */
[----:B------:R-:W-:Y:S02]  /*142a0*/  IMAD.MOV.U32 R11, RZ, RZ, 0x1f ;  /* 0x0000001fff0b7424 */ /* 0x000fe400078e00ff */
[----:B------:R-:W-:-:S07]  /*142b0*/  IMAD.MOV.U32 R15, RZ, RZ, -0x1 ;  /* 0xffffffffff0f7424 */ /* 0x000fce00078e00ff */
[----:B------:R-:W-:Y:S05]  /*142c0*/  WARPSYNC.COLLECTIVE R15, `(.L_x_4151) ;  /* 0x000000000f087348 */ /* 0x000fea0003c00000 */
[----:B------:R0:W1:Y:S02]  /*142d0*/  SHFL.IDX P6, R14, R13, R12, R11 ;  /* 0x0000000c0d0e7389 */ /* 0x00006400000c000b */
[----:B01----:R-:W-:Y:S01]  /*142e0*/  ENDCOLLECTIVE ;  /* 0x000000000000791b */ /* 0x003fe20003800000 */
.L_x_4151:
[----:B------:R-:W-:Y:S05]  /*142f0*/  BRA `(.L_x_4152) ;  /* 0xffffffc400a07947 */ /* 0x000fea000383ffff */
.L_x_4108:
[----:B0-----:R-:W-:-:S04]  /*14300*/  IMAD.U32 R3, RZ, RZ, UR44 ;  /* 0x0000002cff037e24 */ /* 0x001fc8000f8e00ff */
[----:B------:R0:W1:Y:S03]  /*14310*/  SYNCS.PHASECHK.TRANS64.TRYWAIT P0, [R3+URZ+0x38840], R0 ;  /* 0x03884000030075a7 */ /* 0x000066000800017f */
[----:B-1----:R-:W-:Y:S05]  /*14320*/  @!P0 NANOSLEEP.SYNCS 0x989680 ;  /* 0x009896800000895d */ /* 0x002fea0003900000 */
[----:B------:R-:W1:Y:S02]  /*14330*/  @!P0 SYNCS.PHASECHK.TRANS64 P0, [R3+URZ+0x38840], R0 ;  /* 0x03884000030085a7 */ /* 0x000e64000800007f */
[----:B-1----:R-:W-:Y:S05]  /*14340*/  @!P0 BRA `(.L_x_4108) ;  /* 0xfffffffc00ec8947 */ /* 0x002fea000383ffff */
[----:B------:R-:W-:Y:S05]  /*14350*/  BRA `(.L_x_4153) ;  /* 0xffffffc400d87947 */ /* 0x000fea000383ffff */
.L_x_4109:
        /* <DEDUP_REMOVED lines=8> */
.L_x_4155:
[----:B------:R-:W-:Y:S05]  /*143e0*/  BSYNC B0 ;  /* 0x0000000000007941 */ /* 0x000fea0003800000 */
.L_x_4154:
        /* <DEDUP_REMOVED lines=9> */
.L_x_4156:
[----:B------:R-:W-:Y:S02]  /*14480*/  IMAD.MOV.U32 R13, RZ, RZ, R4 ;  /* 0x000000ffff0d7224 */ /* 0x000fe400078e0004 */
[----:B------:R-:W-:Y:S01]  /*14490*/  IMAD.MOV.U32 R12, RZ, RZ, 0x1 ;  /* 0x00000001ff0c7424 */ /* 0x000fe200078e00ff */
[----:B------:R-:W-:-:S04]  /*144a0*/  @P0 LEA R14, P1, R22, R14, 0x1 ;  /* 0x0000000e160e0211 */ /* 0x000fc800078208ff */
[----:B------:R-:W-:Y:S01]  /*144b0*/  @P0 IADD3.X R3, RZ, R2, RZ, P1, !PT ;  /* 0x00000002ff030210 */ /* 0x000fe20000ffe4ff */
[----:B------:R-:W-:-:S08]  /*144c0*/  @P0 IMAD.MOV.U32 R2, RZ, RZ, R14 ;  /* 0x000000ffff020224 */ /* 0x000fd000078e000e */
[----:B------:R-:W-:Y:S05]  /*144d0*/  WARPSYNC.COLLECTIVE R15, `(.L_x_4157) ;  /* 0x000000000f087348 */ /* 0x000fea0003c00000 */
[----:B------:R0:W1:Y:S02]  /*144e0*/  SHFL.IDX P6, R14, R13, R12, R11 ;  /* 0x0000000c0d0e7389 */ /* 0x00006400000c000b */
[----:B01----:R-:W-:Y:S01]  /*144f0*/  ENDCOLLECTIVE ;  /* 0x000000000000791b */ /* 0x003fe20003800000 */
.L_x_4157:
        /* <DEDUP_REMOVED lines=11> */
.L_x_4158:
[----:B------:R-:W-:Y:S02]  /*145b0*/  IMAD.MOV.U32 R13, RZ, RZ, R4 ;  /* 0x000000ffff0d7224 */ /* 0x000fe400078e0004 */
[----:B------:R-:W-:Y:S01]  /*145c0*/  IMAD.MOV.U32 R12, RZ, RZ, 0x2 ;  /* 0x00000002ff0c7424 */ /* 0x000fe200078e00ff */
[----:B------:R-:W-:-:S13]  /*145d0*/  @P0 LEA R2, P1, R22, R14, 0x1 ;  /* 0x0000000e16020211 */ /* 0x000fda00078208ff */
[----:B------:R-:W-:Y:S05]  /*145e0*/  WARPSYNC.COLLECTIVE R15, `(.L_x_4159) ;  /* 0x000000000f087348 */ /* 0x000fea0003c00000 */
[----:B------:R0:W1:Y:S02]  /*145f0*/  SHFL.IDX P6, R14, R13, R12, R11 ;  /* 0x0000000c0d0e7389 */ /* 0x00006400000c000b */
[----:B01----:R-:W-:Y:S01]  /*14600*/  ENDCOLLECTIVE ;  /* 0x000000000000791b */ /* 0x003fe20003800000 */
.L_x_4159:
        /* <DEDUP_REMOVED lines=12> */
.L_x_4160:
[----:B------:R-:W-:Y:S02]  /*146d0*/  IMAD.MOV.U32 R13, RZ, RZ, R4 ;  /* 0x000000ffff0d7224 */ /* 0x000fe400078e0004 */
[----:B------:R-:W-:Y:S01]  /*146e0*/  IMAD.MOV.U32 R12, RZ, RZ, 0x3 ;  /* 0x00000003ff0c7424 */ /* 0x000fe200078e00ff */
[----:B------:R-:W-:-:S13]  /*146f0*/  @P0 LEA R2, P1, R22, R14, 0x1 ;  /* 0x0000000e16020211 */ /* 0x000fda00078208ff */
[----:B------:R-:W-:Y:S05]  /*14700*/  WARPSYNC.COLLECTIVE R15, `(.L_x_4161) ;  /* 0x000000000f087348 */ /* 0x000fea0003c00000 */
[----:B------:R0:W1:Y:S02]  /*14710*/  SHFL.IDX P6, R14, R13, R12, R11 ;  /* 0x0000000c0d0e7389 */ /* 0x00006400000c000b */
[----:B01----:R-:W-:Y:S01]  /*14720*/  ENDCOLLECTIVE ;  /* 0x000000000000791b */ /* 0x003fe20003800000 */
.L_x_4161:
        /* <DEDUP_REMOVED lines=10> */
.L_x_4162:
[----:B------:R-:W-:Y:S05]  /*147d0*/  BRA `(.L_x_4163) ;  /* 0xffffffc400a07947 */ /* 0x000fea000383ffff */
.L_x_4112:
[----:B------:R-:W-:Y:S01]  /*147e0*/  IMAD.MOV.U32 R13, RZ, RZ, R4 ;  /* 0x000000ffff0d7224 */ /* 0x000fe200078e0004 */
[----:B------:R-:W-:Y:S01]  /*147f0*/  MOV R12, RZ ;  /* 0x000000ff000c7202 */ /* 0x000fe20000000f00 */
[----:B------:R-:W-:Y:S01]  /*14800*/  IMAD.MOV.U32 R11, RZ, RZ, 0x181f ;  /* 0x0000181fff0b7424 */ /* 0x000fe200078e00ff */
[----:B------:R-:W-:Y:S01]  /*14810*/  LOP3.LUT R16, R16, 0xfffffeff, RZ, 0xc0, !PT ;  /* 0xfffffeff10107812 */ /* 0x000fe200078ec0ff */
[----:B------:R-:W-:Y:S02]  /*14820*/  IMAD.MOV.U32 R15, RZ, RZ, -0x1 ;  /* 0xffffffffff0f7424 */ /* 0x000fe400078e00ff */
[----:B------:R-:W-:-:S07]  /*14830*/  IMAD.U32 R6, RZ, RZ, UR46 ;  /* 0x0000002eff067e24 */ /* 0x000fce000f8e00ff */
[----:B------:R-:W-:Y:S05]  /*14840*/  WARPSYNC.COLLECTIVE R15, `(.L_x_4164) ;  /* 0x000000000f087348 */ /* 0x000fea0003c00000 */
[----:B------:R0:W1:Y:S02]  /*14850*/  SHFL.IDX P6, R14, R13, R12, R11 ;  /* 0x0000000c0d0e7389 */ /* 0x00006400000c000b */
[----:B01----:R-:W-:Y:S01]  /*14860*/  ENDCOLLECTIVE ;  /* 0x000000000000791b */ /* 0x003fe20003800000 */
.L_x_4164:
[----:B------:R-:W-:-:S04]  /*14870*/  IMAD R6, R6, 0x40, R20 ;  /* 0x0000004006067824 */ /* 0x000fc800078e0214 */
[----:B------:R-:W-:Y:S02]  /*14880*/  VIADD R10, R6, 0x10 ;  /* 0x00000010060a7836 */ /* 0x000fe40000000000 */
[----:B------:R-:W-:Y:S02]  /*14890*/  IMAD.MOV.U32 R13, RZ, RZ, R0 ;  /* 0x000000ffff0d7224 */ /* 0x000fe400078e0000 */
[----:B------:R-:W-:-:S07]  /*148a0*/  IMAD.MOV.U32 R2, RZ, RZ, R14 ;  /* 0x000000ffff027224 */ /* 0x000fce00078e000e */
[----:B------:R-:W-:Y:S05]  /*148b0*/  WARPSYNC.COLLECTIVE R15, `(.L_x_4165) ;  /* 0x000000000f087348 */ /* 0x000fea0003c00000 */
[----:B------:R0:W1:Y:S02]  /*148c0*/  SHFL.IDX P6, R14, R13, R12, R11 ;  /* 0x0000000c0d0e7389 */ /* 0x00006400000c000b */
[----:B01----:R-:W-:Y:S01]  /*148d0*/  ENDCOLLECTIVE ;  /* 0x000000000000791b */ /* 0x003fe20003800000 */
.L_x_4165:
        /* <DEDUP_REMOVED lines=11> */
.L_x_4166:
        /* <DEDUP_REMOVED lines=15> */
.L_x_4167:
        /* <DEDUP_REMOVED lines=10> */
.L_x_4168:
[----:B------:R-:W-:-:S05]  /*14b20*/  @!P2 LEA R7, P1, R22, R7, 0x1 ;  /* 0x000000071607a211 */ /* 0x000fca00078208ff */
[----:B------:R-:W-:Y:S02]  /*14b30*/  @!P2 IMAD.X R9, RZ, RZ, R9, P1 ;  /* 0x000000ffff09a224 */ /* 0x000fe400008e0609 */
[----:B------:R-:W-:-:S03]  /*14b40*/  @!P2 IMAD.MOV.U32 R2, RZ, RZ, R7 ;  /* 0x000000ffff02a224 */ /* 0x000fc600078e0007 */
[----:B------:R-:W-:Y:S01]  /*14b50*/  @!P2 MOV R3, R9 ;  /* 0x000000090003a202 */ /* 0x000fe20000000f00 */
[----:B------:R-:W-:-:S04]  /*14b60*/  IMAD.MOV.U32 R13, RZ, RZ, R0 ;  /* 0x000000ffff0d7224 */ /* 0x000fc800078e0000 */
        /* <DEDUP_REMOVED lines=9> */
.L_x_4169:
        /* <DEDUP_REMOVED lines=17> */
.L_x_4170:
[----:B------:R-:W-:Y:S02]  /*14d10*/  IMAD.MOV.U32 R13, RZ, RZ, R0 ;  /* 0x000000ffff0d7224 */ /* 0x000fe400078e0000 */
[----:B------:R-:W-:-:S07]  /*14d20*/  IMAD.MOV.U32 R4, RZ, RZ, R14 ;  /* 0x000000ffff047224 */ /* 0x000fce00078e000e */
[----:B------:R-:W-:Y:S05]  /*14d30*/  WARPSYNC.COLLECTIVE R15, `(.L_x_4171) ;  /* 0x000000000f087348 */ /* 0x000fea0003c00000 */
[----:B------:R0:W1:Y:S02]  /*14d40*/  SHFL.IDX P6, R14, R13, R12, R11 ;  /* 0x0000000c0d0e7389 */ /* 0x00006400000c000b */
[----:B01----:R-:W-:Y:S01]  /*14d50*/  ENDCOLLECTIVE ;  /* 0x000000000000791b */ /* 0x003fe20003800000 */
.L_x_4171:
[----:B------:R-:W-:Y:S05]  /*14d60*/  BRA `(.L_x_4172) ;  /* 0xffffffc800487947 */ /* 0x000fea000383ffff */
.L_x_4114:
        /* <DEDUP_REMOVED lines=8> */
.L_x_4174:
[----:B------:R-:W-:Y:S05]  /*14df0*/  BSYNC B0 ;  /* 0x0000000000007941 */ /* 0x000fea0003800000 */
.L_x_4173:
        /* <DEDUP_REMOVED lines=13> */
.L_x_4175:
        /* <DEDUP_REMOVED lines=38> */
.L_x_4176:
[----:B------:R-:W-:-:S04]  /*15130*/  @!P3 LOP3.LUT R7, R6, 0x80, RZ, 0xc0, !PT ;  /* 0x000000800607b812 */ /* 0x000fc800078ec0ff */
[----:B------:R-:W-:Y:S01]  /*15140*/  @!P3 SHF.R.U32.HI R7, RZ, 0x3, R7 ;  /* 0x00000003ff07b819 */ /* 0x000fe20000011607 */
[----:B------:R-:W-:Y:S02]  /*15150*/  IMAD.MOV.U32 R13, RZ, RZ, R0 ;  /* 0x000000ffff0d7224 */ /* 0x000fe400078e0000 */
[----:B------:R-:W-:-:S07]  /*15160*/  IMAD.MOV.U32 R9, RZ, RZ, R14 ;  /* 0x000000ffff097224 */ /* 0x000fce00078e000e */
[----:B------:R-:W-:Y:S05]  /*15170*/  WARPSYNC.COLLECTIVE R15, `(.L_x_4177) ;  /* 0x000000000f087348 */ /* 0x000fea0003c00000 */
[----:B------:R0:W1:Y:S02]  /*15180*/  SHFL.IDX P6, R14, R13, R12, R11 ;  /* 0x0000000c0d0e7389 */ /* 0x00006400000c000b */
[----:B01----:R-:W-:Y:S01]  /*15190*/  ENDCOLLECTIVE ;  /* 0x000000000000791b */ /* 0x003fe20003800000 */
.L_x_4177:
        /* <DEDUP_REMOVED lines=11> */
[----:B------:R-:W-:Y:S01]  /*15250*/  @!P0 IMAD.MOV.U32 R3, RZ, RZ, R21 ;  /* 0x000000ffff038224 */ /* 0x000fe200078e0015 */
[----:B------:R-:W-:-:S05]  /*15260*/  @!P0 MOV R2, R14 ;  /* 0x0000000e00028202 */ /* 0x000fca0000000f00 */
        /* <DEDUP_REMOVED lines=22> */
.L_x_4178:
[----:B------:R-:W-:-:S04]  /*153d0*/  @!P1 LOP3.LUT R9, R6, 0x80, RZ, 0xc0, !PT ;  /* 0x0000008006099812 */ /* 0x000fc800078ec0ff */
[----:B------:R-:W-:Y:S01]  /*153e0*/  @!P1 SHF.R.U32.HI R9, RZ, 0x3, R9 ;  /* 0x00000003ff099819 */ /* 0x000fe20000011609 */
[----:B------:R-:W-:Y:S02]  /*153f0*/  IMAD.MOV.U32 R13, RZ, RZ, R0 ;  /* 0x000000ffff0d7224 */ /* 0x000fe400078e0000 */
[----:B------:R-:W-:-:S07]  /*15400*/  IMAD.MOV.U32 R7, RZ, RZ, R14 ;  /* 0x000000ffff077224 */ /* 0x000fce00078e000e */
[----:B------:R-:W-:Y:S05]  /*15410*/  WARPSYNC.COLLECTIVE R15, `(.L_x_4179) ;  /* 0x000000000f087348 */ /* 0x000fea0003c00000 */
[----:B------:R0:W1:Y:S02]  /*15420*/  SHFL.IDX P6, R14, R13, R12, R11 ;  /* 0x0000000c0d0e7389 */ /* 0x00006400000c000b */
[----:B01----:R-:W-:Y:S01]  /*15430*/  ENDCOLLECTIVE ;  /* 0x000000000000791b */ /* 0x003fe20003800000 */
.L_x_4179:
        /* <DEDUP_REMOVED lines=29> */
.L_x_4180:
[----:B------:R-:W-:Y:S02]  /*15610*/  IMAD.MOV.U32 R13, RZ, RZ, R0 ;  /* 0x000000ffff0d7224 */ /* 0x000fe400078e0000 */
[----:B------:R-:W-:-:S07]  /*15620*/  IMAD.MOV.U32 R4, RZ, RZ, R14 ;  /* 0x000000ffff047224 */ /* 0x000fce00078e000e */
[----:B------:R-:W-:Y:S05]  /*15630*/  WARPSYNC.COLLECTIVE R15, `(.L_x_4181) ;  /* 0x000000000f087348 */ /* 0x000fea0003c00000 */
[----:B------:R0:W1:Y:S02]  /*15640*/  SHFL.IDX P6, R14, R13, R12, R11 ;  /* 0x0000000c0d0e7389 */ /* 0x00006400000c000b */
[----:B01----:R-:W-:Y:S01]  /*15650*/  ENDCOLLECTIVE ;  /* 0x000000000000791b */ /* 0x003fe20003800000 */
.L_x_4181:
[----:B------:R-:W-:Y:S05]  /*15660*/  BRA `(.L_x_4182) ;  /* 0xffffffc800e87947 */ /* 0x000fea000383ffff */
.L_x_4117:
[----:B01----:R-:W-:-:S04]  /*15670*/  IMAD.U32 R3, RZ, RZ, UR44 ;  /* 0x0000002cff037e24 */ /* 0x003fc8000f8e00ff */
[----:B------:R0:W1:Y:S03]  /*15680*/  SYNCS.PHASECHK.TRANS64.TRYWAIT P0, [R3+URZ+0x38820], R0 ;  /* 0x03882000030075a7 */ /* 0x000066000800017f */
[----:B-1----:R-:W-:Y:S05]  /*15690*/  @!P0 NANOSLEEP.SYNCS 0x989680 ;  /* 0x009896800000895d */ /* 0x002fea0003900000 */
[----:B------:R-:W1:Y:S02]  /*156a0*/  @!P0 SYNCS.PHASECHK.TRANS64 P0, [R3+URZ+0x38820], R0 ;  /* 0x03882000030085a7 */ /* 0x000e64000800007f */
[----:B-1----:R-:W-:Y:S05]  /*156b0*/  @!P0 BRA `(.L_x_4117) ;  /* 0xfffffffc00ec8947 */ /* 0x002fea000383ffff */
[----:B------:R-:W-:Y:S05]  /*156c0*/  BRA `(.L_x_4183) ;  /* 0xffffffcc00587947 */ /* 0x000fea000383ffff */
.L_x_4119:
[----:B01----:R-:W-:-:S04]  /*156d0*/  IMAD.U32 R3, RZ, RZ, UR44 ;  /* 0x0000002cff037e24 */ /* 0x003fc8000f8e00ff */
[----:B------:R0:W1:Y:S03]  /*156e0*/  SYNCS.PHASECHK.TRANS64.TRYWAIT P0, [R3+URZ+0x38860], R0 ;  /* 0x03886000030075a7 */ /* 0x000066000800017f */
[----:B-1----:R-:W-:Y:S05]  /*156f0*/  @!P0 NANOSLEEP.SYNCS 0x989680 ;  /* 0x009896800000895d */ /* 0x002fea0003900000 */
[----:B------:R-:W1:Y:S02]  /*15700*/  @!P0 SYNCS.PHASECHK.TRANS64 P0, [R3+URZ+0x38860], R0 ;  /* 0x03886000030085a7 */ /* 0x000e64000800007f */
[----:B-1----:R-:W-:Y:S05]  /*15710*/  @!P0 BRA `(.L_x_4119) ;  /* 0xfffffffc00ec8947 */ /* 0x002fea000383ffff */
[----:B------:R-:W-:Y:S05]  /*15720*/  BRA `(.L_x_4184) ;  /* 0xffffffcc00547947 */ /* 0x000fea000383ffff */
.L_x_4120:
        /* <DEDUP_REMOVED lines=8> */
.L_x_4186:
[----:B------:R-:W-:Y:S05]  /*157b0*/  BSYNC B0 ;  /* 0x0000000000007941 */ /* 0x000fea0003800000 */
.L_x_4185:
        /* <DEDUP_REMOVED lines=14> */
.L_x_4187:
        /* <DEDUP_REMOVED lines=37> */
.L_x_4188:
[----:B------:R-:W-:Y:S02]  /*15af0*/  IMAD.MOV.U32 R13, RZ, RZ, R6 ;  /* 0x000000ffff0d7224 */ /* 0x000fe400078e0006 */
[----:B------:R-:W-:-:S07]  /*15b00*/  IMAD.MOV.U32 R5, RZ, RZ, R14 ;  /* 0x000000ffff057224 */ /* 0x000fce00078e000e */
[----:B------:R-:W-:Y:S05]  /*15b10*/  WARPSYNC.COLLECTIVE R15, `(.L_x_4189) ;  /* 0x000000000f087348 */ /* 0x000fea0003c00000 */
[----:B------:R0:W1:Y:S02]  /*15b20*/  SHFL.IDX P6, R14, R13, R12, R11 ;  /* 0x0000000c0d0e7389 */ /* 0x00006400000c000b */
[----:B01----:R-:W-:Y:S01]  /*15b30*/  ENDCOLLECTIVE ;  /* 0x000000000000791b */ /* 0x003fe20003800000 */
.L_x_4189:
        /* <DEDUP_REMOVED lines=28> */
.L_x_4190:
[----:B------:R-:W-:Y:S02]  /*15d00*/  IMAD.MOV.U32 R13, RZ, RZ, R6 ;  /* 0x000000ffff0d7224 */ /* 0x000fe400078e0006 */
[----:B------:R-:W-:-:S07]  /*15d10*/  IMAD.MOV.U32 R9, RZ, RZ, R14 ;  /* 0x000000ffff097224 */ /* 0x000fce00078e000e */
[----:B------:R-:W-:Y:S05]  /*15d20*/  WARPSYNC.COLLECTIVE R15, `(.L_x_4191) ;  /* 0x000000000f087348 */ /* 0x000fea0003c00000 */
[----:B------:R0:W1:Y:S02]  /*15d30*/  SHFL.IDX P6, R14, R13, R12, R11 ;  /* 0x0000000c0d0e7389 */ /* 0x00006400000c000b */
[----:B01----:R-:W-:Y:S01]  /*15d40*/  ENDCOLLECTIVE ;  /* 0x000000000000791b */ /* 0x003fe20003800000 */
.L_x_4191:
        /* <DEDUP_REMOVED lines=28> */
.L_x_4192:
[----:B------:R-:W-:Y:S02]  /*15f10*/  IMAD.MOV.U32 R13, RZ, RZ, R6 ;  /* 0x000000ffff0d7224 */ /* 0x000fe400078e0006 */
[----:B------:R-:W-:-:S07]  /*15f20*/  IMAD.MOV.U32 R8, RZ, RZ, R14 ;  /* 0x000000ffff087224 */ /* 0x000fce00078e000e */
[----:B------:R-:W-:Y:S05]  /*15f30*/  WARPSYNC.COLLECTIVE R15, `(.L_x_4193) ;  /* 0x000000000f087348 */ /* 0x000fea0003c00000 */
[----:B------:R0:W1:Y:S02]  /*15f40*/  SHFL.IDX P6, R14, R13, R12, R11 ;  /* 0x0000000c0d0e7389 */ /* 0x00006400000c000b */
[----:B01----:R-:W-:Y:S01]  /*15f50*/  ENDCOLLECTIVE ;  /* 0x000000000000791b */ /* 0x003fe20003800000 */
.L_x_4193:
[----:B------:R-:W-:Y:S05]  /*15f60*/  BRA `(.L_x_4194) ;  /* 0xffffffc800e87947 */ /* 0x000fea000383ffff */
.L_x_4127:
[----:B-1----:R1:W2:Y:S02]  /*15f70*/  SYNCS.PHASECHK.TRANS64.TRYWAIT P0, [R10+URZ+0x38840], R20 ;  /* 0x038840140a0075a7 */ /* 0x0022a4000800017f */
[----:B--2---:R-:W-:Y:S05]  /*15f80*/  @!P0 NANOSLEEP.SYNCS 0x989680 ;  /* 0x009896800000895d */ /* 0x004fea0003900000 */
[----:B------:R-:W2:Y:S02]  /*15f90*/  @!P0 SYNCS.PHASECHK.TRANS64 P0, [R10+URZ+0x38840], R20 ;  /* 0x038840140a0085a7 */ /* 0x000ea4000800007f */
[----:B--2---:R-:W-:Y:S05]  /*15fa0*/  @!P0 BRA `(.L_x_4127) ;  /* 0xfffffffc00f08947 */ /* 0x004fea000383ffff */
[----:B------:R-:W-:Y:S05]  /*15fb0*/  BRA `(.L_x_4195) ;  /* 0xffffffd0003c7947 */ /* 0x000fea000383ffff */
.L_x_4128:
        /* <DEDUP_REMOVED lines=8> */
.L_x_4197:
[----:B------:R-:W-:Y:S05]  /*16040*/  BSYNC B1 ;  /* 0x0000000000017941 */ /* 0x000fea0003800000 */
.L_x_4196:
        /* <DEDUP_REMOVED lines=9> */
.L_x_4198:
[----:B------:R-:W-:Y:S02]  /*160e0*/  IMAD.MOV.U32 R13, RZ, RZ, R29 ;  /* 0x000000ffff0d7224 */ /* 0x000fe400078e001d */
[----:B------:R-:W-:Y:S01]  /*160f0*/  IMAD.MOV.U32 R12, RZ, RZ, 0x1 ;  /* 0x00000001ff0c7424 */ /* 0x000fe200078e00ff */
[----:B------:R-:W-:-:S13]  /*16100*/  IADD3 R2, P0, R14, R0, RZ ;  /* 0x000000000e027210 */ /* 0x000fda0007f1e0ff */
[----:B------:R-:W-:Y:S05]  /*16110*/  WARPSYNC.COLLECTIVE R15, `(.L_x_4199) ;  /* 0x000000000f087348 */ /* 0x000fea0003c00000 */
[----:B------:R0:W1:Y:S02]  /*16120*/  SHFL.IDX P6, R14, R13, R12, R11 ;  /* 0x0000000c0d0e7389 */ /* 0x00006400000c000b */
[----:B01----:R-:W-:Y:S01]  /*16130*/  ENDCOLLECTIVE ;  /* 0x000000000000791b */ /* 0x003fe20003800000 */
.L_x_4199:
        /* <DEDUP_REMOVED lines=10> */
.L_x_4200:
[----:B------:R-:W-:Y:S02]  /*161e0*/  IMAD.MOV.U32 R13, RZ, RZ, R29 ;  /* 0x000000ffff0d7224 */ /* 0x000fe400078e001d */
[----:B------:R-:W-:Y:S01]  /*161f0*/  IMAD.MOV.U32 R12, RZ, RZ, 0x2 ;  /* 0x00000002ff0c7424 */ /* 0x000fe200078e00ff */
[----:B------:R-:W-:-:S13]  /*16200*/  IADD3 R2, P0, R14, R0, RZ ;  /* 0x000000000e027210 */ /* 0x000fda0007f1e0ff */
[----:B------:R-:W-:Y:S05]  /*16210*/  WARPSYNC.COLLECTIVE R15, `(.L_x_4201) ;  /* 0x000000000f087348 */ /* 0x000fea0003c00000 */
[----:B------:R0:W1:Y:S02]  /*16220*/  SHFL.IDX P6, R14, R13, R12, R11 ;  /* 0x0000000c0d0e7389 */ /* 0x00006400000c000b */
[----:B01----:R-:W-:Y:S01]  /*16230*/  ENDCOLLECTIVE ;  /* 0x000000000000791b */ /* 0x003fe20003800000 */
.L_x_4201:
        /* <DEDUP_REMOVED lines=10> */
.L_x_4202:
[----:B------:R-:W-:Y:S02]  /*162e0*/  IMAD.MOV.U32 R13, RZ, RZ, R29 ;  /* 0x000000ffff0d7224 */ /* 0x000fe400078e001d */
[----:B------:R-:W-:Y:S01]  /*162f0*/  IMAD.MOV.U32 R12, RZ, RZ, 0x3 ;  /* 0x00000003ff0c7424 */ /* 0x000fe200078e00ff */
[----:B------:R-:W-:-:S13]  /*16300*/  IADD3 R2, P0, R14, R0, RZ ;  /* 0x000000000e027210 */ /* 0x000fda0007f1e0ff */
[----:B------:R-:W-:Y:S05]  /*16310*/  WARPSYNC.COLLECTIVE R15, `(.L_x_4203) ;  /* 0x000000000f087348 */ /* 0x000fea0003c00000 */
[----:B------:R0:W1:Y:S02]  /*16320*/  SHFL.IDX P6, R14, R13, R12, R11 ;  /* 0x0000000c0d0e7389 */ /* 0x00006400000c000b */
[----:B01----:R-:W-:Y:S01]  /*16330*/  ENDCOLLECTIVE ;  /* 0x000000000000791b */ /* 0x003fe20003800000 */
.L_x_4203:
[----:B------:R-:W-:-:S05]  /*16340*/  IMAD.X R3, RZ, RZ, R3, P0 ;  /* 0x000000ffff037224 */ /* 0x000fca00000e0603 */
        /* <DEDUP_REMOVED lines=9> */
.L_x_4204:
[----:B------:R-:W-:Y:S05]  /*163e0*/  BRA `(.L_x_4205) ;  /* 0xffffffcc00f07947 */ /* 0x000fea000383ffff */
.L_x_4133:
[----:B---3--:R3:W4:Y:S02]  /*163f0*/  SYNCS.PHASECHK.TRANS64.TRYWAIT P0, [R10+URZ+0x38860], R20 ;  /* 0x038860140a0075a7 */ /* 0x008724000800017f */
[----:B----4-:R-:W-:Y:S05]  /*16400*/  @!P0 NANOSLEEP.SYNCS 0x989680 ;  /* 0x009896800000895d */ /* 0x010fea0003900000 */
[----:B------:R-:W4:Y:S02]  /*16410*/  @!P0 SYNCS.PHASECHK.TRANS64 P0, [R10+URZ+0x38860], R20 ;  /* 0x038860140a0085a7 */ /* 0x000f24000800007f */
[----:B----4-:R-:W-:Y:S05]  /*16420*/  @!P0 BRA `(.L_x_4133) ;  /* 0xfffffffc00f08947 */ /* 0x010fea000383ffff */
[----:B------:R-:W-:Y:S05]  /*16430*/  BRA `(.L_x_4206) ;  /* 0xffffffd0003c7947 */ /* 0x000fea000383ffff */
.L_x_4134:
        /* <DEDUP_REMOVED lines=8> */
.L_x_4208:
[----:B------:R-:W-:Y:S05]  /*164c0*/  BSYNC B1 ;  /* 0x0000000000017941 */ /* 0x000fea0003800000 */
.L_x_4207:
        /* <DEDUP_REMOVED lines=12> */
.L_x_4209:
        /* <DEDUP_REMOVED lines=13> */
.L_x_4210:
        /* <DEDUP_REMOVED lines=16> */
.L_x_4211:
        /* <DEDUP_REMOVED lines=18> */
.L_x_4212:
        /* <DEDUP_REMOVED lines=14> */
.L_x_4213:
        /* <DEDUP_REMOVED lines=17> */
.L_x_4214:
        /* <DEDUP_REMOVED lines=13> */
.L_x_4215:
[----:B------:R-:W-:Y:S05]  /*16b40*/  BRA `(.L_x_4216) ;  /* 0xffffffcc00b07947 */ /* 0x000fea000383ffff */
.L_x_4139:
[----:B0-----:R0:W1:Y:S02]  /*16b50*/  SYNCS.PHASECHK.TRANS64.TRYWAIT P0, [R5+URZ+0x38820], R4 ;  /* 0x03882004050075a7 */ /* 0x001064000800017f */
[----:B-1----:R-:W-:Y:S05]  /*16b60*/  @!P0 NANOSLEEP.SYNCS 0x989680 ;  /* 0x009896800000895d */ /* 0x002fea0003900000 */
[----:B------:R-:W1:Y:S02]  /*16b70*/  @!P0 SYNCS.PHASECHK.TRANS64 P0, [R5+URZ+0x38820], R4 ;  /* 0x03882004050085a7 */ /* 0x000e64000800007f */
[----:B-1----:R-:W-:Y:S05]  /*16b80*/  @!P0 BRA `(.L_x_4139) ;  /* 0xfffffffc00f08947 */ /* 0x002fea000383ffff */
[----:B------:R-:W-:Y:S05]  /*16b90*/  BRA `(.L_x_4217) ;  /* 0xffffffd0005c7947 */ /* 0x000fea000383ffff */
.L_x_4140:
        /* <DEDUP_REMOVED lines=11> */
.L_x_4219:
[----:B------:R-:W-:Y:S05]  /*16c50*/  BSYNC B0 ;  /* 0x0000000000007941 */ /* 0x000fea0003800000 */
.L_x_4218:
[----:B------:R-:W-:Y:S05]  /*16c60*/  BRA `(.L_x_4220) ;  /* 0xffffffd000447947 */ /* 0x000fea000383ffff */
.L_x_4141:
[----:B------:R-:W-:Y:S01]  /*16c70*/  BSSY B0, `(.L_x_4221) ;  /* 0x0000006000007945 */ /* 0x000fe20003800000 */
[----:B------:R-:W-:-:S07]  /*16c80*/  IMAD.MOV.U32 R15, RZ, RZ, -0x1 ;  /* 0xffffffffff0f7424 */ /* 0x000fce00078e00ff */
[----:B012--5:R-:W-:Y:S05]  /*16c90*/  WARPSYNC.COLLECTIVE R15, `(.L_x_4222) ;  /* 0x000000000f0c7348 */ /* 0x027fea0003c00000 */
[----:B------:R-:W-:Y:S02]  /*16ca0*/  ELECT P6, UR62, PT ;  /* 0x00000000003e782f */ /* 0x000fe400038c0000 */
[----:B------:R-:W-:Y:S01]  /*16cb0*/  MOV R14, UR62 ;  /* 0x0000003e000e7c02 */ /* 0x000fe20008000f00 */
[----:B012--5:R-:W-:Y:S10]  /*16cc0*/  ENDCOLLECTIVE ;  /* 0x000000000000791b */ /* 0x027ff40003800000 */
.L_x_4222:
[----:B------:R-:W-:Y:S05]  /*16cd0*/  BSYNC B0 ;  /* 0x0000000000007941 */ /* 0x000fea0003800000 */
.L_x_4221:
[----:B------:R-:W-:Y:S05]  /*16ce0*/  BRA `(.L_x_4223) ;  /* 0xffffffd000387947 */ /* 0x000fea000383ffff */
.L_x_4143:
[----:B-1----:R1:W3:Y:S02]  /*16cf0*/  SYNCS.PHASECHK.TRANS64.TRYWAIT P1, [R3+URZ+0x38840], R2 ;  /* 0x03884002030075a7 */ /* 0x0022e4000802017f */
[----:B---3--:R-:W-:Y:S05]  /*16d00*/  @!P1 NANOSLEEP.SYNCS 0x989680 ;  /* 0x009896800000995d */ /* 0x008fea0003900000 */
[----:B------:R-:W3:Y:S02]  /*16d10*/  @!P1 SYNCS.PHASECHK.TRANS64 P1, [R3+URZ+0x38840], R2 ;  /* 0x03884002030095a7 */ /* 0x000ee4000802007f */
[----:B---3--:R-:W-:Y:S05]  /*16d20*/  @!P1 BRA `(.L_x_4143) ;  /* 0xfffffffc00f09947 */ /* 0x008fea000383ffff */
[----:B------:R-:W-:Y:S05]  /*16d30*/  BRA `(.L_x_4224) ;  /* 0xffffffd000607947 */ /* 0x000fea000383ffff */
.L_x_4145:
[----:B0-----:R0:W3:Y:S02]  /*16d40*/  SYNCS.PHASECHK.TRANS64.TRYWAIT P1, [R5+URZ+0x38840], R0 ;  /* 0x03884000050075a7 */ /* 0x0010e4000802017f */
[----:B---3--:R-:W-:Y:S05]  /*16d50*/  @!P1 NANOSLEEP.SYNCS 0x989680 ;  /* 0x009896800000995d */ /* 0x008fea0003900000 */
[----:B------:R-:W3:Y:S02]  /*16d60*/  @!P1 SYNCS.PHASECHK.TRANS64 P1, [R5+URZ+0x38840], R0 ;  /* 0x03884000050095a7 */ /* 0x000ee4000802007f */
[----:B---3--:R-:W-:Y:S05]  /*16d70*/  @!P1 BRA `(.L_x_4145) ;  /* 0xfffffffc00f09947 */ /* 0x008fea000383ffff */
[----:B------:R-:W-:Y:S05]  /*16d80*/  BRA `(.L_x_4225) ;  /* 0xffffffd0006c7947 */ /* 0x000fea000383ffff */
.L_x_4147:
[----:B---3--:R3:W4:Y:S02]  /*16d90*/  SYNCS.PHASECHK.TRANS64.TRYWAIT P1, [R3+URZ+0x38860], R2 ;  /* 0x03886002030075a7 */ /* 0x008724000802017f */
[----:B----4-:R-:W-:Y:S05]  /*16da0*/  @!P1 NANOSLEEP.SYNCS 0x989680 ;  /* 0x009896800000995d */ /* 0x010fea0003900000 */
[----:B------:R-:W4:Y:S02]  /*16db0*/  @!P1 SYNCS.PHASECHK.TRANS64 P1, [R3+URZ+0x38860], R2 ;  /* 0x03886002030095a7 */ /* 0x000f24000802007f */
[----:B----4-:R-:W-:Y:S05]  /*16dc0*/  @!P1 BRA `(.L_x_4147) ;  /* 0xfffffffc00f09947 */ /* 0x010fea000383ffff */
[----:B------:R-:W-:Y:S05]  /*16dd0*/  BRA `(.L_x_4226) ;  /* 0xffffffd000687947 */ /* 0x000fea000383ffff */
.L_x_4227:
        /* <DEDUP_REMOVED lines=10> */
.L_x_5659:


//--------------------- .text._ZN7cutlass13device_kernelIN5flash11enable_sm90INS1_16FlashAttnFwdSm90INS1_25CollectiveMainloopFwdSm90ILi2EN4cute5tupleIJNS5_1CILi1EEES8_S8_EEENS6_IJNS7_ILi64EEESA_SA_EEELi512ENS_6half_tEfNS_4arch4Sm90ELb1ELb0ELb0ELb1ELb1ELb0ELb0ELb0ELb0ELb1ELb1ELb0EEENS1_21CollectiveEpilogueFwdINS6_IJSA_NS7_ILi512EEESA_EEES9_SC_SE_Li256ELb1ELb1ELb1ELb0EEENS1_36VarlenDynamicPersistentTileSchedulerILi64ELi64ELi256ELi128ELb1ELb1ELb1ELb1ELb1ELb1EEEEEEEEEvNT_6ParamsE --------------------------
	.section	.text._ZN7cutlass13device_kernelIN5flash11enable_sm90INS1_16FlashAttnFwdSm90INS1_25CollectiveMainloopFwdSm90ILi2EN4cute5tupleIJNS5_1CILi1EEES8_S8_EEENS6_IJNS7_ILi64EEESA_SA_EEELi512ENS_6half_tEfNS_4arch4Sm90ELb1ELb0ELb0ELb1ELb1ELb0ELb0ELb0ELb0ELb1ELb1ELb0EEENS1_21CollectiveEpilogueFwdINS6_IJSA_NS7_ILi512EEESA_EEES9_SC_SE_Li256ELb1ELb1ELb1ELb0EEENS1_36VarlenDynamicPersistentTileSchedulerILi64ELi64ELi256ELi128ELb1ELb1ELb1ELb1ELb1ELb1EEEEEEEEEvNT_6ParamsE,"ax",@progbits
	.align	128
.text._ZN7cutlass13device_kernelIN5flash11enable_sm90INS1_16FlashAttnFwdSm90INS1_25CollectiveMainloopFwdSm90ILi2EN4cute5tupleIJNS5_1CILi1EEES8_S8_EEENS6_IJNS7_ILi64EEESA_SA_EEELi512ENS_6half_tEfNS_4arch4Sm90ELb1ELb0ELb0ELb1ELb1ELb0ELb0ELb0ELb0ELb1ELb1ELb0EEENS1_21CollectiveEpilogueFwdINS6_IJSA_NS7_ILi512EEESA_EEES9_SC_SE_Li256ELb1ELb1ELb1ELb0EEENS1_36VarlenDynamicPersistentTileSchedulerILi64ELi64ELi256ELi128ELb1ELb1ELb1ELb1ELb1ELb1EEEEEEEEEvNT_6ParamsE:
        .type           _ZN7cutlass13device_kernelIN5flash11enable_sm90INS1_16FlashAttnFwdSm90INS1_25CollectiveMainloopFwdSm90ILi2EN4cute5tupleIJNS5_1CILi1EEES8_S8_EEENS6_IJNS7_ILi64EEESA_SA_EEELi512ENS_6half_tEfNS_4arch4Sm90ELb1ELb0ELb0ELb1ELb1ELb0ELb0ELb0ELb0ELb1ELb1ELb0EEENS1_21CollectiveEpilogueFwdINS6_IJSA_NS7_ILi512EEESA_EEES9_SC_SE_Li256ELb1ELb1ELb1ELb0EEENS1_36VarlenDynamicPersistentTileSchedulerILi64ELi64ELi256ELi128ELb1ELb1ELb1ELb1ELb1ELb1EEEEEEEEEvNT_6ParamsE,@function
        .size           _ZN7cutlass13device_kernelIN5flash11enable_sm90INS1_16FlashAttnFwdSm90INS1_25CollectiveMainloopFwdSm90ILi2EN4cute5tupleIJNS5_1CILi1EEES8_S8_EEENS6_IJNS7_ILi64EEESA_SA_EEELi512ENS_6half_tEfNS_4arch4Sm90ELb1ELb0ELb0ELb1ELb1ELb0ELb0ELb0ELb0ELb1ELb1ELb0EEENS1_21CollectiveEpilogueFwdINS6_IJSA_NS7_ILi512EEESA_EEES9_SC_SE_Li256ELb1ELb1ELb1ELb0EEENS1_36VarlenDynamicPersistentTileSchedulerILi64ELi64ELi256ELi128ELb1ELb1ELb1ELb1ELb1ELb1EEEEEEEEEvNT_6ParamsE,(.L_x_5660 - _ZN7cutlass13device_kernelIN5flash11enable_sm90INS1_16FlashAttnFwdSm90INS1_25CollectiveMainloopFwdSm90ILi2EN4cute5tupleIJNS5_1CILi1EEES8_S8_EEENS6_IJNS7_ILi64EEESA_SA_EEELi512ENS_6half_tEfNS_4arch4Sm90ELb1ELb0ELb0ELb1ELb1ELb0ELb0ELb0ELb0ELb1ELb1ELb0EEENS1_21CollectiveEpilogueFwdINS6_IJSA_NS7_ILi512EEESA_EEES9_SC_SE_Li256ELb1ELb1ELb1ELb0EEENS1_36VarlenDynamicPersistentTileSchedulerILi64ELi64ELi256ELi128ELb1ELb1ELb1ELb1ELb1ELb1EEEEEEEEEvNT_6ParamsE)
        .other          _ZN7cutlass13device_kernelIN5flash11enable_sm90INS1_16FlashAttnFwdSm90INS1_25CollectiveMainloopFwdSm90ILi2EN4cute5tupleIJNS5_1CILi1EEES8_S8_EEENS6_IJNS7_ILi64EEESA_SA_EEELi512ENS_6half_tEfNS_4arch4Sm90ELb1ELb0ELb0ELb1ELb1ELb0ELb0ELb0ELb0ELb1ELb1ELb0EEENS1_21CollectiveEpilogueFwdINS6_IJSA_NS7_ILi512EEESA_EEES9_SC_SE_Li256ELb1ELb1ELb1ELb0EEENS1_36VarlenDynamicPersistentTileSchedulerILi64ELi64ELi256ELi128ELb1ELb1ELb1ELb1ELb1ELb1EEEEEEEEEvNT_6ParamsE,@"STO_CUDA_ENTRY STV_DEFAULT"
_ZN7cutlass13device_kernelIN5flash11enable_sm90INS1_16FlashAttnFwdSm90INS1_25CollectiveMainloopFwdSm90ILi2EN4cute5tupleIJNS5_1CILi1EEES8_S8_EEENS6_IJNS7_ILi64EEESA_SA_EEELi512ENS_6half_tEfNS_4arch4Sm90ELb1ELb0ELb0ELb1ELb1ELb0ELb0ELb0ELb0ELb1ELb1ELb0EEENS1_21CollectiveEpilogueFwdINS6_IJSA_NS7_ILi512EEESA_EEES9_SC_SE_Li256ELb1ELb1ELb1ELb0EEENS1_36VarlenDynamicPersistentTileSchedulerILi64ELi64ELi256ELi128ELb1ELb1ELb1ELb1ELb1ELb1EEEEEEEEEvNT_6ParamsE:
        /* <DEDUP_REMOVED lines=41> */
.L_x_4228:
        /* <DEDUP_REMOVED lines=22> */
.L_x_4229:
        /* <DEDUP_REMOVED lines=18> */
.L_x_4230:
        /* <DEDUP_REMOVED lines=22> */
.L_x_4231:
        /* <DEDUP_REMOVED lines=23> */
.L_x_4232:
        /* <DEDUP_REMOVED lines=8> */
.L_x_4234:
        /* <DEDUP_REMOVED lines=35> */
[----:B------:R-:W-:Y:S01]  /*0a90*/  LOP3.LUT R13, R8, 0xfffffff8, RZ, 0xc0, !PT ;  /* 0xfffffff8080d7812 */ /* 0x000fe200078ec0ff */
[C---:B------:R-:W-:Y:S01]  /*0aa0*/  IMAD.IADD R3, R0.reuse, 0x1, -R3 ;  /* 0x0000000100037824 */ /* 0x040fe200078e0a03 */
[----:B------:R-:W-:Y:S01]  /*0ab0*/  LOP3.LUT R11, R5, 0xffffff80, RZ, 0xc0, !PT ;  /* 0xffffff80050b7812 */ /* 0x000fe200078ec0ff */
[----:B------:R-:W-:Y:S01]  /*0ac0*/  IMAD.IADD R15, R0, 0x1, -R15 ;  /* 0x00000001000f7824 */ /* 0x000fe200078e0a0f */
[----:B------:R-:W-:Y:S01]  /*0ad0*/  LEA.HI R2, R2, R7, RZ, 0x1 ;  /* 0x0000000702027211 */ /* 0x000fe200078f08ff */
[C---:B------:R-:W-:Y:S01]  /*0ae0*/  IMAD.IADD R13, R0.reuse, 0x1, -R13 ;  /* 0x00000001000d7824 */ /* 0x040fe200078e0a0d */
[--C-:B------:R-:W-:Y:S01]  /*0af0*/  SHF.R.S32.HI R6, RZ, 0x5, R4.reuse ;  /* 0x00000005ff067819 */ /* 0x100fe20000011404 */
[----:B------:R-:W-:Y:S01]  /*0b00*/  IMAD.IADD R11, R0, 0x1, -R11 ;  /* 0x00000001000b7824 */ /* 0x000fe200078e0a0b */
[----:B------:R-:W-:Y:S02]  /*0b10*/  SHF.R.S32.HI R9, RZ, 0x1f, R4 ;  /* 0x0000001fff097819 */ /* 0x000fe40000011404 */
[----:B------:R-:W-:-:S02]  /*0b20*/  LOP3.LUT R2, R2, 0x1ffffffe, RZ, 0xc0, !PT ;  /* 0x1ffffffe02027812 */ /* 0x000fc400078ec0ff */
[----:B------:R-:W-:Y:S02]  /*0b30*/  SHF.R.S32.HI R0, RZ, 0x1f, R3 ;  /* 0x0000001fff007819 */ /* 0x000fe40000011403 */
[----:B------:R-:W-:Y:S01]  /*0b40*/  LEA.HI R9, R9, R6, RZ, 0x2 ;  /* 0x0000000609097211 */ /* 0x000fe200078f10ff */
[----:B------:R-:W-:Y:S01]  /*0b50*/  IMAD.IADD R2, R7, 0x1, -R2 ;  /* 0x0000000107027824 */ /* 0x000fe200078e0a02 */
[----:B------:R-:W-:Y:S02]  /*0b60*/  LEA.HI R4, R15, R15, RZ, 0x1 ;  /* 0x0000000f0f047211 */ /* 0x000fe400078f08ff */
[----:B------:R-:W-:Y:S01]  /*0b70*/  LEA.HI R7, R0, R3, RZ, 0x3 ;  /* 0x0000000300077211 */ /* 0x000fe200078f18ff */
[----:B------:R-:W-:Y:S01]  /*0b80*/  IMAD.SHL.U32 R2, R2, 0x8, RZ ;  /* 0x0000000802027824 */ /* 0x000fe200078e00ff */
[----:B------:R-:W-:Y:S02]  /*0b90*/  SHF.R.S32.HI R224, RZ, 0x7, R5 ;  /* 0x00000007ffe07819 */ /* 0x000fe40000011405 */
[----:B------:R-:W-:-:S02]  /*0ba0*/  LOP3.LUT R9, R9, 0x3ffffc, RZ, 0xc0, !PT ;  /* 0x003ffffc09097812 */ /* 0x000fc400078ec0ff */
[----:B------:R-:W-:Y:S01]  /*0bb0*/  LOP3.LUT R4, R4, 0x1ffffffe, RZ, 0xc0, !PT ;  /* 0x1ffffffe04047812 */ /* 0x000fe200078ec0ff */
[----:B------:R-:W-:Y:S01]  /*0bc0*/  IMAD R10, R224, 0x100, R3 ;  /* 0x00000100e00a7824 */ /* 0x000fe200078e0203 */
[----:B------:R-:W-:Y:S01]  /*0bd0*/  SHF.R.S32.HI R0, RZ, 0x1f, R11 ;  /* 0x0000001fff007819 */ /* 0x000fe2000001140b */
[----:B------:R-:W-:Y:S01]  /*0be0*/  IMAD.IADD R9, R6, 0x1, -R9 ;  /* 0x0000000106097824 */ /* 0x000fe200078e0a09 */
[C---:B------:R-:W-:Y:S01]  /*0bf0*/  LOP3.LUT R8, R7.reuse, 0xfffffff8, RZ, 0xc0, !PT ;  /* 0xfffffff807087812 */ /* 0x040fe200078ec0ff */
[----:B------:R-:W-:Y:S01]  /*0c00*/  IMAD.SHL.U32 R7, R7, 0x40, RZ ;  /* 0x0000004007077824 */ /* 0x000fe200078e00ff */
[----:B------:R-:W-:Y:S01]  /*0c10*/  LEA.HI R5, R5, R224, RZ, 0x1 ;  /* 0x000000e005057211 */ /* 0x000fe200078f08ff */
[----:B------:R-:W-:Y:S01]  /*0c20*/  IMAD.IADD R186, R15, 0x1, -R4 ;  /* 0x000000010fba7824 */ /* 0x000fe200078e0a04 */
[CC--:B------:R-:W-:Y:S01]  /*0c30*/  LEA.HI R4, R0.reuse, R11.reuse, RZ, 0x2 ;  /* 0x0000000b00047211 */ /* 0x0c0fe200078f10ff */
[----:B------:R-:W-:Y:S01]  /*0c40*/  IMAD.IADD R8, R3, 0x1, -R8 ;  /* 0x0000000103087824 */ /* 0x000fe200078e0a08 */
[----:B------:R-:W-:Y:S01]  /*0c50*/  LEA.HI R3, R0, R11, RZ, 0x5 ;  /* 0x0000000b00037211 */ /* 0x000fe200078f28ff */
[----:B------:R-:W-:Y:S01]  /*0c60*/  IMAD R17, R9, 0x10, R10 ;  /* 0x0000001009117824 */ /* 0x000fe200078e020a */
[----:B------:R-:W-:-:S02]  /*0c70*/  LOP3.LUT R9, R7, 0x7ffffe00, RZ, 0xc0, !PT ;  /* 0x7ffffe0007097812 */ /* 0x000fc400078ec0ff */
[----:B------:R-:W-:Y:S02]  /*0c80*/  LOP3.LUT R10, R4, 0x7ffffffc, RZ, 0xc0, !PT ;  /* 0x7ffffffc040a7812 */ /* 0x000fe400078ec0ff */
[--C-:B------:R-:W-:Y:S01]  /*0c90*/  SHF.R.S32.HI R0, RZ, 0x2, R4.reuse ;  /* 0x00000002ff007819 */ /* 0x100fe20000011404 */
[----:B------:R-:W-:Y:S01]  /*0ca0*/  IMAD R6, R6, 0x400, R9 ;  /* 0x0000040006067824 */ /* 0x000fe200078e0209 */
[----:B------:R-:W-:Y:S01]  /*0cb0*/  SHF.R.S32.HI R7, RZ, 0x1f, R4 ;  /* 0x0000001fff077819 */ /* 0x000fe20000011404 */
[----:B------:R-:W-:Y:S01]  /*0cc0*/  IMAD.SHL.U32 R4, R8, 0x40, RZ ;  /* 0x0000004008047824 */ /* 0x000fe200078e00ff */
[----:B------:R-:W-:Y:S01]  /*0cd0*/  LOP3.LUT R5, R5, 0xfffffe, RZ, 0xc0, !PT ;  /* 0x00fffffe05057812 */ /* 0x000fe200078ec0ff */
[----:B------:R-:W-:Y:S01]  /*0ce0*/  IMAD.IADD R10, R11, 0x1, -R10 ;  /* 0x000000010b0a7824 */ /* 0x000fe200078e0a0a */
[----:B------:R-:W-:Y:S02]  /*0cf0*/  LEA.HI R7, R7, R0, RZ, 0x3 ;  /* 0x0000000007077211 */ /* 0x000fe400078f18ff */
[----:B------:R-:W-:Y:S01]  /*0d00*/  LOP3.LUT R9, R4, 0x1c0, RZ, 0xc0, !PT ;  /* 0x000001c004097812 */ /* 0x000fe200078ec0ff */
[--C-:B------:R-:W-:Y:S01]  /*0d10*/  IMAD.U32 R4, R17, 0x40, R2.reuse ;  /* 0x0000004011047824 */ /* 0x100fe200078e0002 */
[----:B------:R-:W-:Y:S01]  /*0d20*/  LOP3.LUT R7, R7, 0xfffffff8, RZ, 0xc0, !PT ;  /* 0xfffffff807077812 */ /* 0x000fe200078ec0ff */
[----:B------:R-:W-:Y:S01]  /*0d30*/  IMAD.IADD R5, R224, 0x1, -R5 ;  /* 0x00000001e0057824 */ /* 0x000fe200078e0a05 */
[----:B------:R-:W-:Y:S01]  /*0d40*/  LOP3.LUT R2, R9, 0x8, R2, 0xf8, !PT ;  /* 0x0000000809027812 */ /* 0x000fe200078ef802 */
[----:B------:R-:W-:Y:S01]  /*0d50*/  IMAD.SHL.U32 R185, R10, 0x2, RZ ;  /* 0x000000020ab97824 */ /* 0x000fe200078e00ff */
[----:B------:R-:W-:Y:S01]  /*0d60*/  SHF.R.U32.HI R9, RZ, 0x3, R9 ;  /* 0x00000003ff097819 */ /* 0x000fe20000011609 */
[----:B------:R0:W-:Y:S01]  /*0d70*/  STL [R1+0x34], R4 ;  /* 0x0000340401007387 */ /* 0x0001e20000100800 */
[----:B------:R-:W-:Y:S01]  /*0d80*/  R2P PR, R8, 0x6 ;  /* 0x0000000608007804 */ /* 0x000fe20000000000 */
[----:B------:R-:W-:Y:S01]  /*0d90*/  IMAD.IADD R0, R0, 0x1, -R7 ;  /* 0x0000000100007824 */ /* 0x000fe200078e0a07 */
[----:B------:R-:W-:Y:S01]  /*0da0*/  LOP3.LUT R9, R2, R9, RZ, 0x3c, !PT ;  /* 0x0000000902097212 */ /* 0x000fe200078e3cff */
[----:B------:R-:W-:Y:S01]  /*0db0*/  IMAD.SHL.U32 R2, R13, 0x8, RZ ;  /* 0x000000080d027824 */ /* 0x000fe200078e00ff */
[----:B------:R-:W-:-:S02]  /*0dc0*/  SHF.R.S32.HI R3, RZ, 0x5, R3 ;  /* 0x00000005ff037819 */ /* 0x000fc40000011403 */
[----:B------:R-:W-:Y:S01]  /*0dd0*/  SEL R23, R23, 0xffffffc0, !P2 ;  /* 0xffffffc017177807 */ /* 0x000fe20005000000 */
[----:B------:R-:W-:Y:S02]  /*0de0*/  IMAD.IADD R6, R6, 0x1, R9 ;  /* 0x0000000106067824 */ /* 0x000fe400078e0209 */
[----:B0-----:R-:W-:Y:S02]  /*0df0*/  IMAD.SHL.U32 R4, R5, 0x100, RZ ;  /* 0x0000010005047824 */ /* 0x001fe400078e00ff */
[----:B------:R-:W-:Y:S01]  /*0e00*/  VIADD R192, R2, 0x40 ;  /* 0x0000004002c07836 */ /* 0x000fe20000000000 */
[----:B------:R-:W-:Y:S01]  /*0e10*/  LEA R19, R6, UR40, 0x1 ;  /* 0x0000002806137c11 */ /* 0x000fe2000f8e08ff */
[----:B------:R-:W-:Y:S01]  /*0e20*/  IMAD.IADD R18, R185, 0x1, R4 ;  /* 0x00000001b9127824 */ /* 0x000fe200078e0204 */
[----:B------:R0:W-:Y:S01]  /*0e30*/  STL [R1+0x30], R4 ;  /* 0x0000300401007387 */ /* 0x0001e20000100800 */
[----:B------:R-:W-:Y:S01]  /*0e40*/  IMAD R17, R3, 0x10, R0 ;  /* 0x0000001003117824 */ /* 0x000fe200078e0200 */
[----:B------:R-:W-:Y:S01]  /*0e50*/  SHF.R.S32.HI R3, RZ, 0x1f, R192 ;  /* 0x0000001fff037819 */ /* 0x000fe200000114c0 */
[C---:B------:R-:W-:Y:S01]  /*0e60*/  VIADD R223, R18.reuse, 0x8 ;  /* 0x0000000812df7836 */ /* 0x040fe20000000000 */
[----:B------:R-:W-:Y:S01]  /*0e70*/  SHF.R.S32.HI R0, RZ, 0x1f, R18 ;  /* 0x0000001fff007819 */ /* 0x000fe20000011412 */
[----:B------:R-:W-:-:S02]  /*0e80*/  VIADD R222, R18, 0x10 ;  /* 0x0000001012de7836 */ /* 0x000fc40000000000 */
        /* <DEDUP_REMOVED lines=64> */
[----:B------:R-:W-:Y:S02]  /*1290*/  VIADD R187, R2, 0x80 ;  /* 0x0000008002bb7836 */ /* 0x000fe40000000000 */
[----:B------:R-:W-:Y:S02]  /*12a0*/  IMAD R186, R186, 0x8, R17 ;  /* 0x00000008baba7824 */ /* 0x000fe400078e0211 */
[----:B------:R-:W-:-:S07]  /*12b0*/  IMAD.IADD R23, R23, 0x1, R22 ;  /* 0x0000000117177824 */ /* 0x000fce00078e0216 */
.L_x_4303:
[----:B------:R-:W-:Y:S01]  /*12c0*/  ULDC.64 UR8, c[0x0][0xc88] ;  /* 0x0003220000087ab9 */ /* 0x000fe20000000a00 */
[----:B------:R-:W-:Y:S01]  /*12d0*/  ULDC.64 UR10, c[0x0][0xa18] ;  /* 0x00028600000a7ab9 */ /* 0x000fe20000000a00 */
[----:B------:R-:W-:Y:S02]  /*12e0*/  UIMAD.WIDE UR8, UR7, 0x4, UR8 ;  /* 0x00000004070878a5 */ /* 0x000fe4000f8e0208 */
[----:B------:R-:W-:Y:S02]  /*12f0*/  UISETP.NE.U32.AND UP1, UPT, UR10, URZ, UPT ;  /* 0x0000003f0a00728c */ /* 0x000fe4000bf25070 */
[----:B------:R-:W-:Y:S02]  /*1300*/  ULOP3.LUT UR4, UR6, 0xff000000, URZ, 0xc0, !UPT ;  /* 0xff00000006047892 */ /* 0x000fe4000f8ec03f */
[----:B012---:R-:W-:Y:S01]  /*1310*/  IMAD.U32 R4, RZ, RZ, UR8 ;  /* 0x00000008ff047e24 */ /* 0x007fe2000f8e00ff */
[----:B------:R-:W-:Y:S01]  /*1320*/  ULDC UR7, c[0x0][0x424] ;  /* 0x0001090000077ab9 */ /* 0x000fe20000000800 */
[----:B----4-:R-:W-:Y:S01]  /*1330*/  IMAD.U32 R5, RZ, RZ, UR9 ;  /* 0x00000009ff057e24 */ /* 0x010fe2000f8e00ff */
[----:B------:R-:W-:-:S04]  /*1340*/  ULDC.64 UR8, c[0x0][0xa28] ;  /* 0x00028a0000087ab9 */ /* 0x000fc80000000a00 */
[----:B------:R-:W2:Y:S01]  /*1350*/  LDG.E R4, desc[UR50][R4.64] ;  /* 0x0000003204047981 */ /* 0x000ea2000c1e1900 */
        /* <DEDUP_REMOVED lines=14> */
[----:B---3--:R-:W-:-:S03]  /*1440*/  IMAD.U32 R6, RZ, RZ, UR10 ;  /* 0x0000000aff067e24 */ /* 0x008fc6000f8e00ff */
[----:B------:R-:W-:Y:S01]  /*1450*/  IMAD.U32 R7, RZ, RZ, UR11 ;  /* 0x0000000bff077e24 */ /* 0x000fe2000f8e00ff */
[----:B------:R-:W2:Y:S01]  /*1460*/  @P0 LDG.E R4, desc[UR50][R4.64] ;  /* 0x0000003204040981 */ /* 0x000ea2000c1e1900 */
[----:B------:R-:W-:Y:S02]  /*1470*/  UISETP.NE.U32.AND UP0, UPT, UR8, URZ, UPT ;  /* 0x0000003f0800728c */ /* 0x000fe4000bf05070 */
[----:B------:R-:W-:Y:S01]  /*1480*/  ULOP3.LUT UR43, UR6, 0xff0000, URZ, 0xc0, !UPT ;  /* 0x00ff0000062b7892 */ /* 0x000fe2000f8ec03f */
[----:B------:R-:W3:Y:S01]  /*1490*/  @P2 LDG.E R6, desc[UR50][R6.64] ;  /* 0x0000003206062981 */ /* 0x000ee2000c1e1900 */
[----:B------:R-:W-:Y:S02]  /*14a0*/  UISETP.NE.AND.EX UP0, UPT, UR9, URZ, UPT, UP0 ;  /* 0x0000003f0900728c */ /* 0x000fe4000bf05300 */
[----:B------:R-:W-:Y:S01]  /*14b0*/  USHF.R.U32.HI UR4, URZ, 0x8, UR4 ;  /* 0x000000083f047899 */ /* 0x000fe20008011604 */
[----:B------:R-:W-:Y:S01]  /*14c0*/  ULDC.64 UR8, c[0x0][0xa20] ;  /* 0x0002880000087ab9 */ /* 0x000fe20000000a00 */
[----:B------:R-:W-:Y:S01]  /*14d0*/  USEL UR7, UR7, 0x1, UP0 ;  /* 0x0000000107077887 */ /* 0x000fe20008000000 */
[----:B------:R-:W-:Y:S01]  /*14e0*/  ISETP.NE.U32.AND P1, PT, RZ, UR8, PT ;  /* 0x00000008ff007c0c */ /* 0x000fe2000bf25070 */
[----:B------:R-:W-:Y:S01]  /*14f0*/  ULDC UR10, c[0x0][0x2f0] ;  /* 0x0000bc00000a7ab9 */ /* 0x000fe20000000800 */
[----:B------:R-:W-:Y:S01]  /*1500*/  UMOV UR52, URZ ;  /* 0x0000003f00347c82 */ /* 0x000fe20008000000 */
[----:B------:R-:W-:Y:S01]  /*1510*/  ULEA.HI UR43, UR43, UR4, URZ, 0x10 ;  /* 0x000000042b2b7291 */ /* 0x000fe2000f8f803f */
[----:B------:R-:W-:Y:S01]  /*1520*/  ISETP.NE.AND.EX P1, PT, RZ, UR9, PT, P1 ;  /* 0x00000009ff007c0c */ /* 0x000fe2000bf25310 */
[----:B------:R-:W-:-:S02]  /*1530*/  UIMAD UR4, UR7, UR10, URZ ;  /* 0x0000000a070472a4 */ /* 0x000fc4000f8e023f */
        /* <DEDUP_REMOVED lines=18> */
.L_x_4235:
[----:B------:R-:W-:Y:S05]  /*1660*/  @!P1 BRA `(.L_x_4236) ;  /* 0x00000000001c9947 */ /* 0x000fea0003800000 */
[----:B------:R-:W-:-:S04]  /*1670*/  ULEA UR8, UP0, UR41, UR8, 0x2 ;  /* 0x0000000829087291 */ /* 0x000fc8000f80103f */
[----:B------:R-:W-:Y:S02]  /*1680*/  ULEA.HI.X UR9, UR41, UR9, UR42, 0x2, UP0 ;  /* 0x0000000929097291 */ /* 0x000fe400080f142a */
[----:B------:R-:W-:-:S04]  /*1690*/  IMAD.U32 R4, RZ, RZ, UR8 ;  /* 0x00000008ff047e24 */ /* 0x000fc8000f8e00ff */
[----:B------:R-:W-:-:S05]  /*16a0*/  IMAD.U32 R5, RZ, RZ, UR9 ;  /* 0x00000009ff057e24 */ /* 0x000fca000f8e00ff */
[----:B------:R-:W2:Y:S02]  /*16b0*/  LDG.E R4, desc[UR50][R4.64] ;  /* 0x0000003204047981 */ /* 0x000ea4000c1e1900 */
[----:B--2---:R-:W-:Y:S01]  /*16c0*/  R2UR UR4, R4 ;  /* 0x00000000040472ca */ /* 0x004fe200000e0000 */
[----:B------:R-:W-:-:S14]  /*16d0*/  BRA `(.L_x_4237) ;  /* 0x0000000000347947 */ /* 0x000fdc0003800000 */
.L_x_4236:
        /* <DEDUP_REMOVED lines=13> */
.L_x_4237:
[----:B------:R-:W-:Y:S02]  /*17b0*/  UISETP.NE.AND UP0, UPT, UR47, 0x1, UPT ;  /* 0x000000012f00788c */ /* 0x000fe4000bf05270 */
[----:B------:R-:W-:Y:S02]  /*17c0*/  UIADD3 UR52, -UR52, UR4, URZ ;  /* 0x0000000434347290 */ /* 0x000fe4000fffe13f */
        /* <DEDUP_REMOVED lines=10> */
[----:B------:R-:W-:Y:S02]  /*1870*/  UIADD3 UR52, UR52, 0x40, -UR53 ;  /* 0x0000004034347890 */ /* 0x000fe4000fffe835 */
[----:B------:R-:W-:-:S07]  /*1880*/  ULOP3.LUT UR20, UR43, 0xff, URZ, 0xc0, !UPT ;  /* 0x000000ff2b147892 */ /* 0x000fce000f8ec03f */
[----:B------:R-:W-:Y:S01]  /*1890*/  @UP0 ULDC UR4, c[0x0][0x44c] ;  /* 0x0001130000040ab9 */ /* 0x000fe20000000800 */
[----:B------:R-:W-:Y:S01]  /*18a0*/  @UP0 ULDC UR8, c[0x0][0x450] ;  /* 0x0001140000080ab9 */ /* 0x000fe20000000800 */
[----:B------:R-:W-:-:S04]  /*18b0*/  UIMAD.WIDE.U32 UR4, UR6, UR4, URZ ;  /* 0x00000004060472a5 */ /* 0x000fc8000f8e003f */
[----:B------:R-:W-:-:S04]  /*18c0*/  @UP0 USHF.R.U32.HI UR6, URZ, UR8, UR5 ;  /* 0x000000083f060299 */ /* 0x000fc80008011605 */
[----:B------:R-:W-:-:S04]  /*18d0*/  UIADD3 UR6, UR52, UR6, URZ ;  /* 0x0000000634067290 */ /* 0x000fc8000fffe03f */
[----:B------:R-:W-:-:S04]  /*18e0*/  USHF.R.S32.HI UR4, URZ, 0x1f, UR6 ;  /* 0x0000001f3f047899 */ /* 0x000fc80008011406 */
[----:B------:R-:W-:-:S04]  /*18f0*/  ULEA.HI UR4, UR4, UR6, URZ, 0x6 ;  /* 0x0000000604047291 */ /* 0x000fc8000f8f303f */
[----:B------:R-:W-:-:S04]  /*1900*/  USHF.R.S32.HI UR4, URZ, 0x6, UR4 ;  /* 0x000000063f047899 */ /* 0x000fc80008011404 */
[----:B------:R-:W-:-:S04]  /*1910*/  UISETP.LT.AND UP0, UPT, UR7, UR4, UPT ;  /* 0x000000040700728c */ /* 0x000fc8000bf01270 */
[----:B------:R-:W-:-:S03]  /*1920*/  USEL UR9, UR7, UR4, UP0 ;  /* 0x0000000407097287 */ /* 0x000fc60008000000 */
[----:B------:R-:W-:Y:S01]  /*1930*/  UMOV UR4, URZ ;  /* 0x0000003f00047c82 */ /* 0x000fe20008000000 */
[----:B------:R-:W-:-:S06]  /*1940*/  UISETP.GE.AND UP0, UPT, UR9, 0x1, UPT ;  /* 0x000000010900788c */ /* 0x000fcc000bf06270 */
[----:B------:R-:W-:-:S13]  /*1950*/  PLOP3.LUT P0, PT, PT, PT, UP0, 0x80, 0x0 ;  /* 0x000000000000781c */ /* 0x000fda0003f0f008 */
[----:B------:R-:W-:Y:S05]  /*1960*/  @!P0 BRA `(.L_x_4239) ;  /* 0x0000000000908947 */ /* 0x000fea0003800000 */
[----:B------:R-:W-:Y:S01]  /*1970*/  USHF.R.U32.HI UR10, URZ, 0x10, UR43 ;  /* 0x000000103f0a7899 */ /* 0x000fe2000801162b */
[----:B------:R-:W-:-:S03]  /*1980*/  UMOV UR4, URZ ;  /* 0x0000003f00047c82 */ /* 0x000fc60008000000 */
[----:B------:R-:W-:-:S11]  /*1990*/  UISETP.NE.AND UP0, UPT, UR10, URZ, UPT ;  /* 0x0000003f0a00728c */ /* 0x000fd6000bf05270 */
[----:B------:R-:W-:Y:S02]  /*19a0*/  @!UP0 ULDC UR10, c[0x0][0x9f0] ;  /* 0x00027c00000a8ab9 */ /* 0x000fe40000000800 */
[----:B------:R-:W-:Y:S01]  /*19b0*/  IMAD.U32 R4, RZ, RZ, UR10 ;  /* 0x0000000aff047e24 */ /* 0x000fe2000f8e00ff */
[----:B------:R-:W-:-:S04]  /*19c0*/  UIADD3 UR6, UR10, -0x1, UR9 ;  /* 0xffffffff0a067890 */ /* 0x000fc8000fffe009 */
        /* <DEDUP_REMOVED lines=30> */
.L_x_4239:
        /* <DEDUP_REMOVED lines=91> */
.L_x_4241:
[----:B------:R-:W-:Y:S01]  /*2160*/  ULEA UR23, UR37, UR40, 0x3 ;  /* 0x0000002825177291 */ /* 0x000fe2000f8e183f */
[----:B------:R-:W-:-:S05]  /*2170*/  IMAD.U32 R0, RZ, RZ, UR36 ;  /* 0x00000024ff007e24 */ /* 0x000fca000f8e00ff */
[----:B------:R-:W-:-:S04]  /*2180*/  SHF.L.U32 R0, R0, 0x1f, RZ ;  /* 0x0000001f00007819 */ /* 0x000fc800000006ff */
[----:B------:R-:W0:Y:S02]  /*2190*/  SYNCS.PHASECHK.TRANS64.TRYWAIT P1, [UR23+0x28c50], R0 ;  /* 0x028c5000ff0075a7 */ /* 0x000e240008020157 */
[----:B0-----:R-:W-:Y:S05]  /*21a0*/  @!P1 BRA `(.L_x_4242) ;  /* 0x0000012800449947 */ /* 0x001fea0003800000 */
.L_x_4390:
        /* <DEDUP_REMOVED lines=38> */
.L_x_4243:
        /* <DEDUP_REMOVED lines=8> */
.L_x_4250:
        /* <DEDUP_REMOVED lines=144> */
.L_x_4245:
[----:B------:R-:W-:Y:S01]  /*2d90*/  ULEA UR23, UR37, UR40, 0x3 ;  /* 0x0000002825177291 */ /* 0x000fe2000f8e183f */
[----:B------:R-:W-:-:S05]  /*2da0*/  IMAD.U32 R0, RZ, RZ, UR36 ;  /* 0x00000024ff007e24 */ /* 0x000fca000f8e00ff */
[----:B------:R-:W-:-:S04]  /*2db0*/  SHF.L.U32 R0, R0, 0x1f, RZ ;  /* 0x0000001f00007819 */ /* 0x000fc800000006ff */
[----:B------:R0:W1:Y:S01]  /*2dc0*/  SYNCS.PHASECHK.TRANS64.TRYWAIT P1, [UR23+0x28c50], R0 ;  /* 0x028c5000ff0075a7 */ /* 0x0000620008020157 */
[----:B------:R-:W-:Y:S05]  /*2dd0*/  @!P0 BRA `(.L_x_4246) ;  /* 0x0000000000048947 */ /* 0x000fea0003800000 */
[----:B------:R-:W-:Y:S01]  /*2de0*/  BPT.TRAP 0x1 ;  /* 0x000000040000795c */ /* 0x000fe20000300000 */
.L_x_4246:
[----:B-1----:R-:W-:Y:S05]  /*2df0*/  @P1 BRA `(.L_x_4247) ;  /* 0x0000000000081947 */ /* 0x002fea0003800000 */
[----:B------:R-:W1:Y:S02]  /*2e00*/  SYNCS.PHASECHK.TRANS64.TRYWAIT P1, [UR23+0x28c50], R0 ;  /* 0x028c5000ff0075a7 */ /* 0x000e640008020157 */
[----:B-1----:R-:W-:Y:S05]  /*2e10*/  @!P1 BRA `(.L_x_4248) ;  /* 0x0000011c00409947 */ /* 0x002fea0003800000 */
.L_x_4247:
        /* <DEDUP_REMOVED lines=26> */
.L_x_4249:
[----:B------:R-:W-:Y:S01]  /*2fc0*/  UIADD3 UR6, UR23, 0x28c60, URZ ;  /* 0x00028c6017067890 */ /* 0x000fe2000fffe03f */
[----:B------:R-:W-:-:S03]  /*2fd0*/  PLOP3.LUT P1, PT, PT, PT, UP1, 0x80, 0x0 ;  /* 0x000000000000781c */ /* 0x000fc60003f2f018 */
[----:B------:R-:W-:-:S09]  /*2fe0*/  UPRMT UR6, UR39, 0x654, UR6 ;  /* 0x0000065427067896 */ /* 0x000fd20008000006 */
[----:B------:R-:W-:Y:S01]  /*2ff0*/  SYNCS.ARRIVE.TRANS64.RED.A1T0 RZ, [UR6], RZ ;  /* 0x000000ffffff79a7 */ /* 0x000fe20008100406 */
[----:B------:R-:W-:Y:S05]  /*3000*/  @P1 BRA `(.L_x_4250) ;  /* 0xfffffff400201947 */ /* 0x000fea000383ffff */
.L_x_4244:
        /* <DEDUP_REMOVED lines=143> */
.L_x_4238:
[----:B------:R-:W-:Y:S01]  /*3900*/  ULDC UR4, c[0x0][0x448] ;  /* 0x0001120000047ab9 */ /* 0x000fe20000000800 */
[----:B------:R-:W-:Y:S02]  /*3910*/  UIADD3 UR6, UR45, 0x3f, URZ ;  /* 0x0000003f2d067890 */ /* 0x000fe4000fffe03f */
[----:B------:R-:W-:Y:S02]  /*3920*/  UISETP.NE.AND UP0, UPT, UR4, 0x1, UPT ;  /* 0x000000010400788c */ /* 0x000fe4000bf05270 */
[----:B------:R-:W-:Y:S02]  /*3930*/  UIADD3 UR8, UR52, 0x40, -UR53 ;  /* 0x0000004034087890 */ /* 0x000fe4000fffe835 */
[----:B------:R-:W-:Y:S02]  /*3940*/  UP2UR UR54, UPR, URZ, 0x1 ;  /* 0x000000013f367883 */ /* 0x000fe40008000000 */
[----:B------:R-:W-:-:S05]  /*3950*/  ULOP3.LUT UR48, UR43, 0xff, URZ, 0xc0, !UPT ;  /* 0x000000ff2b307892 */ /* 0x000fca000f8ec03f */
        /* <DEDUP_REMOVED lines=50> */
.L_x_4251:
        /* <DEDUP_REMOVED lines=104> */
.L_x_4252:
        /* <DEDUP_REMOVED lines=12> */
.L_x_4391:
[----:B------:R-:W-:Y:S05]  /*43c0*/  @!P0 BRA `(.L_x_4254) ;  /* 0x0000000000048947 */ /* 0x000fea0003800000 */
[----:B------:R-:W-:Y:S01]  /*43d0*/  BPT.TRAP 0x1 ;  /* 0x000000040000795c */ /* 0x000fe20000300000 */
.L_x_4254:
[----:B------:R-:W-:Y:S02]  /*43e0*/  IMAD.U32 R7, RZ, RZ, UR37 ;  /* 0x00000025ff077e24 */ /* 0x000fe4000f8e00ff */
[----:B------:R-:W-:-:S03]  /*43f0*/  IMAD.U32 R8, RZ, RZ, UR36 ;  /* 0x00000024ff087e24 */ /* 0x000fc6000f8e00ff */
[----:B------:R-:W-:Y:S02]  /*4400*/  LEA R7, R7, UR40, 0x3 ;  /* 0x0000002807077c11 */ /* 0x000fe4000f8e18ff */
[----:B------:R-:W-:-:S04]  /*4410*/  SHF.L.U32 R8, R8, 0x1f, RZ ;  /* 0x0000001f08087819 */ /* 0x000fc800000006ff */
[----:B------:R1:W2:Y:S01]  /*4420*/  SYNCS.PHASECHK.TRANS64.TRYWAIT P1, [R7+URZ+0x28c30], R8 ;  /* 0x028c3008070075a7 */ /* 0x0002a2000802017f */
[----:B------:R-:W-:Y:S05]  /*4430*/  @!P0 BRA `(.L_x_4255) ;  /* 0x0000000000048947 */ /* 0x000fea0003800000 */
[----:B------:R-:W-:Y:S01]  /*4440*/  BPT.TRAP 0x1 ;  /* 0x000000040000795c */ /* 0x000fe20000300000 */
.L_x_4255:
[----:B--2---:R-:W-:Y:S05]  /*4450*/  @P1 BRA `(.L_x_4256) ;  /* 0x0000000000081947 */ /* 0x004fea0003800000 */
[----:B------:R-:W2:Y:S02]  /*4460*/  SYNCS.PHASECHK.TRANS64.TRYWAIT P1, [R7+URZ+0x28c30], R8 ;  /* 0x028c3008070075a7 */ /* 0x000ea4000802017f */
[----:B--2---:R-:W-:Y:S05]  /*4470*/  @!P1 BRA `(.L_x_4257) ;  /* 0x0000010400d89947 */ /* 0x004fea0003800000 */
.L_x_4256:
        /* <DEDUP_REMOVED lines=40> */
.L_x_4258:
[----:B------:R-:W-:Y:S01]  /*4700*/  UISETP.NE.AND UP0, UPT, UR54, URZ, UPT ;  /* 0x0000003f3600728c */ /* 0x000fe2000bf05270 */
[----:B------:R-:W-:Y:S01]  /*4710*/  VIADD R3, R186, UR45 ;  /* 0x0000002dba037c36 */ /* 0x000fe20008000000 */
[----:B------:R-:W-:-:S04]  /*4720*/  ULDC UR10, c[0x0][0x988] ;  /* 0x00026200000a7ab9 */ /* 0x000fc80000000800 */
[----:B------:R-:W-:Y:S02]  /*4730*/  PLOP3.LUT P1, PT, PT, PT, UP0, 0x80, 0x0 ;  /* 0x000000000000781c */ /* 0x000fe40003f2f008 */
[----:B------:R-:W-:-:S03]  /*4740*/  PLOP3.LUT P2, PT, PT, PT, UP0, 0x80, 0x0 ;  /* 0x000000000000781c */ /* 0x000fc60003f4f008 */
[----:B------:R-:W-:-:S08]  /*4750*/  @UP0 ULDC UR6, c[0x0][0x44c] ;  /* 0x0001130000060ab9 */ /* 0x000fd00000000800 */
[----:B------:R-:W-:Y:S01]  /*4760*/  @P1 IMAD.HI.U32 R4, R3, UR6, RZ ;  /* 0x0000000603041c27 */ /* 0x000fe2000f8e00ff */
[----:B------:R-:W-:-:S04]  /*4770*/  @UP0 ULDC UR6, c[0x0][0x450] ;  /* 0x0001140000060ab9 */ /* 0x000fc80000000800 */
[----:B------:R-:W-:Y:S01]  /*4780*/  @P2 SHF.R.U32.HI R3, RZ, UR6, R4 ;  /* 0x00000006ff032c19 */ /* 0x000fe20008011604 */
[----:B------:R-:W-:Y:S02]  /*4790*/  UMOV UR6, 0xffffffc0 ;  /* 0xffffffc000067882 */ /* 0x000fe40000000000 */
[----:B------:R-:W-:Y:S02]  /*47a0*/  UIMAD UR6, UR55, UR6, 0x40 ;  /* 0x00000040370674a4 */ /* 0x000fe4000f8e0206 */
[----:B------:R-:W0:Y:S02]  /*47b0*/  SHFL.IDX PT, R6, R3, 0x1, 0x1c1f ;  /* 0x003c1f0003067f89 */ /* 0x000e2400000e0000 */
[----:B------:R-:W-:Y:S02]  /*47c0*/  UIADD3 UR7, UR52, 0x1, UR6 ;  /* 0x0000000134077890 */ /* 0x000fe4000fffe006 */
[----:B------:R-:W-:Y:S01]  /*47d0*/  IMAD.U32 R4, RZ, RZ, UR6 ;  /* 0x00000006ff047e24 */ /* 0x000fe2000f8e00ff */
[----:B------:R-:W3:Y:S01]  /*47e0*/  SHFL.IDX PT, R3, R3, RZ, 0x1c1f ;  /* 0x001c1fff03037589 */ /* 0x000ee200000e0000 */
[----:B------:R-:W-:-:S02]  /*47f0*/  R2UR UR6, R7 ;  /* 0x00000000070672ca */ /* 0x000fc400000e0000 */
[----:B------:R-:W-:Y:S01]  /*4800*/  IMAD.U32 R10, RZ, RZ, UR7 ;  /* 0x00000007ff0a7e24 */ /* 0x000fe2000f8e00ff */
[----:B------:R-:W-:-:S04]  /*4810*/  IADD3 R4, -R185, UR52, R4 ;  /* 0x00000034b9047c10 */ /* 0x000fc8000fffe104 */
[----:B------:R-:W-:-:S06]  /*4820*/  IADD3 R5, R10, -UR53, -R185 ;  /* 0x800000350a057c10 */ /* 0x000fcc000fffe8b9 */
[----:B------:R-:W-:-:S04]  /*4830*/  UIADD3 UR6, UR6, 0x28c40, URZ ;  /* 0x00028c4006067890 */ /* 0x000fc8000fffe03f */
[----:B------:R-:W-:Y:S01]  /*4840*/  UPRMT UR6, UR39, 0x654, UR6 ;  /* 0x0000065427067896 */ /* 0x000fe20008000006 */
[----:B0-----:R-:W-:-:S04]  /*4850*/  VIADDMNMX R6, R6, R5, R4, PT ;  /* 0x0000000506067246 */ /* 0x001fc80003800104 */
[C---:B------:R-:W-:Y:S02]  /*4860*/  ISETP.GT.AND P1, PT, R6.reuse, RZ, PT ;  /* 0x000000ff0600720c */ /* 0x040fe40003f24270 */
[C---:B------:R-:W-:Y:S02]  /*4870*/  ISETP.GT.AND P2, PT, R6.reuse, 0x1, PT ;  /* 0x000000010600780c */ /* 0x040fe40003f44270 */
[----:B------:R-:W-:Y:S01]  /*4880*/  ISETP.GT.AND P3, PT, R6, 0x8, PT ;  /* 0x000000080600780c */ /* 0x000fe20003f64270 */
[----:B------:R-:W-:Y:S01]  /*4890*/  SYNCS.ARRIVE.TRANS64.RED.A1T0 RZ, [UR6], RZ ;  /* 0x000000ffffff79a7 */ /* 0x000fe20008100406 */
[----:B------:R-:W-:Y:S02]  /*48a0*/  FSEL R26, R26, -INF , P1 ;  /* 0xff8000001a1a7808 */ /* 0x000fe40000800000 */
[----:B------:R-:W-:Y:S01]  /*48b0*/  FSEL R27, R27, -INF , P2 ;  /* 0xff8000001b1b7808 */ /* 0x000fe20001000000 */
[----:B------:R-:W-:Y:S01]  /*48c0*/  BAR.SYNC.DEFER_BLOCKING 0xf, 0x100 ;  /* 0x03c4000000007b1d */ /* 0x000fe20000010000 */
        /* <DEDUP_REMOVED lines=41> */
[----:B---3--:R-:W-:Y:S02]  /*4b60*/  VIADDMNMX R4, R3, R5, R4, PT ;  /* 0x0000000503047246 */ /* 0x008fe40003800104 */
        /* <DEDUP_REMOVED lines=9> */
[----:B------:R-:W-:Y:S02]  /*4c00*/  FMNMX.FTZ R3, R24, R25, !PT ;  /* 0x0000001918037209 */ /* 0x000fe40007810000 */
[C---:B------:R-:W-:Y:S02]  /*4c10*/  ISETP.GT.AND P2, PT, R4.reuse, 0x10, PT ;  /* 0x000000100400780c */ /* 0x040fe40003f44270 */
[----:B------:R-:W-:Y:S02]  /*4c20*/  FSEL R29, R29, -INF , P1 ;  /* 0xff8000001d1d7808 */ /* 0x000fe40000800000 */
[----:B------:R-:W-:Y:S02]  /*4c30*/  ISETP.GT.AND P1, PT, R4, 0x11, PT ;  /* 0x000000110400780c */ /* 0x000fe40003f24270 */
[----:B------:R-:W-:-:S02]  /*4c40*/  FSEL R32, R32, -INF , P2 ;  /* 0xff80000020207808 */ /* 0x000fc40001000000 */
        /* <DEDUP_REMOVED lines=36> */
[----:B0-----:R-:W-:-:S02]  /*4e90*/  FMNMX.FTZ R3, R9, R10, !PT ;  /* 0x0000000a09037209 */ /* 0x001fc40007810000 */
[----:B------:R-:W-:Y:S02]  /*4ea0*/  FMNMX.FTZ R4, R53, R4, !PT ;  /* 0x0000000435047209 */ /* 0x000fe40007810000 */
[C---:B------:R-:W-:Y:S01]  /*4eb0*/  FSETP.NEU.FTZ.AND P4, PT, R3.reuse, -INF , PT ;  /* 0xff8000000300780b */ /* 0x040fe20003f9d000 */
[----:B------:R-:W-:Y:S02]  /*4ec0*/  FMUL.FTZ R9, R3, UR10 ;  /* 0x0000000a03097c20 */ /* 0x000fe40008410000 */
[----:B------:R-:W0:Y:S03]  /*4ed0*/  SHFL.BFLY PT, R5, R4, 0x2, 0x1f ;  /* 0x0c401f0004057f89 */ /* 0x000e2600000e0000 */
        /* <DEDUP_REMOVED lines=17> */
[----:B0-----:R-:W-:Y:S01]  /*4ff0*/  FMNMX.FTZ R5, R4, R5, !PT ;  /* 0x0000000504057209 */ /* 0x001fe20007810000 */
[--C-:B------:R-:W-:Y:S01]  /*5000*/  FFMA.FTZ R54, R54, UR10, -R9.reuse ;  /* 0x0000000a36367c23 */ /* 0x100fe20008010809 */
[----:B------:R-:W-:-:S03]  /*5010*/  FFMA.FTZ R9, R55, UR10, -R9 ;  /* 0x0000000a37097c23 */ /* 0x000fc60008010809 */
[----:B------:R-:W0:Y:S01]  /*5020*/  SHFL.BFLY PT, R6, R5, 0x1, 0x1f ;  /* 0x0c201f0005067f89 */ /* 0x000e2200000e0000 */
[----:B------:R-:W-:Y:S08]  /*5030*/  MUFU.EX2 R30, R30 ;  /* 0x0000001e001e7308 */ /* 0x000ff00000000800 */
[----:B------:R-:W4:Y:S01]  /*5040*/  MUFU.EX2 R31, R31 ;  /* 0x0000001f001f7308 */ /* 0x000f220000000800 */
[----:B---3--:R-:W-:-:S07]  /*5050*/  F2FP.F16.F32.PACK_AB R153, R27, R26 ;  /* 0x0000001a1b99723e */ /* 0x008fce00000000ff */
[----:B------:R-:W3:Y:S01]  /*5060*/  MUFU.EX2 R34, R34 ;  /* 0x0000002200227308 */ /* 0x000ee20000000800 */
[----:B0-----:R-:W-:-:S07]  /*5070*/  FMNMX.FTZ R6, R5, R6, !PT ;  /* 0x0000000605067209 */ /* 0x001fce0007810000 */
[----:B------:R-:W0:Y:S01]  /*5080*/  MUFU.EX2 R35, R35 ;  /* 0x0000002300237308 */ /* 0x000e220000000800 */
[----:B------:R-:W-:Y:S01]  /*5090*/  FADD.FTZ R5, R26, R27 ;  /* 0x0000001b1a057221 */ /* 0x000fe20000010000 */
[----:B----4-:R-:W-:Y:S01]  /*50a0*/  F2FP.F16.F32.PACK_AB R155, R31, R30 ;  /* 0x0000001e1f9b723e */ /* 0x010fe200000000ff */
[C---:B------:R-:W-:Y:S01]  /*50b0*/  FMUL.FTZ R4, R6.reuse, UR10 ;  /* 0x0000000a06047c20 */ /* 0x040fe20008410000 */
[----:B------:R-:W-:Y:S01]  /*50c0*/  FSETP.NEU.FTZ.AND P1, PT, R6, -INF , PT ;  /* 0xff8000000600780b */ /* 0x000fe20003f3d000 */
[----:B------:R-:W-:-:S03]  /*50d0*/  FADD.FTZ R10, R30, R5 ;  /* 0x000000051e0a7221 */ /* 0x000fc60000010000 */
[----:B------:R-:W4:Y:S01]  /*50e0*/  MUFU.EX2 R38, R38 ;  /* 0x0000002600267308 */ /* 0x000f220000000800 */
[----:B------:R-:W-:Y:S01]  /*50f0*/  FSEL R4, R4, RZ, P1 ;  /* 0x000000ff04047208 */ /* 0x000fe20000800000 */
[----:B------:R-:W-:-:S04]  /*5100*/  FADD.FTZ R11, R31, R10 ;  /* 0x0000000a1f0b7221 */ /* 0x000fc80000010000 */
        /* <DEDUP_REMOVED lines=10> */
[----:B---3--:R-:W-:Y:S01]  /*51b0*/  FADD.FTZ R12, R34, R11 ;  /* 0x0000000b220c7221 */ /* 0x008fe20000010000 */
[--C-:B------:R-:W-:Y:S01]  /*51c0*/  FFMA.FTZ R41, R41, UR10, -R4.reuse ;  /* 0x0000000a29297c23 */ /* 0x100fe20008010804 */
[--C-:B------:R-:W-:Y:S01]  /*51d0*/  FFMA.FTZ R44, R44, UR10, -R4.reuse ;  /* 0x0000000a2c2c7c23 */ /* 0x100fe20008010804 */
[----:B------:R-:W-:Y:S01]  /*51e0*/  FFMA.FTZ R45, R45, UR10, -R4 ;  /* 0x0000000a2d2d7c23 */ /* 0x000fe20008010804 */
[----:B------:R-:W3:Y:S01]  /*51f0*/  MUFU.EX2 R25, R25 ;  /* 0x0000001900197308 */ /* 0x000ee20000000800 */
[----:B0-----:R-:W-:Y:S01]  /*5200*/  FADD.FTZ R11, R35, R12 ;  /* 0x0000000c230b7221 */ /* 0x001fe20000010000 */
[--C-:B------:R-:W-:Y:S01]  /*5210*/  FFMA.FTZ R48, R48, UR10, -R4.reuse ;  /* 0x0000000a30307c23 */ /* 0x100fe20008010804 */
[--C-:B------:R-:W-:Y:S01]  /*5220*/  FFMA.FTZ R49, R49, UR10, -R4.reuse ;  /* 0x0000000a31317c23 */ /* 0x100fe20008010804 */
[--C-:B------:R-:W-:Y:S01]  /*5230*/  FFMA.FTZ R52, R52, UR10, -R4.reuse ;  /* 0x0000000a34347c23 */ /* 0x100fe20008010804 */
[----:B----4-:R-:W-:Y:S01]  /*5240*/  FADD.FTZ R12, R38, R11 ;  /* 0x0000000b260c7221 */ /* 0x010fe20000010000 */
[----:B------:R-:W-:Y:S01]  /*5250*/  FFMA.FTZ R4, R53, UR10, -R4 ;  /* 0x0000000a35047c23 */ /* 0x000fe20008010804 */
[----:B------:R-:W-:Y:S01]  /*5260*/  F2FP.F16.F32.PACK_AB R157, R35, R34 ;  /* 0x00000022239d723e */ /* 0x000fe200000000ff */
[----:B------:R-:W0:Y:S08]  /*5270*/  MUFU.EX2 R28, R28 ;  /* 0x0000001c001c7308 */ /* 0x000e300000000800 */
[----:B------:R-:W4:Y:S01]  /*5280*/  MUFU.EX2 R29, R29 ;  /* 0x0000001d001d7308 */ /* 0x000f220000000800 */
[----:B---3--:R-:W-:Y:S01]  /*5290*/  FADD.FTZ R5, R24, R25 ;  /* 0x0000001918057221 */ /* 0x008fe20000010000 */
[----:B------:R-:W-:-:S06]  /*52a0*/  F2FP.F16.F32.PACK_AB R152, R25, R24 ;  /* 0x000000181998723e */ /* 0x000fcc00000000ff */
[----:B------:R-:W3:Y:S01]  /*52b0*/  MUFU.EX2 R32, R32 ;  /* 0x0000002000207308 */ /* 0x000ee20000000800 */
[----:B0-----:R-:W-:-:S07]  /*52c0*/  FADD.FTZ R10, R28, R5 ;  /* 0x000000051c0a7221 */ /* 0x001fce0000010000 */
[----:B------:R-:W0:Y:S01]  /*52d0*/  MUFU.EX2 R33, R33 ;  /* 0x0000002100217308 */ /* 0x000e220000000800 */
[C---:B----4-:R-:W-:Y:S01]  /*52e0*/  FADD.FTZ R5, R29.reuse, R10 ;  /* 0x0000000a1d057221 */ /* 0x050fe20000010000 */
[----:B------:R-:W-:-:S05]  /*52f0*/  F2FP.F16.F32.PACK_AB R154, R29, R28 ;  /* 0x0000001c1d9a723e */ /* 0x000fca00000000ff */
[----:B------:R4:W-:Y:S01]  /*5300*/  STSM.16.M88.4 [R19+0x26800], R152 ;  /* 0x0268009813007844 */ /* 0x0009e20000000200 */
[----:B------:R-:W5:Y:S01]  /*5310*/  MUFU.EX2 R39, R39 ;  /* 0x0000002700277308 */ /* 0x000f620000000800 */
[----:B---3--:R-:W-:-:S07]  /*5320*/  FADD.FTZ R10, R32, R5 ;  /* 0x00000005200a7221 */ /* 0x008fce0000010000 */
[----:B------:R-:W3:Y:S01]  /*5330*/  MUFU.EX2 R36, R36 ;  /* 0x0000002400247308 */ /* 0x000ee20000000800 */
[C---:B0-----:R-:W-:Y:S01]  /*5340*/  FADD.FTZ R5, R33.reuse, R10 ;  /* 0x0000000a21057221 */ /* 0x041fe20000010000 */
[----:B------:R-:W-:-:S06]  /*5350*/  F2FP.F16.F32.PACK_AB R156, R33, R32 ;  /* 0x00000020219c723e */ /* 0x000fcc00000000ff */
[----:B------:R-:W0:Y:S01]  /*5360*/  MUFU.EX2 R42, R42 ;  /* 0x0000002a002a7308 */ /* 0x000e220000000800 */
[C---:B-----5:R-:W-:Y:S01]  /*5370*/  FADD.FTZ R11, R39.reuse, R12 ;  /* 0x0000000c270b7221 */ /* 0x060fe20000010000 */
[----:B------:R-:W-:-:S06]  /*5380*/  F2FP.F16.F32.PACK_AB R159, R39, R38 ;  /* 0x00000026279f723e */ /* 0x000fcc00000000ff */
[----:B------:R-:W5:Y:S01]  /*5390*/  MUFU.EX2 R37, R37 ;  /* 0x0000002500257308 */ /* 0x000f620000000800 */
[----:B---3--:R-:W-:-:S07]  /*53a0*/  FADD.FTZ R10, R36, R5 ;  /* 0x00000005240a7221 */ /* 0x008fce0000010000 */
[----:B------:R-:W3:Y:S01]  /*53b0*/  MUFU.EX2 R40, R40 ;  /* 0x0000002800287308 */ /* 0x000ee20000000800 */
[----:B0-----:R-:W-:-:S07]  /*53c0*/  FADD.FTZ R12, R42, R11 ;  /* 0x0000000b2a0c7221 */ /* 0x001fce0000010000 */
[----:B------:R-:W0:Y:S01]  /*53d0*/  MUFU.EX2 R43, R43 ;  /* 0x0000002b002b7308 */ /* 0x000e220000000800 */
[C---:B-----5:R-:W-:Y:S01]  /*53e0*/  FADD.FTZ R11, R37.reuse, R10 ;  /* 0x0000000a250b7221 */ /* 0x060fe20000010000 */
[----:B------:R-:W-:-:S05]  /*53f0*/  F2FP.F16.F32.PACK_AB R158, R37, R36 ;  /* 0x00000024259e723e */ /* 0x000fca00000000ff */
[----:B------:R4:W-:Y:S01]  /*5400*/  STSM.16.M88.4 [R22], R156 ;  /* 0x0000009c16007844 */ /* 0x0009e20000000200 */
[----:B------:R-:W5:Y:S01]  /*5410*/  MUFU.EX2 R41, R41 ;  /* 0x0000002900297308 */ /* 0x000f620000000800 */
[----:B---3--:R-:W-:-:S07]  /*5420*/  FADD.FTZ R10, R40, R11 ;  /* 0x0000000b280a7221 */ /* 0x008fce0000010000 */
[----:B------:R-:W3:Y:S01]  /*5430*/  MUFU.EX2 R46, R46 ;  /* 0x0000002e002e7308 */ /* 0x000ee20000000800 */
[C---:B0-----:R-:W-:Y:S01]  /*5440*/  FADD.FTZ R13, R43.reuse, R12 ;  /* 0x0000000c2b0d7221 */ /* 0x041fe20000010000 */
[----:B------:R-:W-:-:S06]  /*5450*/  F2FP.F16.F32.PACK_AB R161, R43, R42 ;  /* 0x0000002a2ba1723e */ /* 0x000fcc00000000ff */
[----:B------:R-:W-:Y:S01]  /*5460*/  MUFU.EX2 R44, R44 ;  /* 0x0000002c002c7308 */ /* 0x000fe20000000800 */
[C---:B-----5:R-:W-:Y:S01]  /*5470*/  FADD.FTZ R11, R41.reuse, R10 ;  /* 0x0000000a290b7221 */ /* 0x060fe20000010000 */
[----:B------:R-:W-:-:S06]  /*5480*/  F2FP.F16.F32.PACK_AB R160, R41, R40 ;  /* 0x0000002829a0723e */ /* 0x000fcc00000000ff */
[----:B------:R-:W0:Y:S01]  /*5490*/  MUFU.EX2 R47, R47 ;  /* 0x0000002f002f7308 */ /* 0x000e220000000800 */
[----:B---3--:R-:W-:-:S07]  /*54a0*/  FADD.FTZ R10, R46, R13 ;  /* 0x0000000d2e0a7221 */ /* 0x008fce0000010000 */
[----:B------:R-:W3:Y:S08]  /*54b0*/  MUFU.EX2 R45, R45 ;  /* 0x0000002d002d7308 */ /* 0x000ef00000000800 */
[----:B------:R-:W-:Y:S01]  /*54c0*/  MUFU.EX2 R50, R50 ;  /* 0x0000003200327308 */ /* 0x000fe20000000800 */
[C---:B0-----:R-:W-:Y:S01]  /*54d0*/  F2FP.F16.F32.PACK_AB R163, R47.reuse, R46 ;  /* 0x0000002e2fa3723e */ /* 0x041fe200000000ff */
[----:B------:R-:W-:-:S06]  /*54e0*/  FADD.FTZ R47, R47, R10 ;  /* 0x0000000a2f2f7221 */ /* 0x000fcc0000010000 */
[----:B------:R-:W0:Y:S01]  /*54f0*/  MUFU.EX2 R51, R51 ;  /* 0x0000003300337308 */ /* 0x000e220000000800 */
[----:B---3--:R-:W-:-:S05]  /*5500*/  F2FP.F16.F32.PACK_AB R162, R45, R44 ;  /* 0x0000002c2da2723e */ /* 0x008fca00000000ff */
[----:B------:R4:W-:Y:S02]  /*5510*/  STSM.16.M88.4 [R184], R160 ;  /* 0x000000a0b8007844 */ /* 0x0009e40000000200 */
[----:B------:R-:W-:Y:S08]  /*5520*/  MUFU.EX2 R48, R48 ;  /* 0x0000003000307308 */ /* 0x000ff00000000800 */
[----:B------:R-:W3:Y:S01]  /*5530*/  MUFU.EX2 R49, R49 ;  /* 0x0000003100317308 */ /* 0x000ee20000000800 */
[----:B0-----:R-:W-:Y:S01]  /*5540*/  F2FP.F16.F32.PACK_AB R165, R51, R50 ;  /* 0x0000003233a5723e */ /* 0x001fe200000000ff */
[----:B------:R-:W-:-:S04]  /*5550*/  FADD.FTZ R50, R50, R47 ;  /* 0x0000002f32327221 */ /* 0x000fc80000010000 */
[----:B------:R-:W-:Y:S02]  /*5560*/  FADD.FTZ R51, R51, R50 ;  /* 0x0000003233337221 */ /* 0x000fe40000010000 */
[----:B------:R-:W-:Y:S08]  /*5570*/  MUFU.EX2 R54, R54 ;  /* 0x0000003600367308 */ /* 0x000ff00000000800 */
[----:B------:R-:W0:Y:S01]  /*5580*/  MUFU.EX2 R9, R9 ;  /* 0x0000000900097308 */ /* 0x000e220000000800 */
[----:B---3--:R-:W-:-:S07]  /*5590*/  F2FP.F16.F32.PACK_AB R164, R49, R48 ;  /* 0x0000003031a4723e */ /* 0x008fce00000000ff */
[----:B------:R-:W-:Y:S08]  /*55a0*/  MUFU.EX2 R52, R52 ;  /* 0x0000003400347308 */ /* 0x000ff00000000800 */
[----:B------:R3:W5:Y:S01]  /*55b0*/  MUFU.EX2 R5, R4 ;  /* 0x0000000400057308 */ /* 0x0007620000000800 */
[----:B0-----:R-:W-:Y:S01]  /*55c0*/  F2FP.F16.F32.PACK_AB R167, R9, R54 ;  /* 0x0000003609a7723e */ /* 0x001fe200000000ff */
[----:B---3--:R-:W-:-:S04]  /*55d0*/  FADD.FTZ R4, R44, R11 ;  /* 0x0000000b2c047221 */ /* 0x008fc80000010000 */
[----:B------:R-:W-:Y:S01]  /*55e0*/  FADD.FTZ R45, R45, R4 ;  /* 0x000000042d2d7221 */ /* 0x000fe20000010000 */
[----:B------:R-:W-:-:S03]  /*55f0*/  FADD.FTZ R4, R54, R51 ;  /* 0x0000003336047221 */ /* 0x000fc60000010000 */
[----:B------:R-:W-:Y:S01]  /*5600*/  FADD.FTZ R48, R48, R45 ;  /* 0x0000002d30307221 */ /* 0x000fe20000010000 */
[----:B-----5:R-:W-:Y:S01]  /*5610*/  F2FP.F16.F32.PACK_AB R166, R5, R52 ;  /* 0x0000003405a6723e */ /* 0x020fe200000000ff */
[----:B------:R-:W-:Y:S02]  /*5620*/  FADD.FTZ R4, R9, R4 ;  /* 0x0000000409047221 */ /* 0x000fe40000010000 */
[----:B------:R-:W-:Y:S02]  /*5630*/  FADD.FTZ R49, R49, R48 ;  /* 0x0000003031317221 */ /* 0x000fe40000010000 */
[----:B------:R4:W-:Y:S02]  /*5640*/  STSM.16.M88.4 [R23], R164 ;  /* 0x000000a417007844 */ /* 0x0009e40000000200 */
[----:B------:R-:W-:-:S04]  /*5650*/  FADD.FTZ R52, R52, R49 ;  /* 0x0000003134347221 */ /* 0x000fc80000010000 */
[----:B------:R-:W-:Y:S01]  /*5660*/  FADD.FTZ R5, R5, R52 ;  /* 0x0000003405057221 */ /* 0x000fe20000010000 */
[----:B------:R-:W-:Y:S06]  /*5670*/  @!P0 BRA `(.L_x_4259) ;  /* 0x0000000000048947 */ /* 0x000fec0003800000 */
[----:B------:R-:W-:Y:S01]  /*5680*/  BPT.TRAP 0x1 ;  /* 0x000000040000795c */ /* 0x000fe20000300000 */
.L_x_4259:
[----:B------:R0:W3:Y:S01]  /*5690*/  SYNCS.PHASECHK.TRANS64.TRYWAIT P1, [R7+URZ+0x28c50], R8 ;  /* 0x028c5008070075a7 */ /* 0x0000e2000802017f */
[----:B------:R-:W-:Y:S05]  /*56a0*/  @!P0 BRA `(.L_x_4260) ;  /* 0x0000000000048947 */ /* 0x000fea0003800000 */
[----:B------:R-:W-:Y:S01]  /*56b0*/  BPT.TRAP 0x1 ;  /* 0x000000040000795c */ /* 0x000fe20000300000 */
.L_x_4260:
[----:B---3--:R-:W-:Y:S05]  /*56c0*/  @P1 BRA `(.L_x_4261) ;  /* 0x0000000000081947 */ /* 0x008fea0003800000 */
[----:B------:R-:W3:Y:S02]  /*56d0*/  SYNCS.PHASECHK.TRANS64.TRYWAIT P1, [R7+URZ+0x28c50], R8 ;  /* 0x028c5008070075a7 */ /* 0x000ee4000802017f */
[----:B---3--:R-:W-:Y:S05]  /*56e0*/  @!P1 BRA `(.L_x_4262) ;  /* 0x000000f400509947 */ /* 0x008fea0003800000 */
.L_x_4261:
        /* <DEDUP_REMOVED lines=34> */
.L_x_4263:
[----:B------:R-:W-:Y:S01]  /*5910*/  UISETP.NE.AND UP0, UPT, UR54, URZ, UPT ;  /* 0x0000003f3600728c */ /* 0x000fe2000bf05270 */
[----:B------:R-:W-:Y:S01]  /*5920*/  R2UR UR14, R7 ;  /* 0x00000000070e72ca */ /* 0x000fe200000e0000 */
[----:B------:R-:W-:Y:S01]  /*5930*/  UMOV UR11, UR45 ;  /* 0x0000002d000b7c82 */ /* 0x000fe20008000000 */
[----:B------:R-:W-:-:S08]  /*5940*/  UIADD3 UR21, UR55, -0x2, URZ ;  /* 0xfffffffe37157890 */ /* 0x000fd0000fffe03f */
[----:B------:R-:W-:Y:S01]  /*5950*/  @UP0 ULDC UR6, c[0x0][0x44c] ;  /* 0x0001130000060ab9 */ /* 0x000fe20000000800 */
[----:B------:R-:W-:Y:S01]  /*5960*/  @UP0 ULDC UR15, c[0x0][0x450] ;  /* 0x00011400000f0ab9 */ /* 0x000fe20000000800 */
[----:B------:R-:W-:Y:S02]  /*5970*/  UIMAD.WIDE.U32 UR6, UR45, UR6, URZ ;  /* 0x000000062d0672a5 */ /* 0x000fe4000f8e003f */
[----:B------:R-:W-:Y:S02]  /*5980*/  UIADD3 UR6, UR14, 0x28c60, URZ ;  /* 0x00028c600e067890 */ /* 0x000fe4000fffe03f */
[----:B------:R-:W-:Y:S02]  /*5990*/  @UP0 USHF.R.U32.HI UR11, URZ, UR15, UR7 ;  /* 0x0000000f3f0b0299 */ /* 0x000fe40008011607 */
[----:B------:R-:W-:Y:S02]  /*59a0*/  UPRMT UR6, UR39, 0x654, UR6 ;  /* 0x0000065427067896 */ /* 0x000fe40008000006 */
[----:B------:R-:W-:-:S04]  /*59b0*/  UIADD3 UR7, UR11, UR52, -UR53 ;  /* 0x000000340b077290 */ /* 0x000fc8000fffe835 */
[----:B------:R-:W-:-:S03]  /*59c0*/  USHF.R.S32.HI UR11, URZ, 0x1f, UR7 ;  /* 0x0000001f3f0b7899 */ /* 0x000fc60008011407 */
[----:B------:R-:W-:Y:S01]  /*59d0*/  SYNCS.ARRIVE.TRANS64.RED.A1T0 RZ, [UR6], RZ ;  /* 0x000000ffffff79a7 */ /* 0x000fe20008100406 */
        /* <DEDUP_REMOVED lines=9> */
[----:B0123--:R-:W-:Y:S01]  /*5a70*/  IMAD.MOV.U32 R8, RZ, RZ, R6 ;  /* 0x000000ffff087224 */ /* 0x00ffe200078e0006 */
[----:B------:R-:W-:-:S06]  /*5a80*/  ULDC UR22, c[0x0][0x988] ;  /* 0x0002620000167ab9 */ /* 0x000fcc0000000800 */
.L_x_4275:
[----:B------:R-:W-:-:S04]  /*5a90*/  UIADD3 UR37, UR24, 0x1, URZ ;  /* 0x0000000118257890 */ /* 0x000fc8000fffe03f */
[----:B------:R-:W-:-:S04]  /*5aa0*/  UISETP.NE.AND UP0, UPT, UR37, 0x2, UPT ;  /* 0x000000022500788c */ /* 0x000fc8000bf05270 */
[----:B------:R-:W-:Y:S02]  /*5ab0*/  USEL UR6, URZ, 0x1, UP0 ;  /* 0x000000013f067887 */ /* 0x000fe40008000000 */
[----:B------:R-:W-:Y:S02]  /*5ac0*/  USEL UR37, UR37, URZ, UP0 ;  /* 0x0000003f25257287 */ /* 0x000fe40008000000 */
[----:B------:R-:W-:Y:S01]  /*5ad0*/  ULOP3.LUT UR36, UR36, UR6, URZ, 0x3c, !UPT ;  /* 0x0000000624247292 */ /* 0x000fe2000f8e3c3f */
[----:B012---:R-:W-:Y:S11]  /*5ae0*/  @!P0 BRA `(.L_x_4265) ;  /* 0x0000000000048947 */ /* 0x007ff60003800000 */
[----:B------:R-:W-:Y:S01]  /*5af0*/  BPT.TRAP 0x1 ;  /* 0x000000040000795c */ /* 0x000fe20000300000 */
.L_x_4265:
[----:B------:R-:W-:Y:S01]  /*5b00*/  ULEA UR23, UR37, UR40, 0x3 ;  /* 0x0000002825177291 */ /* 0x000fe2000f8e183f */
[----:B------:R-:W-:-:S05]  /*5b10*/  IMAD.U32 R7, RZ, RZ, UR36 ;  /* 0x00000024ff077e24 */ /* 0x000fca000f8e00ff */
[----:B------:R-:W-:-:S04]  /*5b20*/  SHF.L.U32 R7, R7, 0x1f, RZ ;  /* 0x0000001f07077819 */ /* 0x000fc800000006ff */
[----:B------:R0:W1:Y:S01]  /*5b30*/  SYNCS.PHASECHK.TRANS64.TRYWAIT P1, [UR23+0x28c30], R7 ;  /* 0x028c3007ff0075a7 */ /* 0x0000620008020157 */
[----:B------:R-:W-:Y:S05]  /*5b40*/  @!P0 BRA `(.L_x_4266) ;  /* 0x0000000000048947 */ /* 0x000fea0003800000 */
[----:B------:R-:W-:Y:S01]  /*5b50*/  BPT.TRAP 0x1 ;  /* 0x000000040000795c */ /* 0x000fe20000300000 */
.L_x_4266:
[----:B-1----:R-:W-:Y:S05]  /*5b60*/  @P1 BRA `(.L_x_4267) ;  /* 0x0000000000081947 */ /* 0x002fea0003800000 */
[----:B------:R-:W1:Y:S02]  /*5b70*/  SYNCS.PHASECHK.TRANS64.TRYWAIT P1, [UR23+0x28c30], R7 ;  /* 0x028c3007ff0075a7 */ /* 0x000e640008020157 */
[----:B-1----:R-:W-:Y:S05]  /*5b80*/  @!P1 BRA `(.L_x_4268) ;  /* 0x000000f0003c9947 */ /* 0x002fea0003800000 */
.L_x_4267:
[----:B------:R-:W-:Y:S01]  /*5b90*/  R2UR UR18, R0 ;  /* 0x00000000001272ca */ /* 0x000fe200000e0000 */
[----:B----4-:R-:W-:Y:S01]  /*5ba0*/  WARPGROUP.ARRIVE ;  /* 0x00000000000079c5 */ /* 0x010fe20000000000 */
        /* <DEDUP_REMOVED lines=21> */
.L_x_4269:
[----:B------:R-:W-:Y:S01]  /*5d00*/  UISETP.NE.AND UP0, UPT, UR54, URZ, UPT ;  /* 0x0000003f3600728c */ /* 0x000fe2000bf05270 */
[----:B------:R-:W-:Y:S01]  /*5d10*/  VIADD R11, R186, UR45 ;  /* 0x0000002dba0b7c36 */ /* 0x000fe20008000000 */
[----:B------:R-:W-:Y:S01]  /*5d20*/  UMOV UR10, UR22 ;  /* 0x00000016000a7c82 */ /* 0x000fe20008000000 */
[----:B------:R-:W-:-:S03]  /*5d30*/  LOP3.LUT R16, R16, 0xffffbfff, RZ, 0xc0, !PT ;  /* 0xffffbfff10107812 */ /* 0x000fc600078ec0ff */
[----:B------:R-:W-:Y:S02]  /*5d40*/  PLOP3.LUT P1, PT, PT, PT, UP0, 0x80, 0x0 ;  /* 0x000000000000781c */ /* 0x000fe40003f2f008 */
[----:B------:R-:W-:Y:S02]  /*5d50*/  PLOP3.LUT P2, PT, PT, PT, UP0, 0x80, 0x0 ;  /* 0x000000000000781c */ /* 0x000fe40003f4f008 */
[----:B------:R-:W-:Y:S01]  /*5d60*/  @P0 LOP3.LUT R16, R16, 0x4000, RZ, 0xfc, !PT ;  /* 0x0000400010100812 */ /* 0x000fe200078efcff */
[----:B------:R-:W-:-:S03]  /*5d70*/  @UP0 ULDC UR6, c[0x0][0x44c] ;  /* 0x0001130000060ab9 */ /* 0x000fc60000000800 */
[----:B------:R-:W-:-:S05]  /*5d80*/  LOP3.LUT R16, R16, 0xffff7fff, RZ, 0xc0, !PT ;  /* 0xffff7fff10107812 */ /* 0x000fca00078ec0ff */
[----:B------:R-:W-:Y:S01]  /*5d90*/  @P1 IMAD.HI.U32 R3, R11, UR6, RZ ;  /* 0x000000060b031c27 */ /* 0x000fe2000f8e00ff */
[----:B------:R-:W-:-:S04]  /*5da0*/  @UP0 ULDC UR6, c[0x0][0x450] ;  /* 0x0001140000060ab9 */ /* 0x000fc80000000800 */
[----:B------:R-:W-:Y:S01]  /*5db0*/  @P2 SHF.R.U32.HI R11, RZ, UR6, R3 ;  /* 0x00000006ff0b2c19 */ /* 0x000fe20008011603 */
[----:B------:R-:W-:Y:S01]  /*5dc0*/  UMOV UR6, 0xffffffc0 ;  /* 0xffffffc000067882 */ /* 0x000fe20000000000 */
[----:B------:R-:W-:Y:S01]  /*5dd0*/  IMAD.U32 R3, RZ, RZ, UR52 ;  /* 0x00000034ff037e24 */ /* 0x000fe2000f8e00ff */
[----:B------:R-:W-:Y:S02]  /*5de0*/  UIMAD UR6, UR21, UR6, 0x1 ;  /* 0x00000001150674a4 */ /* 0x000fe4000f8e0206 */
[----:B-1----:R-:W1:Y:S04]  /*5df0*/  SHFL.IDX PT, R6, R11, RZ, 0x1c1f ;  /* 0x001c1fff0b067589 */ /* 0x002e6800000e0000 */
[----:B------:R-:W2:Y:S01]  /*5e00*/  SHFL.IDX PT, R11, R11, 0x1, 0x1c1f ;  /* 0x003c1f000b0b7f89 */ /* 0x000ea200000e0000 */
[----:B------:R-:W-:Y:S01]  /*5e10*/  IADD3 R3, R3, UR6, -R185 ;  /* 0x0000000603037c10 */ /* 0x000fe2000fffe8b9 */
[----:B------:R-:W-:-:S04]  /*5e20*/  UIADD3 UR6, UR23, 0x28c40, URZ ;  /* 0x00028c4017067890 */ /* 0x000fc8000fffe03f */
[----:B------:R-:W-:Y:S01]  /*5e30*/  VIADD R3, R3, -UR53 ;  /* 0x8000003503037c36 */ /* 0x000fe20008000000 */
[----:B------:R-:W-:-:S09]  /*5e40*/  UPRMT UR6, UR39, 0x654, UR6 ;  /* 0x0000065427067896 */ /* 0x000fd20008000006 */
[----:B------:R-:W-:Y:S01]  /*5e50*/  SYNCS.ARRIVE.TRANS64.RED.A1T0 RZ, [UR6], RZ ;  /* 0x000000ffffff79a7 */ /* 0x000fe20008100406 */
[C---:B-1----:R-:W-:Y:S02]  /*5e60*/  IMAD.IADD R6, R3.reuse, 0x1, R6 ;  /* 0x0000000103067824 */ /* 0x042fe400078e0206 */
[----:B--2---:R-:W-:-:S03]  /*5e70*/  IMAD.IADD R3, R3, 0x1, R11 ;  /* 0x0000000103037824 */ /* 0x004fc600078e020b */
[C---:B------:R-:W-:Y:S02]  /*5e80*/  ISETP.GT.AND P6, PT, R6.reuse, RZ, PT ;  /* 0x000000ff0600720c */ /* 0x040fe40003fc4270 */
[----:B------:R-:W-:Y:S02]  /*5e90*/  ISETP.GT.AND P0, PT, R6, 0x20, PT ;  /* 0x000000200600780c */ /* 0x000fe40003f04270 */
[----:B------:R-:W-:Y:S02]  /*5ea0*/  FSEL R152, R152, -INF , P6 ;  /* 0xff80000098987808 */ /* 0x000fe40003000000 */
[----:B------:R-:W-:Y:S02]  /*5eb0*/  ISETP.GT.AND P6, PT, R3, RZ, PT ;  /* 0x000000ff0300720c */ /* 0x000fe40003fc4270 */
[----:B------:R-:W-:Y:S02]  /*5ec0*/  ISETP.GT.AND P5, PT, R6, 0x1, PT ;  /* 0x000000010600780c */ /* 0x000fe40003fa4270 */
[----:B------:R-:W-:-:S02]  /*5ed0*/  FSEL R154, R154, -INF , P6 ;  /* 0xff8000009a9a7808 */ /* 0x000fc40003000000 */
[----:B------:R-:W-:Y:S02]  /*5ee0*/  ISETP.GT.AND P6, PT, R3, 0x1, PT ;  /* 0x000000010300780c */ /* 0x000fe40003fc4270 */
[----:B------:R-:W-:Y:S02]  /*5ef0*/  ISETP.GT.AND P4, PT, R6, 0x8, PT ;  /* 0x000000080600780c */ /* 0x000fe40003f84270 */
[----:B------:R-:W-:Y:S02]  /*5f00*/  FSEL R155, R155, -INF , P6 ;  /* 0xff8000009b9b7808 */ /* 0x000fe40003000000 */
[----:B------:R-:W-:Y:S02]  /*5f10*/  ISETP.GT.AND P6, PT, R3, 0x8, PT ;  /* 0x000000080300780c */ /* 0x000fe40003fc4270 */
[----:B------:R-:W-:Y:S02]  /*5f20*/  FSEL R10, R153, -INF , P5 ;  /* 0xff800000990a7808 */ /* 0x000fe40002800000 */
[----:B------:R-:W-:-:S02]  /*5f30*/  FSEL R158, R158, -INF , P6 ;  /* 0xff8000009e9e7808 */ /* 0x000fc40003000000 */
[----:B------:R-:W-:Y:S02]  /*5f40*/  ISETP.GT.AND P6, PT, R3, 0x9, PT ;  /* 0x000000090300780c */ /* 0x000fe40003fc4270 */
[C---:B------:R-:W-:Y:S02]  /*5f50*/  ISETP.GT.AND P5, PT, R6.reuse, 0x29, PT ;  /* 0x000000290600780c */ /* 0x040fe40003fa4270 */
[----:B------:R-:W-:Y:S02]  /*5f60*/  FSEL R159, R159, -INF , P6 ;  /* 0xff8000009f9f7808 */ /* 0x000fe40003000000 */
[----:B------:R-:W-:Y:S02]  /*5f70*/  ISETP.GT.AND P6, PT, R3, 0x10, PT ;  /* 0x000000100300780c */ /* 0x000fe40003fc4270 */
[----:B------:R-:W-:Y:S02]  /*5f80*/  ISETP.GT.AND P3, PT, R6, 0x9, PT ;  /* 0x000000090600780c */ /* 0x000fe40003f64270 */
[----:B------:R-:W-:-:S02]  /*5f90*/  FSEL R162, R162, -INF , P6 ;  /* 0xff800000a2a27808 */ /* 0x000fc40003000000 */
[----:B------:R-:W-:Y:S02]  /*5fa0*/  ISETP.GT.AND P6, PT, R3, 0x11, PT ;  /* 0x000000110300780c */ /* 0x000fe40003fc4270 */
[----:B------:R-:W-:Y:S02]  /*5fb0*/  FSEL R156, R156, -INF , P4 ;  /* 0xff8000009c9c7808 */ /* 0x000fe40002000000 */
[----:B------:R-:W-:Y:S02]  /*5fc0*/  FSEL R163, R163, -INF , P6 ;  /* 0xff800000a3a37808 */ /* 0x000fe40003000000 */
[----:B------:R-:W-:Y:S02]  /*5fd0*/  ISETP.GT.AND P6, PT, R3, 0x18, PT ;  /* 0x000000180300780c */ /* 0x000fe40003fc4270 */
[----:B------:R-:W-:Y:S02]  /*5fe0*/  @P0 LOP3.LUT R16, R16, 0x8000, RZ, 0xfc, !PT ;  /* 0x0000800010100812 */ /* 0x000fe400078efcff */
        /* <DEDUP_REMOVED lines=8> */
[----:B------:R-:W-:Y:S02]  /*6070*/  LOP3.LUT R16, R16, 0xfffeffff, RZ, 0xc0, !PT ;  /* 0xfffeffff10107812 */ /* 0x000fe400078ec0ff */
        /* <DEDUP_REMOVED lines=11> */
[----:B------:R-:W-:Y:S02]  /*6130*/  FSEL R161, R161, -INF , P1 ;  /* 0xff800000a1a17808 */ /* 0x000fe40000800000 */
[----:B------:R-:W-:Y:S02]  /*6140*/  FSEL R179, R179, -INF , P6 ;  /* 0xff800000b3b37808 */ /* 0x000fe40003000000 */
[----:B------:R-:W-:Y:S02]  /*6150*/  ISETP.GT.AND P6, PT, R3, 0x38, PT ;  /* 0x000000380300780c */ /* 0x000fe40003fc4270 */
[----:B------:R-:W-:Y:S02]  /*6160*/  ISETP.GT.AND P5, PT, R6, 0x18, PT ;  /* 0x000000180600780c */ /* 0x000fe40003fa4270 */
[----:B------:R-:W-:-:S02]  /*6170*/  FSEL R182, R182, -INF , P6 ;  /* 0xff800000b6b67808 */ /* 0x000fc40003000000 */
        /* <DEDUP_REMOVED lines=8> */
[----:B------:R-:W-:Y:S02]  /*6200*/  FSEL R165, R165, -INF , P0 ;  /* 0xff800000a5a57808 */ /* 0x000fe40000000000 */
[----:B------:R-:W-:Y:S02]  /*6210*/  FMNMX.FTZ R3, R162, R3, !PT ;  /* 0x00000003a2037209 */ /* 0x000fe40007810000 */
[----:B------:R-:W-:Y:S02]  /*6220*/  LOP3.LUT P0, RZ, R16, 0x8000, RZ, 0xc0, !PT ;  /* 0x0000800010ff7812 */ /* 0x000fe4000780c0ff */
[----:B------:R-:W-:-:S02]  /*6230*/  FMNMX.FTZ R3, R163, R3, !PT ;  /* 0x00000003a3037209 */ /* 0x000fc40007810000 */
[----:B------:R-:W-:Y:S02]  /*6240*/  ISETP.GT.AND P4, PT, R6, 0x30, PT ;  /* 0x000000300600780c */ /* 0x000fe40003f84270 */
[----:B------:R-:W-:Y:S02]  /*6250*/  FMNMX.FTZ R3, R166, R3, !PT ;  /* 0x00000003a6037209 */ /* 0x000fe40007810000 */
[C---:B------:R-:W-:Y:S02]  /*6260*/  ISETP.GT.AND P3, PT, R6.reuse, 0x31, PT ;  /* 0x000000310600780c */ /* 0x040fe40003f64270 */
[----:B------:R-:W-:Y:S02]  /*6270*/  FMNMX.FTZ R3, R167, R3, !PT ;  /* 0x00000003a7037209 */ /* 0x000fe40007810000 */
[----:B------:R-:W-:Y:S02]  /*6280*/  ISETP.GT.AND P2, PT, R6, 0x38, PT ;  /* 0x000000380600780c */ /* 0x000fe40003f44270 */
[----:B------:R-:W-:-:S02]  /*6290*/  FMNMX.FTZ R3, R170, R3, !PT ;  /* 0x00000003aa037209 */ /* 0x000fc40007810000 */
[----:B------:R-:W-:Y:S02]  /*62a0*/  ISETP.GT.AND P1, PT, R6, 0x39, PT ;  /* 0x000000390600780c */ /* 0x000fe40003f24270 */
[----:B------:R-:W-:Y:S02]  /*62b0*/  FMNMX.FTZ R3, R171, R3, !PT ;  /* 0x00000003ab037209 */ /* 0x000fe40007810000 */
[----:B------:R-:W-:Y:S02]  /*62c0*/  FSEL R168, R168, -INF , P0 ;  /* 0xff800000a8a87808 */ /* 0x000fe40000000000 */
[----:B------:R-:W-:Y:S02]  /*62d0*/  FMNMX.FTZ R3, R174, R3, !PT ;  /* 0x00000003ae037209 */ /* 0x000fe40007810000 */
[----:B------:R-:W-:Y:S02]  /*62e0*/  LOP3.LUT P5, RZ, R16, 0x10000, RZ, 0xc0, !PT ;  /* 0x0001000010ff7812 */ /* 0x000fe400078ac0ff */
[----:B------:R-:W-:-:S02]  /*62f0*/  FMNMX.FTZ R3, R175, R3, !PT ;  /* 0x00000003af037209 */ /* 0x000fc40007810000 */
[----:B------:R-:W-:Y:S02]  /*6300*/  FSEL R173, R173, -INF , P5 ;  /* 0xff800000adad7808 */ /* 0x000fe40002800000 */
[----:B------:R-:W-:Y:S02]  /*6310*/  FMNMX.FTZ R3, R178, R3, !PT ;  /* 0x00000003b2037209 */ /* 0x000fe40007810000 */
[----:B------:R-:W-:Y:S02]  /*6320*/  FSEL R176, R176, -INF , P4 ;  /* 0xff800000b0b07808 */ /* 0x000fe40002000000 */
[----:B------:R-:W-:Y:S02]  /*6330*/  FMNMX.FTZ R3, R179, R3, !PT ;  /* 0x00000003b3037209 */ /* 0x000fe40007810000 */
[----:B------:R-:W-:Y:S02]  /*6340*/  FSEL R177, R177, -INF , P3 ;  /* 0xff800000b1b17808 */ /* 0x000fe40001800000 */
[----:B------:R-:W-:-:S02]  /*6350*/  FMNMX.FTZ R3, R182, R3, !PT ;  /* 0x00000003b6037209 */ /* 0x000fc40007810000 */
[----:B------:R-:W-:Y:S02]  /*6360*/  FSEL R180, R180, -INF , P2 ;  /* 0xff800000b4b47808 */ /* 0x000fe40001000000 */
[----:B------:R-:W-:Y:S02]  /*6370*/  FMNMX.FTZ R3, R183, R3, !PT ;  /* 0x00000003b7037209 */ /* 0x000fe40007810000 */
[----:B------:R-:W-:Y:S02]  /*6380*/  FSEL R181, R181, -INF , P1 ;  /* 0xff800000b5b57808 */ /* 0x000fe40000800000 */
[----:B------:R-:W-:Y:S01]  /*6390*/  ISETP.NE.AND P1, PT, R18, RZ, PT ;  /* 0x000000ff1200720c */ /* 0x000fe20003f25270 */
[----:B------:R-:W1:Y:S01]  /*63a0*/  SHFL.BFLY PT, R11, R3, 0x2, 0x1f ;  /* 0x0c401f00030b7f89 */ /* 0x000e6200000e0000 */
[----:B------:R-:W-:Y:S02]  /*63b0*/  LOP3.LUT P0, RZ, R16, 0x4000, RZ, 0xc0, !PT ;  /* 0x0000400010ff7812 */ /* 0x000fe4000780c0ff */
[----:B-1----:R-:W-:-:S05]  /*63c0*/  FMNMX.FTZ R3, R3, R11, !PT ;  /* 0x0000000b03037209 */ /* 0x002fca0007810000 */
[----:B------:R-:W1:Y:S02]  /*63d0*/  SHFL.BFLY PT, R11, R3, 0x1, 0x1f ;  /* 0x0c201f00030b7f89 */ /* 0x000e6400000e0000 */
[----:B-1----:R-:W-:-:S04]  /*63e0*/  FMNMX.FTZ R3, R3, R11, !PT ;  /* 0x0000000b03037209 */ /* 0x002fc80007810000 */
[----:B------:R-:W-:-:S04]  /*63f0*/  FSETP.NEU.FTZ.AND P6, PT, R3, -INF , PT ;  /* 0xff8000000300780b */ /* 0x000fc80003fdd000 */
[----:B------:R-:W-:-:S05]  /*6400*/  FSEL R11, R3, RZ, P6 ;  /* 0x000000ff030b7208 */ /* 0x000fca0003000000 */
[----:B------:R-:W-:Y:S01]  /*6410*/  FADD.FTZ R11, -R11, R9 ;  /* 0x000000090b0b7221 */ /* 0x000fe20000010100 */
[----:B------:R-:W-:-:S05]  /*6420*/  FMUL.FTZ R9, R3, UR10 ;  /* 0x0000000a03097c20 */ /* 0x000fca0008410000 */
[----:B------:R-:W-:Y:S02]  /*6430*/  FSEL R9, R9, RZ, P6 ;  /* 0x000000ff09097208 */ /* 0x000fe40003000000 */
[----:B------:R-:W-:-:S03]  /*6440*/  ISETP.GT.AND P6, PT, R6, 0x21, PT ;  /* 0x000000210600780c */ /* 0x000fc60003fc4270 */
        /* <DEDUP_REMOVED lines=16> */
[----:B------:R-:W-:Y:S01]  /*6550*/  FMUL.FTZ R9, R11, UR10 ;  /* 0x0000000a0b097c20 */ /* 0x000fe20008410000 */
[----:B------:R-:W-:Y:S01]  /*6560*/  FMNMX.FTZ R11, R152, R8, !PT ;  /* 0x00000008980b7209 */ /* 0x000fe20007810000 */
[----:B------:R-:W-:Y:S01]  /*6570*/  MUFU.EX2 R153, R154 ;  /* 0x0000009a00997308 */ /* 0x000fe20000000800 */
[----:B------:R-:W-:-:S02]  /*6580*/  FSEL R169, R169, -INF , P6 ;  /* 0xff800000a9a97808 */ /* 0x000fc40003000000 */
[----:B------:R-:W-:Y:S02]  /*6590*/  FMNMX.FTZ R11, R10, R11, !PT ;  /* 0x0000000b0a0b7209 */ /* 0x000fe40007810000 */
[----:B------:R-:W-:Y:S02]  /*65a0*/  ISETP.GT.AND P6, PT, R6, 0x28, PT ;  /* 0x000000280600780c */ /* 0x000fe40003fc4270 */
[----:B------:R-:W-:Y:S01]  /*65b0*/  FMNMX.FTZ R11, R156, R11, !PT ;  /* 0x0000000b9c0b7209 */ /* 0x000fe20007810000 */
[----:B------:R-:W1:Y:S01]  /*65c0*/  MUFU.EX2 R9, R9 ;  /* 0x0000000900097308 */ /* 0x000e620000000800 */
[----:B------:R-:W-:Y:S02]  /*65d0*/  FSEL R172, R172, -INF , P6 ;  /* 0xff800000acac7808 */ /* 0x000fe40003000000 */
[----:B------:R-:W-:-:S04]  /*65e0*/  FMNMX.FTZ R11, R157, R11, !PT ;  /* 0x0000000b9d0b7209 */ /* 0x000fc80007810000 */
[----:B------:R-:W-:Y:S01]  /*65f0*/  FMNMX.FTZ R11, R160, R11, !PT ;  /* 0x0000000ba00b7209 */ /* 0x000fe20007810000 */
[----:B------:R-:W2:Y:S03]  /*6600*/  MUFU.EX2 R155, R155 ;  /* 0x0000009b009b7308 */ /* 0x000ea60000000800 */
[----:B------:R-:W-:-:S04]  /*6610*/  FMNMX.FTZ R11, R161, R11, !PT ;  /* 0x0000000ba10b7209 */ /* 0x000fc80007810000 */
[----:B------:R-:W-:Y:S01]  /*6620*/  FMNMX.FTZ R11, R164, R11, !PT ;  /* 0x0000000ba40b7209 */ /* 0x000fe20007810000 */
[----:B------:R-:W-:Y:S01]  /*6630*/  MUFU.EX2 R159, R159 ;  /* 0x0000009f009f7308 */ /* 0x000fe20000000800 */
[----:B-1----:R-:W-:Y:S01]  /*6640*/  FFMA.FTZ R4, R9, R4, R153 ;  /* 0x0000000409047223 */ /* 0x002fe20000010099 */
[----:B------:R-:W-:Y:S01]  /*6650*/  FMUL.FTZ R26, R26, R9 ;  /* 0x000000091a1a7220 */ /* 0x000fe20000410000 */
[----:B------:R-:W-:Y:S01]  /*6660*/  FMNMX.FTZ R6, R165, R11, !PT ;  /* 0x0000000ba5067209 */ /* 0x000fe20007810000 */
[-C--:B------:R-:W-:Y:S01]  /*6670*/  FMUL.FTZ R27, R27, R9.reuse ;  /* 0x000000091b1b7220 */ /* 0x080fe20000410000 */
[-C--:B------:R-:W-:Y:S01]  /*6680*/  FMUL.FTZ R30, R30, R9.reuse ;  /* 0x000000091e1e7220 */ /* 0x080fe20000410000 */
[----:B------:R-:W-:Y:S01]  /*6690*/  FMUL.FTZ R31, R31, R9 ;  /* 0x000000091f1f7220 */ /* 0x000fe20000410000 */
[----:B------:R-:W-:Y:S01]  /*66a0*/  FMNMX.FTZ R6, R168, R6, !PT ;  /* 0x00000006a8067209 */ /* 0x000fe20007810000 */
[----:B------:R-:W-:Y:S01]  /*66b0*/  MUFU.EX2 R162, R162 ;  /* 0x000000a200a27308 */ /* 0x000fe20000000800 */
[C---:B--2---:R-:W-:Y:S01]  /*66c0*/  FADD.FTZ R4, R155.reuse, R4 ;  /* 0x000000049b047221 */ /* 0x044fe20000010000 */
[----:B------:R-:W-:Y:S01]  /*66d0*/  F2FP.F16.F32.PACK_AB R153, R155, R153 ;  /* 0x000000999b99723e */ /* 0x000fe200000000ff */
        /* <DEDUP_REMOVED lines=54> */
[----:B-1----:R-:W-:Y:S01]  /*6a40*/  FMNMX.FTZ R6, R6, R11, !PT ;  /* 0x0000000b06067209 */ /* 0x002fe20007810000 */
[----:B------:R-:W-:Y:S01]  /*6a50*/  MUFU.EX2 R175, R175 ;  /* 0x000000af00af7308 */ /* 0x000fe20000000800 */
        /* <DEDUP_REMOVED lines=24> */
[----:B-1----:R-:W-:-:S04]  /*6be0*/  FMNMX.FTZ R6, R6, R11, !PT ;  /* 0x0000000b06067209 */ /* 0x002fc80007810000 */
[----:B------:R-:W-:-:S04]  /*6bf0*/  FSETP.NEU.FTZ.AND P2, PT, R6, -INF , PT ;  /* 0xff8000000600780b */ /* 0x000fc80003f5d000 */
[----:B------:R-:W-:-:S05]  /*6c00*/  FSEL R11, R6, RZ, P2 ;  /* 0x000000ff060b7208 */ /* 0x000fca0001000000 */
[----:B------:R-:W-:-:S04]  /*6c10*/  FADD.FTZ R11, -R11, R8 ;  /* 0x000000080b0b7221 */ /* 0x000fc80000010100 */
[----:B------:R-:W-:Y:S01]  /*6c20*/  FMUL.FTZ R8, R11, UR10 ;  /* 0x0000000a0b087c20 */ /* 0x000fe20008410000 */
[----:B------:R-:W-:-:S04]  /*6c30*/  IMAD.U32 R11, RZ, RZ, UR24 ;  /* 0x00000018ff0b7e24 */ /* 0x000fc8000f8e00ff */
[----:B------:R-:W-:Y:S01]  /*6c40*/  @!P1 IMAD R11, R11, 0x40, R17 ;  /* 0x000000400b0b9824 */ /* 0x000fe200078e0211 */
[----:B------:R-:W1:Y:S04]  /*6c50*/  MUFU.EX2 R8, R8 ;  /* 0x0000000800087308 */ /* 0x000e680000000800 */
[----:B------:R-:W-:-:S05]  /*6c60*/  @!P1 LEA R11, R11, UR40, 0x2 ;  /* 0x000000280b0b9c11 */ /* 0x000fca000f8e10ff */
[----:B------:R-:W-:Y:S04]  /*6c70*/  @!P1 STS [R11+0x28820], R9 ;  /* 0x028820090b009388 */ /* 0x000fe80000000800 */
        /* <DEDUP_REMOVED lines=10> */
[----:B-1----:R-:W-:Y:S01]  /*6d20*/  FMUL.FTZ R11, R6, UR10 ;  /* 0x0000000a060b7c20 */ /* 0x002fe20008410000 */
        /* <DEDUP_REMOVED lines=8> */
[-C--:B------:R-:W-:Y:S01]  /*6db0*/  FMUL.FTZ R56, R56, R8.reuse ;  /* 0x0000000838387220 */ /* 0x080fe20000410000 */
        /* <DEDUP_REMOVED lines=16> */
[--C-:B------:R-:W-:Y:S01]  /*6ec0*/  FFMA.FTZ R180, R180, UR10, -R11.reuse ;  /* 0x0000000ab4b47c23 */ /* 0x100fe2000801080b */
[----:B------:R-:W-:Y:S01]  /*6ed0*/  FFMA.FTZ R11, R181, UR10, -R11 ;  /* 0x0000000ab50b7c23 */ /* 0x000fe2000801080b */
        /* <DEDUP_REMOVED lines=22> */
[----:B------:R-:W-:Y:S01]  /*7040*/  FADD.FTZ R5, R155, R4 ;  /* 0x000000049b057221 */ /* 0x000fe20000010000 */
[----:B------:R-:W-:Y:S01]  /*7050*/  F2FP.F16.F32.PACK_AB R155, R159, R155 ;  /* 0x0000009b9f9b723e */ /* 0x000fe200000000ff */
[-C--:B------:R-:W-:Y:S01]  /*7060*/  FMUL.FTZ R88, R88, R8.reuse ;  /* 0x0000000858587220 */ /* 0x080fe20000410000 */
[----:B------:R-:W-:Y:S01]  /*7070*/  FMUL.FTZ R89, R89, R8 ;  /* 0x0000000859597220 */ /* 0x000fe20000410000 */
[----:B------:R-:W-:Y:S01]  /*7080*/  FADD.FTZ R5, R159, R5 ;  /* 0x000000059f057221 */ /* 0x000fe20000010000 */
[----:B------:R-:W-:Y:S01]  /*7090*/  F2FP.F16.F32.PACK_AB R159, R167, R166 ;  /* 0x000000a6a79f723e */ /* 0x000fe200000000ff */
[----:B------:R-:W3:Y:S01]  /*70a0*/  MUFU.EX2 R12, R12 ;  /* 0x0000000c000c7308 */ /* 0x000ee20000000800 */
[C---:B-1----:R-:W-:Y:S01]  /*70b0*/  FADD.FTZ R4, R157.reuse, R10 ;  /* 0x0000000a9d047221 */ /* 0x042fe20000010000 */
[----:B------:R-:W-:Y:S01]  /*70c0*/  FADD.FTZ R5, R162, R5 ;  /* 0x00000005a2057221 */ /* 0x000fe20000010000 */
[----:B------:R-:W-:Y:S01]  /*70d0*/  F2FP.F16.F32.PACK_AB R154, R157, R154 ;  /* 0x0000009a9d9a723e */ /* 0x000fe200000000ff */
[----:B------:R-:W-:Y:S01]  /*70e0*/  BAR.SYNC.DEFER_BLOCKING 0xf, 0x100 ;  /* 0x03c4000000007b1d */ /* 0x000fe20000010000 */
[C---:B------:R-:W-:Y:S01]  /*70f0*/  F2FP.F16.F32.PACK_AB R157, R163.reuse, R162 ;  /* 0x000000a2a39d723e */ /* 0x040fe200000000ff */
[----:B------:R-:W-:Y:S01]  /*7100*/  FADD.FTZ R5, R163, R5 ;  /* 0x00000005a3057221 */ /* 0x000fe20000010000 */
[----:B------:R-:W-:Y:S01]  /*7110*/  F2FP.F16.F32.PACK_AB R163, R175, R174 ;  /* 0x000000aeafa3723e */ /* 0x000fe200000000ff */
[-C--:B------:R-:W-:Y:S01]  /*7120*/  FMUL.FTZ R92, R92, R8.reuse ;  /* 0x000000085c5c7220 */ /* 0x080fe20000410000 */
[----:B--2---:R-:W-:Y:S01]  /*7130*/  FADD.FTZ R4, R156, R4 ;  /* 0x000000049c047221 */ /* 0x004fe20000010000 */
[----:B------:R-:W1:Y:S01]  /*7140*/  MUFU.EX2 R158, R164 ;  /* 0x000000a4009e7308 */ /* 0x000e620000000800 */
[----:B------:R-:W-:Y:S01]  /*7150*/  FADD.FTZ R5, R166, R5 ;  /* 0x00000005a6057221 */ /* 0x000fe20000010000 */
[-C--:B------:R-:W-:Y:S01]  /*7160*/  FMUL.FTZ R93, R93, R8.reuse ;  /* 0x000000085d5d7220 */ /* 0x080fe20000410000 */
[-C--:B------:R-:W-:Y:S01]  /*7170*/  FMUL.FTZ R96, R96, R8.reuse ;  /* 0x0000000860607220 */ /* 0x080fe20000410000 */
[-C--:B------:R-:W-:Y:S01]  /*7180*/  FMUL.FTZ R97, R97, R8.reuse ;  /* 0x0000000861617220 */ /* 0x080fe20000410000 */
[----:B------:R-:W-:Y:S01]  /*7190*/  FADD.FTZ R5, R167, R5 ;  /* 0x00000005a7057221 */ /* 0x000fe20000010000 */
[----:B------:R-:W-:Y:S01]  /*71a0*/  FMUL.FTZ R100, R100, R8 ;  /* 0x0000000864647220 */ /* 0x000fe20000410000 */
[----:B---3--:R-:W-:Y:S01]  /*71b0*/  FADD.FTZ R4, R12, R4 ;  /* 0x000000040c047221 */ /* 0x008fe20000010000 */
[----:B------:R-:W2:Y:S01]  /*71c0*/  MUFU.EX2 R165, R165 ;  /* 0x000000a500a57308 */ /* 0x000ea20000000800 */
[----:B------:R-:W-:Y:S01]  /*71d0*/  FADD.FTZ R5, R170, R5 ;  /* 0x00000005aa057221 */ /* 0x000fe20000010000 */
        /* <DEDUP_REMOVED lines=17> */
[----:B------:R-:W-:Y:S01]  /*72f0*/  FMUL.FTZ R121, R121, R8 ;  /* 0x0000000879797220 */ /* 0x000fe20000410000 */
[----:B------:R-:W-:Y:S01]  /*7300*/  F2FP.F16.F32.PACK_AB R165, R179, R178 ;  /* 0x000000b2b3a5723e */ /* 0x000fe200000000ff */
        /* <DEDUP_REMOVED lines=22> */
[----:B------:R-:W-:-:S02]  /*7470*/  FMUL.FTZ R149, R149, R8 ;  /* 0x0000000895957220 */ /* 0x000fc40000410000 */
[----:B------:R-:W-:-:S03]  /*7480*/  FADD.FTZ R5, R174, R5 ;  /* 0x00000005ae057221 */ /* 0x000fc60000010000 */
[----:B------:R-:W2:Y:S01]  /*7490*/  MUFU.EX2 R164, R176 ;  /* 0x000000b000a47308 */ /* 0x000ea20000000800 */
[----:B---3--:R-:W-:Y:S01]  /*74a0*/  FADD.FTZ R4, R172, R4 ;  /* 0x00000004ac047221 */ /* 0x008fe20000010000 */
[----:B------:R-:W-:-:S04]  /*74b0*/  FADD.FTZ R5, R175, R5 ;  /* 0x00000005af057221 */ /* 0x000fc80000010000 */
[----:B------:R-:W-:Y:S02]  /*74c0*/  FADD.FTZ R5, R178, R5 ;  /* 0x00000005b2057221 */ /* 0x000fe40000010000 */
[----:B------:R-:W3:Y:S01]  /*74d0*/  MUFU.EX2 R177, R177 ;  /* 0x000000b100b17308 */ /* 0x000ee20000000800 */
[----:B----4-:R-:W-:Y:S01]  /*74e0*/  FADD.FTZ R4, R173, R4 ;  /* 0x00000004ad047221 */ /* 0x010fe20000010000 */
[----:B------:R-:W-:Y:S01]  /*74f0*/  FADD.FTZ R5, R179, R5 ;  /* 0x00000005b3057221 */ /* 0x000fe20000010000 */
[----:B------:R-:W-:-:S05]  /*7500*/  F2FP.F16.F32.PACK_AB R162, R173, R172 ;  /* 0x000000acada2723e */ /* 0x000fca00000000ff */
[----:B------:R-:W4:Y:S01]  /*7510*/  MUFU.EX2 R166, R180 ;  /* 0x000000b400a67308 */ /* 0x000f220000000800 */
[----:B--2---:R-:W-:Y:S01]  /*7520*/  FADD.FTZ R4, R164, R4 ;  /* 0x00000004a4047221 */ /* 0x004fe20000010000 */
[----:B------:R1:W-:Y:S06]  /*7530*/  STSM.16.M88.4 [R184], R160 ;  /* 0x000000a0b8007844 */ /* 0x0003ec0000000200 */
[----:B------:R-:W2:Y:S01]  /*7540*/  MUFU.EX2 R167, R183 ;  /* 0x000000b700a77308 */ /* 0x000ea20000000800 */
[C---:B---3--:R-:W-:Y:S01]  /*7550*/  FADD.FTZ R4, R177.reuse, R4 ;  /* 0x00000004b1047221 */ /* 0x048fe20000010000 */
[----:B------:R-:W-:-:S06]  /*7560*/  F2FP.F16.F32.PACK_AB R164, R177, R164 ;  /* 0x000000a4b1a4723e */ /* 0x000fcc00000000ff */
[----:B------:R-:W3:Y:S01]  /*7570*/  MUFU.EX2 R11, R11 ;  /* 0x0000000b000b7308 */ /* 0x000ee20000000800 */
[----:B----4-:R-:W-:Y:S01]  /*7580*/  FADD.FTZ R10, R166, R4 ;  /* 0x00000004a60a7221 */ /* 0x010fe20000010000 */
[----:B------:R-:W-:-:S04]  /*7590*/  FADD.FTZ R4, R182, R5 ;  /* 0x00000005b6047221 */ /* 0x000fc80000010000 */
[C---:B--2---:R-:W-:Y:S01]  /*75a0*/  FADD.FTZ R4, R167.reuse, R4 ;  /* 0x00000004a7047221 */ /* 0x044fe20000010000 */
[----:B------:R-:W-:Y:S02]  /*75b0*/  F2FP.F16.F32.PACK_AB R167, R167, R182 ;  /* 0x000000b6a7a7723e */ /* 0x000fe400000000ff */
[C---:B---3--:R-:W-:Y:S01]  /*75c0*/  F2FP.F16.F32.PACK_AB R166, R11.reuse, R166 ;  /* 0x000000a60ba6723e */ /* 0x048fe200000000ff */
[----:B------:R-:W-:-:S04]  /*75d0*/  FADD.FTZ R5, R11, R10 ;  /* 0x0000000a0b057221 */ /* 0x000fc80000010000 */
[----:B------:R1:W-:Y:S01]  /*75e0*/  STSM.16.M88.4 [R23], R164 ;  /* 0x000000a417007844 */ /* 0x0003e20000000200 */
[----:B------:R-:W-:Y:S05]  /*75f0*/  @!P0 BRA `(.L_x_4270) ;  /* 0x0000000000048947 */ /* 0x000fea0003800000 */
[----:B------:R-:W-:Y:S01]  /*7600*/  BPT.TRAP 0x1 ;  /* 0x000000040000795c */ /* 0x000fe20000300000 */
.L_x_4270:
[----:B------:R2:W3:Y:S01]  /*7610*/  SYNCS.PHASECHK.TRANS64.TRYWAIT P1, [UR23+0x28c50], R7 ;  /* 0x028c5007ff0075a7 */ /* 0x0004e20008020157 */
[----:B------:R-:W-:Y:S05]  /*7620*/  @!P0 BRA `(.L_x_4271) ;  /* 0x0000000000048947 */ /* 0x000fea0003800000 */
[----:B------:R-:W-:Y:S01]  /*7630*/  BPT.TRAP 0x1 ;  /* 0x000000040000795c */ /* 0x000fe20000300000 */
.L_x_4271:
[----:B---3--:R-:W-:Y:S05]  /*7640*/  @P1 BRA `(.L_x_4272) ;  /* 0x0000000000081947 */ /* 0x008fea0003800000 */
[----:B------:R-:W3:Y:S02]  /*7650*/  SYNCS.PHASECHK.TRANS64.TRYWAIT P1, [UR23+0x28c50], R7 ;  /* 0x028c5007ff0075a7 */ /* 0x000ee40008020157 */
[----:B---3--:R-:W-:Y:S05]  /*7660*/  @!P1 BRA `(.L_x_4273) ;  /* 0x000000d4009c9947 */ /* 0x008fea0003800000 */
.L_x_4272:
        /* <DEDUP_REMOVED lines=34> */
.L_x_4274:
[----:B------:R-:W-:Y:S01]  /*7890*/  UISETP.GT.AND UP0, UPT, UR21, UR20, UPT ;  /* 0x000000141500728c */ /* 0x000fe2000bf04270 */
[----:B------:R-:W-:Y:S01]  /*78a0*/  IMAD.MOV.U32 R9, RZ, RZ, R3 ;  /* 0x000000ffff097224 */ /* 0x000fe200078e0003 */
[----:B------:R-:W-:Y:S01]  /*78b0*/  UIADD3 UR23, UR23, 0x28c60, URZ ;  /* 0x00028c6017177890 */ /* 0x000fe2000fffe03f */
[----:B---3--:R-:W-:Y:S01]  /*78c0*/  IMAD.MOV.U32 R8, RZ, RZ, R6 ;  /* 0x000000ffff087224 */ /* 0x008fe200078e0006 */
[----:B------:R-:W-:Y:S02]  /*78d0*/  UIADD3 UR21, UR21, -0x1, URZ ;  /* 0xffffffff15157890 */ /* 0x000fe4000fffe03f */
[----:B------:R-:W-:Y:S01]  /*78e0*/  PLOP3.LUT P1, PT, PT, PT, UP0, 0x80, 0x0 ;  /* 0x000000000000781c */ /* 0x000fe20003f2f008 */
[----:B------:R-:W-:Y:S01]  /*78f0*/  UPRMT UR23, UR39, 0x654, UR23 ;  /* 0x0000065427177896 */ /* 0x000fe20008000017 */
[----:B------:R-:W-:-:S08]  /*7900*/  UMOV UR24, UR37 ;  /* 0x0000002500187c82 */ /* 0x000fd00008000000 */
[----:B------:R-:W-:Y:S03]  /*7910*/  SYNCS.ARRIVE.TRANS64.RED.A1T0 RZ, [UR23], RZ ;  /* 0x000000ffffff79a7 */ /* 0x000fe60008100417 */
[----:B------:R-:W-:Y:S05]  /*7920*/  @P1 BRA `(.L_x_4275) ;  /* 0xffffffe000581947 */ /* 0x000fea000383ffff */
.L_x_4264:
[----:B------:R-:W-:-:S06]  /*7930*/  UISETP.GE.AND UP0, UPT, UR21, UR48, UPT ;  /* 0x000000301500728c */ /* 0x000fcc000bf06270 */
[----:B------:R-:W-:-:S13]  /*7940*/  PLOP3.LUT P1, PT, PT, PT, UP0, 0x80, 0x0 ;  /* 0x000000000000781c */ /* 0x000fda0003f2f008 */
[----:B------:R-:W-:Y:S05]  /*7950*/  @!P1 BRA `(.L_x_4276) ;  /* 0x0000001800389947 */ /* 0x000fea0003800000 */
[----:B------:R-:W-:Y:S01]  /*7960*/  IMAD.MOV.U32 R9, RZ, RZ, R3 ;  /* 0x000000ffff097224 */ /* 0x000fe200078e0003 */
[----:B------:R-:W-:Y:S01]  /*7970*/  UMOV UR23, UR37 ;  /* 0x0000002500177c82 */ /* 0x000fe20008000000 */
[----:B0123--:R-:W-:Y:S01]  /*7980*/  IMAD.MOV.U32 R8, RZ, RZ, R6 ;  /* 0x000000ffff087224 */ /* 0x00ffe200078e0006 */
[----:B------:R-:W-:-:S06]  /*7990*/  ULDC UR20, c[0x0][0x988] ;  /* 0x0002620000147ab9 */ /* 0x000fcc0000000800 */
.L_x_4287:
[----:B------:R-:W-:-:S04]  /*79a0*/  UIADD3 UR37, UR23, 0x1, URZ ;  /* 0x0000000117257890 */ /* 0x000fc8000fffe03f */
[----:B------:R-:W-:-:S04]  /*79b0*/  UISETP.NE.AND UP0, UPT, UR37, 0x2, UPT ;  /* 0x000000022500788c */ /* 0x000fc8000bf05270 */
[----:B------:R-:W-:Y:S02]  /*79c0*/  USEL UR6, URZ, 0x1, UP0 ;  /* 0x000000013f067887 */ /* 0x000fe40008000000 */
[----:B------:R-:W-:Y:S02]  /*79d0*/  USEL UR37, UR37, URZ, UP0 ;  /* 0x0000003f25257287 */ /* 0x000fe40008000000 */
[----:B------:R-:W-:Y:S01]  /*79e0*/  ULOP3.LUT UR36, UR36, UR6, URZ, 0x3c, !UPT ;  /* 0x0000000624247292 */ /* 0x000fe2000f8e3c3f */
[----:B0-2---:R-:W-:Y:S11]  /*79f0*/  @!P0 BRA `(.L_x_4277) ;  /* 0x0000000000048947 */ /* 0x005ff60003800000 */
[----:B------:R-:W-:Y:S01]  /*7a00*/  BPT.TRAP 0x1 ;  /* 0x000000040000795c */ /* 0x000fe20000300000 */
.L_x_4277:
[----:B------:R-:W-:Y:S01]  /*7a10*/  ULEA UR22, UR37, UR40, 0x3 ;  /* 0x0000002825167291 */ /* 0x000fe2000f8e183f */
[----:B------:R-:W-:-:S05]  /*7a20*/  IMAD.U32 R7, RZ, RZ, UR36 ;  /* 0x00000024ff077e24 */ /* 0x000fca000f8e00ff */
[----:B------:R-:W-:-:S04]  /*7a30*/  SHF.L.U32 R7, R7, 0x1f, RZ ;  /* 0x0000001f07077819 */ /* 0x000fc800000006ff */
[----:B------:R0:W1:Y:S01]  /*7a40*/  SYNCS.PHASECHK.TRANS64.TRYWAIT P1, [UR22+0x28c30], R7 ;  /* 0x028c3007ff0075a7 */ /* 0x0000620008020156 */
[----:B------:R-:W-:Y:S05]  /*7a50*/  @!P0 BRA `(.L_x_4278) ;  /* 0x0000000000048947 */ /* 0x000fea0003800000 */
[----:B------:R-:W-:Y:S01]  /*7a60*/  BPT.TRAP 0x1 ;  /* 0x000000040000795c */ /* 0x000fe20000300000 */
.L_x_4278:
[----:B-1----:R-:W-:Y:S05]  /*7a70*/  @P1 BRA `(.L_x_4279) ;  /* 0x0000000000081947 */ /* 0x002fea0003800000 */
[----:B------:R-:W1:Y:S02]  /*7a80*/  SYNCS.PHASECHK.TRANS64.TRYWAIT P1, [UR22+0x28c30], R7 ;  /* 0x028c3007ff0075a7 */ /* 0x000e640008020156 */
[----:B-1----:R-:W-:Y:S05]  /*7a90*/  @!P1 BRA `(.L_x_4280) ;  /* 0x000000d000a89947 */ /* 0x002fea0003800000 */
.L_x_4279:
        /* <DEDUP_REMOVED lines=23> */
.L_x_4281:
        /* <DEDUP_REMOVED lines=48> */
[----:B------:R-:W-:-:S04]  /*7f10*/  FFMA.FTZ R181, R181, UR10, -R3 ;  /* 0x0000000ab5b57c23 */ /* 0x000fc80008010803 */
[----:B------:R-:W2:Y:S08]  /*7f20*/  MUFU.EX2 R153, R153 ;  /* 0x0000009900997308 */ /* 0x000eb00000000800 */
[----:B------:R-:W3:Y:S01]  /*7f30*/  MUFU.EX2 R156, R156 ;  /* 0x0000009c009c7308 */ /* 0x000ee20000000800 */
[----:B-1----:R-:W-:Y:S01]  /*7f40*/  FFMA.FTZ R3, R8, R5, R152 ;  /* 0x0000000508037223 */ /* 0x002fe20000010098 */
[----:B------:R-:W-:Y:S01]  /*7f50*/  @!P1 STS [R12+0x28800], R8 ;  /* 0x028800080c009388 */ /* 0x000fe20000000800 */
        /* <DEDUP_REMOVED lines=20> */
[-C--:B------:R-:W-:Y:S01]  /*80a0*/  FMUL.FTZ R53, R53, R8.reuse ;  /* 0x0000000835357220 */ /* 0x080fe20000410000 */
[----:B------:R-:W-:Y:S01]  /*80b0*/  MUFU.EX2 R161, R161 ;  /* 0x000000a100a17308 */ /* 0x000fe20000000800 */
[C---:B-1----:R-:W-:Y:S01]  /*80c0*/  FADD.FTZ R5, R157.reuse, R3 ;  /* 0x000000039d057221 */ /* 0x042fe20000010000 */
[----:B------:R-:W-:Y:S01]  /*80d0*/  FMNMX.FTZ R3, R154, R9, !PT ;  /* 0x000000099a037209 */ /* 0x000fe20007810000 */
[----:B------:R-:W-:Y:S01]  /*80e0*/  FMUL.FTZ R56, R56, R8 ;  /* 0x0000000838387220 */ /* 0x000fe20000410000 */
[----:B------:R-:W-:Y:S01]  /*80f0*/  F2FP.F16.F32.PACK_AB R190, R157, R156 ;  /* 0x0000009c9dbe723e */ /* 0x000fe200000000ff */
[-C--:B------:R-:W-:Y:S01]  /*8100*/  FMUL.FTZ R57, R57, R8.reuse ;  /* 0x0000000839397220 */ /* 0x080fe20000410000 */
[----:B------:R-:W-:Y:S01]  /*8110*/  FMNMX.FTZ R3, R155, R3, !PT ;  /* 0x000000039b037209 */ /* 0x000fe20007810000 */
[-C--:B------:R-:W-:Y:S01]  /*8120*/  FMUL.FTZ R60, R60, R8.reuse ;  /* 0x000000083c3c7220 */ /* 0x080fe20000410000 */
[----:B------:R-:W-:Y:S01]  /*8130*/  MUFU.EX2 R164, R164 ;  /* 0x000000a400a47308 */ /* 0x000fe20000000800 */
[-C--:B------:R-:W-:Y:S01]  /*8140*/  FMUL.FTZ R61, R61, R8.reuse ;  /* 0x000000083d3d7220 */ /* 0x080fe20000410000 */
[----:B------:R-:W-:Y:S01]  /*8150*/  FMNMX.FTZ R3, R158, R3, !PT ;  /* 0x000000039e037209 */ /* 0x000fe20007810000 */
[-C--:B------:R-:W-:Y:S01]  /*8160*/  FMUL.FTZ R64, R64, R8.reuse ;  /* 0x0000000840407220 */ /* 0x080fe20000410000 */
[-C--:B------:R-:W-:Y:S01]  /*8170*/  FMUL.FTZ R65, R65, R8.reuse ;  /* 0x0000000841417220 */ /* 0x080fe20000410000 */
        /* <DEDUP_REMOVED lines=116> */
[----:B------:R-:W-:Y:S01]  /*88c0*/  FADD.FTZ R11, R152, R5 ;  /* 0x00000005980b7221 */ /* 0x000fe20000010000 */
[----:B------:R-:W-:Y:S01]  /*88d0*/  F2FP.F16.F32.PACK_AB R152, R161, R152 ;  /* 0x00000098a198723e */ /* 0x000fe200000000ff */
[----:B------:R-:W-:Y:S01]  /*88e0*/  BAR.SYNC.DEFER_BLOCKING 0xf, 0x100 ;  /* 0x03c4000000007b1d */ /* 0x000fe20000010000 */
[----:B--2---:R-:W-:Y:S01]  /*88f0*/  F2FP.F16.F32.PACK_AB R162, R181, R180 ;  /* 0x000000b4b5a2723e */ /* 0x004fe200000000ff */
[-C--:B------:R-:W-:Y:S01]  /*8900*/  FMUL.FTZ R55, R55, R9.reuse ;  /* 0x0000000937377220 */ /* 0x080fe20000410000 */
[-C--:B------:R-:W-:Y:S01]  /*8910*/  FMUL.FTZ R58, R58, R9.reuse ;  /* 0x000000093a3a7220 */ /* 0x080fe20000410000 */
[----:B-----5:R-:W-:Y:S01]  /*8920*/  FADD.FTZ R5, R153, R4 ;  /* 0x0000000499057221 */ /* 0x020fe20000010000 */
[----:B------:R-:W-:Y:S01]  /*8930*/  FADD.FTZ R4, R161, R11 ;  /* 0x0000000ba1047221 */ /* 0x000fe20000010000 */
[----:B------:R-:W2:Y:S01]  /*8940*/  MUFU.EX2 R155, R166 ;  /* 0x000000a6009b7308 */ /* 0x000ea20000000800 */
[-C--:B------:R-:W-:Y:S01]  /*8950*/  FMUL.FTZ R59, R59, R9.reuse ;  /* 0x000000093b3b7220 */ /* 0x080fe20000410000 */
[-C--:B------:R-:W-:Y:S01]  /*8960*/  FMUL.FTZ R62, R62, R9.reuse ;  /* 0x000000093e3e7220 */ /* 0x080fe20000410000 */
[----:B------:R-:W-:Y:S01]  /*8970*/  FADD.FTZ R4, R164, R4 ;  /* 0x00000004a4047221 */ /* 0x000fe20000010000 */
[-C--:B------:R-:W-:Y:S01]  /*8980*/  FMUL.FTZ R63, R63, R9.reuse ;  /* 0x000000093f3f7220 */ /* 0x080fe20000410000 */
[----:B------:R-:W-:Y:S01]  /*8990*/  FMUL.FTZ R66, R66, R9 ;  /* 0x0000000942427220 */ /* 0x000fe20000410000 */
[----:B---3--:R-:W-:Y:S01]  /*89a0*/  FADD.FTZ R5, R163, R5 ;  /* 0x00000005a3057221 */ /* 0x008fe20000010000 */
[----:B------:R-:W-:Y:S01]  /*89b0*/  FADD.FTZ R4, R165, R4 ;  /* 0x00000004a5047221 */ /* 0x000fe20000010000 */
[----:B------:R-:W3:Y:S01]  /*89c0*/  MUFU.EX2 R167, R167 ;  /* 0x000000a700a77308 */ /* 0x000ee20000000800 */
[----:B------:R-:W-:Y:S01]  /*89d0*/  F2FP.F16.F32.PACK_AB R153, R163, R153 ;  /* 0x00000099a399723e */ /* 0x000fe200000000ff */
[-C--:B------:R-:W-:Y:S01]  /*89e0*/  FMUL.FTZ R67, R67, R9.reuse ;  /* 0x0000000943437220 */ /* 0x080fe20000410000 */
[----:B------:R-:W-:Y:S01]  /*89f0*/  FADD.FTZ R4, R156, R4 ;  /* 0x000000049c047221 */ /* 0x000fe20000010000 */
[----:B------:R-:W-:Y:S01]  /*8a00*/  F2FP.F16.F32.PACK_AB R156, R169, R156 ;  /* 0x0000009ca99c723e */ /* 0x000fe200000000ff */
[-C--:B------:R-:W-:Y:S01]  /*8a10*/  FMUL.FTZ R70, R70, R9.reuse ;  /* 0x0000000946467220 */ /* 0x080fe20000410000 */
[-C--:B------:R-:W-:Y:S01]  /*8a20*/  FMUL.FTZ R71, R71, R9.reuse ;  /* 0x0000000947477220 */ /* 0x080fe20000410000 */
[----:B------:R-:W-:Y:S01]  /*8a30*/  FADD.FTZ R4, R169, R4 ;  /* 0x00000004a9047221 */ /* 0x000fe20000010000 */
[----:B------:R-:W4:Y:S01]  /*8a40*/  MUFU.EX2 R157, R170 ;  /* 0x000000aa009d7308 */ /* 0x000f220000000800 */
        /* <DEDUP_REMOVED lines=42> */
[----:B------:R-:W-:Y:S01]  /*8cf0*/  F2FP.F16.F32.PACK_AB R160, R177, R160 ;  /* 0x000000a0b1a0723e */ /* 0x000fe200000000ff */
[-C--:B------:R-:W-:Y:S01]  /*8d00*/  FMUL.FTZ R122, R122, R9.reuse ;  /* 0x000000097a7a7220 */ /* 0x080fe20000410000 */
[-C--:B------:R-:W-:Y:S01]  /*8d10*/  FMUL.FTZ R123, R123, R9.reuse ;  /* 0x000000097b7b7220 */ /* 0x080fe20000410000 */
[----:B------:R-:W-:Y:S01]  /*8d20*/  FADD.FTZ R4, R177, R4 ;  /* 0x00000004b1047221 */ /* 0x000fe20000010000 */
[----:B------:R-:W-:Y:S01]  /*8d30*/  FMUL.FTZ R126, R126, R9 ;  /* 0x000000097e7e7220 */ /* 0x000fe20000410000 */
[----:B------:R-:W4:Y:S01]  /*8d40*/  MUFU.EX2 R179, R179 ;  /* 0x000000b300b37308 */ /* 0x000f220000000800 */
[C---:B--2---:R-:W-:Y:S01]  /*8d50*/  FADD.FTZ R5, R175.reuse, R5 ;  /* 0x00000005af057221 */ /* 0x044fe20000010000 */
[----:B------:R-:W-:Y:S01]  /*8d60*/  FADD.FTZ R11, R180, R4 ;  /* 0x00000004b40b7221 */ /* 0x000fe20000010000 */
[----:B------:R-:W-:Y:S01]  /*8d70*/  F2FP.F16.F32.PACK_AB R159, R175, R159 ;  /* 0x0000009faf9f723e */ /* 0x000fe200000000ff */
[-C--:B------:R-:W-:Y:S01]  /*8d80*/  FMUL.FTZ R127, R127, R9.reuse ;  /* 0x000000097f7f7220 */ /* 0x080fe20000410000 */
[-C--:B------:R-:W-:Y:S01]  /*8d90*/  FMUL.FTZ R130, R130, R9.reuse ;  /* 0x0000000982827220 */ /* 0x080fe20000410000 */
[-C--:B------:R-:W-:Y:S01]  /*8da0*/  FMUL.FTZ R131, R131, R9.reuse ;  /* 0x0000000983837220 */ /* 0x080fe20000410000 */
[-C--:B------:R-:W-:Y:S01]  /*8db0*/  FMUL.FTZ R134, R134, R9.reuse ;  /* 0x0000000986867220 */ /* 0x080fe20000410000 */
[----:B------:R-:W2:Y:S01]  /*8dc0*/  MUFU.EX2 R163, R182 ;  /* 0x000000b600a37308 */ /* 0x000ea20000000800 */
[----:B---3--:R-:W-:Y:S01]  /*8dd0*/  FADD.FTZ R5, R161, R5 ;  /* 0x00000005a1057221 */ /* 0x008fe20000010000 */
[----:B------:R1:W-:Y:S01]  /*8de0*/  STSM.16.M88.4 [R184], R156 ;  /* 0x0000009cb8007844 */ /* 0x0003e20000000200 */
        /* <DEDUP_REMOVED lines=11> */
[----:B------:R-:W-:Y:S01]  /*8ea0*/  FMUL.FTZ R151, R151, R9 ;  /* 0x0000000997977220 */ /* 0x000fe20000410000 */
[----:B--2---:R-:W-:Y:S01]  /*8eb0*/  FADD.FTZ R4, R163, R5 ;  /* 0x00000005a3047221 */ /* 0x004fe20000010000 */
[----:B------:R-:W-:Y:S01]  /*8ec0*/  FADD.FTZ R5, R181, R11 ;  /* 0x0000000bb5057221 */ /* 0x000fe20000010000 */
[----:B---3--:R-:W-:-:S02]  /*8ed0*/  F2FP.F16.F32.PACK_AB R163, R10, R163 ;  /* 0x000000a30aa3723e */ /* 0x008fc400000000ff */
[----:B------:R-:W-:-:S03]  /*8ee0*/  FADD.FTZ R4, R10, R4 ;  /* 0x000000040a047221 */ /* 0x000fc60000010000 */
[----:B------:R1:W-:Y:S01]  /*8ef0*/  STSM.16.M88.4 [R23], R160 ;  /* 0x000000a017007844 */ /* 0x0003e20000000200 */
[----:B------:R-:W-:Y:S05]  /*8f00*/  @!P0 BRA `(.L_x_4282) ;  /* 0x0000000000048947 */ /* 0x000fea0003800000 */
[----:B------:R-:W-:Y:S01]  /*8f10*/  BPT.TRAP 0x1 ;  /* 0x000000040000795c */ /* 0x000fe20000300000 */
.L_x_4282:
[----:B------:R2:W3:Y:S01]  /*8f20*/  SYNCS.PHASECHK.TRANS64.TRYWAIT P1, [UR22+0x28c50], R7 ;  /* 0x028c5007ff0075a7 */ /* 0x0004e20008020156 */
[----:B------:R-:W-:Y:S05]  /*8f30*/  @!P0 BRA `(.L_x_4283) ;  /* 0x0000000000048947 */ /* 0x000fea0003800000 */
[----:B------:R-:W-:Y:S01]  /*8f40*/  BPT.TRAP 0x1 ;  /* 0x000000040000795c */ /* 0x000fe20000300000 */
.L_x_4283:
[----:B---3--:R-:W-:Y:S05]  /*8f50*/  @P1 BRA `(.L_x_4284) ;  /* 0x0000000000081947 */ /* 0x008fea0003800000 */
[----:B------:R-:W3:Y:S02]  /*8f60*/  SYNCS.PHASECHK.TRANS64.TRYWAIT P1, [UR22+0x28c50], R7 ;  /* 0x028c5007ff0075a7 */ /* 0x000ee40008020156 */
[----:B---3--:R-:W-:Y:S05]  /*8f70*/  @!P1 BRA `(.L_x_4285) ;  /* 0x000000bc00889947 */ /* 0x008fea0003800000 */
.L_x_4284:
        /* <DEDUP_REMOVED lines=34> */
.L_x_4286:
[----:B------:R-:W-:Y:S01]  /*91a0*/  UISETP.GT.AND UP0, UPT, UR21, UR48, UPT ;  /* 0x000000301500728c */ /* 0x000fe2000bf04270 */
[----:B-1----:R-:W-:Y:S01]  /*91b0*/  IMAD.MOV.U32 R9, RZ, RZ, R3 ;  /* 0x000000ffff097224 */ /* 0x002fe200078e0003 */
        /* <DEDUP_REMOVED lines=8> */
.L_x_4276:
[----:B------:R-:W5:Y:S01]  /*9240*/  SHFL.BFLY PT, R0, R5, 0x2, 0x1f ;  /* 0x0c401f0005007f89 */ /* 0x000f6200000e0000 */
[----:B------:R-:W-:Y:S01]  /*9250*/  IMAD.U32 R12, RZ, RZ, UR10 ;  /* 0x0000000aff0c7e24 */ /* 0x000fe2000f8e00ff */
[----:B------:R-:W-:Y:S08]  /*9260*/  BAR.ARV 0x8, 0x100 ;  /* 0x0204000000007b1d */ /* 0x000ff00000002000 */
[----:B------:R-:W-:Y:S01]  /*9270*/  BAR.SYNC.DEFER_BLOCKING 0xf, 0x100 ;  /* 0x03c4000000007b1d */ /* 0x000fe20000010000 */
[----:B------:R-:W-:Y:S01]  /*9280*/  ISETP.NE.AND P2, PT, R18, RZ, PT ;  /* 0x000000ff1200720c */ /* 0x000fe20003f45270 */
[----:B------:R-:W-:Y:S01]  /*9290*/  IMAD.MOV.U32 R13, RZ, RZ, -0x800000 ;  /* 0xff800000ff0d7424 */ /* 0x000fe200078e00ff */
[----:B------:R-:W-:-:S03]  /*92a0*/  UIADD3 UR46, UR46, 0x1, URZ ;  /* 0x000000012e2e7890 */ /* 0x000fc6000fffe03f */
[----:B------:R-:W4:Y:S01]  /*92b0*/  SHFL.BFLY PT, R9, R4, 0x2, 0x1f ;  /* 0x0c401f0004097f89 */ /* 0x000f2200000e0000 */
[----:B-----5:R-:W-:-:S05]  /*92c0*/  FADD.FTZ R0, R0, R5 ;  /* 0x0000000500007221 */ /* 0x020fca0000010000 */
[----:B0123--:R-:W0:Y:S01]  /*92d0*/  SHFL.BFLY PT, R7, R0, 0x1, 0x1f ;  /* 0x0c201f0000077f89 */ /* 0x00fe2200000e0000 */
[----:B----4-:R-:W-:Y:S01]  /*92e0*/  FADD.FTZ R9, R9, R4 ;  /* 0x0000000409097221 */ /* 0x010fe20000010000 */
[----:B------:R-:W-:-:S04]  /*92f0*/  IMAD.MOV.U32 R4, RZ, RZ, RZ ;  /* 0x000000ffff047224 */ /* 0x000fc800078e00ff */
[----:B------:R-:W1:Y:S01]  /*9300*/  SHFL.BFLY PT, R8, R9, 0x1, 0x1f ;  /* 0x0c201f0009087f89 */ /* 0x000e6200000e0000 */
[----:B0-----:R-:W-:Y:S01]  /*9310*/  FADD.FTZ R10, R0, R7 ;  /* 0x00000007000a7221 */ /* 0x001fe20000010000 */
[----:B------:R-:W-:-:S04]  /*9320*/  IMAD.MOV.U32 R0, RZ, RZ, RZ ;  /* 0x000000ffff007224 */ /* 0x000fc800078e00ff */
[----:B------:R-:W-:-:S13]  /*9330*/  FSETP.NE.FTZ.AND P0, PT, R10, RZ, PT ;  /* 0x000000ff0a00720b */ /* 0x000fda0003f15000 */
[----:B------:R-:W0:Y:S01]  /*9340*/  @P0 MUFU.LG2 R7, R10 ;  /* 0x0000000a00070308 */ /* 0x000e220000000c00 */
[----:B------:R-:W-:Y:S01]  /*9350*/  @P0 FMUL.FTZ R5, R12, 0.69314718246459960938 ;  /* 0x3f3172180c050820 */ /* 0x000fe20000410000 */
[----:B-1----:R-:W-:Y:S01]  /*9360*/  FADD.FTZ R11, R9, R8 ;  /* 0x00000008090b7221 */ /* 0x002fe20000010000 */
[----:B------:R-:W-:-:S04]  /*9370*/  IMAD.MOV.U32 R12, RZ, RZ, -0x800000 ;  /* 0xff800000ff0c7424 */ /* 0x000fc800078e00ff */
[----:B------:R-:W-:Y:S01]  /*9380*/  FSETP.NE.FTZ.AND P1, PT, R11, RZ, PT ;  /* 0x000000ff0b00720b */ /* 0x000fe20003f35000 */
[----:B------:R-:W1:Y:S01]  /*9390*/  @P0 MUFU.RCP R4, R10 ;  /* 0x0000000a00040308 */ /* 0x000e620000001000 */
[----:B0-----:R-:W-:-:S11]  /*93a0*/  @P0 FMUL.FTZ R8, R7, 0.69314718246459960938 ;  /* 0x3f31721807080820 */ /* 0x001fd60000410000 */
[----:B------:R-:W0:Y:S01]  /*93b0*/  @P1 MUFU.RCP R0, R11 ;  /* 0x0000000b00001308 */ /* 0x000e220000001000 */
[----:B------:R-:W-:Y:S01]  /*93c0*/  @P0 FFMA.FTZ R12, R5, R6, R8 ;  /* 0x00000006050c0223 */ /* 0x000fe20000010008 */
[----:B------:R-:W-:Y:S01]  /*93d0*/  IMAD.U32 R6, RZ, RZ, UR37 ;  /* 0x00000025ff067e24 */ /* 0x000fe2000f8e00ff */
[----:B------:R-:W-:Y:S01]  /*93e0*/  UIADD3 UR37, UR37, 0x1, URZ ;  /* 0x0000000125257890 */ /* 0x000fe2000fffe03f */
[----:B------:R-:W-:Y:S01]  /*93f0*/  PLOP3.LUT P0, PT, PT, PT, PT, 0x8, 0x0 ;  /* 0x000000000000781c */ /* 0x000fe20003f0e170 */
[-C--:B-1----:R-:W-:Y:S01]  /*9400*/  FMUL.FTZ R24, R24, R4.reuse ;  /* 0x0000000418187220 */ /* 0x082fe20000410000 */
[----:B------:R-:W-:Y:S01]  /*9410*/  @!P2 IMAD R5, R6, 0x40, R17 ;  /* 0x000000400605a824 */ /* 0x000fe200078e0211 */
[----:B------:R-:W-:Y:S01]  /*9420*/  UISETP.NE.AND UP0, UPT, UR37, 0x2, UPT ;  /* 0x000000022500788c */ /* 0x000fe2000bf05270 */
[----:B------:R-:W-:Y:S02]  /*9430*/  IMAD.U32 R6, RZ, RZ, UR10 ;  /* 0x0000000aff067e24 */ /* 0x000fe4000f8e00ff */
[-C--:B------:R-:W-:Y:S01]  /*9440*/  FMUL.FTZ R25, R25, R4.reuse ;  /* 0x0000000419197220 */ /* 0x080fe20000410000 */
[-C--:B------:R-:W-:Y:S01]  /*9450*/  FMUL.FTZ R28, R28, R4.reuse ;  /* 0x000000041c1c7220 */ /* 0x080fe20000410000 */
[----:B------:R-:W-:Y:S01]  /*9460*/  @!P2 LEA R7, R5, UR40, 0x2 ;  /* 0x000000280507ac11 */ /* 0x000fe2000f8e10ff */
[-C--:B------:R-:W-:Y:S01]  /*9470*/  FMUL.FTZ R29, R29, R4.reuse ;  /* 0x000000041d1d7220 */ /* 0x080fe20000410000 */
[----:B------:R-:W1:Y:S01]  /*9480*/  @P1 MUFU.LG2 R5, R11 ;  /* 0x0000000b00051308 */ /* 0x000e620000000c00 */
        /* <DEDUP_REMOVED lines=63> */
[----:B-1----:R-:W-:Y:S01]  /*9880*/  @P1 FMUL.FTZ R4, R5, 0.69314718246459960938 ;  /* 0x3f31721805041820 */ /* 0x002fe20000410000 */
[----:B------:R-:W-:Y:S01]  /*9890*/  USEL UR4, URZ, 0x1, UP0 ;  /* 0x000000013f047887 */ /* 0x000fe20008000000 */
        /* <DEDUP_REMOVED lines=65> */
[----:B------:R-:W-:-:S02]  /*9cb0*/  USEL UR37, UR37, URZ, UP0 ;  /* 0x0000003f25257287 */ /* 0x000fc40008000000 */
[----:B------:R-:W-:Y:S01]  /*9cc0*/  ULOP3.LUT UR36, UR36, UR4, URZ, 0x3c, !UPT ;  /* 0x0000000424247292 */ /* 0x000fe2000f8e3c3f */
[----:B0-----:R-:W-:Y:S11]  /*9cd0*/  BAR.ARV 0xe, 0x100 ;  /* 0x0384000000007b1d */ /* 0x001ff60000002000 */
.L_x_4240:
        /* <DEDUP_REMOVED lines=22> */
[----:B0-----:R-:W-:Y:S01]  /*9e40*/  UMOV UR11, UR4 ;  /* 0x00000004000b7c82 */ /* 0x001fe20008000000 */
        /* <DEDUP_REMOVED lines=10> */
[----:B------:R-:W-:-:S04]  /*9ef0*/  UIADD3 UR4, UP0, UR4, UR12, URZ ;  /* 0x0000000c04047290 */ /* 0x000fc8000ff1e03f */
[----:B------:R-:W-:Y:S01]  /*9f00*/  UIADD3.X UR8, UR8, UR13, URZ, UP0, !UPT ;  /* 0x0000000d08087290 */ /* 0x000fe200087fe43f */
        /* <DEDUP_REMOVED lines=25> */
[----:B0-----:R-:W-:Y:S02]  /*a0a0*/  IADD3 R8, P0, R20, 0x60, RZ ;  /* 0x0000006014087810 */ /* 0x001fe40007f1e0ff */
        /* <DEDUP_REMOVED lines=8> */
[----:B0-----:R-:W-:Y:S01]  /*a130*/  IMAD.X R5, RZ, RZ, R21, P0 ;  /* 0x000000ffff057224 */ /* 0x001fe200000e0615 */
        /* <DEDUP_REMOVED lines=139> */
[----:B0-----:R-:W-:Y:S02]  /*a9f0*/  IMAD.U32 R4, RZ, RZ, UR10 ;  /* 0x0000000aff047e24 */ /* 0x001fe4000f8e00ff */
[----:B------:R-:W-:-:S05]  /*aa00*/  IMAD.U32 R5, RZ, RZ, UR11 ;  /* 0x0000000bff057e24 */ /* 0x000fca000f8e00ff */
[----:B------:R0:W2:Y:S02]  /*aa10*/  @P1 LDG.E R3, desc[UR50][R4.64] ;  /* 0x0000003204031981 */ /* 0x0000a4000c1e1900 */
[----:B0-----:R-:W-:Y:S01]  /*aa20*/  IMAD.U32 R4, RZ, RZ, UR4 ;  /* 0x00000004ff047e24 */ /* 0x001fe2000f8e00ff */
[----:B------:R-:W-:Y:S01]  /*aa30*/  UISETP.NE.AND UP0, UPT, UR9, URZ, UPT ;  /* 0x0000003f0900728c */ /* 0x000fe2000bf05270 */
[----:B------:R-:W-:Y:S01]  /*aa40*/  IMAD.U32 R5, RZ, RZ, UR8 ;  /* 0x00000008ff057e24 */ /* 0x000fe2000f8e00ff */
[----:B------:R-:W-:-:S04]  /*aa50*/  ULDC UR4, c[0x0][0xad4] ;  /* 0x0002b50000047ab9 */ /* 0x000fc80000000800 */
[----:B------:R1:W5:Y:S01]  /*aa60*/  @P0 LDG.E R0, desc[UR50][R4.64] ;  /* 0x0000003204000981 */ /* 0x000362000c1e1900 */
[----:B------:R-:W-:Y:S01]  /*aa70*/  ULDC UR8, c[0x0][0xa88] ;  /* 0x0002a20000087ab9 */ /* 0x000fe20000000800 */
[----:B------:R-:W-:Y:S02]  /*aa80*/  ULOP3.LUT UR43, UR43, 0xff, URZ, 0xc0, !UPT ;  /* 0x000000ff2b2b7892 */ /* 0x000fe4000f8ec03f */
[----:B------:R-:W-:Y:S01]  /*aa90*/  USEL UR10, UR9, UR4, UP0 ;  /* 0x00000004090a7287 */ /* 0x000fe20008000000 */
[----:B--2---:R-:W-:Y:S01]  /*aaa0*/  @P1 R2UR UR8, R3 ;  /* 0x00000000030812ca */ /* 0x004fe200000e0000 */
[----:B-1----:R-:W-:-:S14]  /*aab0*/  @P1 BRA `(.L_x_4290) ;  /* 0x0000000000181947 */ /* 0x002fdc0003800000 */
[----:B------:R-:W-:Y:S05]  /*aac0*/  @!P0 BRA `(.L_x_4290) ;  /* 0x0000000000148947 */ /* 0x000fea0003800000 */
[----:B------:R-:W2:Y:S04]  /*aad0*/  LDG.E R6, desc[UR50][R4.64] ;  /* 0x0000003204067981 */ /* 0x000ea8000c1e1900 */
[----:B------:R-:W3:Y:S01]  /*aae0*/  LDG.E R3, desc[UR50][R4.64+0x4] ;  /* 0x0000043204037981 */ /* 0x000ee2000c1e1900 */
[----:B--2---:R-:W-:Y:S02]  /*aaf0*/  R2UR UR4, R6 ;  /* 0x00000000060472ca */ /* 0x004fe400000e0000 */
[----:B---3--:R-:W-:-:S13]  /*ab00*/  R2UR UR8, R3 ;  /* 0x00000000030872ca */ /* 0x008fda00000e0000 */
[----:B------:R-:W-:-:S12]  /*ab10*/  UIADD3 UR8, -UR4, UR8, URZ ;  /* 0x0000000804087290 */ /* 0x000fd8000fffe13f */
.L_x_4290:
        /* <DEDUP_REMOVED lines=22> */
[----:B------:R-:W-:-:S04]  /*ac80*/  USEL UR42, UR42, URZ, !UP0 ;  /* 0x0000003f2a2a7287 */ /* 0x000fc8000c000000 */
[----:B------:R-:W-:Y:S01]  /*ac90*/  ULDC.64 UR14, c[0x0][UR19+0x228] ;  /* 0x00008a00130e7abb */ /* 0x000fe20008000a00 */
[----:B------:R-:W-:Y:S01]  /*aca0*/  ULDC.64 UR12, c[0x0][UR19+0x220] ;  /* 0x00008800130c7abb */ /* 0x000fe20008000a00 */
[----:B------:R-:W-:Y:S02]  /*acb0*/  UIMAD.WIDE.U32 UR20, UR14, UR16, URZ ;  /* 0x000000100e1472a5 */ /* 0x000fe4000f8e003f */
[----:B------:R-:W-:Y:S01]  /*acc0*/  UIMAD UR22, UR15, UR16, URZ ;  /* 0x000000100f1672a4 */ /* 0x000fe2000f8e023f */
[----:B0-----:R-:W-:Y:S01]  /*acd0*/  ISETP.NE.AND P0, PT, R0, 0x1, PT ;  /* 0x000000010000780c */ /* 0x001fe20003f05270 */
[----:B------:R-:W-:Y:S01]  /*ace0*/  UIMAD.WIDE.U32 UR14, UR12, UR41, URZ ;  /* 0x000000290c0e72a5 */ /* 0x000fe2000f8e003f */
[----:B------:R-:W-:Y:S01]  /*acf0*/  ULDC.64 UR10, c[0x0][UR19+0x218] ;  /* 0x00008600130a7abb */ /* 0x000fe20008000a00 */
[----:B------:R-:W-:Y:S02]  /*ad00*/  UIMAD UR41, UR13, UR41, URZ ;  /* 0x000000290d2972a4 */ /* 0x000fe4000f8e023f */
[----:B------:R-:W-:-:S02]  /*ad10*/  UIMAD.WIDE.U32 UR16, UR10, UR44, URZ ;  /* 0x0000002c0a1072a5 */ /* 0x000fc4000f8e003f */
[----:B------:R-:W-:Y:S02]  /*ad20*/  UIMAD UR10, UR11, UR44, URZ ;  /* 0x0000002c0b0a72a4 */ /* 0x000fe4000f8e023f */
[----:B------:R-:W-:Y:S02]  /*ad30*/  UIMAD UR41, UR12, UR42, UR41 ;  /* 0x0000002a0c2972a4 */ /* 0x000fe4000f8e0229 */
[----:B------:R-:W-:Y:S02]  /*ad40*/  UIADD3 UR22, UR21, UR22, URZ ;  /* 0x0000001615167290 */ /* 0x000fe4000fffe03f */
[----:B------:R-:W0:Y:S01]  /*ad50*/  @P0 LDC R4, c[0x0][0xbec] ;  /* 0x0002fb00ff040b82 */ /* 0x000e220000000800 */
[----:B------:R-:W-:Y:S02]  /*ad60*/  UIADD3 UR11, UR17, UR10, URZ ;  /* 0x0000000a110b7290 */ /* 0x000fe4000fffe03f */
[----:B------:R-:W-:Y:S02]  /*ad70*/  UIADD3 UR16, UP0, UP2, UR14, UR16, UR4 ;  /* 0x000000100e107290 */ /* 0x000fe4000fa1e004 */
[----:B------:R-:W-:Y:S01]  /*ad80*/  UIADD3 UR10, UR15, UR41, URZ ;  /* 0x000000290f0a7290 */ /* 0x000fe2000fffe03f */
[----:B------:R-:W-:-:S02]  /*ad90*/  IMAD.U32 R6, RZ, RZ, UR22 ;  /* 0x00000016ff067e24 */ /* 0x000fc4000f8e00ff */
[----:B------:R-:W1:Y:S01]  /*ada0*/  @P0 LDC R5, c[0x0][0xbf0] ;  /* 0x0002fc00ff050b82 */ /* 0x000e620000000800 */
[----:B------:R-:W-:Y:S01]  /*adb0*/  UIADD3.X UR10, UR10, UR11, UR18, UP0, UP2 ;  /* 0x0000000b0a0a7290 */ /* 0x000fe200087e4412 */
[----:B0-----:R-:W-:-:S05]  /*adc0*/  @P0 IMAD.HI.U32 R4, R9, R4, RZ ;  /* 0x0000000409040227 */ /* 0x001fca00078e00ff */
[----:B-1----:R-:W-:Y:S01]  /*add0*/  @P0 SHF.R.U32.HI R3, RZ, R5, R4 ;  /* 0x00000005ff030219 */ /* 0x002fe20000011604 */
[----:B------:R-:W-:-:S04]  /*ade0*/  IMAD.U32 R4, RZ, RZ, UR20 ;  /* 0x00000014ff047e24 */ /* 0x000fc8000f8e00ff */
[--C-:B------:R-:W-:Y:S01]  /*adf0*/  IMAD.MOV R7, RZ, RZ, -R3.reuse ;  /* 0x000000ffff077224 */ /* 0x100fe200078e0a03 */
[----:B------:R-:W-:Y:S02]  /*ae00*/  IADD3 R4, P0, P2, R3, UR16, R4 ;  /* 0x0000001003047c10 */ /* 0x000fe4000fa1e004 */
[----:B------:R-:W-:Y:S01]  /*ae10*/  SHF.R.S32.HI R3, RZ, 0x1f, R3 ;  /* 0x0000001fff037819 */ /* 0x000fe20000011403 */
[C---:B------:R-:W-:Y:S02]  /*ae20*/  IMAD R7, R0.reuse, R7, R9 ;  /* 0x0000000700077224 */ /* 0x040fe400078e0209 */
[----:B------:R-:W-:Y:S01]  /*ae30*/  IMAD R9, R0, UR8, RZ ;  /* 0x0000000800097c24 */ /* 0x000fe2000f8e02ff */
        /* <DEDUP_REMOVED lines=10> */
[----:B------:R-:W-:Y:S01]  /*aee0*/  LEA R8, P0, R4, UR10, 0x2 ;  /* 0x0000000a04087c11 */ /* 0x000fe2000f8010ff */
[----:B------:R-:W-:-:S03]  /*aef0*/  VIADD R0, R17, UR45 ;  /* 0x0000002d11007c36 */ /* 0x000fc60008000000 */
        /* <DEDUP_REMOVED lines=12> */
.L_x_4291:
[----:B------:R-:W-:Y:S05]  /*afc0*/  @P1 BRA `(.L_x_4292) ;  /* 0x0000001000601947 */ /* 0x000fea0003800000 */
[----:B------:R-:W1:Y:S01]  /*afd0*/  S2R R0, SR_TID.X ;  /* 0x0000000000007919 */ /* 0x000e620000002100 */
[----:B------:R-:W2:Y:S01]  /*afe0*/  LDC R82, c[0x0][0xbe8] ;  /* 0x0002fa00ff527b82 */ /* 0x000ea20000000800 */
[----:B------:R-:W-:Y:S01]  /*aff0*/  ULDC UR14, c[0x0][0xac8] ;  /* 0x0002b200000e7ab9 */ /* 0x000fe20000000800 */
[----:B------:R-:W-:Y:S01]  /*b000*/  ULDC.64 UR12, c[0x0][0xaa0] ;  /* 0x0002a800000c7ab9 */ /* 0x000fe20000000a00 */
[----:B-1----:R-:W-:-:S05]  /*b010*/  VIADD R0, R0, 0xffffff80 ;  /* 0xffffff8000007836 */ /* 0x002fca0000000000 */
[----:B------:R-:W-:-:S04]  /*b020*/  SHF.R.S32.HI R3, RZ, 0x1f, R0 ;  /* 0x0000001fff037819 */ /* 0x000fc80000011400 */
[----:B------:R-:W-:-:S04]  /*b030*/  LEA.HI R20, R3, R0, RZ, 0x3 ;  /* 0x0000000003147211 */ /* 0x000fc800078f18ff */
[----:B------:R-:W-:-:S05]  /*b040*/  SHF.R.S32.HI R3, RZ, 0x3, R20 ;  /* 0x00000003ff037819 */ /* 0x000fca0000011414 */
[----:B0-----:R-:W-:-:S04]  /*b050*/  IMAD R5, R3, 0x40, R2 ;  /* 0x0000004003057824 */ /* 0x001fc800078e0202 */
[----:B------:R-:W-:-:S03]  /*b060*/  IMAD.WIDE R14, R5, 0x2, R14 ;  /* 0x00000002050e7825 */ /* 0x000fc600078e020e */
[C---:B------:R-:W-:Y:S02]  /*b070*/  IADD3 R41, P2, R14.reuse, 0x7000, RZ ;  /* 0x000070000e297810 */ /* 0x040fe40007f5e0ff */
[C---:B------:R-:W-:Y:S02]  /*b080*/  IADD3 R33, P0, R14.reuse, 0x5000, RZ ;  /* 0x000050000e217810 */ /* 0x040fe40007f1e0ff */
[----:B------:R-:W-:Y:S02]  /*b090*/  LOP3.LUT R40, R41, 0x380, RZ, 0xc0, !PT ;  /* 0x0000038029287812 */ /* 0x000fe400078ec0ff */
[----:B------:R-:W-:Y:S02]  /*b0a0*/  LOP3.LUT R32, R33, 0x380, RZ, 0xc0, !PT ;  /* 0x0000038021207812 */ /* 0x000fe400078ec0ff */
[----:B------:R-:W-:Y:S02]  /*b0b0*/  IADD3 R37, P1, R14, 0x6000, RZ ;  /* 0x000060000e257810 */ /* 0x000fe40007f3e0ff */
[----:B------:R-:W-:-:S02]  /*b0c0*/  SHF.R.U64 R40, R40, 0x3, RZ ;  /* 0x0000000328287819 */ /* 0x000fc400000012ff */
[----:B------:R-:W-:Y:S02]  /*b0d0*/  SHF.R.U64 R32, R32, 0x3, RZ ;  /* 0x0000000320207819 */ /* 0x000fe400000012ff */
[----:B------:R-:W-:Y:S02]  /*b0e0*/  LOP3.LUT R36, R37, 0x380, RZ, 0xc0, !PT ;  /* 0x0000038025247812 */ /* 0x000fe400078ec0ff */
[----:B------:R-:W-:Y:S01]  /*b0f0*/  LOP3.LUT R40, R40, R41, RZ, 0x3c, !PT ;  /* 0x0000002928287212 */ /* 0x000fe200078e3cff */
[--C-:B------:R-:W-:Y:S01]  /*b100*/  IMAD.X R41, RZ, RZ, R15.reuse, P2 ;  /* 0x000000ffff297224 */ /* 0x100fe200010e060f */
[----:B------:R-:W-:Y:S01]  /*b110*/  LOP3.LUT R32, R32, R33, RZ, 0x3c, !PT ;  /* 0x0000002120207212 */ /* 0x000fe200078e3cff */
[--C-:B------:R-:W-:Y:S01]  /*b120*/  IMAD.X R33, RZ, RZ, R15.reuse, P0 ;  /* 0x000000ffff217224 */ /* 0x100fe200000e060f */
[----:B------:R-:W-:Y:S02]  /*b130*/  IADD3 R69, P2, R14, 0xe000, RZ ;  /* 0x0000e0000e457810 */ /* 0x000fe40007f5e0ff */
[----:B------:R-:W-:Y:S01]  /*b140*/  SHF.R.U64 R36, R36, 0x3, RZ ;  /* 0x0000000324247819 */ /* 0x000fe200000012ff */
[----:B------:R-:W-:Y:S01]  /*b150*/  UIMAD UR18, UR18, UR12, URZ ;  /* 0x0000000c121272a4 */ /* 0x000fe2000f8e023f */
[----:B------:R-:W-:Y:S01]  /*b160*/  IADD3 R61, P0, R14, 0xc000, RZ ;  /* 0x0000c0000e3d7810 */ /* 0x000fe20007f1e0ff */
[----:B------:R-:W-:Y:S01]  /*b170*/  UIMAD.WIDE.U32 UR10, UR4, UR12, URZ ;  /* 0x0000000c040a72a5 */ /* 0x000fe2000f8e003f */
[----:B------:R-:W-:Y:S01]  /*b180*/  LOP3.LUT R68, R69, 0x380, RZ, 0xc0, !PT ;  /* 0x0000038045447812 */ /* 0x000fe200078ec0ff */
[----:B------:R-:W-:Y:S01]  /*b190*/  VIADD R89, R2, 0xc0 ;  /* 0x000000c002597836 */ /* 0x000fe20000000000 */
[----:B------:R-:W-:Y:S01]  /*b1a0*/  LOP3.LUT R36, R36, R37, RZ, 0x3c, !PT ;  /* 0x0000002524247212 */ /* 0x000fe200078e3cff */
[----:B------:R-:W-:Y:S01]  /*b1b0*/  IMAD.X R37, RZ, RZ, R15, P1 ;  /* 0x000000ffff257224 */ /* 0x000fe200008e060f */
[----:B------:R-:W-:Y:S01]  /*b1c0*/  LOP3.LUT R60, R61, 0x380, RZ, 0xc0, !PT ;  /* 0x000003803d3c7812 */ /* 0x000fe200078ec0ff */
[----:B------:R-:W-:Y:S01]  /*b1d0*/  VIADD R87, R2, 0x100 ;  /* 0x0000010002577836 */ /* 0x000fe20000000000 */
[----:B------:R-:W-:Y:S01]  /*b1e0*/  IADD3 R65, P1, R14, 0xd000, RZ ;  /* 0x0000d0000e417810 */ /* 0x000fe20007f3e0ff */
[----:B------:R-:W-:Y:S01]  /*b1f0*/  VIADD R91, R2, 0x140 ;  /* 0x00000140025b7836 */ /* 0x000fe20000000000 */
[----:B------:R-:W-:-:S02]  /*b200*/  SHF.R.U64 R68, R68, 0x3, RZ ;  /* 0x0000000344447819 */ /* 0x000fc400000012ff */
[----:B------:R-:W-:Y:S02]  /*b210*/  IADD3 R9, P3, R14, 0x1000, RZ ;  /* 0x000010000e097810 */ /* 0x000fe40007f7e0ff */
[----:B------:R-:W-:Y:S02]  /*b220*/  LOP3.LUT R77, R20, 0xfffffff8, RZ, 0xc0, !PT ;  /* 0xfffffff8144d7812 */ /* 0x000fe400078ec0ff */
[C---:B------:R-:W-:Y:S02]  /*b230*/  IADD3 R13, P4, R14.reuse, 0x2000, RZ ;  /* 0x000020000e0d7810 */ /* 0x040fe40007f9e0ff */
[C---:B------:R-:W-:Y:S02]  /*b240*/  IADD3 R25, P5, R14.reuse, 0x3000, RZ ;  /* 0x000030000e197810 */ /* 0x040fe40007fbe0ff */
[----:B------:R-:W-:Y:S01]  /*b250*/  IADD3 R29, P6, R14, 0x4000, RZ ;  /* 0x000040000e1d7810 */ /* 0x000fe20007fde0ff */
[----:B------:R-:W-:Y:S01]  /*b260*/  UIMAD UR18, UR4, UR13, UR18 ;  /* 0x0000000d041272a4 */ /* 0x000fe2000f8e0212 */
[----:B------:R-:W-:Y:S01]  /*b270*/  SHF.R.U64 R60, R60, 0x3, RZ ;  /* 0x000000033c3c7819 */ /* 0x000fe200000012ff */
[----:B------:R-:W-:Y:S01]  /*b280*/  VIADD R95, R2, 0x180 ;  /* 0x00000180025f7836 */ /* 0x000fe20000000000 */
[----:B------:R-:W-:Y:S01]  /*b290*/  LOP3.LUT R64, R65, 0x380, RZ, 0xc0, !PT ;  /* 0x0000038041407812 */ /* 0x000fe200078ec0ff */
[----:B------:R-:W-:Y:S01]  /*b2a0*/  ULDC.64 UR12, c[0x0][0xae8] ;  /* 0x0002ba00000c7ab9 */ /* 0x000fe20000000a00 */
[----:B------:R-:W-:Y:S01]  /*b2b0*/  LOP3.LUT R68, R68, R69, RZ, 0x3c, !PT ;  /* 0x0000004544447212 */ /* 0x000fe200078e3cff */
[--C-:B------:R-:W-:Y:S01]  /*b2c0*/  IMAD.X R69, RZ, RZ, R15.reuse, P2 ;  /* 0x000000ffff457224 */ /* 0x100fe200010e060f */
[----:B------:R-:W-:Y:S01]  /*b2d0*/  LOP3.LUT R60, R60, R61, RZ, 0x3c, !PT ;  /* 0x0000003d3c3c7212 */ /* 0x000fe200078e3cff */
[----:B------:R-:W-:Y:S01]  /*b2e0*/  IMAD.X R61, RZ, RZ, R15, P0 ;  /* 0x000000ffff3d7224 */ /* 0x000fe200000e060f */
[----:B--2---:R-:W-:Y:S01]  /*b2f0*/  ISETP.NE.AND P2, PT, R82, 0x1, PT ;  /* 0x000000015200780c */ /* 0x004fe20003f45270 */
[----:B------:R-:W5:Y:S01]  /*b300*/  LD.E.128 R32, desc[UR50][R32.64] ;  /* 0x0000003220207980 */ /* 0x000f62000c101d00 */
[----:B------:R-:W-:-:S02]  /*b310*/  SHF.R.U64 R64, R64, 0x3, RZ ;  /* 0x0000000340407819 */ /* 0x000fc400000012ff */
[----:B------:R-:W-:Y:S01]  /*b320*/  ISETP.GE.AND P0, PT, R192, UR14, PT ;  /* 0x0000000ec0007c0c */ /* 0x000fe2000bf06270 */
[----:B------:R-:W5:Y:S01]  /*b330*/  LD.E.128 R36, desc[UR50][R36.64] ;  /* 0x0000003224247980 */ /* 0x000f62000c101d00 */
[----:B------:R-:W-:Y:S01]  /*b340*/  LOP3.LUT R64, R64, R65, RZ, 0x3c, !PT ;  /* 0x0000004140407212 */ /* 0x000fe200078e3cff */
[----:B------:R-:W-:Y:S01]  /*b350*/  IMAD.X R65, RZ, RZ, R15, P1 ;  /* 0x000000ffff417224 */ /* 0x000fe200008e060f */
[----:B------:R-:W-:Y:S01]  /*b360*/  SEL R76, RZ, 0xffffffff, P0 ;  /* 0xffffffffff4c7807 */ /* 0x000fe20000000000 */
[----:B------:R-:W5:Y:S01]  /*b370*/  LD.E.128 R40, desc[UR50][R40.64] ;  /* 0x0000003228287980 */ /* 0x000f62000c101d00 */
[----:B------:R-:W-:Y:S02]  /*b380*/  ISETP.GE.AND P1, PT, R2, UR14, PT ;  /* 0x0000000e02007c0c */ /* 0x000fe4000bf26270 */
[----:B------:R-:W-:Y:S01]  /*b390*/  LOP3.LUT R8, R9, 0x380, RZ, 0xc0, !PT ;  /* 0x0000038009087812 */ /* 0x000fe200078ec0ff */
[----:B------:R-:W-:Y:S01]  /*b3a0*/  IMAD.SHL.U32 R76, R76, 0x2, RZ ;  /* 0x000000024c4c7824 */ /* 0x000fe200078e00ff */
[----:B------:R-:W-:Y:S01]  /*b3b0*/  SEL R21, RZ, 0x1, P1 ;  /* 0x00000001ff157807 */ /* 0x000fe20000800000 */
[----:B------:R-:W0:Y:S01]  /*b3c0*/  @P2 LDC R79, c[0x0][0xbec] ;  /* 0x0002fb00ff4f2b82 */ /* 0x000e220000000800 */
[----:B------:R-:W-:-:S02]  /*b3d0*/  ISETP.GE.AND P0, PT, R187, UR14, PT ;  /* 0x0000000ebb007c0c */ /* 0x000fc4000bf06270 */
[----:B------:R-:W-:Y:S02]  /*b3e0*/  LOP3.LUT R12, R13, 0x380, RZ, 0xc0, !PT ;  /* 0x000003800d0c7812 */ /* 0x000fe400078ec0ff */
[----:B------:R-:W-:Y:S02]  /*b3f0*/  LOP3.LUT R24, R25, 0x380, RZ, 0xc0, !PT ;  /* 0x0000038019187812 */ /* 0x000fe400078ec0ff */
[----:B------:R-:W-:Y:S01]  /*b400*/  LOP3.LUT R28, R29, 0x380, RZ, 0xc0, !PT ;  /* 0x000003801d1c7812 */ /* 0x000fe200078ec0ff */
[----:B------:R-:W1:Y:S01]  /*b410*/  @P2 LDC R81, c[0x0][0xbf0] ;  /* 0x0002fc00ff512b82 */ /* 0x000e620000000800 */
[----:B------:R-:W-:Y:S01]  /*b420*/  SHF.R.U64 R8, R8, 0x3, RZ ;  /* 0x0000000308087819 */ /* 0x000fe200000012ff */
[----:B------:R-:W-:Y:S01]  /*b430*/  UIADD3 UR11, UR11, UR18, URZ ;  /* 0x000000120b0b7290 */ /* 0x000fe2000fffe03f */
[----:B------:R-:W-:Y:S01]  /*b440*/  LOP3.LUT R21, R76, 0x2, R21, 0xe2, !PT ;  /* 0x000000024c157812 */ /* 0x000fe200078ee215 */
[----:B------:R-:W-:Y:S01]  /*b450*/  IMAD.IADD R76, R0, 0x1, -R77 ;  /* 0x00000001004c7824 */ /* 0x000fe200078e0a4d */
[----:B------:R-:W-:Y:S01]  /*b460*/  SEL R0, RZ, 0xffffffff, P0 ;  /* 0xffffffffff007807 */ /* 0x000fe20000000000 */
[----:B------:R-:W-:Y:S01]  /*b470*/  USHF.R.S32.HI UR4, URZ, 0x1f, UR9 ;  /* 0x0000001f3f047899 */ /* 0x000fe20008011409 */
[----:B------:R-:W-:Y:S01]  /*b480*/  LOP3.LUT R8, R8, R9, RZ, 0x3c, !PT ;  /* 0x0000000908087212 */ /* 0x000fe200078e3cff */
[----:B------:R-:W-:Y:S01]  /*b490*/  IMAD.X R9, RZ, RZ, R15, P3 ;  /* 0x000000ffff097224 */ /* 0x000fe200018e060f */
[----:B------:R-:W-:Y:S01]  /*b4a0*/  IADD3 R45, P3, R14, 0x8000, RZ ;  /* 0x000080000e2d7810 */ /* 0x000fe20007f7e0ff */
[----:B------:R-:W-:Y:S01]  /*b4b0*/  IMAD.SHL.U32 R0, R0, 0x4, RZ ;  /* 0x0000000400007824 */ /* 0x000fe200078e00ff */
[----:B------:R-:W-:Y:S01]  /*b4c0*/  SHF.R.U64 R12, R12, 0x3, RZ ;  /* 0x000000030c0c7819 */ /* 0x000fe200000012ff */
[----:B------:R-:W5:Y:S01]  /*b4d0*/  LD.E.128 R60, desc[UR50][R60.64] ;  /* 0x000000323c3c7980 */ /* 0x000f62000c101d00 */
[----:B------:R-:W-:-:S02]  /*b4e0*/  LOP3.LUT R44, R45, 0x380, RZ, 0xc0, !PT ;  /* 0x000003802d2c7812 */ /* 0x000fc400078ec0ff */
[----:B------:R-:W-:Y:S01]  /*b4f0*/  LOP3.LUT R21, R0, 0x4, R21, 0xe2, !PT ;  /* 0x0000000400157812 */ /* 0x000fe200078ee215 */
[----:B------:R-:W-:Y:S01]  /*b500*/  IMAD R0, R76, 0x20, R3 ;  /* 0x000000204c007824 */ /* 0x000fe200078e0203 */
[----:B------:R-:W-:Y:S01]  /*b510*/  SHF.R.U64 R24, R24, 0x3, RZ ;  /* 0x0000000318187819 */ /* 0x000fe200000012ff */
[----:B------:R-:W5:Y:S01]  /*b520*/  LD.E.128 R64, desc[UR50][R64.64] ;  /* 0x0000003240407980 */ /* 0x000f62000c101d00 */
[----:B------:R-:W-:Y:S02]  /*b530*/  SHF.R.U64 R28, R28, 0x3, RZ ;  /* 0x000000031c1c7819 */ /* 0x000fe400000012ff */
[----:B------:R-:W-:Y:S01]  /*b540*/  SHF.R.U64 R44, R44, 0x3, RZ ;  /* 0x000000032c2c7819 */ /* 0x000fe200000012ff */
[----:B------:R-:W-:Y:S01]  /*b550*/  UIMAD.WIDE.U32 UR10, UR44, UR12, UR10 ;  /* 0x0000000c2c0a72a5 */ /* 0x000fe2000f8e000a */
[----:B------:R-:W-:Y:S01]  /*b560*/  ISETP.GE.AND P1, PT, R89, UR14, PT ;  /* 0x0000000e59007c0c */ /* 0x000fe2000bf26270 */
[----:B------:R-:W-:Y:S01]  /*b570*/  VIADD R80, R0, UR45 ;  /* 0x0000002d00507c36 */ /* 0x000fe20008000000 */
        /* <DEDUP_REMOVED lines=9> */
[----:B------:R-:W-:Y:S01]  /*b610*/  UIMAD UR11, UR44, UR13, UR11 ;  /* 0x0000000d2c0b72a4 */ /* 0x000fe2000f8e020b */
[----:B------:R-:W-:Y:S01]  /*b620*/  IADD3 R53, P5, R14, 0xa000, RZ ;  /* 0x0000a0000e357810 */ /* 0x000fe20007fbe0ff */
[----:B0-----:R-:W-:Y:S01]  /*b630*/  @P2 IMAD.HI.U32 R0, R80, R79, RZ ;  /* 0x0000004f50002227 */ /* 0x001fe200078e00ff */
[C---:B------:R-:W-:Y:S01]  /*b640*/  IADD3 R57, P6, R14.reuse, 0xb000, RZ ;  /* 0x0000b0000e397810 */ /* 0x040fe20007fde0ff */
[----:B------:R-:W-:Y:S01]  /*b650*/  ULDC.64 UR12, c[0x0][0xaf0] ;  /* 0x0002bc00000c7ab9 */ /* 0x000fe20000000a00 */
[----:B------:R-:W-:Y:S01]  /*b660*/  IADD3 R7, P3, R14, 0xf000, RZ ;  /* 0x0000f0000e077810 */ /* 0x000fe20007f7e0ff */
[----:B------:R-:W5:Y:S01]  /*b670*/  LD.E.128 R8, desc[UR50][R8.64] ;  /* 0x0000003208087980 */ /* 0x000f62000c101d00 */
[----:B------:R-:W-:Y:S01]  /*b680*/  SEL R20, RZ, 0xffffffff, P1 ;  /* 0xffffffffff147807 */ /* 0x000fe20000800000 */
[----:B------:R-:W-:Y:S01]  /*b690*/  UIMAD UR4, UR4, UR12, URZ ;  /* 0x0000000c040472a4 */ /* 0x000fe2000f8e023f */
[----:B------:R-:W-:-:S02]  /*b6a0*/  ISETP.GE.AND P0, PT, R87, UR14, PT ;  /* 0x0000000e57007c0c */ /* 0x000fc4000bf06270 */
[----:B------:R-:W-:Y:S01]  /*b6b0*/  LOP3.LUT R5, R14, 0x380, RZ, 0xc0, !PT ;  /* 0x000003800e057812 */ /* 0x000fe200078ec0ff */
[----:B------:R-:W-:Y:S01]  /*b6c0*/  IMAD.MOV.U32 R77, RZ, RZ, R80 ;  /* 0x000000ffff4d7224 */ /* 0x000fe200078e0050 */
[----:B------:R-:W-:Y:S01]  /*b6d0*/  LOP3.LUT R48, R49, 0x380, RZ, 0xc0, !PT ;  /* 0x0000038031307812 */ /* 0x000fe200078ec0ff */
[----:B------:R-:W5:Y:S01]  /*b6e0*/  LD.E.128 R24, desc[UR50][R24.64] ;  /* 0x0000003218187980 */ /* 0x000f62000c101d00 */
[----:B------:R-:W-:Y:S02]  /*b6f0*/  LOP3.LUT R52, R53, 0x380, RZ, 0xc0, !PT ;  /* 0x0000038035347812 */ /* 0x000fe400078ec0ff */
[----:B------:R-:W-:Y:S01]  /*b700*/  LOP3.LUT R56, R57, 0x380, RZ, 0xc0, !PT ;  /* 0x0000038039387812 */ /* 0x000fe200078ec0ff */
[----:B------:R-:W-:Y:S01]  /*b710*/  IMAD.SHL.U32 R76, R20, 0x8, RZ ;  /* 0x00000008144c7824 */ /* 0x000fe200078e00ff */
[----:B------:R-:W-:Y:S01]  /*b720*/  LOP3.LUT R6, R7, 0x380, RZ, 0xc0, !PT ;  /* 0x0000038007067812 */ /* 0x000fe200078ec0ff */
[----:B------:R-:W-:Y:S01]  /*b730*/  UIMAD.WIDE.U32 UR10, UR9, UR12, UR10 ;  /* 0x0000000c090a72a5 */ /* 0x000fe2000f8e000a */
[----:B------:R-:W-:Y:S01]  /*b740*/  SEL R20, RZ, 0xffffffff, P0 ;  /* 0xffffffffff147807 */ /* 0x000fe20000000000 */
[----:B------:R-:W-:Y:S01]  /*b750*/  UIMAD UR4, UR9, UR13, UR4 ;  /* 0x0000000d090472a4 */ /* 0x000fe2000f8e0204 */
[----:B-1----:R-:W-:Y:S01]  /*b760*/  @P2 SHF.R.U32.HI R77, RZ, R81, R0 ;  /* 0x00000051ff4d2219 */ /* 0x002fe20000011600 */
[----:B------:R-:W-:Y:S01]  /*b770*/  IMAD.X R73, RZ, RZ, R15, P3 ;  /* 0x000000ffff497224 */ /* 0x000fe200018e060f */
[----:B------:R-:W-:Y:S01]  /*b780*/  SHF.R.U64 R48, R48, 0x3, RZ ;  /* 0x0000000330307819 */ /* 0x000fe200000012ff */
        /* <DEDUP_REMOVED lines=8> */
[----:B------:R-:W-:Y:S01]  /*b810*/  IMAD.SHL.U32 R83, R20, 0x10, RZ ;  /* 0x0000001014537824 */ /* 0x000fe200078e00ff */
[--C-:B------:R-:W-:Y:S01]  /*b820*/  SHF.R.S32.HI R78, RZ, 0x1f, R77.reuse ;  /* 0x0000001fff4e7819 */ /* 0x100fe2000001144d */
        /* <DEDUP_REMOVED lines=11> */
[----:B------:R-:W-:Y:S01]  /*b8e0*/  LOP3.LUT R72, R6, R7, RZ, 0x3c, !PT ;  /* 0x0000000706487212 */ /* 0x000fe200078e3cff */
[----:B------:R-:W-:Y:S01]  /*b8f0*/  IMAD.U32 R21, RZ, RZ, UR11 ;  /* 0x0000000bff157e24 */ /* 0x000fe2000f8e00ff */
[----:B------:R-:W-:Y:S01]  /*b900*/  ULDC.64 UR10, c[0x0][0xae0] ;  /* 0x0002b800000a7ab9 */ /* 0x000fe20000000a00 */
[----:B------:R-:W-:Y:S01]  /*b910*/  SEL R0, RZ, 0xffffffff, P0 ;  /* 0xffffffffff007807 */ /* 0x000fe20000000000 */
[----:B------:R-:W-:Y:S01]  /*b920*/  IMAD R79, R82, R79, R80 ;  /* 0x0000004f524f7224 */ /* 0x000fe200078e0250 */
[----:B------:R-:W5:Y:S01]  /*b930*/  LD.E.128 R4, desc[UR50][R4.64] ;  /* 0x0000003204047980 */ /* 0x000f62000c101d00 */
[----:B------:R-:W-:Y:S01]  /*b940*/  IMAD R78, R78, UR10, RZ ;  /* 0x0000000a4e4e7c24 */ /* 0x000fe2000f8e02ff */
[----:B------:R-:W-:Y:S01]  /*b950*/  LOP3.LUT R76, R83, 0x10, R76, 0xe2, !PT ;  /* 0x00000010534c7812 */ /* 0x000fe200078ee24c */
[----:B------:R-:W-:Y:S01]  /*b960*/  IMAD.U32 R21, RZ, RZ, UR4 ;  /* 0x00000004ff157e24 */ /* 0x000fe2000f8e00ff */
[----:B------:R-:W5:Y:S01]  /*b970*/  LD.E.128 R12, desc[UR50][R12.64] ;  /* 0x000000320c0c7980 */ /* 0x000f62000c101d00 */
[----:B------:R-:W-:Y:S01]  /*b980*/  IMAD.SHL.U32 R83, R0, 0x20, RZ ;  /* 0x0000002000537824 */ /* 0x000fe200078e00ff */
[----:B------:R-:W-:Y:S01]  /*b990*/  ISETP.GE.AND P0, PT, R95, UR14, PT ;  /* 0x0000000e5f007c0c */ /* 0x000fe2000bf06270 */
[----:B------:R-:W-:Y:S01]  /*b9a0*/  IMAD R81, R77, UR11, R78 ;  /* 0x0000000b4d517c24 */ /* 0x000fe2000f8e024e */
[----:B------:R-:W5:Y:S01]  /*b9b0*/  LD.E.128 R48, desc[UR50][R48.64] ;  /* 0x0000003230307980 */ /* 0x000f62000c101d00 */
[----:B------:R-:W-:-:S03]  /*b9c0*/  SHF.R.S32.HI R78, RZ, 0x1f, R79 ;  /* 0x0000001fff4e7819 */ /* 0x000fc6000001144f */
[----:B------:R-:W5:Y:S01]  /*b9d0*/  LD.E.128 R52, desc[UR50][R52.64] ;  /* 0x0000003234347980 */ /* 0x000f62000c101d00 */
[----:B------:R-:W-:Y:S01]  /*b9e0*/  IMAD.WIDE.U32 R20, R77, UR10, R20 ;  /* 0x0000000a4d147c25 */ /* 0x000fe2000f8e0014 */
[----:B------:R-:W-:Y:S02]  /*b9f0*/  ULDC.64 UR10, c[0x0][0xad8] ;  /* 0x0002b600000a7ab9 */ /* 0x000fe40000000a00 */
        /* <DEDUP_REMOVED lines=11> */
[----:B------:R-:W-:Y:S01]  /*bab0*/  IMAD.IADD R21, R21, 0x1, R81 ;  /* 0x0000000115157824 */ /* 0x000fe200078e0251 */
[----:B------:R-:W-:Y:S01]  /*bac0*/  SEL R77, RZ, 0x40, P0 ;  /* 0x00000040ff4d7807 */ /* 0x000fe20000000000 */
[----:B------:R-:W-:Y:S01]  /*bad0*/  IMAD R78, R78, UR10, RZ ;  /* 0x0000000a4e4e7c24 */ /* 0x000fe2000f8e02ff */
[----:B------:R-:W-:Y:S01]  /*bae0*/  ISETP.GE.AND P0, PT, R97, UR14, PT ;  /* 0x0000000e61007c0c */ /* 0x000fe2000bf06270 */
[----:B------:R-:W-:-:S02]  /*baf0*/  IMAD R93, R82, UR8, RZ ;  /* 0x00000008525d7c24 */ /* 0x000fc4000f8e02ff */
[----:B------:R-:W-:Y:S01]  /*bb00*/  VIADD R90, R3, UR45 ;  /* 0x0000002d035a7c36 */ /* 0x000fe20008000000 */
        /* <DEDUP_REMOVED lines=12> */
[----:B0-----:R0:W1:Y:S02]  /*bbd0*/  SHFL.IDX PT, R20, R86, RZ, 0x181f ;  /* 0x00181fff56147589 */ /* 0x00106400000e0000 */
[----:B------:R-:W-:Y:S02]  /*bbe0*/  SYNCS.ARRIVE.TRANS64.RED.A1T0 RZ, [UR4], RZ ;  /* 0x000000ffffff79a7 */ /* 0x000fe40008100404 */
        /* <DEDUP_REMOVED lines=11> */
[-C--:B-1----:R-:W-:Y:S01]  /*bca0*/  @!P1 LEA R76, P2, R192, R20.reuse, 0x1 ;  /* 0x00000014c04c9211 */ /* 0x082fe200078408ff */
[----:B--2---:R-:W-:Y:S02]  /*bcb0*/  @!P0 IMAD.WIDE R78, R2, 0x2, R20 ;  /* 0x00000002024e8825 */ /* 0x004fe400078e0214 */
[----:B------:R-:W-:Y:S02]  /*bcc0*/  @!P4 LEA R80, P5, R187, R20, 0x1 ;  /* 0x00000014bb50c211 */ /* 0x000fe400078a08ff */
[----:B------:R-:W-:Y:S01]  /*bcd0*/  @!P1 LEA.HI.X R77, R192, R21, R152, 0x1, P2 ;  /* 0x00000015c04d9211 */ /* 0x000fe200010f0c98 */
[----:B-----5:R1:W-:Y:S01]  /*bce0*/  @!P0 ST.E.128 desc[UR50][R78.64], R4 ;  /* 0x000000044e008985 */ /* 0x0203e2000c101d32 */
[----:B------:R-:W-:Y:S02]  /*bcf0*/  ISETP.GE.AND P2, PT, R87, UR14, PT ;  /* 0x0000000e57007c0c */ /* 0x000fe4000bf46270 */
[----:B------:R-:W-:Y:S01]  /*bd00*/  LOP3.LUT P0, RZ, R0, 0x40, RZ, 0xc0, !PT ;  /* 0x0000004000ff7812 */ /* 0x000fe2000780c0ff */
[----:B------:R2:W-:Y:S01]  /*bd10*/  @!P1 ST.E.128 desc[UR50][R76.64], R12 ;  /* 0x0000000c4c009985 */ /* 0x0005e2000c101d32 */
[----:B------:R-:W-:-:S02]  /*bd20*/  ISETP.GE.AND P1, PT, R91, UR14, PT ;  /* 0x0000000e5b007c0c */ /* 0x000fc4000bf26270 */
[-C--:B------:R-:W-:Y:S02]  /*bd30*/  @!P3 LEA R82, P6, R89, R20.reuse, 0x1 ;  /* 0x000000145952b211 */ /* 0x080fe400078c08ff */
[-C--:B------:R-:W-:Y:S02]  /*bd40*/  @!P4 LEA.HI.X R81, R187, R21.reuse, R81, 0x1, P5 ;  /* 0x00000015bb51c211 */ /* 0x080fe400028f0c51 */
[-C--:B------:R-:W-:Y:S02]  /*bd50*/  @!P3 LEA.HI.X R83, R89, R21.reuse, R83, 0x1, P6 ;  /* 0x000000155953b211 */ /* 0x080fe400030f0c53 */
[----:B------:R-:W-:Y:S01]  /*bd60*/  LOP3.LUT P6, RZ, R3, 0x80, RZ, 0xc0, !PT ;  /* 0x0000008003ff7812 */ /* 0x000fe200078cc0ff */
[----:B------:R3:W-:Y:S01]  /*bd70*/  @!P4 ST.E.128 desc[UR50][R80.64], R28 ;  /* 0x0000001c5000c985 */ /* 0x0007e2000c101d32 */
[C---:B------:R-:W-:Y:S02]  /*bd80*/  @!P2 LEA R84, P5, R87.reuse, R20, 0x1 ;  /* 0x000000145754a211 */ /* 0x040fe400078a08ff */
[----:B-1----:R-:W-:Y:S01]  /*bd90*/  SHF.R.S32.HI R5, RZ, 0x1f, R91 ;  /* 0x0000001fff057819 */ /* 0x002fe2000001145b */
        /* <DEDUP_REMOVED lines=14> */
.L_x_4294:
[----:B------:R-:W-:Y:S05]  /*be80*/  BSYNC B1 ;  /* 0x0000000000017941 */ /* 0x000fea0003800000 */
.L_x_4293:
        /* <DEDUP_REMOVED lines=9> */
[----:B------:R-:W-:Y:S02]  /*bf20*/  ISETP.GE.AND P1, PT, R87, UR14, PT ;  /* 0x0000000e57007c0c */ /* 0x000fe4000bf26270 */
[----:B------:R-:W-:-:S02]  /*bf30*/  SHF.R.S32.HI R15, RZ, 0x1f, R187 ;  /* 0x0000001fff0f7819 */ /* 0x000fc400000114bb */
[----:B--2---:R-:W-:Y:S01]  /*bf40*/  SHF.R.S32.HI R21, RZ, 0x1f, R89 ;  /* 0x0000001fff157819 */ /* 0x004fe20000011459 */
[----:B0---4-:R-:W-:Y:S02]  /*bf50*/  @!P0 IMAD.WIDE R6, R2, 0x2, R4 ;  /* 0x0000000202068825 */ /* 0x011fe400078e0204 */
[CC--:B------:R-:W-:Y:S02]  /*bf60*/  @!P4 LEA R12, P5, R192.reuse, R4.reuse, 0x1 ;  /* 0x00000004c00cc211 */ /* 0x0c0fe400078a08ff */
[-C--:B------:R-:W-:Y:S01]  /*bf70*/  @!P3 LEA R14, P6, R187, R4.reuse, 0x1 ;  /* 0x00000004bb0eb211 */ /* 0x080fe200078c08ff */
[----:B------:R0:W-:Y:S01]  /*bf80*/  @!P0 ST.E.128 desc[UR50][R6.64], R8 ;  /* 0x0000000806008985 */ /* 0x0001e2000c101d32 */
[----:B------:R-:W-:Y:S02]  /*bf90*/  ISETP.GE.AND P0, PT, R91, UR14, PT ;  /* 0x0000000e5b007c0c */ /* 0x000fe4000bf06270 */
[----:B------:R-:W-:Y:S02]  /*bfa0*/  @!P4 LEA.HI.X R13, R192, R5, R152, 0x1, P5 ;  /* 0x00000005c00dc211 */ /* 0x000fe400028f0c98 */
[----:B-1----:R-:W-:-:S02]  /*bfb0*/  @!P2 LEA R20, P5, R89, R4, 0x1 ;  /* 0x000000045914a211 */ /* 0x002fc400078a08ff */
        /* <DEDUP_REMOVED lines=25> */
.L_x_4292:
        /* <DEDUP_REMOVED lines=44> */
[----:B------:R-:W-:Y:S01]  /*c410*/  UIADD3 UR4, UR40, 0x28c20, URZ ;  /* 0x00028c2028047890 */ /* 0x000fe2000fffe03f */
[----:B------:R-:W-:Y:S01]  /*c420*/  IMAD R7, R7, UR14, R4 ;  /* 0x0000000e07077c24 */ /* 0x000fe2000f8e0204 */
[----:B------:R-:W-:Y:S01]  /*c430*/  SHF.R.S32.HI R162, RZ, 0x1f, R209 ;  /* 0x0000001fffa27819 */ /* 0x000fe200000114d1 */
[----:B------:R-:W-:Y:S01]  /*c440*/  IMAD R0, R0, UR12, RZ ;  /* 0x0000000c00007c24 */ /* 0x000fe2000f8e02ff */
[----:B------:R-:W-:Y:S01]  /*c450*/  UPRMT UR4, URZ, 0x654, UR4 ;  /* 0x000006543f047896 */ /* 0x000fe20008000004 */
[----:B------:R-:W-:Y:S01]  /*c460*/  IMAD.U32 R4, RZ, RZ, UR10 ;  /* 0x0000000aff047e24 */ /* 0x000fe2000f8e00ff */
[----:B------:R-:W-:Y:S01]  /*c470*/  ULDC.64 UR10, c[0x0][0xb28] ;  /* 0x0002ca00000a7ab9 */ /* 0x000fe20000000a00 */
[C---:B------:R-:W-:Y:S01]  /*c480*/  IMAD R9, R3.reuse, UR13, R0 ;  /* 0x0000000d03097c24 */ /* 0x040fe2000f8e0200 */
[----:B------:R-:W-:Y:S01]  /*c490*/  SHF.R.S32.HI R0, RZ, 0x1f, R7 ;  /* 0x0000001fff007819 */ /* 0x000fe20000011407 */
[----:B------:R-:W-:Y:S01]  /*c4a0*/  IMAD.WIDE.U32 R4, R3, UR12, R4 ;  /* 0x0000000c03047c25 */ /* 0x000fe2000f8e0004 */
[----:B------:R-:W-:-:S02]  /*c4b0*/  SHF.R.S32.HI R163, RZ, 0x1f, R210 ;  /* 0x0000001fffa37819 */ /* 0x000fc400000114d2 */
        /* <DEDUP_REMOVED lines=39> */
[----:B0-----:R-:W-:-:S04]  /*c730*/  @!P1 LEA R4, P2, R223, R12, 0x2 ;  /* 0x0000000cdf049211 */ /* 0x001fc800078410ff */
[----:B------:R-:W-:Y:S02]  /*c740*/  @!P1 LEA.HI.X R5, R223, R11, R174, 0x2, P2 ;  /* 0x0000000bdf059211 */ /* 0x000fe400010f14ae */
[----:B------:R-:W-:-:S03]  /*c750*/  ISETP.GE.AND P2, PT, R217, UR4, PT ;  /* 0x00000004d9007c0c */ /* 0x000fc6000bf46270 */
[----:B------:R0:W-:Y:S01]  /*c760*/  @!P1 ST.E.64 desc[UR50][R4.64], R28 ;  /* 0x0000001c04009985 */ /* 0x0001e2000c101b32 */
[----:B------:R-:W-:-:S03]  /*c770*/  ISETP.GE.AND P1, PT, R218, UR4, PT ;  /* 0x00000004da007c0c */ /* 0x000fc6000bf26270 */
[----:B------:R1:W-:Y:S01]  /*c780*/  @!P0 ST.E.64 desc[UR50][R6.64], R32 ;  /* 0x0000002006008985 */ /* 0x0003e2000c101b32 */
[----:B------:R-:W-:Y:S02]  /*c790*/  ISETP.GE.AND P0, PT, R219, UR4, PT ;  /* 0x00000004db007c0c */ /* 0x000fe4000bf06270 */
[CC--:B0-----:R-:W-:Y:S02]  /*c7a0*/  @!P3 LEA R4, P5, R221.reuse, R12.reuse, 0x2 ;  /* 0x0000000cdd04b211 */ /* 0x0c1fe400078a10ff */
[CC--:B-1----:R-:W-:Y:S02]  /*c7b0*/  @!P4 LEA R6, P6, R220.reuse, R12.reuse, 0x2 ;  /* 0x0000000cdc06c211 */ /* 0x0c2fe400078c10ff */
[-C--:B------:R-:W-:Y:S02]  /*c7c0*/  @!P3 LEA.HI.X R5, R221, R11.reuse, R14, 0x2, P5 ;  /* 0x0000000bdd05b211 */ /* 0x080fe400028f140e */
[----:B------:R-:W-:Y:S02]  /*c7d0*/  @!P4 LEA.HI.X R7, R220, R11, R173, 0x2, P6 ;  /* 0x0000000bdc07c211 */ /* 0x000fe400030f14ad */
[----:B------:R-:W-:Y:S01]  /*c7e0*/  @!P2 LEA R8, P6, R217, R12, 0x2 ;  /* 0x0000000cd908a211 */ /* 0x000fe200078c10ff */
[----:B------:R0:W-:Y:S01]  /*c7f0*/  @!P3 ST.E.64 desc[UR50][R4.64], R36 ;  /* 0x000000240400b985 */ /* 0x0001e2000c101b32 */
[----:B------:R-:W-:-:S02]  /*c800*/  ISETP.GE.AND P3, PT, R216, UR4, PT ;  /* 0x00000004d8007c0c */ /* 0x000fc4000bf66270 */
[-C--:B------:R-:W-:Y:S01]  /*c810*/  @!P2 LEA.HI.X R9, R217, R11.reuse, R170, 0x2, P6 ;  /* 0x0000000bd909a211 */ /* 0x080fe200030f14aa */
[----:B------:R1:W-:Y:S01]  /*c820*/  @!P4 ST.E.64 desc[UR50][R6.64], R40 ;  /* 0x000000280600c985 */ /* 0x0003e2000c101b32 */
[CC--:B0-----:R-:W-:Y:S02]  /*c830*/  @!P0 LEA R4, P4, R219.reuse, R12.reuse, 0x2 ;  /* 0x0000000cdb048211 */ /* 0x0c1fe400078810ff */
[C---:B-1----:R-:W-:Y:S02]  /*c840*/  @!P1 LEA R6, P5, R218.reuse, R12, 0x2 ;  /* 0x0000000cda069211 */ /* 0x042fe400078a10ff */
        /* <DEDUP_REMOVED lines=9> */
[CC--:B0-----:R-:W-:Y:S02]  /*c8e0*/  @!P3 LEA R4, P6, R216.reuse, R12.reuse, 0x2 ;  /* 0x0000000cd804b211 */ /* 0x0c1fe400078c10ff */
[CC--:B-1----:R-:W-:Y:S02]  /*c8f0*/  @!P4 LEA R6, P2, R215.reuse, R12.reuse, 0x2 ;  /* 0x0000000cd706c211 */ /* 0x0c2fe400078410ff */
[-C--:B------:R-:W-:Y:S02]  /*c900*/  @!P3 LEA.HI.X R5, R216, R11.reuse, R169, 0x2, P6 ;  /* 0x0000000bd805b211 */ /* 0x080fe400030f14a9 */
[----:B--2---:R-:W-:Y:S02]  /*c910*/  @!P5 LEA R8, P6, R214, R12, 0x2 ;  /* 0x0000000cd608d211 */ /* 0x004fe400078c10ff */
        /* <DEDUP_REMOVED lines=87> */
.L_x_4297:
[----:B------:R-:W-:Y:S05]  /*ce90*/  BSYNC B1 ;  /* 0x0000000000017941 */ /* 0x000fea0003800000 */
.L_x_4296:
        /* <DEDUP_REMOVED lines=10> */
[CC--:B0-----:R-:W-:Y:S02]  /*cf40*/  @!P4 LEA R10, P3, R18.reuse, R3.reuse, 0x2 ;  /* 0x00000003120ac211 */ /* 0x0c1fe400078610ff */
[-C--:B------:R-:W-:Y:S02]  /*cf50*/  @!P2 LEA R4, P6, R223, R3.reuse, 0x2 ;  /* 0x00000003df04a211 */ /* 0x080fe400078c10ff */
[----:B--2-4-:R-:W-:Y:S02]  /*cf60*/  @!P4 LEA.HI.X R11, R18, R20, R175, 0x2, P3 ;  /* 0x00000014120bc211 */ /* 0x014fe400018f14af */
        /* <DEDUP_REMOVED lines=9> */
[----:B------:R-:W-:Y:S01]  /*d000*/  @!P0 LEA.HI.X R9, R221, R20, R14, 0x2, P6 ;  /* 0x00000014dd098211 */ /* 0x000fe200030f140e */
        /* <DEDUP_REMOVED lines=14> */
[-C--:B--2---:R-:W-:Y:S02]  /*d0f0*/  @!P0 LEA R4, P6, R217, R3.reuse, 0x2 ;  /* 0x00000003d9048211 */ /* 0x084fe400078c10ff */
[----:B------:R-:W-:Y:S01]  /*d100*/  ISETP.GE.AND P4, PT, R213, UR4, PT ;  /* 0x00000004d5007c0c */ /* 0x000fe2000bf86270 */
[----:B------:R2:W-:Y:S01]  /*d110*/  @!P5 ST.E.64 desc[UR50][R14.64], R50 ;  /* 0x000000320e00d985 */ /* 0x0005e2000c101b32 */
[----:B---3--:R-:W-:-:S02]  /*d120*/  @!P1 LEA R6, P5, R216, R3, 0x2 ;  /* 0x00000003d8069211 */ /* 0x008fc400078a10ff */
        /* <DEDUP_REMOVED lines=10> */
[CC--:B----4-:R-:W-:Y:S02]  /*d1d0*/  @!P4 LEA R12, P2, R213.reuse, R3.reuse, 0x2 ;  /* 0x00000003d50cc211 */ /* 0x0d0fe400078410ff */
[----:B------:R-:W-:Y:S02]  /*d1e0*/  ISETP.GE.AND P1, PT, R210, UR4, PT ;  /* 0x00000004d2007c0c */ /* 0x000fe4000bf26270 */
[-C--:B------:R-:W-:Y:S02]  /*d1f0*/  @!P3 LEA.HI.X R11, R214, R20.reuse, R167, 0x2, P6 ;  /* 0x00000014d60bb211 */ /* 0x080fe400030f14a7 */
[----:B------:R-:W-:Y:S02]  /*d200*/  @!P4 LEA.HI.X R13, R213, R20, R166, 0x2, P2 ;  /* 0x00000014d50dc211 */ /* 0x000fe400010f14a6 */
[----:B------:R-:W-:Y:S01]  /*d210*/  ISETP.GE.AND P2, PT, R209, UR4, PT ;  /* 0x00000004d1007c0c */ /* 0x000fe2000bf46270 */
[----:B------:R-:W-:Y:S01]  /*d220*/  @!P3 ST.E.64 desc[UR50][R10.64], R66 ;  /* 0x000000420a00b985 */ /* 0x000fe2000c101b32 */
[----:B--2---:R-:W-:-:S03]  /*d230*/  @!P5 LEA R14, P6, R212, R3, 0x2 ;  /* 0x00000003d40ed211 */ /* 0x004fc600078c10ff */
[----:B------:R2:W-:Y:S01]  /*d240*/  @!P4 ST.E.64 desc[UR50][R12.64], R70 ;  /* 0x000000460c00c985 */ /* 0x0005e2000c101b32 */
[-C--:B------:R-:W-:Y:S02]  /*d250*/  @!P5 LEA.HI.X R15, R212, R20.reuse, R165, 0x2, P6 ;  /* 0x00000014d40fd211 */ /* 0x080fe400030f14a5 */
[CC--:B0-----:R-:W-:Y:S02]  /*d260*/  @!P0 LEA R4, P4, R211.reuse, R3.reuse, 0x2 ;  /* 0x00000003d3048211 */ /* 0x0c1fe400078810ff */
[-C--:B---3--:R-:W-:Y:S01]  /*d270*/  @!P1 LEA R6, P3, R210, R3.reuse, 0x2 ;  /* 0x00000003d2069211 */ /* 0x088fe200078610ff */
        /* <DEDUP_REMOVED lines=23> */
[-C--:B---3--:R-:W-:Y:S02]  /*d3f0*/  @!P2 LEA R4, P6, R205, R3.reuse, 0x2 ;  /* 0x00000003cd04a211 */ /* 0x088fe400078c10ff */
[----:B------:R-:W-:Y:S01]  /*d400*/  ISETP.GE.AND P4, PT, R201, UR4, PT ;  /* 0x00000004c9007c0c */ /* 0x000fe2000bf86270 */
[----:B------:R3:W-:Y:S01]  /*d410*/  @!P3 ST.E.64 desc[UR50][R14.64], R98 ;  /* 0x000000620e00b985 */ /* 0x0007e2000c101b32 */
[-C--:B-1----:R-:W-:Y:S02]  /*d420*/  @!P1 LEA R6, P3, R204, R3.reuse, 0x2 ;  /* 0x00000003cc069211 */ /* 0x082fe400078610ff */
[----:B------:R-:W-:Y:S02]  /*d430*/  @!P2 LEA.HI.X R5, R205, R20, R158, 0x2, P6 ;  /* 0x00000014cd05a211 */ /* 0x000fe400030f149e */
[----:B--2---:R-:W-:-:S02]  /*d440*/  @!P0 LEA R8, P6, R203, R3, 0x2 ;  /* 0x00000003cb088211 */ /* 0x004fc400078c10ff */
[-C--:B------:R-:W-:Y:S01]  /*d450*/  @!P1 LEA.HI.X R7, R204, R20.reuse, R157, 0x2, P3 ;  /* 0x00000014cc079211 */ /* 0x080fe200018f149d */
[----:B------:R1:W-:Y:S01]  /*d460*/  @!P2 ST.E.64 desc[UR50][R4.64], R102 ;  /* 0x000000660400a985 */ /* 0x0003e2000c101b32 */
[----:B------:R-:W-:Y:S02]  /*d470*/  ISETP.GE.AND P3, PT, R200, UR4, PT ;  /* 0x00000004c8007c0c */ /* 0x000fe4000bf66270 */
[----:B------:R-:W-:Y:S01]  /*d480*/  @!P0 LEA.HI.X R9, R203, R20, R156, 0x2, P6 ;  /* 0x00000014cb098211 */ /* 0x000fe200030f149c */
[----:B------:R2:W-:Y:S01]  /*d490*/  @!P1 ST.E.64 desc[UR50][R6.64], R106 ;  /* 0x0000006a06009985 */ /* 0x0005e2000c101b32 */
[-C--:B0-----:R-:W-:Y:S02]  /*d4a0*/  @!P5 LEA R10, P1, R202, R3.reuse, 0x2 ;  /* 0x00000003ca0ad211 */ /* 0x081fe400078210ff */
[----:B----4-:R-:W-:Y:S01]  /*d4b0*/  @!P4 LEA R12, P2, R201, R3, 0x2 ;  /* 0x00000003c90cc211 */ /* 0x010fe200078410ff */
[----:B------:R0:W-:Y:S01]  /*d4c0*/  @!P0 ST.E.64 desc[UR50][R8.64], R110 ;  /* 0x0000006e08008985 */ /* 0x0001e2000c101b32 */
[----:B------:R-:W-:-:S02]  /*d4d0*/  ISETP.GE.AND P0, PT, R199, UR4, PT ;  /* 0x00000004c7007c0c */ /* 0x000fc4000bf06270 */
[-C--:B------:R-:W-:Y:S02]  /*d4e0*/  @!P5 LEA.HI.X R11, R202, R20.reuse, R155, 0x2, P1 ;  /* 0x00000014ca0bd211 */ /* 0x080fe400008f149b */
        /* <DEDUP_REMOVED lines=13> */
[-C--:B--2---:R-:W-:Y:S01]  /*d5c0*/  @!P1 LEA R6, P6, R198, R3.reuse, 0x2 ;  /* 0x00000003c6069211 */ /* 0x084fe200078c10ff */
[----:B------:R2:W-:Y:S02]  /*d5d0*/  @!P0 ST.E.64 desc[UR50][R4.64], R126 ;  /* 0x0000007e04008985 */ /* 0x0005e4000c101b32 */
[----:B0-----:R-:W-:-:S02]  /*d5e0*/  @!P4 LEA R8, P0, R197, R3, 0x2 ;  /* 0x00000003c508c211 */ /* 0x001fc400078010ff */
[-C--:B------:R-:W-:Y:S02]  /*d5f0*/  @!P1 LEA.HI.X R7, R198, R20.reuse, R21, 0x2, P6 ;  /* 0x00000014c6079211 */ /* 0x080fe400030f1415 */
[-C--:B---3--:R-:W-:Y:S02]  /*d600*/  @!P3 LEA R10, P6, R196, R3.reuse, 0x2 ;  /* 0x00000003c40ab211 */ /* 0x088fe400078c10ff */
[-C--:B------:R-:W-:Y:S01]  /*d610*/  @!P4 LEA.HI.X R9, R197, R20.reuse, R229, 0x2, P0 ;  /* 0x00000014c509c211 */ /* 0x080fe200000f14e5 */
[----:B------:R2:W-:Y:S01]  /*d620*/  @!P1 ST.E.64 desc[UR50][R6.64], R130 ;  /* 0x0000008206009985 */ /* 0x0005e2000c101b32 */
[-C--:B----4-:R-:W-:Y:S02]  /*d630*/  @!P2 LEA R12, P1, R195, R3.reuse, 0x2 ;  /* 0x00000003c30ca211 */ /* 0x090fe400078210ff */
        /* <DEDUP_REMOVED lines=14> */
.L_x_4289:
        /* <DEDUP_REMOVED lines=22> */
[----:B------:R-:W1:Y:S10]  /*d880*/  S2R R3, SR_TID.X ;  /* 0x0000000000037919 */ /* 0x000e740000002100 */
[----:B------:R-:W-:Y:S01]  /*d890*/  @!UP1 ULDC UR9, c[0x0][0xad4] ;  /* 0x0002b50000099ab9 */ /* 0x000fe20000000800 */
[----:B--2---:R-:W-:Y:S01]  /*d8a0*/  @P1 R2UR UR4, R8 ;  /* 0x00000000080412ca */ /* 0x004fe200000e0000 */
[----:B-1----:R-:W-:-:S05]  /*d8b0*/  VIADD R8, R3, 0xffffff80 ;  /* 0xffffff8003087836 */ /* 0x002fca0000000000 */
[----:B------:R-:W-:-:S07]  /*d8c0*/  ISETP.GT.AND P0, PT, R8, 0x3f, PT ;  /* 0x0000003f0800780c */ /* 0x000fce0003f04270 */
[----:B------:R-:W-:Y:S01]  /*d8d0*/  USHF.R.S32.HI UR22, URZ, 0x1f, UR4 ;  /* 0x0000001f3f167899 */ /* 0x000fe20008011404 */
[----:B0-----:R-:W-:Y:S11]  /*d8e0*/  @P2 BRA `(.L_x_4298) ;  /* 0x0000000000102947 */ /* 0x001ff60003800000 */
[----:B------:R-:W-:Y:S05]  /*d8f0*/  @!P1 BRA `(.L_x_4298) ;  /* 0x00000000000c9947 */ /* 0x000fea0003800000 */
[----:B------:R-:W2:Y:S04]  /*d900*/  LDG.E R3, desc[UR50][R4.64] ;  /* 0x0000003204037981 */ /* 0x000ea8000c1e1900 */
[----:B-----5:R-:W2:Y:S02]  /*d910*/  LDG.E R0, desc[UR50][R4.64+0x4] ;  /* 0x0000043204007981 */ /* 0x020ea4000c1e1900 */
[----:B--2---:R-:W-:-:S07]  /*d920*/  IMAD.IADD R0, R0, 0x1, -R3 ;  /* 0x0000000100007824 */ /* 0x004fce00078e0a03 */
.L_x_4298:
[----:B------:R-:W-:Y:S01]  /*d930*/  USEL UR41, UR41, URZ, !UP0 ;  /* 0x0000003f29297287 */ /* 0x000fe2000c000000 */
[----:B------:R-:W-:Y:S01]  /*d940*/  BSSY B1, `(.L_x_4299) ;  /* 0x0000039000017945 */ /* 0x000fe20003800000 */
[----:B------:R-:W-:-:S03]  /*d950*/  USEL UR42, UR42, URZ, !UP0 ;  /* 0x0000003f2a2a7287 */ /* 0x000fc6000c000000 */
[----:B------:R-:W-:Y:S09]  /*d960*/  @P0 BRA `(.L_x_4300) ;  /* 0x0000000000d80947 */ /* 0x000ff20003800000 */
[----:B------:R-:W0:Y:S01]  /*d970*/  S2R R6, SR_TID.X ;  /* 0x0000000000067919 */ /* 0x000e220000002100 */
[----:B------:R-:W1:Y:S01]  /*d980*/  LDC R9, c[0x0][0xbe8] ;  /* 0x0002fa00ff097b82 */ /* 0x000e620000000800 */
[----:B------:R-:W-:Y:S02]  /*d990*/  IMAD.U32 R5, RZ, RZ, UR45 ;  /* 0x0000002dff057e24 */ /* 0x000fe4000f8e00ff */
[----:B-1---5:R-:W-:-:S03]  /*d9a0*/  IMAD R3, R0, R9, RZ ;  /* 0x0000000900037224 */ /* 0x022fc600078e02ff */
[----:B0-----:R-:W-:-:S04]  /*d9b0*/  IADD3 R6, R5, -0x80, R6 ;  /* 0xffffff8005067810 */ /* 0x001fc80007ffe006 */
        /* <DEDUP_REMOVED lines=13> */
[----:B------:R-:W-:Y:S02]  /*da90*/  UIMAD UR15, UR15, UR41, URZ ;  /* 0x000000290f0f72a4 */ /* 0x000fe4000f8e023f */
[----:B------:R-:W-:-:S02]  /*daa0*/  UIMAD.WIDE.U32 UR12, UR10, UR44, URZ ;  /* 0x0000002c0a0c72a5 */ /* 0x000fc4000f8e003f */
        /* <DEDUP_REMOVED lines=14> */
[----:B------:R-:W-:Y:S01]  /*db90*/  UIADD3.X UR8, UR8, UR19, UR22, UP1, UP2 ;  /* 0x0000001308087290 */ /* 0x000fe20008fe4416 */
[----:B------:R-:W-:Y:S01]  /*dba0*/  IMAD.U32 R5, RZ, RZ, UR21 ;  /* 0x00000015ff057e24 */ /* 0x000fe2000f8e00ff */
[--C-:B------:R-:W-:Y:S01]  /*dbb0*/  SHF.R.S32.HI R5, RZ, 0x1f, R3.reuse ;  /* 0x0000001fff057819 */ /* 0x100fe20000011403 */
[----:B------:R-:W-:Y:S01]  /*dbc0*/  IMAD.MOV R7, RZ, RZ, -R3 ;  /* 0x000000ffff077224 */ /* 0x000fe200078e0a03 */
[----:B------:R-:W-:Y:S01]  /*dbd0*/  IADD3 R4, P0, P1, R3, UR12, R4 ;  /* 0x0000000c03047c10 */ /* 0x000fe2000f91e004 */
[----:B------:R-:W-:Y:S01]  /*dbe0*/  ULDC.64 UR10, c[0x0][UR18+0x210] ;  /* 0x00008400120a7abb */ /* 0x000fe20008000a00 */
[----:B------:R-:W-:Y:S01]  /*dbf0*/  ULDC.64 UR12, c[0x0][0xba8] ;  /* 0x0002ea00000c7ab9 */ /* 0x000fe20000000a00 */
[----:B------:R-:W-:Y:S01]  /*dc00*/  IMAD R7, R9, R7, R6 ;  /* 0x0000000709077224 */ /* 0x000fe200078e0206 */
[----:B------:R-:W-:Y:S01]  /*dc10*/  IADD3.X R5, R5, UR8, R10, P0, P1 ;  /* 0x0000000805057c10 */ /* 0x000fe200087e240a */
[----:B------:R-:W-:Y:S01]  /*dc20*/  @!UP0 ULDC UR12, c[0x0][0xb50] ;  /* 0x0002d400000c8ab9 */ /* 0x000fe20000000800 */
[----:B------:R-:W-:Y:S01]  /*dc30*/  @!UP0 ULDC UR13, c[0x0][0xb54] ;  /* 0x0002d500000d8ab9 */ /* 0x000fe20000000800 */
[C---:B------:R-:W-:Y:S01]  /*dc40*/  IMAD R6, R7.reuse, UR11, RZ ;  /* 0x0000000b07067c24 */ /* 0x040fe2000f8e02ff */
[----:B------:R-:W-:Y:S01]  /*dc50*/  SHF.R.S32.HI R3, RZ, 0x1f, R7 ;  /* 0x0000001fff037819 */ /* 0x000fe20000011407 */
[----:B------:R-:W-:-:S04]  /*dc60*/  IMAD.WIDE.U32 R4, R7, UR10, R4 ;  /* 0x0000000a07047c25 */ /* 0x000fc8000f8e0004 */
[----:B------:R-:W-:Y:S01]  /*dc70*/  IMAD R3, R3, UR10, R6 ;  /* 0x0000000a03037c24 */ /* 0x000fe2000f8e0206 */
[----:B------:R-:W-:-:S03]  /*dc80*/  LEA R6, P0, R4, UR12, 0x2 ;  /* 0x0000000c04067c11 */ /* 0x000fc6000f8010ff */
[----:B------:R-:W-:-:S05]  /*dc90*/  IMAD.IADD R3, R5, 0x1, R3 ;  /* 0x0000000105037824 */ /* 0x000fca00078e0203 */
[----:B------:R-:W-:Y:S01]  /*dca0*/  LEA.HI.X R7, R4, UR13, R3, 0x2, P0 ;  /* 0x0000000d04077c11 */ /* 0x000fe200080f1403 */
[----:B------:R-:W-:-:S05]  /*dcb0*/  IMAD.MOV.U32 R3, RZ, RZ, -0x800000 ;  /* 0xff800000ff037424 */ /* 0x000fca00078e00ff */
[----:B------:R0:W-:Y:S02]  /*dcc0*/  STG.E desc[UR50][R6.64], R3 ;  /* 0x0000000306007986 */ /* 0x0001e4000c101932 */
.L_x_4300:
[----:B------:R-:W-:Y:S05]  /*dcd0*/  BSYNC B1 ;  /* 0x0000000000017941 */ /* 0x000fea0003800000 */
.L_x_4299:
[----:B------:R-:W-:-:S06]  /*dce0*/  UISETP.GT.AND UP0, UPT, UR9, 0x1, UPT ;  /* 0x000000010900788c */ /* 0x000fcc000bf04270 */
[----:B------:R-:W-:-:S13]  /*dcf0*/  PLOP3.LUT P0, PT, PT, PT, UP0, 0x80, 0x0 ;  /* 0x000000000000781c */ /* 0x000fda0003f0f008 */
[----:B------:R-:W-:Y:S05]  /*dd00*/  @P0 BRA `(.L_x_4295) ;  /* 0x00000008008c0947 */ /* 0x000fea0003800000 */
[----:B------:R-:W1:Y:S01]  /*dd10*/  LDC R11, c[0x0][0xbe8] ;  /* 0x0002fa00ff0b7b82 */ /* 0x000e620000000800 */
[----:B0-----:R-:W-:Y:S01]  /*dd20*/  SHF.R.S32.HI R3, RZ, 0x1f, R8 ;  /* 0x0000001fff037819 */ /* 0x001fe20000011408 */
[----:B------:R-:W-:Y:S01]  /*dd30*/  ULDC UR14, c[0x0][0xac8] ;  /* 0x0002b200000e7ab9 */ /* 0x000fe20000000800 */
[----:B------:R-:W-:Y:S01]  /*dd40*/  ULDC.64 UR12, c[0x0][0xaa0] ;  /* 0x0002a800000c7ab9 */ /* 0x000fe20000000a00 */
[----:B------:R-:W-:Y:S01]  /*dd50*/  ISETP.GE.AND P1, PT, R192, UR14, PT ;  /* 0x0000000ec0007c0c */ /* 0x000fe2000bf26270 */
[----:B------:R-:W-:Y:S01]  /*dd60*/  UIMAD UR10, UR22, UR12, URZ ;  /* 0x0000000c160a72a4 */ /* 0x000fe2000f8e023f */
[----:B------:R-:W-:Y:S01]  /*dd70*/  LEA.HI R6, R3, R8, RZ, 0x3 ;  /* 0x0000000803067211 */ /* 0x000fe200078f18ff */
[----:B------:R-:W-:Y:S01]  /*dd80*/  UIMAD.WIDE.U32 UR8, UR4, UR12, URZ ;  /* 0x0000000c040872a5 */ /* 0x000fe2000f8e003f */
[----:B------:R-:W-:Y:S01]  /*dd90*/  SEL R4, RZ, 0xffffffff, P1 ;  /* 0xffffffffff047807 */ /* 0x000fe20000800000 */
[----:B------:R-:W-:Y:S01]  /*dda0*/  UIMAD UR10, UR4, UR13, UR10 ;  /* 0x0000000d040a72a4 */ /* 0x000fe2000f8e020a */
[----:B------:R-:W-:Y:S01]  /*ddb0*/  LOP3.LUT R3, R6, 0xfffffff8, RZ, 0xc0, !PT ;  /* 0xfffffff806037812 */ /* 0x000fe200078ec0ff */
[C---:B------:R-:W-:Y:S01]  /*ddc0*/  VIADD R33, R2.reuse, 0xc0 ;  /* 0x000000c002217836 */ /* 0x040fe20000000000 */
[----:B------:R-:W-:Y:S01]  /*ddd0*/  ISETP.GE.AND P2, PT, R2, UR14, PT ;  /* 0x0000000e02007c0c */ /* 0x000fe2000bf46270 */
[----:B------:R-:W-:Y:S01]  /*dde0*/  IMAD.SHL.U32 R4, R4, 0x2, RZ ;  /* 0x0000000204047824 */ /* 0x000fe200078e00ff */
[----:B------:R-:W-:Y:S01]  /*ddf0*/  SHF.R.S32.HI R13, RZ, 0x3, R6 ;  /* 0x00000003ff0d7819 */ /* 0x000fe20000011406 */
[----:B------:R-:W-:Y:S01]  /*de00*/  IMAD.IADD R8, R8, 0x1, -R3 ;  /* 0x0000000108087824 */ /* 0x000fe200078e0a03 */
[----:B------:R-:W-:Y:S01]  /*de10*/  SEL R3, RZ, 0x1, P2 ;  /* 0x00000001ff037807 */ /* 0x000fe20001000000 */
[----:B------:R-:W-:Y:S01]  /*de20*/  UIADD3 UR9, UR9, UR10, URZ ;  /* 0x0000000a09097290 */ /* 0x000fe2000fffe03f */
[----:B------:R-:W-:Y:S01]  /*de30*/  ISETP.GE.AND P1, PT, R187, UR14, PT ;  /* 0x0000000ebb007c0c */ /* 0x000fe2000bf26270 */
[----:B------:R-:W-:Y:S01]  /*de40*/  ULDC.64 UR12, c[0x0][0xae8] ;  /* 0x0002ba00000c7ab9 */ /* 0x000fe20000000a00 */
[----:B------:R-:W-:Y:S01]  /*de50*/  LOP3.LUT R6, R4, 0x2, R3, 0xe2, !PT ;  /* 0x0000000204067812 */ /* 0x000fe200078ee203 */
[----:B------:R-:W-:Y:S01]  /*de60*/  IMAD R3, R8, 0x20, R13 ;  /* 0x0000002008037824 */ /* 0x000fe200078e020d */
[----:B------:R-:W-:Y:S01]  /*de70*/  SEL R4, RZ, 0xffffffff, P1 ;  /* 0xffffffffff047807 */ /* 0x000fe20000800000 */
[----:B------:R-:W-:Y:S01]  /*de80*/  UIMAD.WIDE.U32 UR8, UR44, UR12, UR8 ;  /* 0x0000000c2c0872a5 */ /* 0x000fe2000f8e0008 */
[----:B-1----:R-:W-:Y:S01]  /*de90*/  ISETP.NE.AND P0, PT, R11, 0x1, PT ;  /* 0x000000010b00780c */ /* 0x002fe20003f05270 */
[----:B------:R-:W-:Y:S01]  /*dea0*/  VIADD R8, R3, UR45 ;  /* 0x0000002d03087c36 */ /* 0x000fe20008000000 */
[----:B------:R-:W-:Y:S01]  /*deb0*/  ISETP.GE.AND P1, PT, R33, UR14, PT ;  /* 0x0000000e21007c0c */ /* 0x000fe2000bf26270 */
[----:B------:R-:W-:Y:S01]  /*dec0*/  IMAD.SHL.U32 R9, R4, 0x4, RZ ;  /* 0x0000000404097824 */ /* 0x000fe200078e00ff */
[----:B------:R-:W-:Y:S01]  /*ded0*/  ULDC.64 UR10, c[0x0][0xaf0] ;  /* 0x0002bc00000a7ab9 */ /* 0x000fe20000000a00 */
[----:B------:R-:W-:Y:S01]  /*dee0*/  UIMAD UR9, UR44, UR13, UR9 ;  /* 0x0000000d2c0972a4 */ /* 0x000fe2000f8e0209 */
[----:B------:R-:W-:Y:S01]  /*def0*/  IMAD.MOV.U32 R3, RZ, RZ, R8 ;  /* 0x000000ffff037224 */ /* 0x000fe200078e0008 */
[----:B------:R-:W-:Y:S01]  /*df00*/  UIMAD UR42, UR42, UR10, URZ ;  /* 0x0000000a2a2a72a4 */ /* 0x000fe2000f8e023f */
[C---:B------:R-:W-:Y:S01]  /*df10*/  VIADD R27, R2.reuse, 0x100 ;  /* 0x00000100021b7836 */ /* 0x040fe20000000000 */
[----:B------:R-:W-:Y:S01]  /*df20*/  UIMAD.WIDE.U32 UR8, UR41, UR10, UR8 ;  /* 0x0000000a290872a5 */ /* 0x000fe2000f8e0008 */
[----:B------:R-:W-:Y:S01]  /*df30*/  LOP3.LUT R6, R9, 0x4, R6, 0xe2, !PT ;  /* 0x0000000409067812 */ /* 0x000fe200078ee206 */
[----:B------:R-:W-:Y:S01]  /*df40*/  UIMAD UR4, UR41, UR11, UR42 ;  /* 0x0000000b290472a4 */ /* 0x000fe2000f8e022a */
[C---:B------:R-:W-:Y:S01]  /*df50*/  VIADD R37, R2.reuse, 0x140 ;  /* 0x0000014002257836 */ /* 0x040fe20000000000 */
[----:B------:R-:W0:Y:S01]  /*df60*/  @P0 LDC R5, c[0x0][0xbec] ;  /* 0x0002fb00ff050b82 */ /* 0x000e220000000800 */
[----:B------:R-:W-:Y:S01]  /*df70*/  VIADD R29, R2, 0x180 ;  /* 0x00000180021d7836 */ /* 0x000fe20000000000 */
[----:B------:R-:W-:Y:S01]  /*df80*/  UIADD3 UR4, UR9, UR4, URZ ;  /* 0x0000000409047290 */ /* 0x000fe2000fffe03f */
[----:B-----5:R-:W-:Y:S01]  /*df90*/  IMAD R25, R0, R11, RZ ;  /* 0x0000000b00197224 */ /* 0x020fe200078e02ff */
[----:B------:R-:W-:Y:S01]  /*dfa0*/  BSSY B1, `(.L_x_4301) ;  /* 0x0000055000017945 */ /* 0x000fe20003800000 */
[----:B------:R-:W-:Y:S01]  /*dfb0*/  VIADD R26, R13, UR45 ;  /* 0x0000002d0d1a7c36 */ /* 0x000fe20008000000 */
[----:B------:R-:W-:Y:S01]  /*dfc0*/  SHF.R.S32.HI R35, RZ, 0x1f, R187 ;  /* 0x0000001fff237819 */ /* 0x000fe200000114bb */
[----:B------:R-:W-:Y:S01]  /*dfd0*/  VIADD R31, R2, 0x1c0 ;  /* 0x000001c0021f7836 */ /* 0x000fe20000000000 */
[----:B------:R-:W1:Y:S01]  /*dfe0*/  @P0 LDC R7, c[0x0][0xbf0] ;  /* 0x0002fc00ff070b82 */ /* 0x000e620000000800 */
[----:B------:R-:W-:-:S02]  /*dff0*/  SHF.R.S32.HI R28, RZ, 0x1f, R27 ;  /* 0x0000001fff1c7819 */ /* 0x000fc4000001141b */
[----:B------:R-:W-:Y:S02]  /*e000*/  SHF.R.S32.HI R30, RZ, 0x1f, R29 ;  /* 0x0000001fff1e7819 */ /* 0x000fe4000001141d */
[----:B------:R-:W-:Y:S02]  /*e010*/  SHF.R.S32.HI R32, RZ, 0x1f, R33 ;  /* 0x0000001fff207819 */ /* 0x000fe40000011421 */
[----:B------:R-:W-:Y:S02]  /*e020*/  SHF.R.S32.HI R34, RZ, 0x1f, R31 ;  /* 0x0000001fff227819 */ /* 0x000fe4000001141f */
[----:B------:R-:W-:Y:S02]  /*e030*/  SHF.R.S32.HI R36, RZ, 0x1f, R37 ;  /* 0x0000001fff247819 */ /* 0x000fe40000011425 */
[----:B------:R-:W-:Y:S01]  /*e040*/  SHF.R.S32.HI R38, RZ, 0x1f, R192 ;  /* 0x0000001fff267819 */ /* 0x000fe200000114c0 */
[----:B0-----:R-:W-:Y:S01]  /*e050*/  @P0 IMAD.HI.U32 R4, R8, R5, RZ ;  /* 0x0000000508040227 */ /* 0x001fe200078e00ff */
[----:B------:R-:W-:-:S02]  /*e060*/  SEL R5, RZ, 0xffffffff, P1 ;  /* 0xffffffffff057807 */ /* 0x000fc40000800000 */
        /* <DEDUP_REMOVED lines=72> */
.L_x_4302:
[----:B------:R-:W-:Y:S05]  /*e4f0*/  BSYNC B1 ;  /* 0x0000000000017941 */ /* 0x000fea0003800000 */
.L_x_4301:
        /* <DEDUP_REMOVED lines=36> */
.L_x_4295:
[----:B------:R-:W-:Y:S05]  /*e740*/  BSYNC B0 ;  /* 0x0000000000007941 */ /* 0x000fea0003800000 */
.L_x_4288:
[----:B------:R-:W-:Y:S02]  /*e750*/  ULDC UR4, c[0x0][0xc3c] ;  /* 0x00030f0000047ab9 */ /* 0x000fe40000000800 */
[----:B------:R-:W-:-:S06]  /*e760*/  UISETP.GE.AND UP0, UPT, UR7, UR4, UPT ;  /* 0x000000040700728c */ /* 0x000fcc000bf06270 */
[----:B------:R-:W-:-:S13]  /*e770*/  PLOP3.LUT P0, PT, PT, PT, UP0, 0x80, 0x0 ;  /* 0x000000000000781c */ /* 0x000fda0003f0f008 */
[----:B------:R-:W-:Y:S05]  /*e780*/  @!P0 BRA `(.L_x_4303) ;  /* 0xffffff2800cc8947 */ /* 0x000fea000383ffff */
[----:B------:R-:W-:Y:S05]  /*e790*/  EXIT ;  /* 0x000000000000794d */ /* 0x000fea0003800000 */
.L_x_4233:
        /* <DEDUP_REMOVED lines=16> */
.L_x_4304:
        /* <DEDUP_REMOVED lines=43> */
.L_x_4308:
        /* <DEDUP_REMOVED lines=35> */
.L_x_4306:
        /* <DEDUP_REMOVED lines=13> */
.L_x_4309:
        /* <DEDUP_REMOVED lines=62> */
.L_x_4310:
        /* <DEDUP_REMOVED lines=61> */
.L_x_4311:
[----:B------:R-:W-:-:S05]  /*f600*/  LOP3.LUT R25, RZ, R2, RZ, 0x33, !PT ;  /* 0x00000002ff197212 */ /* 0x000fca00078e33ff */
[----:B------:R-:W-:Y:S01]  /*f610*/  IMAD.IADD R25, R6, 0x1, R25 ;  /* 0x0000000106197824 */ /* 0x000fe200078e0219 */
[----:B------:R-:W-:Y:S06]  /*f620*/  BRA `(.L_x_4312) ;  /* 0x0000000000147947 */ /* 0x000fec0003800000 */
.L_x_4307:
[----:B------:R-:W-:Y:S01]  /*f630*/  ULDC UR4, c[0x0][0xc3c] ;  /* 0x00030f0000047ab9 */ /* 0x000fe20000000800 */
[----:B------:R-:W-:Y:S02]  /*f640*/  IMAD.MOV.U32 R25, RZ, RZ, RZ ;  /* 0x000000ffff197224 */ /* 0x000fe400078e00ff */
[----:B------:R-:W-:Y:S02]  /*f650*/  IMAD.U32 R24, RZ, RZ, UR6 ;  /* 0x00000006ff187e24 */ /* 0x000fe4000f8e00ff */
[----:B------:R-:W-:Y:S02]  /*f660*/  IMAD.MOV.U32 R26, RZ, RZ, RZ ;  /* 0x000000ffff1a7224 */ /* 0x000fe400078e00ff */
[----:B------:R-:W-:-:S07]  /*f670*/  IMAD.U32 R27, RZ, RZ, UR4 ;  /* 0x00000004ff1b7e24 */ /* 0x000fce000f8e00ff */
.L_x_4312:
[----:B------:R-:W-:-:S13]  /*f680*/  ISETP.NE.AND P0, PT, R7, RZ, PT ;  /* 0x000000ff0700720c */ /* 0x000fda0003f05270 */
[----:B------:R-:W0:Y:S01]  /*f690*/  @!P0 S2R R3, SR_CgaCtaId ;  /* 0x0000000000038919 */ /* 0x000e220000008800 */
[----:B------:R-:W-:-:S04]  /*f6a0*/  @!P0 MOV R2, 0x400 ;  /* 0x0000040000028802 */ /* 0x000fc80000000f00 */
[----:B0-----:R-:W-:-:S05]  /*f6b0*/  @!P0 LEA R2, R3, R2, 0x18 ;  /* 0x0000000203028211 */ /* 0x001fca00078ec0ff */
[----:B------:R0:W-:Y:S01]  /*f6c0*/  @!P0 STS.128 [R2+0x28cd0], R24 ;  /* 0x028cd01802008388 */ /* 0x0001e20000000c00 */
[----:B------:R-:W-:Y:S06]  /*f6d0*/  BAR.ARV 0x5, 0x180 ;  /* 0x0146000000007b1d */ /* 0x000fec0000002000 */
.L_x_4305:
[----:B------:R2:W-:Y:S01]  /*f6e0*/  STL [R1+0x20], RZ ;  /* 0x000020ff01007387 */ /* 0x0005e20000100800 */
[----:B------:R-:W-:Y:S01]  /*f6f0*/  ULDC UR4, c[0x0][0xc3c] ;  /* 0x00030f0000047ab9 */ /* 0x000fe20000000800 */
[----:B------:R-:W-:Y:S01]  /*f700*/  IMAD.MOV.U32 R22, RZ, RZ, 0x1 ;  /* 0x00000001ff167424 */ /* 0x000fe200078e00ff */
[----:B-1----:R-:W-:Y:S01]  /*f710*/  ISETP.GE.AND P0, PT, R27, UR4, PT ;  /* 0x000000041b007c0c */ /* 0x002fe2000bf06270 */
[----:B------:R-:W-:-:S12]  /*f720*/  IMAD.MOV.U32 R18, RZ, RZ, RZ ;  /* 0x000000ffff127224 */ /* 0x000fd800078e00ff */
[----:B--2---:R-:W-:Y:S05]  /*f730*/  @P0 BRA `(.L_x_4313) ;  /* 0x0000004c00f80947 */ /* 0x004fea0003800000 */
[----:B------:R-:W1:Y:S01]  /*f740*/  S2UR UR5, SR_CgaCtaId ;  /* 0x00000000000579c3 */ /* 0x000e620000008800 */
[C---:B0-----:R-:W-:Y:S01]  /*f750*/  IMAD.SHL.U32 R2, R0.reuse, 0x8, RZ ;  /* 0x0000000800027824 */ /* 0x041fe200078e00ff */
        /* <DEDUP_REMOVED lines=18> */
[----:B-1----:R-:W-:Y:S01]  /*f880*/  ULEA UR4, UR5, UR4, 0x18 ;  /* 0x0000000405047291 */ /* 0x002fe2000f8ec03f */
[C---:B------:R-:W-:Y:S02]  /*f890*/  LOP3.LUT R2, R0.reuse, 0x100, RZ, 0xfc, !PT ;  /* 0x0000010000027812 */ /* 0x040fe400078efcff */
[C---:B------:R-:W-:Y:S02]  /*f8a0*/  LOP3.LUT R4, R0.reuse, 0x140, RZ, 0xfc, !PT ;  /* 0x0000014000047812 */ /* 0x040fe400078efcff */
[C---:B------:R-:W-:Y:S01]  /*f8b0*/  LOP3.LUT R3, R0.reuse, 0x180, RZ, 0xfc, !PT ;  /* 0x0000018000037812 */ /* 0x040fe200078efcff */
[----:B------:R-:W-:Y:S01]  /*f8c0*/  IMAD.U32 R17, RZ, RZ, UR4 ;  /* 0x00000004ff117e24 */ /* 0x000fe2000f8e00ff */
[----:B------:R-:W-:-:S03]  /*f8d0*/  LOP3.LUT R2, R0, 0x1c0, RZ, 0xfc, !PT ;  /* 0x000001c000027812 */ /* 0x000fc600078efcff */
[----:B------:R-:W-:-:S05]  /*f8e0*/  IMAD R0, R33, 0x2, R17 ;  /* 0x0000000221007824 */ /* 0x000fca00078e0211 */
[----:B------:R0:W-:Y:S02]  /*f8f0*/  STL [R1+0x28], R0 ;  /* 0x0000280001007387 */ /* 0x0001e40000100800 */
.L_x_4376:
[----:B-1----:R-:W1:Y:S02]  /*f900*/  LDC.64 R2, c[0x0][0xc88] ;  /* 0x00032200ff027b82 */ /* 0x002e640000000a00 */
[----:B-1----:R-:W-:-:S05]  /*f910*/  IMAD.WIDE R2, R27, 0x4, R2 ;  /* 0x000000041b027825 */ /* 0x002fca00078e0202 */
[----:B------:R-:W0:Y:S01]  /*f920*/  LDG.E R29, desc[UR50][R2.64] ;  /* 0x00000032021d7981 */ /* 0x000e22000c1e1900 */
[----:B------:R-:W-:Y:S05]  /*f930*/  YIELD ;  /* 0x0000000000007946 */ /* 0x000fea0003800000 */
[----:B------:R-:W-:Y:S01]  /*f940*/  ULDC.64 UR4, c[0x0][0xa28] ;  /* 0x00028a0000047ab9 */ /* 0x000fe20000000a00 */
[----:B------:R-:W-:Y:S01]  /*f950*/  IMAD.MOV.U32 R31, RZ, RZ, RZ ;  /* 0x000000ffff1f7224 */ /* 0x000fe200078e00ff */
[----:B------:R-:W-:Y:S01]  /*f960*/  ISETP.NE.U32.AND P0, PT, RZ, UR4, PT ;  /* 0x00000004ff007c0c */ /* 0x000fe2000bf05070 */
[----:B------:R-:W-:-:S03]  /*f970*/  ULDC.64 UR6, c[0x0][0xa18] ;  /* 0x0002860000067ab9 */ /* 0x000fc60000000a00 */
[----:B------:R-:W-:Y:S01]  /*f980*/  ISETP.NE.AND.EX P0, PT, RZ, UR5, PT, P0 ;  /* 0x00000005ff007c0c */ /* 0x000fe2000bf05300 */
[----:B------:R-:W-:Y:S01]  /*f990*/  IMAD.MOV.U32 R37, RZ, RZ, RZ ;  /* 0x000000ffff257224 */ /* 0x000fe200078e00ff */
[----:B0-----:R-:W-:-:S11]  /*f9a0*/  SHF.R.S32.HI R0, RZ, 0x1f, R29 ;  /* 0x0000001fff007819 */ /* 0x001fd6000001141d */
        /* <DEDUP_REMOVED lines=37> */
.L_x_4314:
        /* <DEDUP_REMOVED lines=9> */
.L_x_4315:
        /* <DEDUP_REMOVED lines=9> */
.L_x_4316:
[----:B------:R-:W3:Y:S01]  /*fd20*/  LDL R4, [R1+0x4] ;  /* 0x0000040001047983 */ /* 0x000ee20000100800 */
[----:B012---:R-:W0:Y:S01]  /*fd30*/  LDC R0, c[0x0][0x448] ;  /* 0x00011200ff007b82 */ /* 0x007e220000000800 */
[----:B-----5:R-:W-:Y:S01]  /*fd40*/  IMAD.IADD R28, R28, 0x1, -R31 ;  /* 0x000000011c1c7824 */ /* 0x020fe200078e0a1f */
[----:B------:R-:W-:Y:S01]  /*fd50*/  LOP3.LUT R16, R16, 0xfffffdff, RZ, 0xc0, !PT ;  /* 0xfffffdff10107812 */ /* 0x000fe200078ec0ff */
[----:B------:R-:W-:Y:S01]  /*fd60*/  BSSY B0, `(.L_x_4317) ;  /* 0x0000037000007945 */ /* 0x000fe20003800000 */
[----:B0-----:R-:W-:Y:S01]  /*fd70*/  ISETP.NE.AND P0, PT, R0, 0x1, PT ;  /* 0x000000010000780c */ /* 0x001fe20003f05270 */
[----:B------:R-:W-:-:S04]  /*fd80*/  IMAD.SHL.U32 R0, R25, 0x40, RZ ;  /* 0x0000004019007824 */ /* 0x000fc800078e00ff */
[----:B------:R-:W-:-:S08]  /*fd90*/  VIADD R0, R0, 0x3f ;  /* 0x0000003f00007836 */ /* 0x000fd00000000000 */
[----:B------:R-:W0:Y:S01]  /*fda0*/  @P0 LDC R3, c[0x0][0x44c] ;  /* 0x00011300ff030b82 */ /* 0x000e220000000800 */
[----:B------:R-:W-:-:S07]  /*fdb0*/  @P0 LOP3.LUT R16, R16, 0x200, RZ, 0xfc, !PT ;  /* 0x0000020010100812 */ /* 0x000fce00078efcff */
[----:B------:R-:W1:Y:S01]  /*fdc0*/  @P0 LDC R2, c[0x0][0x450] ;  /* 0x00011400ff020b82 */ /* 0x000e620000000800 */
[----:B0-----:R-:W-:-:S05]  /*fdd0*/  @P0 IMAD.HI.U32 R3, R0, R3, RZ ;  /* 0x0000000300030227 */ /* 0x001fca00078e00ff */
[----:B-1----:R-:W-:Y:S01]  /*fde0*/  @P0 SHF.R.U32.HI R0, RZ, R2, R3 ;  /* 0x00000002ff000219 */ /* 0x002fe20000011603 */
[C---:B------:R-:W-:Y:S01]  /*fdf0*/  VIADD R2, R28.reuse, 0x3f ;  /* 0x0000003f1c027836 */ /* 0x040fe20000000000 */
[----:B---3--:R-:W-:-:S05]  /*fe00*/  IADD3 R3, R28, 0x40, -R4 ;  /* 0x000000401c037810 */ /* 0x008fca0007ffe804 */
[----:B------:R-:W-:-:S05]  /*fe10*/  IMAD.IADD R0, R3, 0x1, R0 ;  /* 0x0000000103007824 */ /* 0x000fca00078e0200 */
[----:B------:R-:W-:-:S04]  /*fe20*/  SHF.R.S32.HI R3, RZ, 0x1f, R0 ;  /* 0x0000001fff037819 */ /* 0x000fc80000011400 */
[----:B------:R-:W-:Y:S02]  /*fe30*/  LEA.HI R0, R3, R0, RZ, 0x6 ;  /* 0x0000000003007211 */ /* 0x000fe400078f30ff */
[----:B------:R-:W-:Y:S02]  /*fe40*/  SHF.R.S32.HI R3, RZ, 0x1f, R2 ;  /* 0x0000001fff037819 */ /* 0x000fe40000011402 */
[----:B------:R-:W-:Y:S02]  /*fe50*/  SHF.R.S32.HI R0, RZ, 0x6, R0 ;  /* 0x00000006ff007819 */ /* 0x000fe40000011400 */
[----:B------:R-:W-:Y:S02]  /*fe60*/  LEA.HI R3, R3, R2, RZ, 0x6 ;  /* 0x0000000203037211 */ /* 0x000fe400078f30ff */
[----:B------:R-:W-:Y:S02]  /*fe70*/  LOP3.LUT R2, R26, 0xff000000, RZ, 0xc0, !PT ;  /* 0xff0000001a027812 */ /* 0x000fe400078ec0ff */
[----:B------:R-:W-:-:S02]  /*fe80*/  SHF.R.S32.HI R3, RZ, 0x6, R3 ;  /* 0x00000006ff037819 */ /* 0x000fc40000011403 */
[----:B------:R-:W-:Y:S02]  /*fe90*/  SHF.R.U32.HI R2, RZ, 0x8, R2 ;  /* 0x00000008ff027819 */ /* 0x000fe40000011602 */
[----:B------:R-:W-:Y:S02]  /*fea0*/  VIMNMX R0, R3, R0, PT ;  /* 0x0000000003007248 */ /* 0x000fe40003fe0100 */
[----:B------:R-:W-:Y:S02]  /*feb0*/  LOP3.LUT R3, R26, 0xff0000, RZ, 0xc0, !PT ;  /* 0x00ff00001a037812 */ /* 0x000fe400078ec0ff */
[----:B------:R-:W-:Y:S02]  /*fec0*/  ISETP.GE.AND P0, PT, R0, 0x1, PT ;  /* 0x000000010000780c */ /* 0x000fe40003f06270 */
[----:B------:R-:W-:Y:S01]  /*fed0*/  LEA.HI R4, R3, R2, RZ, 0x10 ;  /* 0x0000000203047211 */ /* 0x000fe200078f80ff */
[----:B------:R-:W-:-:S10]  /*fee0*/  IMAD.MOV.U32 R2, RZ, RZ, RZ ;  /* 0x000000ffff027224 */ /* 0x000fd400078e00ff */
[----:B------:R-:W-:Y:S05]  /*fef0*/  @!P0 BRA `(.L_x_4318) ;  /* 0x0000000000748947 */ /* 0x000fea0003800000 */
        /* <DEDUP_REMOVED lines=29> */
.L_x_4318:
[----:B------:R-:W-:Y:S05]  /*100d0*/  BSYNC B0 ;  /* 0x0000000000007941 */ /* 0x000fea0003800000 */
.L_x_4317:
        /* <DEDUP_REMOVED lines=24> */
.L_x_4320:
        /* <DEDUP_REMOVED lines=20> */
.L_x_4323:
[----:B------:R-:W-:Y:S05]  /*103a0*/  BSYNC B6 ;  /* 0x0000000000067941 */ /* 0x000fea0003800000 */
.L_x_4322:
        /* <DEDUP_REMOVED lines=20> */
.L_x_4326:
        /* <DEDUP_REMOVED lines=15> */
.L_x_4325:
[----:B------:R-:W-:Y:S05]  /*105e0*/  BSYNC B6 ;  /* 0x0000000000067941 */ /* 0x000fea0003800000 */
.L_x_4324:
[----:B------:R-:W0:Y:S01]  /*105f0*/  S2R R34, SR_TID.X ;  /* 0x0000000000227919 */ /* 0x000e220000002100 */
[----:B------:R-:W-:Y:S01]  /*10600*/  ULDC.64 UR4, c[0x0][0x9f8] ;  /* 0x00027e0000047ab9 */ /* 0x000fe20000000a00 */
[----:B------:R-:W1:Y:S01]  /*10610*/  LDC R20, c[0x0][0x430] ;  /* 0x00010c00ff147b82 */ /* 0x000e620000000800 */
[----:B------:R-:W-:-:S04]  /*10620*/  ISETP.NE.U32.AND P0, PT, RZ, UR4, PT ;  /* 0x00000004ff007c0c */ /* 0x000fc8000bf05070 */
[----:B------:R-:W-:Y:S01]  /*10630*/  ISETP.NE.AND.EX P0, PT, RZ, UR5, PT, P0 ;  /* 0x00000005ff007c0c */ /* 0x000fe2000bf05300 */
[----:B------:R-:W2:-:S12]  /*10640*/  S2R R21, SR_TID.X ;  /* 0x0000000000157919 */ /* 0x000e980000002100 */
[----:B------:R-:W-:Y:S01]  /*10650*/  @P0 IADD3 R2, P1, R19, UR4, RZ ;  /* 0x0000000413020c10 */ /* 0x000fe2000ff3e0ff */
[----:B------:R-:W-:-:S03]  /*10660*/  ULDC UR4, c[0x0][0x320] ;  /* 0x0000c80000047ab9 */ /* 0x000fc60000000800 */
[----:B------:R-:W-:-:S05]  /*10670*/  @P0 IADD3.X R3, R32, UR5, RZ, P1, !PT ;  /* 0x0000000520030c10 */ /* 0x000fca0008ffe4ff */
[----:B------:R3:W5:Y:S01]  /*10680*/  @P0 LDG.E R23, desc[UR50][R2.64] ;  /* 0x0000003202170981 */ /* 0x000762000c1e1900 */
[----:B------:R-:W-:Y:S01]  /*10690*/  LOP3.LUT R16, R16, 0xffffffbf, RZ, 0xc0, !PT ;  /* 0xffffffbf10107812 */ /* 0x000fe200078ec0ff */
[----:B------:R-:W-:Y:S01]  /*106a0*/  UMOV UR5, 0xffffffff ;  /* 0xffffffff00057882 */ /* 0x000fe20000000000 */
[----:B0-----:R-:W-:-:S05]  /*106b0*/  IMAD.SHL.U32 R34, R34, 0x8, RZ ;  /* 0x0000000822227824 */ /* 0x001fca00078e00ff */
[----:B------:R-:W-:Y:S01]  /*106c0*/  LOP3.LUT R34, R34, 0x38, RZ, 0xc0, !PT ;  /* 0x0000003822227812 */ /* 0x000fe200078ec0ff */
[----:B--2---:R-:W-:-:S03]  /*106d0*/  IMAD.SHL.U32 R21, R21, 0x8, RZ ;  /* 0x0000000815157824 */ /* 0x004fc600078e00ff */
[C---:B------:R-:W-:Y:S02]  /*106e0*/  LOP3.LUT R0, R34.reuse, 0x40, RZ, 0xfc, !PT ;  /* 0x0000004022007812 */ /* 0x040fe400078efcff */
[----:B------:R-:W-:Y:S02]  /*106f0*/  LOP3.LUT R4, R34, 0x180, RZ, 0xfc, !PT ;  /* 0x0000018022047812 */ /* 0x000fe400078efcff */
[----:B------:R-:W-:Y:S02]  /*10700*/  ISETP.GE.AND P3, PT, R0, UR4, PT ;  /* 0x0000000400007c0c */ /* 0x000fe4000bf66270 */
[----:B------:R-:W0:Y:S01]  /*10710*/  S2R R0, SR_TID.X ;  /* 0x0000000000007919 */ /* 0x000e220000002100 */
[----:B------:R-:W-:Y:S02]  /*10720*/  LOP3.LUT R34, R34, 0x1c0, RZ, 0xfc, !PT ;  /* 0x000001c022227812 */ /* 0x000fe400078efcff */
[----:B------:R-:W-:Y:S02]  /*10730*/  LOP3.LUT R21, R21, 0x38, RZ, 0xc0, !PT ;  /* 0x0000003815157812 */ /* 0x000fe400078ec0ff */
[----:B------:R-:W-:-:S02]  /*10740*/  ISETP.GE.AND P0, PT, R34, UR4, PT ;  /* 0x0000000422007c0c */ /* 0x000fc4000bf06270 */
[----:B------:R-:W2:Y:S01]  /*10750*/  S2R R34, SR_TID.X ;  /* 0x0000000000227919 */ /* 0x000ea20000002100 */
[----:B------:R-:W-:Y:S02]  /*10760*/  ISETP.GE.AND P2, PT, R21, UR4, PT ;  /* 0x0000000415007c0c */ /* 0x000fe4000bf46270 */
[----:B------:R-:W-:Y:S02]  /*10770*/  ISETP.GE.AND P1, PT, R4, UR4, PT ;  /* 0x0000000404007c0c */ /* 0x000fe4000bf26270 */
[----:B------:R-:W-:Y:S02]  /*10780*/  @P3 LOP3.LUT R16, R16, 0x40, RZ, 0xfc, !PT ;  /* 0x0000004010103812 */ /* 0x000fe400078efcff */
[----:B------:R-:W-:Y:S02]  /*10790*/  SEL R7, RZ, 0x40, P1 ;  /* 0x00000040ff077807 */ /* 0x000fe40000800000 */
[----:B------:R-:W-:Y:S02]  /*107a0*/  LOP3.LUT R16, R16, 0xffffff7f, RZ, 0xc0, !PT ;  /* 0xffffff7f10107812 */ /* 0x000fe400078ec0ff */
[----:B------:R-:W-:-:S03]  /*107b0*/  SEL R8, RZ, 0x80, P0 ;  /* 0x00000080ff087807 */ /* 0x000fc60000000000 */
[----:B------:R-:W-:-:S04]  /*107c0*/  @P2 LOP3.LUT R16, R16, 0x80, RZ, 0xfc, !PT ;  /* 0x0000008010102812 */ /* 0x000fc800078efcff */
[----:B------:R-:W-:Y:S01]  /*107d0*/  LOP3.LUT R16, R16, 0xffffffdf, RZ, 0xc0, !PT ;  /* 0xffffffdf10107812 */ /* 0x000fe200078ec0ff */
[----:B0-----:R-:W-:-:S05]  /*107e0*/  IMAD.SHL.U32 R0, R0, 0x8, RZ ;  /* 0x0000000800007824 */ /* 0x001fca00078e00ff */
[----:B------:R-:W-:Y:S01]  /*107f0*/  LOP3.LUT R0, R0, 0x38, RZ, 0xc0, !PT ;  /* 0x0000003800007812 */ /* 0x000fe200078ec0ff */
[----:B--2---:R-:W-:-:S03]  /*10800*/  IMAD.SHL.U32 R34, R34, 0x8, RZ ;  /* 0x0000000822227824 */ /* 0x004fc600078e00ff */
[----:B------:R-:W-:Y:S02]  /*10810*/  LOP3.LUT R0, R0, 0x80, RZ, 0xfc, !PT ;  /* 0x0000008000007812 */ /* 0x000fe400078efcff */
[----:B------:R-:W-:Y:S02]  /*10820*/  LOP3.LUT R34, R34, 0x38, RZ, 0xc0, !PT ;  /* 0x0000003822227812 */ /* 0x000fe400078ec0ff */
[----:B------:R-:W-:Y:S02]  /*10830*/  ISETP.GE.AND P5, PT, R0, UR4, PT ;  /* 0x0000000400007c0c */ /* 0x000fe4000bfa6270 */
[----:B------:R-:W-:Y:S02]  /*10840*/  LOP3.LUT R34, R34, 0xc0, RZ, 0xfc, !PT ;  /* 0x000000c022227812 */ /* 0x000fe400078efcff */
[----:B------:R-:W-:Y:S02]  /*10850*/  LEA R0, R35, 0xffffffc0, 0x6 ;  /* 0xffffffc023007811 */ /* 0x000fe400078e30ff */
        /* <DEDUP_REMOVED lines=12> */
[----:B-1-3--:R-:W-:Y:S06]  /*10920*/  BRA.DIV UR5, `(.L_x_4327) ;  /* 0x0000004605347947 */ /* 0x00afec000b800000 */
.L_x_4394:
        /* <DEDUP_REMOVED lines=56> */
.L_x_4328:
[----:B------:R-:W-:Y:S01]  /*10cb0*/  IADD3 R28, -R36, R28, -R0 ;  /* 0x0000001c241c7210 */ /* 0x000fe20007ffe900 */
[----:B------:R-:W-:Y:S01]  /*10cc0*/  IMAD R19, R18, 0x8, R17 ;  /* 0x0000000812137824 */ /* 0x000fe200078e0211 */
[----:B------:R-:W-:Y:S01]  /*10cd0*/  SHF.L.U32 R0, R22, 0x1f, RZ ;  /* 0x0000001f16007819 */ /* 0x000fe200000006ff */
[----:B------:R-:W-:Y:S03]  /*10ce0*/  BSSY B0, `(.L_x_4329) ;  /* 0x0000003000007945 */ /* 0x000fe60003800000 */
[----:B------:R-:W0:Y:S02]  /*10cf0*/  SYNCS.PHASECHK.TRANS64.TRYWAIT P0, [R19+URZ+0x28c40], R0 ;  /* 0x028c4000130075a7 */ /* 0x000e24000800017f */
[----:B0-----:R-:W-:Y:S05]  /*10d00*/  @!P0 BRA `(.L_x_4330) ;  /* 0x0000004000708947 */ /* 0x001fea0003800000 */
.L_x_4395:
[----:B------:R-:W-:Y:S05]  /*10d10*/  BSYNC B0 ;  /* 0x0000000000007941 */ /* 0x000fea0003800000 */
.L_x_4329:
        /* <DEDUP_REMOVED lines=63> */
.L_x_4405:
        /* <DEDUP_REMOVED lines=10> */
.L_x_4332:
        /* <DEDUP_REMOVED lines=11> */
.L_x_4333:
        /* <DEDUP_REMOVED lines=39> */
.L_x_4335:
[----:B------:R-:W-:Y:S05]  /*114d0*/  BSYNC B6 ;  /* 0x0000000000067941 */ /* 0x000fea0003800000 */
.L_x_4334:
        /* <DEDUP_REMOVED lines=28> */
[----:B--2---:R-:W-:Y:S02]  /*116a0*/  @P6 SHF.R.U32.HI R4, RZ, R0, R6 ;  /* 0x00000000ff046219 */ /* 0x004fe40000011606 */
        /* <DEDUP_REMOVED lines=55> */
.L_x_4414:
        /* <DEDUP_REMOVED lines=10> */
.L_x_4337:
        /* <DEDUP_REMOVED lines=18> */
.L_x_4415:
[----:B------:R-:W-:Y:S05]  /*11be0*/  BSYNC B0 ;  /* 0x0000000000007941 */ /* 0x000fea0003800000 */
.L_x_4338:
[----:B------:R-:W-:-:S05]  /*11bf0*/  IMAD.U32 R2, RZ, RZ, UR36 ;  /* 0x00000024ff027e24 */ /* 0x000fca000f8e00ff */
[----:B------:R-:W-:-:S13]  /*11c00*/  ISETP.NE.AND P0, PT, R2, 0x3, PT ;  /* 0x000000030200780c */ /* 0x000fda0003f05270 */
[----:B------:R-:W-:Y:S05]  /*11c10*/  @!P0 BRA `(.L_x_4340) ;  /* 0x0000000000048947 */ /* 0x000fea0003800000 */
[----:B------:R-:W-:Y:S01]  /*11c20*/  BPT.TRAP 0x1 ;  /* 0x000000040000795c */ /* 0x000fe20000300000 */
.L_x_4340:
[----:B0-----:R-:W-:Y:S01]  /*11c30*/  SHF.L.U32 R0, R22, 0x1f, RZ ;  /* 0x0000001f16007819 */ /* 0x001fe200000006ff */
[----:B------:R-:W-:Y:S03]  /*11c40*/  BSSY B0, `(.L_x_4341) ;  /* 0x0000003000007945 */ /* 0x000fe60003800000 */
[----:B------:R-:W0:Y:S02]  /*11c50*/  SYNCS.PHASECHK.TRANS64.TRYWAIT P0, [R19+URZ+0x28c60], R0 ;  /* 0x028c6000130075a7 */ /* 0x000e24000800017f */
[----:B0-----:R-:W-:Y:S05]  /*11c60*/  @!P0 BRA `(.L_x_4342) ;  /* 0x0000003c00548947 */ /* 0x001fea0003800000 */
.L_x_4416:
[----:B------:R-:W-:Y:S05]  /*11c70*/  BSYNC B0 ;  /* 0x0000000000007941 */ /* 0x000fea0003800000 */
.L_x_4341:
        /* <DEDUP_REMOVED lines=109> */
.L_x_4426:
        /* <DEDUP_REMOVED lines=34> */
.L_x_4344:
        /* <DEDUP_REMOVED lines=11> */
.L_x_4345:
        /* <DEDUP_REMOVED lines=12> */
.L_x_4360:
        /* <DEDUP_REMOVED lines=41> */
.L_x_4348:
[----:B------:R-:W-:Y:S01]  /*12970*/  IMAD R6, R18, 0x8, R17 ;  /* 0x0000000812067824 */ /* 0x000fe200078e0211 */
[----:B------:R-:W-:Y:S01]  /*12980*/  SHF.L.U32 R19, R22, 0x1f, RZ ;  /* 0x0000001f16137819 */ /* 0x000fe200000006ff */
[----:B------:R-:W-:Y:S01]  /*12990*/  BSSY B1, `(.L_x_4349) ;  /* 0x0000004000017945 */ /* 0x000fe20003800000 */
[----:B------:R-:W-:Y:S02]  /*129a0*/  SHF.R.S32.HI R9, RZ, 0x1f, R5 ;  /* 0x0000001fff097819 */ /* 0x000fe40000011405 */
[----:B------:R-:W0:Y:S02]  /*129b0*/  SYNCS.PHASECHK.TRANS64.TRYWAIT P0, [R6+URZ+0x28c40], R19 ;  /* 0x028c4013060075a7 */ /* 0x000e24000800017f */
[----:B0-----:R-:W-:Y:S05]  /*129c0*/  @!P0 BRA `(.L_x_4350) ;  /* 0x00000038003c8947 */ /* 0x001fea0003800000 */
.L_x_4427:
[----:B------:R-:W-:Y:S05]  /*129d0*/  BSYNC B1 ;  /* 0x0000000000017941 */ /* 0x000fea0003800000 */
.L_x_4349:
        /* <DEDUP_REMOVED lines=40> */
.L_x_4437:
        /* <DEDUP_REMOVED lines=8> */
.L_x_4352:
        /* <DEDUP_REMOVED lines=11> */
.L_x_4353:
[----:B------:R2:W-:Y:S01]  /*12d90*/  SYNCS.ARRIVE.TRANS64.A1T0 RZ, [R6+URZ+0x28c30], RZ ;  /* 0x028c30ff06ff79a7 */ /* 0x0005e2000810003f */
[----:B------:R-:W-:Y:S05]  /*12da0*/  @!P2 BRA `(.L_x_4354) ;  /* 0x000000000004a947 */ /* 0x000fea0003800000 */
[----:B------:R-:W-:Y:S01]  /*12db0*/  BPT.TRAP 0x1 ;  /* 0x000000040000795c */ /* 0x000fe20000300000 */
.L_x_4354:
[----:B------:R-:W3:Y:S01]  /*12dc0*/  SYNCS.PHASECHK.TRANS64.TRYWAIT P0, [R6+URZ+0x28c60], R19 ;  /* 0x028c6013060075a7 */ /* 0x000ee2000800017f */
[----:B------:R-:W-:Y:S04]  /*12dd0*/  BSSY B1, `(.L_x_4355) ;  /* 0x0000002000017945 */ /* 0x000fe80003800000 */
[----:B---3--:R-:W-:Y:S05]  /*12de0*/  @!P0 BRA `(.L_x_4356) ;  /* 0x0000003800648947 */ /* 0x008fea0003800000 */
.L_x_4438:
[----:B------:R-:W-:Y:S05]  /*12df0*/  BSYNC B1 ;  /* 0x0000000000017941 */ /* 0x000fea0003800000 */
.L_x_4355:
        /* <DEDUP_REMOVED lines=79> */
.L_x_4448:
        /* <DEDUP_REMOVED lines=25> */
.L_x_4358:
        /* <DEDUP_REMOVED lines=11> */
.L_x_4359:
[----:B------:R3:W-:Y:S01]  /*13530*/  SYNCS.ARRIVE.TRANS64.A1T0 RZ, [R6+URZ+0x28c50], RZ ;  /* 0x028c50ff06ff79a7 */ /* 0x0007e2000810003f */
[----:B------:R-:W-:Y:S05]  /*13540*/  @P3 BRA `(.L_x_4360) ;  /* 0xfffffff000643947 */ /* 0x000fea000383ffff */
.L_x_4347:
[----:B------:R-:W-:Y:S05]  /*13550*/  BSYNC B0 ;  /* 0x0000000000007941 */ /* 0x000fea0003800000 */
.L_x_4346:
        /* <DEDUP_REMOVED lines=21> */
.L_x_4362:
[----:B------:R-:W-:Y:S05]  /*136b0*/  BSYNC B0 ;  /* 0x0000000000007941 */ /* 0x000fea0003800000 */
.L_x_4361:
[----:B------:R-:W-:-:S07]  /*136c0*/  SEL R18, R18, RZ, P0 ;  /* 0x000000ff12127207 */ /* 0x000fce0000000000 */
.L_x_4321:
[----:B------:R-:W-:Y:S05]  /*136d0*/  BSYNC B7 ;  /* 0x0000000000077941 */ /* 0x000fea0003800000 */
.L_x_4319:
        /* <DEDUP_REMOVED lines=11> */
.L_x_4363:
        /* <DEDUP_REMOVED lines=43> */
.L_x_4458:
[----:B------:R-:W-:Y:S02]  /*13a40*/  ULDC UR4, c[0x0][0xc38] ;  /* 0x00030e0000047ab9 */ /* 0x000fe40000000800 */
[----:B------:R-:W-:-:S04]  /*13a50*/  IMAD.U32 R4, RZ, RZ, UR4 ;  /* 0x00000004ff047e24 */ /* 0x000fc8000f8e00ff */
[----:B--2---:R-:W-:-:S04]  /*13a60*/  IMAD R5, R14, R4, RZ ;  /* 0x000000040e057224 */ /* 0x004fc800078e02ff */
[----:B------:R-:W-:-:S05]  /*13a70*/  IMAD.IADD R6, R6, 0x1, R5 ;  /* 0x0000000106067824 */ /* 0x000fca00078e0205 */
[----:B------:R-:W-:-:S13]  /*13a80*/  ISETP.GT.AND P6, PT, R6, R0, PT ;  /* 0x000000000600720c */ /* 0x000fda0003fc4270 */
[----:B------:R-:W-:Y:S05]  /*13a90*/  @P6 BRA `(.L_x_4366) ;  /* 0x0000000000a46947 */ /* 0x000fea0003800000 */
.L_x_4369:
        /* <DEDUP_REMOVED lines=11> */
[----:B------:R-:W-:Y:S02]  /*13b50*/  IMAD.MOV.U32 R8, RZ, RZ, RZ ;  /* 0x000000ffff087224 */ /* 0x000fe400078e00ff */
[----:B0-----:R-:W-:-:S05]  /*13b60*/  @!P6 IMAD.WIDE R2, R7, 0x4, R2 ;  /* 0x000000040702e825 */ /* 0x001fca00078e0202 */
[----:B------:R2:W3:Y:S02]  /*13b70*/  @!P6 LDG.E R25, desc[UR50][R2.64] ;  /* 0x000000320219e981 */ /* 0x0004e4000c1e1900 */
[----:B--2---:R-:W-:-:S05]  /*13b80*/  @!P6 IMAD.WIDE R2, R7, 0x4, R4 ;  /* 0x000000040702e825 */ /* 0x004fca00078e0204 */
        /* <DEDUP_REMOVED lines=20> */
.L_x_4466:
[----:B------:R-:W-:Y:S02]  /*13cd0*/  ULDC UR4, c[0x0][0xc38] ;  /* 0x00030e0000047ab9 */ /* 0x000fe40000000800 */
[----:B------:R-:W-:-:S04]  /*13ce0*/  IMAD.U32 R4, RZ, RZ, UR4 ;  /* 0x00000004ff047e24 */ /* 0x000fc8000f8e00ff */
[----:B--2---:R-:W-:-:S04]  /*13cf0*/  IMAD R5, R14, R4, RZ ;  /* 0x000000040e057224 */ /* 0x004fc800078e02ff */
[----:B------:R-:W-:-:S05]  /*13d00*/  IMAD.IADD R6, R5, 0x1, R6 ;  /* 0x0000000105067824 */ /* 0x000fca00078e0206 */
[----:B------:R-:W-:-:S13]  /*13d10*/  ISETP.GT.AND P6, PT, R6, R0, PT ;  /* 0x000000000600720c */ /* 0x000fda0003fc4270 */
[----:B------:R-:W-:Y:S05]  /*13d20*/  @!P6 BRA `(.L_x_4369) ;  /* 0xfffffffc005ce947 */ /* 0x000fea000383ffff */
.L_x_4366:
[----:B------:R-:W-:Y:S01]  /*13d30*/  IMAD.IADD R5, R6, 0x1, -R5 ;  /* 0x0000000106057824 */ /* 0x000fe200078e0a05 */
[----:B------:R-:W-:-:S03]  /*13d40*/  UMOV UR4, 0xffffffff ;  /* 0xffffffff00047882 */ /* 0x000fc60000000000 */
[----:B------:R-:W-:-:S05]  /*13d50*/  IMAD R7, R3, R4, R5 ;  /* 0x0000000403077224 */ /* 0x000fca00078e0205 */
[----:B------:R-:W-:Y:S01]  /*13d60*/  ISETP.GT.AND P6, PT, R7, R0, PT ;  /* 0x000000000700720c */ /* 0x000fe20003fc4270 */
[----:B------:R-:W-:-:S12]  /*13d70*/  BRA.DIV UR4, `(.L_x_4370) ;  /* 0x0000003a04607947 */ /* 0x000fd8000b800000 */
[----:B------:R-:W-:-:S04]  /*13d80*/  VOTE.ANY R2, PT, !P6 ;  /* 0x0000000000027806 */ /* 0x000fc800070e0100 */
[----:B------:R-:W2:Y:S02]  /*13d90*/  POPC R12, R2 ;  /* 0x00000002000c7309 */ /* 0x000ea40000000000 */
[----:B--2---:R2:W3:Y:S01]  /*13da0*/  SHFL.IDX PT, R25, R25, R12, 0x1f ;  /* 0x00001f0c19197589 */ /* 0x0044e200000e0000 */
[----:B------:R-:W-:-:S03]  /*13db0*/  IMAD.IADD R27, R12, 0x1, R27 ;  /* 0x000000010c1b7824 */ /* 0x000fc600078e021b */
[----:B------:R2:W4:Y:S04]  /*13dc0*/  SHFL.IDX PT, R8, R8, R12, 0x1f ;  /* 0x00001f0c08087589 */ /* 0x00052800000e0000 */
.L_x_4471:
[----:B------:R-:W-:-:S13]  /*13dd0*/  ISETP.NE.AND P0, PT, R2, RZ, PT ;  /* 0x000000ff0200720c */ /* 0x000fda0003f05270 */
[----:B------:R-:W-:Y:S05]  /*13de0*/  @!P0 BRA `(.L_x_4371) ;  /* 0x0000000000108947 */ /* 0x000fea0003800000 */
[----:B------:R-:W-:Y:S01]  /*13df0*/  UMOV UR4, 0xffffffff ;  /* 0xffffffff00047882 */ /* 0x000fe20000000000 */
[----:B--2---:R-:W-:Y:S02]  /*13e00*/  VIADD R12, R12, 0xffffffff ;  /* 0xffffffff0c0c7836 */ /* 0x004fe40000000000 */
[----:B------:R-:W-:Y:S05]  /*13e10*/  BRA.DIV UR4, `(.L_x_4372) ;  /* 0x0000003a04947947 */ /* 0x000fea000b800000 */
[----:B------:R2:W0:Y:S02]  /*13e20*/  SHFL.IDX PT, R24, R3, R12, 0x1f ;  /* 0x00001f0c03187589 */ /* 0x00042400000e0000 */
.L_x_4371:
[----:B----4-:R-:W-:Y:S01]  /*13e30*/  ISETP.NE.AND P0, PT, R8, 0x1, PT ;  /* 0x000000010800780c */ /* 0x010fe20003f05270 */
[----:B0-----:R-:W-:-:S04]  /*13e40*/  IMAD R24, R24, R4, R5 ;  /* 0x0000000418187224 */ /* 0x001fc800078e0205 */
[----:B------:R-:W-:-:S08]  /*13e50*/  IMAD.IADD R0, R0, 0x1, -R24 ;  /* 0x0000000100007824 */ /* 0x000fd000078e0a18 */
[----:B------:R-:W-:Y:S05]  /*13e60*/  @!P0 BRA `(.L_x_4373) ;  /* 0x0000000000dc8947 */ /* 0x000fea0003800000 */
[----:B---3--:R-:W-:Y:S02]  /*13e70*/  IABS R4, R25 ;  /* 0x0000001900047213 */ /* 0x008fe40000000000 */
[----:B------:R-:W-:Y:S02]  /*13e80*/  IABS R5, R8 ;  /* 0x0000000800057213 */ /* 0x000fe40000000000 */
[----:B------:R-:W0:Y:S08]  /*13e90*/  I2F.RP R6, R4 ;  /* 0x0000000400067306 */ /* 0x000e300000209400 */
[----:B------:R-:W3:Y:S08]  /*13ea0*/  I2F.RP R9, R5 ;  /* 0x0000000500097306 */ /* 0x000ef00000209400 */
[----:B0-----:R-:W0:Y:S08]  /*13eb0*/  MUFU.RCP R6, R6 ;  /* 0x0000000600067308 */ /* 0x001e300000001000 */
[----:B---3--:R-:W-:Y:S01]  /*13ec0*/  MUFU.RCP R9, R9 ;  /* 0x0000000900097308 */ /* 0x008fe20000001000 */
[----:B0-----:R-:W-:-:S07]  /*13ed0*/  VIADD R2, R6, 0xffffffe ;  /* 0x0ffffffe06027836 */ /* 0x001fce0000000000 */
[----:B--2---:R0:W2:Y:S02]  /*13ee0*/  F2I.FTZ.U32.TRUNC.NTZ R3, R2 ;  /* 0x0000000200037305 */ /* 0x0040a4000021f000 */
[----:B0-----:R-:W-:Y:S02]  /*13ef0*/  IMAD.MOV.U32 R2, RZ, RZ, RZ ;  /* 0x000000ffff027224 */ /* 0x001fe400078e00ff */
[----:B--2---:R-:W-:-:S04]  /*13f00*/  IMAD.MOV R7, RZ, RZ, -R3 ;  /* 0x000000ffff077224 */ /* 0x004fc800078e0a03 */
        /* <DEDUP_REMOVED lines=45> */
.L_x_4373:
[----:B--2---:R-:W0:Y:S02]  /*141e0*/  LDC.64 R2, c[0x0][0xc90] ;  /* 0x00032400ff027b82 */ /* 0x004e240000000a00 */
[----:B0-----:R-:W-:-:S05]  /*141f0*/  IMAD.WIDE R2, R27, 0x4, R2 ;  /* 0x000000041b027825 */ /* 0x001fca00078e0202 */
[----:B------:R0:W3:Y:S02]  /*14200*/  LDG.E R6, desc[UR50][R2.64] ;  /* 0x0000003202067981 */ /* 0x0000e4000c1e1900 */
[----:B0-----:R-:W-:Y:S02]  /*14210*/  IMAD.MOV.U32 R2, RZ, RZ, RZ ;  /* 0x000000ffff027224 */ /* 0x001fe400078e00ff */
[----:B---3--:R-:W-:-:S05]  /*14220*/  IMAD R5, R25, R6, RZ ;  /* 0x0000000619057224 */ /* 0x008fca00078e02ff */
        /* <DEDUP_REMOVED lines=33> */
[----:B------:R0:W2:Y:S02]  /*14440*/  F2I.FTZ.U32.TRUNC.NTZ R3, R2 ;  /* 0x0000000200037305 */ /* 0x0000a4000021f000 */
[----:B0-----:R-:W-:Y:S02]  /*14450*/  IMAD.MOV.U32 R2, RZ, RZ, RZ ;  /* 0x000000ffff027224 */ /* 0x001fe400078e00ff */
[----:B--2---:R-:W-:-:S04]  /*14460*/  IMAD.MOV R5, RZ, RZ, -R3 ;  /* 0x000000ffff057224 */ /* 0x004fc800078e0a03 */
        /* <DEDUP_REMOVED lines=19> */
.L_x_4374:
[----:B------:R-:W-:-:S05]  /*145a0*/  LOP3.LUT R0, RZ, R3, RZ, 0x33, !PT ;  /* 0x00000003ff007212 */ /* 0x000fca00078e33ff */
[----:B------:R-:W-:Y:S01]  /*145b0*/  IMAD.IADD R25, R25, 0x1, R0 ;  /* 0x0000000119197824 */ /* 0x000fe200078e0200 */
[----:B------:R-:W-:Y:S06]  /*145c0*/  BRA `(.L_x_4375) ;  /* 0x00000000001c7947 */ /* 0x000fec0003800000 */
.L_x_4367:
[----:B------:R-:W-:Y:S01]  /*145d0*/  UMOV UR4, URZ ;  /* 0x0000003f00047c82 */ /* 0x000fe20008000000 */
[----:B------:R-:W-:Y:S01]  /*145e0*/  UMOV UR5, URZ ;  /* 0x0000003f00057c82 */ /* 0x000fe20008000000 */
[----:B------:R-:W-:Y:S01]  /*145f0*/  ULDC UR6, c[0x0][0xc3c] ;  /* 0x00030f0000067ab9 */ /* 0x000fe20000000800 */
[----:B------:R-:W-:Y:S02]  /*14600*/  IMAD.MOV.U32 R24, RZ, RZ, R0 ;  /* 0x000000ffff187224 */ /* 0x000fe400078e0000 */
[----:B------:R-:W-:Y:S02]  /*14610*/  IMAD.U32 R25, RZ, RZ, UR4 ;  /* 0x00000004ff197e24 */ /* 0x000fe4000f8e00ff */
[----:B------:R-:W-:Y:S02]  /*14620*/  IMAD.U32 R26, RZ, RZ, UR5 ;  /* 0x00000005ff1a7e24 */ /* 0x000fe4000f8e00ff */
[----:B------:R-:W-:-:S07]  /*14630*/  IMAD.U32 R27, RZ, RZ, UR6 ;  /* 0x00000006ff1b7e24 */ /* 0x000fce000f8e00ff */
.L_x_4375:
        /* <DEDUP_REMOVED lines=10> */
.L_x_4364:
[----:B------:R-:W-:Y:S02]  /*146e0*/  ULDC UR4, c[0x0][0xc3c] ;  /* 0x00030f0000047ab9 */ /* 0x000fe40000000800 */
[----:B0-----:R-:W-:-:S13]  /*146f0*/  ISETP.GE.AND P0, PT, R27, UR4, PT ;  /* 0x000000041b007c0c */ /* 0x001fda000bf06270 */
[----:B------:R-:W-:Y:S05]  /*14700*/  @!P0 BRA `(.L_x_4376) ;  /* 0xffffffb0007c8947 */ /* 0x000fea000383ffff */
[----:B------:R-:W-:Y:S05]  /*14710*/  BSYNC B8 ;  /* 0x0000000000087941 */ /* 0x000fea0003800000 */
.L_x_4313:
        /* <DEDUP_REMOVED lines=12> */
.L_x_4474:
[----:B------:R-:W-:Y:S05]  /*147e0*/  BSYNC B0 ;  /* 0x0000000000007941 */ /* 0x000fea0003800000 */
.L_x_4377:
[----:B------:R-:W-:-:S03]  /*147f0*/  UMOV UR4, 0xffffffff ;  /* 0xffffffff00047882 */ /* 0x000fc60000000000 */
[----:B------:R-:W-:Y:S05]  /*14800*/  BRA.DIV UR4, `(.L_x_4379) ;  /* 0x0000003204547947 */ /* 0x000fea000b800000 */
[----:B0-----:R-:W0:Y:S02]  /*14810*/  S2R R0, SR_TID.X ;  /* 0x0000000000007919 */ /* 0x001e240000002100 */
[----:B0-----:R-:W-:-:S04]  /*14820*/  SHF.R.U32.HI R0, RZ, 0x5, R0 ;  /* 0x00000005ff007819 */ /* 0x001fc80000011600 */
[----:B------:R-:W-:-:S05]  /*14830*/  LOP3.LUT R0, R0, 0x3, RZ, 0xc0, !PT ;  /* 0x0000000300007812 */ /* 0x000fca00078ec0ff */
[----:B------:R0:W1:Y:S02]  /*14840*/  SHFL.IDX PT, R14, R0, RZ, 0x1f ;  /* 0x00001fff000e7589 */ /* 0x00006400000e0000 */
.L_x_4477:
[----:B-1----:R-:W-:Y:S01]  /*14850*/  ISETP.NE.AND P0, PT, R14, RZ, PT ;  /* 0x000000ff0e00720c */ /* 0x002fe20003f05270 */
[----:B------:R-:W-:-:S12]  /*14860*/  BSSY B0, `(.L_x_4380) ;  /* 0x0000024000007945 */ /* 0x000fd80003800000 */
[----:B------:R-:W-:Y:S05]  /*14870*/  @P0 BRA `(.L_x_4381) ;  /* 0x0000000000880947 */ /* 0x000fea0003800000 */
[----:B------:R-:W-:-:S03]  /*14880*/  UMOV UR4, 0xffffffff ;  /* 0xffffffff00047882 */ /* 0x000fc60000000000 */
[----:B------:R-:W-:Y:S05]  /*14890*/  BRA.DIV UR4, `(.L_x_4382) ;  /* 0x0000003204647947 */ /* 0x000fea000b800000 */
[----:B------:R-:W-:-:S13]  /*148a0*/  ELECT P6, URZ, PT ;  /* 0x00000000003f782f */ /* 0x000fda00038c0000 */
.L_x_4480:
[----:B------:R-:W-:Y:S05]  /*148b0*/  @!P6 BRA `(.L_x_4381) ;  /* 0x000000000078e947 */ /* 0x000fea0003800000 */
[----:B------:R-:W-:-:S06]  /*148c0*/  ULOP3.LUT UR4, UR38, 0x2, URZ, 0xfc, !UPT ;  /* 0x0000000226047892 */ /* 0x000fcc000f8efc3f */
[----:B0-----:R-:W-:-:S05]  /*148d0*/  IMAD.U32 R0, RZ, RZ, UR4 ;  /* 0x00000004ff007e24 */ /* 0x001fca000f8e00ff */
[----:B------:R-:W-:-:S13]  /*148e0*/  ISETP.NE.AND P0, PT, R0, 0x3, PT ;  /* 0x000000030000780c */ /* 0x000fda0003f05270 */
[----:B------:R-:W-:Y:S05]  /*148f0*/  @!P0 BRA `(.L_x_4383) ;  /* 0x0000000000048947 */ /* 0x000fea0003800000 */
[----:B------:R-:W-:Y:S01]  /*14900*/  BPT.TRAP 0x1 ;  /* 0x000000040000795c */ /* 0x000fe20000300000 */
.L_x_4383:
[----:B------:R-:W-:Y:S01]  /*14910*/  IMAD R5, R18, 0x8, R7 ;  /* 0x0000000812057824 */ /* 0x000fe200078e0207 */
[----:B------:R-:W-:Y:S01]  /*14920*/  SHF.L.U32 R0, R22, 0x1f, RZ ;  /* 0x0000001f16007819 */ /* 0x000fe200000006ff */
[----:B------:R-:W-:-:S03]  /*14930*/  VIADD R18, R18, 0x1 ;  /* 0x0000000112127836 */ /* 0x000fc60000000000 */
[----:B------:R-:W0:Y:S02]  /*14940*/  SYNCS.PHASECHK.TRANS64.TRYWAIT P1, [R5+URZ+0x28c40], R0 ;  /* 0x028c4000050075a7 */ /* 0x000e24000802017f */
[----:B------:R-:W-:-:S04]  /*14950*/  ISETP.NE.AND P2, PT, R18, 0x2, PT ;  /* 0x000000021200780c */ /* 0x000fc80003f45270 */
[----:B------:R-:W-:Y:S01]  /*14960*/  SEL R3, RZ, 0x1, P2 ;  /* 0x00000001ff037807 */ /* 0x000fe20001000000 */
[----:B0-----:R-:W-:Y:S08]  /*14970*/  @!P1 BRA `(.L_x_4384) ;  /* 0x00000030004c9947 */ /* 0x001ff00003800000 */
.L_x_4481:
[----:B------:R-:W-:Y:S02]  /*14980*/  SEL R18, R18, RZ, P2 ;  /* 0x000000ff12127207 */ /* 0x000fe40001000000 */
[----:B------:R-:W-:Y:S01]  /*14990*/  LOP3.LUT R2, R22, R3, RZ, 0x3c, !PT ;  /* 0x0000000316027212 */ /* 0x000fe200078e3cff */
[----:B------:R-:W-:Y:S06]  /*149a0*/  @!P0 BRA `(.L_x_4385) ;  /* 0x0000000000048947 */ /* 0x000fec0003800000 */
[----:B------:R-:W-:Y:S01]  /*149b0*/  BPT.TRAP 0x1 ;  /* 0x000000040000795c */ /* 0x000fe20000300000 */
.L_x_4385:
[----:B------:R-:W-:Y:S01]  /*149c0*/  IMAD R3, R18, 0x8, R7 ;  /* 0x0000000812037824 */ /* 0x000fe200078e0207 */
[----:B------:R-:W-:-:S04]  /*149d0*/  SHF.L.U32 R2, R2, 0x1f, RZ ;  /* 0x0000001f02027819 */ /* 0x000fc800000006ff */
[----:B------:R-:W1:Y:S02]  /*149e0*/  SYNCS.PHASECHK.TRANS64.TRYWAIT P1, [R3+URZ+0x28c40], R2 ;  /* 0x028c4002030075a7 */ /* 0x000e64000802017f */
[----:B-1----:R-:W-:Y:S05]  /*149f0*/  @!P1 BRA `(.L_x_4386) ;  /* 0x0000003000409947 */ /* 0x002fea0003800000 */
.L_x_4482:
[----:B------:R-:W-:Y:S05]  /*14a00*/  @!P0 BRA `(.L_x_4387) ;  /* 0x0000000000048947 */ /* 0x000fea0003800000 */
[----:B------:R-:W-:Y:S01]  /*14a10*/  BPT.TRAP 0x1 ;  /* 0x000000040000795c */ /* 0x000fe20000300000 */
.L_x_4387:
[----:B------:R-:W5:Y:S02]  /*14a20*/  SYNCS.PHASECHK.TRANS64.TRYWAIT P1, [R5+URZ+0x28c60], R0 ;  /* 0x028c6000050075a7 */ /* 0x000f64000802017f */
[----:B-----5:R-:W-:Y:S05]  /*14a30*/  @!P1 BRA `(.L_x_4388) ;  /* 0x0000003000449947 */ /* 0x020fea0003800000 */
.L_x_4483:
[----:B------:R-:W-:Y:S05]  /*14a40*/  @!P0 BRA `(.L_x_4389) ;  /* 0x0000000000048947 */ /* 0x000fea0003800000 */
[----:B------:R-:W-:Y:S01]  /*14a50*/  BPT.TRAP 0x1 ;  /* 0x000000040000795c */ /* 0x000fe20000300000 */
.L_x_4389:
[----:B------:R0:W0:Y:S02]  /*14a60*/  SYNCS.PHASECHK.TRANS64.TRYWAIT P0, [R3+URZ+0x28c60], R2 ;  /* 0x028c6002030075a7 */ /* 0x000024000800017f */
[----:B0-----:R-:W-:Y:S05]  /*14a70*/  @!P0 NANOSLEEP.SYNCS 0x989680 ;  /* 0x009896800000895d */ /* 0x001fea0003900000 */
[----:B------:R-:W0:Y:S02]  /*14a80*/  @!P0 SYNCS.PHASECHK.TRANS64 P0, [R3+URZ+0x28c60], R2 ;  /* 0x028c6002030085a7 */ /* 0x000e24000800007f */
[----:B0-----:R-:W-:Y:S05]  /*14a90*/  @!P0 BRA `(.L_x_4389) ;  /* 0xfffffffc00f08947 */ /* 0x001fea000383ffff */
.L_x_4381:
[----:B------:R-:W-:Y:S05]  /*14aa0*/  BSYNC B0 ;  /* 0x0000000000007941 */ /* 0x000fea0003800000 */
.L_x_4380:
[----:B------:R-:W-:Y:S05]  /*14ab0*/  EXIT ;  /* 0x000000000000794d */ /* 0x000fea0003800000 */
.L_x_4242:
[----:B0-----:R-:W-:-:S04]  /*14ac0*/  IMAD.U32 R3, RZ, RZ, UR23 ;  /* 0x00000017ff037e24 */ /* 0x001fc8000f8e00ff */
[----:B------:R0:W1:Y:S03]  /*14ad0*/  SYNCS.PHASECHK.TRANS64.TRYWAIT P1, [R3+URZ+0x28c50], R0 ;  /* 0x028c5000030075a7 */ /* 0x000066000802017f */
[----:B-1----:R-:W-:Y:S05]  /*14ae0*/  @!P1 NANOSLEEP.SYNCS 0x989680 ;  /* 0x009896800000995d */ /* 0x002fea0003900000 */
[----:B------:R-:W1:Y:S02]  /*14af0*/  @!P1 SYNCS.PHASECHK.TRANS64 P1, [R3+URZ+0x28c50], R0 ;  /* 0x028c5000030095a7 */ /* 0x000e64000802007f */
[----:B-1----:R-:W-:Y:S05]  /*14b00*/  @!P1 BRA `(.L_x_4242) ;  /* 0xfffffffc00ec9947 */ /* 0x002fea000383ffff */
[----:B------:R-:W-:Y:S05]  /*14b10*/  BRA `(.L_x_4390) ;  /* 0xfffffed400a47947 */ /* 0x000fea000383ffff */
.L_x_4248:
[----:B-1----:R-:W-:-:S04]  /*14b20*/  IMAD.U32 R3, RZ, RZ, UR23 ;  /* 0x00000017ff037e24 */ /* 0x002fc8000f8e00ff */
[----:B------:R1:W2:Y:S03]  /*14b30*/  SYNCS.PHASECHK.TRANS64.TRYWAIT P1, [R3+URZ+0x28c50], R0 ;  /* 0x028c5000030075a7 */ /* 0x0002a6000802017f */
[----:B--2---:R-:W-:Y:S05]  /*14b40*/  @!P1 NANOSLEEP.SYNCS 0x989680 ;  /* 0x009896800000995d */ /* 0x004fea0003900000 */
[----:B------:R-:W2:Y:S02]  /*14b50*/  @!P1 SYNCS.PHASECHK.TRANS64 P1, [R3+URZ+0x28c50], R0 ;  /* 0x028c5000030095a7 */ /* 0x000ea4000802007f */
[----:B--2---:R-:W-:Y:S05]  /*14b60*/  @!P1 BRA `(.L_x_4248) ;  /* 0xfffffffc00ec9947 */ /* 0x004fea000383ffff */
[----:B------:R-:W-:Y:S05]  /*14b70*/  BRA `(.L_x_4247) ;  /* 0xfffffee000a87947 */ /* 0x000fea000383ffff */
.L_x_4253:
[----:B0-----:R-:W-:-:S04]  /*14b80*/  IMAD.U32 R3, RZ, RZ, UR40 ;  /* 0x00000028ff037e24 */ /* 0x001fc8000f8e00ff */
[----:B------:R0:W1:Y:S03]  /*14b90*/  SYNCS.PHASECHK.TRANS64.TRYWAIT P1, [R3+URZ+0x28c00], R0 ;  /* 0x028c0000030075a7 */ /* 0x000066000802017f */
[----:B-1----:R-:W-:Y:S05]  /*14ba0*/  @!P1 NANOSLEEP.SYNCS 0x989680 ;  /* 0x009896800000995d */ /* 0x002fea0003900000 */
[----:B------:R-:W1:Y:S02]  /*14bb0*/  @!P1 SYNCS.PHASECHK.TRANS64 P1, [R3+URZ+0x28c00], R0 ;  /* 0x028c0000030095a7 */ /* 0x000e64000802007f */
[----:B-1----:R-:W-:Y:S05]  /*14bc0*/  @!P1 BRA `(.L_x_4253) ;  /* 0xfffffffc00ec9947 */ /* 0x002fea000383ffff */
[----:B------:R-:W-:Y:S05]  /*14bd0*/  BRA `(.L_x_4391) ;  /* 0xfffffef400f87947 */ /* 0x000fea000383ffff */
.L_x_4257:
[----:B--2---:R2:W3:Y:S02]  /*14be0*/  SYNCS.PHASECHK.TRANS64.TRYWAIT P1, [R7+URZ+0x28c30], R8 ;  /* 0x028c3008070075a7 */ /* 0x0044e4000802017f */
[----:B---3--:R-:W-:Y:S05]  /*14bf0*/  @!P1 NANOSLEEP.SYNCS 0x989680 ;  /* 0x009896800000995d */ /* 0x008fea0003900000 */
[----:B------:R-:W3:Y:S02]  /*14c00*/  @!P1 SYNCS.PHASECHK.TRANS64 P1, [R7+URZ+0x28c30], R8 ;  /* 0x028c3008070095a7 */ /* 0x000ee4000802007f */
[----:B---3--:R-:W-:Y:S05]  /*14c10*/  @!P1 BRA `(.L_x_4257) ;  /* 0xfffffffc00f09947 */ /* 0x008fea000383ffff */
[----:B------:R-:W-:Y:S05]  /*14c20*/  BRA `(.L_x_4256) ;  /* 0xfffffef800147947 */ /* 0x000fea000383ffff */
.L_x_4262:
[----:B---3--:R3:W0:Y:S02]  /*14c30*/  SYNCS.PHASECHK.TRANS64.TRYWAIT P1, [R7+URZ+0x28c50], R8 ;  /* 0x028c5008070075a7 */ /* 0x008624000802017f */
[----:B0-----:R-:W-:Y:S05]  /*14c40*/  @!P1 NANOSLEEP.SYNCS 0x989680 ;  /* 0x009896800000995d */ /* 0x001fea0003900000 */
[----:B------:R-:W0:Y:S02]  /*14c50*/  @!P1 SYNCS.PHASECHK.TRANS64 P1, [R7+URZ+0x28c50], R8 ;  /* 0x028c5008070095a7 */ /* 0x000e24000802007f */
[----:B0-----:R-:W-:Y:S05]  /*14c60*/  @!P1 BRA `(.L_x_4262) ;  /* 0xfffffffc00f09947 */ /* 0x001fea000383ffff */
[----:B------:R-:W-:Y:S05]  /*14c70*/  BRA `(.L_x_4261) ;  /* 0xffffff08009c7947 */ /* 0x000fea000383ffff */
.L_x_4268:
[----:B-1----:R-:W-:-:S04]  /*14c80*/  IMAD.U32 R6, RZ, RZ, UR23 ;  /* 0x00000017ff067e24 */ /* 0x002fc8000f8e00ff */
[----:B------:R1:W2:Y:S03]  /*14c90*/  SYNCS.PHASECHK.TRANS64.TRYWAIT P1, [R6+URZ+0x28c30], R7 ;  /* 0x028c3007060075a7 */ /* 0x0002a6000802017f */
[----:B--2---:R-:W-:Y:S05]  /*14ca0*/  @!P1 NANOSLEEP.SYNCS 0x989680 ;  /* 0x009896800000995d */ /* 0x004fea0003900000 */
[----:B------:R-:W2:Y:S02]  /*14cb0*/  @!P1 SYNCS.PHASECHK.TRANS64 P1, [R6+URZ+0x28c30], R7 ;  /* 0x028c3007060095a7 */ /* 0x000ea4000802007f */
[----:B--2---:R-:W-:Y:S05]  /*14cc0*/  @!P1 BRA `(.L_x_4268) ;  /* 0xfffffffc00ec9947 */ /* 0x004fea000383ffff */
[----:B------:R-:W-:Y:S05]  /*14cd0*/  BRA `(.L_x_4267) ;  /* 0xffffff0c00ac7947 */ /* 0x000fea000383ffff */
.L_x_4273:
[----:B---3--:R-:W-:-:S04]  /*14ce0*/  IMAD.U32 R8, RZ, RZ, UR23 ;  /* 0x00000017ff087e24 */ /* 0x008fc8000f8e00ff */
[----:B------:R3:W4:Y:S03]  /*14cf0*/  SYNCS.PHASECHK.TRANS64.TRYWAIT P1, [R8+URZ+0x28c50], R7 ;  /* 0x028c5007080075a7 */ /* 0x000726000802017f */
[----:B----4-:R-:W-:Y:S05]  /*14d00*/  @!P1 NANOSLEEP.SYNCS 0x989680 ;  /* 0x009896800000995d */ /* 0x010fea0003900000 */
[----:B------:R-:W4:Y:S02]  /*14d10*/  @!P1 SYNCS.PHASECHK.TRANS64 P1, [R8+URZ+0x28c50], R7 ;  /* 0x028c5007080095a7 */ /* 0x000f24000802007f */
[----:B----4-:R-:W-:Y:S05]  /*14d20*/  @!P1 BRA `(.L_x_4273) ;  /* 0xfffffffc00ec9947 */ /* 0x010fea000383ffff */
[----:B------:R-:W-:Y:S05]  /*14d30*/  BRA `(.L_x_4272) ;  /* 0xffffff28004c7947 */ /* 0x000fea000383ffff */
.L_x_4280:
[----:B-1----:R-:W-:-:S04]  /*14d40*/  IMAD.U32 R6, RZ, RZ, UR22 ;  /* 0x00000016ff067e24 */ /* 0x002fc8000f8e00ff */
[----:B------:R1:W2:Y:S03]  /*14d50*/  SYNCS.PHASECHK.TRANS64.TRYWAIT P1, [R6+URZ+0x28c30], R7 ;  /* 0x028c3007060075a7 */ /* 0x0002a6000802017f */
[----:B--2---:R-:W-:Y:S05]  /*14d60*/  @!P1 NANOSLEEP.SYNCS 0x989680 ;  /* 0x009896800000995d */ /* 0x004fea0003900000 */
[----:B------:R-:W2:Y:S02]  /*14d70*/  @!P1 SYNCS.PHASECHK.TRANS64 P1, [R6+URZ+0x28c30], R7 ;  /* 0x028c3007060095a7 */ /* 0x000ea4000802007f */
[----:B--2---:R-:W-:Y:S05]  /*14d80*/  @!P1 BRA `(.L_x_4280) ;  /* 0xfffffffc00ec9947 */ /* 0x004fea000383ffff */
[----:B------:R-:W-:Y:S05]  /*14d90*/  BRA `(.L_x_4279) ;  /* 0xffffff2c00407947 */ /* 0x000fea000383ffff */
.L_x_4285:
[----:B---3--:R-:W-:-:S04]  /*14da0*/  IMAD.U32 R8, RZ, RZ, UR22 ;  /* 0x00000016ff087e24 */ /* 0x008fc8000f8e00ff */
[----:B------:R3:W4:Y:S03]  /*14db0*/  SYNCS.PHASECHK.TRANS64.TRYWAIT P1, [R8+URZ+0x28c50], R7 ;  /* 0x028c5007080075a7 */ /* 0x000726000802017f */
[----:B----4-:R-:W-:Y:S05]  /*14dc0*/  @!P1 NANOSLEEP.SYNCS 0x989680 ;  /* 0x009896800000995d */ /* 0x010fea0003900000 */
[----:B------:R-:W4:Y:S02]  /*14dd0*/  @!P1 SYNCS.PHASECHK.TRANS64 P1, [R8+URZ+0x28c50], R7 ;  /* 0x028c5007080095a7 */ /* 0x000f24000802007f */
[----:B----4-:R-:W-:Y:S05]  /*14de0*/  @!P1 BRA `(.L_x_4285) ;  /* 0xfffffffc00ec9947 */ /* 0x010fea000383ffff */
[----:B------:R-:W-:Y:S05]  /*14df0*/  BRA `(.L_x_4284) ;  /* 0xffffff4000607947 */ /* 0x000fea000383ffff */
.L_x_4327:
        /* <DEDUP_REMOVED lines=11> */
.L_x_4393:
[----:B------:R-:W-:Y:S05]  /*14eb0*/  BSYNC B0 ;  /* 0x0000000000007941 */ /* 0x000fea0003800000 */
.L_x_4392:
[----:B------:R-:W-:Y:S05]  /*14ec0*/  BRA `(.L_x_4394) ;  /* 0xffffffb800987947 */ /* 0x000fea000383ffff */
.L_x_4330:
[----:B0-----:R0:W1:Y:S02]  /*14ed0*/  SYNCS.PHASECHK.TRANS64.TRYWAIT P0, [R19+URZ+0x28c40], R0 ;  /* 0x028c4000130075a7 */ /* 0x001064000800017f */
[----:B-1----:R-:W-:Y:S05]  /*14ee0*/  @!P0 NANOSLEEP.SYNCS 0x989680 ;  /* 0x009896800000895d */ /* 0x002fea0003900000 */
[----:B------:R-:W1:Y:S02]  /*14ef0*/  @!P0 SYNCS.PHASECHK.TRANS64 P0, [R19+URZ+0x28c40], R0 ;  /* 0x028c4000130085a7 */ /* 0x000e64000800007f */
[----:B-1----:R-:W-:Y:S05]  /*14f00*/  @!P0 BRA `(.L_x_4330) ;  /* 0xfffffffc00f08947 */ /* 0x002fea000383ffff */
[----:B------:R-:W-:Y:S05]  /*14f10*/  BRA `(.L_x_4395) ;  /* 0xffffffbc007c7947 */ /* 0x000fea000383ffff */
.L_x_4331:
        /* <DEDUP_REMOVED lines=8> */
.L_x_4397:
[----:B------:R-:W-:Y:S05]  /*14fa0*/  BSYNC B0 ;  /* 0x0000000000007941 */ /* 0x000fea0003800000 */
.L_x_4396:
        /* <DEDUP_REMOVED lines=9> */
.L_x_4398:
[----:B------:R-:W-:Y:S02]  /*15040*/  IMAD.MOV.U32 R13, RZ, RZ, R5 ;  /* 0x000000ffff0d7224 */ /* 0x000fe400078e0005 */
[----:B------:R-:W-:Y:S02]  /*15050*/  IMAD.MOV.U32 R12, RZ, RZ, 0x1 ;  /* 0x00000001ff0c7424 */ /* 0x000fe400078e00ff */
[----:B------:R-:W-:-:S07]  /*15060*/  IMAD.MOV.U32 R3, RZ, RZ, R14 ;  /* 0x000000ffff037224 */ /* 0x000fce00078e000e */
[----:B------:R-:W-:Y:S05]  /*15070*/  WARPSYNC.COLLECTIVE R15, `(.L_x_4399) ;  /* 0x000000000f087348 */ /* 0x000fea0003c00000 */
[----:B------:R0:W1:Y:S02]  /*15080*/  SHFL.IDX P6, R14, R13, R12, R11 ;  /* 0x0000000c0d0e7389 */ /* 0x00006400000c000b */
[----:B01----:R-:W-:Y:S01]  /*15090*/  ENDCOLLECTIVE ;  /* 0x000000000000791b */ /* 0x003fe20003800000 */
.L_x_4399:
        /* <DEDUP_REMOVED lines=15> */
.L_x_4400:
[----:B------:R-:W-:Y:S02]  /*15190*/  @P0 IMAD R6, R4, 0x2, R17 ;  /* 0x0000000204060824 */ /* 0x000fe400078e0211 */
[----:B------:R-:W-:Y:S02]  /*151a0*/  IMAD.MOV.U32 R13, RZ, RZ, R5 ;  /* 0x000000ffff0d7224 */ /* 0x000fe400078e0005 */
[----:B------:R-:W-:Y:S02]  /*151b0*/  IMAD.MOV.U32 R12, RZ, RZ, 0x2 ;  /* 0x00000002ff0c7424 */ /* 0x000fe400078e00ff */
[----:B------:R-:W-:-:S07]  /*151c0*/  IMAD.MOV.U32 R3, RZ, RZ, R14 ;  /* 0x000000ffff037224 */ /* 0x000fce00078e000e */
[----:B------:R-:W-:Y:S05]  /*151d0*/  WARPSYNC.COLLECTIVE R15, `(.L_x_4401) ;  /* 0x000000000f087348 */ /* 0x000fea0003c00000 */
[----:B------:R0:W1:Y:S02]  /*151e0*/  SHFL.IDX P6, R14, R13, R12, R11 ;  /* 0x0000000c0d0e7389 */ /* 0x00006400000c000b */
[----:B01----:R-:W-:Y:S01]  /*151f0*/  ENDCOLLECTIVE ;  /* 0x000000000000791b */ /* 0x003fe20003800000 */
.L_x_4401:
        /* <DEDUP_REMOVED lines=15> */
.L_x_4402:
[----:B------:R-:W-:Y:S02]  /*152f0*/  @P0 IMAD R6, R4, 0x2, R17 ;  /* 0x0000000204060824 */ /* 0x000fe400078e0211 */
[----:B------:R-:W-:Y:S02]  /*15300*/  IMAD.MOV.U32 R13, RZ, RZ, R5 ;  /* 0x000000ffff0d7224 */ /* 0x000fe400078e0005 */
[----:B------:R-:W-:Y:S02]  /*15310*/  IMAD.MOV.U32 R12, RZ, RZ, 0x3 ;  /* 0x00000003ff0c7424 */ /* 0x000fe400078e00ff */
[----:B------:R-:W-:-:S07]  /*15320*/  IMAD.MOV.U32 R3, RZ, RZ, R14 ;  /* 0x000000ffff037224 */ /* 0x000fce00078e000e */
[----:B------:R-:W-:Y:S05]  /*15330*/  WARPSYNC.COLLECTIVE R15, `(.L_x_4403) ;  /* 0x000000000f087348 */ /* 0x000fea0003c00000 */
[----:B------:R0:W1:Y:S02]  /*15340*/  SHFL.IDX P6, R14, R13, R12, R11 ;  /* 0x0000000c0d0e7389 */ /* 0x00006400000c000b */
[----:B01----:R-:W-:Y:S01]  /*15350*/  ENDCOLLECTIVE ;  /* 0x000000000000791b */ /* 0x003fe20003800000 */
.L_x_4403:
        /* <DEDUP_REMOVED lines=10> */
.L_x_4404:
[----:B------:R-:W-:Y:S01]  /*15400*/  @!PT LDS RZ, [RZ] ;  /* 0x00000000fffff984 */ /* 0x000fe20000000800 */
[----:B------:R-:W-:Y:S01]  /*15410*/  @!PT LDS RZ, [RZ] ;  /* 0x00000000fffff984 */ /* 0x000fe20000000800 */
[----:B------:R-:W-:Y:S01]  /*15420*/  @!PT LDS RZ, [RZ] ;  /* 0x00000000fffff984 */ /* 0x000fe20000000800 */
[----:B------:R0:W-:Y:S01]  /*15430*/  @P0 LDGSTS.E.BYPASS.LTC128B.128 [R6+0x23400], desc[UR50][R2.64], !P2 ;  /* 0x2340000002060fae */ /* 0x0001e2000d101d72 */
[----:B------:R-:W-:Y:S01]  /*15440*/  IMAD.MOV.U32 R0, RZ, RZ, R14 ;  /* 0x000000ffff007224 */ /* 0x000fe200078e000e */
[----:B------:R-:W-:Y:S06]  /*15450*/  BRA `(.L_x_4405) ;  /* 0xffffffbc002c7947 */ /* 0x000fec000383ffff */
.L_x_4336:
        /* <DEDUP_REMOVED lines=9> */
.L_x_4406:
[C---:B------:R-:W-:Y:S01]  /*154f0*/  VIADD R6, R25.reuse, 0x10 ;  /* 0x0000001019067836 */ /* 0x040fe20000000000 */
[----:B------:R-:W-:Y:S01]  /*15500*/  ISETP.GE.AND P0, PT, R25, R5, PT ;  /* 0x000000051900720c */ /* 0x000fe20003f06270 */
[----:B------:R-:W-:Y:S02]  /*15510*/  IMAD.MOV.U32 R13, RZ, RZ, R0 ;  /* 0x000000ffff0d7224 */ /* 0x000fe400078e0000 */
[----:B------:R-:W-:-:S10]  /*15520*/  IMAD.MOV.U32 R2, RZ, RZ, R14 ;  /* 0x000000ffff027224 */ /* 0x000fd400078e000e */
[----:B------:R-:W-:Y:S05]  /*15530*/  WARPSYNC.COLLECTIVE R15, `(.L_x_4407) ;  /* 0x000000000f087348 */ /* 0x000fea0003c00000 */
[----:B------:R0:W1:Y:S02]  /*15540*/  SHFL.IDX P6, R14, R13, R12, R11 ;  /* 0x0000000c0d0e7389 */ /* 0x00006400000c000b */
[----:B01----:R-:W-:Y:S01]  /*15550*/  ENDCOLLECTIVE ;  /* 0x000000000000791b */ /* 0x003fe20003800000 */
.L_x_4407:
[----:B------:R-:W-:Y:S02]  /*15560*/  IMAD.MOV.U32 R13, RZ, RZ, R4 ;  /* 0x000000ffff0d7224 */ /* 0x000fe400078e0004 */
[----:B------:R-:W-:Y:S02]  /*15570*/  IMAD.MOV.U32 R12, RZ, RZ, 0x1 ;  /* 0x00000001ff0c7424 */ /* 0x000fe400078e00ff */
[----:B------:R-:W-:-:S07]  /*15580*/  IMAD.MOV.U32 R3, RZ, RZ, R14 ;  /* 0x000000ffff037224 */ /* 0x000fce00078e000e */
[----:B------:R-:W-:Y:S05]  /*15590*/  WARPSYNC.COLLECTIVE R15, `(.L_x_4408) ;  /* 0x000000000f087348 */ /* 0x000fea0003c00000 */
[----:B------:R0:W1:Y:S02]  /*155a0*/  SHFL.IDX P6, R14, R13, R12, R11 ;  /* 0x0000000c0d0e7389 */ /* 0x00006400000c000b */
[----:B01----:R-:W-:Y:S01]  /*155b0*/  ENDCOLLECTIVE ;  /* 0x000000000000791b */ /* 0x003fe20003800000 */
.L_x_4408:
        /* <DEDUP_REMOVED lines=15> */
.L_x_4409:
[----:B------:R-:W-:Y:S02]  /*156b0*/  IMAD.MOV.U32 R13, RZ, RZ, R4 ;  /* 0x000000ffff0d7224 */ /* 0x000fe400078e0004 */
[----:B------:R-:W-:Y:S02]  /*156c0*/  IMAD.MOV.U32 R12, RZ, RZ, 0x2 ;  /* 0x00000002ff0c7424 */ /* 0x000fe400078e00ff */
[----:B------:R-:W-:-:S07]  /*156d0*/  IMAD.MOV.U32 R3, RZ, RZ, R14 ;  /* 0x000000ffff037224 */ /* 0x000fce00078e000e */
[----:B------:R-:W-:Y:S05]  /*156e0*/  WARPSYNC.COLLECTIVE R15, `(.L_x_4410) ;  /* 0x000000000f087348 */ /* 0x000fea0003c00000 */
[----:B------:R0:W1:Y:S02]  /*156f0*/  SHFL.IDX P6, R14, R13, R12, R11 ;  /* 0x0000000c0d0e7389 */ /* 0x00006400000c000b */
[----:B01----:R-:W-:Y:S01]  /*15700*/  ENDCOLLECTIVE ;  /* 0x000000000000791b */ /* 0x003fe20003800000 */
.L_x_4410:
        /* <DEDUP_REMOVED lines=16> */
.L_x_4411:
[----:B------:R-:W-:Y:S02]  /*15810*/  IMAD.MOV.U32 R13, RZ, RZ, R4 ;  /* 0x000000ffff0d7224 */ /* 0x000fe400078e0004 */
[----:B------:R-:W-:Y:S02]  /*15820*/  IMAD.MOV.U32 R12, RZ, RZ, 0x3 ;  /* 0x00000003ff0c7424 */ /* 0x000fe400078e00ff */
[----:B------:R-:W-:-:S07]  /*15830*/  IMAD.MOV.U32 R3, RZ, RZ, R14 ;  /* 0x000000ffff037224 */ /* 0x000fce00078e000e */
[----:B------:R-:W-:Y:S05]  /*15840*/  WARPSYNC.COLLECTIVE R15, `(.L_x_4412) ;  /* 0x000000000f087348 */ /* 0x000fea0003c00000 */
[----:B------:R0:W1:Y:S02]  /*15850*/  SHFL.IDX P6, R14, R13, R12, R11 ;  /* 0x0000000c0d0e7389 */ /* 0x00006400000c000b */
[----:B01----:R-:W-:Y:S01]  /*15860*/  ENDCOLLECTIVE ;  /* 0x000000000000791b */ /* 0x003fe20003800000 */
.L_x_4412:
        /* <DEDUP_REMOVED lines=10> */
.L_x_4413:
[----:B------:R-:W-:Y:S01]  /*15910*/  @!PT LDS RZ, [RZ] ;  /* 0x00000000fffff984 */ /* 0x000fe20000000800 */
[----:B------:R-:W-:Y:S01]  /*15920*/  @!PT LDS RZ, [RZ] ;  /* 0x00000000fffff984 */ /* 0x000fe20000000800 */
[----:B------:R-:W-:Y:S01]  /*15930*/  @!PT LDS RZ, [RZ] ;  /* 0x00000000fffff984 */ /* 0x000fe20000000800 */
[----:B------:R1:W-:Y:S01]  /*15940*/  @!P0 LDGSTS.E.BYPASS.LTC128B.128 [R7+0x21400], desc[UR50][R2.64], !P1 ;  /* 0x2140000002078fae */ /* 0x0003e2000c901d72 */
[----:B------:R-:W-:Y:S01]  /*15950*/  IMAD.MOV.U32 R0, RZ, RZ, R14 ;  /* 0x000000ffff007224 */ /* 0x000fe200078e000e */
[----:B------:R-:W-:Y:S06]  /*15960*/  BRA `(.L_x_4414) ;  /* 0xffffffc0002c7947 */ /* 0x000fec000383ffff */
.L_x_4339:
[----:B0-----:R0:W1:Y:S02]  /*15970*/  SYNCS.PHASECHK.TRANS64.TRYWAIT P0, [R17+URZ+0x28c20], R0 ;  /* 0x028c2000110075a7 */ /* 0x001064000800017f */
[----:B-1----:R-:W-:Y:S05]  /*15980*/  @!P0 NANOSLEEP.SYNCS 0x989680 ;  /* 0x009896800000895d */ /* 0x002fea0003900000 */
[----:B------:R-:W1:Y:S02]  /*15990*/  @!P0 SYNCS.PHASECHK.TRANS64 P0, [R17+URZ+0x28c20], R0 ;  /* 0x028c2000110085a7 */ /* 0x000e64000800007f */
[----:B-1----:R-:W-:Y:S05]  /*159a0*/  @!P0 BRA `(.L_x_4339) ;  /* 0xfffffffc00f08947 */ /* 0x002fea000383ffff */
[----:B------:R-:W-:Y:S05]  /*159b0*/  BRA `(.L_x_4415) ;  /* 0xffffffc000887947 */ /* 0x000fea000383ffff */
.L_x_4342:
[----:B0-----:R0:W1:Y:S02]  /*159c0*/  SYNCS.PHASECHK.TRANS64.TRYWAIT P0, [R19+URZ+0x28c60], R0 ;  /* 0x028c6000130075a7 */ /* 0x001064000800017f */
[----:B-1----:R-:W-:Y:S05]  /*159d0*/  @!P0 NANOSLEEP.SYNCS 0x989680 ;  /* 0x009896800000895d */ /* 0x002fea0003900000 */
[----:B------:R-:W1:Y:S02]  /*159e0*/  @!P0 SYNCS.PHASECHK.TRANS64 P0, [R19+URZ+0x28c60], R0 ;  /* 0x028c6000130085a7 */ /* 0x000e64000800007f */
[----:B-1----:R-:W-:Y:S05]  /*159f0*/  @!P0 BRA `(.L_x_4342) ;  /* 0xfffffffc00f08947 */ /* 0x002fea000383ffff */
[----:B------:R-:W-:Y:S05]  /*15a00*/  BRA `(.L_x_4416) ;  /* 0xffffffc000987947 */ /* 0x000fea000383ffff */
.L_x_4343:
        /* <DEDUP_REMOVED lines=8> */
.L_x_4418:
[----:B------:R-:W-:Y:S05]  /*15a90*/  BSYNC B0 ;  /* 0x0000000000007941 */ /* 0x000fea0003800000 */
.L_x_4417:
        /* <DEDUP_REMOVED lines=15> */
.L_x_4419:
        /* <DEDUP_REMOVED lines=40> */
.L_x_4420:
[----:B------:R-:W-:Y:S02]  /*15e10*/  IMAD.MOV.U32 R13, RZ, RZ, R4 ;  /* 0x000000ffff0d7224 */ /* 0x000fe400078e0004 */
[----:B------:R-:W-:-:S07]  /*15e20*/  IMAD.MOV.U32 R3, RZ, RZ, R14 ;  /* 0x000000ffff037224 */ /* 0x000fce00078e000e */
[----:B------:R-:W-:Y:S05]  /*15e30*/  WARPSYNC.COLLECTIVE R15, `(.L_x_4421) ;  /* 0x000000000f087348 */ /* 0x000fea0003c00000 */
[----:B------:R0:W1:Y:S02]  /*15e40*/  SHFL.IDX P6, R14, R13, R12, R11 ;  /* 0x0000000c0d0e7389 */ /* 0x00006400000c000b */
[----:B01----:R-:W-:Y:S01]  /*15e50*/  ENDCOLLECTIVE ;  /* 0x000000000000791b */ /* 0x003fe20003800000 */
.L_x_4421:
        /* <DEDUP_REMOVED lines=29> */
.L_x_4422:
[----:B------:R-:W-:Y:S02]  /*16030*/  IMAD.MOV.U32 R13, RZ, RZ, R4 ;  /* 0x000000ffff0d7224 */ /* 0x000fe400078e0004 */
[----:B------:R-:W-:-:S07]  /*16040*/  IMAD.MOV.U32 R7, RZ, RZ, R14 ;  /* 0x000000ffff077224 */ /* 0x000fce00078e000e */
[----:B------:R-:W-:Y:S05]  /*16050*/  WARPSYNC.COLLECTIVE R15, `(.L_x_4423) ;  /* 0x000000000f087348 */ /* 0x000fea0003c00000 */
[----:B------:R0:W1:Y:S02]  /*16060*/  SHFL.IDX P6, R14, R13, R12, R11 ;  /* 0x0000000c0d0e7389 */ /* 0x00006400000c000b */
[----:B01----:R-:W-:Y:S01]  /*16070*/  ENDCOLLECTIVE ;  /* 0x000000000000791b */ /* 0x003fe20003800000 */
.L_x_4423:
        /* <DEDUP_REMOVED lines=29> */
.L_x_4424:
[----:B------:R-:W-:Y:S02]  /*16250*/  IMAD.MOV.U32 R13, RZ, RZ, R4 ;  /* 0x000000ffff0d7224 */ /* 0x000fe400078e0004 */
[----:B------:R-:W-:-:S07]  /*16260*/  IMAD.MOV.U32 R6, RZ, RZ, R14 ;  /* 0x000000ffff067224 */ /* 0x000fce00078e000e */
[----:B------:R-:W-:Y:S05]  /*16270*/  WARPSYNC.COLLECTIVE R15, `(.L_x_4425) ;  /* 0x000000000f087348 */ /* 0x000fea0003c00000 */
[----:B------:R0:W1:Y:S02]  /*16280*/  SHFL.IDX P6, R14, R13, R12, R11 ;  /* 0x0000000c0d0e7389 */ /* 0x00006400000c000b */
[----:B01----:R-:W-:Y:S01]  /*16290*/  ENDCOLLECTIVE ;  /* 0x000000000000791b */ /* 0x003fe20003800000 */
.L_x_4425:
[----:B------:R-:W-:Y:S01]  /*162a0*/  IMAD.MOV.U32 R2, RZ, RZ, R14 ;  /* 0x000000ffff027224 */ /* 0x000fe200078e000e */
[----:B------:R-:W-:Y:S06]  /*162b0*/  BRA `(.L_x_4426) ;  /* 0xffffffc000247947 */ /* 0x000fec000383ffff */
.L_x_4350:
[----:B0-----:R0:W1:Y:S02]  /*162c0*/  SYNCS.PHASECHK.TRANS64.TRYWAIT P0, [R6+URZ+0x28c40], R19 ;  /* 0x028c4013060075a7 */ /* 0x001064000800017f */
[----:B-1----:R-:W-:Y:S05]  /*162d0*/  @!P0 NANOSLEEP.SYNCS 0x989680 ;  /* 0x009896800000895d */ /* 0x002fea0003900000 */
[----:B------:R-:W1:Y:S02]  /*162e0*/  @!P0 SYNCS.PHASECHK.TRANS64 P0, [R6+URZ+0x28c40], R19 ;  /* 0x028c4013060085a7 */ /* 0x000e64000800007f */
[----:B-1----:R-:W-:Y:S05]  /*162f0*/  @!P0 BRA `(.L_x_4350) ;  /* 0xfffffffc00f08947 */ /* 0x002fea000383ffff */
[----:B------:R-:W-:Y:S05]  /*16300*/  BRA `(.L_x_4427) ;  /* 0xffffffc400b07947 */ /* 0x000fea000383ffff */
.L_x_4351:
        /* <DEDUP_REMOVED lines=8> */
.L_x_4429:
[----:B------:R-:W-:Y:S05]  /*16390*/  BSYNC B1 ;  /* 0x0000000000017941 */ /* 0x000fea0003800000 */
.L_x_4428:
        /* <DEDUP_REMOVED lines=9> */
.L_x_4430:
[----:B------:R-:W-:Y:S02]  /*16430*/  IMAD.MOV.U32 R13, RZ, RZ, R25 ;  /* 0x000000ffff0d7224 */ /* 0x000fe400078e0019 */
[----:B------:R-:W-:Y:S02]  /*16440*/  IMAD.MOV.U32 R12, RZ, RZ, 0x1 ;  /* 0x00000001ff0c7424 */ /* 0x000fe400078e00ff */
[----:B------:R-:W-:-:S07]  /*16450*/  IMAD.MOV.U32 R2, RZ, RZ, R14 ;  /* 0x000000ffff027224 */ /* 0x000fce00078e000e */
[----:B------:R-:W-:Y:S05]  /*16460*/  WARPSYNC.COLLECTIVE R15, `(.L_x_4431) ;  /* 0x000000000f087348 */ /* 0x000fea0003c00000 */
[----:B------:R0:W1:Y:S02]  /*16470*/  SHFL.IDX P6, R14, R13, R12, R11 ;  /* 0x0000000c0d0e7389 */ /* 0x00006400000c000b */
[----:B01----:R-:W-:Y:S01]  /*16480*/  ENDCOLLECTIVE ;  /* 0x000000000000791b */ /* 0x003fe20003800000 */
.L_x_4431:
        /* <DEDUP_REMOVED lines=11> */
.L_x_4432:
[----:B------:R-:W-:Y:S02]  /*16540*/  IMAD.MOV.U32 R13, RZ, RZ, R25 ;  /* 0x000000ffff0d7224 */ /* 0x000fe400078e0019 */
[----:B------:R-:W-:Y:S02]  /*16550*/  IMAD.MOV.U32 R12, RZ, RZ, 0x2 ;  /* 0x00000002ff0c7424 */ /* 0x000fe400078e00ff */
[----:B------:R-:W-:-:S07]  /*16560*/  IMAD.MOV.U32 R2, RZ, RZ, R14 ;  /* 0x000000ffff027224 */ /* 0x000fce00078e000e */
[----:B------:R-:W-:Y:S05]  /*16570*/  WARPSYNC.COLLECTIVE R15, `(.L_x_4433) ;  /* 0x000000000f087348 */ /* 0x000fea0003c00000 */
[----:B------:R0:W1:Y:S02]  /*16580*/  SHFL.IDX P6, R14, R13, R12, R11 ;  /* 0x0000000c0d0e7389 */ /* 0x00006400000c000b */
[----:B01----:R-:W-:Y:S01]  /*16590*/  ENDCOLLECTIVE ;  /* 0x000000000000791b */ /* 0x003fe20003800000 */
.L_x_4433:
        /* <DEDUP_REMOVED lines=11> */
.L_x_4434:
[----:B------:R-:W-:Y:S02]  /*16650*/  IMAD.MOV.U32 R13, RZ, RZ, R25 ;  /* 0x000000ffff0d7224 */ /* 0x000fe400078e0019 */
[----:B------:R-:W-:Y:S02]  /*16660*/  IMAD.MOV.U32 R12, RZ, RZ, 0x3 ;  /* 0x00000003ff0c7424 */ /* 0x000fe400078e00ff */
[----:B------:R-:W-:-:S07]  /*16670*/  IMAD.MOV.U32 R2, RZ, RZ, R14 ;  /* 0x000000ffff027224 */ /* 0x000fce00078e000e */
[----:B------:R-:W-:Y:S05]  /*16680*/  WARPSYNC.COLLECTIVE R15, `(.L_x_4435) ;  /* 0x000000000f087348 */ /* 0x000fea0003c00000 */
[----:B------:R0:W1:Y:S02]  /*16690*/  SHFL.IDX P6, R14, R13, R12, R11 ;  /* 0x0000000c0d0e7389 */ /* 0x00006400000c000b */
[----:B01----:R-:W-:Y:S01]  /*166a0*/  ENDCOLLECTIVE ;  /* 0x000000000000791b */ /* 0x003fe20003800000 */
.L_x_4435:
        /* <DEDUP_REMOVED lines=11> */
.L_x_4436:
[----:B------:R-:W-:Y:S01]  /*16760*/  IMAD.MOV.U32 R2, RZ, RZ, R14 ;  /* 0x000000ffff027224 */ /* 0x000fe200078e000e */
[----:B------:R-:W-:Y:S06]  /*16770*/  BRA `(.L_x_4437) ;  /* 0xffffffc400387947 */ /* 0x000fec000383ffff */
.L_x_4356:
[----:B---3--:R3:W4:Y:S02]  /*16780*/  SYNCS.PHASECHK.TRANS64.TRYWAIT P0, [R6+URZ+0x28c60], R19 ;  /* 0x028c6013060075a7 */ /* 0x008724000800017f */
[----:B----4-:R-:W-:Y:S05]  /*16790*/  @!P0 NANOSLEEP.SYNCS 0x989680 ;  /* 0x009896800000895d */ /* 0x010fea0003900000 */
[----:B------:R-:W4:Y:S02]  /*167a0*/  @!P0 SYNCS.PHASECHK.TRANS64 P0, [R6+URZ+0x28c60], R19 ;  /* 0x028c6013060085a7 */ /* 0x000f24000800007f */
[----:B----4-:R-:W-:Y:S05]  /*167b0*/  @!P0 BRA `(.L_x_4356) ;  /* 0xfffffffc00f08947 */ /* 0x010fea000383ffff */
[----:B------:R-:W-:Y:S05]  /*167c0*/  BRA `(.L_x_4438) ;  /* 0xffffffc400887947 */ /* 0x000fea000383ffff */
.L_x_4357:
        /* <DEDUP_REMOVED lines=8> */
.L_x_4440:
[----:B------:R-:W-:Y:S05]  /*16850*/  BSYNC B1 ;  /* 0x0000000000017941 */ /* 0x000fea0003800000 */
.L_x_4439:
        /* <DEDUP_REMOVED lines=13> */
.L_x_4441:
        /* <DEDUP_REMOVED lines=17> */
.L_x_4442:
        /* <DEDUP_REMOVED lines=16> */
.L_x_4443:
        /* <DEDUP_REMOVED lines=19> */
.L_x_4444:
        /* <DEDUP_REMOVED lines=14> */
.L_x_4445:
        /* <DEDUP_REMOVED lines=16> */
.L_x_4446:
        /* <DEDUP_REMOVED lines=14> */
.L_x_4447:
[----:B------:R-:W-:Y:S05]  /*16f30*/  BRA `(.L_x_4448) ;  /* 0xffffffc000ec7947 */ /* 0x000fea000383ffff */
.L_x_4365:
        /* <DEDUP_REMOVED lines=8> */
.L_x_4450:
[----:B------:R-:W-:Y:S05]  /*16fc0*/  BSYNC B0 ;  /* 0x0000000000007941 */ /* 0x000fea0003800000 */
.L_x_4449:
        /* <DEDUP_REMOVED lines=9> */
.L_x_4451:
        /* <DEDUP_REMOVED lines=23> */
.L_x_4452:
[----:B------:R-:W-:Y:S01]  /*171d0*/  IMAD.MOV.U32 R12, RZ, RZ, 0x2 ;  /* 0x00000002ff0c7424 */ /* 0x000fe200078e00ff */
[----:B------:R-:W-:-:S05]  /*171e0*/  SEL R4, R14, RZ, P1 ;  /* 0x000000ff0e047207 */ /* 0x000fca0000800000 */
[----:B------:R-:W-:-:S04]  /*171f0*/  IMAD.IADD R4, R13, 0x1, R4 ;  /* 0x000000010d047824 */ /* 0x000fc800078e0204 */
[----:B------:R-:W-:-:S07]  /*17200*/  IMAD.MOV.U32 R13, RZ, RZ, R4 ;  /* 0x000000ffff0d7224 */ /* 0x000fce00078e0004 */
[----:B------:R-:W-:Y:S05]  /*17210*/  WARPSYNC.COLLECTIVE R15, `(.L_x_4453) ;  /* 0x000000000f087348 */ /* 0x000fea0003c00000 */
[----:B------:R0:W1:Y:S02]  /*17220*/  SHFL.UP P6, R14, R13, R12, R11 ;  /* 0x0400000c0d0e7389 */ /* 0x00006400000c000b */
[----:B01----:R-:W-:Y:S01]  /*17230*/  ENDCOLLECTIVE ;  /* 0x000000000000791b */ /* 0x003fe20003800000 */
.L_x_4453:
[----:B------:R-:W-:Y:S01]  /*17240*/  IMAD.MOV.U32 R12, RZ, RZ, 0x4 ;  /* 0x00000004ff0c7424 */ /* 0x000fe200078e00ff */
[----:B------:R-:W-:-:S05]  /*17250*/  SEL R3, R14, RZ, P2 ;  /* 0x000000ff0e037207 */ /* 0x000fca0001000000 */
[----:B------:R-:W-:-:S04]  /*17260*/  IMAD.IADD R2, R4, 0x1, R3 ;  /* 0x0000000104027824 */ /* 0x000fc800078e0203 */
[----:B------:R-:W-:-:S07]  /*17270*/  IMAD.MOV.U32 R13, RZ, RZ, R2 ;  /* 0x000000ffff0d7224 */ /* 0x000fce00078e0002 */
[----:B------:R-:W-:Y:S05]  /*17280*/  WARPSYNC.COLLECTIVE R15, `(.L_x_4454) ;  /* 0x000000000f087348 */ /* 0x000fea0003c00000 */
[----:B------:R0:W1:Y:S02]  /*17290*/  SHFL.UP P6, R14, R13, R12, R11 ;  /* 0x0400000c0d0e7389 */ /* 0x00006400000c000b */
[----:B01----:R-:W-:Y:S01]  /*172a0*/  ENDCOLLECTIVE ;  /* 0x000000000000791b */ /* 0x003fe20003800000 */
.L_x_4454:
[----:B------:R-:W-:Y:S01]  /*172b0*/  IMAD.MOV.U32 R12, RZ, RZ, 0x8 ;  /* 0x00000008ff0c7424 */ /* 0x000fe200078e00ff */
[----:B------:R-:W-:-:S05]  /*172c0*/  SEL R3, R14, RZ, P3 ;  /* 0x000000ff0e037207 */ /* 0x000fca0001800000 */
[----:B------:R-:W-:-:S04]  /*172d0*/  IMAD.IADD R3, R2, 0x1, R3 ;  /* 0x0000000102037824 */ /* 0x000fc800078e0203 */
[----:B------:R-:W-:-:S07]  /*172e0*/  IMAD.MOV.U32 R13, RZ, RZ, R3 ;  /* 0x000000ffff0d7224 */ /* 0x000fce00078e0003 */
[----:B------:R-:W-:Y:S05]  /*172f0*/  WARPSYNC.COLLECTIVE R15, `(.L_x_4455) ;  /* 0x000000000f087348 */ /* 0x000fea0003c00000 */
[----:B------:R0:W1:Y:S02]  /*17300*/  SHFL.UP P6, R14, R13, R12, R11 ;  /* 0x0400000c0d0e7389 */ /* 0x00006400000c000b */
[----:B01----:R-:W-:Y:S01]  /*17310*/  ENDCOLLECTIVE ;  /* 0x000000000000791b */ /* 0x003fe20003800000 */
.L_x_4455:
[----:B------:R-:W-:Y:S01]  /*17320*/  IMAD.MOV.U32 R12, RZ, RZ, 0x10 ;  /* 0x00000010ff0c7424 */ /* 0x000fe200078e00ff */
[----:B------:R-:W-:-:S05]  /*17330*/  SEL R4, R14, RZ, P4 ;  /* 0x000000ff0e047207 */ /* 0x000fca0002000000 */
[----:B------:R-:W-:-:S04]  /*17340*/  IMAD.IADD R4, R3, 0x1, R4 ;  /* 0x0000000103047824 */ /* 0x000fc800078e0204 */
[----:B------:R-:W-:-:S07]  /*17350*/  IMAD.MOV.U32 R13, RZ, RZ, R4 ;  /* 0x000000ffff0d7224 */ /* 0x000fce00078e0004 */
[----:B------:R-:W-:Y:S05]  /*17360*/  WARPSYNC.COLLECTIVE R15, `(.L_x_4456) ;  /* 0x000000000f087348 */ /* 0x000fea0003c00000 */
[----:B------:R0:W1:Y:S02]  /*17370*/  SHFL.UP P6, R14, R13, R12, R11 ;  /* 0x0400000c0d0e7389 */ /* 0x00006400000c000b */
[----:B01----:R-:W-:Y:S01]  /*17380*/  ENDCOLLECTIVE ;  /* 0x000000000000791b */ /* 0x003fe20003800000 */
.L_x_4456:
        /* <DEDUP_REMOVED lines=8> */
.L_x_4457:
[----:B------:R-:W-:Y:S05]  /*17410*/  BRA `(.L_x_4458) ;  /* 0xffffffc400887947 */ /* 0x000fea000383ffff */
.L_x_4368:
[----:B------:R-:W-:Y:S01]  /*17420*/  BSSY B0, `(.L_x_4459) ;  /* 0x0000007000007945 */ /* 0x000fe20003800000 */
[----:B------:R-:W-:Y:S02]  /*17430*/  IMAD.MOV.U32 R12, RZ, RZ, 0x1 ;  /* 0x00000001ff0c7424 */ /* 0x000fe400078e00ff */
[----:B------:R-:W-:Y:S02]  /*17440*/  IMAD.MOV.U32 R11, RZ, RZ, RZ ;  /* 0x000000ffff0b7224 */ /* 0x000fe400078e00ff */
[----:B------:R-:W-:-:S07]  /*17450*/  IMAD.MOV.U32 R15, RZ, RZ, -0x1 ;  /* 0xffffffffff0f7424 */ /* 0x000fce00078e00ff */
[----:B-1----:R-:W-:Y:S05]  /*17460*/  WARPSYNC.COLLECTIVE R15, `(.L_x_4460) ;  /* 0x000000000f087348 */ /* 0x002fea0003c00000 */
[----:B------:R0:W2:Y:S02]  /*17470*/  SHFL.UP P6, R14, R13, R12, R11 ;  /* 0x0400000c0d0e7389 */ /* 0x0000a400000c000b */
[----:B012---:R-:W-:Y:S01]  /*17480*/  ENDCOLLECTIVE ;  /* 0x000000000000791b */ /* 0x007fe20003800000 */
.L_x_4460:
[----:B------:R-:W-:Y:S05]  /*17490*/  BSYNC B0 ;  /* 0x0000000000007941 */ /* 0x000fea0003800000 */
.L_x_4459:
        /* <DEDUP_REMOVED lines=8> */
.L_x_4461:
[----:B------:R-:W-:Y:S01]  /*17520*/  IMAD.MOV.U32 R12, RZ, RZ, 0x4 ;  /* 0x00000004ff0c7424 */ /* 0x000fe200078e00ff */
[----:B------:R-:W-:-:S05]  /*17530*/  SEL R2, R14, RZ, P2 ;  /* 0x000000ff0e027207 */ /* 0x000fca0001000000 */
[----:B------:R-:W-:-:S04]  /*17540*/  IMAD.IADD R2, R13, 0x1, R2 ;  /* 0x000000010d027824 */ /* 0x000fc800078e0202 */
[----:B------:R-:W-:-:S07]  /*17550*/  IMAD.MOV.U32 R13, RZ, RZ, R2 ;  /* 0x000000ffff0d7224 */ /* 0x000fce00078e0002 */
[----:B------:R-:W-:Y:S05]  /*17560*/  WARPSYNC.COLLECTIVE R15, `(.L_x_4462) ;  /* 0x000000000f087348 */ /* 0x000fea0003c00000 */
[----:B------:R0:W1:Y:S02]  /*17570*/  SHFL.UP P6, R14, R13, R12, R11 ;  /* 0x0400000c0d0e7389 */ /* 0x00006400000c000b */
[----:B01----:R-:W-:Y:S01]  /*17580*/  ENDCOLLECTIVE ;  /* 0x000000000000791b */ /* 0x003fe20003800000 */
.L_x_4462:
[----:B------:R-:W-:Y:S01]  /*17590*/  IMAD.MOV.U32 R12, RZ, RZ, 0x8 ;  /* 0x00000008ff0c7424 */ /* 0x000fe200078e00ff */
[----:B------:R-:W-:-:S05]  /*175a0*/  SEL R3, R14, RZ, P3 ;  /* 0x000000ff0e037207 */ /* 0x000fca0001800000 */
[----:B------:R-:W-:-:S04]  /*175b0*/  IMAD.IADD R3, R2, 0x1, R3 ;  /* 0x0000000102037824 */ /* 0x000fc800078e0203 */
[----:B------:R-:W-:-:S07]  /*175c0*/  IMAD.MOV.U32 R13, RZ, RZ, R3 ;  /* 0x000000ffff0d7224 */ /* 0x000fce00078e0003 */
[----:B------:R-:W-:Y:S05]  /*175d0*/  WARPSYNC.COLLECTIVE R15, `(.L_x_4463) ;  /* 0x000000000f087348 */ /* 0x000fea0003c00000 */
[----:B------:R0:W1:Y:S02]  /*175e0*/  SHFL.UP P6, R14, R13, R12, R11 ;  /* 0x0400000c0d0e7389 */ /* 0x00006400000c000b */
[----:B01----:R-:W-:Y:S01]  /*175f0*/  ENDCOLLECTIVE ;  /* 0x000000000000791b */ /* 0x003fe20003800000 */
.L_x_4463:
[----:B------:R-:W-:Y:S01]  /*17600*/  IMAD.MOV.U32 R12, RZ, RZ, 0x10 ;  /* 0x00000010ff0c7424 */ /* 0x000fe200078e00ff */
[----:B------:R-:W-:-:S05]  /*17610*/  SEL R4, R14, RZ, P4 ;  /* 0x000000ff0e047207 */ /* 0x000fca0002000000 */
[----:B------:R-:W-:-:S04]  /*17620*/  IMAD.IADD R4, R3, 0x1, R4 ;  /* 0x0000000103047824 */ /* 0x000fc800078e0204 */
[----:B------:R-:W-:-:S07]  /*17630*/  IMAD.MOV.U32 R13, RZ, RZ, R4 ;  /* 0x000000ffff0d7224 */ /* 0x000fce00078e0004 */
[----:B------:R-:W-:Y:S05]  /*17640*/  WARPSYNC.COLLECTIVE R15, `(.L_x_4464) ;  /* 0x000000000f087348 */ /* 0x000fea0003c00000 */
[----:B------:R0:W1:Y:S02]  /*17650*/  SHFL.UP P6, R14, R13, R12, R11 ;  /* 0x0400000c0d0e7389 */ /* 0x00006400000c000b */
[----:B01----:R-:W-:Y:S01]  /*17660*/  ENDCOLLECTIVE ;  /* 0x000000000000791b */ /* 0x003fe20003800000 */
.L_x_4464:
        /* <DEDUP_REMOVED lines=8> */
.L_x_4465:
[----:B------:R-:W-:Y:S05]  /*176f0*/  BRA `(.L_x_4466) ;  /* 0xffffffc400747947 */ /* 0x000fea000383ffff */
.L_x_4370:
[----:B------:R-:W-:Y:S01]  /*17700*/  BSSY B0, `(.L_x_4467) ;  /* 0x0000006000007945 */ /* 0x000fe20003800000 */
[----:B------:R-:W-:Y:S01]  /*17710*/  PLOP3.LUT P6, PT, P6, PT, PT, 0x8, 0x0 ;  /* 0x000000000000781c */ /* 0x000fe200037ce170 */
[----:B------:R-:W-:-:S12]  /*17720*/  IMAD.MOV.U32 R15, RZ, RZ, -0x1 ;  /* 0xffffffffff0f7424 */ /* 0x000fd800078e00ff */
[----:B01----:R-:W-:Y:S05]  /*17730*/  WARPSYNC.COLLECTIVE R15, `(.L_x_4468) ;  /* 0x000000000f087348 */ /* 0x003fea0003c00000 */
[----:B------:R-:W-:Y:S01]  /*17740*/  VOTE.ANY R14, PT, P6 ;  /* 0x00000000000e7806 */ /* 0x000fe200030e0100 */
[----:B01----:R-:W-:Y:S06]  /*17750*/  ENDCOLLECTIVE ;  /* 0x000000000000791b */ /* 0x003fec0003800000 */
.L_x_4468:
[----:B------:R-:W-:Y:S05]  /*17760*/  BSYNC B0 ;  /* 0x0000000000007941 */ /* 0x000fea0003800000 */
.L_x_4467:
        /* <DEDUP_REMOVED lines=8> */
.L_x_4469:
[----:B------:R-:W-:Y:S02]  /*177f0*/  IMAD.IADD R27, R12, 0x1, R27 ;  /* 0x000000010c1b7824 */ /* 0x000fe400078e021b */
[----:B------:R-:W-:Y:S02]  /*17800*/  IMAD.MOV.U32 R13, RZ, RZ, R8 ;  /* 0x000000ffff0d7224 */ /* 0x000fe400078e0008 */
[----:B------:R-:W-:-:S07]  /*17810*/  IMAD.MOV.U32 R25, RZ, RZ, R14 ;  /* 0x000000ffff197224 */ /* 0x000fce00078e000e */
[----:B------:R-:W-:Y:S05]  /*17820*/  WARPSYNC.COLLECTIVE R15, `(.L_x_4470) ;  /* 0x000000000f087348 */ /* 0x000fea0003c00000 */
[----:B------:R0:W1:Y:S02]  /*17830*/  SHFL.IDX P6, R14, R13, R12, R11 ;  /* 0x0000000c0d0e7389 */ /* 0x00006400000c000b */
[----:B01----:R-:W-:Y:S01]  /*17840*/  ENDCOLLECTIVE ;  /* 0x000000000000791b */ /* 0x003fe20003800000 */
.L_x_4470:
[----:B------:R-:W-:Y:S01]  /*17850*/  IMAD.MOV.U32 R8, RZ, RZ, R14 ;  /* 0x000000ffff087224 */ /* 0x000fe200078e000e */
[----:B------:R-:W-:Y:S06]  /*17860*/  BRA `(.L_x_4471) ;  /* 0xffffffc400587947 */ /* 0x000fec000383ffff */
.L_x_4372:
[----:B------:R-:W-:Y:S01]  /*17870*/  BSSY B0, `(.L_x_4472) ;  /* 0x0000007000007945 */ /* 0x000fe20003800000 */
[----:B------:R-:W-:Y:S02]  /*17880*/  IMAD.MOV.U32 R13, RZ, RZ, R3 ;  /* 0x000000ffff0d7224 */ /* 0x000fe400078e0003 */
[----:B------:R-:W-:Y:S02]  /*17890*/  IMAD.MOV.U32 R11, RZ, RZ, 0x1f ;  /* 0x0000001fff0b7424 */ /* 0x000fe400078e00ff */
[----:B------:R-:W-:-:S07]  /*178a0*/  IMAD.MOV.U32 R15, RZ, RZ, -0x1 ;  /* 0xffffffffff0f7424 */ /* 0x000fce00078e00ff */
[----:B01-34-:R-:W-:Y:S05]  /*178b0*/  WARPSYNC.COLLECTIVE R15, `(.L_x_4473) ;  /* 0x000000000f087348 */ /* 0x01bfea0003c00000 */
[----:B------:R2:W0:Y:S02]  /*178c0*/  SHFL.IDX P6, R14, R13, R12, R11 ;  /* 0x0000000c0d0e7389 */ /* 0x00042400000c000b */
[----:B01234-:R-:W-:Y:S01]  /*178d0*/  ENDCOLLECTIVE ;  /* 0x000000000000791b */ /* 0x01ffe20003800000 */
.L_x_4473:
[----:B------:R-:W-:Y:S05]  /*178e0*/  BSYNC B0 ;  /* 0x0000000000007941 */ /* 0x000fea0003800000 */
.L_x_4472:
[----:B------:R-:W-:Y:S01]  /*178f0*/  IMAD.MOV.U32 R24, RZ, RZ, R14 ;  /* 0x000000ffff187224 */ /* 0x000fe200078e000e */
[----:B------:R-:W-:Y:S06]  /*17900*/  BRA `(.L_x_4371) ;  /* 0xffffffc400487947 */ /* 0x000fec000383ffff */
.L_x_4378:
[----:B0-----:R0:W1:Y:S02]  /*17910*/  SYNCS.PHASECHK.TRANS64.TRYWAIT P0, [R7+URZ+0x28c20], R0 ;  /* 0x028c2000070075a7 */ /* 0x001064000800017f */
[----:B-1----:R-:W-:Y:S05]  /*17920*/  @!P0 NANOSLEEP.SYNCS 0x989680 ;  /* 0x009896800000895d */ /* 0x002fea0003900000 */
[----:B------:R-:W1:Y:S02]  /*17930*/  @!P0 SYNCS.PHASECHK.TRANS64 P0, [R7+URZ+0x28c20], R0 ;  /* 0x028c2000070085a7 */ /* 0x000e64000800007f */
[----:B-1----:R-:W-:Y:S05]  /*17940*/  @!P0 BRA `(.L_x_4378) ;  /* 0xfffffffc00f08947 */ /* 0x002fea000383ffff */
[----:B------:R-:W-:Y:S05]  /*17950*/  BRA `(.L_x_4474) ;  /* 0xffffffcc00a07947 */ /* 0x000fea000383ffff */
.L_x_4379:
        /* <DEDUP_REMOVED lines=11> */
.L_x_4476:
[----:B------:R-:W-:Y:S05]  /*17a10*/  BSYNC B0 ;  /* 0x0000000000007941 */ /* 0x000fea0003800000 */
.L_x_4475:
[----:B------:R-:W-:Y:S05]  /*17a20*/  BRA `(.L_x_4477) ;  /* 0xffffffcc00887947 */ /* 0x000fea000383ffff */
.L_x_4382:
[----:B------:R-:W-:Y:S01]  /*17a30*/  BSSY B1, `(.L_x_4478) ;  /* 0x0000006000017945 */ /* 0x000fe20003800000 */
[----:B------:R-:W-:-:S07]  /*17a40*/  IMAD.MOV.U32 R15, RZ, RZ, -0x1 ;  /* 0xffffffffff0f7424 */ /* 0x000fce00078e00ff */
[----:B0-234-:R-:W-:Y:S05]  /*17a50*/  WARPSYNC.COLLECTIVE R15, `(.L_x_4479) ;  /* 0x000000000f0c7348 */ /* 0x01dfea0003c00000 */
[----:B------:R-:W-:Y:S02]  /*17a60*/  ELECT P6, UR62, PT ;  /* 0x00000000003e782f */ /* 0x000fe400038c0000 */
[----:B------:R-:W-:Y:S01]  /*17a70*/  MOV R14, UR62 ;  /* 0x0000003e000e7c02 */ /* 0x000fe20008000f00 */
[----:B0-234-:R-:W-:Y:S10]  /*17a80*/  ENDCOLLECTIVE ;  /* 0x000000000000791b */ /* 0x01dff40003800000 */
.L_x_4479:
[----:B------:R-:W-:Y:S05]  /*17a90*/  BSYNC B1 ;  /* 0x0000000000017941 */ /* 0x000fea0003800000 */
.L_x_4478:
[----:B------:R-:W-:Y:S05]  /*17aa0*/  BRA `(.L_x_4480) ;  /* 0xffffffcc00807947 */ /* 0x000fea000383ffff */
.L_x_4384:
[----:B0-----:R0:W1:Y:S02]  /*17ab0*/  SYNCS.PHASECHK.TRANS64.TRYWAIT P1, [R5+URZ+0x28c40], R0 ;  /* 0x028c4000050075a7 */ /* 0x001064000802017f */
[----:B-1----:R-:W-:Y:S05]  /*17ac0*/  @!P1 NANOSLEEP.SYNCS 0x989680 ;  /* 0x009896800000995d */ /* 0x002fea0003900000 */
[----:B------:R-:W1:Y:S02]  /*17ad0*/  @!P1 SYNCS.PHASECHK.TRANS64 P1, [R5+URZ+0x28c40], R0 ;  /* 0x028c4000050095a7 */ /* 0x000e64000802007f */
[----:B-1----:R-:W-:Y:S05]  /*17ae0*/  @!P1 BRA `(.L_x_4384) ;  /* 0xfffffffc00f09947 */ /* 0x002fea000383ffff */
[----:B------:R-:W-:Y:S05]  /*17af0*/  BRA `(.L_x_4481) ;  /* 0xffffffcc00a07947 */ /* 0x000fea000383ffff */
.L_x_4386:
[----:B-1----:R1:W0:Y:S02]  /*17b00*/  SYNCS.PHASECHK.TRANS64.TRYWAIT P1, [R3+URZ+0x28c40], R2 ;  /* 0x028c4002030075a7 */ /* 0x002224000802017f */
[----:B0-----:R-:W-:Y:S05]  /*17b10*/  @!P1 NANOSLEEP.SYNCS 0x989680 ;  /* 0x009896800000995d */ /* 0x001fea0003900000 */
[----:B------:R-:W0:Y:S02]  /*17b20*/  @!P1 SYNCS.PHASECHK.TRANS64 P1, [R3+URZ+0x28c40], R2 ;  /* 0x028c4002030095a7 */ /* 0x000e24000802007f */
[----:B0-----:R-:W-:Y:S05]  /*17b30*/  @!P1 BRA `(.L_x_4386) ;  /* 0xfffffffc00f09947 */ /* 0x001fea000383ffff */
[----:B------:R-:W-:Y:S05]  /*17b40*/  BRA `(.L_x_4482) ;  /* 0xffffffcc00ac7947 */ /* 0x000fea000383ffff */
.L_x_4388:
[----:B------:R0:W0:Y:S02]  /*17b50*/  SYNCS.PHASECHK.TRANS64.TRYWAIT P1, [R5+URZ+0x28c60], R0 ;  /* 0x028c6000050075a7 */ /* 0x000024000802017f */
[----:B0-----:R-:W-:Y:S05]  /*17b60*/  @!P1 NANOSLEEP.SYNCS 0x989680 ;  /* 0x009896800000995d */ /* 0x001fea0003900000 */
[----:B------:R-:W0:Y:S02]  /*17b70*/  @!P1 SYNCS.PHASECHK.TRANS64 P1, [R5+URZ+0x28c60], R0 ;  /* 0x028c6000050095a7 */ /* 0x000e24000802007f */
[----:B0-----:R-:W-:Y:S05]  /*17b80*/  @!P1 BRA `(.L_x_4388) ;  /* 0xfffffffc00f09947 */ /* 0x001fea000383ffff */
[----:B------:R-:W-:Y:S05]  /*17b90*/  BRA `(.L_x_4483) ;  /* 0xffffffcc00a87947 */ /* 0x000fea000383ffff */
.L_x_4484:
        /* <DEDUP_REMOVED lines=14> */
.L_x_5660:


//--------------------- .text._ZN7cutlass13device_kernelIN5flash11enable_sm90INS1_16FlashAttnFwdSm90INS1_25CollectiveMainloopFwdSm90ILi2EN4cute5tupleIJNS5_1CILi1EEES8_S8_EEENS6_IJNS7_ILi64EEESA_SA_EEELi512ENS_6half_tEfNS_4arch4Sm90ELb1ELb0ELb0ELb1ELb1ELb1ELb0ELb0ELb0ELb1ELb1ELb0EEENS1_21CollectiveEpilogueFwdINS6_IJSA_NS7_ILi512EEESA_EEES9_SC_SE_Li256ELb1ELb1ELb1ELb0EEENS1_36VarlenDynamicPersistentTileSchedulerILi64ELi64ELi256ELi128ELb1ELb1ELb1ELb1ELb1ELb1EEEEEEEEEvNT_6ParamsE --------------------------
	.section	.text._ZN7cutlass13device_kernelIN5flash11enable_sm90INS1_16FlashAttnFwdSm90INS1_25CollectiveMainloopFwdSm90ILi2EN4cute5tupleIJNS5_1CILi1EEES8_S8_EEENS6_IJNS7_ILi64EEESA_SA_EEELi512ENS_6half_tEfNS_4arch4Sm90ELb1ELb0ELb0ELb1ELb1ELb1ELb0ELb0ELb0ELb1ELb1ELb0EEENS1_21CollectiveEpilogueFwdINS6_IJSA_NS7_ILi512EEESA_EEES9_SC_SE_Li256ELb1ELb1ELb1ELb0EEENS1_36VarlenDynamicPersistentTileSchedulerILi64ELi64ELi256ELi128ELb1ELb1ELb1ELb1ELb1ELb1EEEEEEEEEvNT_6ParamsE,"ax",@progbits
	.align	128
.text._ZN7cutlass13device_kernelIN5flash11enable_sm90INS1_16FlashAttnFwdSm90INS1_25CollectiveMainloopFwdSm90ILi2EN4cute5tupleIJNS5_1CILi1EEES8_S8_EEENS6_IJNS7_ILi64EEESA_SA_EEELi512ENS_6half_tEfNS_4arch4Sm90ELb1ELb0ELb0ELb1ELb1ELb1ELb0ELb0ELb0ELb1ELb1ELb0EEENS1_21CollectiveEpilogueFwdINS6_IJSA_NS7_ILi512EEESA_EEES9_SC_SE_Li256ELb1ELb1ELb1ELb0EEENS1_36VarlenDynamicPersistentTileSchedulerILi64ELi64ELi256ELi128ELb1ELb1ELb1ELb1ELb1ELb1EEEEEEEEEvNT_6ParamsE:
        .type           _ZN7cutlass13device_kernelIN5flash11enable_sm90INS1_16FlashAttnFwdSm90INS1_25CollectiveMainloopFwdSm90ILi2EN4cute5tupleIJNS5_1CILi1EEES8_S8_EEENS6_IJNS7_ILi64EEESA_SA_EEELi512ENS_6half_tEfNS_4arch4Sm90ELb1ELb0ELb0ELb1ELb1ELb1ELb0ELb0ELb0ELb1ELb1ELb0EEENS1_21CollectiveEpilogueFwdINS6_IJSA_NS7_ILi512EEESA_EEES9_SC_SE_Li256ELb1ELb1ELb1ELb0EEENS1_36VarlenDynamicPersistentTileSchedulerILi64ELi64ELi256ELi128ELb1ELb1ELb1ELb1ELb1ELb1EEEEEEEEEvNT_6ParamsE,@function
        .size           _ZN7cutlass13device_kernelIN5flash11enable_sm90INS1_16FlashAttnFwdSm90INS1_25CollectiveMainloopFwdSm90ILi2EN4cute5tupleIJNS5_1CILi1EEES8_S8_EEENS6_IJNS7_ILi64EEESA_SA_EEELi512ENS_6half_tEfNS_4arch4Sm90ELb1ELb0ELb0ELb1ELb1ELb1ELb0ELb0ELb0ELb1ELb1ELb0EEENS1_21CollectiveEpilogueFwdINS6_IJSA_NS7_ILi512EEESA_EEES9_SC_SE_Li256ELb1ELb1ELb1ELb0EEENS1_36VarlenDynamicPersistentTileSchedulerILi64ELi64ELi256ELi128ELb1ELb1ELb1ELb1ELb1ELb1EEEEEEEEEvNT_6ParamsE,(.L_x_5661 - _ZN7cutlass13device_kernelIN5flash11enable_sm90INS1_16FlashAttnFwdSm90INS1_25CollectiveMainloopFwdSm90ILi2EN4cute5tupleIJNS5_1CILi1EEES8_S8_EEENS6_IJNS7_ILi64EEESA_SA_EEELi512ENS_6half_tEfNS_4arch4Sm90ELb1ELb0ELb0ELb1ELb1ELb1ELb0ELb0ELb0ELb1ELb1ELb0EEENS1_21CollectiveEpilogueFwdINS6_IJSA_NS7_ILi512EEESA_EEES9_SC_SE_Li256ELb1ELb1ELb1ELb0EEENS1_36VarlenDynamicPersistentTileSchedulerILi64ELi64ELi256ELi128ELb1ELb1ELb1ELb1ELb1ELb1EEEEEEEEEvNT_6ParamsE)
        .other          _ZN7cutlass13device_kernelIN5flash11enable_sm90INS1_16FlashAttnFwdSm90INS1_25CollectiveMainloopFwdSm90ILi2EN4cute5tupleIJNS5_1CILi1EEES8_S8_EEENS6_IJNS7_ILi64EEESA_SA_EEELi512ENS_6half_tEfNS_4arch4Sm90ELb1ELb0ELb0ELb1ELb1ELb1ELb0ELb0ELb0ELb1ELb1ELb0EEENS1_21CollectiveEpilogueFwdINS6_IJSA_NS7_ILi512EEESA_EEES9_SC_SE_Li256ELb1ELb1ELb1ELb0EEENS1_36VarlenDynamicPersistentTileSchedulerILi64ELi64ELi256ELi128ELb1ELb1ELb1ELb1ELb1ELb1EEEEEEEEEvNT_6ParamsE,@"STO_CUDA_ENTRY STV_DEFAULT"
_ZN7cutlass13device_kernelIN5flash11enable_sm90INS1_16FlashAttnFwdSm90INS1_25CollectiveMainloopFwdSm90ILi2EN4cute5tupleIJNS5_1CILi1EEES8_S8_EEENS6_IJNS7_ILi64EEESA_SA_EEELi512ENS_6half_tEfNS_4arch4Sm90ELb1ELb0ELb0ELb1ELb1ELb1ELb0ELb0ELb0ELb1ELb1ELb0EEENS1_21CollectiveEpilogueFwdINS6_IJSA_NS7_ILi512EEESA_EEES9_SC_SE_Li256ELb1ELb1ELb1ELb0EEENS1_36VarlenDynamicPersistentTileSchedulerILi64ELi64ELi256ELi128ELb1ELb1ELb1ELb1ELb1ELb1EEEEEEEEEvNT_6ParamsE:
[----:B------:R-:W0:Y:S02]  /*0000*/  LDC R1, c[0x0][0x28] ;  /* 0x00000a00ff017b82 */ /* 0x000e240000000800 */
[----:B0-----:R-:W-:Y:S01]  /*0010*/  VIADD R1, R1, 0xffffff90 ;  /* 0xffffff9001017836 */ /* 0x001fe20000000000 */
[----:B------:R-:W0:Y:S01]  /*0020*/  S2R R0, SR_TID.X ;  /* 0x0000000000007919 */ /* 0x000e220000002100 */
[----:B------:R-:W-:Y:S01]  /*0030*/  ELECT P0, URZ, PT ;  /* 0x00000000003f782f */ /* 0x000fe20003800000 */
[----:B------:R-:W-:Y:S01]  /*0040*/  BSSY B0, `(.L_x_4485) ;  /* 0x000000d000007945 */ /* 0x000fe20003800000 */
[----:B0-----:R-:W-:-:S05]  /*0050*/  SHF.R.U32.HI R2, RZ, 0x5, R0 ;  /* 0x00000005ff027819 */ /* 0x001fca0000011600 */
        /* <DEDUP_REMOVED lines=11> */
.L_x_4486:
[----:B------:R-:W-:Y:S05]  /*0110*/  BSYNC B0 ;  /* 0x0000000000007941 */ /* 0x000fea0003800000 */
.L_x_4485:
[----:B------:R-:W0:Y:S01]  /*0120*/  SHFL.IDX PT, R3, R2, RZ, 0x1f ;  /* 0x00001fff02037589 */ /* 0x000e2200000e0000 */
[----:B------:R-:W-:Y:S01]  /*0130*/  VOTEU.ANY UP0, P0 ;  /* 0x00000000003f7886 */ /* 0x000fe20000000100 */
[----:B------:R-:W-:Y:S01]  /*0140*/  UMOV UR4, 0x80 ;  /* 0x0000008000047882 */ /* 0x000fe20000000000 */
[----:B------:R-:W-:Y:S01]  /*0150*/  UMOV UR7, 0x100 ;  /* 0x0000010000077882 */ /* 0x000fe20000000000 */
[----:B------:R-:W-:Y:S02]  /*0160*/  VOTEU.ANY UP1, P0 ;  /* 0x00000000003f7886 */ /* 0x000fe40000020100 */
[----:B------:R-:W1:Y:S01]  /*0170*/  @UP0 S2UR UR8, SR_CgaCtaId ;  /* 0x00000000000809c3 */ /* 0x000e620000008800 */
[----:B------:R-:W-:Y:S01]  /*0180*/  @UP0 UMOV UR6, 0x400 ;  /* 0x0000040000060882 */ /* 0x000fe20000000000 */
[----:B------:R-:W-:-:S04]  /*0190*/  @UP0 UIADD3 UR4, -UR4, 0x100000, URZ ;  /* 0x0010000004040890 */ /* 0x000fc8000fffe13f */
[----:B------:R-:W-:Y:S02]  /*01a0*/  @UP0 USHF.L.U32 UR5, UR4, 0xb, URZ ;  /* 0x0000000b04050899 */ /* 0x000fe4000800063f */
[----:B------:R-:W-:Y:S01]  /*01b0*/  @UP0 USHF.L.U32 UR4, UR4, 0x1, URZ ;  /* 0x0000000104040899 */ /* 0x000fe2000800063f */
[----:B0-----:R-:W-:Y:S02]  /*01c0*/  ISETP.NE.AND P1, PT, R3, RZ, PT ;  /* 0x000000ff0300720c */ /* 0x001fe40003f25270 */
[----:B------:R-:W-:Y:S01]  /*01d0*/  SHF.R.U32.HI R3, RZ, 0x7, R0 ;  /* 0x00000007ff037819 */ /* 0x000fe20000011600 */
[----:B-1----:R-:W-:-:S04]  /*01e0*/  @UP0 ULEA UR8, UR8, UR6, 0x18 ;  /* 0x0000000608080291 */ /* 0x002fc8000f8ec03f */
[----:B------:R-:W0:Y:S01]  /*01f0*/  SHFL.IDX PT, R5, R3, RZ, 0x1f ;  /* 0x00001fff03057589 */ /* 0x000e2200000e0000 */
[----:B------:R-:W-:-:S04]  /*0200*/  @UP0 UIADD3 UR6, -UR7, 0x100000, URZ ;  /* 0x0010000007060890 */ /* 0x000fc8000fffe13f */
[----:B------:R-:W-:Y:S02]  /*0210*/  @UP0 USHF.L.U32 UR7, UR6, 0xb, URZ ;  /* 0x0000000b06070899 */ /* 0x000fe4000800063f */
[----:B------:R-:W-:Y:S01]  /*0220*/  @UP0 USHF.L.U32 UR6, UR6, 0x1, URZ ;  /* 0x0000000106060899 */ /* 0x000fe2000800063f */
[----:B------:R-:W-:Y:S01]  /*0230*/  VOTEU.ANY UP0, P0 ;  /* 0x00000000003f7886 */ /* 0x000fe20000000100 */
[----:B------:R-:W1:Y:S04]  /*0240*/  FENCE.VIEW.ASYNC.S ;  /* 0x00000000000073c6 */ /* 0x000e680000000000 */
[----:B-1----:R1:W2:Y:S01]  /*0250*/  @UP0 SYNCS.EXCH.64 URZ, [UR8+0x28c00], UR4 ;  /* 0x028c0004083f05b2 */ /* 0x0022a20008000100 */
[----:B0-----:R1:W-:Y:S05]  /*0260*/  STL [R1+0x60], R5 ;  /* 0x0000600501007387 */ /* 0x0013ea0000100800 */
[----:B------:R1:W0:Y:S01]  /*0270*/  @UP1 SYNCS.EXCH.64 URZ, [UR8+0x28c20], UR6 ;  /* 0x028c2006083f15b2 */ /* 0x0002220008000100 */
[----:B------:R-:W-:Y:S05]  /*0280*/  @P1 BRA `(.L_x_4487) ;  /* 0x0000000000381947 */ /* 0x000fea0003800000 */
[----:B-1----:R-:W1:Y:S01]  /*0290*/  S2UR UR5, SR_CgaCtaId ;  /* 0x00000000000579c3 */ /* 0x002e620000008800 */
[----:B------:R-:W-:Y:S01]  /*02a0*/  UMOV UR4, 0x400 ;  /* 0x0000040000047882 */ /* 0x000fe20000000000 */
[----:B------:R-:W-:Y:S01]  /*02b0*/  UMOV UR7, 0x80 ;  /* 0x0000008000077882 */ /* 0x000fe20000000000 */
[----:B------:R-:W-:Y:S01]  /*02c0*/  ELECT P0, URZ, PT ;  /* 0x00000000003f782f */ /* 0x000fe20003800000 */
[----:B-1----:R-:W-:Y:S02]  /*02d0*/  ULEA UR6, UR5, UR4, 0x18 ;  /* 0x0000000405067291 */ /* 0x002fe4000f8ec03f */
[----:B------:R-:W-:-:S04]  /*02e0*/  UIADD3 UR4, -UR7, 0x100000, URZ ;  /* 0x0010000007047890 */ /* 0x000fc8000fffe13f */
[----:B------:R-:W-:Y:S02]  /*02f0*/  USHF.L.U32 UR5, UR4, 0xb, URZ ;  /* 0x0000000b04057899 */ /* 0x000fe4000800063f */
[----:B------:R-:W-:Y:S01]  /*0300*/  USHF.L.U32 UR4, UR4, 0x1, URZ ;  /* 0x0000000104047899 */ /* 0x000fe2000800063f */
[----:B------:R-:W1:Y:S11]  /*0310*/  FENCE.VIEW.ASYNC.S ;  /* 0x00000000000073c6 */ /* 0x000e760000000000 */
[----:B-1----:R3:W4:Y:S01]  /*0320*/  SYNCS.EXCH.64 URZ, [UR6+0x28c30], UR4 ;  /* 0x028c3004063f75b2 */ /* 0x0027220008000100 */
[----:B------:R3:W1:Y:S01]  /*0330*/  SYNCS.EXCH.64 URZ, [UR6+0x28c40], UR4 ;  /* 0x028c4004063f75b2 */ /* 0x0006620008000100 */
[----:B------:R3:W0:Y:S01]  /*0340*/  SYNCS.EXCH.64 URZ, [UR6+0x28c38], UR4 ;  /* 0x028c3804063f75b2 */ /* 0x0006220008000100 */
[----:B------:R3:W0:Y:S02]  /*0350*/  SYNCS.EXCH.64 URZ, [UR6+0x28c48], UR4 ;  /* 0x028c4804063f75b2 */ /* 0x0006240008000100 */
[----:B---3--:R-:W-:Y:S01]  /*0360*/  NOP ;  /* 0x0000000000007918 */ /* 0x008fe20000000000 */
.L_x_4487:
[----:B------:R-:W3:Y:S01]  /*0370*/  SHFL.IDX PT, R4, R2, RZ, 0x1f ;  /* 0x00001fff02047589 */ /* 0x000ee200000e0000 */
[----:B------:R-:W-:Y:S01]  /*0380*/  NOP ;  /* 0x0000000000007918 */ /* 0x000fe20000000000 */
[----:B---3--:R-:W-:-:S13]  /*0390*/  ISETP.NE.AND P0, PT, R4, RZ, PT ;  /* 0x000000ff0400720c */ /* 0x008fda0003f05270 */
[----:B------:R-:W-:Y:S05]  /*03a0*/  @P0 BRA `(.L_x_4488) ;  /* 0x0000000000480947 */ /* 0x000fea0003800000 */
[----:B-1----:R-:W1:Y:S01]  /*03b0*/  S2UR UR5, SR_CgaCtaId ;  /* 0x00000000000579c3 */ /* 0x002e620000008800 */
[----:B------:R-:W-:Y:S01]  /*03c0*/  UMOV UR4, 0x400 ;  /* 0x0000040000047882 */ /* 0x000fe20000000000 */
[----:B------:R-:W-:Y:S01]  /*03d0*/  UMOV UR6, 0x80 ;  /* 0x0000008000067882 */ /* 0x000fe20000000000 */
[----:B------:R-:W-:Y:S01]  /*03e0*/  UMOV UR7, 0x100 ;  /* 0x0000010000077882 */ /* 0x000fe20000000000 */
[----:B------:R-:W-:Y:S01]  /*03f0*/  ELECT P0, URZ, PT ;  /* 0x00000000003f782f */ /* 0x000fe20003800000 */
[----:B-1----:R-:W-:Y:S02]  /*0400*/  ULEA UR8, UR5, UR4, 0x18 ;  /* 0x0000000405087291 */ /* 0x002fe4000f8ec03f */
[----:B------:R-:W-:-:S04]  /*0410*/  UIADD3 UR4, -UR6, 0x100000, URZ ;  /* 0x0010000006047890 */ /* 0x000fc8000fffe13f */
[----:B------:R-:W-:Y:S02]  /*0420*/  USHF.L.U32 UR5, UR4, 0xb, URZ ;  /* 0x0000000b04057899 */ /* 0x000fe4000800063f */
[----:B------:R-:W-:Y:S02]  /*0430*/  USHF.L.U32 UR4, UR4, 0x1, URZ ;  /* 0x0000000104047899 */ /* 0x000fe4000800063f */
[----:B------:R-:W-:-:S04]  /*0440*/  UIADD3 UR6, -UR7, 0x100000, URZ ;  /* 0x0010000007067890 */ /* 0x000fc8000fffe13f */
[----:B------:R-:W-:Y:S02]  /*0450*/  USHF.L.U32 UR7, UR6, 0xb, URZ ;  /* 0x0000000b06077899 */ /* 0x000fe4000800063f */
[----:B------:R-:W-:Y:S01]  /*0460*/  USHF.L.U32 UR6, UR6, 0x1, URZ ;  /* 0x0000000106067899 */ /* 0x000fe2000800063f */
[----:B------:R-:W1:Y:S03]  /*0470*/  FENCE.VIEW.ASYNC.S ;  /* 0x00000000000073c6 */ /* 0x000e660000000000 */
[----:B-1----:R3:W1:Y:S08]  /*0480*/  SYNCS.EXCH.64 URZ, [UR8+0x28c50], UR4 ;  /* 0x028c5004083f75b2 */ /* 0x0026700008000100 */
[----:B------:R3:W0:Y:S01]  /*0490*/  SYNCS.EXCH.64 URZ, [UR8+0x28c60], UR6 ;  /* 0x028c6006083f75b2 */ /* 0x0006220008000100 */
[----:B------:R3:W0:Y:S01]  /*04a0*/  SYNCS.EXCH.64 URZ, [UR8+0x28c58], UR4 ;  /* 0x028c5804083f75b2 */ /* 0x0006220008000100 */
[----:B------:R3:W0:Y:S02]  /*04b0*/  SYNCS.EXCH.64 URZ, [UR8+0x28c68], UR6 ;  /* 0x028c6806083f75b2 */ /* 0x0006240008000100 */
[----:B---3--:R-:W-:Y:S01]  /*04c0*/  NOP ;  /* 0x0000000000007918 */ /* 0x008fe20000000000 */
.L_x_4488:
[----:B------:R-:W3:Y:S01]  /*04d0*/  SHFL.IDX PT, R4, R2, RZ, 0x1f ;  /* 0x00001fff02047589 */ /* 0x000ee200000e0000 */
[----:B------:R-:W-:Y:S01]  /*04e0*/  NOP ;  /* 0x0000000000007918 */ /* 0x000fe20000000000 */
[----:B---3--:R-:W-:-:S13]  /*04f0*/  ISETP.NE.AND P0, PT, R4, RZ, PT ;  /* 0x000000ff0400720c */ /* 0x008fda0003f05270 */
        /* <DEDUP_REMOVED lines=10> */
[----:B-1----:R3:W1:Y:S01]  /*05a0*/  SYNCS.EXCH.64 URZ, [UR6+0x28c70], UR4 ;  /* 0x028c7004063f75b2 */ /* 0x0026620008000100 */
[----:B------:R3:W0:Y:S01]  /*05b0*/  SYNCS.EXCH.64 URZ, [UR6+0x28c80], UR4 ;  /* 0x028c8004063f75b2 */ /* 0x0006220008000100 */
[----:B------:R3:W0:Y:S01]  /*05c0*/  SYNCS.EXCH.64 URZ, [UR6+0x28c78], UR4 ;  /* 0x028c7804063f75b2 */ /* 0x0006220008000100 */
[----:B------:R3:W0:Y:S02]  /*05d0*/  SYNCS.EXCH.64 URZ, [UR6+0x28c88], UR4 ;  /* 0x028c8804063f75b2 */ /* 0x0006240008000100 */
[----:B---3--:R-:W-:Y:S01]  /*05e0*/  NOP ;  /* 0x0000000000007918 */ /* 0x008fe20000000000 */
.L_x_4489:
        /* <DEDUP_REMOVED lines=22> */
.L_x_4490:
        /* <DEDUP_REMOVED lines=22> */
.L_x_4491:
[----:B------:R-:W-:Y:S01]  /*08b0*/  IMAD.MOV.U32 R4, RZ, RZ, 0x1 ;  /* 0x00000001ff047424 */ /* 0x000fe200078e00ff */
[----:B------:R-:W-:Y:S01]  /*08c0*/  ISETP.NE.AND P0, PT, R5, RZ, PT ;  /* 0x000000ff0500720c */ /* 0x000fe20003f05270 */
[----:B------:R-:W-:Y:S01]  /*08d0*/  NOP ;  /* 0x0000000000007918 */ /* 0x000fe20000000000 */
[----:B------:R-:W-:Y:S01]  /*08e0*/  ULDC.64 UR40, c[0x0][0x208] ;  /* 0x0000820000287ab9 */ /* 0x000fe20000000a00 */
[----:B------:R-:W-:Y:S01]  /*08f0*/  BSSY B9, `(.L_x_4492) ;  /* 0x0001d29000097945 */ /* 0x000fe20003800000 */
[----:B------:R-:W-:-:S05]  /*0900*/  SEL R4, R4, 0x2, !P0 ;  /* 0x0000000204047807 */ /* 0x000fca0004000000 */
[----:B------:R3:W-:Y:S01]  /*0910*/  STL [R1], R4 ;  /* 0x0000000401007387 */ /* 0x0007e20000100800 */
[----:B012-4-:R-:W-:Y:S06]  /*0920*/  BAR.SYNC.DEFER_BLOCKING 0x0 ;  /* 0x0000000000007b1d */ /* 0x017fec0000010000 */
[----:B------:R-:W-:Y:S05]  /*0930*/  @!P0 BRA `(.L_x_4493) ;  /* 0x0000014c00e48947 */ /* 0x000fea0003800000 */
.L_x_4494:
        /* <DEDUP_REMOVED lines=18> */
[----:B------:R-:W2:Y:S01]  /*0a60*/  LDL.LU R17, [R1] ;  /* 0x0000000001117983 */ /* 0x000ea20000300800 */
[----:B------:R-:W-:Y:S02]  /*0a70*/  VIADD R0, R0, 0xffffff80 ;  /* 0xffffff8000007836 */ /* 0x000fe40000000000 */
[----:B------:R-:W-:Y:S02]  /*0a80*/  IMAD.MOV.U32 R203, RZ, RZ, 0x40 ;  /* 0x00000040ffcb7424 */ /* 0x000fe400078e00ff */
[----:B------:R-:W-:Y:S01]  /*0a90*/  IMAD.MOV.U32 R184, RZ, RZ, RZ ;  /* 0x000000ffffb87224 */ /* 0x000fe200078e00ff */
[----:B------:R-:W-:Y:S01]  /*0aa0*/  SHF.R.S32.HI R3, RZ, 0x1f, R0 ;  /* 0x0000001fff037819 */ /* 0x000fe20000011400 */
[----:B------:R-:W-:-:S03]  /*0ab0*/  IMAD.MOV.U32 R191, RZ, RZ, RZ ;  /* 0x000000ffffbf7224 */ /* 0x000fc600078e00ff */
[CC--:B------:R-:W-:Y:S02]  /*0ac0*/  LEA.HI R5, R3.reuse, R0.reuse, RZ, 0x4 ;  /* 0x0000000003057211 */ /* 0x0c0fe400078f20ff */
[CC--:B------:R-:W-:Y:S02]  /*0ad0*/  LEA.HI R6, R3.reuse, R0.reuse, RZ, 0x5 ;  /* 0x0000000003067211 */ /* 0x0c0fe400078f28ff */
[CC--:B---3--:R-:W-:Y:S02]  /*0ae0*/  LEA.HI R4, R3.reuse, R0.reuse, RZ, 0x7 ;  /* 0x0000000003047211 */ /* 0x0c8fe400078f38ff */
[CC--:B------:R-:W-:Y:S02]  /*0af0*/  LEA.HI R13, R3.reuse, R0.reuse, RZ, 0x2 ;  /* 0x00000000030d7211 */ /* 0x0c0fe400078f10ff */
[----:B------:R-:W-:Y:S02]  /*0b00*/  LEA.HI R3, R3, R0, RZ, 0x3 ;  /* 0x0000000003037211 */ /* 0x000fe400078f18ff */
[----:B------:R-:W-:-:S02]  /*0b10*/  LOP3.LUT R9, R4, 0xffffff80, RZ, 0xc0, !PT ;  /* 0xffffff8004097812 */ /* 0x000fc400078ec0ff */
[----:B------:R-:W-:Y:S02]  /*0b20*/  LOP3.LUT R15, R3, 0xfffffff8, RZ, 0xc0, !PT ;  /* 0xfffffff8030f7812 */ /* 0x000fe400078ec0ff */
[----:B------:R-:W-:Y:S01]  /*0b30*/  LOP3.LUT R3, R5, 0xfffffff0, RZ, 0xc0, !PT ;  /* 0xfffffff005037812 */ /* 0x000fe200078ec0ff */
[C---:B------:R-:W-:Y:S01]  /*0b40*/  IMAD.IADD R9, R0.reuse, 0x1, -R9 ;  /* 0x0000000100097824 */ /* 0x040fe200078e0a09 */
[----:B------:R-:W-:Y:S01]  /*0b50*/  SHF.R.S32.HI R8, RZ, 0x4, R5 ;  /* 0x00000004ff087819 */ /* 0x000fe20000011405 */
[C---:B------:R-:W-:Y:S01]  /*0b60*/  IMAD.IADD R15, R0.reuse, 0x1, -R15 ;  /* 0x00000001000f7824 */ /* 0x040fe200078e0a0f */
[----:B------:R-:W-:Y:S01]  /*0b70*/  LOP3.LUT R11, R13, 0xfffffffc, RZ, 0xc0, !PT ;  /* 0xfffffffc0d0b7812 */ /* 0x000fe200078ec0ff */
[C---:B------:R-:W-:Y:S01]  /*0b80*/  IMAD.IADD R3, R0.reuse, 0x1, -R3 ;  /* 0x0000000100037824 */ /* 0x040fe200078e0a03 */
[--C-:B------:R-:W-:Y:S01]  /*0b90*/  SHF.R.S32.HI R206, RZ, 0x5, R6.reuse ;  /* 0x00000005ffce7819 */ /* 0x100fe20000011406 */
[----:B------:R-:W-:Y:S01]  /*0ba0*/  IMAD.SHL.U32 R194, R15, 0x8, RZ ;  /* 0x000000080fc27824 */ /* 0x000fe200078e00ff */
[----:B------:R-:W-:Y:S01]  /*0bb0*/  SHF.R.S32.HI R7, RZ, 0x1f, R6 ;  /* 0x0000001fff077819 */ /* 0x000fe20000011406 */
[----:B------:R-:W-:Y:S01]  /*0bc0*/  IMAD.IADD R188, R0, 0x1, -R11 ;  /* 0x0000000100bc7824 */ /* 0x000fe200078e0a0b */
[----:B------:R-:W-:Y:S01]  /*0bd0*/  LEA.HI R5, R5, R8, RZ, 0x1 ;  /* 0x0000000805057211 */ /* 0x000fe200078f08ff */
[----:B------:R-:W-:Y:S01]  /*0be0*/  VIADD R35, R194, 0x40 ;  /* 0x00000040c2237836 */ /* 0x000fe20000000000 */
[----:B------:R-:W-:Y:S01]  /*0bf0*/  SHF.R.S32.HI R6, RZ, 0x1f, R3 ;  /* 0x0000001fff067819 */ /* 0x000fe20000011403 */
[----:B------:R-:W-:Y:S01]  /*0c00*/  IMAD.SHL.U32 R18, R188, 0x8, RZ ;  /* 0x00000008bc127824 */ /* 0x000fe200078e00ff */
[----:B------:R-:W-:Y:S01]  /*0c10*/  SHF.R.S32.HI R0, RZ, 0x1f, R9 ;  /* 0x0000001fff007819 */ /* 0x000fe20000011409 */
[----:B------:R-:W-:Y:S01]  /*0c20*/  VIADD R32, R194, 0x100 ;  /* 0x00000100c2207836 */ /* 0x000fe20000000000 */
[----:B------:R-:W-:Y:S01]  /*0c30*/  LOP3.LUT R5, R5, 0x1ffffffe, RZ, 0xc0, !PT ;  /* 0x1ffffffe05057812 */ /* 0x000fe200078ec0ff */
[C---:B------:R-:W-:Y:S01]  /*0c40*/  VIADD R26, R18.reuse, 0x40 ;  /* 0x00000040121a7836 */ /* 0x040fe20000000000 */
[----:B------:R-:W-:Y:S01]  /*0c50*/  LEA.HI R7, R7, R206, RZ, 0x2 ;  /* 0x000000ce07077211 */ /* 0x000fe200078f10ff */
[----:B------:R-:W-:Y:S01]  /*0c60*/  VIADD R229, R18, 0x60 ;  /* 0x0000006012e57836 */ /* 0x000fe20000000000 */
[----:B------:R-:W-:Y:S01]  /*0c70*/  LEA.HI R10, R6, R3, RZ, 0x3 ;  /* 0x00000003060a7211 */ /* 0x000fe200078f18ff */
[----:B------:R-:W-:Y:S01]  /*0c80*/  IMAD.IADD R5, R8, 0x1, -R5 ;  /* 0x0000000108057824 */ /* 0x000fe200078e0a05 */
[-C--:B------:R-:W-:Y:S01]  /*0c90*/  LEA.HI R6, R0, R9.reuse, RZ, 0x2 ;  /* 0x0000000900067211 */ /* 0x080fe200078f10ff */
[C---:B------:R-:W-:Y:S01]  /*0ca0*/  VIADD R228, R18.reuse, 0x80 ;  /* 0x0000008012e47836 */ /* 0x040fe20000000000 */
[----:B------:R-:W-:Y:S01]  /*0cb0*/  SHF.R.S32.HI R20, RZ, 0x7, R4 ;  /* 0x00000007ff147819 */ /* 0x000fe20000011404 */
[----:B------:R-:W-:Y:S01]  /*0cc0*/  IMAD.SHL.U32 R5, R5, 0x8, RZ ;  /* 0x0000000805057824 */ /* 0x000fe200078e00ff */
[----:B------:R-:W-:Y:S01]  /*0cd0*/  LOP3.LUT R7, R7, 0x3ffffc, RZ, 0xc0, !PT ;  /* 0x003ffffc07077812 */ /* 0x000fe200078ec0ff */
[----:B------:R-:W-:Y:S01]  /*0ce0*/  VIADD R227, R18, 0xa0 ;  /* 0x000000a012e37836 */ /* 0x000fe20000000000 */
[--C-:B------:R-:W-:Y:S01]  /*0cf0*/  SHF.R.S32.HI R8, RZ, 0x2, R6.reuse ;  /* 0x00000002ff087819 */ /* 0x100fe20000011406 */
[----:B------:R-:W-:Y:S01]  /*0d00*/  IMAD R14, R20, 0x100, R3 ;  /* 0x00000100140e7824 */ /* 0x000fe200078e0203 */
[----:B------:R-:W-:Y:S01]  /*0d10*/  SHF.R.S32.HI R11, RZ, 0x1f, R6 ;  /* 0x0000001fff0b7819 */ /* 0x000fe20000011406 */
[----:B------:R-:W-:Y:S01]  /*0d20*/  IMAD.IADD R7, R206, 0x1, -R7 ;  /* 0x00000001ce077824 */ /* 0x000fe200078e0a07 */
[----:B------:R-:W-:Y:S01]  /*0d30*/  SHF.R.S32.HI R187, RZ, 0x2, R13 ;  /* 0x00000002ffbb7819 */ /* 0x000fe2000001140d */
[----:B------:R-:W-:Y:S01]  /*0d40*/  STL [R1+0x58], R20 ;  /* 0x0000581401007387 */ /* 0x000fe20000100800 */
[----:B------:R-:W-:Y:S01]  /*0d50*/  LEA.HI R11, R11, R8, RZ, 0x3 ;  /* 0x000000080b0b7211 */ /* 0x000fe200078f18ff */
[----:B------:R-:W-:Y:S01]  /*0d60*/  IMAD R16, R7, 0x10, R14 ;  /* 0x0000001007107824 */ /* 0x000fe200078e020e */
[----:B------:R-:W-:Y:S01]  /*0d70*/  LEA.HI R0, R0, R9, RZ, 0x5 ;  /* 0x0000000900007211 */ /* 0x000fe200078f28ff */
[----:B------:R-:W-:Y:S01]  /*0d80*/  VIADD R7, R187, 0x20 ;  /* 0x00000020bb077836 */ /* 0x000fe20000000000 */
[----:B------:R-:W-:Y:S01]  /*0d90*/  LOP3.LUT R11, R11, 0xfffffff8, RZ, 0xc0, !PT ;  /* 0xfffffff80b0b7812 */ /* 0x000fe200078ec0ff */
[C---:B------:R-:W-:Y:S01]  /*0da0*/  VIADD R226, R18.reuse, 0xc0 ;  /* 0x000000c012e27836 */ /* 0x040fe20000000000 */
[----:B------:R-:W-:Y:S01]  /*0db0*/  SHF.R.S32.HI R0, RZ, 0x5, R0 ;  /* 0x00000005ff007819 */ /* 0x000fe20000011400 */
[----:B------:R-:W-:Y:S01]  /*0dc0*/  VIADD R225, R18, 0xe0 ;  /* 0x000000e012e17836 */ /* 0x000fe20000000000 */
[----:B------:R-:W-:Y:S01]  /*0dd0*/  SHF.R.S32.HI R14, RZ, 0x1f, R7 ;  /* 0x0000001fff0e7819 */ /* 0x000fe20000011407 */
[----:B------:R-:W-:Y:S01]  /*0de0*/  IMAD.IADD R11, R8, 0x1, -R11 ;  /* 0x00000001080b7824 */ /* 0x000fe200078e0a0b */
[C---:B------:R-:W-:Y:S01]  /*0df0*/  LOP3.LUT R12, R10.reuse, 0xfffffff8, RZ, 0xc0, !PT ;  /* 0xfffffff80a0c7812 */ /* 0x040fe200078ec0ff */
[----:B------:R-:W-:Y:S01]  /*0e00*/  IMAD.SHL.U32 R10, R10, 0x40, RZ ;  /* 0x000000400a0a7824 */ /* 0x000fe200078e00ff */
[----:B------:R-:W-:Y:S01]  /*0e10*/  LEA.HI R14, R14, R7, RZ, 0x3 ;  /* 0x000000070e0e7211 */ /* 0x000fe200078f18ff */
[----:B------:R-:W-:Y:S01]  /*0e20*/  IMAD R192, R0, 0x10, R11 ;  /* 0x0000001000c07824 */ /* 0x000fe200078e020b */
[----:B------:R-:W-:Y:S01]  /*0e30*/  SHF.R.S32.HI R0, RZ, 0x1f, R13 ;  /* 0x0000001fff007819 */ /* 0x000fe2000001140d */
[----:B------:R-:W-:Y:S01]  /*0e40*/  IMAD.SHL.U32 R7, R7, 0x40, RZ ;  /* 0x0000004007077824 */ /* 0x000fe200078e00ff */
[----:B------:R-:W-:Y:S01]  /*0e50*/  LEA.HI R4, R4, R20, RZ, 0x1 ;  /* 0x0000001404047211 */ /* 0x000fe200078f08ff */
[----:B------:R-:W-:Y:S01]  /*0e60*/  IMAD.IADD R12, R3, 0x1, -R12 ;  /* 0x00000001030c7824 */ /* 0x000fe200078e0a0c */
[----:B------:R-:W-:Y:S01]  /*0e70*/  LEA.HI R0, R0, R187, RZ, 0x3 ;  /* 0x000000bb00007211 */ /* 0x000fe200078f18ff */
[----:B------:R-:W-:Y:S01]  /*0e80*/  IMAD.SHL.U32 R14, R14, 0x40, RZ ;  /* 0x000000400e0e7824 */ /* 0x000fe200078e00ff */
[----:B------:R-:W-:Y:S01]  /*0e90*/  LOP3.LUT R7, R7, 0x1c0, RZ, 0xc0, !PT ;  /* 0x000001c007077812 */ /* 0x000fe200078ec0ff */
[----:B------:R-:W-:Y:S01]  /*0ea0*/  IMAD.SHL.U32 R3, R12, 0x40, RZ ;  /* 0x000000400c037824 */ /* 0x000fe200078e00ff */
[----:B------:R-:W-:Y:S01]  /*0eb0*/  LOP3.LUT R6, R6, 0x7ffffffc, RZ, 0xc0, !PT ;  /* 0x7ffffffc06067812 */ /* 0x000fe200078ec0ff */
[----:B------:R-:W-:Y:S01]  /*0ec0*/  VIADD R221, R18, 0x120 ;  /* 0x0000012012dd7836 */ /* 0x000fe20000000000 */
[----:B------:R-:W-:Y:S01]  /*0ed0*/  LOP3.LUT R4, R4, 0xfffffe, RZ, 0xc0, !PT ;  /* 0x00fffffe04047812 */ /* 0x000fe200078ec0ff */
[----:B------:R-:W-:Y:S01]  /*0ee0*/  VIADD R217, R18, 0x140 ;  /* 0x0000014012d97836 */ /* 0x000fe20000000000 */
[----:B------:R-:W-:Y:S01]  /*0ef0*/  LOP3.LUT R0, R0, 0xfffffff8, RZ, 0xc0, !PT ;  /* 0xfffffff800007812 */ /* 0x000fe200078ec0ff */
[----:B------:R-:W-:Y:S01]  /*0f00*/  IMAD.IADD R207, R9, 0x1, -R6 ;  /* 0x0000000109cf7824 */ /* 0x000fe200078e0a06 */
[----:B------:R-:W-:Y:S01]  /*0f10*/  SHF.R.U32.HI R8, RZ, 0x3, R7 ;  /* 0x00000003ff087819 */ /* 0x000fe20000011607 */
[----:B------:R-:W-:Y:S01]  /*0f20*/  IMAD.IADD R4, R20, 0x1, -R4 ;  /* 0x0000000114047824 */ /* 0x000fe200078e0a04 */
[----:B------:R-:W-:Y:S01]  /*0f30*/  LOP3.LUT R7, R7, 0x38, R18, 0xf8, !PT ;  /* 0x0000003807077812 */ /* 0x000fe200078ef812 */
[----:B------:R-:W-:Y:S01]  /*0f40*/  IMAD.IADD R193, R187, 0x1, -R0 ;  /* 0x00000001bbc17824 */ /* 0x000fe200078e0a00 */
[----:B------:R-:W-:Y:S01]  /*0f50*/  LOP3.LUT R14, R14, 0xfffffe00, RZ, 0xc0, !PT ;  /* 0xfffffe000e0e7812 */ /* 0x000fe200078ec0ff */
[----:B------:R-:W-:Y:S01]  /*0f60*/  IMAD.SHL.U32 R24, R4, 0x100, RZ ;  /* 0x0000010004187824 */ /* 0x000fe200078e00ff */
[----:B------:R-:W-:Y:S01]  /*0f70*/  LOP3.LUT R6, R3, 0x1c0, RZ, 0xc0, !PT ;  /* 0x000001c003067812 */ /* 0x000fe200078ec0ff */
[----:B------:R-:W-:Y:S01]  /*0f80*/  VIADD R216, R18, 0x160 ;  /* 0x0000016012d87836 */ /* 0x000fe20000000000 */
[----:B------:R-:W-:Y:S01]  /*0f90*/  LEA R3, R16, R5, 0x6 ;  /* 0x0000000510037211 */ /* 0x000fe200078e30ff */
[----:B------:R-:W-:Y:S01]  /*0fa0*/  VIADD R215, R18, 0x180 ;  /* 0x0000018012d77836 */ /* 0x000fe20000000000 */
[----:B------:R-:W-:Y:S01]  /*0fb0*/  LOP3.LUT R25, R14, R7, R8, 0xf6, !PT ;  /* 0x000000070e197212 */ /* 0x000fe200078ef608 */
[----:B------:R-:W-:Y:S01]  /*0fc0*/  VIADD R214, R18, 0x1a0 ;  /* 0x000001a012d67836 */ /* 0x000fe20000000000 */
[----:B------:R-:W-:Y:S01]  /*0fd0*/  SHF.R.S32.HI R0, RZ, 0x1f, R26 ;  /* 0x0000001fff007819 */ /* 0x000fe2000001141a */
[----:B------:R0:W-:Y:S01]  /*0fe0*/  STL [R1+0x68], R3 ;  /* 0x0000680301007387 */ /* 0x0001e20000100800 */
[----:B------:R-:W-:Y:S01]  /*0ff0*/  LEA.HI R8, R188, R188, RZ, 0x1 ;  /* 0x000000bcbc087211 */ /* 0x000fe200078f08ff */
[----:B------:R-:W-:Y:S01]  /*1000*/  VIADD R212, R18, 0x1c0 ;  /* 0x000001c012d47836 */ /* 0x000fe20000000000 */
[----:B------:R-:W-:Y:S01]  /*1010*/  SHF.R.S32.HI R4, RZ, 0x1f, R229 ;  /* 0x0000001fff047819 */ /* 0x000fe200000114e5 */
[----:B------:R-:W-:Y:S01]  /*1020*/  STL [R1+0x50], RZ ;  /* 0x000050ff01007387 */ /* 0x000fe20000100800 */
[----:B------:R-:W-:Y:S01]  /*1030*/  SHF.L.U64.HI R0, R26, 0x1, R0 ;  /* 0x000000011a007819 */ /* 0x000fe20000010200 */
[----:B------:R-:W-:Y:S01]  /*1040*/  IMAD.SHL.U32 R207, R207, 0x2, RZ ;  /* 0x00000002cfcf7824 */ /* 0x000fe200078e00ff */
[----:B------:R-:W-:Y:S01]  /*1050*/  LOP3.LUT R9, R8, 0x1ffffffe, RZ, 0xc0, !PT ;  /* 0x1ffffffe08097812 */ /* 0x000fe200078ec0ff */
[----:B------:R1:W-:Y:S01]  /*1060*/  STL [R1], R26 ;  /* 0x0000001a01007387 */ /* 0x0003e20000100800 */
[----:B------:R-:W-:Y:S01]  /*1070*/  SHF.R.S32.HI R11, RZ, 0x1f, R228 ;  /* 0x0000001fff0b7819 */ /* 0x000fe200000114e4 */
[C---:B------:R-:W-:Y:S01]  /*1080*/  VIADD R211, R18.reuse, 0x1e0 ;  /* 0x000001e012d37836 */ /* 0x040fe20000000000 */
[----:B------:R-:W-:Y:S01]  /*1090*/  SHF.R.S32.HI R8, RZ, 0x1f, R227 ;  /* 0x0000001fff087819 */ /* 0x000fe200000114e3 */
[----:B------:R-:W-:Y:S01]  /*10a0*/  STL [R1+0x64], R24 ;  /* 0x0000641801007387 */ /* 0x000fe20000100800 */
[----:B------:R-:W-:Y:S01]  /*10b0*/  IADD3 R224, R18, 0x100, RZ ;  /* 0x0000010012e07810 */ /* 0x000fe20007ffe0ff */
[----:B------:R-:W-:Y:S01]  /*10c0*/  IMAD.IADD R197, R207, 0x1, R24 ;  /* 0x00000001cfc57824 */ /* 0x000fe200078e0218 */
[----:B0-----:R-:W-:Y:S01]  /*10d0*/  LOP3.LUT R3, R10, 0x7ffffe00, RZ, 0xc0, !PT ;  /* 0x7ffffe000a037812 */ /* 0x001fe200078ec0ff */
[----:B------:R0:W-:Y:S01]  /*10e0*/  STL [R1+0x4], R0 ;  /* 0x0000040001007387 */ /* 0x0001e20000100800 */
[----:B------:R-:W-:Y:S01]  /*10f0*/  SHF.R.S32.HI R13, RZ, 0x1f, R226 ;  /* 0x0000001fff0d7819 */ /* 0x000fe200000114e2 */
[----:B------:R-:W-:Y:S01]  /*1100*/  IMAD.IADD R9, R188, 0x1, -R9 ;  /* 0x00000001bc097824 */ /* 0x000fe200078e0a09 */
[----:B-1----:R-:W-:Y:S01]  /*1110*/  SHF.L.U64.HI R26, R229, 0x1, R4 ;  /* 0x00000001e51a7819 */ /* 0x002fe20000010204 */
[----:B------:R-:W-:Y:S01]  /*1120*/  IMAD R3, R206, 0x400, R3 ;  /* 0x00000400ce037824 */ /* 0x000fe200078e0203 */
[----:B------:R-:W-:Y:S01]  /*1130*/  SHF.L.U64.HI R4, R228, 0x1, R11 ;  /* 0x00000001e4047819 */ /* 0x000fe2000001020b */
[C---:B------:R-:W-:Y:S01]  /*1140*/  VIADD R41, R197.reuse, 0x10 ;  /* 0x00000010c5297836 */ /* 0x040fe20000000000 */
[----:B------:R-:W-:Y:S01]  /*1150*/  LOP3.LUT R5, R6, 0x8, R5, 0xf8, !PT ;  /* 0x0000000806057812 */ /* 0x000fe200078ef805 */
[----:B------:R-:W-:Y:S01]  /*1160*/  STL [R1+0x8], R26 ;  /* 0x0000081a01007387 */ /* 0x000fe20000100800 */
[----:B------:R-:W-:Y:S01]  /*1170*/  SHF.R.S32.HI R10, RZ, 0x1f, R225 ;  /* 0x0000001fff0a7819 */ /* 0x000fe200000114e1 */
[----:B------:R-:W-:Y:S01]  /*1180*/  VIADD R38, R197, 0x28 ;  /* 0x00000028c5267836 */ /* 0x000fe20000000000 */
[----:B0-----:R-:W-:Y:S01]  /*1190*/  SHF.L.U64.HI R0, R227, 0x1, R8 ;  /* 0x00000001e3007819 */ /* 0x001fe20000010208 */
[----:B------:R0:W-:Y:S01]  /*11a0*/  STL [R1+0xc], R4 ;  /* 0x00000c0401007387 */ /* 0x0001e20000100800 */
[----:B------:R-:W-:Y:S01]  /*11b0*/  SHF.R.U32.HI R6, RZ, 0x3, R6 ;  /* 0x00000003ff067819 */ /* 0x000fe20000011606 */
[----:B------:R-:W-:Y:S01]  /*11c0*/  VIADD R34, R194, 0x80 ;  /* 0x00000080c2227836 */ /* 0x000fe20000000000 */
[----:B------:R-:W-:Y:S01]  /*11d0*/  SHF.R.S32.HI R15, RZ, 0x1f, R224 ;  /* 0x0000001fff0f7819 */ /* 0x000fe200000114e0 */
[----:B------:R1:W-:Y:S01]  /*11e0*/  STL [R1+0x10], R0 ;  /* 0x0000100001007387 */ /* 0x0003e20000100800 */
[----:B------:R-:W-:Y:S01]  /*11f0*/  SHF.L.U64.HI R8, R226, 0x1, R13 ;  /* 0x00000001e2087819 */ /* 0x000fe2000001020d */
[----:B------:R-:W-:Y:S01]  /*1200*/  VIADD R33, R194, 0xc0 ;  /* 0x000000c0c2217836 */ /* 0x000fe20000000000 */
[----:B------:R-:W-:Y:S01]  /*1210*/  R2P PR, R12, 0x6 ;  /* 0x000000060c007804 */ /* 0x000fe20000000000 */
[----:B------:R-:W-:Y:S01]  /*1220*/  VIADD R31, R194, 0x140 ;  /* 0x00000140c21f7836 */ /* 0x000fe20000000000 */
[----:B------:R-:W-:Y:S01]  /*1230*/  LOP3.LUT R6, R5, R6, RZ, 0x3c, !PT ;  /* 0x0000000605067212 */ /* 0x000fe200078e3cff */
[----:B------:R-:W-:Y:S01]  /*1240*/  IMAD.MOV.U32 R5, RZ, RZ, R21 ;  /* 0x000000ffff057224 */ /* 0x000fe200078e0015 */
[----:B0-----:R-:W-:Y:S01]  /*1250*/  SHF.L.U64.HI R4, R225, 0x1, R10 ;  /* 0x00000001e1047819 */ /* 0x001fe2000001020a */
[----:B------:R0:W-:Y:S01]  /*1260*/  STL [R1+0x14], R8 ;  /* 0x0000140801007387 */ /* 0x0001e20000100800 */
[----:B------:R-:W-:Y:S01]  /*1270*/  SHF.R.S32.HI R12, RZ, 0x1f, R221 ;  /* 0x0000001fff0c7819 */ /* 0x000fe200000114dd */
[----:B------:R-:W-:Y:S01]  /*1280*/  IMAD.IADD R3, R3, 0x1, R6 ;  /* 0x0000000103037824 */ /* 0x000fe200078e0206 */
[----:B-1----:R-:W-:Y:S01]  /*1290*/  SHF.L.U64.HI R0, R224, 0x1, R15 ;  /* 0x00000001e0007819 */ /* 0x002fe2000001020f */
[----:B------:R1:W-:Y:S01]  /*12a0*/  STL [R1+0x18], R4 ;  /* 0x0000180401007387 */ /* 0x0003e20000100800 */
[----:B------:R-:W-:Y:S01]  /*12b0*/  SHF.R.S32.HI R14, RZ, 0x1f, R217 ;  /* 0x0000001fff0e7819 */ /* 0x000fe200000114d9 */
[----:B------:R-:W-:Y:S01]  /*12c0*/  IMAD R201, R3, 0x2, R2 ;  /* 0x0000000203c97824 */ /* 0x000fe200078e0202 */
[----:B------:R-:W-:Y:S01]  /*12d0*/  SHF.R.S32.HI R21, RZ, 0x1f, R216 ;  /* 0x0000001fff157819 */ /* 0x000fe200000114d8 */
[----:B------:R3:W-:Y:S01]  /*12e0*/  STL [R1+0x1c], R0 ;  /* 0x00001c0001007387 */ /* 0x0007e20000100800 */
[----:B------:R-:W-:Y:S01]  /*12f0*/  SHF.R.S32.HI R16, RZ, 0x1f, R215 ;  /* 0x0000001fff107819 */ /* 0x000fe200000114d7 */
[C---:B------:R-:W-:Y:S01]  /*1300*/  VIADD R30, R194.reuse, 0x180 ;  /* 0x00000180c21e7836 */ /* 0x040fe20000000000 */
[----:B0-----:R-:W-:Y:S01]  /*1310*/  SHF.L.U64.HI R8, R221, 0x1, R12 ;  /* 0x00000001dd087819 */ /* 0x001fe2000001020c */
[----:B------:R-:W-:Y:S01]  /*1320*/  VIADD R28, R194, 0x1c0 ;  /* 0x000001c0c21c7836 */ /* 0x000fe20000000000 */
[----:B------:R-:W-:Y:S01]  /*1330*/  SHF.R.S32.HI R27, RZ, 0x1f, R214 ;  /* 0x0000001fff1b7819 */ /* 0x000fe200000114d6 */
[----:B------:R-:W-:Y:S01]  /*1340*/  IMAD R210, R9, 0x8, R192 ;  /* 0x0000000809d27824 */ /* 0x000fe200078e02c0 */
[----:B-1----:R-:W-:Y:S01]  /*1350*/  SHF.L.U64.HI R4, R217, 0x1, R14 ;  /* 0x00000001d9047819 */ /* 0x002fe2000001020e */
[----:B------:R0:W-:Y:S01]  /*1360*/  STL [R1+0x20], R8 ;  /* 0x0000200801007387 */ /* 0x0001e20000100800 */
[----:B------:R-:W-:Y:S01]  /*1370*/  SHF.R.S32.HI R29, RZ, 0x1f, R212 ;  /* 0x0000001fff1d7819 */ /* 0x000fe200000114d4 */
[C---:B------:R-:W-:Y:S01]  /*1380*/  VIADD R26, R197.reuse, 0x88 ;  /* 0x00000088c51a7836 */ /* 0x040fe20000000000 */
[----:B---3--:R-:W-:Y:S01]  /*1390*/  SHF.L.U64.HI R0, R216, 0x1, R21 ;  /* 0x00000001d8007819 */ /* 0x008fe20000010215 */
        /* <DEDUP_REMOVED lines=10> */
[----:B------:R-:W-:Y:S01]  /*1440*/  VIADD R204, R201, 0x26800 ;  /* 0x00026800c9cc7836 */ /* 0x000fe20000000000 */
[----:B-1----:R-:W-:Y:S01]  /*1450*/  SHF.L.U64.HI R4, R212, 0x1, R29 ;  /* 0x00000001d4047819 */ /* 0x002fe2000001021d */
[----:B------:R-:W-:Y:S01]  /*1460*/  STL [R1+0x2c], R8 ;  /* 0x00002c0801007387 */ /* 0x000fe20000100800 */
[C---:B------:R-:W-:Y:S01]  /*1470*/  VIADD R29, R197.reuse, 0x70 ;  /* 0x00000070c51d7836 */ /* 0x040fe20000000000 */
[----:B---3--:R-:W-:Y:S01]  /*1480*/  SHF.L.U64.HI R0, R214, 0x1, R27 ;  /* 0x00000001d6007819 */ /* 0x008fe2000001021b */
[C---:B------:R-:W-:Y:S01]  /*1490*/  VIADD R15, R197.reuse, 0xb8 ;  /* 0x000000b8c50f7836 */ /* 0x040fe20000000000 */
[----:B------:R-:W-:Y:S01]  /*14a0*/  SHF.R.S32.HI R9, RZ, 0x1f, R38 ;  /* 0x0000001fff097819 */ /* 0x000fe20000011426 */
[----:B------:R-:W-:Y:S01]  /*14b0*/  IMAD.MOV.U32 R7, RZ, RZ, R23 ;  /* 0x000000ffff077224 */ /* 0x000fe200078e0017 */
[----:B------:R-:W-:Y:S01]  /*14c0*/  SHF.R.S32.HI R9, RZ, 0x1f, R35 ;  /* 0x0000001fff097819 */ /* 0x000fe20000011423 */
[----:B------:R0:W-:Y:S01]  /*14d0*/  STL [R1+0x30], R0 ;  /* 0x0000300001007387 */ /* 0x0001e20000100800 */
[----:B------:R-:W-:Y:S01]  /*14e0*/  SHF.R.S32.HI R34, RZ, 0x1f, R34 ;  /* 0x0000001fff227819 */ /* 0x000fe20000011422 */
[C---:B------:R-:W-:Y:S01]  /*14f0*/  VIADD R13, R197.reuse, 0xc8 ;  /* 0x000000c8c50d7836 */ /* 0x040fe20000000000 */
[----:B------:R-:W-:Y:S01]  /*1500*/  SHF.R.S32.HI R33, RZ, 0x1f, R33 ;  /* 0x0000001fff217819 */ /* 0x000fe20000011421 */
[----:B------:R1:W-:Y:S01]  /*1510*/  STL [R1+0x34], R4 ;  /* 0x0000340401007387 */ /* 0x0003e20000100800 */
[----:B------:R-:W-:Y:S01]  /*1520*/  SHF.R.S32.HI R31, RZ, 0x1f, R31 ;  /* 0x0000001fff1f7819 */ /* 0x000fe2000001141f */
[C---:B------:R-:W-:Y:S01]  /*1530*/  VIADD R10, R197.reuse, 0xe0 ;  /* 0x000000e0c50a7836 */ /* 0x040fe20000000000 */
[----:B------:R-:W-:Y:S01]  /*1540*/  SHF.R.S32.HI R30, RZ, 0x1f, R30 ;  /* 0x0000001fff1e7819 */ /* 0x000fe2000001141e */
[----:B------:R-:W-:Y:S01]  /*1550*/  VIADD R23, R18, 0x20 ;  /* 0x0000002012177836 */ /* 0x000fe20000000000 */
[----:B------:R-:W-:Y:S01]  /*1560*/  SHF.R.S32.HI R28, RZ, 0x1f, R28 ;  /* 0x0000001fff1c7819 */ /* 0x000fe2000001141c */
[----:B------:R-:W-:Y:S01]  /*1570*/  VIADD R42, R197, 0x8 ;  /* 0x00000008c52a7836 */ /* 0x000fe20000000000 */
[----:B0-----:R-:W-:Y:S01]  /*1580*/  SHF.L.U64.HI R0, R211, 0x1, R20 ;  /* 0x00000001d3007819 */ /* 0x001fe20000010214 */
[----:B------:R-:W-:Y:S01]  /*1590*/  VIADD R39, R197, 0x20 ;  /* 0x00000020c5277836 */ /* 0x000fe20000000000 */
[----:B------:R-:W-:Y:S01]  /*15a0*/  SEL R203, R203, 0xffffffc0, !P2 ;  /* 0xffffffc0cbcb7807 */ /* 0x000fe20005000000 */
[----:B-1----:R-:W-:Y:S01]  /*15b0*/  IMAD R4, R25, 0x2, R2 ;  /* 0x0000000219047824 */ /* 0x002fe200078e0202 */
[C---:B------:R-:W-:Y:S01]  /*15c0*/  IADD3 R12, R197.reuse, 0xd0, RZ ;  /* 0x000000d0c50c7810 */ /* 0x040fe20007ffe0ff */
[----:B------:R0:W-:Y:S01]  /*15d0*/  STL [R1+0x38], R0 ;  /* 0x0000380001007387 */ /* 0x0001e20000100800 */
[----:B------:R-:W-:Y:S01]  /*15e0*/  SHF.R.S32.HI R9, RZ, 0x1f, R32 ;  /* 0x0000001fff097819 */ /* 0x000fe20000011420 */
[C---:B------:R-:W-:Y:S01]  /*15f0*/  VIADD R37, R197.reuse, 0x30 ;  /* 0x00000030c5257836 */ /* 0x040fe20000000000 */
[----:B------:R-:W-:Y:S01]  /*1600*/  SHF.R.S32.HI R9, RZ, 0x1f, R29 ;  /* 0x0000001fff097819 */ /* 0x000fe2000001141d */
[----:B------:R1:W-:Y:S01]  /*1610*/  STL [R1+0x5c], R4 ;  /* 0x00005c0401007387 */ /* 0x0003e20000100800 */
[C---:B------:R-:W-:Y:S01]  /*1620*/  VIADD R36, R197.reuse, 0x38 ;  /* 0x00000038c5247836 */ /* 0x040fe20000000000 */
[C---:B------:R-:W-:Y:S01]  /*1630*/  IADD3 R40, R197.reuse, 0x18, RZ ;  /* 0x00000018c5287810 */ /* 0x040fe20007ffe0ff */
        /* <DEDUP_REMOVED lines=36> */
[----:B------:R-:W-:Y:S01]  /*1880*/  IMAD.MOV.U32 R6, RZ, RZ, R22 ;  /* 0x000000ffff067224 */ /* 0x000fe200078e0016 */
        /* <DEDUP_REMOVED lines=15> */
[----:B--2---:R-:W-:Y:S01]  /*1980*/  LOP3.LUT R186, R17, 0x1, RZ, 0xfc, !PT ;  /* 0x0000000111ba7812 */ /* 0x004fe200078efcff */
[----:B------:R-:W-:-:S07]  /*1990*/  IMAD.MOV.U32 R17, RZ, RZ, RZ ;  /* 0x000000ffff117224 */ /* 0x000fce00078e00ff */
.L_x_4650:
        /* <DEDUP_REMOVED lines=13> */
[----:B------:R-:W-:Y:S01]  /*1a70*/  ISETP.NE.AND.EX P1, PT, RZ, UR9, PT, P1 ;  /* 0x00000009ff007c0c */ /* 0x000fe2000bf25310 */
[C---:B--2---:R-:W-:Y:S01]  /*1a80*/  IMAD.SHL.U32 R28, R26.reuse, 0x4, RZ ;  /* 0x000000041a1c7824 */ /* 0x044fe200078e00ff */
[----:B------:R-:W-:Y:S01]  /*1a90*/  SHF.R.S32.HI R0, RZ, 0x1f, R26 ;  /* 0x0000001fff007819 */ /* 0x000fe2000001141a */
[----:B------:R-:W-:Y:S04]  /*1aa0*/  STL [R1+0x40], R26 ;  /* 0x0000401a01007387 */ /* 0x000fe80000100800 */
[C---:B------:R-:W-:Y:S02]  /*1ab0*/  @P2 LEA R10, P3, R26.reuse, UR4, 0x2 ;  /* 0x000000041a0a2c11 */ /* 0x040fe4000f8610ff */
[--C-:B------:R-:W-:Y:S01]  /*1ac0*/  SHF.L.U64.HI R27, R26, 0x2, R0.reuse ;  /* 0x000000021a1b7819 */ /* 0x100fe20000010200 */
[----:B------:R0:W-:Y:S01]  /*1ad0*/  STL [R1+0x54], R0 ;  /* 0x0000540001007387 */ /* 0x0001e20000100800 */
[----:B------:R-:W-:Y:S01]  /*1ae0*/  IADD3 R8, P4, R28, UR6, RZ ;  /* 0x000000061c087c10 */ /* 0x000fe2000ff9e0ff */
[----:B------:R-:W-:Y:S01]  /*1af0*/  ULDC UR4, c[0x0][0x288] ;  /* 0x0000a20000047ab9 */ /* 0x000fe20000000800 */
[----:B------:R-:W-:Y:S01]  /*1b00*/  @P2 LEA.HI.X R11, R26, UR5, R0, 0x2, P3 ;  /* 0x000000051a0b2c11 */ /* 0x000fe200098f1400 */
[----:B------:R1:W-:Y:S01]  /*1b10*/  STL [R1+0x44], R28 ;  /* 0x0000441c01007387 */ /* 0x0003e20000100800 */
[----:B------:R-:W-:Y:S01]  /*1b20*/  IADD3.X R9, R27, UR7, RZ, P4, !PT ;  /* 0x000000071b097c10 */ /* 0x000fe2000a7fe4ff */
[----:B------:R-:W-:Y:S01]  /*1b30*/  IMAD.U32 R198, RZ, RZ, UR4 ;  /* 0x00000004ffc67e24 */ /* 0x000fe2000f8e00ff */
[----:B------:R-:W-:Y:S01]  /*1b40*/  ULDC.64 UR4, c[0x0][0x418] ;  /* 0x0001060000047ab9 */ /* 0x000fe20000000a00 */
[----:B------:R1:W-:Y:S04]  /*1b50*/  STL [R1+0x48], R27 ;  /* 0x0000481b01007387 */ /* 0x0003e80000100800 */
[----:B------:R-:W5:Y:S01]  /*1b60*/  @P0 LDG.E R24, desc[UR40][R8.64] ;  /* 0x0000002808180981 */ /* 0x000f62000c1e1900 */
[----:B------:R-:W-:-:S03]  /*1b70*/  UISETP.NE.U32.AND UP0, UPT, UR4, URZ, UPT ;  /* 0x0000003f0400728c */ /* 0x000fc6000bf05070 */
[----:B------:R2:W5:Y:S01]  /*1b80*/  @P2 LDG.E R4, desc[UR40][R10.64] ;  /* 0x000000280a042981 */ /* 0x000562000c1e1900 */
[----:B------:R-:W-:Y:S01]  /*1b90*/  UISETP.NE.AND.EX UP0, UPT, UR5, URZ, UPT, UP0 ;  /* 0x0000003f0500728c */ /* 0x000fe2000bf05300 */
[----:B------:R-:W-:Y:S01]  /*1ba0*/  ULDC UR4, c[0x0][0x424] ;  /* 0x0001090000047ab9 */ /* 0x000fe20000000800 */
[----:B------:R-:W-:Y:S02]  /*1bb0*/  LOP3.LUT R3, R6, 0xff000000, RZ, 0xc0, !PT ;  /* 0xff00000006037812 */ /* 0x000fe400078ec0ff */
[----:B--2---:R-:W-:Y:S01]  /*1bc0*/  @P1 IADD3 R10, P2, R28, UR8, RZ ;  /* 0x000000081c0a1c10 */ /* 0x004fe2000ff5e0ff */
[----:B------:R-:W-:Y:S01]  /*1bd0*/  USEL UR4, UR4, 0x1, UP0 ;  /* 0x0000000104047887 */ /* 0x000fe20008000000 */
[----:B------:R-:W-:Y:S02]  /*1be0*/  ULDC UR5, c[0x0][0x2f0] ;  /* 0x0000bc0000057ab9 */ /* 0x000fe40000000800 */
[----:B------:R-:W-:Y:S01]  /*1bf0*/  @P1 IADD3.X R11, R27, UR9, RZ, P2, !PT ;  /* 0x000000091b0b1c10 */ /* 0x000fe200097fe4ff */
[----:B------:R-:W-:-:S02]  /*1c00*/  ULDC.64 UR8, c[0x0][0xa20] ;  /* 0x0002880000087ab9 */ /* 0x000fc40000000a00 */
[----:B------:R-:W-:Y:S01]  /*1c10*/  ISETP.NE.U32.AND P2, PT, RZ, UR8, PT ;  /* 0x00000008ff007c0c */ /* 0x000fe2000bf45070 */
[----:B------:R-:W-:Y:S01]  /*1c20*/  UIMAD UR4, UR4, UR5, URZ ;  /* 0x00000005040472a4 */ /* 0x000fe2000f8e023f */
[C---:B0-----:R-:W-:Y:S01]  /*1c30*/  LOP3.LUT R0, R6.reuse, 0xff0000, RZ, 0xc0, !PT ;  /* 0x00ff000006007812 */ /* 0x041fe200078ec0ff */
[----:B------:R0:W5:Y:S01]  /*1c40*/  @P1 LDG.E R198, desc[UR40][R10.64] ;  /* 0x000000280ac61981 */ /* 0x000162000c1e1900 */
[----:B------:R-:W-:Y:S01]  /*1c50*/  SHF.R.U32.HI R3, RZ, 0x8, R3 ;  /* 0x00000008ff037819 */ /* 0x000fe20000011603 */
[----:B------:R-:W-:Y:S01]  /*1c60*/  ULDC UR5, c[0x0][0x348] ;  /* 0x0000d20000057ab9 */ /* 0x000fe20000000800 */
[----:B------:R-:W-:Y:S02]  /*1c70*/  ISETP.NE.AND.EX P2, PT, RZ, UR9, PT, P2 ;  /* 0x00000009ff007c0c */ /* 0x000fe4000bf45320 */
[----:B------:R-:W-:Y:S02]  /*1c80*/  LOP3.LUT R185, R6, 0xffff, RZ, 0xc0, !PT ;  /* 0x0000ffff06b97812 */ /* 0x000fe400078ec0ff */
[----:B0-----:R-:W-:Y:S01]  /*1c90*/  LEA.HI R10, R0, R3, RZ, 0x10 ;  /* 0x00000003000a7211 */ /* 0x001fe200078f80ff */
[----:B-1----:R-:W-:Y:S08]  /*1ca0*/  @P1 BRA `(.L_x_4496) ;  /* 0x0000000000241947 */ /* 0x002ff00003800000 */
        /* <DEDUP_REMOVED lines=9> */
.L_x_4496:
[----:B------:R-:W-:Y:S02]  /*1d40*/  IMAD.U32 R34, RZ, RZ, UR5 ;  /* 0x00000005ff227e24 */ /* 0x000fe4000f8e00ff */
[----:B------:R-:W-:Y:S01]  /*1d50*/  IMAD.U32 R25, RZ, RZ, UR4 ;  /* 0x00000004ff197e24 */ /* 0x000fe2000f8e00ff */
[----:B------:R-:W-:Y:S06]  /*1d60*/  @!P2 BRA `(.L_x_4497) ;  /* 0x000000000010a947 */ /* 0x000fec0003800000 */
[----:B------:R-:W-:-:S04]  /*1d70*/  IADD3 R6, P0, R28, UR8, RZ ;  /* 0x000000081c067c10 */ /* 0x000fc8000ff1e0ff */
[----:B------:R-:W-:-:S05]  /*1d80*/  IADD3.X R7, R27, UR9, RZ, P0, !PT ;  /* 0x000000091b077c10 */ /* 0x000fca00087fe4ff */
[----:B------:R0:W5:Y:S01]  /*1d90*/  LDG.E R25, desc[UR40][R6.64] ;  /* 0x0000002806197981 */ /* 0x000162000c1e1900 */
[----:B------:R-:W-:Y:S05]  /*1da0*/  BRA `(.L_x_4498) ;  /* 0x0000000000107947 */ /* 0x000fea0003800000 */
.L_x_4497:
[----:B------:R-:W-:Y:S05]  /*1db0*/  @!P0 BRA `(.L_x_4498) ;  /* 0x00000000000c8947 */ /* 0x000fea0003800000 */
[----:B------:R-:W2:Y:S04]  /*1dc0*/  LDG.E R0, desc[UR40][R8.64] ;  /* 0x0000002808007981 */ /* 0x000ea8000c1e1900 */
[----:B------:R-:W2:Y:S02]  /*1dd0*/  LDG.E R25, desc[UR40][R8.64+0x4] ;  /* 0x0000042808197981 */ /* 0x000ea4000c1e1900 */
[----:B--2---:R-:W-:-:S07]  /*1de0*/  IMAD.IADD R25, R25, 0x1, -R0 ;  /* 0x0000000119197824 */ /* 0x004fce00078e0a00 */
.L_x_4498:
[----:B------:R-:W-:Y:S01]  /*1df0*/  ULDC.64 UR4, c[0x0][0xa10] ;  /* 0x0002840000047ab9 */ /* 0x000fe20000000a00 */
[----:B------:R-:W1:Y:S01]  /*1e00*/  LDC R8, c[0x0][0x448] ;  /* 0x00011200ff087b82 */ /* 0x000e620000000800 */
[----:B------:R-:W-:-:S04]  /*1e10*/  ISETP.NE.U32.AND P0, PT, RZ, UR4, PT ;  /* 0x00000004ff007c0c */ /* 0x000fc8000bf05070 */
[----:B------:R-:W-:Y:S01]  /*1e20*/  ISETP.NE.AND.EX P0, PT, RZ, UR5, PT, P0 ;  /* 0x00000005ff007c0c */ /* 0x000fe2000bf05300 */
[----:B------:R-:W-:-:S12]  /*1e30*/  ULDC.64 UR4, c[0x0][0xa30] ;  /* 0x00028c0000047ab9 */ /* 0x000fd80000000a00 */
[----:B0-----:R-:W0:Y:S02]  /*1e40*/  @P0 LDC.64 R6, c[0x0][0xa10] ;  /* 0x00028400ff060b82 */ /* 0x001e240000000a00 */
[----:B0-----:R-:W-:-:S05]  /*1e50*/  @P0 IMAD.WIDE R6, R26, 0x4, R6 ;  /* 0x000000041a060825 */ /* 0x001fca00078e0206 */
[----:B------:R-:W2:Y:S04]  /*1e60*/  @P0 LDG.E R0, desc[UR40][R6.64] ;  /* 0x0000002806000981 */ /* 0x000ea8000c1e1900 */
[----:B------:R0:W2:Y:S01]  /*1e70*/  @P0 LDG.E R3, desc[UR40][R6.64+0x4] ;  /* 0x0000042806030981 */ /* 0x0000a2000c1e1900 */
[----:B------:R-:W-:Y:S01]  /*1e80*/  ISETP.NE.U32.AND P1, PT, RZ, UR4, PT ;  /* 0x00000004ff007c0c */ /* 0x000fe2000bf25070 */
[----:B-----5:R-:W-:-:S03]  /*1e90*/  IMAD.MOV.U32 R152, RZ, RZ, R25 ;  /* 0x000000ffff987224 */ /* 0x020fc600078e0019 */
[----:B------:R-:W-:-:S13]  /*1ea0*/  ISETP.NE.AND.EX P1, PT, RZ, UR5, PT, P1 ;  /* 0x00000005ff007c0c */ /* 0x000fda000bf25310 */
[----:B0-----:R-:W-:-:S04]  /*1eb0*/  @P1 IADD3 R6, P2, R28, UR4, RZ ;  /* 0x000000041c061c10 */ /* 0x001fc8000ff5e0ff */
[----:B------:R-:W-:-:S05]  /*1ec0*/  @P1 IADD3.X R7, R27, UR5, RZ, P2, !PT ;  /* 0x000000051b071c10 */ /* 0x000fca00097fe4ff */
[----:B------:R0:W5:Y:S01]  /*1ed0*/  @P1 LDG.E R152, desc[UR40][R6.64] ;  /* 0x0000002806981981 */ /* 0x000162000c1e1900 */
[----:B-1----:R-:W-:Y:S01]  /*1ee0*/  ISETP.NE.AND P1, PT, R8, 0x1, PT ;  /* 0x000000010800780c */ /* 0x002fe20003f25270 */
[----:B------:R-:W-:Y:S01]  /*1ef0*/  IMAD.SHL.U32 R199, R5, 0x40, RZ ;  /* 0x0000004005c77824 */ /* 0x000fe200078e00ff */
[----:B------:R-:W-:Y:S01]  /*1f00*/  LOP3.LUT R13, R10, 0xff, RZ, 0xc0, !PT ;  /* 0x000000ff0a0d7812 */ /* 0x000fe200078ec0ff */
[----:B------:R-:W-:Y:S01]  /*1f10*/  IMAD.IADD R11, R25, 0x1, -R4 ;  /* 0x00000001190b7824 */ /* 0x000fe200078e0a04 */
[----:B------:R-:W-:Y:S01]  /*1f20*/  SHF.R.U32.HI R12, RZ, 0x10, R10 ;  /* 0x00000010ff0c7819 */ /* 0x000fe2000001160a */
[----:B------:R-:W-:Y:S01]  /*1f30*/  BSSY B0, `(.L_x_4499) ;  /* 0x0000034000007945 */ /* 0x000fe20003800000 */
[----:B------:R-:W-:Y:S01]  /*1f40*/  IADD3 R5, R199, 0x3f, RZ ;  /* 0x0000003fc7057810 */ /* 0x000fe20007ffe0ff */
[----:B------:R0:W-:Y:S04]  /*1f50*/  STL [R1+0x4c], R13 ;  /* 0x00004c0d01007387 */ /* 0x0001e80000100800 */
[----:B------:R0:W-:Y:S02]  /*1f60*/  STL [R1+0x3c], R12 ;  /* 0x00003c0c01007387 */ /* 0x0001e40000100800 */
[----:B------:R-:W1:Y:S08]  /*1f70*/  @P1 LDC R8, c[0x0][0x44c] ;  /* 0x00011300ff081b82 */ /* 0x000e700000000800 */
[----:B------:R-:W3:Y:S01]  /*1f80*/  @P1 LDC R9, c[0x0][0x450] ;  /* 0x00011400ff091b82 */ /* 0x000ee20000000800 */
[----:B--2---:R-:W-:-:S02]  /*1f90*/  @P0 IMAD.IADD R34, R3, 0x1, -R0 ;  /* 0x0000000103220824 */ /* 0x004fc400078e0a00 */
[----:B-1----:R-:W-:-:S04]  /*1fa0*/  @P1 IMAD.HI.U32 R0, R5, R8, RZ ;  /* 0x0000000805001227 */ /* 0x002fc800078e00ff */
[----:B------:R-:W-:Y:S01]  /*1fb0*/  IMAD.IADD R200, R11, 0x1, R34 ;  /* 0x000000010bc87824 */ /* 0x000fe200078e0222 */
[----:B---3--:R-:W-:-:S03]  /*1fc0*/  @P1 SHF.R.U32.HI R5, RZ, R9, R0 ;  /* 0x00000009ff051219 */ /* 0x008fc60000011600 */
[C---:B------:R-:W-:Y:S01]  /*1fd0*/  VIADD R0, R200.reuse, 0x3f ;  /* 0x0000003fc8007836 */ /* 0x040fe20000000000 */
[----:B------:R-:W-:-:S04]  /*1fe0*/  IADD3 R38, R200, 0x40, -R198 ;  /* 0x00000040c8267810 */ /* 0x000fc80007ffe8c6 */
[----:B------:R-:W-:Y:S01]  /*1ff0*/  SHF.R.S32.HI R3, RZ, 0x1f, R0 ;  /* 0x0000001fff037819 */ /* 0x000fe20000011400 */
[----:B------:R-:W-:-:S03]  /*2000*/  IMAD.IADD R5, R38, 0x1, R5 ;  /* 0x0000000126057824 */ /* 0x000fc600078e0205 */
[----:B------:R-:W-:Y:S01]  /*2010*/  LEA.HI R3, R3, R0, RZ, 0x6 ;  /* 0x0000000003037211 */ /* 0x000fe200078f30ff */
[----:B------:R-:W-:Y:S01]  /*2020*/  IMAD.MOV.U32 R0, RZ, RZ, RZ ;  /* 0x000000ffff007224 */ /* 0x000fe200078e00ff */
[----:B------:R-:W-:Y:S02]  /*2030*/  SHF.R.S32.HI R4, RZ, 0x1f, R5 ;  /* 0x0000001fff047819 */ /* 0x000fe40000011405 */
[----:B------:R-:W-:Y:S02]  /*2040*/  SHF.R.S32.HI R37, RZ, 0x6, R3 ;  /* 0x00000006ff257819 */ /* 0x000fe40000011403 */
[----:B------:R-:W-:-:S04]  /*2050*/  LEA.HI R4, R4, R5, RZ, 0x6 ;  /* 0x0000000504047211 */ /* 0x000fc800078f30ff */
[----:B------:R-:W-:-:S04]  /*2060*/  SHF.R.S32.HI R4, RZ, 0x6, R4 ;  /* 0x00000006ff047819 */ /* 0x000fc80000011404 */
[----:B------:R-:W-:-:S04]  /*2070*/  VIMNMX R9, R37, R4, PT ;  /* 0x0000000425097248 */ /* 0x000fc80003fe0100 */
[----:B------:R-:W-:-:S13]  /*2080*/  ISETP.GE.AND P0, PT, R9, 0x1, PT ;  /* 0x000000010900780c */ /* 0x000fda0003f06270 */
        /* <DEDUP_REMOVED lines=30> */
.L_x_4500:
[----:B------:R-:W-:Y:S05]  /*2270*/  BSYNC B0 ;  /* 0x0000000000007941 */ /* 0x000fea0003800000 */
.L_x_4499:
[----:B------:R-:W-:-:S05]  /*2280*/  IMAD R3, R13, R0, RZ ;  /* 0x000000000d037224 */ /* 0x000fca00078e02ff */
        /* <DEDUP_REMOVED lines=26> */
[----:B------:R-:W-:Y:S01]  /*2430*/  IMAD.U32 R10, RZ, RZ, UR6 ;  /* 0x00000006ff0a7e24 */ /* 0x000fe2000f8e00ff */
[----:B------:R-:W-:Y:S01]  /*2440*/  MOV R6, UR4 ;  /* 0x0000000400067c02 */ /* 0x000fe20008000f00 */
[----:B------:R-:W-:-:S02]  /*2450*/  IMAD.U32 R7, RZ, RZ, UR5 ;  /* 0x00000005ff077e24 */ /* 0x000fc4000f8e00ff */
[----:B------:R-:W-:Y:S02]  /*2460*/  IMAD.U32 R11, RZ, RZ, UR7 ;  /* 0x00000007ff0b7e24 */ /* 0x000fe4000f8e00ff */
[----:B------:R-:W-:Y:S02]  /*2470*/  IMAD.MOV.U32 R8, RZ, RZ, 0x70 ;  /* 0x00000070ff087424 */ /* 0x000fe400078e00ff */
[----:B------:R-:W-:Y:S02]  /*2480*/  IMAD.MOV.U32 R12, RZ, RZ, 0x1 ;  /* 0x00000001ff0c7424 */ /* 0x000fe400078e00ff */
[----:B------:R-:W-:-:S07]  /*2490*/  IMAD.MOV.U32 R13, RZ, RZ, RZ ;  /* 0x000000ffff0d7224 */ /* 0x000fce00078e00ff */
[----:B------:R-:W-:-:S07]  /*24a0*/  LEPC R20, `(.L_x_4503) ;  /* 0x000000001014794e */ /* 0x000fce0000000000 */
[----:B0----5:R-:W-:Y:S05]  /*24b0*/  CALL.ABS.NOINC R14 ;  /* 0x000000000e007343 */ /* 0x021fea0003c00000 */
.L_x_4503:
[----:B------:R-:W-:Y:S05]  /*24c0*/  BSYNC B6 ;  /* 0x0000000000067941 */ /* 0x000fea0003800000 */
.L_x_4502:
        /* <DEDUP_REMOVED lines=20> */
.L_x_4505:
[----:B------:R-:W-:Y:S05]  /*2610*/  BSYNC B6 ;  /* 0x0000000000067941 */ /* 0x000fea0003800000 */
.L_x_4504:
        /* <DEDUP_REMOVED lines=15> */
[-C--:B-1----:R-:W-:Y:S01]  /*2710*/  IMAD R8, R9, R6.reuse, RZ ;  /* 0x0000000609087224 */ /* 0x082fe200078e02ff */
[----:B------:R-:W-:Y:S01]  /*2720*/  LOP3.LUT R42, R42, 0x1c0, RZ, 0xc0, !PT ;  /* 0x000001c02a2a7812 */ /* 0x000fe200078ec0ff */
[-C--:B------:R-:W-:Y:S01]  /*2730*/  IMAD.WIDE.U32 R20, R187, R6.reuse, R188 ;  /* 0x00000006bb147225 */ /* 0x080fe200078e00bc */
[----:B------:R-:W-:Y:S02]  /*2740*/  SHF.L.U64.HI R40, R6, 0x6, R7 ;  /* 0x0000000606287819 */ /* 0x000fe40000010207 */
[----:B--2---:R-:W-:Y:S01]  /*2750*/  ISETP.GE.AND P3, PT, R18, R47, PT ;  /* 0x0000002f1200720c */ /* 0x004fe20003f66270 */
[----:B0-----:R-:W-:Y:S01]  /*2760*/  VIADD R10, R3, 0xffffff80 ;  /* 0xffffff80030a7836 */ /* 0x001fe20000000000 */
[----:B------:R-:W-:Y:S01]  /*2770*/  SHF.R.U32.HI R44, RZ, 0x3, R42 ;  /* 0x00000003ff2c7819 */ /* 0x000fe2000001162a */
[C---:B------:R-:W-:Y:S01]  /*2780*/  IMAD R11, R187.reuse, R7, R8 ;  /* 0x00000007bb0b7224 */ /* 0x040fe200078e0208 */
[----:B----4-:R-:W0:Y:S01]  /*2790*/  LDC.64 R4, c[0x0][0x408] ;  /* 0x00010200ff047b82 */ /* 0x010e220000000a00 */
[----:B------:R-:W-:Y:S01]  /*27a0*/  IMAD.WIDE.U32 R28, R187, R6, R18 ;  /* 0x00000006bb1c7225 */ /* 0x000fe200078e0012 */
[----:B------:R-:W-:-:S02]  /*27b0*/  SHF.R.S32.HI R3, RZ, 0x1f, R10 ;  /* 0x0000001fff037819 */ /* 0x000fc4000001140a */
[----:B------:R-:W-:Y:S01]  /*27c0*/  ISETP.GE.AND P2, PT, R18, UR4, PT ;  /* 0x0000000412007c0c */ /* 0x000fe2000bf46270 */
[----:B------:R-:W-:Y:S01]  /*27d0*/  IMAD.IADD R21, R21, 0x1, R11 ;  /* 0x0000000115157824 */ /* 0x000fe200078e020b */
[----:B------:R-:W-:Y:S01]  /*27e0*/  LEA.HI R3, R3, R10, RZ, 0x2 ;  /* 0x0000000a03037211 */ /* 0x000fe200078f10ff */
[----:B------:R-:W-:Y:S01]  /*27f0*/  IMAD.IADD R29, R11, 0x1, R29 ;  /* 0x000000010b1d7824 */ /* 0x000fe200078e021d */
[----:B-----5:R-:W-:Y:S01]  /*2800*/  SHF.R.S32.HI R11, RZ, 0x1f, R152 ;  /* 0x0000001fff0b7819 */ /* 0x020fe20000011498 */
[CC--:B------:R-:W-:Y:S01]  /*2810*/  IMAD.WIDE.U32 R20, R152.reuse, R6.reuse, R20 ;  /* 0x0000000698147225 */ /* 0x0c0fe200078e0014 */
[----:B------:R-:W-:Y:S02]  /*2820*/  LOP3.LUT R13, R3, 0xfffffffc, RZ, 0xc0, !PT ;  /* 0xfffffffc030d7812 */ /* 0x000fe400078ec0ff */
[----:B------:R-:W-:Y:S01]  /*2830*/  ISETP.GE.AND P1, PT, R23, UR4, PT ;  /* 0x0000000417007c0c */ /* 0x000fe2000bf26270 */
[----:B------:R-:W-:Y:S01]  /*2840*/  IMAD.WIDE.U32 R28, R152, R6, R28 ;  /* 0x00000006981c7225 */ /* 0x000fe200078e001c */
[----:B---3--:R-:W-:-:S03]  /*2850*/  LEA.HI R46, R46, 0x8, RZ, 0x19 ;  /* 0x000000082e2e7811 */ /* 0x008fc600078fc8ff */
[----:B------:R-:W-:Y:S02]  /*2860*/  IMAD.IADD R12, R10, 0x1, -R13 ;  /* 0x000000010a0c7824 */ /* 0x000fe400078e0a0d */
[----:B------:R-:W-:Y:S02]  /*2870*/  IMAD R10, R11, R6, RZ ;  /* 0x000000060b0a7224 */ /* 0x000fe400078e02ff */
[----:B------:R-:W-:Y:S02]  /*2880*/  IMAD.IADD R3, R24, 0x1, R25 ;  /* 0x0000000118037824 */ /* 0x000fe400078e0219 */
[----:B------:R-:W-:Y:S01]  /*2890*/  IMAD R51, R152, R7, R10 ;  /* 0x0000000798337224 */ /* 0x000fe200078e020a */
[----:B0-----:R-:W-:Y:S01]  /*28a0*/  SHF.L.U64.HI R43, R4, 0x6, R5 ;  /* 0x00000006042b7819 */ /* 0x001fe20000010205 */
[-C--:B------:R-:W-:Y:S01]  /*28b0*/  IMAD R8, R9, R4.reuse, RZ ;  /* 0x0000000409087224 */ /* 0x080fe200078e02ff */
[----:B------:R-:W-:Y:S01]  /*28c0*/  SEL R9, R47, RZ, P3 ;  /* 0x000000ff2f097207 */ /* 0x000fe20001800000 */
[----:B------:R-:W-:-:S02]  /*28d0*/  IMAD R11, R11, R4, RZ ;  /* 0x000000040b0b7224 */ /* 0x000fc400078e02ff */
[CC--:B------:R-:W-:Y:S02]  /*28e0*/  IMAD R13, R187.reuse, R5.reuse, R8 ;  /* 0x00000005bb0d7224 */ /* 0x0c0fe400078e0208 */
[----:B------:R-:W-:Y:S02]  /*28f0*/  IMAD.IADD R9, R18, 0x1, R9 ;  /* 0x0000000112097824 */ /* 0x000fe400078e0209 */
[----:B------:R-:W-:Y:S01]  /*2900*/  IMAD R11, R152, R5, R11 ;  /* 0x00000005980b7224 */ /* 0x000fe200078e020b */
[----:B------:R-:W-:Y:S01]  /*2910*/  LOP3.LUT R5, R42, 0x18, R18, 0xf8, !PT ;  /* 0x000000182a057812 */ /* 0x000fe200078ef812 */
[----:B------:R-:W-:Y:S01]  /*2920*/  IMAD.WIDE.U32 R30, R187, R4, R188 ;  /* 0x00000004bb1e7225 */ /* 0x000fe200078e00bc */
[----:B------:R-:W-:Y:S02]  /*2930*/  SHF.R.S32.HI R8, RZ, 0x1f, R9 ;  /* 0x0000001fff087819 */ /* 0x000fe40000011409 */
[----:B------:R-:W-:Y:S01]  /*2940*/  LOP3.LUT R5, R5, R44, RZ, 0x3c, !PT ;  /* 0x0000002c05057212 */ /* 0x000fe200078e3cff */
[----:B------:R-:W-:Y:S01]  /*2950*/  IMAD.WIDE.U32 R32, R187, R4, R18 ;  /* 0x00000004bb207225 */ /* 0x000fe200078e0012 */
[----:B------:R-:W-:-:S02]  /*2960*/  LEA.HI R39, R8, R9, RZ, 0x3 ;  /* 0x0000000908277211 */ /* 0x000fc400078f18ff */
[----:B------:R-:W-:Y:S01]  /*2970*/  IADD3 R31, R31, R13, RZ ;  /* 0x0000000d1f1f7210 */ /* 0x000fe20007ffe0ff */
[----:B------:R-:W-:Y:S01]  /*2980*/  IMAD R48, R206, 0x200, R5 ;  /* 0x00000200ce307824 */ /* 0x000fe200078e0205 */
[----:B------:R-:W-:Y:S01]  /*2990*/  LOP3.LUT R5, R42, 0x38, R39, 0xf8, !PT ;  /* 0x000000382a057812 */ /* 0x000fe200078ef827 */
[----:B------:R-:W-:Y:S01]  /*29a0*/  IMAD.IADD R33, R13, 0x1, R33 ;  /* 0x000000010d217824 */ /* 0x000fe200078e0221 */
[----:B------:R-:W-:Y:S01]  /*29b0*/  LOP3.LUT R53, R39, 0xfffffff8, RZ, 0xc0, !PT ;  /* 0xfffffff827357812 */ /* 0x000fe200078ec0ff */
[C---:B------:R-:W-:Y:S01]  /*29c0*/  IMAD.WIDE.U32 R30, R152.reuse, R4, R30 ;  /* 0x00000004981e7225 */ /* 0x040fe200078e001e */
[----:B------:R-:W-:Y:S02]  /*29d0*/  LOP3.LUT R5, R5, R44, RZ, 0x3c, !PT ;  /* 0x0000002c05057212 */ /* 0x000fe400078e3cff */
[----:B------:R-:W-:Y:S01]  /*29e0*/  SHF.R.S32.HI R58, RZ, 0x1f, R53 ;  /* 0x0000001fff3a7819 */ /* 0x000fe20000011435 */
[----:B------:R-:W-:-:S04]  /*29f0*/  IMAD.WIDE.U32 R32, R152, R4, R32 ;  /* 0x0000000498207225 */ /* 0x000fc800078e0020 */
        /* <DEDUP_REMOVED lines=10> */
.L_x_4538:
[----:B0-----:R-:W0:Y:S01]  /*2aa0*/  LDC R62, c[0x0][0x430] ;  /* 0x00010c00ff3e7b82 */ /* 0x001e220000000800 */
[----:B------:R-:W-:Y:S02]  /*2ab0*/  VIADD R35, R35, 0xffffffff ;  /* 0xffffffff23237836 */ /* 0x000fe40000000000 */
[----:B------:R-:W-:Y:S02]  /*2ac0*/  IMAD.MOV.U32 R61, RZ, RZ, RZ ;  /* 0x000000ffff3d7224 */ /* 0x000fe400078e00ff */
[----:B------:R-:W-:-:S03]  /*2ad0*/  IMAD R4, R35, 0x40, R49 ;  /* 0x0000004023047824 */ /* 0x000fc600078e0231 */
[----:B------:R-:W1:Y:S01]  /*2ae0*/  LDC R69, c[0x0][0x3f4] ;  /* 0x0000fd00ff457b82 */ /* 0x000e620000000800 */
        /* <DEDUP_REMOVED lines=26> */
[----:B------:R-:W-:-:S05]  /*2c90*/  IMAD.IADD R7, R48, 0x1, R66 ;  /* 0x0000000130077824 */ /* 0x000fca00078e0242 */
[----:B------:R-:W-:Y:S01]  /*2ca0*/  LEA R70, R7, R2, 0x1 ;  /* 0x0000000207467211 */ /* 0x000fe200078e08ff */
[----:B0-----:R-:W-:Y:S06]  /*2cb0*/  @!P0 BRA `(.L_x_4507) ;  /* 0x0000001400c88947 */ /* 0x001fec0003800000 */
        /* <DEDUP_REMOVED lines=57> */
.L_x_4510:
[----:B------:R-:W-:Y:S05]  /*3050*/  BSYNC B1 ;  /* 0x0000000000017941 */ /* 0x000fea0003800000 */
.L_x_4509:
[----:B------:R-:W-:Y:S01]  /*3060*/  ISETP.NE.AND P5, PT, R186, 0x3, PT ;  /* 0x00000003ba00780c */ /* 0x000fe20003fa5270 */
[----:B0----5:R-:W-:Y:S02]  /*3070*/  IMAD.MOV.U32 R4, RZ, RZ, R8 ;  /* 0x000000ffff047224 */ /* 0x021fe400078e0008 */
[----:B------:R-:W-:Y:S02]  /*3080*/  IMAD.MOV.U32 R5, RZ, RZ, R9 ;  /* 0x000000ffff057224 */ /* 0x000fe400078e0009 */
[----:B------:R-:W-:Y:S02]  /*3090*/  IMAD.MOV.U32 R6, RZ, RZ, R26 ;  /* 0x000000ffff067224 */ /* 0x000fe400078e001a */
[----:B------:R-:W-:Y:S01]  /*30a0*/  IMAD.MOV.U32 R7, RZ, RZ, R27 ;  /* 0x000000ffff077224 */ /* 0x000fe200078e001b */
[----:B------:R-:W-:Y:S01]  /*30b0*/  PRMT R71, R4, 0x5410, R5 ;  /* 0x0000541004477816 */ /* 0x000fe20000000005 */
[----:B------:R-:W-:Y:S02]  /*30c0*/  IMAD.MOV.U32 R4, RZ, RZ, R24 ;  /* 0x000000ffff047224 */ /* 0x000fe400078e0018 */
[----:B------:R-:W-:Y:S01]  /*30d0*/  IMAD.MOV.U32 R5, RZ, RZ, R25 ;  /* 0x000000ffff057224 */ /* 0x000fe200078e0019 */
[----:B------:R-:W-:Y:S01]  /*30e0*/  PRMT R73, R6, 0x5410, R7 ;  /* 0x0000541006497816 */ /* 0x000fe20000000007 */
[----:B------:R-:W-:-:S02]  /*30f0*/  IMAD.MOV.U32 R6, RZ, RZ, R54 ;  /* 0x000000ffff067224 */ /* 0x000fc400078e0036 */
[----:B------:R-:W-:Y:S01]  /*3100*/  IMAD.MOV.U32 R7, RZ, RZ, R55 ;  /* 0x000000ffff077224 */ /* 0x000fe200078e0037 */
[----:B------:R-:W-:-:S04]  /*3110*/  PRMT R74, R4, 0x5410, R5 ;  /* 0x00005410044a7816 */ /* 0x000fc80000000005 */
[----:B------:R-:W-:Y:S01]  /*3120*/  PRMT R75, R6, 0x5410, R7 ;  /* 0x00005410064b7816 */ /* 0x000fe20000000007 */
[----:B------:R-:W-:Y:S06]  /*3130*/  @!P5 BRA `(.L_x_4511) ;  /* 0x000000000004d947 */ /* 0x000fec0003800000 */
[----:B------:R-:W-:Y:S01]  /*3140*/  BPT.TRAP 0x1 ;  /* 0x000000040000795c */ /* 0x000fe20000300000 */
.L_x_4511:
[----:B------:R-:W-:Y:S01]  /*3150*/  IMAD R60, R184, 0x8, R2 ;  /* 0x00000008b83c7824 */ /* 0x000fe200078e0202 */
[----:B------:R-:W-:Y:S01]  /*3160*/  SHF.L.U32 R67, R191, 0x1f, RZ ;  /* 0x0000001fbf437819 */ /* 0x000fe200000006ff */
[----:B------:R-:W-:Y:S03]  /*3170*/  BSSY B1, `(.L_x_4512) ;  /* 0x0000003000017945 */ /* 0x000fe60003800000 */
[----:B------:R-:W0:Y:S02]  /*3180*/  SYNCS.PHASECHK.TRANS64.TRYWAIT P6, [R60+URZ+0x28c90], R67 ;  /* 0x028c90433c0075a7 */ /* 0x000e2400080c017f */
[----:B0-----:R-:W-:Y:S05]  /*3190*/  @!P6 BRA `(.L_x_4513) ;  /* 0x000001a80080e947 */ /* 0x001fea0003800000 */
.L_x_4783:
[----:B------:R-:W-:Y:S05]  /*31a0*/  BSYNC B1 ;  /* 0x0000000000017941 */ /* 0x000fea0003800000 */
.L_x_4512:
[----:B------:R-:W-:-:S03]  /*31b0*/  UMOV UR4, 0xffffffff ;  /* 0xffffffff00047882 */ /* 0x000fc60000000000 */
[----:B------:R-:W-:Y:S05]  /*31c0*/  BRA.DIV UR4, `(.L_x_4514) ;  /* 0x000001aa04887947 */ /* 0x000fea000b800000 */
[----:B------:R1:W2:Y:S04]  /*31d0*/  SHFL.IDX PT, R72, R14, RZ, 0x1c1f ;  /* 0x001c1fff0e487589 */ /* 0x0002a800000e0000 */
[----:B------:R-:W3:Y:S02]  /*31e0*/  SHFL.IDX PT, R68, R68, RZ, 0x1c1f ;  /* 0x001c1fff44447589 */ /* 0x000ee400000e0000 */
.L_x_4787:
        /* <DEDUP_REMOVED lines=9> */
[----:B-1----:R-:W-:Y:S01]  /*3280*/  SHF.R.U64 R14, R54, 0x10, R55 ;  /* 0x00000010360e7819 */ /* 0x002fe20000001237 */
[--C-:B0-----:R-:W-:Y:S01]  /*3290*/  HADD2.F32 R12, -RZ, R5.reuse.H1_H1 ;  /* 0x30000005ff0c7230 */ /* 0x101fe20000004100 */
[----:B------:R-:W-:Y:S01]  /*32a0*/  SHF.R.U64 R13, R26, 0x10, R27 ;  /* 0x000000101a0d7819 */ /* 0x000fe2000000121b */
[----:B------:R-:W-:Y:S02]  /*32b0*/  HADD2.F32 R5, -RZ, R5.H0_H0 ;  /* 0x20000005ff057230 */ /* 0x000fe40000004100 */
[----:B------:R-:W-:Y:S02]  /*32c0*/  HADD2.F32 R14, -RZ, R14.H0_H0 ;  /* 0x2000000eff0e7230 */ /* 0x000fe40000004100 */
[----:B------:R-:W-:-:S03]  /*32d0*/  HADD2.F32 R13, -RZ, R13.H0_H0 ;  /* 0x2000000dff0d7230 */ /* 0x000fc60000004100 */
[CC--:B------:R-:W-:Y:S01]  /*32e0*/  FMUL.FTZ R15, R5.reuse, R14.reuse ;  /* 0x0000000e050f7220 */ /* 0x0c0fe20000410000 */
        /* <DEDUP_REMOVED lines=12> */
[----:B------:R-:W-:Y:S02]  /*33b0*/  HADD2.F32 R26, -RZ, R75.H0_H0 ;  /* 0x2000004bff1a7230 */ /* 0x000fe40000004100 */
[C---:B------:R-:W-:Y:S01]  /*33c0*/  FMUL.FTZ R15, R4.reuse, R15 ;  /* 0x0000000f040f7220 */ /* 0x040fe20000410000 */
[----:B------:R-:W-:-:S03]  /*33d0*/  FFMA.FTZ R4, R4, R7, -R27 ;  /* 0x0000000704047223 */ /* 0x000fc6000001081b */
[----:B------:R-:W-:Y:S01]  /*33e0*/  FFMA.FTZ R7, R14, R7, R15 ;  /* 0x000000070e077223 */ /* 0x000fe2000001000f */
[--C-:B------:R-:W-:Y:S02]  /*33f0*/  HADD2.F32 R14, -RZ, R13.reuse.H1_H1 ;  /* 0x3000000dff0e7230 */ /* 0x100fe40000004100 */
[----:B------:R-:W-:Y:S02]  /*3400*/  HADD2.F32 R13, -RZ, R13.H0_H0 ;  /* 0x2000000dff0d7230 */ /* 0x000fe40000004100 */
[----:B------:R-:W-:Y:S02]  /*3410*/  HADD2.F32 R15, -RZ, R73.H0_H0 ;  /* 0x20000049ff0f7230 */ /* 0x000fe40000004100 */
[----:B------:R-:W-:Y:S01]  /*3420*/  FMUL.FTZ R54, R14, R26 ;  /* 0x0000001a0e367220 */ /* 0x000fe20000410000 */
[----:B------:R-:W-:Y:S01]  /*3430*/  F2FP.F16.F32.PACK_AB R7, R7, R4 ;  /* 0x000000040707723e */ /* 0x000fe200000000ff */
[C---:B------:R-:W-:Y:S02]  /*3440*/  FMUL.FTZ R27, R13.reuse, R26 ;  /* 0x0000001a0d1b7220 */ /* 0x040fe40000410000 */
[----:B------:R-:W-:Y:S01]  /*3450*/  FFMA.FTZ R54, R13, R15, -R54 ;  /* 0x0000000f0d367223 */ /* 0x000fe20000010836 */
[----:B------:R-:W-:-:S02]  /*3460*/  HADD2.F32 R13, -RZ, R6.H1_H1 ;  /* 0x30000006ff0d7230 */ /* 0x000fc40000004100 */
[----:B------:R-:W-:Y:S01]  /*3470*/  FFMA.FTZ R27, R14, R15, R27 ;  /* 0x0000000f0e1b7223 */ /* 0x000fe2000001001b */
[----:B------:R-:W-:Y:S02]  /*3480*/  HADD2.F32 R15, -RZ, R75.H1_H1 ;  /* 0x3000004bff0f7230 */ /* 0x000fe40000004100 */
[----:B------:R-:W-:Y:S02]  /*3490*/  HADD2.F32 R6, -RZ, R6.H0_H0 ;  /* 0x20000006ff067230 */ /* 0x000fe40000004100 */
[----:B------:R-:W-:Y:S02]  /*34a0*/  HADD2.F32 R14, -RZ, R73.H1_H1 ;  /* 0x30000049ff0e7230 */ /* 0x000fe40000004100 */
[-C--:B------:R-:W-:Y:S01]  /*34b0*/  FMUL.FTZ R55, R13, R15.reuse ;  /* 0x0000000f0d377220 */ /* 0x080fe20000410000 */
[----:B------:R-:W-:Y:S01]  /*34c0*/  F2FP.F16.F32.PACK_AB R4, R27, R54 ;  /* 0x000000361b04723e */ /* 0x000fe200000000ff */
[C---:B------:R-:W-:Y:S02]  /*34d0*/  FMUL.FTZ R26, R6.reuse, R15 ;  /* 0x0000000f061a7220 */ /* 0x040fe40000410000 */
[----:B------:R-:W-:-:S02]  /*34e0*/  FFMA.FTZ R55, R6, R14, -R55 ;  /* 0x0000000e06377223 */ /* 0x000fc40000010837 */
[----:B------:R-:W-:-:S05]  /*34f0*/  FFMA.FTZ R26, R13, R14, R26 ;  /* 0x0000000e0d1a7223 */ /* 0x000fca000001001a */
[----:B------:R-:W-:-:S07]  /*3500*/  F2FP.F16.F32.PACK_AB R6, R26, R55 ;  /* 0x000000371a06723e */ /* 0x000fce00000000ff */
.L_x_4519:
[----:B------:R-:W-:Y:S05]  /*3510*/  BSYNC B2 ;  /* 0x0000000000027941 */ /* 0x000fea0003800000 */
.L_x_4518:
[----:B0-----:R4:W-:Y:S02]  /*3520*/  ST.E.128 desc[UR40][R10.64], R4 ;  /* 0x000000040a007985 */ /* 0x0019e4000c101d28 */
.L_x_4517:
[----:B------:R-:W-:Y:S05]  /*3530*/  BSYNC B1 ;  /* 0x0000000000017941 */ /* 0x000fea0003800000 */
.L_x_4516:
        /* <DEDUP_REMOVED lines=53> */
.L_x_4521:
[----:B------:R-:W-:Y:S05]  /*3890*/  BSYNC B1 ;  /* 0x0000000000017941 */ /* 0x000fea0003800000 */
.L_x_4520:
[----:B--2---:R2:W-:Y:S01]  /*38a0*/  ST.E.128 desc[UR40][R10.64], R4 ;  /* 0x000000040a007985 */ /* 0x0045e2000c101d28 */
[----:B------:R-:W-:Y:S05]  /*38b0*/  BRA `(.L_x_4515) ;  /* 0x0000000c00987947 */ /* 0x000fea0003800000 */
.L_x_4508:
[----:B------:R-:W-:Y:S01]  /*38c0*/  IMAD R65, R35, -0x40, R34 ;  /* 0xffffffc023417824 */ /* 0x000fe200078e0222 */
[----:B------:R-:W-:-:S04]  /*38d0*/  ISETP.GE.AND P0, PT, R18, R69, PT ;  /* 0x000000451200720c */ /* 0x000fc80003f06270 */
[----:B------:R-:W-:-:S04]  /*38e0*/  VIMNMX R65, R65, 0x40, PT ;  /* 0x0000004041417848 */ /* 0x000fc80003fe0100 */
[----:B------:R-:W-:-:S13]  /*38f0*/  ISETP.GE.OR P5, PT, R187, R65, P0 ;  /* 0x00000041bb00720c */ /* 0x000fda00007a6670 */
[----:B------:R-:W0:Y:S01]  /*3900*/  @!P5 LDC.64 R12, c[0x0][0x3e8] ;  /* 0x0000fa00ff0cdb82 */ /* 0x000e220000000a00 */
[----:B------:R-:W-:Y:S01]  /*3910*/  @!P5 IADD3 R6, P6, R28, R4, RZ ;  /* 0x000000041c06d210 */ /* 0x000fe20007fde0ff */
[----:B------:R-:W-:Y:S01]  /*3920*/  @!P5 IMAD R4, R43, R35, RZ ;  /* 0x000000232b04d224 */ /* 0x000fe200078e02ff */
[----:B------:R-:W-:-:S03]  /*3930*/  @!P5 MOV R5, R56 ;  /* 0x000000380005d202 */ /* 0x000fc60000000f00 */
        /* <DEDUP_REMOVED lines=16> */
[----:B------:R-:W-:Y:S01]  /*3a40*/  ISETP.NE.AND P5, PT, R186, 0x3, PT ;  /* 0x00000003ba00780c */ /* 0x000fe20003fa5270 */
        /* <DEDUP_REMOVED lines=17> */
.L_x_4522:
[----:B------:R-:W-:Y:S01]  /*3b60*/  IMAD R60, R184, 0x8, R2 ;  /* 0x00000008b83c7824 */ /* 0x000fe200078e0202 */
[----:B------:R-:W-:Y:S01]  /*3b70*/  SHF.L.U32 R67, R191, 0x1f, RZ ;  /* 0x0000001fbf437819 */ /* 0x000fe200000006ff */
[----:B------:R-:W-:Y:S03]  /*3b80*/  BSSY B1, `(.L_x_4523) ;  /* 0x0000003000017945 */ /* 0x000fe60003800000 */
[----:B------:R-:W0:Y:S02]  /*3b90*/  SYNCS.PHASECHK.TRANS64.TRYWAIT P6, [R60+URZ+0x28c90], R67 ;  /* 0x028c90433c0075a7 */ /* 0x000e2400080c017f */
[----:B0-----:R-:W-:Y:S05]  /*3ba0*/  @!P6 BRA `(.L_x_4524) ;  /* 0x000001a0005ce947 */ /* 0x001fea0003800000 */
.L_x_4788:
[----:B------:R-:W-:Y:S05]  /*3bb0*/  BSYNC B1 ;  /* 0x0000000000017941 */ /* 0x000fea0003800000 */
.L_x_4523:
[----:B------:R-:W-:-:S03]  /*3bc0*/  UMOV UR4, 0xffffffff ;  /* 0xffffffff00047882 */ /* 0x000fc60000000000 */
[----:B------:R-:W-:Y:S05]  /*3bd0*/  BRA.DIV UR4, `(.L_x_4525) ;  /* 0x000001a204647947 */ /* 0x000fea000b800000 */
[----:B------:R1:W2:Y:S04]  /*3be0*/  SHFL.IDX PT, R54, R14, RZ, 0x1c1f ;  /* 0x001c1fff0e367589 */ /* 0x0002a800000e0000 */
[----:B------:R-:W3:Y:S02]  /*3bf0*/  SHFL.IDX PT, R68, R68, RZ, 0x1c1f ;  /* 0x001c1fff44447589 */ /* 0x000ee400000e0000 */
.L_x_4792:
[----:B------:R-:W-:-:S13]  /*3c00*/  ISETP.GE.OR P6, PT, R187, R65, P2 ;  /* 0x00000041bb00720c */ /* 0x000fda00017c6670 */
[----:B------:R-:W-:Y:S05]  /*3c10*/  @P6 BRA `(.L_x_4515) ;  /* 0x0000000800c06947 */ /* 0x000fea0003800000 */
[----:B------:R-:W4:Y:S01]  /*3c20*/  LDC R70, c[0x0][0x2f4] ;  /* 0x0000bd00ff467b82 */ /* 0x000f220000000800 */
        /* <DEDUP_REMOVED lines=18> */
[----:B-1----:R-:W-:Y:S01]  /*3d50*/  IMAD.MOV.U32 R69, RZ, RZ, R13 ;  /* 0x000000ffff457224 */ /* 0x002fe200078e000d */
[----:B------:R-:W-:Y:S01]  /*3d60*/  SHF.R.U32.HI R71, RZ, 0x10, R25 ;  /* 0x00000010ff477819 */ /* 0x000fe20000011619 */
[----:B----4-:R-:W-:Y:S01]  /*3d70*/  IMAD.MOV.U32 R66, RZ, RZ, R9 ;  /* 0x000000ffff427224 */ /* 0x010fe200078e0009 */
[----:B------:R-:W-:Y:S01]  /*3d80*/  SHF.R.U32.HI R73, RZ, 0x10, R5 ;  /* 0x00000010ff497819 */ /* 0x000fe20000011605 */
[----:B------:R-:W-:Y:S01]  /*3d90*/  HADD2.F32 R74, -RZ, R74.H0_H0 ;  /* 0x2000004aff4a7230 */ /* 0x000fe20000004100 */
[----:B------:R-:W-:Y:S01]  /*3da0*/  SHF.R.U64 R24, R24, 0x10, R25 ;  /* 0x0000001018187819 */ /* 0x000fe20000001219 */
[----:B------:R-:W-:Y:S01]  /*3db0*/  HADD2.F32 R9, -RZ, R69.H0_H0 ;  /* 0x20000045ff097230 */ /* 0x000fe20000004100 */
[----:B------:R-:W-:Y:S01]  /*3dc0*/  SHF.R.U64 R4, R4, 0x10, R5 ;  /* 0x0000001004047819 */ /* 0x000fe20000001205 */
[----:B------:R-:W-:Y:S01]  /*3dd0*/  HADD2.F32 R13, -RZ, R66.H0_H0 ;  /* 0x20000042ff0d7230 */ /* 0x000fe20000004100 */
[----:B------:R-:W-:Y:S01]  /*3de0*/  SHF.R.U64 R26, R26, 0x10, R27 ;  /* 0x000000101a1a7819 */ /* 0x000fe2000000121b */
[----:B------:R-:W-:-:S02]  /*3df0*/  HADD2.F32 R72, -RZ, R72.H0_H0 ;  /* 0x20000048ff487230 */ /* 0x000fc40000004100 */
[-C--:B------:R-:W-:Y:S01]  /*3e00*/  FMUL.FTZ R76, R9, R74.reuse ;  /* 0x0000004a094c7220 */ /* 0x080fe20000410000 */
[----:B------:R-:W-:Y:S02]  /*3e10*/  HADD2.F32 R69, -RZ, R69.H1_H1 ;  /* 0x30000045ff457230 */ /* 0x000fe40000004100 */
[C---:B------:R-:W-:Y:S01]  /*3e20*/  FMUL.FTZ R74, R13.reuse, R74 ;  /* 0x0000004a0d4a7220 */ /* 0x040fe20000410000 */
[----:B------:R-:W-:Y:S02]  /*3e30*/  HADD2.F32 R71, -RZ, R71.H0_H0 ;  /* 0x20000047ff477230 */ /* 0x000fe40000004100 */
[-C--:B------:R-:W-:Y:S01]  /*3e40*/  FFMA.FTZ R13, R13, R72.reuse, -R76 ;  /* 0x000000480d0d7223 */ /* 0x080fe2000001084c */
[----:B------:R-:W-:Y:S02]  /*3e50*/  HADD2.F32 R76, -RZ, R75.H0_H0 ;  /* 0x2000004bff4c7230 */ /* 0x000fe40000004100 */
[----:B------:R-:W-:Y:S01]  /*3e60*/  FFMA.FTZ R9, R9, R72, R74 ;  /* 0x0000004809097223 */ /* 0x000fe2000001004a */
[----:B------:R-:W-:-:S02]  /*3e70*/  HADD2.F32 R72, -RZ, R66.H1_H1 ;  /* 0x30000042ff487230 */ /* 0x000fc40000004100 */
[----:B------:R-:W-:Y:S02]  /*3e80*/  HADD2.F32 R66, -RZ, R73.H0_H0 ;  /* 0x20000049ff427230 */ /* 0x000fe40000004100 */
[CC--:B------:R-:W-:Y:S01]  /*3e90*/  FMUL.FTZ R73, R69.reuse, R71.reuse ;  /* 0x0000004745497220 */ /* 0x0c0fe20000410000 */
[----:B------:R-:W-:Y:S02]  /*3ea0*/  HADD2.F32 R25, -RZ, R79.H0_H0 ;  /* 0x2000004fff197230 */ /* 0x000fe40000004100 */
[C---:B------:R-:W-:Y:S01]  /*3eb0*/  FMUL.FTZ R74, R72.reuse, R71 ;  /* 0x00000047484a7220 */ /* 0x040fe20000410000 */
[----:B------:R-:W-:Y:S02]  /*3ec0*/  IMAD.MOV.U32 R71, RZ, RZ, R15 ;  /* 0x000000ffff477224 */ /* 0x000fe400078e000f */
[-C--:B------:R-:W-:Y:S01]  /*3ed0*/  FFMA.FTZ R72, R72, R66.reuse, -R73 ;  /* 0x0000004248487223 */ /* 0x080fe20000010849 */
[----:B------:R-:W-:Y:S01]  /*3ee0*/  SHF.R.U32.HI R73, RZ, 0x10, R27 ;  /* 0x00000010ff497819 */ /* 0x000fe2000001161b */
[----:B------:R-:W-:Y:S01]  /*3ef0*/  FFMA.FTZ R66, R69, R66, R74 ;  /* 0x0000004245427223 */ /* 0x000fe2000001004a */
[----:B------:R-:W-:-:S02]  /*3f00*/  IMAD.MOV.U32 R69, RZ, RZ, R11 ;  /* 0x000000ffff457224 */ /* 0x000fc400078e000b */
[----:B------:R-:W-:Y:S01]  /*3f10*/  HADD2.F32 R11, -RZ, R71.H0_H0 ;  /* 0x20000047ff0b7230 */ /* 0x000fe20000004100 */
[----:B------:R-:W-:Y:S01]  /*3f20*/  F2FP.F16.F32.PACK_AB R13, R72, R13 ;  /* 0x0000000d480d723e */ /* 0x000fe200000000ff */
[----:B------:R-:W-:Y:S01]  /*3f30*/  HADD2.F32 R74, -RZ, R78.H0_H0 ;  /* 0x2000004eff4a7230 */ /* 0x000fe20000004100 */
[----:B------:R-:W-:Y:S01]  /*3f40*/  F2FP.F16.F32.PACK_AB R66, R66, R9 ;  /* 0x000000094242723e */ /* 0x000fe200000000ff */
[----:B------:R-:W-:Y:S02]  /*3f50*/  HADD2.F32 R15, -RZ, R69.H0_H0 ;  /* 0x20000045ff0f7230 */ /* 0x000fe40000004100 */
[-C--:B------:R-:W-:Y:S01]  /*3f60*/  FMUL.FTZ R78, R11, R76.reuse ;  /* 0x0000004c0b4e7220 */ /* 0x080fe20000410000 */
[----:B------:R-:W-:Y:S02]  /*3f70*/  HADD2.F32 R24, -RZ, R24.H0_H0 ;  /* 0x20000018ff187230 */ /* 0x000fe40000004100 */
[----:B------:R-:W-:Y:S02]  /*3f80*/  HADD2.F32 R4, -RZ, R4.H0_H0 ;  /* 0x20000004ff047230 */ /* 0x000fe40000004100 */
[C---:B------:R-:W-:Y:S01]  /*3f90*/  FMUL.FTZ R76, R15.reuse, R76 ;  /* 0x0000004c0f4c7220 */ /* 0x040fe20000410000 */
[----:B------:R-:W-:Y:S01]  /*3fa0*/  FFMA.FTZ R15, R15, R74, -R78 ;  /* 0x0000004a0f0f7223 */ /* 0x000fe2000001084e */
[----:B------:R-:W-:-:S02]  /*3fb0*/  HADD2.F32 R27, -RZ, R77.H1_H1 ;  /* 0x3000004dff1b7230 */ /* 0x000fc40000004100 */
[----:B------:R-:W-:Y:S01]  /*3fc0*/  FFMA.FTZ R11, R11, R74, R76 ;  /* 0x0000004a0b0b7223 */ /* 0x000fe2000001004c */
[----:B------:R-:W-:Y:S02]  /*3fd0*/  HADD2.F32 R76, -RZ, R71.H1_H1 ;  /* 0x30000047ff4c7230 */ /* 0x000fe40000004100 */
[----:B------:R-:W-:Y:S01]  /*3fe0*/  HADD2.F32 R71, -RZ, R73.H0_H0 ;  /* 0x20000049ff477230 */ /* 0x000fe20000004100 */
[--C-:B------:R-:W-:Y:S01]  /*3ff0*/  SHF.R.U32.HI R73, RZ, 0x10, R7.reuse ;  /* 0x00000010ff497819 */ /* 0x100fe20000011607 */
[----:B------:R-:W-:Y:S01]  /*4000*/  HADD2.F32 R74, -RZ, R69.H1_H1 ;  /* 0x30000045ff4a7230 */ /* 0x000fe20000004100 */
[----:B------:R-:W-:Y:S01]  /*4010*/  SHF.R.U64 R7, R6, 0x10, R7 ;  /* 0x0000001006077819 */ /* 0x000fe20000001207 */
[----:B------:R-:W-:Y:S02]  /*4020*/  IMAD.MOV.U32 R9, RZ, RZ, R13 ;  /* 0x000000ffff097224 */ /* 0x000fe400078e000d */
[----:B------:R-:W-:Y:S02]  /*4030*/  HADD2.F32 R69, -RZ, R73.H0_H0 ;  /* 0x20000049ff457230 */ /* 0x000fe40000004100 */
[-C--:B------:R-:W-:Y:S01]  /*4040*/  FMUL.FTZ R73, R76, R71.reuse ;  /* 0x000000474c497220 */ /* 0x080fe20000410000 */
[----:B------:R-:W-:Y:S01]  /*4050*/  FMUL.FTZ R71, R74, R71 ;  /* 0x000000474a477220 */ /* 0x000fe20000410000 */
[----:B------:R-:W-:-:S02]  /*4060*/  HADD2.F32 R7, -RZ, R7.H0_H0 ;  /* 0x20000007ff077230 */ /* 0x000fc40000004100 */
[-C--:B------:R-:W-:Y:S01]  /*4070*/  FFMA.FTZ R74, R74, R69.reuse, -R73 ;  /* 0x000000454a4a7223 */ /* 0x080fe20000010849 */
[----:B------:R-:W-:Y:S01]  /*4080*/  FFMA.FTZ R76, R76, R69, R71 ;  /* 0x000000454c4c7223 */ /* 0x000fe20000010047 */
[----:B------:R-:W-:Y:S01]  /*4090*/  IMAD.MOV.U32 R69, RZ, RZ, R12 ;  /* 0x000000ffff457224 */ /* 0x000fe200078e000c */
[----:B------:R-:W-:Y:S01]  /*40a0*/  MOV R71, R8 ;  /* 0x0000000800477202 */ /* 0x000fe20000000f00 */
[----:B------:R-:W-:Y:S01]  /*40b0*/  HADD2.F32 R73, -RZ, R75.H1_H1 ;  /* 0x3000004bff497230 */ /* 0x000fe20000004100 */
[----:B------:R-:W-:Y:S01]  /*40c0*/  F2FP.F16.F32.PACK_AB R15, R74, R15 ;  /* 0x0000000f4a0f723e */ /* 0x000fe200000000ff */
[----:B------:R-:W-:Y:S01]  /*40d0*/  IMAD.MOV.U32 R13, RZ, RZ, R66 ;  /* 0x000000ffff0d7224 */ /* 0x000fe200078e0042 */
        /* <DEDUP_REMOVED lines=17> */
[----:B------:R-:W-:Y:S01]  /*41f0*/  IMAD.MOV.U32 R14, RZ, RZ, R10 ;  /* 0x000000ffff0e7224 */ /* 0x000fe200078e000a */
[----:B------:R-:W-:Y:S02]  /*4200*/  F2FP.F16.F32.PACK_AB R8, R5, R8 ;  /* 0x000000080508723e */ /* 0x000fe400000000ff */
[----:B------:R-:W-:Y:S01]  /*4210*/  HADD2.F32 R10, -RZ, R24.H0_H0 ;  /* 0x20000018ff0a7230 */ /* 0x000fe20000004100 */
[----:B------:R-:W-:Y:S01]  /*4220*/  F2FP.F16.F32.PACK_AB R12, R25, R12 ;  /* 0x0000000c190c723e */ /* 0x000fe200000000ff */
[----:B------:R-:W-:Y:S02]  /*4230*/  HADD2.F32 R4, -RZ, R14.H0_H0 ;  /* 0x2000000eff047230 */ /* 0x000fe40000004100 */
[----:B------:R-:W-:-:S02]  /*4240*/  HADD2.F32 R24, -RZ, R24.H1_H1 ;  /* 0x30000018ff187230 */ /* 0x000fc40000004100 */
[-C--:B------:R-:W-:Y:S01]  /*4250*/  FMUL.FTZ R71, R10, R69.reuse ;  /* 0x000000450a477220 */ /* 0x080fe20000410000 */
[----:B------:R-:W-:Y:S02]  /*4260*/  HADD2.F32 R14, -RZ, R14.H1_H1 ;  /* 0x3000000eff0e7230 */ /* 0x000fe40000004100 */
        /* <DEDUP_REMOVED lines=12> */
.L_x_4527:
[----:B------:R-:W-:Y:S05]  /*4330*/  BSYNC B1 ;  /* 0x0000000000017941 */ /* 0x000fea0003800000 */
.L_x_4526:
        /* <DEDUP_REMOVED lines=10> */
.L_x_4507:
[----:B------:R-:W-:-:S13]  /*43e0*/  ISETP.NE.AND P5, PT, R186, 0x3, PT ;  /* 0x00000003ba00780c */ /* 0x000fda0003fa5270 */
[----:B------:R-:W-:Y:S05]  /*43f0*/  @!P5 BRA `(.L_x_4528) ;  /* 0x000000000004d947 */ /* 0x000fea0003800000 */
[----:B------:R-:W-:Y:S01]  /*4400*/  BPT.TRAP 0x1 ;  /* 0x000000040000795c */ /* 0x000fe20000300000 */
.L_x_4528:
[----:B------:R-:W-:Y:S01]  /*4410*/  IMAD R60, R184, 0x8, R2 ;  /* 0x00000008b83c7824 */ /* 0x000fe200078e0202 */
[----:B------:R-:W-:Y:S01]  /*4420*/  SHF.L.U32 R67, R191, 0x1f, RZ ;  /* 0x0000001fbf437819 */ /* 0x000fe200000006ff */
[----:B------:R-:W-:Y:S01]  /*4430*/  BSSY B1, `(.L_x_4529) ;  /* 0x0000004000017945 */ /* 0x000fe20003800000 */
[----:B------:R-:W-:Y:S02]  /*4440*/  SHF.R.S32.HI R64, RZ, 0x1f, R62 ;  /* 0x0000001fff407819 */ /* 0x000fe4000001143e */
[----:B------:R-:W0:Y:S02]  /*4450*/  SYNCS.PHASECHK.TRANS64.TRYWAIT P0, [R60+URZ+0x28c90], R67 ;  /* 0x028c90433c0075a7 */ /* 0x000e24000800017f */
[----:B0-----:R-:W-:Y:S05]  /*4460*/  @!P0 BRA `(.L_x_4530) ;  /* 0x00000198008c8947 */ /* 0x001fea0003800000 */
.L_x_4793:
[----:B------:R-:W-:Y:S05]  /*4470*/  BSYNC B1 ;  /* 0x0000000000017941 */ /* 0x000fea0003800000 */
.L_x_4529:
        /* <DEDUP_REMOVED lines=24> */
.L_x_4797:
        /* <DEDUP_REMOVED lines=18> */
.L_x_4515:
[----:B------:R-:W-:Y:S05]  /*4720*/  BSYNC B0 ;  /* 0x0000000000007941 */ /* 0x000fea0003800000 */
.L_x_4506:
        /* <DEDUP_REMOVED lines=17> */
.L_x_4533:
[----:B------:R-:W-:Y:S05]  /*4840*/  BSYNC B0 ;  /* 0x0000000000007941 */ /* 0x000fea0003800000 */
.L_x_4532:
[----:B------:R-:W2:Y:S01]  /*4850*/  SYNCS.PHASECHK.TRANS64.TRYWAIT P5, [R60+URZ+0x28cb0], R67 ;  /* 0x028cb0433c0075a7 */ /* 0x000ea200080a017f */
[----:B------:R-:W-:Y:S04]  /*4860*/  BSSY B0, `(.L_x_4534) ;  /* 0x0000002000007945 */ /* 0x000fe80003800000 */
[----:B--2---:R-:W-:Y:S05]  /*4870*/  @!P5 BRA `(.L_x_4535) ;  /* 0x0000019400e0d947 */ /* 0x004fea0003800000 */
.L_x_4798:
[----:B------:R-:W-:Y:S05]  /*4880*/  BSYNC B0 ;  /* 0x0000000000007941 */ /* 0x000fea0003800000 */
.L_x_4534:
        /* <DEDUP_REMOVED lines=21> */
[----:B------:R-:W5:Y:S01]  /*49e0*/  LDL R55, [R1] ;  /* 0x0000000001377983 */ /* 0x000f620000100800 */
[----:B------:R-:W-:-:S03]  /*49f0*/  ULDC UR4, c[0x0][0x320] ;  /* 0x0000c80000047ab9 */ /* 0x000fc60000000800 */
[----:B------:R-:W2:Y:S04]  /*4a00*/  LDL R25, [R1+0x4] ;  /* 0x0000040001197983 */ /* 0x000ea80000100800 */
[----:B------:R-:W2:Y:S04]  /*4a10*/  LDL R24, [R1+0x8] ;  /* 0x0000080001187983 */ /* 0x000ea80000100800 */
[----:B------:R-:W2:Y:S01]  /*4a20*/  LDL R54, [R1+0xc] ;  /* 0x00000c0001367983 */ /* 0x000ea20000100800 */
[----:B------:R-:W-:Y:S01]  /*4a30*/  ISETP.GE.AND P6, PT, R18, UR4, PT ;  /* 0x0000000412007c0c */ /* 0x000fe2000bfc6270 */
[----:B------:R-:W-:-:S02]  /*4a40*/  IMAD R9, R184, 0x8000, R48 ;  /* 0x00008000b8097824 */ /* 0x000fc400078e0230 */
[----:B------:R-:W2:Y:S02]  /*4a50*/  LDL R27, [R1+0x10] ;  /* 0x00001000011b7983 */ /* 0x000ea40000100800 */
[----:B------:R-:W-:Y:S02]  /*4a60*/  IMAD R13, R9, 0x2, R2 ;  /* 0x00000002090d7824 */ /* 0x000fe400078e0202 */
[----:B------:R-:W2:Y:S01]  /*4a70*/  LDL R26, [R1+0x14] ;  /* 0x00001400011a7983 */ /* 0x000ea20000100800 */
[----:B------:R-:W-:Y:S01]  /*4a80*/  LOP3.LUT P5, RZ, R193, 0x4, RZ, 0xc0, !PT ;  /* 0x00000004c1ff7812 */ /* 0x000fe200078ac0ff */
[----:B---3--:R-:W-:Y:S01]  /*4a90*/  VIADD R14, R18, 0x40 ;  /* 0x00000040120e7836 */ /* 0x008fe20000000000 */
[----:B------:R-:W-:-:S03]  /*4aa0*/  IADD3 R15, R9, 0x20, RZ ;  /* 0x00000020090f7810 */ /* 0x000fc60007ffe0ff */
[----:B------:R-:W3:Y:S08]  /*4ab0*/  @!P6 LDS.128 R4, [R13+0x400] ;  /* 0x000400000d04e984 */ /* 0x000ef00000000c00 */
[----:B------:R-:W-:Y:S01]  /*4ac0*/  @P5 VIADD R15, R9, 0xffffffe0 ;  /* 0xffffffe0090f5836 */ /* 0x000fe20000000000 */
[----:B-1----:R-:W-:-:S03]  /*4ad0*/  @!P6 LEA R8, P5, R18, R11, 0x1 ;  /* 0x0000000b1208e211 */ /* 0x002fc600078a08ff */
[----:B------:R-:W-:Y:S01]  /*4ae0*/  IMAD R12, R15, 0x2, R2 ;  /* 0x000000020f0c7824 */ /* 0x000fe200078e0202 */
[----:B----4-:R-:W-:Y:S01]  /*4af0*/  @!P6 LEA.HI.X R9, R18, R10, R19, 0x1, P5 ;  /* 0x0000000a1209e211 */ /* 0x010fe200028f0c13 */
[----:B------:R-:W4:Y:S01]  /*4b00*/  LDL R15, [R1+0x20] ;  /* 0x00002000010f7983 */ /* 0x000f220000100800 */
[----:B------:R-:W-:-:S03]  /*4b10*/  ISETP.GE.AND P5, PT, R23, UR4, PT ;  /* 0x0000000417007c0c */ /* 0x000fc6000bfa6270 */
[----:B---3--:R1:W-:Y:S10]  /*4b20*/  @!P6 ST.E.128 desc[UR40][R8.64], R4 ;  /* 0x000000040800e985 */ /* 0x0083f4000c101d28 */
[----:B------:R-:W3:Y:S01]  /*4b30*/  @!P5 LDS.128 R4, [R12+0x400] ;  /* 0x000400000c04d984 */ /* 0x000ee20000000c00 */
[----:B-1----:R-:W-:-:S04]  /*4b40*/  @!P5 LEA R8, P6, R23, R11, 0x1 ;  /* 0x0000000b1708d211 */ /* 0x002fc800078c08ff */
[----:B------:R-:W-:Y:S02]  /*4b50*/  @!P5 LEA.HI.X R9, R23, R10, R195, 0x1, P6 ;  /* 0x0000000a1709d211 */ /* 0x000fe400030f0cc3 */
[----:B------:R-:W-:Y:S01]  /*4b60*/  ISETP.GE.AND P6, PT, R14, UR4, PT ;  /* 0x000000040e007c0c */ /* 0x000fe2000bfc6270 */
[----:B------:R-:W-:Y:S02]  /*4b70*/  VIADD R14, R18, 0x60 ;  /* 0x00000060120e7836 */ /* 0x000fe40000000000 */
[----:B---3--:R5:W-:Y:S10]  /*4b80*/  @!P5 ST.E.128 desc[UR40][R8.64], R4 ;  /* 0x000000040800d985 */ /* 0x008bf4000c101d28 */
[----:B------:R-:W1:Y:S01]  /*4b90*/  @!P6 LDS.128 R4, [R13+0x2400] ;  /* 0x002400000d04e984 */ /* 0x000e620000000c00 */
[----:B-----5:R-:W-:-:S05]  /*4ba0*/  @!P6 LEA R8, P5, R55, R11, 0x1 ;  /* 0x0000000b3708e211 */ /* 0x020fca00078a08ff */
[----:B--2---:R-:W-:Y:S02]  /*4bb0*/  @!P6 IMAD.X R9, R10, 0x1, R25, P5 ;  /* 0x000000010a09e824 */ /* 0x004fe400028e0619 */
[----:B------:R-:W2:Y:S01]  /*4bc0*/  LDL R25, [R1+0x18] ;  /* 0x0000180001197983 */ /* 0x000ea20000100800 */
[----:B------:R-:W-:Y:S01]  /*4bd0*/  ISETP.GE.AND P5, PT, R14, UR4, PT ;  /* 0x000000040e007c0c */ /* 0x000fe2000bfa6270 */
[----:B------:R-:W-:Y:S02]  /*4be0*/  VIADD R14, R18, 0x80 ;  /* 0x00000080120e7836 */ /* 0x000fe40000000000 */
[----:B-1----:R1:W-:Y:S10]  /*4bf0*/  @!P6 ST.E.128 desc[UR40][R8.64], R4 ;  /* 0x000000040800e985 */ /* 0x0023f4000c101d28 */
[----:B------:R-:W3:Y:S01]  /*4c00*/  @!P5 LDS.128 R4, [R12+0x2400] ;  /* 0x002400000c04d984 */ /* 0x000ee20000000c00 */
[----:B-1----:R-:W-:-:S05]  /*4c10*/  @!P5 LEA R8, P6, R229, R11, 0x1 ;  /* 0x0000000be508d211 */ /* 0x002fca00078c08ff */
[----:B------:R-:W-:Y:S02]  /*4c20*/  @!P5 IMAD.X R9, R10, 0x1, R24, P6 ;  /* 0x000000010a09d824 */ /* 0x000fe400030e0618 */
[----:B------:R-:W5:Y:S01]  /*4c30*/  LDL R24, [R1+0x1c] ;  /* 0x00001c0001187983 */ /* 0x000f620000100800 */
[----:B------:R-:W-:Y:S01]  /*4c40*/  ISETP.GE.AND P6, PT, R14, UR4, PT ;  /* 0x000000040e007c0c */ /* 0x000fe2000bfc6270 */
[----:B------:R-:W-:Y:S02]  /*4c50*/  VIADD R14, R18, 0xa0 ;  /* 0x000000a0120e7836 */ /* 0x000fe40000000000 */
[----:B---3--:R1:W-:Y:S10]  /*4c60*/  @!P5 ST.E.128 desc[UR40][R8.64], R4 ;  /* 0x000000040800d985 */ /* 0x0083f4000c101d28 */
[----:B------:R-:W3:Y:S01]  /*4c70*/  @!P6 LDS.128 R4, [R13+0x4400] ;  /* 0x004400000d04e984 */ /* 0x000ee20000000c00 */
[----:B-1----:R-:W-:-:S05]  /*4c80*/  @!P6 LEA R8, P5, R228, R11, 0x1 ;  /* 0x0000000be408e211 */ /* 0x002fca00078a08ff */
[----:B------:R-:W-:Y:S02]  /*4c90*/  @!P6 IMAD.X R9, R10, 0x1, R54, P5 ;  /* 0x000000010a09e824 */ /* 0x000fe400028e0636 */
[----:B------:R-:W4:Y:S01]  /*4ca0*/  LDL R54, [R1+0x24] ;  /* 0x0000240001367983 */ /* 0x000f220000100800 */
[----:B------:R-:W-:-:S03]  /*4cb0*/  ISETP.GE.AND P5, PT, R14, UR4, PT ;  /* 0x000000040e007c0c */ /* 0x000fc6000bfa6270 */
[----:B---3--:R1:W-:Y:S10]  /*4cc0*/  @!P6 ST.E.128 desc[UR40][R8.64], R4 ;  /* 0x000000040800e985 */ /* 0x0083f4000c101d28 */
[----:B------:R-:W3:Y:S01]  /*4cd0*/  @!P5 LDS.128 R4, [R12+0x4400] ;  /* 0x004400000c04d984 */ /* 0x000ee20000000c00 */
[----:B-1----:R-:W-:-:S05]  /*4ce0*/  @!P5 LEA R8, P6, R227, R11, 0x1 ;  /* 0x0000000be308d211 */ /* 0x002fca00078c08ff */
[----:B------:R-:W-:Y:S02]  /*4cf0*/  @!P5 IMAD.X R9, R10, 0x1, R27, P6 ;  /* 0x000000010a09d824 */ /* 0x000fe400030e061b */
[----:B------:R-:W4:Y:S01]  /*4d00*/  LDL R27, [R1+0x28] ;  /* 0x00002800011b7983 */ /* 0x000f220000100800 */
[----:B------:R-:W-:-:S05]  /*4d10*/  VIADD R14, R18, 0xc0 ;  /* 0x000000c0120e7836 */ /* 0x000fca0000000000 */
[----:B------:R-:W-:Y:S01]  /*4d20*/  ISETP.GE.AND P6, PT, R14, UR4, PT ;  /* 0x000000040e007c0c */ /* 0x000fe2000bfc6270 */
[----:B---3--:R1:W-:-:S12]  /*4d30*/  @!P5 ST.E.128 desc[UR40][R8.64], R4 ;  /* 0x000000040800d985 */ /* 0x0083d8000c101d28 */
        /* <DEDUP_REMOVED lines=8> */
[----:B-1----:R-:W-:Y:S01]  /*4dc0*/  @!P5 LEA R8, P6, R225, R11, 0x1 ;  /* 0x0000000be108d211 */ /* 0x002fe200078c08ff */
[----:B------:R-:W-:-:S04]  /*4dd0*/  VIADD R14, R18, 0x100 ;  /* 0x00000100120e7836 */ /* 0x000fc80000000000 */
[----:B--2---:R-:W-:Y:S02]  /*4de0*/  @!P5 IMAD.X R9, R10, 0x1, R25, P6 ;  /* 0x000000010a09d824 */ /* 0x004fe400030e0619 */
[----:B------:R-:W2:Y:S01]  /*4df0*/  LDL R25, [R1+0x30] ;  /* 0x0000300001197983 */ /* 0x000ea20000100800 */
[----:B------:R-:W-:-:S03]  /*4e00*/  ISETP.GE.AND P6, PT, R14, UR4, PT ;  /* 0x000000040e007c0c */ /* 0x000fc6000bfc6270 */
[----:B---3--:R1:W-:Y:S10]  /*4e10*/  @!P5 ST.E.128 desc[UR40][R8.64], R4 ;  /* 0x000000040800d985 */ /* 0x0083f4000c101d28 */
[----:B------:R-:W3:Y:S01]  /*4e20*/  @!P6 LDS.128 R4, [R13+0x8400] ;  /* 0x008400000d04e984 */ /* 0x000ee20000000c00 */
[----:B-1----:R-:W-:-:S05]  /*4e30*/  @!P6 LEA R8, P5, R224, R11, 0x1 ;  /* 0x0000000be008e211 */ /* 0x002fca00078a08ff */
[----:B-----5:R-:W-:Y:S02]  /*4e40*/  @!P6 IMAD.X R9, R10, 0x1, R24, P5 ;  /* 0x000000010a09e824 */ /* 0x020fe400028e0618 */
[----:B------:R-:W5:Y:S01]  /*4e50*/  LDL R24, [R1+0x34] ;  /* 0x0000340001187983 */ /* 0x000f620000100800 */
[----:B------:R-:W-:-:S05]  /*4e60*/  VIADD R14, R18, 0x120 ;  /* 0x00000120120e7836 */ /* 0x000fca0000000000 */
[----:B------:R-:W-:Y:S01]  /*4e70*/  ISETP.GE.AND P5, PT, R14, UR4, PT ;  /* 0x000000040e007c0c */ /* 0x000fe2000bfa6270 */
[----:B---3--:R1:W-:-:S12]  /*4e80*/  @!P6 ST.E.128 desc[UR40][R8.64], R4 ;  /* 0x000000040800e985 */ /* 0x0083d8000c101d28 */
[----:B------:R-:W3:Y:S01]  /*4e90*/  @!P5 LDS.128 R4, [R12+0x8400] ;  /* 0x008400000c04d984 */ /* 0x000ee20000000c00 */
[----:B-1----:R-:W-:-:S05]  /*4ea0*/  @!P5 LEA R8, P6, R221, R11, 0x1 ;  /* 0x0000000bdd08d211 */ /* 0x002fca00078c08ff */
[----:B----4-:R-:W-:Y:S02]  /*4eb0*/  @!P5 IMAD.X R9, R10, 0x1, R15, P6 ;  /* 0x000000010a09d824 */ /* 0x010fe400030e060f */
[----:B------:R-:W4:Y:S01]  /*4ec0*/  LDL R15, [R1+0x38] ;  /* 0x00003800010f7983 */ /* 0x000f220000100800 */
[----:B------:R-:W-:-:S05]  /*4ed0*/  VIADD R14, R18, 0x140 ;  /* 0x00000140120e7836 */ /* 0x000fca0000000000 */
[----:B------:R-:W-:Y:S01]  /*4ee0*/  ISETP.GE.AND P6, PT, R14, UR4, PT ;  /* 0x000000040e007c0c */ /* 0x000fe2000bfc6270 */
[----:B---3--:R1:W-:-:S12]  /*4ef0*/  @!P5 ST.E.128 desc[UR40][R8.64], R4 ;  /* 0x000000040800d985 */ /* 0x0083d8000c101d28 */
[----:B------:R-:W3:Y:S01]  /*4f00*/  @!P6 LDS.128 R4, [R13+0xa400] ;  /* 0x00a400000d04e984 */ /* 0x000ee20000000c00 */
[----:B------:R-:W-:Y:S01]  /*4f10*/  VIADD R14, R18, 0x160 ;  /* 0x00000160120e7836 */ /* 0x000fe20000000000 */
[----:B-1----:R-:W-:-:S05]  /*4f20*/  @!P6 LEA R8, P5, R217, R11, 0x1 ;  /* 0x0000000bd908e211 */ /* 0x002fca00078a08ff */
[----:B------:R-:W-:Y:S01]  /*4f30*/  @!P6 IMAD.X R9, R10, 0x1, R54, P5 ;  /* 0x000000010a09e824 */ /* 0x000fe200028e0636 */
[----:B------:R-:W-:-:S04]  /*4f40*/  ISETP.GE.AND P5, PT, R14, UR4, PT ;  /* 0x000000040e007c0c */ /* 0x000fc8000bfa6270 */
[----:B---3--:R1:W-:Y:S09]  /*4f50*/  @!P6 ST.E.128 desc[UR40][R8.64], R4 ;  /* 0x000000040800e985 */ /* 0x0083f2000c101d28 */
[----:B------:R-:W3:Y:S01]  /*4f60*/  @!P5 LDS.128 R4, [R12+0xa400] ;  /* 0x00a400000c04d984 */ /* 0x000ee20000000c00 */
[----:B------:R-:W-:Y:S01]  /*4f70*/  VIADD R14, R18, 0x180 ;  /* 0x00000180120e7836 */ /* 0x000fe20000000000 */
[----:B-1----:R-:W-:-:S04]  /*4f80*/  @!P5 LEA R8, P6, R216, R11, 0x1 ;  /* 0x0000000bd808d211 */ /* 0x002fc800078c08ff */
[----:B------:R-:W-:Y:S02]  /*4f90*/  @!P5 IADD3.X R9, R10, R27, RZ, P6, !PT ;  /* 0x0000001b0a09d210 */ /* 0x000fe400037fe4ff */
[----:B------:R-:W-:-:S03]  /*4fa0*/  ISETP.GE.AND P6, PT, R14, UR4, PT ;  /* 0x000000040e007c0c */ /* 0x000fc6000bfc6270 */
[----:B---3--:R1:W-:Y:S10]  /*4fb0*/  @!P5 ST.E.128 desc[UR40][R8.64], R4 ;  /* 0x000000040800d985 */ /* 0x0083f4000c101d28 */
        /* <DEDUP_REMOVED lines=8> */
[----:B-1----:R-:W-:-:S05]  /*5040*/  @!P5 LEA R8, P6, R214, R11, 0x1 ;  /* 0x0000000bd608d211 */ /* 0x002fca00078c08ff */
[----:B--2---:R-:W-:Y:S01]  /*5050*/  @!P5 IMAD.X R9, R10, 0x1, R25, P6 ;  /* 0x000000010a09d824 */ /* 0x004fe200030e0619 */
[----:B------:R-:W-:-:S04]  /*5060*/  ISETP.GE.AND P6, PT, R14, UR4, PT ;  /* 0x000000040e007c0c */ /* 0x000fc8000bfc6270 */
[----:B---3--:R1:W-:Y:S09]  /*5070*/  @!P5 ST.E.128 desc[UR40][R8.64], R4 ;  /* 0x000000040800d985 */ /* 0x0083f2000c101d28 */
[----:B------:R-:W2:Y:S01]  /*5080*/  @!P6 LDS.128 R4, [R13+0xe400] ;  /* 0x00e400000d04e984 */ /* 0x000ea20000000c00 */
[----:B------:R-:W-:Y:S01]  /*5090*/  VIADD R14, R18, 0x1e0 ;  /* 0x000001e0120e7836 */ /* 0x000fe20000000000 */
[----:B-1----:R-:W-:-:S05]  /*50a0*/  @!P6 LEA R8, P5, R212, R11, 0x1 ;  /* 0x0000000bd408e211 */ /* 0x002fca00078a08ff */
[----:B-----5:R-:W-:Y:S01]  /*50b0*/  @!P6 IMAD.X R9, R10, 0x1, R24, P5 ;  /* 0x000000010a09e824 */ /* 0x020fe200028e0618 */
[----:B------:R-:W-:-:S04]  /*50c0*/  ISETP.GE.AND P5, PT, R14, UR4, PT ;  /* 0x000000040e007c0c */ /* 0x000fc8000bfa6270 */
[----:B--2---:R1:W-:Y:S09]  /*50d0*/  @!P6 ST.E.128 desc[UR40][R8.64], R4 ;  /* 0x000000040800e985 */ /* 0x0043f2000c101d28 */
[----:B------:R-:W2:Y:S01]  /*50e0*/  @!P5 LDS.128 R4, [R12+0xe400] ;  /* 0x00e400000c04d984 */ /* 0x000ea20000000c00 */
[----:B-1----:R-:W-:-:S05]  /*50f0*/  @!P5 LEA R8, P6, R211, R11, 0x1 ;  /* 0x0000000bd308d211 */ /* 0x002fca00078c08ff */
[----:B----4-:R-:W-:-:S05]  /*5100*/  @!P5 IMAD.X R9, R10, 0x1, R15, P6 ;  /* 0x000000010a09d824 */ /* 0x010fca00030e060f */
[----:B--2---:R1:W-:Y:S03]  /*5110*/  @!P5 ST.E.128 desc[UR40][R8.64], R4 ;  /* 0x000000040800d985 */ /* 0x0043e6000c101d28 */
.L_x_4537:
[----:B------:R-:W-:Y:S05]  /*5120*/  BSYNC B0 ;  /* 0x0000000000007941 */ /* 0x000fea0003800000 */
.L_x_4536:
        /* <DEDUP_REMOVED lines=11> */
[----:B-1----:R-:W-:Y:S02]  /*51e0*/  SEL R4, RZ, 0x1, P5 ;  /* 0x00000001ff047807 */ /* 0x002fe40002800000 */
[----:B------:R-:W-:Y:S02]  /*51f0*/  SEL R184, R184, RZ, P5 ;  /* 0x000000ffb8b87207 */ /* 0x000fe40002800000 */
[----:B------:R-:W-:Y:S01]  /*5200*/  LOP3.LUT R191, R191, R4, RZ, 0x3c, !PT ;  /* 0x00000004bfbf7212 */ /* 0x000fe200078e3cff */
[----:B------:R0:W-:Y:S01]  /*5210*/  @!P0 SYNCS.ARRIVE.TRANS64.RED.A1T0 RZ, [R60+URZ], RZ ;  /* 0x000000ff3cff89a7 */ /* 0x0001e2000810043f */
[----:B------:R-:W-:Y:S01]  /*5220*/  PLOP3.LUT P0, PT, PT, PT, PT, 0x8, 0x0 ;  /* 0x000000000000781c */ /* 0x000fe20003f0e170 */
[----:B------:R-:W-:-:S12]  /*5230*/  @P4 BRA `(.L_x_4538) ;  /* 0xffffffd800184947 */ /* 0x000fd8000383ffff */
.L_x_4501:
[----:B------:R-:W2:Y:S01]  /*5240*/  LDL R4, [R1+0x60] ;  /* 0x0000600001047983 */ /* 0x000ea20000100800 */
[----:B------:R-:W-:Y:S01]  /*5250*/  BSSY B0, `(.L_x_4539) ;  /* 0x0000005000007945 */ /* 0x000fe20003800000 */
[----:B--2---:R-:W-:-:S03]  /*5260*/  ISETP.NE.AND P1, PT, R4, 0x1, PT ;  /* 0x000000010400780c */ /* 0x004fc60003f25270 */
[----:B------:R-:W-:Y:S10]  /*5270*/  @P0 BRA `(.L_x_4540) ;  /* 0x0000000000080947 */ /* 0x000ff40003800000 */
[----:B------:R-:W1:Y:S02]  /*5280*/  FENCE.VIEW.ASYNC.G ;  /* 0x00000000000073c6 */ /* 0x000e640000000100 */
[----:B-1----:R-:W-:Y:S06]  /*5290*/  BAR.ARV 0xc, 0x180 ;  /* 0x0306000000007b1d */ /* 0x002fec0000002000 */
.L_x_4540:
[----:B------:R-:W-:Y:S05]  /*52a0*/  BSYNC B0 ;  /* 0x0000000000007941 */ /* 0x000fea0003800000 */
.L_x_4539:
[----:B------:R-:W-:Y:S04]  /*52b0*/  BSSY B7, `(.L_x_4541) ;  /* 0x0000b65000077945 */ /* 0x000fe80003800000 */
[----:B------:R-:W-:Y:S05]  /*52c0*/  @!P1 BRA `(.L_x_4542) ;  /* 0x00000020006c9947 */ /* 0x000fea0003800000 */
[----:B------:R-:W1:Y:S01]  /*52d0*/  LDC R0, c[0x0][0x448] ;  /* 0x00011200ff007b82 */ /* 0x000e620000000800 */
[----:B------:R-:W-:Y:S01]  /*52e0*/  VIADD R3, R199, 0x3f ;  /* 0x0000003fc7037836 */ /* 0x000fe20000000000 */
[----:B------:R-:W-:Y:S01]  /*52f0*/  BSSY B0, `(.L_x_4543) ;  /* 0x000002c000007945 */ /* 0x000fe20003800000 */
[----:B-1----:R-:W-:-:S13]  /*5300*/  ISETP.NE.AND P0, PT, R0, 0x1, PT ;  /* 0x000000010000780c */ /* 0x002fda0003f05270 */
[----:B------:R-:W1:Y:S08]  /*5310*/  @P0 LDC R0, c[0x0][0x44c] ;  /* 0x00011300ff000b82 */ /* 0x000e700000000800 */
[----:B------:R-:W2:Y:S01]  /*5320*/  @P0 LDC R5, c[0x0][0x450] ;  /* 0x00011400ff050b82 */ /* 0x000ea20000000800 */
[----:B-1----:R-:W-:-:S05]  /*5330*/  @P0 IMAD.HI.U32 R0, R3, R0, RZ ;  /* 0x0000000003000227 */ /* 0x002fca00078e00ff */
[----:B--2---:R-:W-:-:S05]  /*5340*/  @P0 SHF.R.U32.HI R3, RZ, R5, R0 ;  /* 0x00000005ff030219 */ /* 0x004fca0000011600 */
[----:B------:R-:W-:-:S05]  /*5350*/  IMAD.IADD R3, R38, 0x1, R3 ;  /* 0x0000000126037824 */ /* 0x000fca00078e0203 */
[----:B------:R-:W-:-:S04]  /*5360*/  SHF.R.S32.HI R0, RZ, 0x1f, R3 ;  /* 0x0000001fff007819 */ /* 0x000fc80000011403 */
[----:B------:R-:W-:Y:S01]  /*5370*/  LEA.HI R0, R0, R3, RZ, 0x6 ;  /* 0x0000000300007211 */ /* 0x000fe200078f30ff */
[----:B------:R-:W-:-:S03]  /*5380*/  IMAD.MOV.U32 R3, RZ, RZ, RZ ;  /* 0x000000ffff037224 */ /* 0x000fc600078e00ff */
[----:B------:R-:W-:-:S04]  /*5390*/  SHF.R.S32.HI R0, RZ, 0x6, R0 ;  /* 0x00000006ff007819 */ /* 0x000fc80000011400 */
[----:B------:R-:W-:-:S04]  /*53a0*/  VIMNMX R37, R37, R0, PT ;  /* 0x0000000025257248 */ /* 0x000fc80003fe0100 */
[----:B------:R-:W-:-:S13]  /*53b0*/  ISETP.GE.AND P0, PT, R37, 0x1, PT ;  /* 0x000000012500780c */ /* 0x000fda0003f06270 */
[----:B------:R-:W-:Y:S05]  /*53c0*/  @!P0 BRA `(.L_x_4544) ;  /* 0x0000000000788947 */ /* 0x000fea0003800000 */
[----:B------:R-:W2:Y:S01]  /*53d0*/  LDL R4, [R1+0x3c] ;  /* 0x00003c0001047983 */ /* 0x000ea20000100800 */
[----:B------:R-:W-:Y:S01]  /*53e0*/  ULDC UR4, c[0x0][0x9f0] ;  /* 0x00027c0000047ab9 */ /* 0x000fe20000000800 */
[----:B--2---:R-:W-:-:S04]  /*53f0*/  ISETP.NE.AND P0, PT, R4, RZ, PT ;  /* 0x000000ff0400720c */ /* 0x004fc80003f05270 */
[----:B------:R-:W-:-:S04]  /*5400*/  SEL R9, R4, UR4, P0 ;  /* 0x0000000404097c07 */ /* 0x000fc80008000000 */
[-C--:B------:R-:W-:Y:S02]  /*5410*/  IABS R6, R9.reuse ;  /* 0x0000000900067213 */ /* 0x080fe40000000000 */
[----:B------:R-:W-:Y:S02]  /*5420*/  IADD3 R0, R9, -0x1, R37 ;  /* 0xffffffff09007810 */ /* 0x000fe40007ffe025 */
[----:B------:R-:W1:Y:S01]  /*5430*/  I2F.RP R3, R6 ;  /* 0x0000000600037306 */ /* 0x000e620000209400 */
[-C--:B----4-:R-:W-:Y:S02]  /*5440*/  IABS R10, R9.reuse ;  /* 0x00000009000a7213 */ /* 0x090fe40000000000 */
[----:B------:R-:W-:Y:S02]  /*5450*/  IABS R8, R0 ;  /* 0x0000000000087213 */ /* 0x000fe40000000000 */
[----:B------:R-:W-:-:S04]  /*5460*/  LOP3.LUT R0, R0, R9, RZ, 0x3c, !PT ;  /* 0x0000000900007212 */ /* 0x000fc800078e3cff */
[----:B------:R-:W-:Y:S01]  /*5470*/  ISETP.GE.AND P2, PT, R0, RZ, PT ;  /* 0x000000ff0000720c */ /* 0x000fe20003f46270 */
[----:B-1----:R-:W1:Y:S02]  /*5480*/  MUFU.RCP R3, R3 ;  /* 0x0000000300037308 */ /* 0x002e640000001000 */
[----:B-1----:R-:W-:Y:S02]  /*5490*/  VIADD R4, R3, 0xffffffe ;  /* 0x0ffffffe03047836 */ /* 0x002fe40000000000 */
[----:B------:R-:W-:-:S04]  /*54a0*/  IMAD.MOV R3, RZ, RZ, -R10 ;  /* 0x000000ffff037224 */ /* 0x000fc800078e0a0a */
[----:B------:R1:W2:Y:S02]  /*54b0*/  F2I.FTZ.U32.TRUNC.NTZ R5, R4 ;  /* 0x0000000400057305 */ /* 0x0002a4000021f000 */
[----:B-1----:R-:W-:Y:S02]  /*54c0*/  IMAD.MOV.U32 R4, RZ, RZ, RZ ;  /* 0x000000ffff047224 */ /* 0x002fe400078e00ff */
[----:B--2---:R-:W-:-:S04]  /*54d0*/  IMAD.MOV R7, RZ, RZ, -R5 ;  /* 0x000000ffff077224 */ /* 0x004fc800078e0a05 */
        /* <DEDUP_REMOVED lines=13> */
.L_x_4544:
[----:B------:R-:W-:Y:S05]  /*55b0*/  BSYNC B0 ;  /* 0x0000000000007941 */ /* 0x000fea0003800000 */
.L_x_4543:
        /* <DEDUP_REMOVED lines=48> */
[----:B0-----:R-:W-:-:S02]  /*58c0*/  CS2R R60, SRZ ;  /* 0x00000000003c7805 */ /* 0x001fc4000001ff00 */
        /* <DEDUP_REMOVED lines=17> */
[----:B--2---:R-:W-:-:S05]  /*59e0*/  IMAD R0, R0, R3, RZ ;  /* 0x0000000300007224 */ /* 0x004fca00078e02ff */
[----:B------:R-:W-:Y:S02]  /*59f0*/  VIADDMNMX R3, R0, R3, R37, PT ;  /* 0x0000000300037246 */ /* 0x000fe40003800125 */
[----:B------:R-:W-:Y:S02]  /*5a00*/  CS2R R36, SRZ ;  /* 0x0000000000247805 */ /* 0x000fe4000001ff00 */
[----:B------:R-:W-:-:S13]  /*5a10*/  ISETP.GT.AND P1, PT, R3, R0, PT ;  /* 0x000000000300720c */ /* 0x000fda0003f24270 */
[----:B------:R-:W-:Y:S05]  /*5a20*/  @!P1 BRA `(.L_x_4545) ;  /* 0x000000ac00b49947 */ /* 0x000fea0003800000 */
[----:B------:R-:W2:Y:S01]  /*5a30*/  LDL R4, [R1+0x58] ;  /* 0x0000580001047983 */ /* 0x000ea20000100800 */
[----:B------:R-:W-:-:S03]  /*5a40*/  ISETP.NE.AND P0, PT, R186, 0x3, PT ;  /* 0x00000003ba00780c */ /* 0x000fc60003f05270 */
[----:B--2---:R-:W0:Y:S02]  /*5a50*/  SHFL.IDX PT, R4, R4, RZ, 0x1f ;  /* 0x00001fff04047589 */ /* 0x004e2400000e0000 */
[----:B0-----:R-:W-:-:S04]  /*5a60*/  LEA.HI R5, R4, R4, RZ, 0x1 ;  /* 0x0000000404057211 */ /* 0x001fc800078f08ff */
[----:B------:R-:W-:-:S05]  /*5a70*/  LOP3.LUT R5, R5, 0x1fffe, RZ, 0xc0, !PT ;  /* 0x0001fffe05057812 */ /* 0x000fca00078ec0ff */
[----:B------:R-:W-:-:S05]  /*5a80*/  IMAD.IADD R5, R4, 0x1, -R5 ;  /* 0x0000000104057824 */ /* 0x000fca00078e0a05 */
[----:B------:R-:W-:-:S05]  /*5a90*/  LEA R5, R5, R2, 0xf ;  /* 0x0000000205057211 */ /* 0x000fca00078e78ff */
[----:B------:R-:W-:-:S05]  /*5aa0*/  VIADD R5, R5, 0x400 ;  /* 0x0000040005057836 */ /* 0x000fca0000000000 */
[----:B------:R-:W-:-:S04]  /*5ab0*/  SHF.R.U32.HI R5, RZ, 0x4, R5 ;  /* 0x00000004ff057819 */ /* 0x000fc80000011605 */
[----:B------:R-:W-:-:S04]  /*5ac0*/  LOP3.LUT R5, R5, 0x3fff, RZ, 0xc0, !PT ;  /* 0x00003fff05057812 */ /* 0x000fc800078ec0ff */
[----:B------:R-:W-:Y:S01]  /*5ad0*/  LOP3.LUT R20, R5, 0x2000000, RZ, 0xfc, !PT ;  /* 0x0200000005147812 */ /* 0x000fe200078efcff */
[----:B------:R-:W-:Y:S06]  /*5ae0*/  @!P0 BRA `(.L_x_4546) ;  /* 0x0000000000048947 */ /* 0x000fec0003800000 */
[----:B------:R-:W-:Y:S01]  /*5af0*/  BPT.TRAP 0x1 ;  /* 0x000000040000795c */ /* 0x000fe20000300000 */
.L_x_4546:
        /* <DEDUP_REMOVED lines=11> */
.L_x_4799:
[----:B------:R-:W-:Y:S05]  /*5bb0*/  BSYNC B0 ;  /* 0x0000000000007941 */ /* 0x000fea0003800000 */
.L_x_4547:
[----:B------:R-:W-:Y:S01]  /*5bc0*/  BAR.SYNC.DEFER_BLOCKING 0xe, 0x100 ;  /* 0x0384000000007b1d */ /* 0x000fe20000010000 */
[----:B0-----:R-:W-:Y:S01]  /*5bd0*/  IMAD.MOV.U32 R5, RZ, RZ, 0x40000040 ;  /* 0x40000040ff057424 */ /* 0x001fe200078e00ff */
[C---:B------:R-:W-:Y:S01]  /*5be0*/  R2UR UR6, R6.reuse ;  /* 0x00000000060672ca */ /* 0x040fe200000e0000 */
[----:B----4-:R-:W-:Y:S01]  /*5bf0*/  VIADD R10, R6, 0x100 ;  /* 0x00000100060a7836 */ /* 0x010fe20000000000 */
        /* <DEDUP_REMOVED lines=44> */
.L_x_4549:
[----:B------:R-:W-:Y:S01]  /*5ec0*/  VIADD R3, R3, 0xfffffffe ;  /* 0xfffffffe03037836 */ /* 0x000fe20000000000 */
[----:B------:R-:W-:Y:S01]  /*5ed0*/  BSSY B0, `(.L_x_4550) ;  /* 0x00000cc000007945 */ /* 0x000fe20003800000 */
[----:B------:R-:W-:-:S03]  /*5ee0*/  VIADD R12, R12, 0x28c60 ;  /* 0x00028c600c0c7836 */ /* 0x000fc60000000000 */
[----:B------:R-:W-:Y:S02]  /*5ef0*/  ISETP.GE.AND P1, PT, R3, R0, PT ;  /* 0x000000000300720c */ /* 0x000fe40003f26270 */
[----:B------:R-:W-:-:S04]  /*5f00*/  PRMT R12, R190, 0x654, R12 ;  /* 0x00000654be0c7816 */ /* 0x000fc8000000000c */
[----:B------:R0:W-:Y:S07]  /*5f10*/  SYNCS.ARRIVE.TRANS64.RED.A1T0 RZ, [R12+URZ], RZ ;  /* 0x000000ff0cff79a7 */ /* 0x0001ee000810043f */
[----:B------:R-:W-:Y:S05]  /*5f20*/  @!P1 BRA `(.L_x_4551) ;  /* 0x0000000c00189947 */ /* 0x000fea0003800000 */
.L_x_4558:
[----:B------:R-:W-:Y:S01]  /*5f30*/  BAR.SYNC.DEFER_BLOCKING 0xe, 0x100 ;  /* 0x0384000000007b1d */ /* 0x000fe20000010000 */
[C---:B0-----:R-:W-:Y:S01]  /*5f40*/  IMAD R12, R17.reuse, 0x40, R192 ;  /* 0x00000040110c7824 */ /* 0x041fe200078e02c0 */
[----:B------:R-:W-:Y:S02]  /*5f50*/  IADD3 R17, R17, 0x1, RZ ;  /* 0x0000000111117810 */ /* 0x000fe40007ffe0ff */
[----:B------:R-:W-:Y:S01]  /*5f60*/  ISETP.GT.AND P2, PT, R3, R0, PT ;  /* 0x000000000300720c */ /* 0x000fe20003f44270 */
[----:B------:R-:W-:Y:S01]  /*5f70*/  IMAD R12, R12, 0x4, R2 ;  /* 0x000000040c0c7824 */ /* 0x000fe200078e0202 */
[----:B------:R-:W-:Y:S01]  /*5f80*/  ISETP.NE.AND P1, PT, R17, 0x2, PT ;  /* 0x000000021100780c */ /* 0x000fe20003f25270 */
[----:B------:R-:W-:-:S03]  /*5f90*/  VIADD R3, R3, 0xffffffff ;  /* 0xffffffff03037836 */ /* 0x000fc60000000000 */
        /* <DEDUP_REMOVED lines=135> */
.L_x_4552:
[----:B------:R-:W-:Y:S01]  /*6810*/  IMAD R21, R17, 0x8, R2 ;  /* 0x0000000811157824 */ /* 0x000fe200078e0202 */
[----:B------:R-:W-:-:S04]  /*6820*/  SHF.L.U32 R12, R22, 0x1f, RZ ;  /* 0x0000001f160c7819 */ /* 0x000fc800000006ff */
[----:B------:R0:W1:Y:S01]  /*6830*/  SYNCS.PHASECHK.TRANS64.TRYWAIT P1, [R21+URZ+0x28c50], R12 ;  /* 0x028c500c150075a7 */ /* 0x000062000802017f */
[----:B------:R-:W-:Y:S05]  /*6840*/  @!P0 BRA `(.L_x_4553) ;  /* 0x0000000000048947 */ /* 0x000fea0003800000 */
[----:B------:R-:W-:Y:S01]  /*6850*/  BPT.TRAP 0x1 ;  /* 0x000000040000795c */ /* 0x000fe20000300000 */
.L_x_4553:
[----:B------:R-:W-:Y:S04]  /*6860*/  BSSY B1, `(.L_x_4554) ;  /* 0x0000004000017945 */ /* 0x000fe80003800000 */
[----:B-1----:R-:W-:Y:S05]  /*6870*/  @P1 BRA `(.L_x_4555) ;  /* 0x0000000000081947 */ /* 0x002fea0003800000 */
[----:B------:R-:W1:Y:S02]  /*6880*/  SYNCS.PHASECHK.TRANS64.TRYWAIT P1, [R21+URZ+0x28c50], R12 ;  /* 0x028c500c150075a7 */ /* 0x000e64000802017f */
[----:B-1----:R-:W-:Y:S05]  /*6890*/  @!P1 BRA `(.L_x_4556) ;  /* 0x0000017800009947 */ /* 0x002fea0003800000 */
.L_x_4555:
[----:B------:R-:W-:Y:S05]  /*68a0*/  BSYNC B1 ;  /* 0x0000000000017941 */ /* 0x000fea0003800000 */
.L_x_4554:
        /* <DEDUP_REMOVED lines=42> */
.L_x_4557:
[----:B------:R-:W-:-:S05]  /*6b50*/  VIADD R21, R21, 0x28c60 ;  /* 0x00028c6015157836 */ /* 0x000fca0000000000 */
[----:B------:R-:W-:-:S04]  /*6b60*/  PRMT R21, R190, 0x654, R21 ;  /* 0x00000654be157816 */ /* 0x000fc80000000015 */
[----:B------:R1:W-:Y:S01]  /*6b70*/  SYNCS.ARRIVE.TRANS64.RED.A1T0 RZ, [R21+URZ], RZ ;  /* 0x000000ff15ff79a7 */ /* 0x0003e2000810043f */
[----:B------:R-:W-:Y:S05]  /*6b80*/  @P2 BRA `(.L_x_4558) ;  /* 0xfffffff000e82947 */ /* 0x000fea000383ffff */
.L_x_4551:
[----:B------:R-:W-:Y:S05]  /*6b90*/  BSYNC B0 ;  /* 0x0000000000007941 */ /* 0x000fea0003800000 */
.L_x_4550:
        /* <DEDUP_REMOVED lines=142> */
.L_x_4542:
[----:B------:R-:W1:Y:S01]  /*7480*/  LDC R0, c[0x0][0x448] ;  /* 0x00011200ff007b82 */ /* 0x000e620000000800 */
[----:B------:R-:W-:Y:S01]  /*7490*/  VIADD R3, R199, 0x3f ;  /* 0x0000003fc7037836 */ /* 0x000fe20000000000 */
[----:B------:R-:W-:Y:S01]  /*74a0*/  BSSY B0, `(.L_x_4559) ;  /* 0x000002c000007945 */ /* 0x000fe20003800000 */
[----:B------:R-:W-:Y:S01]  /*74b0*/  IMAD.MOV.U32 R208, RZ, RZ, RZ ;  /* 0x000000ffffd07224 */ /* 0x000fe200078e00ff */
[----:B-1----:R-:W-:-:S13]  /*74c0*/  ISETP.NE.AND P0, PT, R0, 0x1, PT ;  /* 0x000000010000780c */ /* 0x002fda0003f05270 */
[----:B------:R-:W1:Y:S08]  /*74d0*/  @P0 LDC R0, c[0x0][0x44c] ;  /* 0x00011300ff000b82 */ /* 0x000e700000000800 */
[----:B------:R-:W2:Y:S01]  /*74e0*/  @P0 LDC R5, c[0x0][0x450] ;  /* 0x00011400ff050b82 */ /* 0x000ea20000000800 */
[----:B-1----:R-:W-:-:S05]  /*74f0*/  @P0 IMAD.HI.U32 R0, R3, R0, RZ ;  /* 0x0000000003000227 */ /* 0x002fca00078e00ff */
[----:B--2---:R-:W-:-:S05]  /*7500*/  @P0 SHF.R.U32.HI R3, RZ, R5, R0 ;  /* 0x00000005ff030219 */ /* 0x004fca0000011600 */
[----:B------:R-:W-:-:S05]  /*7510*/  IMAD.IADD R3, R38, 0x1, R3 ;  /* 0x0000000126037824 */ /* 0x000fca00078e0203 */
[----:B------:R-:W-:-:S04]  /*7520*/  SHF.R.S32.HI R0, RZ, 0x1f, R3 ;  /* 0x0000001fff007819 */ /* 0x000fc80000011403 */
[----:B------:R-:W-:-:S04]  /*7530*/  LEA.HI R0, R0, R3, RZ, 0x6 ;  /* 0x0000000300007211 */ /* 0x000fc800078f30ff */
        /* <DEDUP_REMOVED lines=31> */
[----:B------:R-:W-:Y:S01]  /*7730*/  @!P2 IMAD.MOV R5, RZ, RZ, -R5 ;  /* 0x000000ffff05a224 */ /* 0x000fe200078e0a05 */
[----:B------:R-:W-:-:S05]  /*7740*/  @!P1 LOP3.LUT R5, RZ, R9, RZ, 0x33, !PT ;  /* 0x00000009ff059212 */ /* 0x000fca00078e33ff */
[----:B------:R-:W-:-:S07]  /*7750*/  IMAD.MOV.U32 R208, RZ, RZ, R5 ;  /* 0x000000ffffd07224 */ /* 0x000fce00078e0005 */
.L_x_4560:
[----:B------:R-:W-:Y:S05]  /*7760*/  BSYNC B0 ;  /* 0x0000000000007941 */ /* 0x000fea0003800000 */
.L_x_4559:
        /* <DEDUP_REMOVED lines=94> */
[----:B------:R-:W-:Y:S02]  /*7d50*/  IMAD.U32 R11, RZ, RZ, UR5 ;  /* 0x00000005ff0b7e24 */ /* 0x000fe4000f8e00ff */
[----:B------:R-:W-:Y:S02]  /*7d60*/  IMAD.MOV.U32 R8, RZ, RZ, 0x70 ;  /* 0x00000070ff087424 */ /* 0x000fe400078e00ff */
[----:B------:R-:W-:Y:S02]  /*7d70*/  IMAD.MOV.U32 R12, RZ, RZ, 0x1 ;  /* 0x00000001ff0c7424 */ /* 0x000fe400078e00ff */
[----:B------:R-:W-:-:S07]  /*7d80*/  IMAD.MOV.U32 R13, RZ, RZ, RZ ;  /* 0x000000ffff0d7224 */ /* 0x000fce00078e00ff */
[----:B------:R-:W-:-:S07]  /*7d90*/  LEPC R20, `(.L_x_4562) ;  /* 0x000000001014794e */ /* 0x000fce0000000000 */
[----:B0----5:R-:W-:Y:S05]  /*7da0*/  CALL.ABS.NOINC R14 ;  /* 0x000000000e007343 */ /* 0x021fea0003c00000 */
.L_x_4562:
[----:B------:R-:W-:Y:S05]  /*7db0*/  BSYNC B6 ;  /* 0x0000000000067941 */ /* 0x000fea0003800000 */
.L_x_4561:
        /* <DEDUP_REMOVED lines=13> */
.L_x_4566:
[----:B-1----:R1:W2:Y:S02]  /*7e90*/  SYNCS.PHASECHK.TRANS64.TRYWAIT P0, [R2+URZ+0x28c00], R3 ;  /* 0x028c0003020075a7 */ /* 0x0022a4000800017f */
[----:B--2---:R-:W-:Y:S05]  /*7ea0*/  @!P0 NANOSLEEP.SYNCS 0x989680 ;  /* 0x009896800000895d */ /* 0x004fea0003900000 */
[----:B------:R-:W2:Y:S02]  /*7eb0*/  @!P0 SYNCS.PHASECHK.TRANS64 P0, [R2+URZ+0x28c00], R3 ;  /* 0x028c0003020085a7 */ /* 0x000ea4000800007f */
[----:B--2---:R-:W-:Y:S05]  /*7ec0*/  @!P0 BRA `(.L_x_4566) ;  /* 0xfffffffc00f08947 */ /* 0x004fea000383ffff */
.L_x_4565:
[----:B------:R-:W-:Y:S05]  /*7ed0*/  BSYNC B0 ;  /* 0x0000000000007941 */ /* 0x000fea0003800000 */
.L_x_4564:
[----:B------:R-:W-:Y:S05]  /*7ee0*/  BRA `(.L_x_4567) ;  /* 0x0000002c00347947 */ /* 0x000fea0003800000 */
.L_x_4563:
        /* <DEDUP_REMOVED lines=22> */
[----:B----4-:R-:W-:Y:S01]  /*8050*/  IMAD.U32 R10, RZ, RZ, UR6 ;  /* 0x00000006ff0a7e24 */ /* 0x010fe2000f8e00ff */
[----:B------:R-:W-:Y:S01]  /*8060*/  MOV R6, UR4 ;  /* 0x0000000400067c02 */ /* 0x000fe20008000f00 */
[----:B------:R-:W-:-:S02]  /*8070*/  IMAD.U32 R7, RZ, RZ, UR5 ;  /* 0x00000005ff077e24 */ /* 0x000fc4000f8e00ff */
[----:B------:R-:W-:Y:S02]  /*8080*/  IMAD.U32 R11, RZ, RZ, UR7 ;  /* 0x00000007ff0b7e24 */ /* 0x000fe4000f8e00ff */
[----:B------:R-:W-:Y:S02]  /*8090*/  IMAD.MOV.U32 R8, RZ, RZ, 0x70 ;  /* 0x00000070ff087424 */ /* 0x000fe400078e00ff */
[----:B------:R-:W-:Y:S02]  /*80a0*/  IMAD.MOV.U32 R12, RZ, RZ, 0x1 ;  /* 0x00000001ff0c7424 */ /* 0x000fe400078e00ff */
[----:B------:R-:W-:-:S07]  /*80b0*/  IMAD.MOV.U32 R13, RZ, RZ, RZ ;  /* 0x000000ffff0d7224 */ /* 0x000fce00078e00ff */
[----:B------:R-:W-:-:S07]  /*80c0*/  LEPC R20, `(.L_x_4569) ;  /* 0x000000001014794e */ /* 0x000fce0000000000 */
[----:B0-----:R-:W-:Y:S05]  /*80d0*/  CALL.ABS.NOINC R14 ;  /* 0x000000000e007343 */ /* 0x001fea0003c00000 */
.L_x_4569:
[----:B------:R-:W-:Y:S05]  /*80e0*/  BSYNC B6 ;  /* 0x0000000000067941 */ /* 0x000fea0003800000 */
.L_x_4568:
[----:B------:R-:W-:Y:S01]  /*80f0*/  ULDC.U8 UR4, c[0x0][0x410] ;  /* 0x0001040000047ab9 */ /* 0x000fe20000000000 */
[----:B------:R-:W-:Y:S01]  /*8100*/  BSSY B0, `(.L_x_4570) ;  /* 0x00002a3000007945 */ /* 0x000fe20003800000 */
[----:B------:R-:W-:Y:S01]  /*8110*/  ISETP.NE.AND P0, PT, RZ, UR4, PT ;  /* 0x00000004ff007c0c */ /* 0x000fe2000bf05270 */
[----:B------:R-:W-:-:S12]  /*8120*/  IMAD.IADD R35, R187, 0x1, R199 ;  /* 0x00000001bb237824 */ /* 0x000fd800078e02c7 */
[----:B------:R-:W-:Y:S05]  /*8130*/  @!P0 BRA `(.L_x_4571) ;  /* 0x0000001400708947 */ /* 0x000fea0003800000 */
[----:B------:R-:W0:Y:S01]  /*8140*/  LDC R5, c[0x0][0x448] ;  /* 0x00011200ff057b82 */ /* 0x000e220000000800 */
[----:B------:R-:W1:Y:S01]  /*8150*/  S2R R0, SR_TID.X ;  /* 0x0000000000007919 */ /* 0x000e620000002100 */
[----:B------:R-:W-:Y:S01]  /*8160*/  ULDC.64 UR4, c[0x0][0x3f8] ;  /* 0x0000fe0000047ab9 */ /* 0x000fe20000000a00 */
[----:B------:R-:W-:Y:S01]  /*8170*/  ULDC.64 UR6, c[0x0][0x408] ;  /* 0x0001020000067ab9 */ /* 0x000fe20000000a00 */
[----:B------:R-:W-:Y:S02]  /*8180*/  IMAD.MOV.U32 R25, RZ, RZ, R27 ;  /* 0x000000ffff197224 */ /* 0x000fe400078e001b */
[----:B------:R-:W-:Y:S01]  /*8190*/  IMAD.MOV.U32 R153, RZ, RZ, R29 ;  /* 0x000000ffff997224 */ /* 0x000fe200078e001d */
[----:B0-----:R-:W-:Y:S01]  /*81a0*/  ISETP.NE.AND P0, PT, R5, 0x1, PT ;  /* 0x000000010500780c */ /* 0x001fe20003f05270 */
[----:B-1----:R-:W-:-:S12]  /*81b0*/  VIADD R3, R0, 0xffffff80 ;  /* 0xffffff8000037836 */ /* 0x002fd80000000000 */
[----:B------:R-:W0:Y:S01]  /*81c0*/  @P0 LDC R0, c[0x0][0x44c] ;  /* 0x00011300ff000b82 */ /* 0x000e220000000800 */
[----:B------:R-:W-:-:S04]  /*81d0*/  SHF.R.S32.HI R4, RZ, 0x1f, R3 ;  /* 0x0000001fff047819 */ /* 0x000fc80000011403 */
[----:B------:R-:W-:-:S03]  /*81e0*/  LEA.HI R4, R4, R3, RZ, 0x2 ;  /* 0x0000000304047211 */ /* 0x000fc600078f10ff */
[----:B------:R-:W1:Y:S01]  /*81f0*/  @P0 LDC R7, c[0x0][0x450] ;  /* 0x00011400ff070b82 */ /* 0x000e620000000800 */
[----:B------:R-:W-:-:S05]  /*8200*/  LOP3.LUT R4, R4, 0xfffffffc, RZ, 0xc0, !PT ;  /* 0xfffffffc04047812 */ /* 0x000fca00078ec0ff */
[----:B------:R-:W-:-:S04]  /*8210*/  IMAD.IADD R4, R3, 0x1, -R4 ;  /* 0x0000000103047824 */ /* 0x000fc800078e0a04 */
[----:B------:R-:W-:-:S04]  /*8220*/  IMAD R3, R4, 0x20, R35 ;  /* 0x0000002004037824 */ /* 0x000fc800078e0223 */
[----:B0-----:R-:W-:-:S05]  /*8230*/  @P0 IMAD.HI.U32 R0, R3, R0, RZ ;  /* 0x0000000003000227 */ /* 0x001fca00078e00ff */
[----:B-1----:R-:W-:-:S04]  /*8240*/  @P0 SHF.R.U32.HI R3, RZ, R7, R0 ;  /* 0x00000007ff030219 */ /* 0x002fc80000011600 */
        /* <DEDUP_REMOVED lines=17> */
[----:B------:R0:W1:Y:S04]  /*8360*/  SHFL.IDX PT, R0, R31, RZ, 0x1c1f ;  /* 0x001c1fff1f007589 */ /* 0x00006800000e0000 */
[----:B------:R0:W2:Y:S04]  /*8370*/  SHFL.IDX PT, R3, R10, RZ, 0x1c1f ;  /* 0x001c1fff0a037589 */ /* 0x0000a800000e0000 */
[----:B------:R0:W3:Y:S04]  /*8380*/  SHFL.IDX PT, R7, R152, RZ, 0x1c1f ;  /* 0x001c1fff98077589 */ /* 0x0000e800000e0000 */
[----:B------:R0:W4:Y:S02]  /*8390*/  SHFL.IDX PT, R8, R30, RZ, 0x1c1f ;  /* 0x001c1fff1e087589 */ /* 0x00012400000e0000 */
.L_x_4805:
        /* <DEDUP_REMOVED lines=9> */
[----:B--2---:R-:W-:Y:S01]  /*8430*/  IMAD.MOV.U32 R4, RZ, RZ, R3 ;  /* 0x000000ffff047224 */ /* 0x004fe200078e0003 */
[----:B------:R-:W-:Y:S01]  /*8440*/  ISETP.GE.AND P2, PT, R188, UR4, PT ;  /* 0x00000004bc007c0c */ /* 0x000fe2000bf46270 */
[----:B-1----:R-:W-:Y:S01]  /*8450*/  IMAD.MOV.U32 R5, RZ, RZ, R0 ;  /* 0x000000ffff057224 */ /* 0x002fe200078e0000 */
[----:B------:R-:W-:Y:S02]  /*8460*/  ISETP.GE.AND P3, PT, R196, UR4, PT ;  /* 0x00000004c4007c0c */ /* 0x000fe4000bf66270 */
[----:B------:R-:W-:Y:S02]  /*8470*/  CS2R R28, SRZ ;  /* 0x00000000001c7805 */ /* 0x000fe4000001ff00 */
[----:B------:R-:W-:Y:S01]  /*8480*/  SHF.R.S32.HI R11, RZ, 0x1f, R196 ;  /* 0x0000001fff0b7819 */ /* 0x000fe200000114c4 */
[----:B---3--:R-:W-:-:S06]  /*8490*/  IMAD.MOV.U32 R9, RZ, RZ, R7 ;  /* 0x000000ffff097224 */ /* 0x008fcc00078e0007 */
[----:B------:R-:W-:Y:S02]  /*84a0*/  @!P2 IMAD.WIDE R4, R188, 0x2, R4 ;  /* 0x00000002bc04a825 */ /* 0x000fe400078e0204 */
[C---:B------:R-:W-:Y:S02]  /*84b0*/  @!P3 SHF.L.U64.HI R11, R196.reuse, 0x1, R11 ;  /* 0x00000001c40bb819 */ /* 0x040fe4000001020b */
[----:B------:R-:W-:Y:S01]  /*84c0*/  @!P3 IMAD.SHL.U32 R6, R196, 0x2, RZ ;  /* 0x00000002c406b824 */ /* 0x000fe200078e00ff */
[----:B------:R1:W5:Y:S01]  /*84d0*/  @!P2 LD.E.64 R28, desc[UR40][R4.64] ;  /* 0x00000028041ca980 */ /* 0x000362000c101b00 */
[----:B------:R-:W-:Y:S02]  /*84e0*/  CS2R R26, SRZ ;  /* 0x00000000001a7805 */ /* 0x000fe4000001ff00 */
[----:B------:R-:W-:Y:S02]  /*84f0*/  CS2R R20, SRZ ;  /* 0x0000000000147805 */ /* 0x000fe4000001ff00 */
[----:B------:R-:W-:-:S02]  /*8500*/  CS2R R24, SRZ ;  /* 0x0000000000187805 */ /* 0x000fc4000001ff00 */
[-C--:B-1----:R-:W-:Y:S02]  /*8510*/  @!P3 IADD3 R4, P0, R3, R6.reuse, RZ ;  /* 0x000000060304b210 */ /* 0x082fe40007f1e0ff */
[----:B----4-:R-:W-:Y:S01]  /*8520*/  @!P3 IADD3 R6, P1, R8, R6, RZ ;  /* 0x000000060806b210 */ /* 0x010fe20007f3e0ff */
[----:B------:R-:W-:-:S04]  /*8530*/  @!P2 IMAD.WIDE R8, R188, 0x2, R8 ;  /* 0x00000002bc08a825 */ /* 0x000fc800078e0208 */
[--C-:B------:R-:W-:Y:S01]  /*8540*/  @!P3 IMAD.X R5, R0, 0x1, R11.reuse, P0 ;  /* 0x000000010005b824 */ /* 0x100fe200000e060b */
[----:B------:R1:W5:Y:S01]  /*8550*/  @!P2 LD.E.64 R26, desc[UR40][R8.64] ;  /* 0x00000028081aa980 */ /* 0x000362000c101b00 */
[----:B------:R-:W-:-:S03]  /*8560*/  @!P3 IMAD.X R7, R7, 0x1, R11, P1 ;  /* 0x000000010707b824 */ /* 0x000fc600008e060b */
[----:B------:R1:W5:Y:S04]  /*8570*/  @!P3 LD.E.64 R20, desc[UR40][R4.64] ;  /* 0x000000280414b980 */ /* 0x000368000c101b00 */
[----:B------:R1:W5:Y:S02]  /*8580*/  @!P3 LD.E.64 R24, desc[UR40][R6.64] ;  /* 0x000000280618b980 */ /* 0x000364000c101b00 */
.L_x_4574:
[----:B------:R-:W-:Y:S05]  /*8590*/  BSYNC B1 ;  /* 0x0000000000017941 */ /* 0x000fea0003800000 */
.L_x_4573:
[----:B-1---5:R-:W-:Y:S01]  /*85a0*/  IMAD.MOV.U32 R0, RZ, RZ, R26 ;  /* 0x000000ffff007224 */ /* 0x022fe200078e001a */
[----:B------:R-:W-:Y:S01]  /*85b0*/  MOV R4, R24 ;  /* 0x0000001800047202 */ /* 0x000fe20000000f00 */
[----:B--2---:R-:W-:Y:S01]  /*85c0*/  IMAD.MOV.U32 R3, RZ, RZ, R27 ;  /* 0x000000ffff037224 */ /* 0x004fe200078e001b */
[----:B------:R-:W-:Y:S01]  /*85d0*/  UMOV UR4, 0xffffffff ;  /* 0xffffffff00047882 */ /* 0x000fe20000000000 */
[----:B------:R-:W-:Y:S01]  /*85e0*/  IMAD.MOV.U32 R5, RZ, RZ, R25 ;  /* 0x000000ffff057224 */ /* 0x000fe200078e0019 */
[----:B------:R-:W-:Y:S01]  /*85f0*/  PRMT R37, R0, 0x7610, R37 ;  /* 0x0000761000257816 */ /* 0x000fe20000000025 */
[----:B------:R-:W-:Y:S01]  /*8600*/  IMAD.MOV.U32 R0, RZ, RZ, R28 ;  /* 0x000000ffff007224 */ /* 0x000fe200078e001c */
[----:B------:R-:W-:Y:S01]  /*8610*/  PRMT R42, R3, 0x5410, R4 ;  /* 0x00005410032a7816 */ /* 0x000fe20000000004 */
[----:B------:R-:W-:Y:S01]  /*8620*/  IMAD.MOV.U32 R3, RZ, RZ, R29 ;  /* 0x000000ffff037224 */ /* 0x000fe200078e001d */
[----:B------:R-:W-:Y:S01]  /*8630*/  PRMT R43, R5, 0x7610, R43 ;  /* 0x00007610052b7816 */ /* 0x000fe2000000002b */
[----:B------:R-:W-:Y:S01]  /*8640*/  IMAD.MOV.U32 R4, RZ, RZ, R20 ;  /* 0x000000ffff047224 */ /* 0x000fe200078e0014 */
[----:B------:R-:W-:Y:S01]  /*8650*/  PRMT R37, R37, 0x5410, R0 ;  /* 0x0000541025257816 */ /* 0x000fe20000000000 */
[----:B------:R-:W-:Y:S01]  /*8660*/  IMAD.MOV.U32 R5, RZ, RZ, R21 ;  /* 0x000000ffff057224 */ /* 0x000fe200078e0015 */
[----:B------:R-:W-:-:S02]  /*8670*/  PRMT R43, R43, 0x5410, R3 ;  /* 0x000054102b2b7816 */ /* 0x000fc40000000003 */
[----:B----4-:R-:W-:Y:S02]  /*8680*/  CS2R R8, SRZ ;  /* 0x0000000000087805 */ /* 0x010fe4000001ff00 */
[----:B------:R-:W-:Y:S01]  /*8690*/  PRMT R44, R4, 0x5410, R5 ;  /* 0x00005410042c7816 */ /* 0x000fe20000000005 */
[----:B------:R-:W-:Y:S06]  /*86a0*/  BRA.DIV UR4, `(.L_x_4575) ;  /* 0x0000015e04047947 */ /* 0x000fec000b800000 */
[----:B------:R1:W2:Y:S04]  /*86b0*/  SHFL.IDX PT, R0, R31, 0x1, 0x1c1f ;  /* 0x003c1f001f007f89 */ /* 0x0002a800000e0000 */
[----:B------:R1:W4:Y:S04]  /*86c0*/  SHFL.IDX PT, R3, R10, 0x1, 0x1c1f ;  /* 0x003c1f000a037f89 */ /* 0x00032800000e0000 */
[----:B---3--:R1:W3:Y:S04]  /*86d0*/  SHFL.IDX PT, R7, R152, 0x1, 0x1c1f ;  /* 0x003c1f0098077f89 */ /* 0x0082e800000e0000 */
[----:B0-----:R-:W0:Y:S02]  /*86e0*/  SHFL.IDX PT, R30, R30, 0x1, 0x1c1f ;  /* 0x003c1f001e1e7f89 */ /* 0x001e2400000e0000 */
.L_x_4811:
[----:B------:R-:W5:Y:S01]  /*86f0*/  LDL R5, [R1+0x50] ;  /* 0x0000500001057983 */ /* 0x000f620000100800 */
[----:B------:R-:W-:Y:S01]  /*8700*/  VIADD R35, R35, 0x20 ;  /* 0x0000002023237836 */ /* 0x000fe20000000000 */
[----:B------:R-:W-:Y:S01]  /*8710*/  BSSY B1, `(.L_x_4576) ;  /* 0x0000023000017945 */ /* 0x000fe20003800000 */
[----:B------:R-:W-:Y:S01]  /*8720*/  IMAD.SHL.U32 R34, R193, 0x40, RZ ;  /* 0x00000040c1227824 */ /* 0x000fe200078e00ff */
[----:B-1----:R-:W-:Y:S02]  /*8730*/  CS2R R10, SRZ ;  /* 0x00000000000a7805 */ /* 0x002fe4000001ff00 */
[----:B------:R-:W-:Y:S02]  /*8740*/  CS2R R14, SRZ ;  /* 0x00000000000e7805 */ /* 0x000fe4000001ff00 */
[----:B------:R-:W-:Y:S02]  /*8750*/  ISETP.GE.AND P0, PT, R35, R32, PT ;  /* 0x000000202300720c */ /* 0x000fe40003f06270 */
[----:B------:R-:W-:-:S02]  /*8760*/  CS2R R12, SRZ ;  /* 0x00000000000c7805 */ /* 0x000fc4000001ff00 */
[----:B-----5:R-:W-:-:S04]  /*8770*/  LEA.HI R4, R5, R5, RZ, 0x1 ;  /* 0x0000000505047211 */ /* 0x020fc800078f08ff */
[----:B------:R-:W-:-:S05]  /*8780*/  LOP3.LUT R4, R4, 0xfffffffe, RZ, 0xc0, !PT ;  /* 0xfffffffe04047812 */ /* 0x000fca00078ec0ff */
[----:B------:R-:W-:-:S05]  /*8790*/  IMAD.IADD R4, R5, 0x1, -R4 ;  /* 0x0000000105047824 */ /* 0x000fca00078e0a04 */
[----:B------:R-:W-:Y:S01]  /*87a0*/  SHF.L.U32 R35, R4, 0x1f, RZ ;  /* 0x0000001f04237819 */ /* 0x000fe200000006ff */
[----:B------:R-:W-:Y:S06]  /*87b0*/  @P0 BRA `(.L_x_4577) ;  /* 0x0000000000600947 */ /* 0x000fec0003800000 */
[----:B------:R-:W-:Y:S01]  /*87c0*/  ULDC UR4, c[0x0][0x3f4] ;  /* 0x0000fd0000047ab9 */ /* 0x000fe20000000800 */
[----:B----4-:R-:W-:Y:S01]  /*87d0*/  IMAD.MOV.U32 R4, RZ, RZ, R3 ;  /* 0x000000ffff047224 */ /* 0x010fe200078e0003 */
[----:B------:R-:W-:Y:S01]  /*87e0*/  ISETP.GE.AND P2, PT, R188, UR4, PT ;  /* 0x00000004bc007c0c */ /* 0x000fe2000bf46270 */
[----:B--2---:R-:W-:Y:S01]  /*87f0*/  IMAD.MOV.U32 R5, RZ, RZ, R0 ;  /* 0x000000ffff057224 */ /* 0x004fe200078e0000 */
[----:B------:R-:W-:Y:S02]  /*8800*/  ISETP.GE.AND P3, PT, R196, UR4, PT ;  /* 0x00000004c4007c0c */ /* 0x000fe4000bf66270 */
[----:B------:R-:W-:Y:S02]  /*8810*/  CS2R R14, SRZ ;  /* 0x00000000000e7805 */ /* 0x000fe4000001ff00 */
[----:B------:R-:W-:Y:S01]  /*8820*/  SHF.R.S32.HI R33, RZ, 0x1f, R196 ;  /* 0x0000001fff217819 */ /* 0x000fe200000114c4 */
[----:B0-----:R-:W-:Y:S02]  /*8830*/  IMAD.MOV.U32 R10, RZ, RZ, R30 ;  /* 0x000000ffff0a7224 */ /* 0x001fe400078e001e */
[----:B---3--:R-:W-:-:S04]  /*8840*/  IMAD.MOV.U32 R11, RZ, RZ, R7 ;  /* 0x000000ffff0b7224 */ /* 0x008fc800078e0007 */
        /* <DEDUP_REMOVED lines=15> */
.L_x_4577:
[----:B------:R-:W-:Y:S05]  /*8940*/  BSYNC B1 ;  /* 0x0000000000017941 */ /* 0x000fea0003800000 */
.L_x_4576:
[----:B------:R-:W3:Y:S01]  /*8950*/  SYNCS.PHASECHK.TRANS64.TRYWAIT P0, [R2+URZ+0x28c00], R35 ;  /* 0x028c0023020075a7 */ /* 0x000ee2000800017f */
[----:B----4-:R-:W-:Y:S01]  /*8960*/  LOP3.LUT R3, R34, 0x1c0, RZ, 0xc0, !PT ;  /* 0x000001c022037812 */ /* 0x010fe200078ec0ff */
[----:B-1---5:R-:W-:Y:S01]  /*8970*/  IMAD.MOV.U32 R4, RZ, RZ, R8 ;  /* 0x000000ffff047224 */ /* 0x022fe200078e0008 */
[----:B0-----:R-:W-:Y:S01]  /*8980*/  VIADDMNMX R30, R32, -R199, 0x40, PT ;  /* 0x00000040201e7446 */ /* 0x001fe200038009c7 */
        /* <DEDUP_REMOVED lines=15> */
[----:B------:R-:W-:Y:S01]  /*8a80*/  MOV R4, R12 ;  /* 0x0000000c00047202 */ /* 0x000fe20000000f00 */
[----:B------:R-:W-:Y:S01]  /*8a90*/  IMAD R3, R3, 0x2, R2 ;  /* 0x0000000203037824 */ /* 0x000fe200078e0202 */
[----:B------:R-:W-:-:S02]  /*8aa0*/  LOP3.LUT P2, RZ, R193, 0x4, RZ, 0xc0, !PT ;  /* 0x00000004c1ff7812 */ /* 0x000fc4000784c0ff */
[----:B------:R-:W-:Y:S01]  /*8ab0*/  PRMT R46, R0, 0x5410, R4 ;  /* 0x00005410002e7816 */ /* 0x000fe20000000004 */
[----:B------:R-:W-:Y:S01]  /*8ac0*/  VIADD R4, R3, 0x20400 ;  /* 0x0002040003047836 */ /* 0x000fe20000000000 */
[----:B------:R-:W-:Y:S01]  /*8ad0*/  ISETP.GE.AND P1, PT, R187, R30, PT ;  /* 0x0000001ebb00720c */ /* 0x000fe20003f26270 */
[----:B------:R-:W-:Y:S01]  /*8ae0*/  VIADD R0, R3, 0x20440 ;  /* 0x0002044003007836 */ /* 0x000fe20000000000 */
[----:B---3--:R-:W-:Y:S11]  /*8af0*/  @!P0 BRA `(.L_x_4579) ;  /* 0x0000015800648947 */ /* 0x008ff60003800000 */
.L_x_4812:
[----:B------:R-:W-:Y:S05]  /*8b00*/  BSYNC B1 ;  /* 0x0000000000017941 */ /* 0x000fea0003800000 */
.L_x_4578:
        /* <DEDUP_REMOVED lines=12> */
[--C-:B------:R-:W-:Y:S01]  /*8bd0*/  SHF.R.U32.HI R34, RZ, 0x10, R29.reuse ;  /* 0x00000010ff227819 */ /* 0x100fe2000001161d */
        /* <DEDUP_REMOVED lines=13> */
[----:B------:R-:W-:Y:S01]  /*8cb0*/  FFMA.FTZ R39, R28, R34, -R37 ;  /* 0x000000221c277223 */ /* 0x000fe20000010825 */
[----:B------:R-:W-:-:S02]  /*8cc0*/  HADD2.F32 R27, -RZ, R6.H1_H1 ;  /* 0x30000006ff1b7230 */ /* 0x000fc40000004100 */
[-C--:B------:R-:W-:Y:S01]  /*8cd0*/  FMUL.FTZ R34, R4, R32.reuse ;  /* 0x0000002004227220 */ /* 0x080fe20000410000 */
[C---:B------:R-:W-:Y:S01]  /*8ce0*/  FFMA.FTZ R38, R7.reuse, R32, -R38 ;  /* 0x0000002007267223 */ /* 0x040fe20000010826 */
[--C-:B------:R-:W-:Y:S02]  /*8cf0*/  HADD2.F32 R6, -RZ, R5.reuse.H0_H0 ;  /* 0x20000005ff067230 */ /* 0x100fe40000004100 */
[----:B------:R-:W-:Y:S01]  /*8d00*/  FFMA.FTZ R36, R28, R36, R29 ;  /* 0x000000241c247223 */ /* 0x000fe2000001001d */
        /* <DEDUP_REMOVED lines=19> */
.L_x_4583:
[----:B------:R-:W-:Y:S05]  /*8e40*/  BSYNC B2 ;  /* 0x0000000000027941 */ /* 0x000fea0003800000 */
.L_x_4582:
        /* <DEDUP_REMOVED lines=15> */
[-C--:B0-----:R-:W-:Y:S01]  /*8f40*/  FMUL.FTZ R35, R25, R29.reuse ;  /* 0x0000001d19237220 */ /* 0x081fe20000410000 */
        /* <DEDUP_REMOVED lines=27> */
.L_x_4581:
[----:B------:R-:W-:Y:S05]  /*9100*/  BSYNC B1 ;  /* 0x0000000000017941 */ /* 0x000fea0003800000 */
.L_x_4580:
        /* <DEDUP_REMOVED lines=10> */
[----:B------:R-:W-:Y:S01]  /*91b0*/  HADD2.F32 R24, -RZ, R33.H1_H1 ;  /* 0x30000021ff187230 */ /* 0x000fe20000004100 */
        /* <DEDUP_REMOVED lines=39> */
.L_x_4586:
[----:B------:R-:W-:Y:S05]  /*9430*/  BSYNC B1 ;  /* 0x0000000000017941 */ /* 0x000fea0003800000 */
.L_x_4585:
[----:B------:R-:W-:Y:S05]  /*9440*/  @P1 BRA `(.L_x_4584) ;  /* 0x0000001400b81947 */ /* 0x000fea0003800000 */
[----:B-1----:R-:W1:Y:S01]  /*9450*/  LDS.128 R4, [R0+0x1000] ;  /* 0x0010000000047984 */ /* 0x002e620000000c00 */
[--C-:B------:R-:W-:Y:S01]  /*9460*/  SHF.R.U64 R24, R12, 0x10, R13.reuse ;  /* 0x000000100c187819 */ /* 0x100fe2000000120d */
[----:B------:R-:W-:Y:S01]  /*9470*/  HADD2.F32 R33, -RZ, R33.H0_H0 ;  /* 0x20000021ff217230 */ /* 0x000fe20000004100 */
[----:B------:R-:W-:Y:S02]  /*9480*/  SHF.R.U32.HI R12, RZ, 0x10, R13 ;  /* 0x00000010ff0c7819 */ /* 0x000fe4000001160d */
[--C-:B------:R-:W-:Y:S02]  /*9490*/  SHF.R.U32.HI R13, RZ, 0x10, R11.reuse ;  /* 0x00000010ff0d7819 */ /* 0x100fe4000001160b */
        /* <DEDUP_REMOVED lines=21> */
[CC--:B------:R-:W-:Y:S01]  /*95f0*/  FMUL.FTZ R14, R8.reuse, R10.reuse ;  /* 0x0000000a080e7220 */ /* 0x0c0fe20000410000 */
[----:B------:R-:W-:Y:S02]  /*9600*/  HADD2.F32 R5, -RZ, R5.H1_H1 ;  /* 0x30000005ff057230 */ /* 0x000fe40000004100 */
[----:B------:R-:W-:Y:S02]  /*9610*/  HADD2.F32 R9, -RZ, R21.H0_H0 ;  /* 0x20000015ff097230 */ /* 0x000fe40000004100 */
[-C--:B------:R-:W-:Y:S01]  /*9620*/  FMUL.FTZ R13, R8, R31.reuse ;  /* 0x0000001f080d7220 */ /* 0x080fe20000410000 */
[----:B------:R-:W-:Y:S02]  /*9630*/  HADD2.F32 R4, -RZ, R24.H0_H0 ;  /* 0x20000018ff047230 */ /* 0x000fe40000004100 */
[----:B------:R-:W-:Y:S01]  /*9640*/  FFMA.FTZ R14, R7, R31, -R14 ;  /* 0x0000001f070e7223 */ /* 0x000fe2000001080e */
[----:B------:R-:W-:Y:S01]  /*9650*/  FMUL.FTZ R3, R5, R9 ;  /* 0x0000000905037220 */ /* 0x000fe20000410000 */
[----:B------:R-:W-:Y:S01]  /*9660*/  FFMA.FTZ R13, R7, R10, R13 ;  /* 0x0000000a070d7223 */ /* 0x000fe2000001000d */
[-C--:B------:R-:W-:Y:S01]  /*9670*/  FMUL.FTZ R8, R5, R4.reuse ;  /* 0x0000000405087220 */ /* 0x080fe20000410000 */
        /* <DEDUP_REMOVED lines=8> */
.L_x_4571:
        /* <DEDUP_REMOVED lines=35> */
[----:B------:R-:W1:Y:S01]  /*9930*/  SHFL.IDX PT, R4, R26, RZ, 0x1c1f ;  /* 0x001c1fff1a047589 */ /* 0x000e6200000e0000 */
[----:B------:R-:W-:-:S03]  /*9940*/  IMAD R0, R198, R5, RZ ;  /* 0x00000005c6007224 */ /* 0x000fc600078e02ff */
[----:B------:R-:W2:Y:S04]  /*9950*/  SHFL.IDX PT, R3, R27, RZ, 0x1c1f ;  /* 0x001c1fff1b037589 */ /* 0x000ea800000e0000 */
[----:B------:R-:W3:Y:S04]  /*9960*/  SHFL.IDX PT, R14, R34, RZ, 0x1c1f ;  /* 0x001c1fff220e7589 */ /* 0x000ee800000e0000 */
[----:B------:R-:W5:Y:S01]  /*9970*/  SHFL.IDX PT, R5, R25, RZ, 0x1c1f ;  /* 0x001c1fff19057589 */ /* 0x000f6200000e0000 */
[----:B0-----:R-:W-:-:S04]  /*9980*/  ISETP.GE.AND P0, PT, R18, R37, PT ;  /* 0x000000251200720c */ /* 0x001fc80003f06270 */
[----:B------:R-:W-:-:S13]  /*9990*/  ISETP.GE.OR P1, PT, R35, R0, P0 ;  /* 0x000000002300720c */ /* 0x000fda0000726670 */
[C---:B------:R-:W-:Y:S01]  /*99a0*/  @!P1 IMAD.SHL.U32 R7, R18.reuse, 0x2, RZ ;  /* 0x0000000212079824 */ /* 0x040fe200078e00ff */
[----:B------:R-:W-:-:S04]  /*99b0*/  @!P1 SHF.L.U64.HI R6, R18, 0x1, R19 ;  /* 0x0000000112069819 */ /* 0x000fc80000010213 */
[----:B-1----:R-:W-:-:S05]  /*99c0*/  @!P1 IADD3 R8, P2, R4, R7, RZ ;  /* 0x0000000704089210 */ /* 0x002fca0007f5e0ff */
[----:B--2---:R-:W-:-:S06]  /*99d0*/  @!P1 IMAD.X R9, R3, 0x1, R6, P2 ;  /* 0x0000000103099824 */ /* 0x004fcc00010e0606 */
[----:B----4-:R-:W2:Y:S01]  /*99e0*/  @!P1 LD.E.128 R8, desc[UR40][R8.64] ;  /* 0x0000002808089980 */ /* 0x010ea2000c101d00 */
[----:B---3--:R-:W-:-:S05]  /*99f0*/  @!P1 IADD3 R4, P2, R14, R7, RZ ;  /* 0x000000070e049210 */ /* 0x008fca0007f5e0ff */
[----:B-----5:R-:W-:-:S06]  /*9a00*/  @!P1 IMAD.X R5, R5, 0x1, R6, P2 ;  /* 0x0000000105059824 */ /* 0x020fcc00010e0606 */
        /* <DEDUP_REMOVED lines=16> */
[----:B---3--:R-:W-:Y:S01]  /*9b10*/  @!P1 IMAD.MOV.U32 R30, RZ, RZ, R4 ;  /* 0x000000ffff1e9224 */ /* 0x008fe200078e0004 */
[----:B------:R-:W-:Y:S01]  /*9b20*/  MOV R8, R28 ;  /* 0x0000001c00087202 */ /* 0x000fe20000000f00 */
        /* <DEDUP_REMOVED lines=10> */
[----:B------:R-:W-:Y:S02]  /*9bd0*/  PRMT R54, R4, 0x5410, R6 ;  /* 0x0000541004367816 */ /* 0x000fe40000000006 */
[----:B------:R-:W-:-:S02]  /*9be0*/  CS2R R4, SRZ ;  /* 0x0000000000047805 */ /* 0x000fc4000001ff00 */
[----:B------:R-:W-:Y:S02]  /*9bf0*/  PRMT R36, R8, 0x5410, R9 ;  /* 0x0000541008247816 */ /* 0x000fe40000000009 */
[----:B012-4-:R-:W-:-:S07]  /*9c00*/  PRMT R53, R7, 0x7610, R53 ;  /* 0x0000761007357816 */ /* 0x017fce0000000035 */
.L_x_4822:
        /* <DEDUP_REMOVED lines=24> */
.L_x_4589:
[----:B------:R-:W-:Y:S05]  /*9d90*/  BSYNC B1 ;  /* 0x0000000000017941 */ /* 0x000fea0003800000 */
.L_x_4588:
        /* <DEDUP_REMOVED lines=19> */
.L_x_4823:
[----:B------:R-:W-:Y:S05]  /*9ed0*/  BSYNC B1 ;  /* 0x0000000000017941 */ /* 0x000fea0003800000 */
.L_x_4590:
[----:B------:R-:W-:Y:S01]  /*9ee0*/  BSSY B1, `(.L_x_4592) ;  /* 0x0000063000017945 */ /* 0x000fe20003800000 */
[----:B------:R-:W-:Y:S01]  /*9ef0*/  MOV R3, R10 ;  /* 0x0000000a00037202 */ /* 0x000fe20000000f00 */
[----:B------:R-:W-:Y:S01]  /*9f00*/  IMAD.MOV.U32 R34, RZ, RZ, R11 ;  /* 0x000000ffff227224 */ /* 0x000fe200078e000b */
[----:B------:R-:W-:Y:S01]  /*9f10*/  LOP3.LUT R35, R35, 0x38, RZ, 0xc0, !PT ;  /* 0x0000003823237812 */ /* 0x000fe200078ec0ff */
[----:B------:R-:W-:Y:S06]  /*9f20*/  @P2 BRA `(.L_x_4593) ;  /* 0x0000000400782947 */ /* 0x000fec0003800000 */
[----:B------:R-:W-:Y:S01]  /*9f30*/  IMAD.SHL.U32 R12, R193, 0x40, RZ ;  /* 0x00000040c10c7824 */ /* 0x000fe200078e00ff */
[--C-:B------:R-:W-:Y:S01]  /*9f40*/  SHF.R.U64 R30, R30, 0x10, R31.reuse ;  /* 0x000000101e1e7819 */ /* 0x100fe2000000121f */
[----:B------:R-:W-:Y:S01]  /*9f50*/  HADD2.F32 R48, -RZ, R48.H0_H0 ;  /* 0x20000030ff307230 */ /* 0x000fe20000004100 */
[----:B------:R-:W-:Y:S01]  /*9f60*/  SHF.R.U32.HI R49, RZ, 0x10, R31 ;  /* 0x00000010ff317819 */ /* 0x000fe2000001161f */
[----:B------:R-:W-:Y:S01]  /*9f70*/  HADD2.F32 R47, -RZ, R47.H0_H0 ;  /* 0x2000002fff2f7230 */ /* 0x000fe20000004100 */
[----:B------:R-:W-:Y:S02]  /*9f80*/  LOP3.LUT R25, R12, 0x1c0, RZ, 0xc0, !PT ;  /* 0x000001c00c197812 */ /* 0x000fe400078ec0ff */
[----:B------:R-:W-:Y:S01]  /*9f90*/  SHF.R.U64 R20, R20, 0x10, R21 ;  /* 0x0000001014147819 */ /* 0x000fe20000001215 */
[----:B------:R-:W-:Y:S01]  /*9fa0*/  HADD2.F32 R49, -RZ, R49.H0_H0 ;  /* 0x20000031ff317230 */ /* 0x000fe20000004100 */
[----:B------:R-:W-:Y:S02]  /*9fb0*/  LOP3.LUT R12, R25, 0x38, R18, 0xf8, !PT ;  /* 0x00000038190c7812 */ /* 0x000fe400078ef812 */
[----:B------:R-:W-:-:S02]  /*9fc0*/  SHF.R.U32.HI R14, RZ, 0x3, R25 ;  /* 0x00000003ff0e7819 */ /* 0x000fc40000011619 */
[----:B------:R-:W-:Y:S02]  /*9fd0*/  SHF.R.U32.HI R50, RZ, 0x10, R21 ;  /* 0x00000010ff327819 */ /* 0x000fe40000011615 */
[----:B0-----:R-:W-:Y:S02]  /*9fe0*/  LOP3.LUT R13, R12, R14, RZ, 0x3c, !PT ;  /* 0x0000000e0c0d7212 */ /* 0x001fe400078e3cff */
[----:B------:R-:W-:Y:S02]  /*9ff0*/  LOP3.LUT R25, R14, R35, R25, 0x1e, !PT ;  /* 0x000000230e197212 */ /* 0x000fe400078e1e19 */
[----:B------:R-:W-:Y:S01]  /*a000*/  SHF.R.U64 R21, R28, 0x10, R29 ;  /* 0x000000101c157819 */ /* 0x000fe2000000121d */
[----:B------:R-:W-:Y:S01]  /*a010*/  IMAD R13, R206, 0x200, R13 ;  /* 0x00000200ce0d7824 */ /* 0x000fe200078e020d */
[----:B------:R-:W-:Y:S01]  /*a020*/  SHF.R.U64 R28, R32, 0x10, R33 ;  /* 0x00000010201c7819 */ /* 0x000fe20000001221 */
[----:B------:R-:W-:Y:S01]  /*a030*/  IMAD R25, R206, 0x200, R25 ;  /* 0x00000200ce197824 */ /* 0x000fe200078e0219 */
[----:B------:R-:W-:Y:S01]  /*a040*/  SHF.R.U32.HI R52, RZ, 0x10, R33 ;  /* 0x00000010ff347819 */ /* 0x000fe20000011621 */
[--C-:B------:R-:W-:Y:S01]  /*a050*/  IMAD R37, R13, 0x2, R2.reuse ;  /* 0x000000020d257824 */ /* 0x100fe200078e0202 */
[----:B------:R-:W-:Y:S01]  /*a060*/  SHF.R.U32.HI R43, RZ, 0x10, R29 ;  /* 0x00000010ff2b7819 */ /* 0x000fe2000001161d */
[----:B------:R-:W-:-:S02]  /*a070*/  IMAD R38, R25, 0x2, R2 ;  /* 0x0000000219267824 */ /* 0x000fc400078e0202 */
[----:B------:R-:W-:Y:S01]  /*a080*/  HADD2.F32 R21, -RZ, R21.H0_H0 ;  /* 0x20000015ff157230 */ /* 0x000fe20000004100 */
[----:B------:R-:W0:Y:S01]  /*a090*/  LDS.128 R12, [R37+0x20400] ;  /* 0x02040000250c7984 */ /* 0x000e220000000c00 */
[----:B------:R-:W-:-:S03]  /*a0a0*/  HADD2.F32 R43, -RZ, R43.H0_H0 ;  /* 0x2000002bff2b7230 */ /* 0x000fc60000004100 */
[----:B------:R-:W1:Y:S01]  /*a0b0*/  LDS.128 R24, [R38+0x20400] ;  /* 0x0204000026187984 */ /* 0x000e620000000c00 */
[--C-:B0-----:R-:W-:Y:S02]  /*a0c0*/  HADD2.F32 R44, -RZ, R15.reuse.H0_H0 ;  /* 0x2000000fff2c7230 */ /* 0x101fe40000004100 */
[----:B------:R-:W-:Y:S02]  /*a0d0*/  HADD2.F32 R31, -RZ, R15.H1_H1 ;  /* 0x3000000fff1f7230 */ /* 0x000fe40000004100 */
[----:B-1----:R-:W-:Y:S02]  /*a0e0*/  HADD2.F32 R15, -RZ, R25.H0_H0 ;  /* 0x20000019ff0f7230 */ /* 0x002fe40000004100 */
[----:B------:R-:W-:Y:S02]  /*a0f0*/  HADD2.F32 R32, -RZ, R13.H0_H0 ;  /* 0x2000000dff207230 */ /* 0x000fe40000004100 */
[----:B------:R-:W-:Y:S02]  /*a100*/  HADD2.F32 R42, -RZ, R25.H1_H1 ;  /* 0x30000019ff2a7230 */ /* 0x000fe40000004100 */
[C---:B------:R-:W-:Y:S01]  /*a110*/  FMUL.FTZ R25, R15.reuse, R48 ;  /* 0x000000300f197220 */ /* 0x040fe20000410000 */
[----:B------:R-:W-:Y:S01]  /*a120*/  FMUL.FTZ R51, R15, R47 ;  /* 0x0000002f0f337220 */ /* 0x000fe20000410000 */
[----:B------:R-:W-:-:S02]  /*a130*/  HADD2.F32 R40, -RZ, R13.H1_H1 ;  /* 0x3000000dff287230 */ /* 0x000fc40000004100 */
[C---:B------:R-:W-:Y:S01]  /*a140*/  FFMA.FTZ R15, R32.reuse, R47, -R25 ;  /* 0x0000002f200f7223 */ /* 0x040fe20000010819 */
[----:B------:R-:W-:Y:S02]  /*a150*/  HADD2.F32 R47, -RZ, R50.H0_H0 ;  /* 0x20000032ff2f7230 */ /* 0x000fe40000004100 */
[----:B------:R-:W-:Y:S01]  /*a160*/  FFMA.FTZ R25, R32, R48, R51 ;  /* 0x0000003020197223 */ /* 0x000fe20000010033 */
[----:B------:R-:W-:Y:S02]  /*a170*/  HADD2.F32 R50, -RZ, R53.H0_H0 ;  /* 0x20000035ff327230 */ /* 0x000fe40000004100 */
[C---:B------:R-:W-:Y:S01]  /*a180*/  FMUL.FTZ R53, R42.reuse, R49 ;  /* 0x000000312a357220 */ /* 0x040fe20000410000 */
[----:B------:R-:W-:Y:S02]  /*a190*/  HADD2.F32 R45, -RZ, R27.H0_H0 ;  /* 0x2000001bff2d7230 */ /* 0x000fe40000004100 */
[----:B------:R-:W-:Y:S01]  /*a1a0*/  FMUL.FTZ R51, R42, R47 ;  /* 0x0000002f2a337220 */ /* 0x000fe20000410000 */
[----:B------:R-:W-:-:S02]  /*a1b0*/  HADD2.F32 R48, -RZ, R36.H1_H1 ;  /* 0x30000024ff307230 */ /* 0x000fc40000004100 */
[C---:B------:R-:W-:Y:S01]  /*a1c0*/  FFMA.FTZ R32, R40.reuse, R47, -R53 ;  /* 0x0000002f28207223 */ /* 0x040fe20000010835 */
[----:B------:R-:W-:Y:S02]  /*a1d0*/  HADD2.F32 R46, -RZ, R27.H1_H1 ;  /* 0x3000001bff2e7230 */ /* 0x000fe40000004100 */
[C---:B------:R-:W-:Y:S01]  /*a1e0*/  FMUL.FTZ R53, R45.reuse, R50 ;  /* 0x000000322d357220 */ /* 0x040fe20000410000 */
[----:B------:R-:W-:Y:S02]  /*a1f0*/  HADD2.F32 R47, -RZ, R52.H0_H0 ;  /* 0x20000034ff2f7230 */ /* 0x000fe40000004100 */
[-C--:B------:R-:W-:Y:S01]  /*a200*/  FMUL.FTZ R45, R45, R48.reuse ;  /* 0x000000302d2d7220 */ /* 0x080fe20000410000 */
[----:B------:R-:W-:Y:S01]  /*a210*/  FFMA.FTZ R40, R40, R49, R51 ;  /* 0x0000003128287223 */ /* 0x000fe20000010033 */
[C---:B------:R-:W-:Y:S01]  /*a220*/  FFMA.FTZ R42, R44.reuse, R48, -R53 ;  /* 0x000000302c2a7223 */ /* 0x040fe20000010835 */
[----:B------:R-:W-:Y:S02]  /*a230*/  HADD2.F32 R33, -RZ, R24.H0_H0 ;  /* 0x20000018ff217230 */ /* 0x000fe40000004100 */
[----:B------:R-:W-:Y:S01]  /*a240*/  FFMA.FTZ R49, R44, R50, R45 ;  /* 0x000000322c317223 */ /* 0x000fe2000001002d */
[----:B------:R-:W-:Y:S01]  /*a250*/  FMUL.FTZ R50, R46, R47 ;  /* 0x0000002f2e327220 */ /* 0x000fe20000410000 */
[----:B------:R-:W-:-:S02]  /*a260*/  HADD2.F32 R48, -RZ, R54.H0_H0 ;  /* 0x20000036ff307230 */ /* 0x000fc40000004100 */
[-C--:B------:R-:W-:Y:S01]  /*a270*/  FMUL.FTZ R52, R46, R43.reuse ;  /* 0x0000002b2e347220 */ /* 0x080fe20000410000 */
[----:B------:R-:W-:Y:S02]  /*a280*/  HADD2.F32 R44, -RZ, R55.H0_H0 ;  /* 0x20000037ff2c7230 */ /* 0x000fe40000004100 */
[----:B------:R-:W-:Y:S01]  /*a290*/  FFMA.FTZ R51, R31, R43, -R50 ;  /* 0x0000002b1f337223 */ /* 0x000fe20000010832 */
[----:B------:R-:W-:Y:S02]  /*a2a0*/  HADD2.F32 R29, -RZ, R12.H0_H0 ;  /* 0x2000000cff1d7230 */ /* 0x000fe40000004100 */
[C---:B------:R-:W-:Y:S01]  /*a2b0*/  FMUL.FTZ R50, R33.reuse, R48 ;  /* 0x0000003021327220 */ /* 0x040fe20000410000 */
[----:B------:R-:W-:Y:S02]  /*a2c0*/  HADD2.F32 R27, -RZ, R26.H0_H0 ;  /* 0x2000001aff1b7230 */ /* 0x000fe40000004100 */
[----:B------:R-:W-:Y:S01]  /*a2d0*/  FMUL.FTZ R33, R33, R44 ;  /* 0x0000002c21217220 */ /* 0x000fe20000410000 */
[----:B------:R-:W-:-:S02]  /*a2e0*/  HADD2.F32 R46, -RZ, R54.H1_H1 ;  /* 0x30000036ff2e7230 */ /* 0x000fc40000004100 */
[----:B------:R-:W-:Y:S01]  /*a2f0*/  FFMA.FTZ R54, R31, R47, R52 ;  /* 0x0000002f1f367223 */ /* 0x000fe20000010034 */
[----:B------:R-:W-:Y:S02]  /*a300*/  HADD2.F32 R36, -RZ, R36.H0_H0 ;  /* 0x20000024ff247230 */ /* 0x000fe40000004100 */
[C---:B------:R-:W-:Y:S01]  /*a310*/  FFMA.FTZ R50, R29.reuse, R44, -R50 ;  /* 0x0000002c1d327223 */ /* 0x040fe20000010832 */
[----:B------:R-:W-:Y:S02]  /*a320*/  HADD2.F32 R13, -RZ, R14.H0_H0 ;  /* 0x2000000eff0d7230 */ /* 0x000fe40000004100 */
[----:B------:R-:W-:Y:S01]  /*a330*/  FFMA.FTZ R33, R29, R48, R33 ;  /* 0x000000301d217223 */ /* 0x000fe20000010021 */
[----:B------:R-:W-:Y:S02]  /*a340*/  HADD2.F32 R24, -RZ, R24.H1_H1 ;  /* 0x30000018ff187230 */ /* 0x000fe40000004100 */
[----:B------:R-:W-:Y:S01]  /*a350*/  FMUL.FTZ R52, R27, R46 ;  /* 0x0000002e1b347220 */ /* 0x000fe20000410000 */
[----:B------:R-:W-:-:S02]  /*a360*/  HADD2.F32 R26, -RZ, R26.H1_H1 ;  /* 0x3000001aff1a7230 */ /* 0x000fc40000004100 */
[-C--:B------:R-:W-:Y:S01]  /*a370*/  FMUL.FTZ R44, R27, R36.reuse ;  /* 0x000000241b2c7220 */ /* 0x080fe20000410000 */
[----:B------:R-:W-:Y:S02]  /*a380*/  HADD2.F32 R29, -RZ, R30.H0_H0 ;  /* 0x2000001eff1d7230 */ /* 0x000fe40000004100 */
[C---:B------:R-:W-:Y:S01]  /*a390*/  FFMA.FTZ R52, R13.reuse, R36, -R52 ;  /* 0x000000240d347223 */ /* 0x040fe20000010834 */
[----:B------:R-:W-:Y:S02]  /*a3a0*/  HADD2.F32 R31, -RZ, R28.H0_H0 ;  /* 0x2000001cff1f7230 */ /* 0x000fe40000004100 */
[----:B------:R-:W-:Y:S01]  /*a3b0*/  FFMA.FTZ R44, R13, R46, R44 ;  /* 0x0000002e0d2c7223 */ /* 0x000fe2000001002c */
[----:B------:R-:W-:Y:S02]  /*a3c0*/  HADD2.F32 R27, -RZ, R20.H0_H0 ;  /* 0x20000014ff1b7230 */ /* 0x000fe40000004100 */
[----:B------:R-:W-:Y:S01]  /*a3d0*/  FMUL.FTZ R13, R24, R29 ;  /* 0x0000001d180d7220 */ /* 0x000fe20000410000 */
[----:B------:R-:W-:-:S02]  /*a3e0*/  HADD2.F32 R12, -RZ, R12.H1_H1 ;  /* 0x3000000cff0c7230 */ /* 0x000fc40000004100 */
        /* <DEDUP_REMOVED lines=18> */
.L_x_4593:
[----:B------:R-:W-:Y:S05]  /*a510*/  BSYNC B1 ;  /* 0x0000000000017941 */ /* 0x000fea0003800000 */
.L_x_4592:
[----:B------:R-:W-:Y:S01]  /*a520*/  PRMT R42, R3, 0x5410, R34 ;  /* 0x00005410032a7816 */ /* 0x000fe20000000022 */
[----:B------:R-:W-:Y:S06]  /*a530*/  @P0 BRA `(.L_x_4584) ;  /* 0x00000004007c0947 */ /* 0x000fec0003800000 */
[----:B------:R-:W0:Y:S01]  /*a540*/  LDL R43, [R1+0x5c] ;  /* 0x00005c00012b7983 */ /* 0x000e220000100800 */
[----:B-1----:R-:W-:Y:S01]  /*a550*/  IMAD.SHL.U32 R12, R0, 0x40, RZ ;  /* 0x00000040000c7824 */ /* 0x002fe200078e00ff */
[----:B------:R-:W-:Y:S01]  /*a560*/  SHF.R.S32.HI R3, RZ, 0x1f, R0 ;  /* 0x0000001fff037819 */ /* 0x000fe20000011400 */
[----:B------:R-:W-:Y:S01]  /*a570*/  HADD2.F32 R30, -RZ, R55.H1_H1 ;  /* 0x30000037ff1e7230 */ /* 0x000fe20000004100 */
[----:B------:R-:W-:Y:S01]  /*a580*/  SHF.R.U32.HI R32, RZ, 0x10, R5 ;  /* 0x00000010ff207819 */ /* 0x000fe20000011605 */
[----:B------:R-:W-:Y:S01]  /*a590*/  HADD2.F32 R29, -RZ, R57.H0_H0 ;  /* 0x20000039ff1d7230 */ /* 0x000fe20000004100 */
[----:B------:R-:W-:Y:S02]  /*a5a0*/  LEA.HI R3, R3, R0, RZ, 0x3 ;  /* 0x0000000003037211 */ /* 0x000fe400078f18ff */
[----:B------:R-:W-:Y:S01]  /*a5b0*/  LOP3.LUT R12, R12, 0x1c0, RZ, 0xc0, !PT ;  /* 0x000001c00c0c7812 */ /* 0x000fe200078ec0ff */
[----:B------:R-:W-:Y:S01]  /*a5c0*/  HADD2.F32 R32, -RZ, R32.H0_H0 ;  /* 0x20000020ff207230 */ /* 0x000fe20000004100 */
[----:B------:R-:W-:Y:S01]  /*a5d0*/  SHF.R.U32.HI R33, RZ, 0x10, R7 ;  /* 0x00000010ff217819 */ /* 0x000fe20000011607 */
[----:B------:R-:W-:Y:S01]  /*a5e0*/  IMAD.SHL.U32 R3, R3, 0x40, RZ ;  /* 0x0000004003037824 */ /* 0x000fe200078e00ff */
[----:B------:R-:W-:-:S02]  /*a5f0*/  SHF.R.U32.HI R0, RZ, 0x3, R12 ;  /* 0x00000003ff007819 */ /* 0x000fc4000001160c */
[--C-:B------:R-:W-:Y:S02]  /*a600*/  SHF.R.U32.HI R37, RZ, 0x10, R9.reuse ;  /* 0x00000010ff257819 */ /* 0x100fe40000011609 */
[----:B------:R-:W-:Y:S02]  /*a610*/  LOP3.LUT R35, R0, R35, R12, 0x1e, !PT ;  /* 0x0000002300237212 */ /* 0x000fe400078e1e0c */
[----:B------:R-:W-:Y:S02]  /*a620*/  LOP3.LUT R0, R3, 0xfffffe00, RZ, 0xc0, !PT ;  /* 0xfffffe0003007812 */ /* 0x000fe400078ec0ff */
[----:B------:R-:W-:Y:S02]  /*a630*/  SHF.R.U64 R3, R8, 0x10, R9 ;  /* 0x0000001008037819 */ /* 0x000fe40000001209 */
[----:B------:R-:W-:Y:S01]  /*a640*/  SHF.R.U64 R8, R4, 0x10, R5 ;  /* 0x0000001004087819 */ /* 0x000fe20000001205 */
[----:B------:R-:W-:Y:S01]  /*a650*/  IMAD.IADD R35, R0, 0x1, R35 ;  /* 0x0000000100237824 */ /* 0x000fe200078e0223 */
[----:B------:R-:W-:Y:S01]  /*a660*/  SHF.R.U64 R5, R6, 0x10, R7 ;  /* 0x0000001006057819 */ /* 0x000fe20000001207 */
[----:B------:R-:W-:Y:S01]  /*a670*/  HADD2.F32 R3, -RZ, R3.H0_H0 ;  /* 0x20000003ff037230 */ /* 0x000fe20000004100 */
[--C-:B------:R-:W-:Y:S01]  /*a680*/  SHF.R.U64 R4, R10, 0x10, R11.reuse ;  /* 0x000000100a047819 */ /* 0x100fe2000000120b */
[----:B------:R-:W-:Y:S01]  /*a690*/  IMAD R0, R35, 0x2, R2 ;  /* 0x0000000223007824 */ /* 0x000fe200078e0202 */
[----:B------:R-:W-:-:S04]  /*a6a0*/  SHF.R.U32.HI R35, RZ, 0x10, R11 ;  /* 0x00000010ff237819 */ /* 0x000fc8000001160b */
[----:B------:R-:W1:Y:S02]  /*a6b0*/  LDS.128 R24, [R0+0x20400] ;  /* 0x0204000000187984 */ /* 0x000e640000000c00 */
[--C-:B-1----:R-:W-:Y:S02]  /*a6c0*/  HADD2.F32 R20, -RZ, R25.reuse.H0_H0 ;  /* 0x20000019ff147230 */ /* 0x102fe40000004100 */
[----:B------:R-:W-:Y:S02]  /*a6d0*/  HADD2.F32 R25, -RZ, R25.H1_H1 ;  /* 0x30000019ff197230 */ /* 0x000fe40000004100 */
[----:B------:R-:W-:Y:S02]  /*a6e0*/  HADD2.F32 R11, -RZ, R24.H0_H0 ;  /* 0x20000018ff0b7230 */ /* 0x000fe40000004100 */
[C---:B------:R-:W-:Y:S01]  /*a6f0*/  FMUL.FTZ R34, R20.reuse, R30 ;  /* 0x0000001e14227220 */ /* 0x040fe20000410000 */
[----:B------:R-:W-:Y:S01]  /*a700*/  FMUL.FTZ R36, R20, R29 ;  /* 0x0000001d14247220 */ /* 0x000fe20000410000 */
[----:B------:R-:W-:-:S02]  /*a710*/  HADD2.F32 R20, -RZ, R37.H0_H0 ;  /* 0x20000025ff147230 */ /* 0x000fc40000004100 */
        /* <DEDUP_REMOVED lines=10> */
[----:B------:R-:W-:Y:S01]  /*a7c0*/  FFMA.FTZ R31, R7, R29, -R34 ;  /* 0x0000001d071f7223 */ /* 0x000fe20000010822 */
[--C-:B------:R-:W-:Y:S02]  /*a7d0*/  HADD2.F32 R29, -RZ, R41.reuse.H1_H1 ;  /* 0x30000029ff1d7230 */ /* 0x100fe40000004100 */
[----:B------:R-:W-:Y:S01]  /*a7e0*/  FMUL.FTZ R34, R25, R32 ;  /* 0x0000002019227220 */ /* 0x000fe20000410000 */
[----:B------:R-:W-:Y:S02]  /*a7f0*/  HADD2.F32 R41, -RZ, R41.H0_H0 ;  /* 0x20000029ff297230 */ /* 0x000fe40000004100 */
[----:B------:R-:W-:Y:S01]  /*a800*/  FFMA.FTZ R36, R7, R30, R36 ;  /* 0x0000001e07247223 */ /* 0x000fe20000010024 */
[----:B------:R-:W-:-:S02]  /*a810*/  HADD2.F32 R30, -RZ, R39.H1_H1 ;  /* 0x30000027ff1e7230 */ /* 0x000fc40000004100 */
[----:B------:R-:W-:Y:S01]  /*a820*/  FFMA.FTZ R38, R13, R20, -R34 ;  /* 0x000000140d267223 */ /* 0x000fe20000010822 */
[C---:B------:R-:W-:Y:S01]  /*a830*/  FMUL.FTZ R7, R11.reuse, R29 ;  /* 0x0000001d0b077220 */ /* 0x040fe20000410000 */
[-C--:B------:R-:W-:Y:S01]  /*a840*/  FMUL.FTZ R34, R11, R41.reuse ;  /* 0x000000290b227220 */ /* 0x080fe20000410000 */
[----:B------:R-:W-:Y:S02]  /*a850*/  HADD2.F32 R20, -RZ, R42.H0_H0 ;  /* 0x2000002aff147230 */ /* 0x000fe40000004100 */
[----:B------:R-:W-:Y:S01]  /*a860*/  FFMA.FTZ R13, R13, R32, R40 ;  /* 0x000000200d0d7223 */ /* 0x000fe20000010028 */
[----:B------:R-:W-:Y:S02]  /*a870*/  HADD2.F32 R9, -RZ, R14.H0_H0 ;  /* 0x2000000eff097230 */ /* 0x000fe40000004100 */
[C---:B------:R-:W-:Y:S01]  /*a880*/  FFMA.FTZ R41, R6.reuse, R41, -R7 ;  /* 0x0000002906297223 */ /* 0x040fe20000010807 */
[----:B------:R-:W-:Y:S01]  /*a890*/  FFMA.FTZ R34, R6, R29, R34 ;  /* 0x0000001d06227223 */ /* 0x000fe20000010022 */
[----:B------:R-:W-:-:S02]  /*a8a0*/  HADD2.F32 R39, -RZ, R39.H0_H0 ;  /* 0x20000027ff277230 */ /* 0x000fc40000004100 */
[C---:B------:R-:W-:Y:S01]  /*a8b0*/  FMUL.FTZ R6, R21.reuse, R30 ;  /* 0x0000001e15067220 */ /* 0x040fe20000410000 */
[----:B------:R-:W-:Y:S02]  /*a8c0*/  HADD2.F32 R7, -RZ, R42.H1_H1 ;  /* 0x3000002aff077230 */ /* 0x000fe40000004100 */
[-C--:B------:R-:W-:Y:S01]  /*a8d0*/  FMUL.FTZ R32, R21, R20.reuse ;  /* 0x0000001415207220 */ /* 0x080fe20000410000 */
[----:B------:R-:W-:Y:S02]  /*a8e0*/  HADD2.F32 R10, -RZ, R15.H0_H0 ;  /* 0x2000000fff0a7230 */ /* 0x000fe40000004100 */
[----:B------:R-:W-:Y:S01]  /*a8f0*/  FFMA.FTZ R21, R9, R20, -R6 ;  /* 0x0000001409157223 */ /* 0x000fe20000010806 */
[C---:B------:R-:W-:Y:S01]  /*a900*/  FMUL.FTZ R11, R28.reuse, R39 ;  /* 0x000000271c0b7220 */ /* 0x040fe20000410000 */
[----:B------:R-:W-:Y:S02]  /*a910*/  HADD2.F32 R20, -RZ, R33.H0_H0 ;  /* 0x20000021ff147230 */ /* 0x000fe40000004100 */
[----:B------:R-:W-:Y:S01]  /*a920*/  FMUL.FTZ R28, R28, R7 ;  /* 0x000000071c1c7220 */ /* 0x000fe20000410000 */
[----:B------:R-:W-:-:S02]  /*a930*/  HADD2.F32 R6, -RZ, R35.H0_H0 ;  /* 0x20000023ff067230 */ /* 0x000fc40000004100 */
[----:B------:R-:W-:Y:S01]  /*a940*/  FFMA.FTZ R32, R9, R30, R32 ;  /* 0x0000001e09207223 */ /* 0x000fe20000010020 */
[----:B------:R-:W-:Y:S02]  /*a950*/  HADD2.F32 R15, -RZ, R15.H1_H1 ;  /* 0x3000000fff0f7230 */ /* 0x000fe40000004100 */
        /* <DEDUP_REMOVED lines=29> */
.L_x_4584:
[----:B------:R-:W-:Y:S05]  /*ab30*/  BSYNC B0 ;  /* 0x0000000000007941 */ /* 0x000fea0003800000 */
.L_x_4570:
        /* <DEDUP_REMOVED lines=8> */
.L_x_4567:
[----:B------:R-:W-:-:S13]  /*abc0*/  ISETP.NE.AND P0, PT, R186, 0x3, PT ;  /* 0x00000003ba00780c */ /* 0x000fda0003f05270 */
[----:B------:R-:W-:Y:S05]  /*abd0*/  @!P0 BRA `(.L_x_4594) ;  /* 0x0000000000048947 */ /* 0x000fea0003800000 */
[----:B------:R-:W-:Y:S01]  /*abe0*/  BPT.TRAP 0x1 ;  /* 0x000000040000795c */ /* 0x000fe20000300000 */
.L_x_4594:
[----:B------:R-:W-:Y:S01]  /*abf0*/  IMAD R21, R17, 0x8, R2 ;  /* 0x0000000811157824 */ /* 0x000fe200078e0202 */
[----:B------:R-:W-:-:S04]  /*ac00*/  SHF.L.U32 R58, R22, 0x1f, RZ ;  /* 0x0000001f163a7819 */ /* 0x000fc800000006ff */
[----:B------:R0:W0:Y:S01]  /*ac10*/  SYNCS.PHASECHK.TRANS64.TRYWAIT P1, [R21+URZ+0x28c30], R58 ;  /* 0x028c303a150075a7 */ /* 0x000022000802017f */
[----:B------:R-:W-:Y:S05]  /*ac20*/  @!P0 BRA `(.L_x_4595) ;  /* 0x0000000000048947 */ /* 0x000fea0003800000 */
[----:B------:R-:W-:Y:S01]  /*ac30*/  BPT.TRAP 0x1 ;  /* 0x000000040000795c */ /* 0x000fe20000300000 */
.L_x_4595:
[C---:B--23--:R-:W-:Y:S02]  /*ac40*/  VIADD R0, R2.reuse, 0x22400 ;  /* 0x0002240002007836 */ /* 0x04cfe40000000000 */
[----:B01----:R-:W-:-:S03]  /*ac50*/  VIADD R3, R2, 0x20400 ;  /* 0x0002040002037836 */ /* 0x003fc60000000000 */
[----:B------:R-:W-:Y:S02]  /*ac60*/  SHF.R.U32.HI R0, RZ, 0x4, R0 ;  /* 0x00000004ff007819 */ /* 0x000fe40000011600 */
[----:B------:R-:W-:Y:S02]  /*ac70*/  SHF.R.U32.HI R3, RZ, 0x4, R3 ;  /* 0x00000004ff037819 */ /* 0x000fe40000011603 */
[----:B------:R-:W-:Y:S02]  /*ac80*/  LOP3.LUT R0, R0, 0x3fff, RZ, 0xc0, !PT ;  /* 0x00003fff00007812 */ /* 0x000fe400078ec0ff */
[----:B------:R-:W-:Y:S02]  /*ac90*/  LOP3.LUT R3, R3, 0x3fff, RZ, 0xc0, !PT ;  /* 0x00003fff03037812 */ /* 0x000fe400078ec0ff */
[----:B------:R-:W-:Y:S01]  /*aca0*/  LOP3.LUT R20, R0, 0x10000, RZ, 0xfc, !PT ;  /* 0x0001000000147812 */ /* 0x000fe200078efcff */
[----:B------:R-:W-:Y:S06]  /*acb0*/  @P1 BRA `(.L_x_4596) ;  /* 0x0000000000081947 */ /* 0x000fec0003800000 */
[----:B------:R-:W0:Y:S02]  /*acc0*/  SYNCS.PHASECHK.TRANS64.TRYWAIT P1, [R21+URZ+0x28c30], R58 ;  /* 0x028c303a150075a7 */ /* 0x000e24000802017f */
[----:B0-----:R-:W-:Y:S05]  /*acd0*/  @!P1 BRA `(.L_x_4597) ;  /* 0x0000013c00749947 */ /* 0x001fea0003800000 */
.L_x_4596:
        /* <DEDUP_REMOVED lines=8> */
[----:B----4-:R-:W-:Y:S01]  /*ad60*/  VIADD R10, R4, 0x2 ;  /* 0x00000002040a7836 */ /* 0x010fe20000000000 */
[C---:B------:R-:W-:Y:S01]  /*ad70*/  R2UR UR6, R12.reuse ;  /* 0x000000000c0672ca */ /* 0x040fe200000e0000 */
[----:B------:R-:W-:Y:S01]  /*ad80*/  VIADD R6, R12, 0x2 ;  /* 0x000000020c067836 */ /* 0x000fe20000000000 */
[----:B------:R-:W-:Y:S01]  /*ad90*/  R2UR UR7, R13 ;  /* 0x000000000d0772ca */ /* 0x000fe200000e0000 */
[----:B------:R-:W-:Y:S01]  /*ada0*/  IMAD.MOV.U32 R11, RZ, RZ, 0x40000040 ;  /* 0x40000040ff0b7424 */ /* 0x000fe200078e00ff */
[----:B------:R-:W-:Y:S01]  /*adb0*/  MOV R9, 0x40000040 ;  /* 0x4000004000097802 */ /* 0x000fe20000000f00 */
[----:B------:R-:W-:-:S02]  /*adc0*/  IMAD.MOV.U32 R7, RZ, RZ, 0x40000040 ;  /* 0x40000040ff077424 */ /* 0x000fc400078e00ff */
[----:B------:R-:W-:Y:S02]  /*add0*/  VIADD R8, R4, 0x4 ;  /* 0x0000000404087836 */ /* 0x000fe40000000000 */
[----:B------:R-:W-:-:S06]  /*ade0*/  IMAD.MOV.U32 R13, RZ, RZ, 0x40000040 ;  /* 0x40000040ff0d7424 */ /* 0x000fcc00078e00ff */
        /* <DEDUP_REMOVED lines=30> */
.L_x_4598:
[----:B------:R-:W1:Y:S01]  /*afd0*/  LDC R0, c[0x0][0x448] ;  /* 0x00011200ff007b82 */ /* 0x000e620000000800 */
[----:B------:R-:W-:Y:S01]  /*afe0*/  LOP3.LUT R16, R16, 0xffffffef, RZ, 0xc0, !PT ;  /* 0xffffffef10107812 */ /* 0x000fe200078ec0ff */
[----:B------:R-:W-:Y:S01]  /*aff0*/  ULDC UR4, c[0x0][0x988] ;  /* 0x0002620000047ab9 */ /* 0x000fe20000000800 */
[----:B-1----:R-:W-:Y:S01]  /*b000*/  ISETP.NE.AND P1, PT, R0, 0x1, PT ;  /* 0x000000010000780c */ /* 0x002fe20003f25270 */
[----:B------:R-:W-:-:S12]  /*b010*/  IMAD.IADD R0, R210, 0x1, R199 ;  /* 0x00000001d2007824 */ /* 0x000fd800078e02c7 */
[----:B------:R-:W1:Y:S01]  /*b020*/  @P1 LDC R3, c[0x0][0x44c] ;  /* 0x00011300ff031b82 */ /* 0x000e620000000800 */
[----:B------:R-:W-:-:S07]  /*b030*/  @P1 LOP3.LUT R16, R16, 0x10, RZ, 0xfc, !PT ;  /* 0x0000001010101812 */ /* 0x000fce00078efcff */
[----:B------:R-:W2:Y:S01]  /*b040*/  @P1 LDC R12, c[0x0][0x450] ;  /* 0x00011400ff0c1b82 */ /* 0x000ea20000000800 */
[----:B-1----:R-:W-:-:S05]  /*b050*/  @P1 IMAD.HI.U32 R3, R0, R3, RZ ;  /* 0x0000000300031227 */ /* 0x002fca00078e00ff */
[----:B--2---:R-:W-:Y:S01]  /*b060*/  @P1 SHF.R.U32.HI R0, RZ, R12, R3 ;  /* 0x0000000cff001219 */ /* 0x004fe20000011603 */
[----:B------:R-:W-:-:S04]  /*b070*/  IMAD.MOV.U32 R3, RZ, RZ, -0x40 ;  /* 0xffffffc0ff037424 */ /* 0x000fc800078e00ff */
[----:B------:R-:W1:Y:S01]  /*b080*/  SHFL.IDX PT, R13, R0, 0x1, 0x1c1f ;  /* 0x003c1f00000d7f89 */ /* 0x000e6200000e0000 */
[----:B------:R-:W-:-:S05]  /*b090*/  IMAD R3, R208, R3, 0x40 ;  /* 0x00000040d0037424 */ /* 0x000fca00078e0203 */
[----:B------:R-:W-:Y:S02]  /*b0a0*/  IADD3 R65, R200, 0x1, R3 ;  /* 0x00000001c8417810 */ /* 0x000fe40007ffe003 */
[----:B------:R-:W-:Y:S02]  /*b0b0*/  IADD3 R12, -R207, R3, R200 ;  /* 0x00000003cf0c7210 */ /* 0x000fe40007ffe1c8 */
[----:B------:R-:W-:-:S04]  /*b0c0*/  IADD3 R65, -R198, R65, -R207 ;  /* 0x00000041c6417210 */ /* 0x000fc80007ffe9cf */
[----:B-1----:R-:W-:-:S04]  /*b0d0*/  VIADDMNMX R14, R13, R65, R12, PT ;  /* 0x000000410d0e7246 */ /* 0x002fc8000380010c */
[C---:B------:R-:W-:Y:S02]  /*b0e0*/  ISETP.GT.AND P1, PT, R14.reuse, RZ, PT ;  /* 0x000000ff0e00720c */ /* 0x040fe40003f24270 */
[C---:B------:R-:W-:Y:S02]  /*b0f0*/  ISETP.GT.AND P2, PT, R14.reuse, 0x1, PT ;  /* 0x000000010e00780c */ /* 0x040fe40003f44270 */
[----:B------:R-:W-:Y:S02]  /*b100*/  ISETP.GT.AND P3, PT, R14, 0x8, PT ;  /* 0x000000080e00780c */ /* 0x000fe40003f64270 */
[----:B------:R-:W-:Y:S02]  /*b110*/  FSEL R26, R26, -INF , P1 ;  /* 0xff8000001a1a7808 */ /* 0x000fe40000800000 */
[----:B------:R-:W-:Y:S02]  /*b120*/  FSEL R27, R27, -INF , P2 ;  /* 0xff8000001b1b7808 */ /* 0x000fe40001000000 */
[----:B------:R-:W-:-:S02]  /*b130*/  FSEL R3, R30, -INF , P3 ;  /* 0xff8000001e037808 */ /* 0x000fc40001800000 */
[----:B------:R-:W-:Y:S02]  /*b140*/  ISETP.GT.AND P1, PT, R14, 0x9, PT ;  /* 0x000000090e00780c */ /* 0x000fe40003f24270 */
[----:B------:R-:W-:Y:S02]  /*b150*/  FMNMX.FTZ R30, R26, R27, !PT ;  /* 0x0000001b1a1e7209 */ /* 0x000fe40007810000 */
[C---:B------:R-:W-:Y:S02]  /*b160*/  ISETP.GT.AND P2, PT, R14.reuse, 0x10, PT ;  /* 0x000000100e00780c */ /* 0x040fe40003f44270 */
[----:B------:R-:W-:Y:S02]  /*b170*/  FSEL R31, R31, -INF , P1 ;  /* 0xff8000001f1f7808 */ /* 0x000fe40000800000 */
[----:B------:R-:W-:Y:S02]  /*b180*/  FMNMX.FTZ R30, R3, R30, !PT ;  /* 0x0000001e031e7209 */ /* 0x000fe40007810000 */
[----:B------:R-:W-:-:S02]  /*b190*/  ISETP.GT.AND P1, PT, R14, 0x11, PT ;  /* 0x000000110e00780c */ /* 0x000fc40003f24270 */
[----:B------:R-:W-:Y:S02]  /*b1a0*/  FSEL R13, R34, -INF , P2 ;  /* 0xff800000220d7808 */ /* 0x000fe40001000000 */
        /* <DEDUP_REMOVED lines=31> */
[----:B------:R-:W-:Y:S02]  /*b3a0*/  FSEL R55, R55, -INF , P1 ;  /* 0xff80000037377808 */ /* 0x000fe40000800000 */
[----:B------:R-:W-:-:S04]  /*b3b0*/  FMNMX.FTZ R30, R47, R30, !PT ;  /* 0x0000001e2f1e7209 */ /* 0x000fc80007810000 */
[----:B------:R-:W-:Y:S02]  /*b3c0*/  FMNMX.FTZ R14, R55, R30, !PT ;  /* 0x0000001e370e7209 */ /* 0x000fe40007810000 */
[----:B------:R-:W1:Y:S04]  /*b3d0*/  SHFL.IDX PT, R30, R0, RZ, 0x1c1f ;  /* 0x001c1fff001e7589 */ /* 0x000e6800000e0000 */
[----:B------:R-:W2:Y:S01]  /*b3e0*/  SHFL.BFLY PT, R67, R14, 0x2, 0x1f ;  /* 0x0c401f000e437f89 */ /* 0x000ea200000e0000 */
[----:B-1----:R-:W-:Y:S01]  /*b3f0*/  VIADDMNMX R30, R30, R65, R12, PT ;  /* 0x000000411e1e7246 */ /* 0x002fe2000380010c */
[----:B------:R-:W-:Y:S01]  /*b400*/  IMAD.U32 R12, RZ, RZ, UR4 ;  /* 0x00000004ff0c7e24 */ /* 0x000fe2000f8e00ff */
[----:B--2---:R-:W-:Y:S02]  /*b410*/  FMNMX.FTZ R34, R14, R67, !PT ;  /* 0x000000430e227209 */ /* 0x004fe40007810000 */
[----:B------:R-:W-:-:S02]  /*b420*/  ISETP.GT.AND P1, PT, R30, RZ, PT ;  /* 0x000000ff1e00720c */ /* 0x000fc40003f24270 */
[C---:B------:R-:W-:Y:S01]  /*b430*/  ISETP.GT.AND P2, PT, R30.reuse, 0x1, PT ;  /* 0x000000011e00780c */ /* 0x040fe20003f44270 */
[----:B------:R-:W1:Y:S01]  /*b440*/  SHFL.BFLY PT, R71, R34, 0x1, 0x1f ;  /* 0x0c201f0022477f89 */ /* 0x000e6200000e0000 */
[----:B------:R-:W-:Y:S02]  /*b450*/  ISETP.GT.AND P3, PT, R30, 0x8, PT ;  /* 0x000000081e00780c */ /* 0x000fe40003f64270 */
[----:B------:R-:W-:Y:S02]  /*b460*/  FSEL R65, R24, -INF , P1 ;  /* 0xff80000018417808 */ /* 0x000fe40000800000 */
[----:B------:R-:W-:Y:S02]  /*b470*/  FSEL R25, R25, -INF , P2 ;  /* 0xff80000019197808 */ /* 0x000fe40001000000 */
[----:B------:R-:W-:Y:S02]  /*b480*/  ISETP.GT.AND P1, PT, R30, 0x9, PT ;  /* 0x000000091e00780c */ /* 0x000fe40003f24270 */
[----:B------:R-:W-:-:S02]  /*b490*/  FSEL R67, R28, -INF , P3 ;  /* 0xff8000001c437808 */ /* 0x000fc40001800000 */
[----:B------:R-:W-:Y:S02]  /*b4a0*/  FMNMX.FTZ R0, R65, R25, !PT ;  /* 0x0000001941007209 */ /* 0x000fe40007810000 */
[C---:B------:R-:W-:Y:S02]  /*b4b0*/  ISETP.GT.AND P2, PT, R30.reuse, 0x10, PT ;  /* 0x000000101e00780c */ /* 0x040fe40003f44270 */
[----:B------:R-:W-:Y:S02]  /*b4c0*/  FSEL R29, R29, -INF , P1 ;  /* 0xff8000001d1d7808 */ /* 0x000fe40000800000 */
[----:B------:R-:W-:Y:S02]  /*b4d0*/  FMNMX.FTZ R0, R67, R0, !PT ;  /* 0x0000000043007209 */ /* 0x000fe40007810000 */
[----:B------:R-:W-:Y:S02]  /*b4e0*/  ISETP.GT.AND P1, PT, R30, 0x11, PT ;  /* 0x000000111e00780c */ /* 0x000fe40003f24270 */
[----:B------:R-:W-:-:S02]  /*b4f0*/  FSEL R69, R32, -INF , P2 ;  /* 0xff80000020457808 */ /* 0x000fc40001000000 */
[----:B------:R-:W-:Y:S02]  /*b500*/  FMNMX.FTZ R0, R29, R0, !PT ;  /* 0x000000001d007209 */ /* 0x000fe40007810000 */
[----:B------:R-:W-:Y:S02]  /*b510*/  ISETP.GT.AND P2, PT, R30, 0x18, PT ;  /* 0x000000181e00780c */ /* 0x000fe40003f44270 */
[----:B------:R-:W-:Y:S02]  /*b520*/  FSEL R33, R33, -INF , P1 ;  /* 0xff80000021217808 */ /* 0x000fe40000800000 */
[----:B------:R-:W-:Y:S02]  /*b530*/  FMNMX.FTZ R0, R69, R0, !PT ;  /* 0x0000000045007209 */ /* 0x000fe40007810000 */
[----:B-1----:R-:W-:Y:S02]  /*b540*/  FMNMX.FTZ R14, R34, R71, !PT ;  /* 0x00000047220e7209 */ /* 0x002fe40007810000 */
[----:B------:R-:W-:-:S02]  /*b550*/  ISETP.GT.AND P1, PT, R30, 0x19, PT ;  /* 0x000000191e00780c */ /* 0x000fc40003f24270 */
[----:B------:R-:W-:Y:S01]  /*b560*/  FSEL R71, R36, -INF , P2 ;  /* 0xff80000024477808 */ /* 0x000fe20001000000 */
[----:B------:R-:W-:Y:S01]  /*b570*/  FMUL.FTZ R36, R14, R12 ;  /* 0x0000000c0e247220 */ /* 0x000fe20000410000 */
        /* <DEDUP_REMOVED lines=25> */
[----:B------:R-:W-:Y:S02]  /*b710*/  FSETP.NEU.FTZ.AND P4, PT, R14, -INF , PT ;  /* 0xff8000000e00780b */ /* 0x000fe40003f9d000 */
[----:B------:R-:W-:Y:S02]  /*b720*/  FSEL R53, R53, -INF , P2 ;  /* 0xff80000035357808 */ /* 0x000fe40001000000 */
[----:B------:R-:W-:Y:S02]  /*b730*/  FMNMX.FTZ R0, R79, R0, !PT ;  /* 0x000000004f007209 */ /* 0x000fe40007810000 */
[----:B------:R-:W-:-:S02]  /*b740*/  FSEL R36, R36, RZ, P4 ;  /* 0x000000ff24247208 */ /* 0x000fc40002000000 */
[----:B------:R-:W-:-:S03]  /*b750*/  FMNMX.FTZ R0, R53, R0, !PT ;  /* 0x0000000035007209 */ /* 0x000fc60007810000 */
[-CC-:B------:R-:W-:Y:S01]  /*b760*/  FFMA.FTZ R167, R3, R12.reuse, -R36.reuse ;  /* 0x0000000c03a77223 */ /* 0x180fe20000010824 */
[-CC-:B------:R-:W-:Y:S01]  /*b770*/  FFMA.FTZ R161, R13, R12.reuse, -R36.reuse ;  /* 0x0000000c0da17223 */ /* 0x180fe20000010824 */
[----:B------:R-:W1:Y:S01]  /*b780*/  SHFL.BFLY PT, R3, R0, 0x2, 0x1f ;  /* 0x0c401f0000037f89 */ /* 0x000e6200000e0000 */
        /* <DEDUP_REMOVED lines=11> */
[----:B------:R-:W-:Y:S01]  /*b840*/  MUFU.EX2 R165, R165 ;  /* 0x000000a500a57308 */ /* 0x000fe20000000800 */
[----:B------:R-:W-:-:S05]  /*b850*/  VIADD R39, R21, 0x28c40 ;  /* 0x00028c4015277836 */ /* 0x000fca0000000000 */
[----:B------:R-:W-:Y:S02]  /*b860*/  PRMT R39, R190, 0x654, R39 ;  /* 0x00000654be277816 */ /* 0x000fe40000000027 */
[----:B------:R-:W2:Y:S02]  /*b870*/  MUFU.EX2 R28, R28 ;  /* 0x0000001c001c7308 */ /* 0x000ea40000000800 */
[----:B------:R3:W-:Y:S01]  /*b880*/  SYNCS.ARRIVE.TRANS64.RED.A1T0 RZ, [R39+URZ], RZ ;  /* 0x000000ff27ff79a7 */ /* 0x0007e2000810043f */
[----:B-1----:R-:W-:Y:S01]  /*b890*/  FMNMX.FTZ R13, R0, R3, !PT ;  /* 0x00000003000d7209 */ /* 0x002fe20007810000 */
[-CC-:B------:R-:W-:Y:S01]  /*b8a0*/  FFMA.FTZ R0, R63, R12.reuse, -R36.reuse ;  /* 0x0000000c3f007223 */ /* 0x180fe20000010824 */
[----:B------:R-:W-:-:S03]  /*b8b0*/  FFMA.FTZ R3, R61, R12, -R36 ;  /* 0x0000000c3d037223 */ /* 0x000fc60000010824 */
[----:B------:R-:W1:Y:S01]  /*b8c0*/  MUFU.EX2 R167, R167 ;  /* 0x000000a700a77308 */ /* 0x000e620000000800 */
[----:B------:R-:W4:Y:S07]  /*b8d0*/  SHFL.BFLY PT, R24, R13, 0x1, 0x1f ;  /* 0x0c201f000d187f89 */ /* 0x000f2e00000e0000 */
[----:B------:R-:W0:Y:S01]  /*b8e0*/  MUFU.EX2 R30, R30 ;  /* 0x0000001e001e7308 */ /* 0x000e220000000800 */
[----:B--2---:R-:W-:Y:S01]  /*b8f0*/  FADD.FTZ R40, R165, R28 ;  /* 0x0000001ca5287221 */ /* 0x004fe20000010000 */
[----:B------:R-:W-:-:S06]  /*b900*/  F2FP.F16.F32.PACK_AB R165, R28, R165 ;  /* 0x000000a51ca5723e */ /* 0x000fcc00000000ff */
[----:B------:R-:W-:Y:S01]  /*b910*/  MUFU.EX2 R161, R161 ;  /* 0x000000a100a17308 */ /* 0x000fe20000000800 */
[----:B-1----:R-:W-:-:S07]  /*b920*/  FADD.FTZ R43, R167, R40 ;  /* 0x00000028a72b7221 */ /* 0x002fce0000010000 */
[----:B------:R-:W-:Y:S01]  /*b930*/  MUFU.EX2 R32, R32 ;  /* 0x0000002000207308 */ /* 0x000fe20000000800 */
[----:B----4-:R-:W-:Y:S01]  /*b940*/  FMNMX.FTZ R15, R13, R24, !PT ;  /* 0x000000180d0f7209 */ /* 0x010fe20007810000 */
[-C--:B------:R-:W-:Y:S01]  /*b950*/  FFMA.FTZ R13, R47, R12.reuse, -R36 ;  /* 0x0000000c2f0d7223 */ /* 0x080fe20000010824 */
[C---:B0-----:R-:W-:Y:S01]  /*b960*/  FADD.FTZ R44, R30.reuse, R43 ;  /* 0x0000002b1e2c7221 */ /* 0x041fe20000010000 */
[----:B------:R-:W-:Y:S02]  /*b970*/  F2FP.F16.F32.PACK_AB R167, R30, R167 ;  /* 0x000000a71ea7723e */ /* 0x000fe400000000ff */
[C---:B------:R-:W-:Y:S01]  /*b980*/  FMUL.FTZ R26, R15.reuse, R12 ;  /* 0x0000000c0f1a7220 */ /* 0x040fe20000410000 */
[----:B------:R-:W-:Y:S01]  /*b990*/  FSETP.NEU.FTZ.AND P1, PT, R15, -INF , PT ;  /* 0xff8000000f00780b */ /* 0x000fe20003f3d000 */
        /* <DEDUP_REMOVED lines=21> */
[----:B------:R-:W3:Y:S01]  /*baf0*/  MUFU.EX2 R27, R27 ;  /* 0x0000001b001b7308 */ /* 0x000ee20000000800 */
[----:B0-----:R-:W-:Y:S01]  /*bb00*/  FADD.FTZ R41, R164, R25 ;  /* 0x00000019a4297221 */ /* 0x001fe20000010000 */
[----:B------:R-:W-:-:S06]  /*bb10*/  F2FP.F16.F32.PACK_AB R164, R25, R164 ;  /* 0x000000a419a4723e */ /* 0x000fcc00000000ff */
[----:B------:R-:W0:Y:S01]  /*bb20*/  MUFU.EX2 R160, R160 ;  /* 0x000000a000a07308 */ /* 0x000e220000000800 */
[----:B-1----:R-:W-:Y:S01]  /*bb30*/  FADD.FTZ R42, R166, R41 ;  /* 0x00000029a62a7221 */ /* 0x002fe20000010000 */
[----:B------:R-:W-:Y:S01]  /*bb40*/  FADD.FTZ R41, R161, R44 ;  /* 0x0000002ca1297221 */ /* 0x000fe20000010000 */
[----:B------:R-:W-:-:S03]  /*bb50*/  F2FP.F16.F32.PACK_AB R161, R32, R161 ;  /* 0x000000a120a1723e */ /* 0x000fc600000000ff */
[----:B------:R-:W-:Y:S02]  /*bb60*/  FADD.FTZ R44, R32, R41 ;  /* 0x00000029202c7221 */ /* 0x000fe40000010000 */
[----:B------:R-:W1:Y:S01]  /*bb70*/  MUFU.EX2 R29, R29 ;  /* 0x0000001d001d7308 */ /* 0x000e620000000800 */
[----:B---3--:R-:W-:Y:S01]  /*bb80*/  FADD.FTZ R39, R27, R42 ;  /* 0x0000002a1b277221 */ /* 0x008fe20000010000 */
[----:B------:R-:W-:Y:S01]  /*bb90*/  FADD.FTZ R41, R163, R44 ;  /* 0x0000002ca3297221 */ /* 0x000fe20000010000 */
[----:B------:R-:W-:Y:S01]  /*bba0*/  F2FP.F16.F32.PACK_AB R166, R27, R166 ;  /* 0x000000a61ba6723e */ /* 0x000fe200000000ff */
[----:B------:R-:W-:Y:S01]  /*bbb0*/  BAR.SYNC.DEFER_BLOCKING 0xf, 0x100 ;  /* 0x03c4000000007b1d */ /* 0x000fe20000010000 */
[----:B0-----:R-:W-:-:S05]  /*bbc0*/  FADD.FTZ R42, R160, R39 ;  /* 0x00000027a02a7221 */ /* 0x001fca0000010000 */
[----:B------:R-:W0:Y:S01]  /*bbd0*/  MUFU.EX2 R162, R162 ;  /* 0x000000a200a27308 */ /* 0x000e220000000800 */
[----:B-1----:R-:W-:-:S07]  /*bbe0*/  FADD.FTZ R39, R29, R42 ;  /* 0x0000002a1d277221 */ /* 0x002fce0000010000 */
[----:B------:R-:W1:Y:S01]  /*bbf0*/  MUFU.EX2 R34, R34 ;  /* 0x0000002200227308 */ /* 0x000e620000000800 */
[----:B------:R-:W-:-:S07]  /*bc00*/  F2FP.F16.F32.PACK_AB R160, R29, R160 ;  /* 0x000000a01da0723e */ /* 0x000fce00000000ff */
        /* <DEDUP_REMOVED lines=24> */
[----:B------:R-:W-:Y:S01]  /*bd90*/  MUFU.EX2 R3, R3 ;  /* 0x0000000300037308 */ /* 0x000fe20000000800 */
[C---:B---3--:R-:W-:Y:S01]  /*bda0*/  F2FP.F16.F32.PACK_AB R159, R0.reuse, R159 ;  /* 0x0000009f009f723e */ /* 0x048fe200000000ff */
        /* <DEDUP_REMOVED lines=12> */
[----:B-1---5:R-:W-:Y:S01]  /*be70*/  F2FP.F16.F32.PACK_AB R152, R40, R37 ;  /* 0x000000252898723e */ /* 0x022fe200000000ff */
        /* <DEDUP_REMOVED lines=13> */
.L_x_4599:
[----:B------:R1:W2:Y:S01]  /*bf50*/  SYNCS.PHASECHK.TRANS64.TRYWAIT P1, [R21+URZ+0x28c50], R58 ;  /* 0x028c503a150075a7 */ /* 0x0002a2000802017f */
[----:B------:R-:W-:Y:S05]  /*bf60*/  @!P0 BRA `(.L_x_4600) ;  /* 0x0000000000048947 */ /* 0x000fea0003800000 */
[----:B------:R-:W-:Y:S01]  /*bf70*/  BPT.TRAP 0x1 ;  /* 0x000000040000795c */ /* 0x000fe20000300000 */
.L_x_4600:
[----:B------:R-:W-:Y:S01]  /*bf80*/  LOP3.LUT R13, R56, 0x2000000, RZ, 0xfc, !PT ;  /* 0x02000000380d7812 */ /* 0x000fe200078efcff */
[----:B------:R-:W-:Y:S01]  /*bf90*/  ULDC UR36, c[0x0][0x988] ;  /* 0x0002620000247ab9 */ /* 0x000fe20000000800 */
[----:B------:R-:W-:Y:S01]  /*bfa0*/  ULDC UR37, c[0x0][0x988] ;  /* 0x0002620000257ab9 */ /* 0x000fe20000000800 */
[----:B------:R-:W-:Y:S01]  /*bfb0*/  BSSY B0, `(.L_x_4601) ;  /* 0x0000006000007945 */ /* 0x000fe20003800000 */
[----:B------:R-:W-:Y:S02]  /*bfc0*/  IMAD.MOV.U32 R29, RZ, RZ, 0x40000040 ;  /* 0x40000040ff1d7424 */ /* 0x000fe400078e00ff */
[----:B------:R-:W-:Y:S01]  /*bfd0*/  IMAD R28, R17, 0x1000, R13 ;  /* 0x00001000111c7824 */ /* 0x000fe200078e020d */
[----:B--2---:R-:W-:Y:S06]  /*bfe0*/  @P1 BRA `(.L_x_4602) ;  /* 0x0000000000081947 */ /* 0x004fec0003800000 */
[----:B------:R-:W2:Y:S02]  /*bff0*/  SYNCS.PHASECHK.TRANS64.TRYWAIT P1, [R21+URZ+0x28c50], R58 ;  /* 0x028c503a150075a7 */ /* 0x000ea4000802017f */
[----:B--2---:R-:W-:Y:S05]  /*c000*/  @!P1 BRA `(.L_x_4603) ;  /* 0x0000012800bc9947 */ /* 0x004fea0003800000 */
.L_x_4602:
[----:B------:R-:W-:Y:S05]  /*c010*/  BSYNC B0 ;  /* 0x0000000000007941 */ /* 0x000fea0003800000 */
.L_x_4601:
        /* <DEDUP_REMOVED lines=14> */
[----:B-12---:R-:W-:-:S06]  /*c100*/  WARPGROUP.ARRIVE ;  /* 0x00000000000079c5 */ /* 0x006fcc0000000000 */
        /* <DEDUP_REMOVED lines=24> */
.L_x_4604:
[----:B0-----:R-:W0:Y:S01]  /*c290*/  LDC R152, c[0x0][0x448] ;  /* 0x00011200ff987b82 */ /* 0x001e220000000800 */
[----:B------:R-:W-:Y:S01]  /*c2a0*/  VIADD R21, R21, 0x28c60 ;  /* 0x00028c6015157836 */ /* 0x000fe20000000000 */
[----:B------:R-:W-:Y:S01]  /*c2b0*/  BSSY B1, `(.L_x_4605) ;  /* 0x0000214000017945 */ /* 0x000fe20003800000 */
[----:B------:R-:W-:Y:S02]  /*c2c0*/  IMAD.MOV.U32 R153, RZ, RZ, R199 ;  /* 0x000000ffff997224 */ /* 0x000fe400078e00c7 */
[----:B------:R-:W-:Y:S01]  /*c2d0*/  VIADD R208, R208, 0xfffffffe ;  /* 0xfffffffed0d07836 */ /* 0x000fe20000000000 */
[----:B------:R-:W-:-:S04]  /*c2e0*/  PRMT R21, R190, 0x654, R21 ;  /* 0x00000654be157816 */ /* 0x000fc80000000015 */
[----:B------:R1:W-:Y:S01]  /*c2f0*/  SYNCS.ARRIVE.TRANS64.RED.A1T0 RZ, [R21+URZ], RZ ;  /* 0x000000ff15ff79a7 */ /* 0x0003e2000810043f */
[----:B0-----:R-:W-:-:S13]  /*c300*/  ISETP.NE.AND P1, PT, R152, 0x1, PT ;  /* 0x000000019800780c */ /* 0x001fda0003f25270 */
[----:B------:R-:W0:Y:S08]  /*c310*/  @P1 LDC R152, c[0x0][0x44c] ;  /* 0x00011300ff981b82 */ /* 0x000e300000000800 */
[----:B-1----:R-:W1:Y:S01]  /*c320*/  @P1 LDC R21, c[0x0][0x450] ;  /* 0x00011400ff151b82 */ /* 0x002e620000000800 */
[----:B0-----:R-:W-:-:S05]  /*c330*/  @P1 IMAD.HI.U32 R152, R199, R152, RZ ;  /* 0x00000098c7981227 */ /* 0x001fca00078e00ff */
[----:B-1----:R-:W-:-:S04]  /*c340*/  @P1 SHF.R.U32.HI R153, RZ, R21, R152 ;  /* 0x00000015ff991219 */ /* 0x002fc80000011698 */
[----:B------:R-:W-:-:S04]  /*c350*/  IADD3 R21, R153, R200, -R198 ;  /* 0x000000c899157210 */ /* 0x000fc80007ffe8c6 */
[----:B------:R-:W-:-:S04]  /*c360*/  SHF.R.S32.HI R152, RZ, 0x1f, R21 ;  /* 0x0000001fff987819 */ /* 0x000fc80000011415 */
[----:B------:R-:W-:-:S04]  /*c370*/  LEA.HI R21, R152, R21, RZ, 0x6 ;  /* 0x0000001598157211 */ /* 0x000fc800078f30ff */
[----:B------:R-:W-:-:S04]  /*c380*/  SHF.R.S32.HI R21, RZ, 0x6, R21 ;  /* 0x00000006ff157819 */ /* 0x000fc80000011415 */
[----:B------:R-:W-:-:S04]  /*c390*/  VIMNMX R21, R205, R21, !PT ;  /* 0x00000015cd157248 */ /* 0x000fc80007fe0100 */
[----:B------:R-:W-:-:S13]  /*c3a0*/  ISETP.GE.AND P1, PT, R208, R21, PT ;  /* 0x00000015d000720c */ /* 0x000fda0003f26270 */
[----:B------:R-:W-:Y:S05]  /*c3b0*/  @!P1 BRA `(.L_x_4606) ;  /* 0x00000020000c9947 */ /* 0x000fea0003800000 */
[----:B------:R-:W-:Y:S01]  /*c3c0*/  BSSY B0, `(.L_x_4606) ;  /* 0x0000202000007945 */ /* 0x000fe20003800000 */
[----:B------:R-:W-:Y:S01]  /*c3d0*/  IMAD.MOV.U32 R219, RZ, RZ, R14 ;  /* 0x000000ffffdb7224 */ /* 0x000fe200078e000e */
[----:B------:R-:W-:Y:S01]  /*c3e0*/  MOV R220, R17 ;  /* 0x0000001100dc7202 */ /* 0x000fe20000000f00 */
[----:B------:R-:W-:-:S07]  /*c3f0*/  IMAD.MOV.U32 R218, RZ, RZ, R15 ;  /* 0x000000ffffda7224 */ /* 0x000fce00078e000f */
.L_x_4619:
[----:B------:R-:W-:-:S05]  /*c400*/  VIADD R17, R220, 0x1 ;  /* 0x00000001dc117836 */ /* 0x000fca0000000000 */
[----:B------:R-:W-:-:S04]  /*c410*/  ISETP.NE.AND P1, PT, R17, 0x2, PT ;  /* 0x000000021100780c */ /* 0x000fc80003f25270 */
[----:B------:R-:W-:Y:S02]  /*c420*/  SEL R12, RZ, 0x1, P1 ;  /* 0x00000001ff0c7807 */ /* 0x000fe40000800000 */
[----:B------:R-:W-:Y:S02]  /*c430*/  SEL R17, R17, RZ, P1 ;  /* 0x000000ff11117207 */ /* 0x000fe40000800000 */
[----:B------:R-:W-:Y:S01]  /*c440*/  LOP3.LUT R22, R22, R12, RZ, 0x3c, !PT ;  /* 0x0000000c16167212 */ /* 0x000fe200078e3cff */
[----:B0-----:R-:W-:Y:S06]  /*c450*/  @!P0 BRA `(.L_x_4607) ;  /* 0x0000000000048947 */ /* 0x001fec0003800000 */
[----:B------:R-:W-:Y:S01]  /*c460*/  BPT.TRAP 0x1 ;  /* 0x000000040000795c */ /* 0x000fe20000300000 */
.L_x_4607:
[----:B------:R-:W-:Y:S01]  /*c470*/  IMAD R209, R17, 0x8, R2 ;  /* 0x0000000811d17824 */ /* 0x000fe200078e0202 */
[----:B------:R-:W-:-:S04]  /*c480*/  SHF.L.U32 R213, R22, 0x1f, RZ ;  /* 0x0000001f16d57819 */ /* 0x000fc800000006ff */
[----:B------:R0:W1:Y:S01]  /*c490*/  SYNCS.PHASECHK.TRANS64.TRYWAIT P1, [R209+URZ+0x28c30], R213 ;  /* 0x028c30d5d10075a7 */ /* 0x000062000802017f */
[----:B------:R-:W-:Y:S05]  /*c4a0*/  @!P0 BRA `(.L_x_4608) ;  /* 0x0000000000048947 */ /* 0x000fea0003800000 */
[----:B------:R-:W-:Y:S01]  /*c4b0*/  BPT.TRAP 0x1 ;  /* 0x000000040000795c */ /* 0x000fe20000300000 */
.L_x_4608:
[----:B------:R-:W-:Y:S01]  /*c4c0*/  BSSY B2, `(.L_x_4609) ;  /* 0x0000006000027945 */ /* 0x000fe20003800000 */
[----:B------:R-:W-:Y:S02]  /*c4d0*/  IMAD R154, R17, 0x200, R20 ;  /* 0x00000200119a7824 */ /* 0x000fe400078e0214 */
[----:B------:R-:W-:Y:S01]  /*c4e0*/  IMAD.MOV.U32 R155, RZ, RZ, 0x40000040 ;  /* 0x40000040ff9b7424 */ /* 0x000fe200078e00ff */
[----:B-1----:R-:W-:Y:S06]  /*c4f0*/  @P1 BRA `(.L_x_4610) ;  /* 0x0000000000081947 */ /* 0x002fec0003800000 */
[----:B------:R-:W1:Y:S02]  /*c500*/  SYNCS.PHASECHK.TRANS64.TRYWAIT P1, [R209+URZ+0x28c30], R213 ;  /* 0x028c30d5d10075a7 */ /* 0x000e64000802017f */
[----:B-1----:R-:W-:Y:S05]  /*c510*/  @!P1 BRA `(.L_x_4611) ;  /* 0x00000124008c9947 */ /* 0x002fea0003800000 */
.L_x_4610:
[----:B------:R-:W-:Y:S05]  /*c520*/  BSYNC B2 ;  /* 0x0000000000027941 */ /* 0x000fea0003800000 */
.L_x_4609:
        /* <DEDUP_REMOVED lines=36> */
.L_x_4612:
[----:B------:R-:W2:Y:S01]  /*c770*/  LDC R12, c[0x0][0x448] ;  /* 0x00011200ff0c7b82 */ /* 0x000ea20000000800 */
[----:B------:R-:W-:-:S04]  /*c780*/  LOP3.LUT R16, R16, 0xffffdfff, RZ, 0xc0, !PT ;  /* 0xffffdfff10107812 */ /* 0x000fc800078ec0ff */
[----:B------:R-:W-:-:S04]  /*c790*/  @P0 LOP3.LUT R16, R16, 0x2000, RZ, 0xfc, !PT ;  /* 0x0000200010100812 */ /* 0x000fc800078efcff */
[----:B------:R-:W-:Y:S02]  /*c7a0*/  LOP3.LUT R16, R16, 0xffffbfff, RZ, 0xc0, !PT ;  /* 0xffffbfff10107812 */ /* 0x000fe400078ec0ff */
[----:B--2---:R-:W-:Y:S01]  /*c7b0*/  ISETP.NE.AND P1, PT, R12, 0x1, PT ;  /* 0x000000010c00780c */ /* 0x004fe20003f25270 */
[----:B------:R-:W-:-:S12]  /*c7c0*/  IMAD.IADD R12, R210, 0x1, R199 ;  /* 0x00000001d20c7824 */ /* 0x000fd800078e02c7 */
[----:B------:R-:W2:Y:S08]  /*c7d0*/  @P1 LDC R15, c[0x0][0x44c] ;  /* 0x00011300ff0f1b82 */ /* 0x000eb00000000800 */
[----:B------:R-:W3:Y:S01]  /*c7e0*/  @P1 LDC R14, c[0x0][0x450] ;  /* 0x00011400ff0e1b82 */ /* 0x000ee20000000800 */
[----:B--2---:R-:W-:-:S05]  /*c7f0*/  @P1 IMAD.HI.U32 R15, R12, R15, RZ ;  /* 0x0000000f0c0f1227 */ /* 0x004fca00078e00ff */
[----:B---3--:R-:W-:Y:S01]  /*c800*/  @P1 SHF.R.U32.HI R12, RZ, R14, R15 ;  /* 0x0000000eff0c1219 */ /* 0x008fe2000001160f */
[----:B------:R-:W-:-:S04]  /*c810*/  IMAD.MOV.U32 R14, RZ, RZ, -0x40 ;  /* 0xffffffc0ff0e7424 */ /* 0x000fc800078e00ff */
[----:B------:R-:W2:Y:S01]  /*c820*/  SHFL.IDX PT, R15, R12, RZ, 0x1c1f ;  /* 0x001c1fff0c0f7589 */ /* 0x000ea200000e0000 */
[----:B------:R-:W-:-:S03]  /*c830*/  IMAD R14, R208, R14, 0x1 ;  /* 0x00000001d00e7424 */ /* 0x000fc600078e020e */
[----:B------:R-:W3:Y:S02]  /*c840*/  SHFL.IDX PT, R12, R12, 0x1, 0x1c1f ;  /* 0x003c1f000c0c7f89 */ /* 0x000ee400000e0000 */
[----:B------:R-:W-:-:S05]  /*c850*/  IADD3 R14, R200, R14, -R207 ;  /* 0x0000000ec80e7210 */ /* 0x000fca0007ffe8cf */
[----:B------:R-:W-:-:S04]  /*c860*/  IMAD.IADD R14, R14, 0x1, -R198 ;  /* 0x000000010e0e7824 */ /* 0x000fc800078e0ac6 */
[C---:B--2---:R-:W-:Y:S02]  /*c870*/  IMAD.IADD R15, R14.reuse, 0x1, R15 ;  /* 0x000000010e0f7824 */ /* 0x044fe400078e020f */
[----:B---3--:R-:W-:-:S03]  /*c880*/  IMAD.IADD R12, R14, 0x1, R12 ;  /* 0x000000010e0c7824 */ /* 0x008fc600078e020c */
[C---:B------:R-:W-:Y:S02]  /*c890*/  ISETP.GT.AND P3, PT, R15.reuse, RZ, PT ;  /* 0x000000ff0f00720c */ /* 0x040fe40003f64270 */
[C---:B------:R-:W-:Y:S02]  /*c8a0*/  ISETP.GT.AND P2, PT, R15.reuse, 0x1, PT ;  /* 0x000000010f00780c */ /* 0x040fe40003f44270 */
[----:B------:R-:W-:Y:S02]  /*c8b0*/  ISETP.GT.AND P1, PT, R15, 0x8, PT ;  /* 0x000000080f00780c */ /* 0x000fe40003f24270 */
[----:B------:R-:W-:Y:S02]  /*c8c0*/  FSEL R152, R152, -INF , P3 ;  /* 0xff80000098987808 */ /* 0x000fe40001800000 */
[----:B------:R-:W-:Y:S02]  /*c8d0*/  FSEL R222, R153, -INF , P2 ;  /* 0xff80000099de7808 */ /* 0x000fe40001000000 */
[----:B------:R-:W-:-:S02]  /*c8e0*/  FSEL R156, R156, -INF , P1 ;  /* 0xff8000009c9c7808 */ /* 0x000fc40000800000 */
[C---:B------:R-:W-:Y:S02]  /*c8f0*/  ISETP.GT.AND P5, PT, R15.reuse, 0x9, PT ;  /* 0x000000090f00780c */ /* 0x040fe40003fa4270 */
[C---:B------:R-:W-:Y:S02]  /*c900*/  ISETP.GT.AND P4, PT, R15.reuse, 0x10, PT ;  /* 0x000000100f00780c */ /* 0x040fe40003f84270 */
[C---:B------:R-:W-:Y:S02]  /*c910*/  ISETP.GT.AND P3, PT, R15.reuse, 0x11, PT ;  /* 0x000000110f00780c */ /* 0x040fe40003f64270 */
[----:B------:R-:W-:Y:S02]  /*c920*/  ISETP.GT.AND P2, PT, R15, 0x18, PT ;  /* 0x000000180f00780c */ /* 0x000fe40003f44270 */
[----:B------:R-:W-:Y:S02]  /*c930*/  ISETP.GT.AND P1, PT, R12, RZ, PT ;  /* 0x000000ff0c00720c */ /* 0x000fe40003f24270 */
[----:B------:R-:W-:-:S02]  /*c940*/  FSEL R157, R157, -INF , P5 ;  /* 0xff8000009d9d7808 */ /* 0x000fc40002800000 */
[----:B------:R-:W-:Y:S02]  /*c950*/  FSEL R160, R160, -INF , P4 ;  /* 0xff800000a0a07808 */ /* 0x000fe40002000000 */
[----:B------:R-:W-:Y:S02]  /*c960*/  FSEL R161, R161, -INF , P3 ;  /* 0xff800000a1a17808 */ /* 0x000fe40001800000 */
[----:B------:R-:W-:Y:S02]  /*c970*/  FSEL R164, R164, -INF , P2 ;  /* 0xff800000a4a47808 */ /* 0x000fe40001000000 */
[----:B------:R-:W-:Y:S02]  /*c980*/  FSEL R154, R154, -INF , P1 ;  /* 0xff8000009a9a7808 */ /* 0x000fe40000800000 */
[C---:B------:R-:W-:Y:S02]  /*c990*/  ISETP.GT.AND P5, PT, R12.reuse, 0x1, PT ;  /* 0x000000010c00780c */ /* 0x040fe40003fa4270 */
[----:B------:R-:W-:-:S02]  /*c9a0*/  ISETP.GT.AND P4, PT, R12, 0x8, PT ;  /* 0x000000080c00780c */ /* 0x000fc40003f84270 */
[C---:B------:R-:W-:Y:S02]  /*c9b0*/  ISETP.GT.AND P3, PT, R12.reuse, 0x9, PT ;  /* 0x000000090c00780c */ /* 0x040fe40003f64270 */
[C---:B------:R-:W-:Y:S02]  /*c9c0*/  ISETP.GT.AND P2, PT, R12.reuse, 0x10, PT ;  /* 0x000000100c00780c */ /* 0x040fe40003f44270 */
[----:B------:R-:W-:Y:S02]  /*c9d0*/  ISETP.GT.AND P1, PT, R12, 0x11, PT ;  /* 0x000000110c00780c */ /* 0x000fe40003f24270 */
[----:B------:R-:W-:Y:S02]  /*c9e0*/  FSEL R155, R155, -INF , P5 ;  /* 0xff8000009b9b7808 */ /* 0x000fe40002800000 */
[----:B------:R-:W-:Y:S02]  /*c9f0*/  FSEL R158, R158, -INF , P4 ;  /* 0xff8000009e9e7808 */ /* 0x000fe40002000000 */
[----:B------:R-:W-:-:S02]  /*ca00*/  FSEL R159, R159, -INF , P3 ;  /* 0xff8000009f9f7808 */ /* 0x000fc40001800000 */
[----:B------:R-:W-:Y:S02]  /*ca10*/  FSEL R162, R162, -INF , P2 ;  /* 0xff800000a2a27808 */ /* 0x000fe40001000000 */
[----:B------:R-:W-:Y:S02]  /*ca20*/  FSEL R163, R163, -INF , P1 ;  /* 0xff800000a3a37808 */ /* 0x000fe40000800000 */
[C---:B------:R-:W-:Y:S02]  /*ca30*/  ISETP.GT.AND P5, PT, R12.reuse, 0x18, PT ;  /* 0x000000180c00780c */ /* 0x040fe40003fa4270 */
[C---:B------:R-:W-:Y:S02]  /*ca40*/  ISETP.GT.AND P4, PT, R12.reuse, 0x19, PT ;  /* 0x000000190c00780c */ /* 0x040fe40003f84270 */
[C---:B------:R-:W-:Y:S02]  /*ca50*/  ISETP.GT.AND P3, PT, R12.reuse, 0x20, PT ;  /* 0x000000200c00780c */ /* 0x040fe40003f64270 */
[----:B------:R-:W-:-:S02]  /*ca60*/  ISETP.GT.AND P2, PT, R12, 0x21, PT ;  /* 0x000000210c00780c */ /* 0x000fc40003f44270 */
[----:B------:R-:W-:Y:S02]  /*ca70*/  ISETP.GT.AND P1, PT, R12, 0x28, PT ;  /* 0x000000280c00780c */ /* 0x000fe40003f24270 */
[----:B------:R-:W-:Y:S02]  /*ca80*/  FSEL R166, R166, -INF , P5 ;  /* 0xff800000a6a67808 */ /* 0x000fe40002800000 */
[----:B------:R-:W-:Y:S02]  /*ca90*/  FSEL R167, R167, -INF , P4 ;  /* 0xff800000a7a77808 */ /* 0x000fe40002000000 */
[----:B------:R-:W-:Y:S02]  /*caa0*/  FSEL R170, R170, -INF , P3 ;  /* 0xff800000aaaa7808 */ /* 0x000fe40001800000 */
[----:B------:R-:W-:Y:S02]  /*cab0*/  FSEL R171, R171, -INF , P2 ;  /* 0xff800000abab7808 */ /* 0x000fe40001000000 */
[----:B------:R-:W-:-:S02]  /*cac0*/  FSEL R174, R174, -INF , P1 ;  /* 0xff800000aeae7808 */ /* 0x000fc40000800000 */
[C---:B------:R-:W-:Y:S02]  /*cad0*/  ISETP.GT.AND P5, PT, R12.reuse, 0x29, PT ;  /* 0x000000290c00780c */ /* 0x040fe40003fa4270 */
[C---:B------:R-:W-:Y:S02]  /*cae0*/  ISETP.GT.AND P4, PT, R12.reuse, 0x30, PT ;  /* 0x000000300c00780c */ /* 0x040fe40003f84270 */
[C---:B------:R-:W-:Y:S02]  /*caf0*/  ISETP.GT.AND P3, PT, R12.reuse, 0x31, PT ;  /* 0x000000310c00780c */ /* 0x040fe40003f64270 */
[C---:B------:R-:W-:Y:S02]  /*cb00*/  ISETP.GT.AND P2, PT, R12.reuse, 0x38, PT ;  /* 0x000000380c00780c */ /* 0x040fe40003f44270 */
[----:B------:R-:W-:Y:S02]  /*cb10*/  ISETP.GT.AND P1, PT, R12, 0x39, PT ;  /* 0x000000390c00780c */ /* 0x000fe40003f24270 */
        /* <DEDUP_REMOVED lines=10> */
[----:B------:R-:W-:Y:S02]  /*cbc0*/  FMNMX.FTZ R12, R163, R12, !PT ;  /* 0x0000000ca30c7209 */ /* 0x000fe40007810000 */
[----:B------:R-:W-:Y:S02]  /*cbd0*/  ISETP.GT.AND P0, PT, R15, 0x21, PT ;  /* 0x000000210f00780c */ /* 0x000fe40003f04270 */
[----:B------:R-:W-:-:S02]  /*cbe0*/  FMNMX.FTZ R12, R166, R12, !PT ;  /* 0x0000000ca60c7209 */ /* 0x000fc40007810000 */
[----:B------:R-:W-:Y:S02]  /*cbf0*/  ISETP.GT.AND P1, PT, R15, 0x29, PT ;  /* 0x000000290f00780c */ /* 0x000fe40003f24270 */
[----:B------:R-:W-:Y:S02]  /*cc00*/  FMNMX.FTZ R12, R167, R12, !PT ;  /* 0x0000000ca70c7209 */ /* 0x000fe40007810000 */
[C---:B------:R-:W-:Y:S02]  /*cc10*/  ISETP.GT.AND P2, PT, R15.reuse, 0x30, PT ;  /* 0x000000300f00780c */ /* 0x040fe40003f44270 */
[----:B------:R-:W-:Y:S02]  /*cc20*/  FMNMX.FTZ R12, R170, R12, !PT ;  /* 0x0000000caa0c7209 */ /* 0x000fe40007810000 */
[----:B------:R-:W-:Y:S02]  /*cc30*/  ISETP.GT.AND P3, PT, R15, 0x31, PT ;  /* 0x000000310f00780c */ /* 0x000fe40003f64270 */
[----:B------:R-:W-:-:S02]  /*cc40*/  FMNMX.FTZ R12, R171, R12, !PT ;  /* 0x0000000cab0c7209 */ /* 0x000fc40007810000 */
[----:B------:R-:W-:Y:S02]  /*cc50*/  @P0 LOP3.LUT R16, R16, 0x4000, RZ, 0xfc, !PT ;  /* 0x0000400010100812 */ /* 0x000fe400078efcff */
[----:B------:R-:W-:Y:S02]  /*cc60*/  FMNMX.FTZ R12, R174, R12, !PT ;  /* 0x0000000cae0c7209 */ /* 0x000fe40007810000 */
[----:B------:R-:W-:Y:S02]  /*cc70*/  LOP3.LUT R16, R16, 0xffff7fff, RZ, 0xc0, !PT ;  /* 0xffff7fff10107812 */ /* 0x000fe400078ec0ff */
[----:B------:R-:W-:Y:S02]  /*cc80*/  FMNMX.FTZ R12, R175, R12, !PT ;  /* 0x0000000caf0c7209 */ /* 0x000fe40007810000 */
[----:B------:R-:W-:Y:S02]  /*cc90*/  @P1 LOP3.LUT R16, R16, 0x8000, RZ, 0xfc, !PT ;  /* 0x0000800010101812 */ /* 0x000fe400078efcff */
        /* <DEDUP_REMOVED lines=8> */
[----:B------:R-:W-:Y:S01]  /*cd20*/  FSEL R165, R165, -INF , P1 ;  /* 0xff800000a5a57808 */ /* 0x000fe20000800000 */
[----:B------:R-:W2:Y:S01]  /*cd30*/  SHFL.BFLY PT, R14, R12, 0x2, 0x1f ;  /* 0x0c401f000c0e7f89 */ /* 0x000ea200000e0000 */
[----:B------:R-:W-:Y:S02]  /*cd40*/  FSEL R168, R168, -INF , P0 ;  /* 0xff800000a8a87808 */ /* 0x000fe40000000000 */
[C---:B------:R-:W-:Y:S02]  /*cd50*/  LOP3.LUT P0, RZ, R16.reuse, 0x4000, RZ, 0xc0, !PT ;  /* 0x0000400010ff7812 */ /* 0x040fe4000780c0ff */
[----:B------:R-:W-:Y:S02]  /*cd60*/  LOP3.LUT P1, RZ, R16, 0x8000, RZ, 0xc0, !PT ;  /* 0x0000800010ff7812 */ /* 0x000fe4000782c0ff */
[----:B------:R-:W-:-:S02]  /*cd70*/  FSEL R169, R169, -INF , P0 ;  /* 0xff800000a9a97808 */ /* 0x000fc40000000000 */
[----:B------:R-:W-:Y:S02]  /*cd80*/  FSEL R176, R176, -INF , P2 ;  /* 0xff800000b0b07808 */ /* 0x000fe40001000000 */
[----:B------:R-:W-:Y:S02]  /*cd90*/  FSEL R177, R177, -INF , P3 ;  /* 0xff800000b1b17808 */ /* 0x000fe40001800000 */
[----:B------:R-:W-:Y:S02]  /*cda0*/  FSEL R180, R180, -INF , P4 ;  /* 0xff800000b4b47808 */ /* 0x000fe40002000000 */
[----:B------:R-:W-:Y:S02]  /*cdb0*/  FSEL R181, R181, -INF , P5 ;  /* 0xff800000b5b57808 */ /* 0x000fe40002800000 */
[----:B------:R-:W-:Y:S02]  /*cdc0*/  LOP3.LUT P0, RZ, R16, 0x2000, RZ, 0xc0, !PT ;  /* 0x0000200010ff7812 */ /* 0x000fe4000780c0ff */
[----:B--2---:R-:W-:-:S05]  /*cdd0*/  FMNMX.FTZ R14, R12, R14, !PT ;  /* 0x0000000e0c0e7209 */ /* 0x004fca0007810000 */
[----:B------:R-:W2:Y:S02]  /*cde0*/  SHFL.BFLY PT, R12, R14, 0x1, 0x1f ;  /* 0x0c201f000e0c7f89 */ /* 0x000ea400000e0000 */
[----:B--2---:R-:W-:-:S04]  /*cdf0*/  FMNMX.FTZ R14, R14, R12, !PT ;  /* 0x0000000c0e0e7209 */ /* 0x004fc80007810000 */
[----:B------:R-:W-:-:S04]  /*ce00*/  FSETP.NEU.FTZ.AND P6, PT, R14, -INF , PT ;  /* 0xff8000000e00780b */ /* 0x000fc80003fdd000 */
[----:B------:R-:W-:-:S05]  /*ce10*/  FSEL R12, R14, RZ, P6 ;  /* 0x000000ff0e0c7208 */ /* 0x000fca0003000000 */
[----:B------:R-:W-:Y:S01]  /*ce20*/  FADD.FTZ R219, -R12, R219 ;  /* 0x000000db0cdb7221 */ /* 0x000fe20000010100 */
[----:B------:R-:W-:-:S04]  /*ce30*/  IMAD.U32 R12, RZ, RZ, UR37 ;  /* 0x00000025ff0c7e24 */ /* 0x000fc8000f8e00ff */
[----:B------:R-:W-:-:S05]  /*ce40*/  FMUL.FTZ R153, R14, R12 ;  /* 0x0000000c0e997220 */ /* 0x000fca0000410000 */
[----:B------:R-:W-:Y:S02]  /*ce50*/  FSEL R153, R153, RZ, P6 ;  /* 0x000000ff99997208 */ /* 0x000fe40003000000 */
[----:B------:R-:W-:Y:S01]  /*ce60*/  ISETP.GT.AND P6, PT, R15, 0x28, PT ;  /* 0x000000280f00780c */ /* 0x000fe20003fc4270 */
[----:B------:R-:W-:Y:S02]  /*ce70*/  VIADD R15, R209, 0x28c40 ;  /* 0x00028c40d10f7836 */ /* 0x000fe40000000000 */
[-CC-:B------:R-:W-:Y:S01]  /*ce80*/  FFMA.FTZ R154, R154, R12.reuse, -R153.reuse ;  /* 0x0000000c9a9a7223 */ /* 0x180fe20000010899 */
[----:B------:R-:W-:Y:S01]  /*ce90*/  FSEL R172, R172, -INF , P6 ;  /* 0xff800000acac7808 */ /* 0x000fe20003000000 */
[-C--:B------:R-:W-:Y:S01]  /*cea0*/  FFMA.FTZ R223, R170, R12.reuse, -R153 ;  /* 0x0000000caadf7223 */ /* 0x080fe20000010899 */
[----:B------:R-:W-:Y:S01]  /*ceb0*/  PRMT R15, R190, 0x654, R15 ;  /* 0x00000654be0f7816 */ /* 0x000fe2000000000f */
[-C--:B------:R-:W-:Y:S01]  /*cec0*/  FMUL.FTZ R170, R219, R12.reuse ;  /* 0x0000000cdbaa7220 */ /* 0x080fe20000410000 */
[-CC-:B------:R-:W-:Y:S01]  /*ced0*/  FFMA.FTZ R155, R155, R12.reuse, -R153.reuse ;  /* 0x0000000c9b9b7223 */ /* 0x180fe20000010899 */
[-CC-:B------:R-:W-:Y:S01]  /*cee0*/  FFMA.FTZ R158, R158, R12.reuse, -R153.reuse ;  /* 0x0000000c9e9e7223 */ /* 0x180fe20000010899 */
[----:B------:R2:W-:Y:S01]  /*cef0*/  SYNCS.ARRIVE.TRANS64.RED.A1T0 RZ, [R15+URZ], RZ ;  /* 0x000000ff0fff79a7 */ /* 0x0005e2000810043f */
[-CC-:B------:R-:W-:Y:S01]  /*cf00*/  FFMA.FTZ R159, R159, R12.reuse, -R153.reuse ;  /* 0x0000000c9f9f7223 */ /* 0x180fe20000010899 */
[-CC-:B------:R-:W-:Y:S01]  /*cf10*/  FFMA.FTZ R162, R162, R12.reuse, -R153.reuse ;  /* 0x0000000ca2a27223 */ /* 0x180fe20000010899 */
[-CC-:B------:R-:W-:Y:S01]  /*cf20*/  FFMA.FTZ R163, R163, R12.reuse, -R153.reuse ;  /* 0x0000000ca3a37223 */ /* 0x180fe20000010899 */
[-CC-:B------:R-:W-:Y:S01]  /*cf30*/  FFMA.FTZ R166, R166, R12.reuse, -R153.reuse ;  /* 0x0000000ca6a67223 */ /* 0x180fe20000010899 */
[-CC-:B------:R-:W-:Y:S01]  /*cf40*/  FFMA.FTZ R167, R167, R12.reuse, -R153.reuse ;  /* 0x0000000ca7a77223 */ /* 0x180fe20000010899 */
[-CC-:B------:R-:W-:Y:S01]  /*cf50*/  FFMA.FTZ R171, R171, R12.reuse, -R153.reuse ;  /* 0x0000000cabab7223 */ /* 0x180fe20000010899 */
[--C-:B------:R-:W-:Y:S01]  /*cf60*/  FFMA.FTZ R174, R174, R12, -R153.reuse ;  /* 0x0000000caeae7223 */ /* 0x100fe20000010899 */
[----:B--2---:R-:W-:Y:S01]  /*cf70*/  FMNMX.FTZ R15, R152, R218, !PT ;  /* 0x000000da980f7209 */ /* 0x004fe20007810000 */
[-CC-:B------:R-:W-:Y:S01]  /*cf80*/  FFMA.FTZ R175, R175, R12.reuse, -R153.reuse ;  /* 0x0000000cafaf7223 */ /* 0x180fe20000010899 */
[-CC-:B------:R-:W-:Y:S01]  /*cf90*/  FFMA.FTZ R178, R178, R12.reuse, -R153.reuse ;  /* 0x0000000cb2b27223 */ /* 0x180fe20000010899 */
[-CC-:B------:R-:W-:Y:S01]  /*cfa0*/  FFMA.FTZ R179, R179, R12.reuse, -R153.reuse ;  /* 0x0000000cb3b37223 */ /* 0x180fe20000010899 */
[----:B------:R-:W-:Y:S01]  /*cfb0*/  FMNMX.FTZ R15, R222, R15, !PT ;  /* 0x0000000fde0f7209 */ /* 0x000fe20007810000 */
[-CC-:B------:R-:W-:Y:S01]  /*cfc0*/  FFMA.FTZ R182, R182, R12.reuse, -R153.reuse ;  /* 0x0000000cb6b67223 */ /* 0x180fe20000010899 */
[----:B------:R-:W-:Y:S01]  /*cfd0*/  FFMA.FTZ R183, R183, R12, -R153 ;  /* 0x0000000cb7b77223 */ /* 0x000fe20000010899 */
[----:B------:R-:W2:Y:S01]  /*cfe0*/  MUFU.EX2 R170, R170 ;  /* 0x000000aa00aa7308 */ /* 0x000ea20000000800 */
[----:B------:R-:W-:-:S04]  /*cff0*/  FMNMX.FTZ R15, R156, R15, !PT ;  /* 0x0000000f9c0f7209 */ /* 0x000fc80007810000 */
[----:B------:R-:W-:-:S03]  /*d000*/  FMNMX.FTZ R15, R157, R15, !PT ;  /* 0x0000000f9d0f7209 */ /* 0x000fc60007810000 */
[----:B------:R3:W4:Y:S01]  /*d010*/  MUFU.EX2 R153, R154 ;  /* 0x0000009a00997308 */ /* 0x0007220000000800 */
[----:B------:R-:W-:-:S04]  /*d020*/  FMNMX.FTZ R15, R160, R15, !PT ;  /* 0x0000000fa00f7209 */ /* 0x000fc80007810000 */
[----:B------:R-:W-:-:S03]  /*d030*/  FMNMX.FTZ R15, R161, R15, !PT ;  /* 0x0000000fa10f7209 */ /* 0x000fc60007810000 */
[----:B------:R-:W5:Y:S01]  /*d040*/  MUFU.EX2 R155, R155 ;  /* 0x0000009b009b7308 */ /* 0x000f620000000800 */
[----:B------:R-:W-:Y:S01]  /*d050*/  FMNMX.FTZ R15, R164, R15, !PT ;  /* 0x0000000fa40f7209 */ /* 0x000fe20007810000 */
[-C--:B--2---:R-:W-:Y:S01]  /*d060*/  FMUL.FTZ R26, R26, R170.reuse ;  /* 0x000000aa1a1a7220 */ /* 0x084fe20000410000 */
[----:B---3--:R-:W-:Y:S01]  /*d070*/  FSEL R154, R173, -INF , P1 ;  /* 0xff800000ad9a7808 */ /* 0x008fe20000800000 */
[-C--:B------:R-:W-:Y:S01]  /*d080*/  FMUL.FTZ R27, R27, R170.reuse ;  /* 0x000000aa1b1b7220 */ /* 0x080fe20000410000 */
[----:B------:R-:W-:Y:S01]  /*d090*/  FMNMX.FTZ R15, R165, R15, !PT ;  /* 0x0000000fa50f7209 */ /* 0x000fe20007810000 */
[-C--:B------:R-:W-:Y:S01]  /*d0a0*/  FMUL.FTZ R30, R30, R170.reuse ;  /* 0x000000aa1e1e7220 */ /* 0x080fe20000410000 */
[----:B------:R-:W-:Y:S01]  /*d0b0*/  ISETP.NE.AND P1, PT, R197, RZ, PT ;  /* 0x000000ffc500720c */ /* 0x000fe20003f25270 */
[----:B------:R-:W-:Y:S01]  /*d0c0*/  MUFU.EX2 R159, R159 ;  /* 0x0000009f009f7308 */ /* 0x000fe20000000800 */
[----:B------:R-:W-:Y:S01]  /*d0d0*/  FMNMX.FTZ R15, R168, R15, !PT ;  /* 0x0000000fa80f7209 */ /* 0x000fe20007810000 */
[----:B----4-:R-:W-:Y:S01]  /*d0e0*/  FFMA.FTZ R3, R170, R3, R153 ;  /* 0x00000003aa037223 */ /* 0x010fe20000010099 */
[-C--:B------:R-:W-:Y:S01]  /*d0f0*/  FMUL.FTZ R31, R31, R170.reuse ;  /* 0x000000aa1f1f7220 */ /* 0x080fe20000410000 */
[-C--:B------:R-:W-:Y:S01]  /*d100*/  FMUL.FTZ R34, R34, R170.reuse ;  /* 0x000000aa22227220 */ /* 0x080fe20000410000 */
[----:B------:R-:W-:Y:S01]  /*d110*/  FMNMX.FTZ R15, R169, R15, !PT ;  /* 0x0000000fa90f7209 */ /* 0x000fe20007810000 */
[-C--:B------:R-:W-:Y:S01]  /*d120*/  FMUL.FTZ R35, R35, R170.reuse ;  /* 0x000000aa23237220 */ /* 0x080fe20000410000 */
[-C--:B------:R-:W-:Y:S01]  /*d130*/  FMUL.FTZ R38, R38, R170.reuse ;  /* 0x000000aa26267220 */ /* 0x080fe20000410000 */
[----:B------:R-:W-:Y:S01]  /*d140*/  MUFU.EX2 R162, R162 ;  /* 0x000000a200a27308 */ /* 0x000fe20000000800 */
[----:B------:R-:W-:Y:S01]  /*d150*/  FMNMX.FTZ R15, R172, R15, !PT ;  /* 0x0000000fac0f7209 */ /* 0x000fe20007810000 */
[C---:B-----5:R-:W-:Y:S01]  /*d160*/  FADD.FTZ R3, R155.reuse, R3 ;  /* 0x000000039b037221 */ /* 0x060fe20000010000 */
[----:B------:R-:W-:Y:S01]  /*d170*/  F2FP.F16.F32.PACK_AB R153, R155, R153 ;  /* 0x000000999b99723e */ /* 0x000fe200000000ff */
[-C--:B------:R-:W-:Y:S01]  /*d180*/  FMUL.FTZ R39, R39, R170.reuse ;  /* 0x000000aa27277220 */ /* 0x080fe20000410000 */
[----:B------:R-:W-:Y:S01]  /*d190*/  FMNMX.FTZ R15, R154, R15, !PT ;  /* 0x0000000f9a0f7209 */ /* 0x000fe20007810000 */
[-C--:B------:R-:W-:Y:S01]  /*d1a0*/  FMUL.FTZ R42, R42, R170.reuse ;  /* 0x000000aa2a2a7220 */ /* 0x080fe20000410000 */
[-C--:B------:R-:W-:Y:S01]  /*d1b0*/  FMUL.FTZ R43, R43, R170.reuse ;  /* 0x000000aa2b2b7220 */ /* 0x080fe20000410000 */
[----:B------:R-:W-:Y:S01]  /*d1c0*/  MUFU.EX2 R166, R166 ;  /* 0x000000a600a67308 */ /* 0x000fe20000000800 */
[----:B------:R-:W-:Y:S01]  /*d1d0*/  FMNMX.FTZ R15, R176, R15, !PT ;  /* 0x0000000fb00f7209 */ /* 0x000fe20007810000 */
[-C--:B------:R-:W-:Y:S01]  /*d1e0*/  FMUL.FTZ R46, R46, R170.reuse ;  /* 0x000000aa2e2e7220 */ /* 0x080fe20000410000 */
[-C--:B------:R-:W-:Y:S01]  /*d1f0*/  FMUL.FTZ R47, R47, R170.reuse ;  /* 0x000000aa2f2f7220 */ /* 0x080fe20000410000 */
        /* <DEDUP_REMOVED lines=13> */
[-C--:B------:R-:W-:Y:S01]  /*d2d0*/  FMUL.FTZ R66, R66, R170.reuse ;  /* 0x000000aa42427220 */ /* 0x080fe20000410000 */
[----:B------:R-:W2:Y:S01]  /*d2e0*/  SHFL.BFLY PT, R155, R15, 0x2, 0x1f ;  /* 0x0c401f000f9b7f89 */ /* 0x000ea200000e0000 */
        /* <DEDUP_REMOVED lines=23> */
[----:B--2---:R-:W-:Y:S01]  /*d460*/  FMNMX.FTZ R15, R15, R155, !PT ;  /* 0x0000009b0f0f7209 */ /* 0x004fe20007810000 */
[-C--:B------:R-:W-:Y:S01]  /*d470*/  FMUL.FTZ R107, R107, R170.reuse ;  /* 0x000000aa6b6b7220 */ /* 0x080fe20000410000 */
[-C--:B------:R-:W-:Y:S01]  /*d480*/  FMUL.FTZ R110, R110, R170.reuse ;  /* 0x000000aa6e6e7220 */ /* 0x080fe20000410000 */
[-C--:B------:R-:W-:Y:S01]  /*d490*/  FMUL.FTZ R111, R111, R170.reuse ;  /* 0x000000aa6f6f7220 */ /* 0x080fe20000410000 */
[-C--:B------:R-:W-:Y:S01]  /*d4a0*/  FMUL.FTZ R114, R114, R170.reuse ;  /* 0x000000aa72727220 */ /* 0x080fe20000410000 */
[----:B------:R-:W2:Y:S01]  /*d4b0*/  SHFL.BFLY PT, R173, R15, 0x1, 0x1f ;  /* 0x0c201f000fad7f89 */ /* 0x000ea200000e0000 */
        /* <DEDUP_REMOVED lines=17> */
[----:B---3--:R-:W-:Y:S01]  /*d5d0*/  FADD.FTZ R3, R155, R3 ;  /* 0x000000039b037221 */ /* 0x008fe20000010000 */
[----:B------:R-:W-:Y:S01]  /*d5e0*/  F2FP.F16.F32.PACK_AB R155, R159, R155 ;  /* 0x0000009b9f9b723e */ /* 0x000fe200000000ff */
[-C--:B------:R-:W-:Y:S01]  /*d5f0*/  FMUL.FTZ R143, R143, R170.reuse ;  /* 0x000000aa8f8f7220 */ /* 0x080fe20000410000 */
[----:B------:R-:W-:Y:S01]  /*d600*/  FMUL.FTZ R146, R146, R170 ;  /* 0x000000aa92927220 */ /* 0x000fe20000410000 */
[----:B------:R-:W-:Y:S01]  /*d610*/  FADD.FTZ R3, R159, R3 ;  /* 0x000000039f037221 */ /* 0x000fe20000010000 */
[----:B------:R-:W-:Y:S01]  /*d620*/  F2FP.F16.F32.PACK_AB R159, R167, R166 ;  /* 0x000000a6a79f723e */ /* 0x000fe200000000ff */
[-C--:B------:R-:W-:Y:S01]  /*d630*/  FMUL.FTZ R147, R147, R170.reuse ;  /* 0x000000aa93937220 */ /* 0x080fe20000410000 */
[----:B--2---:R-:W-:Y:S01]  /*d640*/  FMNMX.FTZ R15, R15, R173, !PT ;  /* 0x000000ad0f0f7209 */ /* 0x004fe20007810000 */
[----:B------:R-:W-:Y:S01]  /*d650*/  FADD.FTZ R3, R162, R3 ;  /* 0x00000003a2037221 */ /* 0x000fe20000010000 */
[----:B------:R-:W-:Y:S01]  /*d660*/  MUFU.EX2 R182, R182 ;  /* 0x000000b600b67308 */ /* 0x000fe20000000800 */
[----:B------:R-:W-:Y:S01]  /*d670*/  FMUL.FTZ R150, R150, R170 ;  /* 0x000000aa96967220 */ /* 0x000fe20000410000 */
[C---:B------:R-:W-:Y:S01]  /*d680*/  FSETP.NEU.FTZ.AND P2, PT, R15.reuse, -INF , PT ;  /* 0xff8000000f00780b */ /* 0x040fe20003f5d000 */
[----:B------:R-:W-:Y:S01]  /*d690*/  FMUL.FTZ R219, R15, R12 ;  /* 0x0000000c0fdb7220 */ /* 0x000fe20000410000 */
[----:B----4-:R-:W-:Y:S01]  /*d6a0*/  FADD.FTZ R3, R158, R3 ;  /* 0x000000039e037221 */ /* 0x010fe20000010000 */
[----:B------:R-:W-:Y:S01]  /*d6b0*/  FMUL.FTZ R151, R151, R170 ;  /* 0x000000aa97977220 */ /* 0x000fe20000410000 */
[----:B------:R-:W-:-:S02]  /*d6c0*/  FSEL R163, R15, RZ, P2 ;  /* 0x000000ff0fa37208 */ /* 0x000fc40001000000 */
[----:B------:R-:W-:Y:S01]  /*d6d0*/  FSEL R219, R219, RZ, P2 ;  /* 0x000000ffdbdb7208 */ /* 0x000fe20001000000 */
[----:B------:R-:W-:Y:S02]  /*d6e0*/  FADD.FTZ R3, R166, R3 ;  /* 0x00000003a6037221 */ /* 0x000fe40000010000 */
[----:B------:R-:W-:Y:S01]  /*d6f0*/  FADD.FTZ R163, -R163, R218 ;  /* 0x000000daa3a37221 */ /* 0x000fe20000010100 */
[----:B------:R-:W-:Y:S02]  /*d700*/  @!P1 IMAD R218, R220, 0x40, R192 ;  /* 0x00000040dcda9824 */ /* 0x000fe400078e02c0 */
[-CC-:B------:R-:W-:Y:S01]  /*d710*/  FFMA.FTZ R152, R152, R12.reuse, -R219.reuse ;  /* 0x0000000c98987223 */ /* 0x180fe200000108db */
[-CC-:B------:R-:W-:Y:S01]  /*d720*/  FFMA.FTZ R222, R222, R12.reuse, -R219.reuse ;  /* 0x0000000cdede7223 */ /* 0x180fe200000108db */
[-C--:B------:R-:W-:Y:S01]  /*d730*/  FMUL.FTZ R163, R163, R12.reuse ;  /* 0x0000000ca3a37220 */ /* 0x080fe20000410000 */
        /* <DEDUP_REMOVED lines=12> */
[----:B------:R-:W-:Y:S01]  /*d800*/  FFMA.FTZ R176, R176, R12, -R219 ;  /* 0x0000000cb0b07223 */ /* 0x000fe200000108db */
[----:B------:R-:W-:-:S02]  /*d810*/  @!P1 IMAD R218, R218, 0x4, R2 ;  /* 0x00000004dada9824 */ /* 0x000fc400078e0202 */
[-CC-:B------:R-:W-:Y:S01]  /*d820*/  FFMA.FTZ R177, R177, R12.reuse, -R219.reuse ;  /* 0x0000000cb1b17223 */ /* 0x180fe200000108db */
[-CC-:B------:R-:W-:Y:S01]  /*d830*/  FFMA.FTZ R181, R181, R12.reuse, -R219.reuse ;  /* 0x0000000cb5b57223 */ /* 0x180fe200000108db */
[----:B------:R-:W-:Y:S01]  /*d840*/  FFMA.FTZ R180, R180, R12, -R219 ;  /* 0x0000000cb4b47223 */ /* 0x000fe200000108db */
[----:B------:R4:W-:Y:S01]  /*d850*/  @!P1 STS [R218+0x28820], R170 ;  /* 0x028820aada009388 */ /* 0x0009e20000000800 */
[----:B------:R-:W5:Y:S01]  /*d860*/  MUFU.EX2 R222, R222 ;  /* 0x000000de00de7308 */ /* 0x000f620000000800 */
[-C--:B--2---:R-:W-:Y:S01]  /*d870*/  FMUL.FTZ R24, R24, R173.reuse ;  /* 0x000000ad18187220 */ /* 0x084fe20000410000 */
[-C--:B------:R-:W-:Y:S01]  /*d880*/  FMUL.FTZ R25, R25, R173.reuse ;  /* 0x000000ad19197220 */ /* 0x080fe20000410000 */
[----:B------:R4:W-:Y:S01]  /*d890*/  @!P1 STS [R218+0x28800], R173 ;  /* 0x028800adda009388 */ /* 0x0009e20000000800 */
        /* <DEDUP_REMOVED lines=29> */
[----:B0-----:R-:W-:Y:S01]  /*da70*/  F2FP.F16.F32.PACK_AB R157, R158, R162 ;  /* 0x000000a29e9d723e */ /* 0x001fe200000000ff */
[----:B---3--:R-:W-:Y:S01]  /*da80*/  FFMA.FTZ R158, R173, R0, R152 ;  /* 0x00000000ad9e7223 */ /* 0x008fe20000010098 */
[----:B------:R-:W-:Y:S01]  /*da90*/  FADD.FTZ R0, R167, R3 ;  /* 0x00000003a7007221 */ /* 0x000fe20000010000 */
[C---:B-----5:R-:W-:Y:S01]  /*daa0*/  F2FP.F16.F32.PACK_AB R152, R222.reuse, R152 ;  /* 0x00000098de98723e */ /* 0x060fe200000000ff */
[-C--:B------:R-:W-:Y:S01]  /*dab0*/  FMUL.FTZ R77, R77, R173.reuse ;  /* 0x000000ad4d4d7220 */ /* 0x080fe20000410000 */
[----:B------:R-:W-:Y:S01]  /*dac0*/  FADD.FTZ R158, R222, R158 ;  /* 0x0000009ede9e7221 */ /* 0x000fe20000010000 */
[-C--:B------:R-:W-:Y:S01]  /*dad0*/  FMUL.FTZ R80, R80, R173.reuse ;  /* 0x000000ad50507220 */ /* 0x080fe20000410000 */
[----:B------:R-:W0:Y:S01]  /*dae0*/  MUFU.EX2 R161, R161 ;  /* 0x000000a100a17308 */ /* 0x000e220000000800 */
[-C--:B------:R-:W-:Y:S01]  /*daf0*/  FMUL.FTZ R81, R81, R173.reuse ;  /* 0x000000ad51517220 */ /* 0x080fe20000410000 */
[----:B--2---:R-:W-:Y:S01]  /*db00*/  FADD.FTZ R158, R156, R158 ;  /* 0x0000009e9c9e7221 */ /* 0x004fe20000010000 */
[-C--:B------:R-:W-:Y:S01]  /*db10*/  FMUL.FTZ R84, R84, R173.reuse ;  /* 0x000000ad54547220 */ /* 0x080fe20000410000 */
[-C--:B------:R-:W-:Y:S01]  /*db20*/  FMUL.FTZ R85, R85, R173.reuse ;  /* 0x000000ad55557220 */ /* 0x080fe20000410000 */
[-C--:B------:R-:W-:Y:S01]  /*db30*/  FMUL.FTZ R88, R88, R173.reuse ;  /* 0x000000ad58587220 */ /* 0x080fe20000410000 */
[----:B-1----:R-:W-:Y:S01]  /*db40*/  FADD.FTZ R158, R174, R158 ;  /* 0x0000009eae9e7221 */ /* 0x002fe20000010000 */
[-C--:B------:R-:W-:Y:S01]  /*db50*/  FMUL.FTZ R89, R89, R173.reuse ;  /* 0x000000ad59597220 */ /* 0x080fe20000410000 */
[----:B------:R-:W1:Y:S01]  /*db60*/  MUFU.EX2 R164, R164 ;  /* 0x000000a400a47308 */ /* 0x000e620000000800 */
[-C--:B------:R-:W-:Y:S01]  /*db70*/  FMUL.FTZ R92, R92, R173.reuse ;  /* 0x000000ad5c5c7220 */ /* 0x080fe20000410000 */
[----:B----4-:R-:W-:Y:S01]  /*db80*/  FADD.FTZ R158, R160, R158 ;  /* 0x0000009ea09e7221 */ /* 0x010fe20000010000 */
        /* <DEDUP_REMOVED lines=34> */
[----:B------:R-:W-:-:S03]  /*ddb0*/  FMUL.FTZ R149, R149, R173 ;  /* 0x000000ad95957220 */ /* 0x000fc60000410000 */
[----:B------:R4:W5:Y:S08]  /*ddc0*/  MUFU.EX2 R3, R154 ;  /* 0x0000009a00037308 */ /* 0x0009700000000800 */
[----:B------:R-:W5:Y:S01]  /*ddd0*/  MUFU.EX2 R176, R176 ;  /* 0x000000b000b07308 */ /* 0x000f620000000800 */
[----:B----4-:R-:W-:Y:S01]  /*dde0*/  F2FP.F16.F32.PACK_AB R154, R174, R156 ;  /* 0x0000009cae9a723e */ /* 0x010fe200000000ff */
[----:B------:R-:W-:Y:S01]  /*ddf0*/  BAR.SYNC.DEFER_BLOCKING 0xf, 0x100 ;  /* 0x03c4000000007b1d */ /* 0x000fe20000010000 */
[----:B------:R-:W-:Y:S01]  /*de00*/  F2FP.F16.F32.PACK_AB R156, R161, R160 ;  /* 0x000000a0a19c723e */ /* 0x000fe200000000ff */
[----:B--2---:R-:W-:Y:S01]  /*de10*/  FADD.FTZ R160, R165, R158 ;  /* 0x0000009ea5a07221 */ /* 0x004fe20000010000 */
[----:B------:R-:W-:Y:S01]  /*de20*/  FADD.FTZ R161, R223, R0 ;  /* 0x00000000dfa17221 */ /* 0x000fe20000010000 */
[----:B------:R-:W-:-:S02]  /*de30*/  F2FP.F16.F32.PACK_AB R158, R165, R164 ;  /* 0x000000a4a59e723e */ /* 0x000fc400000000ff */
[----:B0-----:R-:W-:Y:S01]  /*de40*/  FADD.FTZ R160, R168, R160 ;  /* 0x000000a0a8a07221 */ /* 0x001fe20000010000 */
[C---:B------:R-:W-:Y:S01]  /*de50*/  FADD.FTZ R164, R171.reuse, R161 ;  /* 0x000000a1aba47221 */ /* 0x040fe20000010000 */
[----:B------:R-:W0:Y:S01]  /*de60*/  MUFU.EX2 R177, R177 ;  /* 0x000000b100b17308 */ /* 0x000e220000000800 */
[----:B------:R-:W-:Y:S01]  /*de70*/  F2FP.F16.F32.PACK_AB R161, R171, R223 ;  /* 0x000000dfaba1723e */ /* 0x000fe200000000ff */
[----:B-1----:R-:W-:Y:S01]  /*de80*/  FADD.FTZ R0, R169, R160 ;  /* 0x000000a0a9007221 */ /* 0x002fe20000010000 */
[----:B------:R-:W-:Y:S01]  /*de90*/  FADD.FTZ R164, R163, R164 ;  /* 0x000000a4a3a47221 */ /* 0x000fe20000010000 */
[----:B------:R-:W-:Y:S02]  /*dea0*/  F2FP.F16.F32.PACK_AB R160, R169, R168 ;  /* 0x000000a8a9a0723e */ /* 0x000fe400000000ff */
[----:B---3--:R-:W-:Y:S01]  /*deb0*/  FADD.FTZ R0, R162, R0 ;  /* 0x00000000a2007221 */ /* 0x008fe20000010000 */
[----:B------:R-:W-:Y:S01]  /*dec0*/  FADD.FTZ R164, R175, R164 ;  /* 0x000000a4afa47221 */ /* 0x000fe20000010000 */
[----:B------:R-:W1:Y:S01]  /*ded0*/  MUFU.EX2 R166, R180 ;  /* 0x000000b400a67308 */ /* 0x000e620000000800 */
[C---:B-----5:R-:W-:Y:S01]  /*dee0*/  F2FP.F16.F32.PACK_AB R162, R3.reuse, R162 ;  /* 0x000000a203a2723e */ /* 0x060fe200000000ff */
[----:B------:R-:W-:Y:S01]  /*def0*/  FADD.FTZ R0, R3, R0 ;  /* 0x0000000003007221 */ /* 0x000fe20000010000 */
[----:B------:R-:W-:Y:S01]  /*df00*/  FADD.FTZ R3, R178, R164 ;  /* 0x000000a4b2037221 */ /* 0x000fe20000010000 */
[----:B------:R-:W-:-:S02]  /*df10*/  F2FP.F16.F32.PACK_AB R163, R175, R163 ;  /* 0x000000a3afa3723e */ /* 0x000fc400000000ff */
[----:B------:R-:W-:Y:S01]  /*df20*/  FADD.FTZ R0, R176, R0 ;  /* 0x00000000b0007221 */ /* 0x000fe20000010000 */
[----:B------:R-:W-:Y:S01]  /*df30*/  FADD.FTZ R3, R179, R3 ;  /* 0x00000003b3037221 */ /* 0x000fe20000010000 */
[----:B------:R-:W2:Y:S01]  /*df40*/  MUFU.EX2 R167, R183 ;  /* 0x000000b700a77308 */ /* 0x000ea20000000800 */
[C---:B0-----:R-:W-:Y:S01]  /*df50*/  F2FP.F16.F32.PACK_AB R164, R177.reuse, R176 ;  /* 0x000000b0b1a4723e */ /* 0x041fe200000000ff */
[----:B------:R-:W-:Y:S01]  /*df60*/  FADD.FTZ R0, R177, R0 ;  /* 0x00000000b1007221 */ /* 0x000fe20000010000 */
[----:B------:R-:W-:Y:S01]  /*df70*/  FADD.FTZ R3, R182, R3 ;  /* 0x00000003b6037221 */ /* 0x000fe20000010000 */
[----:B------:R-:W-:Y:S01]  /*df80*/  F2FP.F16.F32.PACK_AB R165, R179, R178 ;  /* 0x000000b2b3a5723e */ /* 0x000fe200000000ff */
[----:B------:R0:W-:Y:S03]  /*df90*/  STSM.16.M88.4 [R201+0x26800], R152 ;  /* 0x02680098c9007844 */ /* 0x0001e60000000200 */
[----:B------:R-:W3:Y:S01]  /*dfa0*/  MUFU.EX2 R181, R181 ;  /* 0x000000b500b57308 */ /* 0x000ee20000000800 */
[----:B-1----:R-:W-:Y:S01]  /*dfb0*/  FADD.FTZ R0, R166, R0 ;  /* 0x00000000a6007221 */ /* 0x002fe20000010000 */
[----:B------:R0:W-:Y:S04]  /*dfc0*/  STSM.16.M88.4 [R202], R156 ;  /* 0x0000009cca007844 */ /* 0x0001e80000000200 */
[----:B------:R0:W-:Y:S01]  /*dfd0*/  STSM.16.M88.4 [R204], R160 ;  /* 0x000000a0cc007844 */ /* 0x0001e20000000200 */
[C---:B--2---:R-:W-:Y:S01]  /*dfe0*/  FADD.FTZ R3, R167.reuse, R3 ;  /* 0x00000003a7037221 */ /* 0x044fe20000010000 */
[----:B------:R-:W-:-:S02]  /*dff0*/  F2FP.F16.F32.PACK_AB R167, R167, R182 ;  /* 0x000000b6a7a7723e */ /* 0x000fc400000000ff */
[C---:B---3--:R-:W-:Y:S01]  /*e000*/  F2FP.F16.F32.PACK_AB R166, R181.reuse, R166 ;  /* 0x000000a6b5a6723e */ /* 0x048fe200000000ff */
[----:B------:R-:W-:-:S04]  /*e010*/  FADD.FTZ R0, R181, R0 ;  /* 0x00000000b5007221 */ /* 0x000fc80000010000 */
[----:B------:R0:W-:Y:S01]  /*e020*/  STSM.16.M88.4 [R203], R164 ;  /* 0x000000a4cb007844 */ /* 0x0001e20000000200 */
[----:B------:R-:W-:Y:S05]  /*e030*/  @!P0 BRA `(.L_x_4613) ;  /* 0x0000000000048947 */ /* 0x000fea0003800000 */
[----:B------:R-:W-:Y:S01]  /*e040*/  BPT.TRAP 0x1 ;  /* 0x000000040000795c */ /* 0x000fe20000300000 */
.L_x_4613:
[----:B------:R1:W2:Y:S01]  /*e050*/  SYNCS.PHASECHK.TRANS64.TRYWAIT P1, [R209+URZ+0x28c50], R213 ;  /* 0x028c50d5d10075a7 */ /* 0x0002a2000802017f */
[----:B------:R-:W-:Y:S05]  /*e060*/  @!P0 BRA `(.L_x_4614) ;  /* 0x0000000000048947 */ /* 0x000fea0003800000 */
[----:B------:R-:W-:Y:S01]  /*e070*/  BPT.TRAP 0x1 ;  /* 0x000000040000795c */ /* 0x000fe20000300000 */
.L_x_4614:
[----:B------:R-:W-:Y:S04]  /*e080*/  BSSY B2, `(.L_x_4615) ;  /* 0x0000004000027945 */ /* 0x000fe80003800000 */
[----:B--2---:R-:W-:Y:S05]  /*e090*/  @P1 BRA `(.L_x_4616) ;  /* 0x0000000000081947 */ /* 0x004fea0003800000 */
[----:B------:R-:W2:Y:S02]  /*e0a0*/  SYNCS.PHASECHK.TRANS64.TRYWAIT P1, [R209+URZ+0x28c50], R213 ;  /* 0x028c50d5d10075a7 */ /* 0x000ea4000802017f */
[----:B--2---:R-:W-:Y:S05]  /*e0b0*/  @!P1 BRA `(.L_x_4617) ;  /* 0x0000010800b89947 */ /* 0x004fea0003800000 */
.L_x_4616:
[----:B------:R-:W-:Y:S05]  /*e0c0*/  BSYNC B2 ;  /* 0x0000000000027941 */ /* 0x000fea0003800000 */
.L_x_4615:
        /* <DEDUP_REMOVED lines=8> */
[----:B0-----:R-:W-:Y:S01]  /*e150*/  VIADD R152, R168, 0x80 ;  /* 0x00000080a8987836 */ /* 0x001fe20000000000 */
[----:B------:R-:W-:Y:S01]  /*e160*/  MOV R153, 0x40000040 ;  /* 0x4000004000997802 */ /* 0x000fe20000000f00 */
[----:B------:R-:W-:-:S03]  /*e170*/  WARPGROUP.ARRIVE ;  /* 0x00000000000079c5 */ /* 0x000fc60000000000 */
        /* <DEDUP_REMOVED lines=29> */
.L_x_4618:
[C---:B------:R-:W-:Y:S01]  /*e350*/  ISETP.GT.AND P1, PT, R208.reuse, R21, PT ;  /* 0x00000015d000720c */ /* 0x040fe20003f24270 */
[----:B-12---:R-:W-:Y:S02]  /*e360*/  VIADD R209, R209, 0x28c60 ;  /* 0x00028c60d1d17836 */ /* 0x006fe40000000000 */
        /* <DEDUP_REMOVED lines=8> */
.L_x_4606:
[----:B------:R-:W-:Y:S05]  /*e3f0*/  BSYNC B1 ;  /* 0x0000000000017941 */ /* 0x000fea0003800000 */
.L_x_4605:
[----:B------:R-:W-:Y:S01]  /*e400*/  ISETP.GE.AND P1, PT, R208, R205, PT ;  /* 0x000000cdd000720c */ /* 0x000fe20003f26270 */
[----:B------:R-:W-:-:S12]  /*e410*/  BSSY B0, `(.L_x_4620) ;  /* 0x00001a5000007945 */ /* 0x000fd80003800000 */
[----:B------:R-:W-:Y:S05]  /*e420*/  @!P1 BRA `(.L_x_4621) ;  /* 0x00000018008c9947 */ /* 0x000fea0003800000 */
[----:B------:R-:W-:Y:S02]  /*e430*/  IMAD.MOV.U32 R200, RZ, RZ, R14 ;  /* 0x000000ffffc87224 */ /* 0x000fe400078e000e */
[----:B------:R-:W-:Y:S02]  /*e440*/  IMAD.MOV.U32 R213, RZ, RZ, R15 ;  /* 0x000000ffffd57224 */ /* 0x000fe400078e000f */
[----:B0-----:R-:W-:-:S07]  /*e450*/  IMAD.MOV.U32 R209, RZ, RZ, R17 ;  /* 0x000000ffffd17224 */ /* 0x001fce00078e0011 */
.L_x_4634:
[----:B------:R-:W-:-:S05]  /*e460*/  VIADD R17, R209, 0x1 ;  /* 0x00000001d1117836 */ /* 0x000fca0000000000 */
[----:B------:R-:W-:-:S04]  /*e470*/  ISETP.NE.AND P1, PT, R17, 0x2, PT ;  /* 0x000000021100780c */ /* 0x000fc80003f25270 */
[----:B------:R-:W-:Y:S02]  /*e480*/  SEL R12, RZ, 0x1, P1 ;  /* 0x00000001ff0c7807 */ /* 0x000fe40000800000 */
[----:B------:R-:W-:Y:S02]  /*e490*/  SEL R17, R17, RZ, P1 ;  /* 0x000000ff11117207 */ /* 0x000fe40000800000 */
[----:B------:R-:W-:Y:S01]  /*e4a0*/  LOP3.LUT R22, R22, R12, RZ, 0x3c, !PT ;  /* 0x0000000c16167212 */ /* 0x000fe200078e3cff */
[----:B-1----:R-:W-:Y:S06]  /*e4b0*/  @!P0 BRA `(.L_x_4622) ;  /* 0x0000000000048947 */ /* 0x002fec0003800000 */
[----:B------:R-:W-:Y:S01]  /*e4c0*/  BPT.TRAP 0x1 ;  /* 0x000000040000795c */ /* 0x000fe20000300000 */
.L_x_4622:
[----:B------:R-:W-:Y:S01]  /*e4d0*/  IMAD R21, R17, 0x8, R2 ;  /* 0x0000000811157824 */ /* 0x000fe200078e0202 */
[----:B------:R-:W-:-:S04]  /*e4e0*/  SHF.L.U32 R198, R22, 0x1f, RZ ;  /* 0x0000001f16c67819 */ /* 0x000fc800000006ff */
[----:B------:R0:W1:Y:S01]  /*e4f0*/  SYNCS.PHASECHK.TRANS64.TRYWAIT P1, [R21+URZ+0x28c30], R198 ;  /* 0x028c30c6150075a7 */ /* 0x000062000802017f */
[----:B------:R-:W-:Y:S05]  /*e500*/  @!P0 BRA `(.L_x_4623) ;  /* 0x0000000000048947 */ /* 0x000fea0003800000 */
[----:B------:R-:W-:Y:S01]  /*e510*/  BPT.TRAP 0x1 ;  /* 0x000000040000795c */ /* 0x000fe20000300000 */
.L_x_4623:
[----:B------:R-:W-:Y:S01]  /*e520*/  BSSY B1, `(.L_x_4624) ;  /* 0x0000006000017945 */ /* 0x000fe20003800000 */
[----:B------:R-:W-:Y:S02]  /*e530*/  IMAD R154, R17, 0x200, R20 ;  /* 0x00000200119a7824 */ /* 0x000fe400078e0214 */
[----:B------:R-:W-:Y:S01]  /*e540*/  IMAD.MOV.U32 R155, RZ, RZ, 0x40000040 ;  /* 0x40000040ff9b7424 */ /* 0x000fe200078e00ff */
[----:B-1----:R-:W-:Y:S06]  /*e550*/  @P1 BRA `(.L_x_4625) ;  /* 0x0000000000081947 */ /* 0x002fec0003800000 */
[----:B------:R-:W1:Y:S02]  /*e560*/  SYNCS.PHASECHK.TRANS64.TRYWAIT P1, [R21+URZ+0x28c30], R198 ;  /* 0x028c30c6150075a7 */ /* 0x000e64000802017f */
[----:B-1----:R-:W-:Y:S05]  /*e570*/  @!P1 BRA `(.L_x_4626) ;  /* 0x00000104009c9947 */ /* 0x002fea0003800000 */
.L_x_4625:
[----:B------:R-:W-:Y:S05]  /*e580*/  BSYNC B1 ;  /* 0x0000000000017941 */ /* 0x000fea0003800000 */
.L_x_4624:
        /* <DEDUP_REMOVED lines=36> */
.L_x_4627:
        /* <DEDUP_REMOVED lines=18> */
[----:B--2---:R-:W-:Y:S02]  /*e8f0*/  FMNMX.FTZ R14, R12, R14, !PT ;  /* 0x0000000e0c0e7209 */ /* 0x004fe40007810000 */
[----:B------:R-:W-:-:S03]  /*e900*/  MOV R12, UR36 ;  /* 0x00000024000c7c02 */ /* 0x000fc60008000f00 */
[----:B------:R-:W2:Y:S02]  /*e910*/  SHFL.BFLY PT, R15, R14, 0x1, 0x1f ;  /* 0x0c201f000e0f7f89 */ /* 0x000ea400000e0000 */
[----:B--2---:R-:W-:-:S05]  /*e920*/  FMNMX.FTZ R15, R14, R15, !PT ;  /* 0x0000000f0e0f7209 */ /* 0x004fca0007810000 */
        /* <DEDUP_REMOVED lines=125> */
[----:B------:R-:W4:Y:S01]  /*f100*/  MUFU.EX2 R160, R213 ;  /* 0x000000d500a07308 */ /* 0x000f220000000800 */
[----:B---3--:R-:W-:Y:S01]  /*f110*/  FADD.FTZ R0, R153, R0 ;  /* 0x0000000099007221 */ /* 0x008fe20000010000 */
[----:B--2---:R-:W-:-:S03]  /*f120*/  FMNMX.FTZ R14, R14, R219, !PT ;  /* 0x000000db0e0e7209 */ /* 0x004fc60007810000 */
[----:B------:R-:W-:Y:S02]  /*f130*/  FADD.FTZ R0, R218, R0 ;  /* 0x00000000da007221 */ /* 0x000fe40000010000 */
[----:B------:R-:W-:Y:S01]  /*f140*/  FADD.FTZ R169, -R14, R200 ;  /* 0x000000c80ea97221 */ /* 0x000fe20000010100 */
[----:B------:R-:W-:Y:S02]  /*f150*/  @!P1 IMAD R200, R209, 0x40, R192 ;  /* 0x00000040d1c89824 */ /* 0x000fe400078e02c0 */
[----:B------:R-:W-:Y:S01]  /*f160*/  FADD.FTZ R0, R164, R0 ;  /* 0x00000000a4007221 */ /* 0x000fe20000010000 */
[----:B------:R-:W-:Y:S01]  /*f170*/  FMUL.FTZ R169, R169, R12 ;  /* 0x0000000ca9a97220 */ /* 0x000fe20000410000 */
[----:B------:R-:W-:Y:S02]  /*f180*/  @!P1 IMAD R200, R200, 0x4, R2 ;  /* 0x00000004c8c89824 */ /* 0x000fe400078e0202 */
[----:B------:R-:W-:-:S03]  /*f190*/  FADD.FTZ R0, R165, R0 ;  /* 0x00000000a5007221 */ /* 0x000fc60000010000 */
[----:B------:R-:W2:Y:S01]  /*f1a0*/  MUFU.EX2 R169, R169 ;  /* 0x000000a900a97308 */ /* 0x000ea20000000800 */
[----:B------:R-:W-:Y:S01]  /*f1b0*/  @!P1 STS [R200+0x28800], R168 ;  /* 0x028800a8c8009388 */ /* 0x000fe20000000800 */
[----:B----4-:R-:W-:Y:S01]  /*f1c0*/  FADD.FTZ R0, R160, R0 ;  /* 0x00000000a0007221 */ /* 0x010fe20000010000 */
[----:B------:R-:W-:-:S03]  /*f1d0*/  F2FP.F16.F32.PACK_AB R160, R161, R160 ;  /* 0x000000a0a1a0723e */ /* 0x000fc600000000ff */
[----:B------:R-:W-:-:S04]  /*f1e0*/  FADD.FTZ R0, R161, R0 ;  /* 0x00000000a1007221 */ /* 0x000fc80000010000 */
[----:B------:R-:W-:-:S04]  /*f1f0*/  FADD.FTZ R0, R172, R0 ;  /* 0x00000000ac007221 */ /* 0x000fc80000010000 */
[----:B------:R-:W-:Y:S01]  /*f200*/  FADD.FTZ R0, R173, R0 ;  /* 0x00000000ad007221 */ /* 0x000fe20000010000 */
[----:B--2---:R2:W-:Y:S03]  /*f210*/  @!P1 STS [R200+0x28820], R169 ;  /* 0x028820a9c8009388 */ /* 0x0045e60000000800 */
[----:B------:R-:W-:Y:S01]  /*f220*/  FADD.FTZ R0, R176, R0 ;  /* 0x00000000b0007221 */ /* 0x000fe20000010000 */
[-C--:B------:R-:W-:Y:S01]  /*f230*/  FMUL.FTZ R26, R26, R169.reuse ;  /* 0x000000a91a1a7220 */ /* 0x080fe20000410000 */
[-C--:B------:R-:W-:Y:S01]  /*f240*/  FMUL.FTZ R27, R27, R169.reuse ;  /* 0x000000a91b1b7220 */ /* 0x080fe20000410000 */
[-C--:B------:R-:W-:Y:S01]  /*f250*/  FMUL.FTZ R30, R30, R169.reuse ;  /* 0x000000a91e1e7220 */ /* 0x080fe20000410000 */
[----:B------:R-:W-:Y:S01]  /*f260*/  FADD.FTZ R0, R177, R0 ;  /* 0x00000000b1007221 */ /* 0x000fe20000010000 */
[-C--:B------:R-:W-:Y:S01]  /*f270*/  FMUL.FTZ R31, R31, R169.reuse ;  /* 0x000000a91f1f7220 */ /* 0x080fe20000410000 */
[-C--:B------:R-:W-:Y:S01]  /*f280*/  FMUL.FTZ R34, R34, R169.reuse ;  /* 0x000000a922227220 */ /* 0x080fe20000410000 */
[-C--:B------:R-:W-:Y:S01]  /*f290*/  FMUL.FTZ R35, R35, R169.reuse ;  /* 0x000000a923237220 */ /* 0x080fe20000410000 */
[----:B------:R-:W-:Y:S01]  /*f2a0*/  FADD.FTZ R0, R180, R0 ;  /* 0x00000000b4007221 */ /* 0x000fe20000010000 */
[-C--:B--2---:R-:W-:Y:S01]  /*f2b0*/  FMUL.FTZ R200, R14, R12.reuse ;  /* 0x0000000c0ec87220 */ /* 0x084fe20000410000 */
[-C--:B------:R-:W-:Y:S01]  /*f2c0*/  FMUL.FTZ R38, R38, R169.reuse ;  /* 0x000000a926267220 */ /* 0x080fe20000410000 */
[-C--:B------:R-:W-:Y:S01]  /*f2d0*/  FMUL.FTZ R39, R39, R169.reuse ;  /* 0x000000a927277220 */ /* 0x080fe20000410000 */
[-C--:B------:R-:W-:Y:S01]  /*f2e0*/  FMUL.FTZ R42, R42, R169.reuse ;  /* 0x000000a92a2a7220 */ /* 0x080fe20000410000 */
        /* <DEDUP_REMOVED lines=27> */
[----:B------:R-:W-:Y:S01]  /*f4a0*/  FMUL.FTZ R51, R51, R169 ;  /* 0x000000a933337220 */ /* 0x000fe20000410000 */
        /* <DEDUP_REMOVED lines=79> */
[-C--:B------:R-:W-:Y:S01]  /*f9a0*/  FMUL.FTZ R150, R150, R169.reuse ;  /* 0x000000a996967220 */ /* 0x080fe20000410000 */
[----:B------:R-:W-:Y:S01]  /*f9b0*/  FMUL.FTZ R151, R151, R169 ;  /* 0x000000a997977220 */ /* 0x000fe20000410000 */
        /* <DEDUP_REMOVED lines=17> */
.L_x_4628:
[----:B------:R2:W4:Y:S01]  /*fad0*/  SYNCS.PHASECHK.TRANS64.TRYWAIT P1, [R21+URZ+0x28c50], R198 ;  /* 0x028c50c6150075a7 */ /* 0x000522000802017f */
[----:B------:R-:W-:Y:S05]  /*fae0*/  @!P0 BRA `(.L_x_4629) ;  /* 0x0000000000048947 */ /* 0x000fea0003800000 */
[----:B------:R-:W-:Y:S01]  /*faf0*/  BPT.TRAP 0x1 ;  /* 0x000000040000795c */ /* 0x000fe20000300000 */
.L_x_4629:
[----:B------:R-:W-:Y:S04]  /*fb00*/  BSSY B1, `(.L_x_4630) ;  /* 0x0000004000017945 */ /* 0x000fe80003800000 */
[----:B----4-:R-:W-:Y:S05]  /*fb10*/  @P1 BRA `(.L_x_4631) ;  /* 0x0000000000081947 */ /* 0x010fea0003800000 */
[----:B------:R-:W4:Y:S02]  /*fb20*/  SYNCS.PHASECHK.TRANS64.TRYWAIT P1, [R21+URZ+0x28c50], R198 ;  /* 0x028c50c6150075a7 */ /* 0x000f24000802017f */
[----:B----4-:R-:W-:Y:S05]  /*fb30*/  @!P1 BRA `(.L_x_4632) ;  /* 0x000000f000409947 */ /* 0x010fea0003800000 */
.L_x_4631:
[----:B------:R-:W-:Y:S05]  /*fb40*/  BSYNC B1 ;  /* 0x0000000000017941 */ /* 0x000fea0003800000 */
.L_x_4630:
        /* <DEDUP_REMOVED lines=40> */
.L_x_4633:
[C---:B------:R-:W-:Y:S01]  /*fdd0*/  ISETP.GT.AND P1, PT, R208.reuse, R205, PT ;  /* 0x000000cdd000720c */ /* 0x040fe20003f24270 */
[----:B012-4-:R-:W-:Y:S02]  /*fde0*/  VIADD R21, R21, 0x28c60 ;  /* 0x00028c6015157836 */ /* 0x017fe40000000000 */
[----:B------:R-:W-:Y:S02]  /*fdf0*/  VIADD R208, R208, 0xffffffff ;  /* 0xffffffffd0d07836 */ /* 0x000fe40000000000 */
[----:B------:R-:W-:Y:S01]  /*fe00*/  IMAD.MOV.U32 R200, RZ, RZ, R14 ;  /* 0x000000ffffc87224 */ /* 0x000fe200078e000e */
[----:B------:R-:W-:Y:S01]  /*fe10*/  PRMT R21, R190, 0x654, R21 ;  /* 0x00000654be157816 */ /* 0x000fe20000000015 */
[----:B------:R-:W-:Y:S02]  /*fe20*/  IMAD.MOV.U32 R213, RZ, RZ, R15 ;  /* 0x000000ffffd57224 */ /* 0x000fe400078e000f */
[----:B------:R-:W-:Y:S01]  /*fe30*/  IMAD.MOV.U32 R209, RZ, RZ, R17 ;  /* 0x000000ffffd17224 */ /* 0x000fe200078e0011 */
[----:B------:R1:W-:Y:S03]  /*fe40*/  SYNCS.ARRIVE.TRANS64.RED.A1T0 RZ, [R21+URZ], RZ ;  /* 0x000000ff15ff79a7 */ /* 0x0003e6000810043f */
[----:B------:R-:W-:Y:S05]  /*fe50*/  @P1 BRA `(.L_x_4634) ;  /* 0xffffffe400801947 */ /* 0x000fea000383ffff */
.L_x_4621:
[----:B------:R-:W-:Y:S05]  /*fe60*/  BSYNC B0 ;  /* 0x0000000000007941 */ /* 0x000fea0003800000 */
.L_x_4620:
        /* <DEDUP_REMOVED lines=115> */
[C---:B------:R-:W-:Y:S01]  /*105a0*/  @!P0 IMAD R3, R17.reuse, 0x40, R192 ;  /* 0x0000004011038824 */ /* 0x040fe200078e02c0 */
[----:B------:R-:W-:Y:S01]  /*105b0*/  IADD3 R17, R17, 0x1, RZ ;  /* 0x0000000111117810 */ /* 0x000fe20007ffe0ff */
[-C--:B------:R-:W-:Y:S01]  /*105c0*/  FMUL.FTZ R71, R71, R0.reuse ;  /* 0x0000000047477220 */ /* 0x080fe20000410000 */
[-C--:B------:R-:W-:Y:S01]  /*105d0*/  FMUL.FTZ R74, R74, R0.reuse ;  /* 0x000000004a4a7220 */ /* 0x080fe20000410000 */
[----:B------:R-:W-:Y:S01]  /*105e0*/  @!P0 IMAD R3, R3, 0x4, R2 ;  /* 0x0000000403038824 */ /* 0x000fe200078e0202 */
[----:B------:R-:W-:Y:S01]  /*105f0*/  ISETP.NE.AND P1, PT, R17, 0x2, PT ;  /* 0x000000021100780c */ /* 0x000fe20003f25270 */
[-C--:B------:R-:W-:Y:S01]  /*10600*/  FMUL.FTZ R75, R75, R0.reuse ;  /* 0x000000004b4b7220 */ /* 0x080fe20000410000 */
[-C--:B------:R-:W-:Y:S01]  /*10610*/  FMUL.FTZ R78, R78, R0.reuse ;  /* 0x000000004e4e7220 */ /* 0x080fe20000410000 */
        /* <DEDUP_REMOVED lines=46> */
.L_x_4545:
[----:B------:R-:W-:Y:S05]  /*10900*/  BSYNC B7 ;  /* 0x0000000000077941 */ /* 0x000fea0003800000 */
.L_x_4541:
[----:B------:R-:W2:Y:S08]  /*10910*/  S2UR UR4, SR_CgaCtaId ;  /* 0x00000000000479c3 */ /* 0x000eb00000008800 */
[----:B------:R-:W-:Y:S01]  /*10920*/  BAR.SYNC.DEFER_BLOCKING 0x5, 0x180 ;  /* 0x0146000000007b1d */ /* 0x000fe20000010000 */
[----:B------:R-:W-:-:S05]  /*10930*/  MOV R2, 0x400 ;  /* 0x0000040000027802 */ /* 0x000fca0000000f00 */
[----:B------:R-:W-:Y:S01]  /*10940*/  BSSY B0, `(.L_x_4635) ;  /* 0x00004f4000007945 */ /* 0x000fe20003800000 */
[----:B--2---:R-:W-:-:S05]  /*10950*/  IMAD.U32 R190, RZ, RZ, UR4 ;  /* 0x00000004ffbe7e24 */ /* 0x004fca000f8e00ff */
[----:B------:R-:W-:-:S05]  /*10960*/  LEA R2, R190, R2, 0x18 ;  /* 0x00000002be027211 */ /* 0x000fca00078ec0ff */
[----:B------:R2:W3:Y:S01]  /*10970*/  LDS.128 R4, [R2+0x28cd0] ;  /* 0x028cd00002047984 */ /* 0x0004e20000000c00 */
[----:B------:R-:W-:Y:S06]  /*10980*/  BAR.ARV 0x4, 0x180 ;  /* 0x0106000000007b1d */ /* 0x000fec0000002000 */
[----:B------:R-:W-:Y:S05]  /*10990*/  @P0 BRA `(.L_x_4636) ;  /* 0x0000003c00ac0947 */ /* 0x000fea0003800000 */
[----:B------:R-:W1:Y:S01]  /*109a0*/  LDL R3, [R1+0x68] ;  /* 0x0000680001037983 */ /* 0x000e620000100800 */
[----:B------:R-:W2:Y:S01]  /*109b0*/  S2R R0, SR_SWINHI ;  /* 0x0000000000007919 */ /* 0x000ea20000002f00 */
[----:B----4-:R-:W-:Y:S01]  /*109c0*/  F2FP.F16.F32.PACK_AB R10, R29, R28 ;  /* 0x0000001c1d0a723e */ /* 0x010fe200000000ff */
[----:B------:R-:W-:Y:S01]  /*109d0*/  ULDC.64 UR6, c[0x0][0xc00] ;  /* 0x0003000000067ab9 */ /* 0x000fe20000000a00 */
[----:B------:R-:W-:Y:S01]  /*109e0*/  F2FP.F16.F32.PACK_AB R11, R31, R30 ;  /* 0x0000001e1f0b723e */ /* 0x000fe200000000ff */
[----:B------:R-:W4:Y:S01]  /*109f0*/  LDL.LU R157, [R1+0x44] ;  /* 0x00004400019d7983 */ /* 0x000f220000300800 */
[----:B0-----:R-:W-:Y:S01]  /*10a00*/  F2FP.F16.F32.PACK_AB R12, R33, R32 ;  /* 0x00000020210c723e */ /* 0x001fe200000000ff */
[----:B------:R-:W-:Y:S01]  /*10a10*/  ULDC.64 UR4, c[0x0][0xc08] ;  /* 0x0003020000047ab9 */ /* 0x000fe20000000a00 */
[----:B------:R-:W-:Y:S01]  /*10a20*/  F2FP.F16.F32.PACK_AB R13, R35, R34 ;  /* 0x00000022230d723e */ /* 0x000fe200000000ff */
[----:B------:R-:W3:Y:S01]  /*10a30*/  LDL.LU R156, [R1+0x48] ;  /* 0x00004800019c7983 */ /* 0x000ee20000300800 */
[----:B-----5:R-:W-:-:S02]  /*10a40*/  MOV R152, R2 ;  /* 0x0000000200987202 */ /* 0x020fc40000000f00 */
[----:B--2---:R-:W-:Y:S02]  /*10a50*/  MOV R153, R0 ;  /* 0x0000000000997202 */ /* 0x004fe40000000f00 */
[----:B------:R-:W-:Y:S02]  /*10a60*/  F2FP.F16.F32.PACK_AB R14, R37, R36 ;  /* 0x00000024250e723e */ /* 0x000fe400000000ff */
[----:B------:R-:W-:Y:S01]  /*10a70*/  F2FP.F16.F32.PACK_AB R15, R39, R38 ;  /* 0x00000026270f723e */ /* 0x000fe200000000ff */
[----:B------:R-:W-:Y:S01]  /*10a80*/  BAR.SYNC.DEFER_BLOCKING 0x1, 0x100 ;  /* 0x0044000000007b1d */ /* 0x000fe20000010000 */
[----:B-1----:R-:W-:-:S03]  /*10a90*/  IMAD.WIDE R20, R3, 0x2, R152 ;  /* 0x0000000203147825 */ /* 0x002fc600078e0298 */
        /* <DEDUP_REMOVED lines=164> */
[----:B----4-:R-:W-:Y:S02]  /*114e0*/  IADD3 R8, P0, R157, UR6, RZ ;  /* 0x000000069d087c10 */ /* 0x010fe4000ff1e0ff */
[----:B------:R-:W-:Y:S02]  /*114f0*/  MOV R20, R20 ;  /* 0x0000001400147202 */ /* 0x000fe40000000f00 */
[----:B------:R-:W-:Y:S02]  /*11500*/  F2FP.F16.F32.PACK_AB R13, R147, R146 ;  /* 0x00000092930d723e */ /* 0x000fe400000000ff */
[----:B------:R-:W-:Y:S02]  /*11510*/  F2FP.F16.F32.PACK_AB R14, R149, R148 ;  /* 0x00000094950e723e */ /* 0x000fe400000000ff */
[----:B------:R-:W-:-:S02]  /*11520*/  F2FP.F16.F32.PACK_AB R15, R151, R150 ;  /* 0x00000096970f723e */ /* 0x000fc400000000ff */
[----:B---3--:R-:W-:Y:S02]  /*11530*/  IADD3.X R9, R156, UR7, RZ, P0, !PT ;  /* 0x000000079c097c10 */ /* 0x008fe400087fe4ff */
[----:B------:R-:W-:Y:S01]  /*11540*/  ISETP.NE.U32.AND P0, PT, RZ, UR4, PT ;  /* 0x00000004ff007c0c */ /* 0x000fe2000bf05070 */
[----:B------:R0:W-:Y:S01]  /*11550*/  STSM.16.M88.4 [R20], R12 ;  /* 0x0000000c14007844 */ /* 0x0001e20000000200 */
[----:B------:R-:W-:Y:S02]  /*11560*/  BAR.SYNC.DEFER_BLOCKING 0x1, 0x100 ;  /* 0x0044000000007b1d */ /* 0x000fe40000010000 */
[----:B------:R-:W-:Y:S02]  /*11570*/  ISETP.NE.AND.EX P0, PT, RZ, UR5, PT, P0 ;  /* 0x00000005ff007c0c */ /* 0x000fe4000bf05300 */
[----:B------:R-:W-:-:S04]  /*11580*/  ISETP.NE.U32.AND P1, PT, RZ, UR6, PT ;  /* 0x00000006ff007c0c */ /* 0x000fc8000bf25070 */
[----:B------:R-:W-:Y:S01]  /*11590*/  ISETP.NE.AND.EX P1, PT, RZ, UR7, PT, P1 ;  /* 0x00000007ff007c0c */ /* 0x000fe2000bf25310 */
[----:B------:R-:W-:-:S06]  /*115a0*/  IMAD.MOV.U32 R4, RZ, RZ, RZ ;  /* 0x000000ffff047224 */ /* 0x000fcc00078e00ff */
[----:B------:R-:W-:Y:S01]  /*115b0*/  @P0 IADD3 R10, P2, R157, UR4, RZ ;  /* 0x000000049d0a0c10 */ /* 0x000fe2000ff5e0ff */
        /* <DEDUP_REMOVED lines=10> */
.L_x_4637:
[----:B------:R-:W2:Y:S01]  /*11660*/  LDL R0, [R1+0x58] ;  /* 0x0000580001007983 */ /* 0x000ea20000100800 */
[----:B------:R-:W-:-:S03]  /*11670*/  ULDC UR4, c[0x0][0xad4] ;  /* 0x0002b50000047ab9 */ /* 0x000fc60000000800 */
[----:B0-----:R-:W3:Y:S04]  /*11680*/  LDL.LU R8, [R1+0x3c] ;  /* 0x00003c0001087983 */ /* 0x001ee80000300800 */
[----:B------:R0:W5:Y:S02]  /*11690*/  LDL R158, [R1+0x40] ;  /* 0x00004000019e7983 */ /* 0x0001640000100800 */
[----:B-----5:R-:W-:Y:S02]  /*116a0*/  SHF.R.S32.HI R20, RZ, 0x1f, R4 ;  /* 0x0000001fff147819 */ /* 0x020fe40000011404 */
[----:B--2---:R-:W1:Y:S01]  /*116b0*/  SHFL.IDX PT, R0, R0, RZ, 0x1f ;  /* 0x00001fff00007589 */ /* 0x004e6200000e0000 */
[----:B---3--:R-:W-:Y:S02]  /*116c0*/  ISETP.NE.AND P1, PT, R8, RZ, PT ;  /* 0x000000ff0800720c */ /* 0x008fe40003f25270 */
[----:B-1----:R-:W-:-:S02]  /*116d0*/  ISETP.NE.AND P0, PT, R0, RZ, PT ;  /* 0x000000ff0000720c */ /* 0x002fc40003f05270 */
[----:B------:R-:W-:-:S11]  /*116e0*/  SEL R0, R8, UR4, P1 ;  /* 0x0000000408007c07 */ /* 0x000fd60008800000 */
[----:B0-----:R-:W-:Y:S05]  /*116f0*/  @P0 BRA `(.L_x_4638) ;  /* 0x0000000000fc0947 */ /* 0x001fea0003800000 */
[----:B------:R-:W2:Y:S01]  /*11700*/  LDL.LU R13, [R1+0x54] ;  /* 0x00005400010d7983 */ /* 0x000ea20000300800 */
[----:B------:R-:W-:Y:S01]  /*11710*/  IMAD.MOV.U32 R12, RZ, RZ, 0x9b8 ;  /* 0x000009b8ff0c7424 */ /* 0x000fe200078e00ff */
[----:B------:R-:W-:Y:S01]  /*11720*/  ISETP.GT.AND P1, PT, R0, 0x1, PT ;  /* 0x000000010000780c */ /* 0x000fe20003f24270 */
[----:B------:R-:W0:Y:S01]  /*11730*/  LDC R157, c[0x0][0xbe8] ;  /* 0x0002fa00ff9d7b82 */ /* 0x000e220000000800 */
[----:B------:R-:W3:Y:S01]  /*11740*/  LDL R156, [R1+0x4c] ;  /* 0x00004c00019c7983 */ /* 0x000ee20000100800 */
[----:B------:R-:W-:Y:S02]  /*11750*/  ISETP.NE.U32.AND P0, PT, RZ, UR6, PT ;  /* 0x00000006ff007c0c */ /* 0x000fe4000bf05070 */
[----:B------:R-:W-:Y:S01]  /*11760*/  SEL R12, R12, 0x978, P1 ;  /* 0x000009780c0c7807 */ /* 0x000fe20000800000 */
[----:B------:R-:W4:Y:S01]  /*11770*/  LDL R159, [R1+0x64] ;  /* 0x00006400019f7983 */ /* 0x000f220000100800 */
[----:B------:R-:W-:Y:S02]  /*11780*/  ISETP.NE.AND.EX P0, PT, RZ, UR7, PT, P0 ;  /* 0x00000007ff007c0c */ /* 0x000fe4000bf05300 */
[----:B------:R-:W1:Y:S02]  /*11790*/  LDC.64 R10, c[0x0][R12+0x220] ;  /* 0x000088000c0a7b82 */ /* 0x000e640000000a00 */
[----:B------:R-:W-:-:S06]  /*117a0*/  SEL R14, R158, RZ, !P0 ;  /* 0x000000ff9e0e7207 */ /* 0x000fcc0004000000 */
[----:B------:R-:W5:Y:S01]  /*117b0*/  LDC.64 R8, c[0x0][R12+0x218] ;  /* 0x000086000c087b82 */ /* 0x000f620000000a00 */
[----:B------:R-:W-:Y:S02]  /*117c0*/  IMAD.IADD R21, R210, 0x1, R199 ;  /* 0x00000001d2157824 */ /* 0x000fe400078e02c7 */
[----:B-1----:R-:W-:Y:S01]  /*117d0*/  IMAD R11, R11, R14, RZ ;  /* 0x0000000e0b0b7224 */ /* 0x002fe200078e02ff */
[----:B--2---:R-:W-:Y:S02]  /*117e0*/  SEL R13, R13, RZ, !P0 ;  /* 0x000000ff0d0d7207 */ /* 0x004fe40004000000 */
[----:B0-----:R-:W-:-:S03]  /*117f0*/  ISETP.NE.AND P0, PT, R157, 0x1, PT ;  /* 0x000000019d00780c */ /* 0x001fc60003f05270 */
[C---:B------:R-:W-:Y:S02]  /*11800*/  IMAD R13, R10.reuse, R13, R11 ;  /* 0x0000000d0a0d7224 */ /* 0x040fe400078e020b */
[----:B------:R-:W-:-:S04]  /*11810*/  IMAD.WIDE.U32 R10, R10, R14, RZ ;  /* 0x0000000e0a0a7225 */ /* 0x000fc800078e00ff */
[-C--:B-----5:R-:W-:Y:S02]  /*11820*/  IMAD R14, R9, R185.reuse, RZ ;  /* 0x000000b9090e7224 */ /* 0x0a0fe400078e02ff */
[----:B------:R-:W-:-:S04]  /*11830*/  IMAD.WIDE.U32 R8, R8, R185, RZ ;  /* 0x000000b908087225 */ /* 0x000fc800078e00ff */
[----:B------:R-:W-:Y:S02]  /*11840*/  IMAD.IADD R14, R9, 0x1, R14 ;  /* 0x00000001090e7824 */ /* 0x000fe400078e020e */
[----:B------:R-:W0:Y:S01]  /*11850*/  @P0 LDC R9, c[0x0][0xbec] ;  /* 0x0002fb00ff090b82 */ /* 0x000e220000000800 */
[----:B------:R-:W-:-:S07]  /*11860*/  IADD3 R15, P2, P3, R10, R8, R4 ;  /* 0x000000080a0f7210 */ /* 0x000fce0007b5e004 */
[----:B------:R-:W1:Y:S01]  /*11870*/  @P0 LDC R8, c[0x0][0xbf0] ;  /* 0x0002fc00ff080b82 */ /* 0x000e620000000800 */
[----:B------:R-:W-:-:S04]  /*11880*/  IADD3 R13, R11, R13, RZ ;  /* 0x0000000d0b0d7210 */ /* 0x000fc80007ffe0ff */
[----:B------:R-:W-:Y:S01]  /*11890*/  IADD3.X R13, R13, R14, R20, P2, P3 ;  /* 0x0000000e0d0d7210 */ /* 0x000fe200017e6414 */
[----:B------:R-:W-:Y:S02]  /*118a0*/  IMAD.MOV.U32 R14, RZ, RZ, R21 ;  /* 0x000000ffff0e7224 */ /* 0x000fe400078e0015 */
[----:B0-----:R-:W-:-:S05]  /*118b0*/  @P0 IMAD.HI.U32 R9, R21, R9, RZ ;  /* 0x0000000915090227 */ /* 0x001fca00078e00ff */
[----:B-1----:R-:W-:Y:S02]  /*118c0*/  @P0 SHF.R.U32.HI R14, RZ, R8, R9 ;  /* 0x00000008ff0e0219 */ /* 0x002fe40000011609 */
[----:B------:R-:W0:Y:S01]  /*118d0*/  LDC.64 R8, c[0x0][R12+0x228] ;  /* 0x00008a000c087b82 */ /* 0x000e220000000a00 */
[----:B---3--:R-:W-:-:S05]  /*118e0*/  SEL R156, R156, RZ, P1 ;  /* 0x000000ff9c9c7207 */ /* 0x008fca0000800000 */
[----:B0-----:R-:W-:-:S04]  /*118f0*/  IMAD.WIDE.U32 R10, R8, R156, RZ ;  /* 0x0000009c080a7225 */ /* 0x001fc800078e00ff */
[----:B------:R-:W-:-:S04]  /*11900*/  IMAD R8, R9, R156, RZ ;  /* 0x0000009c09087224 */ /* 0x000fc800078e02ff */
[----:B------:R-:W-:Y:S02]  /*11910*/  IMAD.IADD R11, R11, 0x1, R8 ;  /* 0x000000010b0b7824 */ /* 0x000fe400078e0208 */
[----:B------:R0:W1:Y:S01]  /*11920*/  LDC.64 R8, c[0x0][R12+0x210] ;  /* 0x000084000c087b82 */ /* 0x0000620000000a00 */
[----:B------:R-:W-:Y:S01]  /*11930*/  IADD3 R10, P0, P2, R14, R15, R10 ;  /* 0x0000000f0e0a7210 */ /* 0x000fe20007a1e00a */
[--C-:B------:R-:W-:Y:S01]  /*11940*/  IMAD.MOV R15, RZ, RZ, -R14.reuse ;  /* 0x000000ffff0f7224 */ /* 0x100fe200078e0a0e */
[----:B------:R-:W-:-:S03]  /*11950*/  SHF.R.S32.HI R14, RZ, 0x1f, R14 ;  /* 0x0000001fff0e7819 */ /* 0x000fc6000001140e */
[----:B------:R-:W-:Y:S01]  /*11960*/  IMAD R15, R157, R15, R21 ;  /* 0x0000000f9d0f7224 */ /* 0x000fe200078e0215 */
[----:B------:R-:W-:-:S04]  /*11970*/  IADD3.X R11, R14, R13, R11, P0, P2 ;  /* 0x0000000d0e0b7210 */ /* 0x000fc800007e440b */
[----:B0-----:R-:W-:Y:S01]  /*11980*/  SHF.R.S32.HI R12, RZ, 0x1f, R15 ;  /* 0x0000001fff0c7819 */ /* 0x001fe2000001140f */
[-C--:B-1----:R-:W-:Y:S02]  /*11990*/  IMAD R9, R9, R15.reuse, RZ ;  /* 0x0000000f09097224 */ /* 0x082fe400078e02ff */
[----:B------:R-:W-:-:S04]  /*119a0*/  IMAD.WIDE.U32 R10, R8, R15, R10 ;  /* 0x0000000f080a7225 */ /* 0x000fc800078e000a */
[----:B------:R-:W-:Y:S02]  /*119b0*/  IMAD R12, R8, R12, R9 ;  /* 0x0000000c080c7224 */ /* 0x000fe400078e0209 */
[----:B------:R-:W0:Y:S08]  /*119c0*/  LDC.64 R8, c[0x0][0xba8] ;  /* 0x0002ea00ff087b82 */ /* 0x000e300000000a00 */
[----:B0-----:R-:W0:Y:S08]  /*119d0*/  @!P1 LDC R8, c[0x0][0xb50] ;  /* 0x0002d400ff089b82 */ /* 0x001e300000000800 */
[----:B------:R-:W1:Y:S01]  /*119e0*/  @!P1 LDC R9, c[0x0][0xb54] ;  /* 0x0002d500ff099b82 */ /* 0x000e620000000800 */
[----:B------:R-:W-:-:S02]  /*119f0*/  IMAD.IADD R12, R11, 0x1, R12 ;  /* 0x000000010b0c7824 */ /* 0x000fc400078e020c */
[----:B------:R-:W-:Y:S01]  /*11a00*/  IMAD.IADD R13, R192, 0x1, R199 ;  /* 0x00000001c00d7824 */ /* 0x000fe200078e02c7 */
[----:B0-----:R-:W-:Y:S01]  /*11a10*/  LEA R11, P0, R10, R8, 0x2 ;  /* 0x000000080a0b7211 */ /* 0x001fe200078010ff */
[----:B----4-:R-:W-:-:S03]  /*11a20*/  IMAD.MOV R8, RZ, RZ, -R159 ;  /* 0x000000ffff087224 */ /* 0x010fc600078e0a9f */
        /* <DEDUP_REMOVED lines=12> */
.L_x_4638:
[----:B------:R-:W-:Y:S02]  /*11af0*/  ISETP.GT.AND P1, PT, R0, 0x1, PT ;  /* 0x000000010000780c */ /* 0x000fe40003f24270 */
[----:B------:R-:W-:-:S04]  /*11b00*/  ISETP.NE.U32.AND P0, PT, RZ, UR6, PT ;  /* 0x00000006ff007c0c */ /* 0x000fc8000bf05070 */
[----:B------:R-:W-:-:S04]  /*11b10*/  ISETP.NE.AND.EX P0, PT, RZ, UR7, PT, P0 ;  /* 0x00000007ff007c0c */ /* 0x000fc8000bf05300 */
[----:B------:R-:W-:-:S03]  /*11b20*/  SEL R0, R158, RZ, !P0 ;  /* 0x000000ff9e007207 */ /* 0x000fc60004000000 */
[----:B------:R-:W-:Y:S06]  /*11b30*/  @P1 BRA `(.L_x_4639) ;  /* 0x0000001000601947 */ /* 0x000fec0003800000 */
[----:B------:R-:W1:Y:S01]  /*11b40*/  S2R R82, SR_TID.X ;  /* 0x0000000000527919 */ /* 0x000e620000002100 */
[----:B------:R-:W2:Y:S01]  /*11b50*/  LDC R83, c[0x0][0xbe8] ;  /* 0x0002fa00ff537b82 */ /* 0x000ea20000000800 */
[----:B------:R-:W-:Y:S01]  /*11b60*/  ULDC.64 UR4, c[0x0][0xaa0] ;  /* 0x0002a80000047ab9 */ /* 0x000fe20000000a00 */
[----:B-1----:R-:W-:-:S05]  /*11b70*/  VIADD R82, R82, 0xffffff80 ;  /* 0xffffff8052527836 */ /* 0x002fca0000000000 */
[----:B------:R-:W-:-:S04]  /*11b80*/  SHF.R.S32.HI R81, RZ, 0x1f, R82 ;  /* 0x0000001fff517819 */ /* 0x000fc80000011452 */
[----:B------:R-:W-:-:S04]  /*11b90*/  LEA.HI R81, R81, R82, RZ, 0x3 ;  /* 0x0000005251517211 */ /* 0x000fc800078f18ff */
[----:B------:R-:W-:-:S05]  /*11ba0*/  SHF.R.S32.HI R80, RZ, 0x3, R81 ;  /* 0x00000003ff507819 */ /* 0x000fca0000011451 */
[----:B0-----:R-:W-:-:S04]  /*11bb0*/  IMAD R9, R80, 0x40, R194 ;  /* 0x0000004050097824 */ /* 0x001fc800078e02c2 */
[----:B------:R-:W-:-:S03]  /*11bc0*/  IMAD.WIDE R152, R9, 0x2, R152 ;  /* 0x0000000209987825 */ /* 0x000fc600078e0298 */
[----:B------:R-:W-:Y:S01]  /*11bd0*/  IADD3 R37, P0, R152, 0x5000, RZ ;  /* 0x0000500098257810 */ /* 0x000fe20007f1e0ff */
[----:B------:R-:W-:Y:S01]  /*11be0*/  IMAD R21, R20, UR4, RZ ;  /* 0x0000000414157c24 */ /* 0x000fe2000f8e02ff */
[----:B------:R-:W-:Y:S02]  /*11bf0*/  LOP3.LUT R81, R81, 0xfffffff8, RZ, 0xc0, !PT ;  /* 0xfffffff851517812 */ /* 0x000fe400078ec0ff */
[----:B------:R-:W-:Y:S02]  /*11c00*/  LOP3.LUT R36, R37, 0x380, RZ, 0xc0, !PT ;  /* 0x0000038025247812 */ /* 0x000fe400078ec0ff */
[----:B------:R-:W-:Y:S02]  /*11c10*/  IADD3 R13, P3, R152, 0x1000, RZ ;  /* 0x00001000980d7810 */ /* 0x000fe40007f7e0ff */
[----:B------:R-:W-:Y:S01]  /*11c20*/  SHF.R.U64 R36, R36, 0x3, RZ ;  /* 0x0000000324247819 */ /* 0x000fe200000012ff */
[----:B------:R-:W-:Y:S01]  /*11c30*/  IMAD R85, R4, UR5, R21 ;  /* 0x0000000504557c24 */ /* 0x000fe2000f8e0215 */
[----:B------:R-:W-:-:S02]  /*11c40*/  IADD3 R41, P1, R152, 0x6000, RZ ;  /* 0x0000600098297810 */ /* 0x000fc40007f3e0ff */
[----:B------:R-:W-:Y:S01]  /*11c50*/  LOP3.LUT R36, R36, R37, RZ, 0x3c, !PT ;  /* 0x0000002524247212 */ /* 0x000fe200078e3cff */
[----:B------:R-:W-:Y:S01]  /*11c60*/  IMAD.X R37, RZ, RZ, R153, P0 ;  /* 0x000000ffff257224 */ /* 0x000fe200000e0699 */
[----:B------:R-:W-:Y:S01]  /*11c70*/  IADD3 R65, P0, R152, 0xc000, RZ ;  /* 0x0000c00098417810 */ /* 0x000fe20007f1e0ff */
[----:B------:R-:W-:Y:S01]  /*11c80*/  IMAD.WIDE.U32 R20, R4, UR4, RZ ;  /* 0x0000000404147c25 */ /* 0x000fe2000f8e00ff */
[----:B------:R-:W-:Y:S01]  /*11c90*/  ULDC.64 UR4, c[0x0][0xae8] ;  /* 0x0002ba0000047ab9 */ /* 0x000fe20000000a00 */
[----:B------:R-:W-:Y:S02]  /*11ca0*/  LOP3.LUT R12, R13, 0x380, RZ, 0xc0, !PT ;  /* 0x000003800d0c7812 */ /* 0x000fe400078ec0ff */
[----:B------:R-:W-:Y:S01]  /*11cb0*/  LOP3.LUT R64, R65, 0x380, RZ, 0xc0, !PT ;  /* 0x0000038041407812 */ /* 0x000fe200078ec0ff */
[----:B------:R-:W-:Y:S01]  /*11cc0*/  IMAD.IADD R21, R21, 0x1, R85 ;  /* 0x0000000115157824 */ /* 0x000fe200078e0255 */
[----:B------:R-:W-:Y:S01]  /*11cd0*/  LOP3.LUT R40, R41, 0x380, RZ, 0xc0, !PT ;  /* 0x0000038029287812 */ /* 0x000fe200078ec0ff */
[----:B------:R-:W-:Y:S01]  /*11ce0*/  IMAD.IADD R87, R82, 0x1, -R81 ;  /* 0x0000000152577824 */ /* 0x000fe200078e0a51 */
[----:B------:R-:W-:Y:S01]  /*11cf0*/  SHF.R.U64 R64, R64, 0x3, RZ ;  /* 0x0000000340407819 */ /* 0x000fe200000012ff */
[----:B------:R-:W-:Y:S01]  /*11d00*/  IMAD.WIDE.U32 R20, R185, UR4, R20 ;  /* 0x00000004b9147c25 */ /* 0x000fe2000f8e0014 */
[----:B------:R-:W-:Y:S01]  /*11d10*/  SHF.R.U64 R12, R12, 0x3, RZ ;  /* 0x000000030c0c7819 */ /* 0x000fe200000012ff */
[----:B------:R-:W5:Y:S01]  /*11d20*/  LD.E.128 R36, desc[UR40][R36.64] ;  /* 0x0000002824247980 */ /* 0x000f62000c101d00 */
[----:B------:R-:W-:-:S02]  /*11d30*/  LOP3.LUT R64, R64, R65, RZ, 0x3c, !PT ;  /* 0x0000004140407212 */ /* 0x000fc400078e3cff */
[----:B------:R-:W-:Y:S02]  /*11d40*/  IADD3.X R65, RZ, R153, RZ, P0, !PT ;  /* 0x00000099ff417210 */ /* 0x000fe400007fe4ff */
[----:B--2---:R-:W-:Y:S01]  /*11d50*/  ISETP.NE.AND P0, PT, R83, 0x1, PT ;  /* 0x000000015300780c */ /* 0x004fe20003f05270 */
[----:B------:R-:W-:Y:S01]  /*11d60*/  IMAD R82, R87, 0x20, R80 ;  /* 0x0000002057527824 */ /* 0x000fe200078e0250 */
[----:B------:R-:W-:Y:S01]  /*11d70*/  SHF.R.S32.HI R81, RZ, 0x1f, R0 ;  /* 0x0000001fff517819 */ /* 0x000fe20000011400 */
[----:B------:R-:W-:Y:S01]  /*11d80*/  IMAD R21, R185, UR5, R21 ;  /* 0x00000005b9157c24 */ /* 0x000fe2000f8e0215 */
[----:B------:R-:W-:Y:S01]  /*11d90*/  ULDC.64 UR4, c[0x0][0xaf0] ;  /* 0x0002bc0000047ab9 */ /* 0x000fe20000000a00 */
[----:B------:R-:W-:Y:S01]  /*11da0*/  SHF.R.U64 R40, R40, 0x3, RZ ;  /* 0x0000000328287819 */ /* 0x000fe200000012ff */
[----:B------:R-:W-:Y:S01]  /*11db0*/  VIADD R166, R194, 0x40 ;  /* 0x00000040c2a67836 */ /* 0x000fe20000000000 */
[----:B------:R-:W-:Y:S01]  /*11dc0*/  LOP3.LUT R12, R12, R13, RZ, 0x3c, !PT ;  /* 0x0000000d0c0c7212 */ /* 0x000fe200078e3cff */
[----:B------:R-:W-:Y:S01]  /*11dd0*/  VIADD R164, R194, 0x80 ;  /* 0x00000080c2a47836 */ /* 0x000fe20000000000 */
[----:B------:R-:W-:Y:S01]  /*11de0*/  IADD3 R25, P4, R152, 0x2000, RZ ;  /* 0x0000200098197810 */ /* 0x000fe20007f9e0ff */
[----:B------:R-:W-:Y:S01]  /*11df0*/  VIADD R162, R194, 0xc0 ;  /* 0x000000c0c2a27836 */ /* 0x000fe20000000000 */
[----:B------:R-:W-:Y:S01]  /*11e00*/  IADD3 R29, P5, R152, 0x3000, RZ ;  /* 0x00003000981d7810 */ /* 0x000fe20007fbe0ff */
[----:B------:R-:W-:Y:S01]  /*11e10*/  VIADD R160, R194, 0x100 ;  /* 0x00000100c2a07836 */ /* 0x000fe20000000000 */
[----:B------:R-:W0:Y:S01]  /*11e20*/  @P0 LDC R85, c[0x0][0xbec] ;  /* 0x0002fb00ff550b82 */ /* 0x000e220000000800 */
[----:B------:R-:W-:Y:S01]  /*11e30*/  IADD3 R33, P6, R152, 0x4000, RZ ;  /* 0x0000400098217810 */ /* 0x000fe20007fde0ff */
[----:B------:R-:W-:Y:S01]  /*11e40*/  VIADD R158, R194, 0x140 ;  /* 0x00000140c29e7836 */ /* 0x000fe20000000000 */
[----:B------:R-:W-:Y:S01]  /*11e50*/  LOP3.LUT R40, R40, R41, RZ, 0x3c, !PT ;  /* 0x0000002928287212 */ /* 0x000fe200078e3cff */
[----:B------:R-:W5:Y:S01]  /*11e60*/  LD.E.128 R64, desc[UR40][R64.64] ;  /* 0x0000002840407980 */ /* 0x000f62000c101d00 */
[----:B------:R-:W-:-:S02]  /*11e70*/  IADD3 R45, P2, R152, 0x7000, RZ ;  /* 0x00007000982d7810 */ /* 0x000fc40007f5e0ff */
[----:B------:R-:W-:Y:S01]  /*11e80*/  LOP3.LUT R9, R152, 0x380, RZ, 0xc0, !PT ;  /* 0x0000038098097812 */ /* 0x000fe200078ec0ff */
[----:B------:R-:W1:Y:S01]  /*11e90*/  @P0 LDC R4, c[0x0][0xbf0] ;  /* 0x0002fc00ff040b82 */ /* 0x000e620000000800 */
[----:B------:R-:W-:Y:S01]  /*11ea0*/  IMAD.IADD R82, R199, 0x1, R82 ;  /* 0x00000001c7527824 */ /* 0x000fe200078e0252 */
[----:B------:R-:W-:Y:S01]  /*11eb0*/  LOP3.LUT R24, R25, 0x380, RZ, 0xc0, !PT ;  /* 0x0000038019187812 */ /* 0x000fe200078ec0ff */
[----:B------:R-:W-:Y:S01]  /*11ec0*/  IMAD R81, R81, UR4, RZ ;  /* 0x0000000451517c24 */ /* 0x000fe2000f8e02ff */
[----:B------:R-:W-:Y:S01]  /*11ed0*/  LOP3.LUT R28, R29, 0x380, RZ, 0xc0, !PT ;  /* 0x000003801d1c7812 */ /* 0x000fe200078ec0ff */
[C---:B------:R-:W-:Y:S01]  /*11ee0*/  IMAD.WIDE.U32 R20, R0.reuse, UR4, R20 ;  /* 0x0000000400147c25 */ /* 0x040fe2000f8e0014 */
[----:B------:R-:W-:Y:S02]  /*11ef0*/  LOP3.LUT R32, R33, 0x380, RZ, 0xc0, !PT ;  /* 0x0000038021207812 */ /* 0x000fe400078ec0ff */
[----:B------:R-:W-:Y:S01]  /*11f00*/  LOP3.LUT R44, R45, 0x380, RZ, 0xc0, !PT ;  /* 0x000003802d2c7812 */ /* 0x000fe200078ec0ff */
[----:B------:R-:W-:Y:S01]  /*11f10*/  IMAD R87, R0, UR5, R81 ;  /* 0x0000000500577c24 */ /* 0x000fe2000f8e0251 */
[----:B------:R-:W-:Y:S01]  /*11f20*/  ULDC.64 UR4, c[0x0][0xae0] ;  /* 0x0002b80000047ab9 */ /* 0x000fe20000000a00 */
[----:B------:R-:W-:Y:S01]  /*11f30*/  IMAD.MOV.U32 R81, RZ, RZ, R82 ;  /* 0x000000ffff517224 */ /* 0x000fe200078e0052 */
[----:B------:R-:W-:Y:S01]  /*11f40*/  SHF.R.U64 R24, R24, 0x3, RZ ;  /* 0x0000000318187819 */ /* 0x000fe200000012ff */
[--C-:B------:R-:W-:Y:S01]  /*11f50*/  IMAD.X R13, RZ, RZ, R153.reuse, P3 ;  /* 0x000000ffff0d7224 */ /* 0x100fe200018e0699 */
[C---:B------:R-:W-:Y:S01]  /*11f60*/  IADD3 R49, P3, R152.reuse, 0x8000, RZ ;  /* 0x0000800098317810 */ /* 0x040fe20007f7e0ff */
[----:B------:R-:W-:Y:S01]  /*11f70*/  IMAD.X R41, RZ, RZ, R153, P1 ;  /* 0x000000ffff297224 */ /* 0x000fe200008e0699 */
[----:B------:R-:W-:Y:S01]  /*11f80*/  IADD3 R69, P1, R152, 0xd000, RZ ;  /* 0x0000d00098457810 */ /* 0x000fe20007f3e0ff */
[----:B0-----:R-:W-:Y:S01]  /*11f90*/  @P0 IMAD.HI.U32 R85, R82, R85, RZ ;  /* 0x0000005552550227 */ /* 0x001fe200078e00ff */
[----:B------:R-:W-:Y:S01]  /*11fa0*/  LOP3.LUT R48, R49, 0x380, RZ, 0xc0, !PT ;  /* 0x0000038031307812 */ /* 0x000fe200078ec0ff */
[----:B------:R-:W5:Y:S01]  /*11fb0*/  LD.E.128 R12, desc[UR40][R12.64] ;  /* 0x000000280c0c7980 */ /* 0x000f62000c101d00 */
[----:B------:R-:W-:Y:S01]  /*11fc0*/  LOP3.LUT R68, R69, 0x380, RZ, 0xc0, !PT ;  /* 0x0000038045447812 */ /* 0x000fe200078ec0ff */
[----:B------:R-:W-:Y:S01]  /*11fd0*/  IMAD.IADD R21, R21, 0x1, R87 ;  /* 0x0000000115157824 */ /* 0x000fe200078e0257 */
[----:B------:R-:W-:Y:S01]  /*11fe0*/  SHF.R.U64 R28, R28, 0x3, RZ ;  /* 0x000000031c1c7819 */ /* 0x000fe200000012ff */
[----:B------:R-:W5:Y:S01]  /*11ff0*/  LD.E.128 R40, desc[UR40][R40.64] ;  /* 0x0000002828287980 */ /* 0x000f62000c101d00 */
[----:B-1----:R-:W-:-:S02]  /*12000*/  @P0 SHF.R.U32.HI R81, RZ, R4, R85 ;  /* 0x00000004ff510219 */ /* 0x002fc40000011655 */
[----:B------:R-:W-:Y:S02]  /*12010*/  SHF.R.U64 R32, R32, 0x3, RZ ;  /* 0x0000000320207819 */ /* 0x000fe400000012ff */
[--C-:B------:R-:W-:Y:S01]  /*12020*/  SHF.R.S32.HI R0, RZ, 0x1f, R81.reuse ;  /* 0x0000001fff007819 */ /* 0x100fe20000011451 */
[----:B------:R-:W-:Y:S01]  /*12030*/  IMAD.MOV R4, RZ, RZ, -R81 ;  /* 0x000000ffff047224 */ /* 0x000fe200078e0a51 */
[----:B------:R-:W-:Y:S01]  /*12040*/  SHF.R.U64 R44, R44, 0x3, RZ ;  /* 0x000000032c2c7819 */ /* 0x000fe200000012ff */
[----:B------:R-:W-:Y:S01]  /*12050*/  IMAD.WIDE.U32 R20, R81, UR4, R20 ;  /* 0x0000000451147c25 */ /* 0x000fe2000f8e0014 */
[----:B------:R-:W-:Y:S02]  /*12060*/  SHF.R.U64 R48, R48, 0x3, RZ ;  /* 0x0000000330307819 */ /* 0x000fe400000012ff */
[----:B------:R-:W-:Y:S01]  /*12070*/  SHF.R.U64 R68, R68, 0x3, RZ ;  /* 0x0000000344447819 */ /* 0x000fe200000012ff */
[----:B------:R-:W-:Y:S01]  /*12080*/  IMAD R85, R83, R4, R82 ;  /* 0x0000000453557224 */ /* 0x000fe200078e0252 */
[----:B------:R-:W-:Y:S01]  /*12090*/  LOP3.LUT R24, R24, R25, RZ, 0x3c, !PT ;  /* 0x0000001918187212 */ /* 0x000fe200078e3cff */
[----:B------:R-:W-:Y:S01]  /*120a0*/  IMAD R0, R0, UR4, RZ ;  /* 0x0000000400007c24 */ /* 0x000fe2000f8e02ff */
[----:B------:R-:W0:Y:S01]  /*120b0*/  LDC R4, c[0x0][0xac8] ;  /* 0x0002b200ff047b82 */ /* 0x000e220000000800 */
[----:B------:R-:W-:Y:S01]  /*120c0*/  LOP3.LUT R28, R28, R29, RZ, 0x3c, !PT ;  /* 0x0000001d1c1c7212 */ /* 0x000fe200078e3cff */
[----:B------:R-:W-:Y:S01]  /*120d0*/  IMAD.X R25, RZ, RZ, R153, P4 ;  /* 0x000000ffff197224 */ /* 0x000fe200020e0699 */
[----:B------:R-:W-:Y:S01]  /*120e0*/  LOP3.LUT R32, R32, R33, RZ, 0x3c, !PT ;  /* 0x0000002120207212 */ /* 0x000fe200078e3cff */
[----:B------:R-:W-:Y:S01]  /*120f0*/  IMAD R81, R81, UR5, R0 ;  /* 0x0000000551517c24 */ /* 0x000fe2000f8e0200 */
[----:B------:R-:W-:Y:S01]  /*12100*/  SHF.R.S32.HI R0, RZ, 0x1f, R85 ;  /* 0x0000001fff007819 */ /* 0x000fe20000011455 */
[----:B------:R-:W-:Y:S01]  /*12110*/  ULDC.64 UR4, c[0x0][0xad8] ;  /* 0x0002b60000047ab9 */ /* 0x000fe20000000a00 */
[----:B------:R-:W-:Y:S01]  /*12120*/  LOP3.LUT R44, R44, R45, RZ, 0x3c, !PT ;  /* 0x0000002d2c2c7212 */ /* 0x000fe200078e3cff */
[----:B------:R-:W-:Y:S01]  /*12130*/  IMAD.IADD R21, R21, 0x1, R81 ;  /* 0x0000000115157824 */ /* 0x000fe200078e0251 */
[----:B------:R-:W-:Y:S01]  /*12140*/  LOP3.LUT R48, R48, R49, RZ, 0x3c, !PT ;  /* 0x0000003130307212 */ /* 0x000fe200078e3cff */
[----:B------:R-:W-:Y:S01]  /*12150*/  IMAD R0, R0, UR4, RZ ;  /* 0x0000000400007c24 */ /* 0x000fe2000f8e02ff */
[----:B------:R-:W-:Y:S01]  /*12160*/  IADD3 R53, P4, R152, 0x9000, RZ ;  /* 0x0000900098357810 */ /* 0x000fe20007f9e0ff */
[----:B------:R-:W-:Y:S01]  /*12170*/  IMAD.WIDE.U32 R20, R85, UR4, R20 ;  /* 0x0000000455147c25 */ /* 0x000fe2000f8e0014 */
[----:B------:R-:W-:Y:S01]  /*12180*/  LOP3.LUT R68, R68, R69, RZ, 0x3c, !PT ;  /* 0x0000004544447212 */ /* 0x000fe200078e3cff */
[----:B------:R-:W5:Y:S01]  /*12190*/  LD.E.128 R24, desc[UR40][R24.64] ;  /* 0x0000002818187980 */ /* 0x000f62000c101d00 */
[----:B------:R-:W-:Y:S01]  /*121a0*/  LOP3.LUT R52, R53, 0x380, RZ, 0xc0, !PT ;  /* 0x0000038035347812 */ /* 0x000fe200078ec0ff */
[----:B------:R-:W-:Y:S01]  /*121b0*/  IMAD R81, R85, UR5, R0 ;  /* 0x0000000555517c24 */ /* 0x000fe2000f8e0200 */
[----:B------:R-:W-:Y:S01]  /*121c0*/  ULDC.64 UR4, c[0x0][0xa80] ;  /* 0x0002a00000047ab9 */ /* 0x000fe20000000a00 */
[----:B------:R-:W-:Y:S01]  /*121d0*/  IMAD.X R29, RZ, RZ, R153, P5 ;  /* 0x000000ffff1d7224 */ /* 0x000fe200028e0699 */
[----:B------:R-:W-:Y:S01]  /*121e0*/  LEA R82, P0, R20, UR4, 0x1 ;  /* 0x0000000414527c11 */ /* 0x000fe2000f8008ff */
[----:B------:R-:W-:Y:S01]  /*121f0*/  IMAD.IADD R21, R21, 0x1, R81 ;  /* 0x0000000115157824 */ /* 0x000fe200078e0251 */
[C---:B------:R-:W-:Y:S01]  /*12200*/  IADD3 R57, P5, R152.reuse, 0xa000, RZ ;  /* 0x0000a00098397810 */ /* 0x040fe20007fbe0ff */
[--C-:B------:R-:W-:Y:S01]  /*12210*/  IMAD.X R33, RZ, RZ, R153.reuse, P6 ;  /* 0x000000ffff217224 */ /* 0x100fe200030e0699 */
[----:B------:R-:W-:Y:S01]  /*12220*/  IADD3 R61, P6, R152, 0xb000, RZ ;  /* 0x0000b000983d7810 */ /* 0x000fe20007fde0ff */
[----:B------:R-:W-:Y:S01]  /*12230*/  IMAD.X R45, RZ, RZ, R153, P2 ;  /* 0x000000ffff2d7224 */ /* 0x000fe200010e0699 */
[----:B------:R-:W-:Y:S01]  /*12240*/  LEA.HI.X R84, R20, UR5, R21, 0x1, P0 ;  /* 0x0000000514547c11 */ /* 0x000fe200080f0c15 */
[--C-:B------:R-:W-:Y:S01]  /*12250*/  IMAD.X R49, RZ, RZ, R153.reuse, P3 ;  /* 0x000000ffff317224 */ /* 0x100fe200018e0699 */
[----:B0-----:R-:W-:Y:S01]  /*12260*/  ISETP.GE.AND P0, PT, R166, R4, PT ;  /* 0x00000004a600720c */ /* 0x001fe20003f06270 */
[----:B------:R-:W-:Y:S01]  /*12270*/  IMAD.X R69, RZ, RZ, R153, P1 ;  /* 0x000000ffff457224 */ /* 0x000fe200008e0699 */
[----:B------:R-:W-:Y:S01]  /*12280*/  IADD3 R73, P2, R152, 0xe000, RZ ;  /* 0x0000e00098497810 */ /* 0x000fe20007f5e0ff */
[----:B------:R-:W5:Y:S01]  /*12290*/  LD.E.128 R28, desc[UR40][R28.64] ;  /* 0x000000281c1c7980 */ /* 0x000f62000c101d00 */
[----:B------:R-:W-:-:S02]  /*122a0*/  SEL R0, RZ, 0xffffffff, P0 ;  /* 0xffffffffff007807 */ /* 0x000fc40000000000 */
[----:B------:R-:W-:Y:S01]  /*122b0*/  IADD3 R11, P3, R152, 0xf000, RZ ;  /* 0x0000f000980b7810 */ /* 0x000fe20007f7e0ff */
[----:B------:R-:W5:Y:S01]  /*122c0*/  LD.E.128 R32, desc[UR40][R32.64] ;  /* 0x0000002820207980 */ /* 0x000f62000c101d00 */
[-C--:B------:R-:W-:Y:S02]  /*122d0*/  ISETP.GE.AND P1, PT, R194, R4.reuse, PT ;  /* 0x00000004c200720c */ /* 0x080fe40003f26270 */
[----:B------:R-:W-:Y:S01]  /*122e0*/  ISETP.GE.AND P0, PT, R164, R4, PT ;  /* 0x00000004a400720c */ /* 0x000fe20003f06270 */
[----:B------:R-:W-:Y:S01]  /*122f0*/  IMAD.SHL.U32 R21, R0, 0x2, RZ ;  /* 0x0000000200157824 */ /* 0x000fe200078e00ff */
[----:B------:R-:W-:Y:S01]  /*12300*/  LOP3.LUT R56, R57, 0x380, RZ, 0xc0, !PT ;  /* 0x0000038039387812 */ /* 0x000fe200078ec0ff */
[----:B------:R-:W-:Y:S01]  /*12310*/  IMAD.X R77, RZ, RZ, R153, P3 ;  /* 0x000000ffff4d7224 */ /* 0x000fe200018e0699 */
[----:B------:R-:W-:Y:S01]  /*12320*/  LOP3.LUT R60, R61, 0x380, RZ, 0xc0, !PT ;  /* 0x000003803d3c7812 */ /* 0x000fe200078ec0ff */
[----:B------:R-:W5:Y:S01]  /*12330*/  LD.E.128 R44, desc[UR40][R44.64] ;  /* 0x000000282c2c7980 */ /* 0x000f62000c101d00 */
[----:B------:R-:W-:-:S02]  /*12340*/  LOP3.LUT R72, R73, 0x380, RZ, 0xc0, !PT ;  /* 0x0000038049487812 */ /* 0x000fc400078ec0ff */
[----:B------:R-:W-:Y:S01]  /*12350*/  LOP3.LUT R10, R11, 0x380, RZ, 0xc0, !PT ;  /* 0x000003800b0a7812 */ /* 0x000fe200078ec0ff */
[----:B------:R-:W5:Y:S01]  /*12360*/  LD.E.128 R48, desc[UR40][R48.64] ;  /* 0x0000002830307980 */ /* 0x000f62000c101d00 */
[----:B------:R-:W-:Y:S02]  /*12370*/  SEL R0, RZ, 0x1, P1 ;  /* 0x00000001ff007807 */ /* 0x000fe40000800000 */
[----:B------:R-:W-:Y:S01]  /*12380*/  SEL R20, RZ, 0xffffffff, P0 ;  /* 0xffffffffff147807 */ /* 0x000fe20000000000 */
[----:B------:R-:W5:Y:S01]  /*12390*/  LD.E.128 R68, desc[UR40][R68.64] ;  /* 0x0000002844447980 */ /* 0x000f62000c101d00 */
[----:B------:R-:W-:Y:S02]  /*123a0*/  SHF.R.U64 R52, R52, 0x3, RZ ;  /* 0x0000000334347819 */ /* 0x000fe400000012ff */
[----:B------:R-:W-:Y:S02]  /*123b0*/  SHF.R.U64 R56, R56, 0x3, RZ ;  /* 0x0000000338387819 */ /* 0x000fe400000012ff */
[----:B------:R-:W-:-:S02]  /*123c0*/  SHF.R.U64 R60, R60, 0x3, RZ ;  /* 0x000000033c3c7819 */ /* 0x000fc400000012ff */
[----:B------:R-:W-:Y:S02]  /*123d0*/  SHF.R.U64 R72, R72, 0x3, RZ ;  /* 0x0000000348487819 */ /* 0x000fe400000012ff */
[----:B------:R-:W-:Y:S02]  /*123e0*/  SHF.R.U64 R9, R9, 0x3, RZ ;  /* 0x0000000309097819 */ /* 0x000fe400000012ff */
[----:B------:R-:W-:Y:S02]  /*123f0*/  ISETP.GE.AND P0, PT, R162, R4, PT ;  /* 0x00000004a200720c */ /* 0x000fe40003f06270 */
[----:B------:R-:W-:Y:S02]  /*12400*/  SHF.R.U64 R10, R10, 0x3, RZ ;  /* 0x000000030a0a7819 */ /* 0x000fe400000012ff */
[----:B------:R-:W-:Y:S01]  /*12410*/  LOP3.LUT R0, R21, 0x2, R0, 0xe2, !PT ;  /* 0x0000000215007812 */ /* 0x000fe200078ee200 */
        /* <DEDUP_REMOVED lines=11> */
[----:B------:R-:W-:Y:S01]  /*124d0*/  SEL R20, RZ, 0xffffffff, P0 ;  /* 0xffffffffff147807 */ /* 0x000fe20000000000 */
[----:B------:R-:W5:Y:S01]  /*124e0*/  LD.E.128 R52, desc[UR40][R52.64] ;  /* 0x0000002834347980 */ /* 0x000f62000c101d00 */
[----:B------:R-:W-:-:S02]  /*124f0*/  LOP3.LUT R76, R10, R11, RZ, 0x3c, !PT ;  /* 0x0000000b0a4c7212 */ /* 0x000fc400078e3cff */
[-C--:B------:R-:W-:Y:S01]  /*12500*/  ISETP.GE.AND P0, PT, R160, R4.reuse, PT ;  /* 0x00000004a000720c */ /* 0x080fe20003f06270 */
[----:B------:R-:W5:Y:S01]  /*12510*/  LD.E.128 R8, desc[UR40][R8.64] ;  /* 0x0000002808087980 */ /* 0x000f62000c101d00 */
[----:B------:R-:W-:Y:S01]  /*12520*/  LOP3.LUT R0, R21, 0x4, R0, 0xe2, !PT ;  /* 0x0000000415007812 */ /* 0x000fe200078ee200 */
[----:B------:R-:W-:Y:S01]  /*12530*/  IMAD.SHL.U32 R21, R20, 0x8, RZ ;  /* 0x0000000814157824 */ /* 0x000fe200078e00ff */
[----:B------:R-:W-:Y:S01]  /*12540*/  SEL R20, RZ, 0xffffffff, P0 ;  /* 0xffffffffff147807 */ /* 0x000fe20000000000 */
[----:B------:R-:W5:Y:S01]  /*12550*/  LD.E.128 R56, desc[UR40][R56.64] ;  /* 0x0000002838387980 */ /* 0x000f62000c101d00 */
[----:B------:R-:W-:-:S03]  /*12560*/  ISETP.GE.AND P0, PT, R158, R4, PT ;  /* 0x000000049e00720c */ /* 0x000fc60003f06270 */
[----:B------:R-:W5:Y:S01]  /*12570*/  LD.E.128 R60, desc[UR40][R60.64] ;  /* 0x000000283c3c7980 */ /* 0x000f62000c101d00 */
[----:B------:R-:W-:-:S03]  /*12580*/  LOP3.LUT R0, R21, 0x8, R0, 0xe2, !PT ;  /* 0x0000000815007812 */ /* 0x000fc600078ee200 */
[----:B------:R-:W5:Y:S04]  /*12590*/  LD.E.128 R72, desc[UR40][R72.64] ;  /* 0x0000002848487980 */ /* 0x000f68000c101d00 */
[----:B------:R-:W5:Y:S01]  /*125a0*/  LD.E.128 R76, desc[UR40][R76.64] ;  /* 0x000000284c4c7980 */ /* 0x000f62000c101d00 */
[----:B------:R-:W-:Y:S01]  /*125b0*/  SHF.L.U32 R21, R20, 0x4, RZ ;  /* 0x0000000414157819 */ /* 0x000fe200000006ff */
[----:B------:R-:W-:Y:S01]  /*125c0*/  @!PT LDS RZ, [RZ] ;  /* 0x00000000fffff984 */ /* 0x000fe20000000800 */
[----:B------:R-:W-:Y:S01]  /*125d0*/  @!PT LDS RZ, [RZ] ;  /* 0x00000000fffff984 */ /* 0x000fe20000000800 */
[----:B------:R-:W-:Y:S01]  /*125e0*/  @!PT LDS RZ, [RZ] ;  /* 0x00000000fffff984 */ /* 0x000fe20000000800 */
[----:B------:R-:W-:Y:S01]  /*125f0*/  @!PT LDS RZ, [RZ] ;  /* 0x00000000fffff984 */ /* 0x000fe20000000800 */
[----:B------:R0:W-:Y:S06]  /*12600*/  MEMBAR.ALL.CTA ;  /* 0x0000000000007992 */ /* 0x0001ec0000008000 */
[----:B0-----:R-:W0:Y:S01]  /*12610*/  FENCE.VIEW.ASYNC.S ;  /* 0x00000000000073c6 */ /* 0x001e220000000000 */
[----:B------:R-:W-:Y:S01]  /*12620*/  SEL R20, RZ, 0xffffffff, P0 ;  /* 0xffffffffff147807 */ /* 0x000fe20000000000 */
[----:B------:R-:W-:Y:S01]  /*12630*/  VIADD R156, R194, 0x180 ;  /* 0x00000180c29c7836 */ /* 0x000fe20000000000 */
[----:B------:R-:W-:Y:S01]  /*12640*/  LOP3.LUT R0, R21, 0x10, R0, 0xe2, !PT ;  /* 0x0000001015007812 */ /* 0x000fe200078ee200 */
[----:B------:R-:W-:-:S02]  /*12650*/  IMAD.IADD R199, R80, 0x1, R199 ;  /* 0x0000000150c77824 */ /* 0x000fc400078e02c7 */
[----:B------:R-:W-:Y:S02]  /*12660*/  IMAD.SHL.U32 R21, R20, 0x20, RZ ;  /* 0x0000002014157824 */ /* 0x000fe400078e00ff */
[----:B------:R-:W-:Y:S01]  /*12670*/  IMAD R83, R3, R83, RZ ;  /* 0x0000005303537224 */ /* 0x000fe200078e02ff */
[-C--:B------:R-:W-:Y:S01]  /*12680*/  ISETP.GE.AND P0, PT, R156, R4.reuse, PT ;  /* 0x000000049c00720c */ /* 0x080fe20003f06270 */
[----:B------:R-:W-:Y:S01]  /*12690*/  VIADD R154, R194, 0x1c0 ;  /* 0x000001c0c29a7836 */ /* 0x000fe20000000000 */
[----:B------:R-:W-:Y:S01]  /*126a0*/  LOP3.LUT R3, R21, 0x20, R0, 0xe2, !PT ;  /* 0x0000002015037812 */ /* 0x000fe200078ee200 */
[----:B------:R-:W-:Y:S01]  /*126b0*/  VIADD R0, R2, 0x28c20 ;  /* 0x00028c2002007836 */ /* 0x000fe20000000000 */
        /* <DEDUP_REMOVED lines=11> */
[C---:B------:R-:W-:Y:S01]  /*12770*/  VIADD R163, R194.reuse, 0xc0 ;  /* 0x000000c0c2a37836 */ /* 0x040fe20000000000 */
        /* <DEDUP_REMOVED lines=27> */
[----:B------:R-:W-:-:S02]  /*12930*/  ISETP.GE.AND P1, PT, R158, R4, PT ;  /* 0x000000049e00720c */ /* 0x000fc40003f26270 */
[----:B0-----:R-:W-:-:S11]  /*12940*/  @!P5 LEA R8, P4, R164, R20, 0x1 ;  /* 0x00000014a408d211 */ /* 0x001fd600078808ff */
[-C--:B------:R-:W-:Y:S02]  /*12950*/  @!P1 LEA R24, P6, R158, R20.reuse, 0x1 ;  /* 0x000000149e189211 */ /* 0x080fe400078c08ff */
[-C--:B------:R-:W-:Y:S02]  /*12960*/  @!P5 LEA.HI.X R9, R164, R21.reuse, R165, 0x1, P4 ;  /* 0x00000015a409d211 */ /* 0x080fe400020f0ca5 */
[----:B------:R-:W-:Y:S02]  /*12970*/  LOP3.LUT P4, RZ, R0, 0x80, RZ, 0xc0, !PT ;  /* 0x0000008000ff7812 */ /* 0x000fe4000788c0ff */
[----:B------:R-:W-:Y:S01]  /*12980*/  @!P1 LEA.HI.X R25, R158, R21, R159, 0x1, P6 ;  /* 0x000000159e199211 */ /* 0x000fe200030f0c9f */
[----:B------:R0:W-:Y:S04]  /*12990*/  @!P5 ST.E.128 desc[UR40][R8.64], R32 ;  /* 0x000000200800d985 */ /* 0x0001e8000c101d28 */
[----:B------:R1:W-:Y:S01]  /*129a0*/  @!P3 ST.E.128 desc[UR40][R10.64], R40 ;  /* 0x000000280a00b985 */ /* 0x0003e2000c101d28 */
[----:B0-----:R-:W-:-:S02]  /*129b0*/  @!P2 LEA R8, P5, R160, R20, 0x1 ;  /* 0x00000014a008a211 */ /* 0x001fc400078a08ff */
[-C--:B-1----:R-:W-:Y:S02]  /*129c0*/  @P0 LEA R10, P3, R156, R20.reuse, 0x1 ;  /* 0x000000149c0a0211 */ /* 0x082fe400078608ff */
[-C--:B------:R-:W-:Y:S02]  /*129d0*/  @!P2 LEA.HI.X R9, R160, R21.reuse, R161, 0x1, P5 ;  /* 0x00000015a009a211 */ /* 0x080fe400028f0ca1 */
[----:B------:R-:W-:Y:S02]  /*129e0*/  @P4 LEA R20, P5, R154, R20, 0x1 ;  /* 0x000000149a144211 */ /* 0x000fe400078a08ff */
[-C--:B------:R-:W-:Y:S01]  /*129f0*/  @P0 LEA.HI.X R11, R156, R21.reuse, R157, 0x1, P3 ;  /* 0x000000159c0b0211 */ /* 0x080fe200018f0c9d */
[----:B------:R0:W-:Y:S01]  /*12a00*/  @!P2 ST.E.128 desc[UR40][R8.64], R48 ;  /* 0x000000300800a985 */ /* 0x0001e2000c101d28 */
[----:B------:R-:W-:-:S03]  /*12a10*/  @P4 LEA.HI.X R21, R154, R21, R155, 0x1, P5 ;  /* 0x000000159a154211 */ /* 0x000fc600028f0c9b */
[----:B------:R0:W-:Y:S04]  /*12a20*/  @!P1 ST.E.128 desc[UR40][R24.64], R56 ;  /* 0x0000003818009985 */ /* 0x0001e8000c101d28 */
[----:B------:R0:W-:Y:S04]  /*12a30*/  @P0 ST.E.128 desc[UR40][R10.64], R64 ;  /* 0x000000400a000985 */ /* 0x0001e8000c101d28 */
[----:B------:R0:W-:Y:S02]  /*12a40*/  @P4 ST.E.128 desc[UR40][R20.64], R72 ;  /* 0x0000004814004985 */ /* 0x0001e4000c101d28 */
.L_x_4641:
[----:B------:R-:W-:Y:S05]  /*12a50*/  BSYNC B1 ;  /* 0x0000000000017941 */ /* 0x000fea0003800000 */
.L_x_4640:
        /* <DEDUP_REMOVED lines=17> */
[-C--:B0-----:R-:W-:Y:S02]  /*12b70*/  @!P3 LEA R10, P6, R164, R8.reuse, 0x1 ;  /* 0x00000008a40ab211 */ /* 0x081fe400078c08ff */
[----:B------:R-:W-:Y:S02]  /*12b80*/  @!P2 LEA R12, P5, R162, R8, 0x1 ;  /* 0x00000008a20ca211 */ /* 0x000fe400078a08ff */
[-C--:B------:R-:W-:Y:S02]  /*12b90*/  @!P3 LEA.HI.X R11, R164, R9.reuse, R165, 0x1, P6 ;  /* 0x00000009a40bb211 */ /* 0x080fe400030f0ca5 */
[----:B------:R-:W-:-:S03]  /*12ba0*/  @!P2 LEA.HI.X R13, R162, R9, R163, 0x1, P5 ;  /* 0x00000009a20da211 */ /* 0x000fc600028f0ca3 */
[-C--:B-1----:R-:W-:Y:S01]  /*12bb0*/  @P4 LEA R20, P5, R156, R8.reuse, 0x1 ;  /* 0x000000089c144211 */ /* 0x082fe200078a08ff */
[----:B------:R0:W-:Y:S01]  /*12bc0*/  @!P3 ST.E.128 desc[UR40][R10.64], R36 ;  /* 0x000000240a00b985 */ /* 0x0001e2000c101d28 */
[-C--:B------:R-:W-:Y:S02]  /*12bd0*/  @!P0 LEA R14, P3, R158, R8.reuse, 0x1 ;  /* 0x000000089e0e8211 */ /* 0x080fe400078608ff */
[-C--:B------:R-:W-:Y:S01]  /*12be0*/  @P4 LEA.HI.X R21, R156, R9.reuse, R157, 0x1, P5 ;  /* 0x000000099c154211 */ /* 0x080fe200028f0c9d */
[----:B------:R1:W-:Y:S01]  /*12bf0*/  @!P2 ST.E.128 desc[UR40][R12.64], R44 ;  /* 0x0000002c0c00a985 */ /* 0x0003e2000c101d28 */
[----:B------:R-:W-:Y:S02]  /*12c00*/  @!P0 LEA.HI.X R15, R158, R9, R159, 0x1, P3 ;  /* 0x000000099e0f8211 */ /* 0x000fe400018f0c9f */
        /* <DEDUP_REMOVED lines=11> */
.L_x_4639:
[----:B0-----:R-:W2:Y:S01]  /*12cc0*/  LDL.LU R11, [R1+0x4c] ;  /* 0x00004c00010b7983 */ /* 0x001ea20000300800 */
[----:B------:R-:W-:Y:S01]  /*12cd0*/  ULDC.64 UR4, c[0x0][0xb08] ;  /* 0x0002c20000047ab9 */ /* 0x000fe20000000a00 */
[----:B------:R-:W0:Y:S01]  /*12ce0*/  LDC R12, c[0x0][0xbe8] ;  /* 0x0002fa00ff0c7b82 */ /* 0x000e220000000800 */
[----:B------:R-:W-:Y:S01]  /*12cf0*/  IMAD R10, R20, UR4, RZ ;  /* 0x00000004140a7c24 */ /* 0x000fe2000f8e02ff */
[C---:B------:R-:W-:Y:S01]  /*12d00*/  IADD3 R153, R197.reuse, 0xf8, RZ ;  /* 0x000000f8c5997810 */ /* 0x040fe20007ffe0ff */
[C---:B------:R-:W-:Y:S01]  /*12d10*/  IMAD.WIDE.U32 R8, R4.reuse, UR4, RZ ;  /* 0x0000000404087c25 */ /* 0x040fe2000f8e00ff */
[----:B------:R-:W-:Y:S01]  /*12d20*/  BSSY B1, `(.L_x_4643) ;  /* 0x000010e000017945 */ /* 0x000fe20003800000 */
[C---:B------:R-:W-:Y:S02]  /*12d30*/  IADD3 R176, R197.reuse, 0x98, RZ ;  /* 0x00000098c5b07810 */ /* 0x040fe40007ffe0ff */
[----:B------:R-:W-:Y:S01]  /*12d40*/  IMAD R10, R4, UR5, R10 ;  /* 0x00000005040a7c24 */ /* 0x000fe2000f8e020a */
[----:B------:R-:W-:Y:S01]  /*12d50*/  ULDC.64 UR4, c[0x0][0xb38] ;  /* 0x0002ce0000047ab9 */ /* 0x000fe20000000a00 */
[----:B------:R-:W-:Y:S01]  /*12d60*/  SHF.R.S32.HI R4, RZ, 0x1f, R0 ;  /* 0x0000001fff047819 */ /* 0x000fe20000011400 */
[----:B------:R-:W-:Y:S01]  /*12d70*/  VIADD R155, R197, 0xf0 ;  /* 0x000000f0c59b7836 */ /* 0x000fe20000000000 */
[----:B------:R-:W-:Y:S01]  /*12d80*/  SHF.R.S32.HI R153, RZ, 0x1f, R153 ;  /* 0x0000001fff997819 */ /* 0x000fe20000011499 */
[----:B------:R-:W-:-:S02]  /*12d90*/  IMAD.IADD R9, R9, 0x1, R10 ;  /* 0x0000000109097824 */ /* 0x000fc400078e020a */
[----:B------:R-:W-:Y:S01]  /*12da0*/  IMAD.IADD R10, R210, 0x1, R199 ;  /* 0x00000001d20a7824 */ /* 0x000fe200078e02c7 */
[----:B------:R-:W-:Y:S01]  /*12db0*/  SHF.R.S32.HI R155, RZ, 0x1f, R155 ;  /* 0x0000001fff9b7819 */ /* 0x000fe2000001149b */
[----:B------:R-:W-:-:S04]  /*12dc0*/  IMAD.WIDE.U32 R8, R185, UR4, R8 ;  /* 0x00000004b9087c25 */ /* 0x000fc8000f8e0008 */
[----:B------:R-:W-:Y:S01]  /*12dd0*/  IMAD R9, R185, UR5, R9 ;  /* 0x00000005b9097c24 */ /* 0x000fe2000f8e0209 */
[----:B------:R-:W-:Y:S01]  /*12de0*/  ULDC.64 UR4, c[0x0][0xb40] ;  /* 0x0002d00000047ab9 */ /* 0x000fe20000000a00 */
[----:B------:R-:W-:Y:S02]  /*12df0*/  IMAD.IADD R199, R192, 0x1, R199 ;  /* 0x00000001c0c77824 */ /* 0x000fe400078e02c7 */
[----:B------:R-:W-:Y:S01]  /*12e00*/  IMAD R4, R4, UR4, RZ ;  /* 0x0000000404047c24 */ /* 0x000fe2000f8e02ff */
[----:B0-----:R-:W-:Y:S01]  /*12e10*/  ISETP.NE.AND P0, PT, R12, 0x1, PT ;  /* 0x000000010c00780c */ /* 0x001fe20003f05270 */
[----:B------:R-:W-:-:S04]  /*12e20*/  IMAD.WIDE.U32 R8, R0, UR4, R8 ;  /* 0x0000000400087c25 */ /* 0x000fc8000f8e0008 */
[----:B------:R-:W-:Y:S01]  /*12e30*/  IMAD R4, R0, UR5, R4 ;  /* 0x0000000500047c24 */ /* 0x000fe2000f8e0204 */
[----:B------:R-:W-:Y:S01]  /*12e40*/  ULDC.64 UR4, c[0x0][0xb48] ;  /* 0x0002d20000047ab9 */ /* 0x000fe20000000a00 */
[----:B------:R-:W-:Y:S02]  /*12e50*/  IMAD R3, R3, R12, RZ ;  /* 0x0000000c03037224 */ /* 0x000fe400078e02ff */
[----:B------:R-:W-:Y:S02]  /*12e60*/  IMAD.IADD R9, R9, 0x1, R4 ;  /* 0x0000000109097824 */ /* 0x000fe400078e0204 */
[----:B------:R-:W-:Y:S02]  /*12e70*/  IMAD.MOV.U32 R4, RZ, RZ, R10 ;  /* 0x000000ffff047224 */ /* 0x000fe400078e000a */
[----:B------:R-:W0:Y:S01]  /*12e80*/  @P0 LDC R0, c[0x0][0xbf0] ;  /* 0x0002fc00ff000b82 */ /* 0x000e220000000800 */
[C---:B------:R-:W-:Y:S02]  /*12e90*/  VIADD R157, R197.reuse, 0xe8 ;  /* 0x000000e8c59d7836 */ /* 0x040fe40000000000 */
        /* <DEDUP_REMOVED lines=68> */
[----:B------:R-:W-:Y:S01]  /*132e0*/  IMAD R0, R12, R0, R10 ;  /* 0x000000000c007224 */ /* 0x000fe200078e020a */
        /* <DEDUP_REMOVED lines=25> */
[C---:B------:R-:W-:Y:S01]  /*13480*/  IADD3 R21, R197.reuse, 0x18, RZ ;  /* 0x00000018c5157810 */ /* 0x040fe20007ffe0ff */
[----:B------:R-:W-:Y:S01]  /*13490*/  VIADD R10, R197, 0x30 ;  /* 0x00000030c50a7836 */ /* 0x000fe20000000000 */
[----:B------:R-:W-:Y:S01]  /*134a0*/  ISETP.GE.AND P3, PT, R213, UR4, PT ;  /* 0x00000004d5007c0c */ /* 0x000fe2000bf66270 */
[----:B------:R-:W-:Y:S01]  /*134b0*/  VIADD R12, R197, 0x38 ;  /* 0x00000038c50c7836 */ /* 0x000fe20000000000 */
[----:B------:R-:W-:Y:S02]  /*134c0*/  SHF.R.S32.HI R11, RZ, 0x1f, R11 ;  /* 0x0000001fff0b7819 */ /* 0x000fe4000001140b */
[----:B------:R-:W-:-:S05]  /*134d0*/  ISETP.GE.AND P4, PT, R208, UR4, PT ;  /* 0x00000004d0007c0c */ /* 0x000fca000bf86270 */
        /* <DEDUP_REMOVED lines=146> */
.L_x_4644:
[----:B------:R-:W-:Y:S05]  /*13e00*/  BSYNC B1 ;  /* 0x0000000000017941 */ /* 0x000fea0003800000 */
.L_x_4643:
[----:B0--3--:R-:W-:Y:S01]  /*13e10*/  VIADD R8, R199, 0x8 ;  /* 0x00000008c7087836 */ /* 0x009fe20000000000 */
[----:B------:R-:W0:Y:S04]  /*13e20*/  SHFL.IDX PT, R4, R4, 0x1, 0x1c1f ;  /* 0x003c1f0004047f89 */ /* 0x000e2800000e0000 */
        /* <DEDUP_REMOVED lines=8> */
[C---:B--2---:R-:W-:Y:S01]  /*13eb0*/  VIADD R14, R197.reuse, 0x18 ;  /* 0x00000018c50e7836 */ /* 0x044fe20000000000 */
[----:B------:R-:W-:Y:S01]  /*13ec0*/  ISETP.GE.AND P2, PT, R12, UR4, PT ;  /* 0x000000040c007c0c */ /* 0x000fe2000bf46270 */
[C---:B------:R-:W-:Y:S01]  /*13ed0*/  VIADD R24, R197.reuse, 0x20 ;  /* 0x00000020c5187836 */ /* 0x040fe20000000000 */
[----:B------:R-:W-:Y:S01]  /*13ee0*/  ISETP.GE.AND P1, PT, R20, UR4, PT ;  /* 0x0000000414007c0c */ /* 0x000fe2000bf26270 */
[C---:B------:R-:W-:Y:S01]  /*13ef0*/  VIADD R13, R197.reuse, 0x8 ;  /* 0x00000008c50d7836 */ /* 0x040fe20000000000 */
[----:B------:R-:W-:Y:S01]  /*13f00*/  ISETP.GE.AND P0, PT, R14, UR4, PT ;  /* 0x000000040e007c0c */ /* 0x000fe2000bf06270 */
[C---:B------:R-:W-:Y:S01]  /*13f10*/  VIADD R21, R197.reuse, 0x30 ;  /* 0x00000030c5157836 */ /* 0x040fe20000000000 */
[C---:B------:R-:W-:Y:S01]  /*13f20*/  IADD3 R28, R197.reuse, 0x10, RZ ;  /* 0x00000010c51c7810 */ /* 0x040fe20007ffe0ff */
[C---:B-1----:R-:W-:Y:S01]  /*13f30*/  VIADD R15, R197.reuse, 0x18 ;  /* 0x00000018c50f7836 */ /* 0x042fe20000000000 */
[----:B------:R-:W-:Y:S01]  /*13f40*/  SHF.R.S32.HI R13, RZ, 0x1f, R13 ;  /* 0x0000001fff0d7819 */ /* 0x000fe2000001140d */
[C---:B------:R-:W-:Y:S01]  /*13f50*/  VIADD R25, R197.reuse, 0x28 ;  /* 0x00000028c5197836 */ /* 0x040fe20000000000 */
[----:B---3--:R-:W-:-:S02]  /*13f60*/  @!P4 LEA R8, P3, R197, R0, 0x2 ;  /* 0x00000000c508c211 */ /* 0x008fc400078610ff */
[----:B------:R-:W-:Y:S02]  /*13f70*/  SHF.R.S32.HI R28, RZ, 0x1f, R28 ;  /* 0x0000001fff1c7819 */ /* 0x000fe4000001141c */
[C---:B0-----:R-:W-:Y:S02]  /*13f80*/  @!P4 LEA.HI.X R9, R197.reuse, R4, R10, 0x2, P3 ;  /* 0x00000004c509c211 */ /* 0x041fe400018f140a */
[----:B------:R-:W-:Y:S02]  /*13f90*/  ISETP.GE.AND P3, PT, R24, UR4, PT ;  /* 0x0000000418007c0c */ /* 0x000fe4000bf66270 */
[C---:B------:R-:W-:Y:S01]  /*13fa0*/  @!P1 LEA R10, P5, R20.reuse, R0, 0x2 ;  /* 0x00000000140a9211 */ /* 0x040fe200078a10ff */
[----:B------:R0:W-:Y:S01]  /*13fb0*/  @!P4 ST.E.64 desc[UR40][R8.64], R26 ;  /* 0x0000001a0800c985 */ /* 0x0001e2000c101b28 */
[----:B------:R-:W-:Y:S02]  /*13fc0*/  SHF.R.S32.HI R15, RZ, 0x1f, R15 ;  /* 0x0000001fff0f7819 */ /* 0x000fe4000001140f */
[----:B------:R-:W-:Y:S01]  /*13fd0*/  @!P1 LEA.HI.X R11, R20, R4, R28, 0x2, P5 ;  /* 0x00000004140b9211 */ /* 0x000fe200028f141c */
[----:B------:R-:W-:Y:S01]  /*13fe0*/  VIADD R28, R197, 0x20 ;  /* 0x00000020c51c7836 */ /* 0x000fe20000000000 */
[----:B------:R-:W-:Y:S01]  /*13ff0*/  ISETP.GE.AND P5, PT, R21, UR4, PT ;  /* 0x0000000415007c0c */ /* 0x000fe2000bfa6270 */
[----:B------:R-:W-:Y:S01]  /*14000*/  VIADD R20, R197, 0x40 ;  /* 0x00000040c5147836 */ /* 0x000fe20000000000 */
[----:B------:R-:W-:-:S02]  /*14010*/  ISETP.GE.AND P4, PT, R25, UR4, PT ;  /* 0x0000000419007c0c */ /* 0x000fc4000bf86270 */
[----:B------:R-:W-:Y:S02]  /*14020*/  SHF.R.S32.HI R28, RZ, 0x1f, R28 ;  /* 0x0000001fff1c7819 */ /* 0x000fe4000001141c */
[----:B0-----:R-:W-:-:S04]  /*14030*/  @!P2 LEA R8, P6, R12, R0, 0x2 ;  /* 0x000000000c08a211 */ /* 0x001fc800078c10ff */
[----:B------:R-:W-:Y:S02]  /*14040*/  @!P2 LEA.HI.X R9, R12, R4, R13, 0x2, P6 ;  /* 0x000000040c09a211 */ /* 0x000fe400030f140d */
[----:B------:R-:W-:-:S03]  /*14050*/  @!P0 LEA R12, P6, R14, R0, 0x2 ;  /* 0x000000000e0c8211 */ /* 0x000fc600078c10ff */
[----:B------:R0:W-:Y:S01]  /*14060*/  @!P2 ST.E.64 desc[UR40][R8.64], R30 ;  /* 0x0000001e0800a985 */ /* 0x0001e2000c101b28 */
[----:B------:R-:W-:Y:S01]  /*14070*/  @!P0 LEA.HI.X R13, R14, R4, R15, 0x2, P6 ;  /* 0x000000040e0d8211 */ /* 0x000fe200030f140f */
[C---:B------:R-:W-:Y:S02]  /*14080*/  VIADD R15, R197.reuse, 0x38 ;  /* 0x00000038c50f7836 */ /* 0x040fe40000000000 */
[----:B------:R1:W-:Y:S01]  /*14090*/  @!P1 ST.E.64 desc[UR40][R10.64], R34 ;  /* 0x000000220a009985 */ /* 0x0003e2000c101b28 */
[----:B------:R-:W-:-:S03]  /*140a0*/  VIADD R14, R197, 0x48 ;  /* 0x00000048c50e7836 */ /* 0x000fc60000000000 */
[----:B------:R2:W-:Y:S01]  /*140b0*/  @!P0 ST.E.64 desc[UR40][R12.64], R38 ;  /* 0x000000260c008985 */ /* 0x0005e2000c101b28 */
[----:B------:R-:W-:Y:S02]  /*140c0*/  ISETP.GE.AND P0, PT, R15, UR4, PT ;  /* 0x000000040f007c0c */ /* 0x000fe4000bf06270 */
[----:B0-----:R-:W-:-:S04]  /*140d0*/  @!P3 LEA R8, P1, R24, R0, 0x2 ;  /* 0x000000001808b211 */ /* 0x001fc800078210ff */
[----:B------:R-:W-:Y:S01]  /*140e0*/  @!P3 LEA.HI.X R9, R24, R4, R28, 0x2, P1 ;  /* 0x000000041809b211 */ /* 0x000fe200008f141c */
[----:B------:R-:W-:Y:S01]  /*140f0*/  VIADD R24, R197, 0x30 ;  /* 0x00000030c5187836 */ /* 0x000fe20000000000 */
[-C--:B-1----:R-:W-:Y:S01]  /*14100*/  @!P4 LEA R10, P2, R25, R0.reuse, 0x2 ;  /* 0x00000000190ac211 */ /* 0x082fe200078410ff */
[----:B------:R-:W-:Y:S01]  /*14110*/  VIADD R28, R197, 0x28 ;  /* 0x00000028c51c7836 */ /* 0x000fe20000000000 */
[C---:B--2---:R-:W-:Y:S01]  /*14120*/  @!P5 LEA R12, P6, R21.reuse, R0, 0x2 ;  /* 0x00000000150cd211 */ /* 0x044fe200078c10ff */
[----:B------:R0:W-:Y:S01]  /*14130*/  @!P3 ST.E.64 desc[UR40][R8.64], R42 ;  /* 0x0000002a0800b985 */ /* 0x0001e2000c101b28 */
[----:B------:R-:W-:Y:S02]  /*14140*/  SHF.R.S32.HI R24, RZ, 0x1f, R24 ;  /* 0x0000001fff187819 */ /* 0x000fe40000011418 */
[----:B------:R-:W-:Y:S02]  /*14150*/  SHF.R.S32.HI R28, RZ, 0x1f, R28 ;  /* 0x0000001fff1c7819 */ /* 0x000fe4000001141c */
[----:B------:R-:W-:Y:S01]  /*14160*/  @!P5 LEA.HI.X R13, R21, R4, R24, 0x2, P6 ;  /* 0x00000004150dd211 */ /* 0x000fe200030f1418 */
[----:B------:R-:W-:Y:S01]  /*14170*/  VIADD R21, R197, 0x38 ;  /* 0x00000038c5157836 */ /* 0x000fe20000000000 */
[----:B------:R-:W-:-:S02]  /*14180*/  ISETP.GE.AND P1, PT, R20, UR4, PT ;  /* 0x0000000414007c0c */ /* 0x000fc4000bf26270 */
[----:B------:R-:W-:Y:S02]  /*14190*/  @!P4 LEA.HI.X R11, R25, R4, R28, 0x2, P2 ;  /* 0x00000004190bc211 */ /* 0x000fe400010f141c */
[----:B------:R-:W-:Y:S02]  /*141a0*/  ISETP.GE.AND P2, PT, R14, UR4, PT ;  /* 0x000000040e007c0c */ /* 0x000fe4000bf46270 */
[----:B------:R-:W-:Y:S01]  /*141b0*/  SHF.R.S32.HI R21, RZ, 0x1f, R21 ;  /* 0x0000001fff157819 */ /* 0x000fe20000011415 */
[----:B------:R1:W-:Y:S01]  /*141c0*/  @!P4 ST.E.64 desc[UR40][R10.64], R46 ;  /* 0x0000002e0a00c985 */ /* 0x0003e2000c101b28 */
[C---:B0-----:R-:W-:Y:S02]  /*141d0*/  @!P0 LEA R8, P6, R15.reuse, R0, 0x2 ;  /* 0x000000000f088211 */ /* 0x041fe400078c10ff */
[----:B------:R-:W-:Y:S01]  /*141e0*/  ISETP.GE.AND P3, PT, R222, UR4, PT ;  /* 0x00000004de007c0c */ /* 0x000fe2000bf66270 */
[----:B------:R0:W-:Y:S01]  /*141f0*/  @!P5 ST.E.64 desc[UR40][R12.64], R50 ;  /* 0x000000320c00d985 */ /* 0x0001e2000c101b28 */
[----:B------:R-:W-:Y:S01]  /*14200*/  @!P0 LEA.HI.X R9, R15, R4, R21, 0x2, P6 ;  /* 0x000000040f098211 */ /* 0x000fe200030f1415 */
[----:B------:R-:W-:Y:S01]  /*14210*/  VIADD R21, R197, 0x40 ;  /* 0x00000040c5157836 */ /* 0x000fe20000000000 */
[----:B------:R-:W-:Y:S01]  /*14220*/  ISETP.GE.AND P4, PT, R219, UR4, PT ;  /* 0x00000004db007c0c */ /* 0x000fe2000bf86270 */
[----:B------:R-:W-:-:S02]  /*14230*/  VIADD R15, R197, 0x48 ;  /* 0x00000048c50f7836 */ /* 0x000fc40000000000 */
[----:B------:R2:W-:Y:S01]  /*14240*/  @!P0 ST.E.64 desc[UR40][R8.64], R54 ;  /* 0x0000003608008985 */ /* 0x0005e2000c101b28 */
[----:B------:R-:W-:Y:S02]  /*14250*/  SHF.R.S32.HI R21, RZ, 0x1f, R21 ;  /* 0x0000001fff157819 */ /* 0x000fe40000011415 */
[----:B------:R-:W-:Y:S02]  /*14260*/  SHF.R.S32.HI R15, RZ, 0x1f, R15 ;  /* 0x0000001fff0f7819 */ /* 0x000fe4000001140f */
[-C--:B-1----:R-:W-:Y:S02]  /*14270*/  @!P1 LEA R10, P5, R20, R0.reuse, 0x2 ;  /* 0x00000000140a9211 */ /* 0x082fe400078a10ff */
[----:B------:R-:W-:Y:S02]  /*14280*/  ISETP.GE.AND P0, PT, R208, UR4, PT ;  /* 0x00000004d0007c0c */ /* 0x000fe4000bf06270 */
[----:B0-----:R-:W-:Y:S02]  /*14290*/  @!P2 LEA R12, P6, R14, R0, 0x2 ;  /* 0x000000000e0ca211 */ /* 0x001fe400078c10ff */
[----:B------:R-:W-:-:S02]  /*142a0*/  @!P1 LEA.HI.X R11, R20, R4, R21, 0x2, P5 ;  /* 0x00000004140b9211 */ /* 0x000fc400028f1415 */
[----:B------:R-:W-:Y:S02]  /*142b0*/  ISETP.GE.AND P5, PT, R213, UR4, PT ;  /* 0x00000004d5007c0c */ /* 0x000fe4000bfa6270 */
[----:B------:R-:W-:Y:S01]  /*142c0*/  @!P2 LEA.HI.X R13, R14, R4, R15, 0x2, P6 ;  /* 0x000000040e0da211 */ /* 0x000fe200030f140f */
[----:B------:R0:W-:Y:S01]  /*142d0*/  @!P1 ST.E.64 desc[UR40][R10.64], R58 ;  /* 0x0000003a0a009985 */ /* 0x0001e2000c101b28 */
[----:B--2---:R-:W-:Y:S02]  /*142e0*/  @!P3 LEA R8, P6, R222, R0, 0x2 ;  /* 0x00000000de08b211 */ /* 0x004fe400078c10ff */
[----:B------:R-:W-:Y:S01]  /*142f0*/  ISETP.GE.AND P1, PT, R200, UR4, PT ;  /* 0x00000004c8007c0c */ /* 0x000fe2000bf26270 */
[----:B------:R1:W-:Y:S01]  /*14300*/  @!P2 ST.E.64 desc[UR40][R12.64], R62 ;  /* 0x0000003e0c00a985 */ /* 0x0003e2000c101b28 */
[----:B------:R-:W-:-:S05]  /*14310*/  @!P3 LEA.HI.X R9, R222, R4, R223, 0x2, P6 ;  /* 0x00000004de09b211 */ /* 0x000fca00030f14df */
[----:B------:R2:W-:Y:S01]  /*14320*/  @!P3 ST.E.64 desc[UR40][R8.64], R66 ;  /* 0x000000420800b985 */ /* 0x0005e2000c101b28 */
[----:B0-----:R-:W-:-:S04]  /*14330*/  @!P4 LEA R10, P2, R219, R0, 0x2 ;  /* 0x00000000db0ac211 */ /* 0x001fc800078410ff */
[----:B------:R-:W-:Y:S02]  /*14340*/  @!P4 LEA.HI.X R11, R219, R4, R220, 0x2, P2 ;  /* 0x00000004db0bc211 */ /* 0x000fe400010f14dc */
[----:B------:R-:W-:Y:S02]  /*14350*/  ISETP.GE.AND P2, PT, R185, UR4, PT ;  /* 0x00000004b9007c0c */ /* 0x000fe4000bf46270 */
[CC--:B-1----:R-:W-:Y:S01]  /*14360*/  @!P5 LEA R12, P6, R213.reuse, R0.reuse, 0x2 ;  /* 0x00000000d50cd211 */ /* 0x0c2fe200078c10ff */
[----:B------:R0:W-:Y:S01]  /*14370*/  @!P4 ST.E.64 desc[UR40][R10.64], R70 ;  /* 0x000000460a00c985 */ /* 0x0001e2000c101b28 */
[C---:B--2---:R-:W-:Y:S02]  /*14380*/  @!P0 LEA R8, P4, R208.reuse, R0, 0x2 ;  /* 0x00000000d0088211 */ /* 0x044fe400078810ff */
[-C--:B------:R-:W-:Y:S02]  /*14390*/  @!P5 LEA.HI.X R13, R213, R4.reuse, R218, 0x2, P6 ;  /* 0x00000004d50dd211 */ /* 0x080fe400030f14da */
[----:B------:R-:W-:-:S02]  /*143a0*/  @!P0 LEA.HI.X R9, R208, R4, R209, 0x2, P4 ;  /* 0x00000004d0098211 */ /* 0x000fc400020f14d1 */
[----:B------:R-:W-:Y:S01]  /*143b0*/  ISETP.GE.AND P4, PT, R180, UR4, PT ;  /* 0x00000004b4007c0c */ /* 0x000fe2000bf86270 */
[----:B------:R1:W-:Y:S01]  /*143c0*/  @!P5 ST.E.64 desc[UR40][R12.64], R74 ;  /* 0x0000004a0c00d985 */ /* 0x0003e2000c101b28 */
[----:B------:R-:W-:-:S03]  /*143d0*/  ISETP.GE.AND P5, PT, R182, UR4, PT ;  /* 0x00000004b6007c0c */ /* 0x000fc6000bfa6270 */
[----:B------:R2:W-:Y:S01]  /*143e0*/  @!P0 ST.E.64 desc[UR40][R8.64], R78 ;  /* 0x0000004e08008985 */ /* 0x0005e2000c101b28 */
[----:B0-----:R-:W-:-:S04]  /*143f0*/  @!P1 LEA R10, P3, R200, R0, 0x2 ;  /* 0x00000000c80a9211 */ /* 0x001fc800078610ff */
[----:B------:R-:W-:Y:S02]  /*14400*/  @!P1 LEA.HI.X R11, R200, R4, R205, 0x2, P3 ;  /* 0x00000004c80b9211 */ /* 0x000fe400018f14cd */
[----:B------:R-:W-:Y:S02]  /*14410*/  ISETP.GE.AND P3, PT, R178, UR4, PT ;  /* 0x00000004b2007c0c */ /* 0x000fe4000bf66270 */
[C---:B-1----:R-:W-:Y:S01]  /*14420*/  @!P2 LEA R12, P6, R185.reuse, R0, 0x2 ;  /* 0x00000000b90ca211 */ /* 0x042fe200078c10ff */
[----:B------:R0:W-:Y:S01]  /*14430*/  @!P1 ST.E.64 desc[UR40][R10.64], R82 ;  /* 0x000000520a009985 */ /* 0x0001e2000c101b28 */
[----:B------:R-:W-:Y:S02]  /*14440*/  ISETP.GE.AND P1, PT, R174, UR4, PT ;  /* 0x00000004ae007c0c */ /* 0x000fe4000bf26270 */
[----:B------:R-:W-:Y:S02]  /*14450*/  @!P2 LEA.HI.X R13, R185, R4, R198, 0x2, P6 ;  /* 0x00000004b90da211 */ /* 0x000fe400030f14c6 */
[----:B--2---:R-:W-:-:S03]  /*14460*/  @!P5 LEA R8, P6, R182, R0, 0x2 ;  /* 0x00000000b608d211 */ /* 0x004fc600078c10ff */
[----:B------:R1:W-:Y:S01]  /*14470*/  @!P2 ST.E.64 desc[UR40][R12.64], R86 ;  /* 0x000000560c00a985 */ /* 0x0003e2000c101b28 */
[----:B------:R-:W-:Y:S02]  /*14480*/  ISETP.GE.AND P2, PT, R176, UR4, PT ;  /* 0x00000004b0007c0c */ /* 0x000fe4000bf46270 */
        /* <DEDUP_REMOVED lines=60> */
.L_x_4636:
[----:B---3--:R-:W3:Y:S01]  /*14850*/  LDL.LU R4, [R1+0x44] ;  /* 0x0000440001047983 */ /* 0x008ee20000300800 */
[----:B------:R-:W-:Y:S01]  /*14860*/  ULDC.64 UR6, c[0x0][0xc08] ;  /* 0x0003020000067ab9 */ /* 0x000fe20000000a00 */
[----:B------:R-:W-:Y:S02]  /*14870*/  ULDC.64 UR4, c[0x0][0xc00] ;  /* 0x0003000000047ab9 */ /* 0x000fe40000000a00 */
[----:B------:R-:W4:Y:S04]  /*14880*/  LDL.LU R0, [R1+0x48] ;  /* 0x0000480001007983 */ /* 0x000f280000300800 */
[----:B------:R-:W2:Y:S01]  /*14890*/  LDL R13, [R1+0x3c] ;  /* 0x00003c00010d7983 */ /* 0x000ea20000100800 */
[----:B------:R-:W-:Y:S01]  /*148a0*/  ISETP.NE.U32.AND P1, PT, RZ, UR6, PT ;  /* 0x00000006ff007c0c */ /* 0x000fe2000bf25070 */
[----:B------:R-:W-:Y:S01]  /*148b0*/  IMAD.MOV.U32 R3, RZ, RZ, RZ ;  /* 0x000000ffff037224 */ /* 0x000fe200078e00ff */
[----:B------:R-:W-:-:S02]  /*148c0*/  ISETP.NE.U32.AND P0, PT, RZ, UR4, PT ;  /* 0x00000004ff007c0c */ /* 0x000fc4000bf05070 */
[----:B------:R-:W-:Y:S02]  /*148d0*/  ISETP.NE.AND.EX P1, PT, RZ, UR7, PT, P1 ;  /* 0x00000007ff007c0c */ /* 0x000fe4000bf25310 */
[----:B------:R-:W-:Y:S01]  /*148e0*/  ISETP.NE.AND.EX P0, PT, RZ, UR5, PT, P0 ;  /* 0x00000005ff007c0c */ /* 0x000fe2000bf05300 */
[----:B0-----:R-:W0:Y:S01]  /*148f0*/  S2R R12, SR_TID.X ;  /* 0x00000000000c7919 */ /* 0x001e220000002100 */
[----:B---3--:R-:W-:-:S04]  /*14900*/  IADD3 R8, P2, R4, UR4, RZ ;  /* 0x0000000404087c10 */ /* 0x008fc8000ff5e0ff */
[----:B----4-:R-:W-:-:S05]  /*14910*/  IADD3.X R9, R0, UR5, RZ, P2, !PT ;  /* 0x0000000500097c10 */ /* 0x010fca00097fe4ff */
[----:B------:R-:W-:Y:S01]  /*14920*/  @P1 IADD3 R10, P2, R4, UR6, RZ ;  /* 0x00000006040a1c10 */ /* 0x000fe2000ff5e0ff */
[----:B------:R-:W-:Y:S01]  /*14930*/  ULDC UR4, c[0x0][0xa88] ;  /* 0x0002a20000047ab9 */ /* 0x000fe20000000800 */
[----:B------:R3:W5:Y:S02]  /*14940*/  @P0 LDG.E R3, desc[UR40][R8.64] ;  /* 0x0000002808030981 */ /* 0x000764000c1e1900 */
[----:B------:R-:W-:Y:S01]  /*14950*/  @P1 IADD3.X R11, R0, UR7, RZ, P2, !PT ;  /* 0x00000007000b1c10 */ /* 0x000fe200097fe4ff */
[----:B------:R-:W-:-:S06]  /*14960*/  IMAD.U32 R0, RZ, RZ, UR4 ;  /* 0x00000004ff007e24 */ /* 0x000fcc000f8e00ff */
[----:B------:R3:W5:Y:S01]  /*14970*/  @P1 LDG.E R0, desc[UR40][R10.64] ;  /* 0x000000280a001981 */ /* 0x000762000c1e1900 */
[----:B--2---:R-:W-:Y:S01]  /*14980*/  ISETP.NE.AND P2, PT, R13, RZ, PT ;  /* 0x000000ff0d00720c */ /* 0x004fe20003f45270 */
[----:B0-----:R-:W-:-:S05]  /*14990*/  VIADD R4, R12, 0xffffff80 ;  /* 0xffffff800c047836 */ /* 0x001fca0000000000 */
[----:B------:R-:W-:-:S07]  /*149a0*/  ISETP.GT.AND P3, PT, R4, 0x3f, PT ;  /* 0x0000003f0400780c */ /* 0x000fce0003f64270 */
[----:B------:R-:W0:Y:S02]  /*149b0*/  @!P2 LDC R13, c[0x0][0xad4] ;  /* 0x0002b500ff0dab82 */ /* 0x000e240000000800 */
[----:B0-----:R3:W-:Y:S01]  /*149c0*/  @!P2 STL [R1+0x3c], R13 ;  /* 0x00003c0d0100a387 */ /* 0x0017e20000100800 */
[----:B------:R-:W-:Y:S01]  /*149d0*/  ISETP.GT.AND P2, PT, R13, 0x1, PT ;  /* 0x000000010d00780c */ /* 0x000fe20003f44270 */
[----:B------:R-:W-:-:S12]  /*149e0*/  @P1 BRA `(.L_x_4645) ;  /* 0x0000000000101947 */ /* 0x000fd80003800000 */
[----:B------:R-:W-:Y:S05]  /*149f0*/  @!P0 BRA `(.L_x_4645) ;  /* 0x00000000000c8947 */ /* 0x000fea0003800000 */
[----:B---3--:R-:W2:Y:S04]  /*14a00*/  LDG.E R11, desc[UR40][R8.64] ;  /* 0x00000028080b7981 */ /* 0x008ea8000c1e1900 */
[----:B-----5:R-:W2:Y:S02]  /*14a10*/  LDG.E R0, desc[UR40][R8.64+0x4] ;  /* 0x0000042808007981 */ /* 0x020ea4000c1e1900 */
[----:B--2---:R-:W-:-:S07]  /*14a20*/  IMAD.IADD R0, R0, 0x1, -R11 ;  /* 0x0000000100007824 */ /* 0x004fce00078e0a0b */
.L_x_4645:
[----:B---3--:R-:W2:Y:S04]  /*14a30*/  LDL.LU R8, [R1+0x40] ;  /* 0x0000400001087983 */ /* 0x008ea80000300800 */
[----:B------:R-:W3:Y:S01]  /*14a40*/  LDL.LU R4, [R1+0x54] ;  /* 0x0000540001047983 */ /* 0x000ee20000300800 */
[----:B------:R-:W-:Y:S01]  /*14a50*/  BSSY B1, `(.L_x_4646) ;  /* 0x0000036000017945 */ /* 0x000fe20003800000 */
[----:B-----5:R-:W-:Y:S02]  /*14a60*/  SHF.R.S32.HI R28, RZ, 0x1f, R3 ;  /* 0x0000001fff1c7819 */ /* 0x020fe40000011403 */
[----:B--2---:R-:W-:Y:S02]  /*14a70*/  SEL R33, R8, RZ, !P0 ;  /* 0x000000ff08217207 */ /* 0x004fe40004000000 */
[----:B---3--:R-:W-:Y:S01]  /*14a80*/  SEL R30, R4, RZ, !P0 ;  /* 0x000000ff041e7207 */ /* 0x008fe20004000000 */
        /* <DEDUP_REMOVED lines=50> */
.L_x_4647:
[----:B------:R-:W-:Y:S05]  /*14db0*/  BSYNC B1 ;  /* 0x0000000000017941 */ /* 0x000fea0003800000 */
.L_x_4646:
[----:B------:R-:W-:Y:S05]  /*14dc0*/  @P2 BRA `(.L_x_4642) ;  /* 0x0000000800ac2947 */ /* 0x000fea0003800000 */
[----:B------:R-:W2:Y:S01]  /*14dd0*/  S2R R10, SR_TID.X ;  /* 0x00000000000a7919 */ /* 0x000ea20000002100 */
[----:B0-----:R-:W0:Y:S01]  /*14de0*/  LDC R15, c[0x0][0xbe8] ;  /* 0x0002fa00ff0f7b82 */ /* 0x001e220000000800 */
[----:B------:R-:W-:Y:S01]  /*14df0*/  ULDC.64 UR4, c[0x0][0xaa0] ;  /* 0x0002a80000047ab9 */ /* 0x000fe20000000a00 */
[C---:B------:R-:W-:Y:S01]  /*14e00*/  VIADD R42, R194.reuse, 0x40 ;  /* 0x00000040c22a7836 */ /* 0x040fe20000000000 */
[----:B------:R-:W-:Y:S01]  /*14e10*/  IADD3 R29, R194, 0x1c0, RZ ;  /* 0x000001c0c21d7810 */ /* 0x000fe20007ffe0ff */
[----:B------:R-:W-:Y:S01]  /*14e20*/  IMAD R4, R28, UR4, RZ ;  /* 0x000000041c047c24 */ /* 0x000fe2000f8e02ff */
[----:B------:R-:W-:Y:S01]  /*14e30*/  BSSY B1, `(.L_x_4648) ;  /* 0x0000080000017945 */ /* 0x000fe20003800000 */
[----:B------:R-:W-:Y:S01]  /*14e40*/  IMAD.WIDE.U32 R8, R3, UR4, RZ ;  /* 0x0000000403087c25 */ /* 0x000fe2000f8e00ff */
[----:B------:R-:W-:-:S03]  /*14e50*/  SHF.R.S32.HI R29, RZ, 0x1f, R29 ;  /* 0x0000001fff1d7819 */ /* 0x000fc6000001141d */
[----:B------:R-:W-:Y:S01]  /*14e60*/  IMAD R11, R3, UR5, R4 ;  /* 0x00000005030b7c24 */ /* 0x000fe2000f8e0204 */
[----:B------:R-:W-:Y:S01]  /*14e70*/  ULDC.64 UR4, c[0x0][0xae8] ;  /* 0x0002ba0000047ab9 */ /* 0x000fe20000000a00 */
[----:B------:R-:W3:Y:S01]  /*14e80*/  LDC R3, c[0x0][0xac8] ;  /* 0x0002b200ff037b82 */ /* 0x000ee20000000800 */
[C---:B------:R-:W-:Y:S02]  /*14e90*/  VIADD R40, R194.reuse, 0x80 ;  /* 0x00000080c2287836 */ /* 0x040fe40000000000 */
[----:B------:R-:W-:Y:S02]  /*14ea0*/  IMAD.IADD R9, R9, 0x1, R11 ;  /* 0x0000000109097824 */ /* 0x000fe400078e020b */
[----:B------:R-:W-:Y:S02]  /*14eb0*/  VIADD R38, R194, 0xc0 ;  /* 0x000000c0c2267836 */ /* 0x000fe40000000000 */
[----:B------:R-:W-:-:S04]  /*14ec0*/  IMAD.WIDE.U32 R8, R185, UR4, R8 ;  /* 0x00000004b9087c25 */ /* 0x000fc8000f8e0008 */
[----:B------:R-:W-:Y:S01]  /*14ed0*/  IMAD R9, R185, UR5, R9 ;  /* 0x00000005b9097c24 */ /* 0x000fe2000f8e0209 */
[----:B0-----:R-:W-:Y:S01]  /*14ee0*/  ISETP.NE.AND P0, PT, R15, 0x1, PT ;  /* 0x000000010f00780c */ /* 0x001fe20003f05270 */
[----:B------:R-:W-:Y:S01]  /*14ef0*/  ULDC.64 UR4, c[0x0][0xaf0] ;  /* 0x0002bc0000047ab9 */ /* 0x000fe20000000a00 */
[----:B------:R-:W-:Y:S02]  /*14f00*/  VIADD R36, R194, 0x100 ;  /* 0x00000100c2247836 */ /* 0x000fe40000000000 */
[----:B------:R-:W-:Y:S02]  /*14f10*/  IMAD R4, R30, UR4, RZ ;  /* 0x000000041e047c24 */ /* 0x000fe4000f8e02ff */
[----:B------:R-:W-:Y:S01]  /*14f20*/  IMAD.WIDE.U32 R8, R33, UR4, R8 ;  /* 0x0000000421087c25 */ /* 0x000fe2000f8e0008 */
[----:B--2---:R-:W-:-:S03]  /*14f30*/  IADD3 R10, R10, -0x80, RZ ;  /* 0xffffff800a0a7810 */ /* 0x004fc60007ffe0ff */
[C---:B------:R-:W-:Y:S01]  /*14f40*/  VIADD R34, R194.reuse, 0x140 ;  /* 0x00000140c2227836 */ /* 0x040fe20000000000 */
[----:B------:R-:W-:Y:S01]  /*14f50*/  SHF.R.S32.HI R13, RZ, 0x1f, R10 ;  /* 0x0000001fff0d7819 */ /* 0x000fe2000001140a */
[----:B------:R-:W-:Y:S01]  /*14f60*/  VIADD R31, R194, 0x180 ;  /* 0x00000180c21f7836 */ /* 0x000fe20000000000 */
[----:B-1----:R-:W0:Y:S01]  /*14f70*/  @P0 LDC R21, c[0x0][0xbec] ;  /* 0x0002fb00ff150b82 */ /* 0x002e220000000800 */
[-C--:B---3--:R-:W-:Y:S01]  /*14f80*/  ISETP.GE.AND P1, PT, R42, R3.reuse, PT ;  /* 0x000000032a00720c */ /* 0x088fe20003f26270 */
[C---:B------:R-:W-:Y:S01]  /*14f90*/  VIADD R27, R194.reuse, 0x1c0 ;  /* 0x000001c0c21b7836 */ /* 0x040fe20000000000 */
[----:B------:R-:W-:Y:S01]  /*14fa0*/  LEA.HI R13, R13, R10, RZ, 0x3 ;  /* 0x0000000a0d0d7211 */ /* 0x000fe200078f18ff */
[C---:B------:R-:W-:Y:S01]  /*14fb0*/  VIADD R32, R194.reuse, 0x180 ;  /* 0x00000180c2207836 */ /* 0x040fe20000000000 */
[----:B------:R-:W-:Y:S01]  /*14fc0*/  SEL R14, RZ, 0xffffffff, P1 ;  /* 0xffffffffff0e7807 */ /* 0x000fe20000800000 */
[C---:B------:R-:W-:Y:S01]  /*14fd0*/  VIADD R35, R194.reuse, 0x140 ;  /* 0x00000140c2237836 */ /* 0x040fe20000000000 */
[----:B------:R-:W-:Y:S01]  /*14fe0*/  LOP3.LUT R11, R13, 0xfffffff8, RZ, 0xc0, !PT ;  /* 0xfffffff80d0b7812 */ /* 0x000fe200078ec0ff */
[----:B------:R-:W1:Y:S01]  /*14ff0*/  @P0 LDC R25, c[0x0][0xbf0] ;  /* 0x0002fc00ff190b82 */ /* 0x000e620000000800 */
[----:B------:R-:W-:Y:S01]  /*15000*/  SHF.R.S32.HI R26, RZ, 0x3, R13 ;  /* 0x00000003ff1a7819 */ /* 0x000fe2000001140d */
[----:B------:R-:W-:Y:S01]  /*15010*/  IMAD R13, R33, UR5, R4 ;  /* 0x00000005210d7c24 */ /* 0x000fe2000f8e0204 */
[-C--:B------:R-:W-:Y:S01]  /*15020*/  ISETP.GE.AND P2, PT, R194, R3.reuse, PT ;  /* 0x00000003c200720c */ /* 0x080fe20003f46270 */
[----:B------:R-:W-:Y:S01]  /*15030*/  IMAD.IADD R11, R10, 0x1, -R11 ;  /* 0x000000010a0b7824 */ /* 0x000fe200078e0a0b */
[-C--:B------:R-:W-:Y:S01]  /*15040*/  ISETP.GE.AND P1, PT, R40, R3.reuse, PT ;  /* 0x000000032800720c */ /* 0x080fe20003f26270 */
[----:B------:R-:W-:Y:S01]  /*15050*/  IMAD.IADD R9, R9, 0x1, R13 ;  /* 0x0000000109097824 */ /* 0x000fe200078e020d */
[----:B------:R-:W-:Y:S01]  /*15060*/  SEL R12, RZ, 0x1, P2 ;  /* 0x00000001ff0c7807 */ /* 0x000fe20001000000 */
[----:B------:R-:W-:Y:S01]  /*15070*/  IMAD R10, R11, 0x20, R26 ;  /* 0x000000200b0a7824 */ /* 0x000fe200078e021a */
[----:B------:R-:W-:Y:S01]  /*15080*/  ULDC.64 UR4, c[0x0][0xae0] ;  /* 0x0002b80000047ab9 */ /* 0x000fe20000000a00 */
[----:B------:R-:W-:Y:S01]  /*15090*/  IMAD.SHL.U32 R13, R14, 0x2, RZ ;  /* 0x000000020e0d7824 */ /* 0x000fe200078e00ff */
[----:B------:R-:W-:Y:S01]  /*150a0*/  ISETP.GE.AND P2, PT, R27, R3, PT ;  /* 0x000000031b00720c */ /* 0x000fe20003f46270 */
[----:B------:R-:W-:Y:S01]  /*150b0*/  IMAD.IADD R10, R199, 0x1, R10 ;  /* 0x00000001c70a7824 */ /* 0x000fe200078e020a */
[----:B------:R-:W-:Y:S01]  /*150c0*/  SHF.R.S32.HI R32, RZ, 0x1f, R32 ;  /* 0x0000001fff207819 */ /* 0x000fe20000011420 */
[----:B------:R-:W-:Y:S01]  /*150d0*/  IMAD.IADD R26, R26, 0x1, R199 ;  /* 0x000000011a1a7824 */ /* 0x000fe200078e02c7 */
[----:B------:R-:W-:Y:S01]  /*150e0*/  LOP3.LUT R12, R13, 0x2, R12, 0xe2, !PT ;  /* 0x000000020d0c7812 */ /* 0x000fe200078ee20c */
[----:B0-----:R-:W-:Y:S01]  /*150f0*/  @P0 IMAD.HI.U32 R4, R10, R21, RZ ;  /* 0x000000150a040227 */ /* 0x001fe200078e00ff */
[----:B------:R-:W-:-:S03]  /*15100*/  SHF.R.S32.HI R35, RZ, 0x1f, R35 ;  /* 0x0000001fff237819 */ /* 0x000fc60000011423 */
[----:B------:R-:W-:Y:S02]  /*15110*/  IMAD.MOV.U32 R11, RZ, RZ, R10 ;  /* 0x000000ffff0b7224 */ /* 0x000fe400078e000a */
[----:B------:R-:W-:Y:S01]  /*15120*/  VIADD R37, R194, 0x100 ;  /* 0x00000100c2257836 */ /* 0x000fe20000000000 */
[----:B-1----:R-:W-:Y:S01]  /*15130*/  @P0 SHF.R.U32.HI R11, RZ, R25, R4 ;  /* 0x00000019ff0b0219 */ /* 0x002fe20000011604 */
[----:B------:R-:W-:Y:S01]  /*15140*/  IMAD R25, R0, R15, RZ ;  /* 0x0000000f00197224 */ /* 0x000fe200078e02ff */
[----:B------:R-:W-:Y:S01]  /*15150*/  SEL R4, RZ, 0xffffffff, P1 ;  /* 0xffffffffff047807 */ /* 0x000fe20000800000 */
[----:B------:R-:W-:Y:S01]  /*15160*/  VIADD R39, R194, 0xc0 ;  /* 0x000000c0c2277836 */ /* 0x000fe20000000000 */
[----:B------:R-:W-:Y:S01]  /*15170*/  ISETP.GE.AND P0, PT, R38, R3, PT ;  /* 0x000000032600720c */ /* 0x000fe20003f06270 */
[--C-:B------:R-:W-:Y:S01]  /*15180*/  IMAD.MOV R13, RZ, RZ, -R11.reuse ;  /* 0x000000ffff0d7224 */ /* 0x100fe200078e0a0b */
[----:B------:R-:W-:Y:S01]  /*15190*/  SHF.R.S32.HI R0, RZ, 0x1f, R11 ;  /* 0x0000001fff007819 */ /* 0x000fe2000001140b */
[----:B------:R-:W-:Y:S01]  /*151a0*/  IMAD.SHL.U32 R21, R4, 0x4, RZ ;  /* 0x0000000404157824 */ /* 0x000fe200078e00ff */
[----:B------:R-:W-:Y:S01]  /*151b0*/  SEL R4, RZ, 0xffffffff, P0 ;  /* 0xffffffffff047807 */ /* 0x000fe20000000000 */
[----:B------:R-:W-:Y:S01]  /*151c0*/  IMAD R13, R15, R13, R10 ;  /* 0x0000000d0f0d7224 */ /* 0x000fe200078e020a */
[-C--:B------:R-:W-:Y:S01]  /*151d0*/  ISETP.GE.AND P1, PT, R36, R3.reuse, PT ;  /* 0x000000032400720c */ /* 0x080fe20003f26270 */
[----:B------:R-:W-:Y:S01]  /*151e0*/  IMAD R0, R0, UR4, RZ ;  /* 0x0000000400007c24 */ /* 0x000fe2000f8e02ff */
[----:B------:R-:W-:Y:S01]  /*151f0*/  LOP3.LUT R12, R21, 0x4, R12, 0xe2, !PT ;  /* 0x00000004150c7812 */ /* 0x000fe200078ee20c */
[----:B------:R-:W-:Y:S01]  /*15200*/  IMAD.SHL.U32 R15, R4, 0x8, RZ ;  /* 0x00000008040f7824 */ /* 0x000fe200078e00ff */
[----:B------:R-:W-:Y:S01]  /*15210*/  SEL R4, RZ, 0xffffffff, P1 ;  /* 0xffffffffff047807 */ /* 0x000fe20000800000 */
[----:B------:R-:W-:Y:S01]  /*15220*/  IMAD.WIDE.U32 R8, R11, UR4, R8 ;  /* 0x000000040b087c25 */ /* 0x000fe2000f8e0008 */
[----:B------:R-:W-:-:S02]  /*15230*/  ISETP.GE.AND P0, PT, R34, R3, PT ;  /* 0x000000032200720c */ /* 0x000fc40003f06270 */
[----:B------:R-:W-:Y:S01]  /*15240*/  LOP3.LUT R12, R15, 0x8, R12, 0xe2, !PT ;  /* 0x000000080f0c7812 */ /* 0x000fe200078ee20c */
[----:B------:R-:W-:Y:S01]  /*15250*/  IMAD R11, R11, UR5, R0 ;  /* 0x000000050b0b7c24 */ /* 0x000fe2000f8e0200 */
[----:B------:R-:W-:Y:S01]  /*15260*/  SHF.R.S32.HI R0, RZ, 0x1f, R13 ;  /* 0x0000001fff007819 */ /* 0x000fe2000001140d */
[----:B------:R-:W-:Y:S01]  /*15270*/  ULDC.64 UR4, c[0x0][0xad8] ;  /* 0x0002b60000047ab9 */ /* 0x000fe20000000a00 */
[----:B------:R-:W-:Y:S01]  /*15280*/  VIADD R41, R194, 0x80 ;  /* 0x00000080c2297836 */ /* 0x000fe20000000000 */
[----:B------:R-:W-:Y:S01]  /*15290*/  SHF.R.S32.HI R37, RZ, 0x1f, R37 ;  /* 0x0000001fff257819 */ /* 0x000fe20000011425 */
[----:B------:R-:W-:Y:S01]  /*152a0*/  IMAD.IADD R9, R9, 0x1, R11 ;  /* 0x0000000109097824 */ /* 0x000fe200078e020b */
[----:B------:R-:W-:Y:S01]  /*152b0*/  SHF.R.S32.HI R39, RZ, 0x1f, R39 ;  /* 0x0000001fff277819 */ /* 0x000fe20000011427 */
[----:B------:R-:W-:Y:S01]  /*152c0*/  IMAD.SHL.U32 R11, R4, 0x10, RZ ;  /* 0x00000010040b7824 */ /* 0x000fe200078e00ff */
[----:B------:R-:W-:Y:S01]  /*152d0*/  SEL R4, RZ, 0xffffffff, P0 ;  /* 0xffffffffff047807 */ /* 0x000fe20000000000 */
[----:B------:R-:W-:Y:S01]  /*152e0*/  IMAD R0, R0, UR4, RZ ;  /* 0x0000000400007c24 */ /* 0x000fe2000f8e02ff */
[----:B------:R-:W-:Y:S01]  /*152f0*/  ISETP.GE.AND P0, PT, R31, R3, PT ;  /* 0x000000031f00720c */ /* 0x000fe20003f06270 */
[----:B------:R-:W-:Y:S01]  /*15300*/  IMAD.WIDE.U32 R8, R13, UR4, R8 ;  /* 0x000000040d087c25 */ /* 0x000fe2000f8e0008 */
[----:B------:R-:W-:-:S02]  /*15310*/  LOP3.LUT R12, R11, 0x10, R12, 0xe2, !PT ;  /* 0x000000100b0c7812 */ /* 0x000fc400078ee20c */
[----:B------:R-:W-:Y:S01]  /*15320*/  SHF.R.S32.HI R41, RZ, 0x1f, R41 ;  /* 0x0000001fff297819 */ /* 0x000fe20000011429 */
[----:B------:R-:W-:Y:S01]  /*15330*/  IMAD R11, R13, UR5, R0 ;  /* 0x000000050d0b7c24 */ /* 0x000fe2000f8e0200 */
[----:B------:R-:W-:Y:S01]  /*15340*/  SEL R13, RZ, 0x40, P0 ;  /* 0x00000040ff0d7807 */ /* 0x000fe20000000000 */
[----:B------:R-:W-:Y:S01]  /*15350*/  ULDC.64 UR4, c[0x0][0xa80] ;  /* 0x0002a00000047ab9 */ /* 0x000fe20000000a00 */
[----:B------:R-:W-:Y:S01]  /*15360*/  ISETP.GE.AND P0, PT, R26, R25, PT ;  /* 0x000000191a00720c */ /* 0x000fe20003f06270 */
[----:B------:R-:W-:Y:S01]  /*15370*/  IMAD.SHL.U32 R15, R4, 0x20, RZ ;  /* 0x00000020040f7824 */ /* 0x000fe200078e00ff */
[----:B------:R-:W-:Y:S01]  /*15380*/  LEA R4, P1, R8, UR4, 0x1 ;  /* 0x0000000408047c11 */ /* 0x000fe2000f8208ff */
[----:B------:R-:W-:Y:S01]  /*15390*/  IMAD.IADD R9, R9, 0x1, R11 ;  /* 0x0000000109097824 */ /* 0x000fe200078e020b */
[----:B------:R-:W-:Y:S01]  /*153a0*/  SEL R0, RZ, 0x80, P2 ;  /* 0x00000080ff007807 */ /* 0x000fe20001000000 */
[----:B------:R-:W-:Y:S01]  /*153b0*/  VIADD R43, R194, 0x40 ;  /* 0x00000040c22b7836 */ /* 0x000fe20000000000 */
[----:B------:R-:W-:Y:S01]  /*153c0*/  LOP3.LUT R12, R15, 0x20, R12, 0xe2, !PT ;  /* 0x000000200f0c7812 */ /* 0x000fe200078ee20c */
[----:B------:R0:W1:Y:S01]  /*153d0*/  SHFL.IDX PT, R14, R4, RZ, 0x181f ;  /* 0x00181fff040e7589 */ /* 0x00006200000e0000 */
[----:B------:R-:W-:-:S02]  /*153e0*/  LEA.HI.X R20, R8, UR5, R9, 0x1, P1 ;  /* 0x0000000508147c11 */ /* 0x000fc400088f0c09 */
[----:B------:R-:W-:Y:S02]  /*153f0*/  LOP3.LUT R21, R12, R13, RZ, 0xfc, !PT ;  /* 0x0000000d0c157212 */ /* 0x000fe400078efcff */
[----:B------:R-:W-:Y:S01]  /*15400*/  SHF.R.S32.HI R43, RZ, 0x1f, R43 ;  /* 0x0000001fff2b7819 */ /* 0x000fe2000001142b */
[----:B------:R0:W2:Y:S01]  /*15410*/  SHFL.IDX PT, R15, R20, RZ, 0x181f ;  /* 0x00181fff140f7589 */ /* 0x0000a200000e0000 */
        /* <DEDUP_REMOVED lines=33> */
.L_x_4649:
[----:B------:R-:W-:Y:S05]  /*15630*/  BSYNC B1 ;  /* 0x0000000000017941 */ /* 0x000fea0003800000 */
.L_x_4648:
        /* <DEDUP_REMOVED lines=36> */
.L_x_4642:
[----:B------:R-:W-:Y:S05]  /*15880*/  BSYNC B0 ;  /* 0x0000000000007941 */ /* 0x000fea0003800000 */
.L_x_4635:
[----:B------:R-:W-:Y:S02]  /*15890*/  ULDC UR4, c[0x0][0xc3c] ;  /* 0x00030f0000047ab9 */ /* 0x000fe40000000800 */
[----:B------:R-:W-:-:S13]  /*158a0*/  ISETP.GE.AND P0, PT, R7, UR4, PT ;  /* 0x0000000407007c0c */ /* 0x000fda000bf06270 */
[----:B------:R-:W-:Y:S05]  /*158b0*/  @!P0 BRA `(.L_x_4650) ;  /* 0xfffffec000388947 */ /* 0x000fea000383ffff */
[----:B------:R-:W-:Y:S05]  /*158c0*/  BRA `(.L_x_4495) ;  /* 0x0000008000ac7947 */ /* 0x000fea0003800000 */
.L_x_4493:
[----:B------:R-:W-:-:S08]  /*158d0*/  NOP ;  /* 0x0000000000007918 */ /* 0x000fd00000000000 */
[----:B---3--:R-:W0:-:S00]  /*158e0*/  USETMAXREG.DEALLOC.CTAPOOL 0x28 ;  /* 0x00000028000079c8 */ /* 0x008e0000080e0500 */
        /* <DEDUP_REMOVED lines=14> */
.L_x_4651:
        /* <DEDUP_REMOVED lines=43> */
.L_x_4655:
[----:B------:R-:W0:Y:S01]  /*15c80*/  LDC R2, c[0x0][0xc3c] ;  /* 0x00030f00ff027b82 */ /* 0x000e220000000800 */
[----:B------:R-:W-:Y:S01]  /*15c90*/  UIADD3 UR4, UR4, 0x1f, URZ ;  /* 0x0000001f04047890 */ /* 0x000fe2000fffe03f */
[----:B------:R-:W-:Y:S02]  /*15ca0*/  ULDC UR7, c[0x0][0xc3c] ;  /* 0x00030f0000077ab9 */ /* 0x000fe40000000800 */
[----:B------:R-:W-:-:S03]  /*15cb0*/  IMAD.U32 R27, RZ, RZ, UR7 ;  /* 0x00000007ff1b7e24 */ /* 0x000fc6000f8e00ff */
[----:B0-----:R-:W-:-:S13]  /*15cc0*/  ISETP.LE.AND P6, PT, R2, UR4, PT ;  /* 0x0000000402007c0c */ /* 0x001fda000bfc3270 */
[----:B------:R-:W-:Y:S05]  /*15cd0*/  @P6 BRA `(.L_x_4654) ;  /* 0x0000000800a86947 */ /* 0x000fea0003800000 */
[----:B------:R-:W-:Y:S02]  /*15ce0*/  VIADD R11, R6, UR4 ;  /* 0x00000004060b7c36 */ /* 0x000fe40008000000 */
[----:B------:R-:W-:Y:S02]  /*15cf0*/  IMAD.MOV.U32 R7, RZ, RZ, RZ ;  /* 0x000000ffff077224 */ /* 0x000fe400078e00ff */
[----:B------:R-:W-:Y:S01]  /*15d00*/  IMAD.MOV.U32 R8, RZ, RZ, RZ ;  /* 0x000000ffff087224 */ /* 0x000fe200078e00ff */
[----:B------:R-:W-:-:S13]  /*15d10*/  ISETP.GE.OR P6, PT, R11, R2, !P0 ;  /* 0x000000020b00720c */ /* 0x000fda00047c6670 */
[----:B------:R-:W0:Y:S08]  /*15d20*/  @!P6 LDC.64 R4, c[0x0][0xc80] ;  /* 0x00032000ff04eb82 */ /* 0x000e300000000a00 */
[----:B------:R-:W1:Y:S01]  /*15d30*/  @!P6 LDC.64 R2, c[0x0][0xc78] ;  /* 0x00031e00ff02eb82 */ /* 0x000e620000000a00 */
[----:B0-----:R-:W-:-:S05]  /*15d40*/  @!P6 IMAD.WIDE R4, R11, 0x4, R4 ;  /* 0x000000040b04e825 */ /* 0x001fca00078e0204 */
[----:B------:R-:W2:Y:S01]  /*15d50*/  @!P6 LDG.E R7, desc[UR40][R4.64] ;  /* 0x000000280407e981 */ /* 0x000ea2000c1e1900 */
[----:B-1----:R-:W-:-:S05]  /*15d60*/  @!P6 IMAD.WIDE R2, R11, 0x4, R2 ;  /* 0x000000040b02e825 */ /* 0x002fca00078e0202 */
[----:B------:R-:W2:Y:S02]  /*15d70*/  @!P6 LDG.E R8, desc[UR40][R2.64] ;  /* 0x000000280208e981 */ /* 0x000ea4000c1e1900 */
[----:B--2---:R-:W-:-:S05]  /*15d80*/  IMAD R13, R7, R8, RZ ;  /* 0x00000008070d7224 */ /* 0x004fca00078e02ff */
[----:B------:R-:W0:Y:S02]  /*15d90*/  SHFL.UP PT, R10, R13, 0x1, RZ ;  /* 0x042000000d0a7989 */ /* 0x000e2400000e00ff */
[----:B0-----:R-:W-:-:S05]  /*15da0*/  SEL R10, R10, RZ, P1 ;  /* 0x000000ff0a0a7207 */ /* 0x001fca0000800000 */
[----:B------:R-:W-:-:S05]  /*15db0*/  IMAD.IADD R10, R13, 0x1, R10 ;  /* 0x000000010d0a7824 */ /* 0x000fca00078e020a */
[----:B------:R-:W0:Y:S02]  /*15dc0*/  SHFL.UP PT, R11, R10, 0x2, RZ ;  /* 0x044000000a0b7989 */ /* 0x000e2400000e00ff */
[----:B0-----:R-:W-:-:S04]  /*15dd0*/  SEL R11, R11, RZ, P2 ;  /* 0x000000ff0b0b7207 */ /* 0x001fc80001000000 */
[----:B------:R-:W-:-:S05]  /*15de0*/  IADD3 R11, R10, R11, RZ ;  /* 0x0000000b0a0b7210 */ /* 0x000fca0007ffe0ff */
        /* <DEDUP_REMOVED lines=14> */
.L_x_4653:
        /* <DEDUP_REMOVED lines=11> */
[----:B------:R-:W-:-:S05]  /*15f80*/  VIADD R3, R27, 0xffffffff ;  /* 0xffffffff1b037836 */ /* 0x000fca0000000000 */
[----:B------:R0:W1:Y:S02]  /*15f90*/  SHFL.IDX PT, R24, R2, R3, 0x1f ;  /* 0x00001f0302187589 */ /* 0x00006400000e0000 */
.L_x_4656:
[----:B-1----:R-:W-:Y:S02]  /*15fa0*/  IMAD R24, R24, UR5, R5 ;  /* 0x0000000518187c24 */ /* 0x002fe4000f8e0205 */
[----:B------:R-:W-:-:S03]  /*15fb0*/  VIADD R27, R27, UR4 ;  /* 0x000000041b1b7c36 */ /* 0x000fc60008000000 */
[----:B------:R-:W-:Y:S01]  /*15fc0*/  IADD3 R4, -R24, UR6, RZ ;  /* 0x0000000618047c10 */ /* 0x000fe2000fffe1ff */
[----:B------:R-:W-:Y:S06]  /*15fd0*/  @!P1 BRA `(.L_x_4657) ;  /* 0x0000000000e89947 */ /* 0x000fec0003800000 */
[-C--:B--2---:R-:W-:Y:S02]  /*15fe0*/  IABS R12, R7.reuse ;  /* 0x00000007000c7213 */ /* 0x084fe40000000000 */
[----:B------:R-:W-:Y:S02]  /*15ff0*/  IABS R5, R8 ;  /* 0x0000000800057213 */ /* 0x000fe40000000000 */
[----:B------:R-:W1:Y:S01]  /*16000*/  I2F.RP R9, R12 ;  /* 0x0000000c00097306 */ /* 0x000e620000209400 */
[----:B------:R-:W-:-:S07]  /*16010*/  IABS R13, R7 ;  /* 0x00000007000d7213 */ /* 0x000fce0000000000 */
[----:B------:R-:W2:Y:S08]  /*16020*/  I2F.RP R10, R5 ;  /* 0x00000005000a7306 */ /* 0x000eb00000209400 */
[----:B-1----:R-:W0:Y:S08]  /*16030*/  MUFU.RCP R9, R9 ;  /* 0x0000000900097308 */ /* 0x002e300000001000 */
[----:B--2---:R-:W-:Y:S01]  /*16040*/  MUFU.RCP R10, R10 ;  /* 0x0000000a000a7308 */ /* 0x004fe20000001000 */
        /* <DEDUP_REMOVED lines=18> */
[----:B------:R-:W0:Y:S01]  /*16170*/  F2I.FTZ.U32.TRUNC.NTZ R3, R11 ;  /* 0x0000000b00037305 */ /* 0x000e22000021f000 */
[----:B------:R-:W-:-:S05]  /*16180*/  IABS R12, R8 ;  /* 0x00000008000c7213 */ /* 0x000fca0000000000 */
[----:B------:R-:W-:-:S05]  /*16190*/  IMAD.MOV R12, RZ, RZ, -R12 ;  /* 0x000000ffff0c7224 */ /* 0x000fca00078e0a0c */
[----:B------:R-:W-:-:S04]  /*161a0*/  @P0 VIADD R2, R2, 0x1 ;  /* 0x0000000102020836 */ /* 0x000fc80000000000 */
[----:B------:R-:W-:Y:S02]  /*161b0*/  IMAD.MOV.U32 R13, RZ, RZ, R2 ;  /* 0x000000ffff0d7224 */ /* 0x000fe400078e0002 */
[----:B0-----:R-:W-:Y:S02]  /*161c0*/  IMAD.MOV R2, RZ, RZ, -R3 ;  /* 0x000000ffff027224 */ /* 0x001fe400078e0a03 */
[----:B------:R-:W-:Y:S01]  /*161d0*/  @!P2 IMAD.MOV R13, RZ, RZ, -R13 ;  /* 0x000000ffff0da224 */ /* 0x000fe200078e0a0d */
[----:B------:R-:W-:Y:S01]  /*161e0*/  @!P1 LOP3.LUT R13, RZ, R7, RZ, 0x33, !PT ;  /* 0x00000007ff0d9212 */ /* 0x000fe200078e33ff */
[----:B------:R-:W-:Y:S02]  /*161f0*/  IMAD R9, R2, R5, RZ ;  /* 0x0000000502097224 */ /* 0x000fe400078e02ff */
[----:B------:R-:W-:Y:S01]  /*16200*/  IMAD.MOV.U32 R2, RZ, RZ, RZ ;  /* 0x000000ffff027224 */ /* 0x000fe200078e00ff */
[----:B------:R-:W-:-:S03]  /*16210*/  IABS R10, R13 ;  /* 0x0000000d000a7213 */ /* 0x000fc60000000000 */
[----:B------:R-:W-:Y:S01]  /*16220*/  IMAD.HI.U32 R2, R3, R9, R2 ;  /* 0x0000000903027227 */ /* 0x000fe200078e0002 */
[----:B------:R-:W-:-:S03]  /*16230*/  MOV R3, R10 ;  /* 0x0000000a00037202 */ /* 0x000fc60000000f00 */
[----:B------:R-:W-:Y:S02]  /*16240*/  IMAD.MOV.U32 R10, RZ, RZ, R12 ;  /* 0x000000ffff0a7224 */ /* 0x000fe400078e000c */
        /* <DEDUP_REMOVED lines=9> */
[----:B------:R-:W-:-:S12]  /*162e0*/  IMAD.MOV R5, RZ, RZ, -R13 ;  /* 0x000000ffff057224 */ /* 0x000fd800078e0a0d */
[----:B------:R-:W-:-:S04]  /*162f0*/  @P0 VIADD R2, R2, 0x1 ;  /* 0x0000000102020836 */ /* 0x000fc80000000000 */
        /* <DEDUP_REMOVED lines=8> */
.L_x_4657:
[----:B0-----:R-:W0:Y:S02]  /*16380*/  LDC.64 R2, c[0x0][0xc90] ;  /* 0x00032400ff027b82 */ /* 0x001e240000000a00 */
        /* <DEDUP_REMOVED lines=32> */
[----:B------:R-:W-:Y:S02]  /*16590*/  VIADDMNMX R8, R8, UR5, R13, PT ;  /* 0x0000000508087c46 */ /* 0x000fe4000b80010d */
[----:B------:R-:W-:-:S02]  /*165a0*/  IADD3 R9, R9, 0x1000000, R4 ;  /* 0x0100000009097810 */ /* 0x000fc40007ffe004 */
[-C--:B------:R-:W-:Y:S01]  /*165b0*/  IABS R12, R8.reuse ;  /* 0x00000008000c7213 */ /* 0x080fe20000000000 */
[----:B------:R-:W-:Y:S01]  /*165c0*/  IMAD.MOV R26, RZ, RZ, -R8 ;  /* 0x000000ffff1a7224 */ /* 0x000fe200078e0a08 */
[----:B------:R-:W-:Y:S02]  /*165d0*/  IABS R13, R8 ;  /* 0x00000008000d7213 */ /* 0x000fe40000000000 */
[----:B------:R-:W0:Y:S08]  /*165e0*/  I2F.RP R10, R12 ;  /* 0x0000000c000a7306 */ /* 0x000e300000209400 */
[----:B0-----:R-:W0:Y:S02]  /*165f0*/  MUFU.RCP R10, R10 ;  /* 0x0000000a000a7308 */ /* 0x001e240000001000 */
[----:B0-----:R-:W-:-:S06]  /*16600*/  VIADD R3, R10, 0xffffffe ;  /* 0x0ffffffe0a037836 */ /* 0x001fcc0000000000 */
[----:B------:R-:W0:Y:S02]  /*16610*/  F2I.FTZ.U32.TRUNC.NTZ R3, R3 ;  /* 0x0000000300037305 */ /* 0x000e24000021f000 */
[----:B0-----:R-:W-:-:S05]  /*16620*/  IMAD.MOV R11, RZ, RZ, -R3 ;  /* 0x000000ffff0b7224 */ /* 0x001fca00078e0a03 */
[----:B------:R-:W-:Y:S02]  /*16630*/  MOV R5, R11 ;  /* 0x0000000b00057202 */ /* 0x000fe40000000f00 */
        /* <DEDUP_REMOVED lines=16> */
[----:B------:R-:W-:-:S07]  /*16740*/  IMAD R26, R2, R26, R9 ;  /* 0x0000001a021a7224 */ /* 0x000fce00078e0209 */
.L_x_4658:
[----:B------:R-:W-:-:S05]  /*16750*/  LOP3.LUT R2, RZ, R2, RZ, 0x33, !PT ;  /* 0x00000002ff027212 */ /* 0x000fca00078e33ff */
[----:B------:R-:W-:Y:S01]  /*16760*/  IMAD.IADD R25, R7, 0x1, R2 ;  /* 0x0000000107197824 */ /* 0x000fe200078e0202 */
[----:B------:R-:W-:Y:S06]  /*16770*/  BRA `(.L_x_4659) ;  /* 0x00000000000c7947 */ /* 0x000fec0003800000 */
.L_x_4654:
[----:B------:R-:W-:Y:S02]  /*16780*/  IMAD.MOV.U32 R25, RZ, RZ, RZ ;  /* 0x000000ffff197224 */ /* 0x000fe400078e00ff */
[----:B------:R-:W-:Y:S02]  /*16790*/  IMAD.U32 R24, RZ, RZ, UR6 ;  /* 0x00000006ff187e24 */ /* 0x000fe4000f8e00ff */
[----:B------:R-:W-:-:S07]  /*167a0*/  IMAD.MOV.U32 R26, RZ, RZ, RZ ;  /* 0x000000ffff1a7224 */ /* 0x000fce00078e00ff */
.L_x_4659:
[----:B------:R-:W-:-:S13]  /*167b0*/  ISETP.NE.AND P0, PT, R6, RZ, PT ;  /* 0x000000ff0600720c */ /* 0x000fda0003f05270 */
[----:B------:R-:W0:Y:S01]  /*167c0*/  @!P0 S2R R3, SR_CgaCtaId ;  /* 0x0000000000038919 */ /* 0x000e220000008800 */
[----:B------:R-:W-:-:S04]  /*167d0*/  @!P0 MOV R2, 0x400 ;  /* 0x0000040000028802 */ /* 0x000fc80000000f00 */
[----:B0-----:R-:W-:-:S05]  /*167e0*/  @!P0 LEA R2, R3, R2, 0x18 ;  /* 0x0000000203028211 */ /* 0x001fca00078ec0ff */
[----:B------:R1:W-:Y:S01]  /*167f0*/  @!P0 STS.128 [R2+0x28cd0], R24 ;  /* 0x028cd01802008388 */ /* 0x0003e20000000c00 */
[----:B------:R-:W-:Y:S06]  /*16800*/  BAR.ARV 0x5, 0x180 ;  /* 0x0146000000007b1d */ /* 0x000fec0000002000 */
.L_x_4652:
[----:B------:R2:W-:Y:S01]  /*16810*/  STL [R1+0x24], RZ ;  /* 0x000024ff01007387 */ /* 0x0005e20000100800 */
[----:B------:R-:W-:Y:S01]  /*16820*/  ULDC UR4, c[0x0][0xc3c] ;  /* 0x00030f0000047ab9 */ /* 0x000fe20000000800 */
[----:B------:R-:W-:Y:S01]  /*16830*/  IMAD.MOV.U32 R28, RZ, RZ, 0x1 ;  /* 0x00000001ff1c7424 */ /* 0x000fe200078e00ff */
[----:B0-----:R-:W-:Y:S01]  /*16840*/  ISETP.GE.AND P0, PT, R27, UR4, PT ;  /* 0x000000041b007c0c */ /* 0x001fe2000bf06270 */
[----:B------:R-:W-:-:S12]  /*16850*/  IMAD.MOV.U32 R22, RZ, RZ, RZ ;  /* 0x000000ffff167224 */ /* 0x000fd800078e00ff */
[----:B--2---:R-:W-:Y:S05]  /*16860*/  @P0 BRA `(.L_x_4660) ;  /* 0x0000006c00e80947 */ /* 0x004fea0003800000 */
[----:B------:R-:W2:Y:S01]  /*16870*/  LDL R5, [R1] ;  /* 0x0000000001057983 */ /* 0x000ea20000100800 */
[----:B------:R-:W0:Y:S01]  /*16880*/  S2UR UR5, SR_CgaCtaId ;  /* 0x00000000000579c3 */ /* 0x000e220000008800 */
[C---:B-1----:R-:W-:Y:S01]  /*16890*/  IMAD.SHL.U32 R2, R0.reuse, 0x8, RZ ;  /* 0x0000000800027824 */ /* 0x042fe200078e00ff */
[----:B------:R-:W-:Y:S01]  /*168a0*/  LOP3.LUT R6, R0, 0x7f, RZ, 0xc0, !PT ;  /* 0x0000007f00067812 */ /* 0x000fe200078ec0ff */
[----:B------:R-:W-:Y:S01]  /*168b0*/  UMOV UR4, 0x400 ;  /* 0x0000040000047882 */ /* 0x000fe20000000000 */
[----:B------:R-:W-:Y:S01]  /*168c0*/  BSSY B8, `(.L_x_4660) ;  /* 0x00006f4000087945 */ /* 0x000fe20003800000 */
[----:B------:R-:W-:Y:S01]  /*168d0*/  IMAD.MOV.U32 R29, RZ, RZ, 0x1 ;  /* 0x00000001ff1d7424 */ /* 0x000fe200078e00ff */
[----:B------:R-:W-:Y:S01]  /*168e0*/  LOP3.LUT R3, R2, 0x1f8, RZ, 0xc0, !PT ;  /* 0x000001f802037812 */ /* 0x000fe200078ec0ff */
[----:B------:R-:W-:Y:S01]  /*168f0*/  IMAD.SHL.U32 R35, R6, 0x8, RZ ;  /* 0x0000000806237824 */ /* 0x000fe200078e00ff */
[----:B------:R-:W-:Y:S01]  /*16900*/  LOP3.LUT R2, R2, 0x38, RZ, 0xc0, !PT ;  /* 0x0000003802027812 */ /* 0x000fe200078ec0ff */
[----:B------:R-:W-:Y:S01]  /*16910*/  IMAD.MOV.U32 R19, RZ, RZ, RZ ;  /* 0x000000ffff137224 */ /* 0x000fe200078e00ff */
[----:B------:R-:W-:Y:S01]  /*16920*/  LOP3.LUT R4, R3, 0x38, R0, 0x78, !PT ;  /* 0x0000003803047812 */ /* 0x000fe200078e7800 */
[----:B------:R-:W-:Y:S01]  /*16930*/  IMAD.SHL.U32 R0, R0, 0x10, RZ ;  /* 0x0000001000007824 */ /* 0x000fe200078e00ff */
[----:B------:R-:W-:Y:S01]  /*16940*/  SHF.R.U32.HI R3, RZ, 0x3, R6 ;  /* 0x00000003ff037819 */ /* 0x000fe20000011606 */
[----:B------:R-:W-:Y:S01]  /*16950*/  IMAD.MOV.U32 R22, RZ, RZ, RZ ;  /* 0x000000ffff167224 */ /* 0x000fe200078e00ff */
[----:B------:R-:W-:Y:S01]  /*16960*/  LOP3.LUT R35, R4, 0x200, R35, 0xf8, !PT ;  /* 0x0000020004237812 */ /* 0x000fe200078ef823 */
[----:B------:R-:W-:Y:S01]  /*16970*/  IMAD.MOV.U32 R28, RZ, RZ, 0x1 ;  /* 0x00000001ff1c7424 */ /* 0x000fe200078e00ff */
[----:B------:R-:W-:Y:S01]  /*16980*/  LOP3.LUT R0, R3, 0x70, R0, 0xf8, !PT ;  /* 0x0000007003007812 */ /* 0x000fe200078ef800 */
[----:B------:R-:W-:Y:S01]  /*16990*/  ULDC.64 UR38, c[0x0][0x198] ;  /* 0x0000660000267ab9 */ /* 0x000fe20000000a00 */
[C---:B------:R-:W-:Y:S01]  /*169a0*/  LOP3.LUT R0, R2.reuse, 0xc0, RZ, 0xfc, !PT ;  /* 0x000000c002007812 */ /* 0x040fe200078efcff */
[----:B------:R-:W-:Y:S01]  /*169b0*/  ULDC UR36, c[0x0][0xc] ;  /* 0x0000030000247ab9 */ /* 0x000fe20000000800 */
[----:B------:R-:W-:-:S02]  /*169c0*/  LOP3.LUT R0, R2, 0x140, RZ, 0xfc, !PT ;  /* 0x0000014002007812 */ /* 0x000fc400078efcff */
[C---:B------:R-:W-:Y:S01]  /*169d0*/  LOP3.LUT R3, R2.reuse, 0x40, RZ, 0xfc, !PT ;  /* 0x0000004002037812 */ /* 0x040fe200078efcff */
[----:B0-----:R-:W-:Y:S01]  /*169e0*/  ULEA UR4, UR5, UR4, 0x18 ;  /* 0x0000000405047291 */ /* 0x001fe2000f8ec03f */
[C---:B------:R-:W-:Y:S02]  /*169f0*/  LOP3.LUT R3, R2.reuse, 0x100, RZ, 0xfc, !PT ;  /* 0x0000010002037812 */ /* 0x040fe400078efcff */
[----:B------:R-:W-:-:S03]  /*16a00*/  LOP3.LUT R3, R2, 0x180, RZ, 0xfc, !PT ;  /* 0x0000018002037812 */ /* 0x000fc600078efcff */
[----:B------:R-:W-:-:S05]  /*16a10*/  IMAD.U32 R18, RZ, RZ, UR4 ;  /* 0x00000004ff127e24 */ /* 0x000fca000f8e00ff */
[----:B------:R-:W-:Y:S02]  /*16a20*/  LEA R0, R35, R18, 0x1 ;  /* 0x0000001223007211 */ /* 0x000fe400078e08ff */
[----:B--2---:R-:W-:-:S05]  /*16a30*/  LOP3.LUT R4, R5, 0x2, RZ, 0xfc, !PT ;  /* 0x0000000205047812 */ /* 0x004fca00078efcff */
[----:B------:R0:W-:Y:S04]  /*16a40*/  STL [R1+0x48], R4 ;  /* 0x0000480401007387 */ /* 0x0001e80000100800 */
[----:B------:R1:W-:Y:S04]  /*16a50*/  STL [R1+0x24], RZ ;  /* 0x000024ff01007387 */ /* 0x0003e80000100800 */
[----:B------:R1:W-:Y:S01]  /*16a60*/  STL [R1+0x3c], R0 ;  /* 0x00003c0001007387 */ /* 0x0003e20000100800 */
[C---:B0-----:R-:W-:Y:S02]  /*16a70*/  LOP3.LUT R4, R2.reuse, 0x80, RZ, 0xfc, !PT ;  /* 0x0000008002047812 */ /* 0x041fe400078efcff */
[----:B------:R-:W-:-:S07]  /*16a80*/  LOP3.LUT R2, R2, 0x1c0, RZ, 0xfc, !PT ;  /* 0x000001c002027812 */ /* 0x000fce00078efcff */
.L_x_4771:
[----:B------:R-:W0:Y:S02]  /*16a90*/  LDC.64 R2, c[0x0][0xc88] ;  /* 0x00032200ff027b82 */ /* 0x000e240000000a00 */
        /* <DEDUP_REMOVED lines=45> */
[----:B0-----:R-:W-:Y:S02]  /*16d70*/  IMAD.U32 R6, RZ, RZ, UR5 ;  /* 0x00000005ff067e24 */ /* 0x001fe4000f8e00ff */
[----:B------:R-:W-:Y:S01]  /*16d80*/  IMAD.U32 R9, RZ, RZ, UR4 ;  /* 0x00000004ff097e24 */ /* 0x000fe2000f8e00ff */
[----:B--2---:R0:W-:Y:S01]  /*16d90*/  STL [R1+0x14], R8 ;  /* 0x0000140801007387 */ /* 0x0041e20000100800 */
[----:B------:R-:W-:Y:S01]  /*16da0*/  IMAD.MOV.U32 R10, RZ, RZ, R8 ;  /* 0x000000ffff0a7224 */ /* 0x000fe200078e0008 */
[----:B----4-:R-:W-:Y:S06]  /*16db0*/  @P2 BRA `(.L_x_4661) ;  /* 0x0000000000142947 */ /* 0x010fec0003800000 */
[----:B------:R-:W-:Y:S05]  /*16dc0*/  @!P0 BRA `(.L_x_4661) ;  /* 0x0000000000108947 */ /* 0x000fea0003800000 */
[----:B------:R-:W2:Y:S04]  /*16dd0*/  LDG.E R7, desc[UR40][R2.64] ;  /* 0x0000002802077981 */ /* 0x000ea8000c1e1900 */
[----:B------:R-:W2:Y:S02]  /*16de0*/  LDG.E R2, desc[UR40][R2.64+0x4] ;  /* 0x0000042802027981 */ /* 0x000ea4000c1e1900 */
[----:B--2---:R-:W-:-:S05]  /*16df0*/  IMAD.IADD R10, R2, 0x1, -R7 ;  /* 0x00000001020a7824 */ /* 0x004fca00078e0a07 */
[----:B------:R1:W-:Y:S02]  /*16e00*/  STL [R1+0x14], R10 ;  /* 0x0000140a01007387 */ /* 0x0003e40000100800 */
.L_x_4661:
[----:B------:R-:W-:Y:S01]  /*16e10*/  ULDC.64 UR4, c[0x0][0xa20] ;  /* 0x0002880000047ab9 */ /* 0x000fe20000000a00 */
[C---:B0-----:R-:W-:Y:S02]  /*16e20*/  LOP3.LUT R8, R26.reuse, 0xff000000, RZ, 0xc0, !PT ;  /* 0xff0000001a087812 */ /* 0x041fe400078ec0ff */
[----:B------:R-:W-:Y:S02]  /*16e30*/  ISETP.NE.U32.AND P0, PT, RZ, UR4, PT ;  /* 0x00000004ff007c0c */ /* 0x000fe4000bf05070 */
[----:B------:R-:W-:Y:S02]  /*16e40*/  SHF.R.U32.HI R8, RZ, 0x8, R8 ;  /* 0x00000008ff087819 */ /* 0x000fe40000011608 */
[----:B------:R-:W-:Y:S02]  /*16e50*/  ISETP.NE.AND.EX P0, PT, RZ, UR5, PT, P0 ;  /* 0x00000005ff007c0c */ /* 0x000fe4000bf05300 */
[C---:B------:R-:W-:Y:S02]  /*16e60*/  LOP3.LUT R2, R26.reuse, 0xff0000, RZ, 0xc0, !PT ;  /* 0x00ff00001a027812 */ /* 0x040fe400078ec0ff */
        /* <DEDUP_REMOVED lines=8> */
.L_x_4662:
        /* <DEDUP_REMOVED lines=9> */
.L_x_4663:
[----:B0-----:R-:W2:Y:S01]  /*16f80*/  @P1 LDG.E R2, desc[UR40][R4.64] ;  /* 0x0000002804021981 */ /* 0x001ea2000c1e1900 */
[----:B------:R-:W0:Y:S03]  /*16f90*/  LDC R3, c[0x0][0x448] ;  /* 0x00011200ff037b82 */ /* 0x000e260000000800 */
[----:B------:R3:W2:Y:S01]  /*16fa0*/  @P1 LDG.E R5, desc[UR40][R4.64+0x4] ;  /* 0x0000042804051981 */ /* 0x0006a2000c1e1900 */
[----:B-----5:R-:W-:Y:S01]  /*16fb0*/  IMAD.IADD R9, R9, 0x1, -R33 ;  /* 0x0000000109097824 */ /* 0x020fe200078e0a21 */
[----:B------:R-:W-:Y:S01]  /*16fc0*/  BSSY B0, `(.L_x_4664) ;  /* 0x0000036000007945 */ /* 0x000fe20003800000 */
[----:B------:R-:W-:Y:S01]  /*16fd0*/  LOP3.LUT R32, R8, 0xff, RZ, 0xc0, !PT ;  /* 0x000000ff08207812 */ /* 0x000fe200078ec0ff */
[----:B------:R-:W-:Y:S01]  /*16fe0*/  IMAD.MOV.U32 R13, RZ, RZ, RZ ;  /* 0x000000ffff0d7224 */ /* 0x000fe200078e00ff */
[----:B0-----:R-:W-:-:S13]  /*16ff0*/  ISETP.NE.AND P0, PT, R3, 0x1, PT ;  /* 0x000000010300780c */ /* 0x001fda0003f05270 */
[----:B---3--:R-:W0:Y:S08]  /*17000*/  @P0 LDC R4, c[0x0][0x44c] ;  /* 0x00011300ff040b82 */ /* 0x008e300000000800 */
[----:B------:R-:W3:Y:S01]  /*17010*/  @P0 LDC R3, c[0x0][0x450] ;  /* 0x00011400ff030b82 */ /* 0x000ee20000000800 */
[----:B--2---:R-:W-:Y:S02]  /*17020*/  @P1 IMAD.IADD R6, R5, 0x1, -R2 ;  /* 0x0000000105061824 */ /* 0x004fe400078e0a02 */
[----:B------:R-:W-:-:S02]  /*17030*/  IMAD.SHL.U32 R2, R25, 0x40, RZ ;  /* 0x0000004019027824 */ /* 0x000fc400078e00ff */
[----:B------:R-:W-:Y:S02]  /*17040*/  IMAD.IADD R7, R9, 0x1, R6 ;  /* 0x0000000109077824 */ /* 0x000fe400078e0206 */
[----:B------:R-:W-:-:S03]  /*17050*/  VIADD R2, R2, 0x3f ;  /* 0x0000003f02027836 */ /* 0x000fc60000000000 */
[C---:B------:R-:W-:Y:S01]  /*17060*/  IADD3 R5, R7.reuse, 0x40, -R10 ;  /* 0x0000004007057810 */ /* 0x040fe20007ffe80a */
[----:B0-----:R-:W-:Y:S01]  /*17070*/  @P0 IMAD.HI.U32 R4, R2, R4, RZ ;  /* 0x0000000402040227 */ /* 0x001fe200078e00ff */
[----:B------:R0:W-:Y:S04]  /*17080*/  STL [R1+0x4], R7 ;  /* 0x0000040701007387 */ /* 0x0001e80000100800 */
[----:B---3--:R-:W-:Y:S01]  /*17090*/  @P0 SHF.R.U32.HI R2, RZ, R3, R4 ;  /* 0x00000003ff020219 */ /* 0x008fe20000011604 */
[----:B------:R-:W-:-:S04]  /*170a0*/  VIADD R3, R7, 0x3f ;  /* 0x0000003f07037836 */ /* 0x000fc80000000000 */
[----:B------:R-:W-:Y:S01]  /*170b0*/  IMAD.IADD R2, R5, 0x1, R2 ;  /* 0x0000000105027824 */ /* 0x000fe200078e0202 */
[----:B------:R-:W-:-:S04]  /*170c0*/  SHF.R.S32.HI R4, RZ, 0x1f, R3 ;  /* 0x0000001fff047819 */ /* 0x000fc80000011403 */
[----:B------:R-:W-:Y:S02]  /*170d0*/  LEA.HI R4, R4, R3, RZ, 0x6 ;  /* 0x0000000304047211 */ /* 0x000fe400078f30ff */
[----:B------:R-:W-:Y:S02]  /*170e0*/  SHF.R.S32.HI R3, RZ, 0x1f, R2 ;  /* 0x0000001fff037819 */ /* 0x000fe40000011402 */
[----:B0-----:R-:W-:Y:S02]  /*170f0*/  SHF.R.S32.HI R7, RZ, 0x6, R4 ;  /* 0x00000006ff077819 */ /* 0x001fe40000011404 */
[----:B------:R-:W-:Y:S02]  /*17100*/  LEA.HI R3, R3, R2, RZ, 0x6 ;  /* 0x0000000203037211 */ /* 0x000fe400078f30ff */
[----:B------:R-:W-:Y:S02]  /*17110*/  SHF.R.U32.HI R4, RZ, 0x10, R8 ;  /* 0x00000010ff047819 */ /* 0x000fe40000011608 */
[----:B------:R-:W-:-:S04]  /*17120*/  SHF.R.S32.HI R3, RZ, 0x6, R3 ;  /* 0x00000006ff037819 */ /* 0x000fc80000011403 */
[----:B-1----:R-:W-:-:S04]  /*17130*/  VIMNMX R10, R7, R3, PT ;  /* 0x00000003070a7248 */ /* 0x002fc80003fe0100 */
[----:B------:R-:W-:-:S13]  /*17140*/  ISETP.GE.AND P0, PT, R10, 0x1, PT ;  /* 0x000000010a00780c */ /* 0x000fda0003f06270 */
[----:B------:R-:W-:Y:S05]  /*17150*/  @!P0 BRA `(.L_x_4665) ;  /* 0x0000000000708947 */ /* 0x000fea0003800000 */
        /* <DEDUP_REMOVED lines=12> */
[----:B------:R-:W-:Y:S01]  /*17220*/  IMAD R13, R2, R12, RZ ;  /* 0x0000000c020d7224 */ /* 0x000fe200078e02ff */
[----:B------:R-:W-:-:S05]  /*17230*/  MOV R2, RZ ;  /* 0x000000ff00027202 */ /* 0x000fca0000000f00 */
        /* <DEDUP_REMOVED lines=14> */
.L_x_4665:
[----:B------:R-:W-:Y:S05]  /*17320*/  BSYNC B0 ;  /* 0x0000000000007941 */ /* 0x000fea0003800000 */
.L_x_4664:
        /* <DEDUP_REMOVED lines=24> */
.L_x_4826:
[----:B-1----:R-:W-:Y:S02]  /*174b0*/  ISETP.NE.AND P0, PT, R14, RZ, PT ;  /* 0x000000ff0e00720c */ /* 0x002fe40003f05270 */
[----:B------:R-:W-:-:S11]  /*174c0*/  PLOP3.LUT P6, PT, PT, PT, PT, 0x8, 0x0 ;  /* 0x000000000000781c */ /* 0x000fd60003fce170 */
[----:B------:R-:W-:Y:S05]  /*174d0*/  @P0 BRA `(.L_x_4669) ;  /* 0x00000000000c0947 */ /* 0x000fea0003800000 */
[----:B------:R-:W-:-:S03]  /*174e0*/  UMOV UR4, 0xffffffff ;  /* 0xffffffff00047882 */ /* 0x000fc60000000000 */
[----:B------:R-:W-:Y:S05]  /*174f0*/  BRA.DIV UR4, `(.L_x_4670) ;  /* 0x0000007a04187947 */ /* 0x000fea000b800000 */
[----:B------:R-:W-:-:S13]  /*17500*/  ELECT P6, URZ, PT ;  /* 0x00000000003f782f */ /* 0x000fda00038c0000 */
.L_x_4669:
        /* <DEDUP_REMOVED lines=9> */
.L_x_4829:
[----:B------:R-:W-:Y:S05]  /*175a0*/  BSYNC B1 ;  /* 0x0000000000017941 */ /* 0x000fea0003800000 */
.L_x_4671:
        /* <DEDUP_REMOVED lines=10> */
.L_x_4830:
[----:B------:R-:W-:Y:S05]  /*17650*/  BSYNC B2 ;  /* 0x0000000000027941 */ /* 0x000fea0003800000 */
.L_x_4675:
        /* <DEDUP_REMOVED lines=9> */
.L_x_4678:
[----:B------:R-:W-:Y:S05]  /*176f0*/  BSYNC B2 ;  /* 0x0000000000027941 */ /* 0x000fea0003800000 */
.L_x_4677:
        /* <DEDUP_REMOVED lines=12> */
.L_x_4679:
        /* <DEDUP_REMOVED lines=13> */
.L_x_4831:
[----:B------:R-:W-:Y:S05]  /*17890*/  BSYNC B2 ;  /* 0x0000000000027941 */ /* 0x000fea0003800000 */
.L_x_4680:
[----:B------:R-:W-:Y:S01]  /*178a0*/  BSSY B2, `(.L_x_4682) ;  /* 0x000000b000027945 */ /* 0x000fe20003800000 */
[----:B------:R-:W-:Y:S02]  /*178b0*/  IMAD.MOV.U32 R12, RZ, RZ, 0x0 ;  /* 0x00000000ff0c7424 */ /* 0x000fe400078e00ff */
[----:B------:R-:W-:Y:S01]  /*178c0*/  IMAD.MOV.U32 R13, RZ, RZ, 0x12f00000 ;  /* 0x12f00000ff0d7424 */ /* 0x000fe200078e00ff */
[----:B------:R-:W-:Y:S06]  /*178d0*/  @P1 BRA `(.L_x_4683) ;  /* 0x00000000001c1947 */ /* 0x000fec0003800000 */
[----:B------:R-:W2:Y:S01]  /*178e0*/  S2R R11, SR_TID.X ;  /* 0x00000000000b7919 */ /* 0x000ea20000002100 */
[----:B01----:R-:W-:-:S04]  /*178f0*/  MOV R9, 0x10000 ;  /* 0x0001000000097802 */ /* 0x003fc80000000f00 */
[----:B------:R3:W-:Y:S01]  /*17900*/  SYNCS.ARRIVE.TRANS64 RZ, [R3+URZ+0x28cb0], R9 ;  /* 0x028cb00903ff79a7 */ /* 0x0007e2000800003f */
[----:B--2---:R-:W-:-:S04]  /*17910*/  LOP3.LUT R11, R11, 0x1f, RZ, 0xc0, !PT ;  /* 0x0000001f0b0b7812 */ /* 0x004fc800078ec0ff */
[----:B------:R-:W-:-:S13]  /*17920*/  ISETP.NE.AND P0, PT, R11, RZ, PT ;  /* 0x000000ff0b00720c */ /* 0x000fda0003f05270 */
[----:B---3--:R-:W-:Y:S05]  /*17930*/  @!P0 BRA `(.L_x_4683) ;  /* 0x0000000000048947 */ /* 0x008fea0003800000 */
[----:B------:R-:W-:Y:S01]  /*17940*/  BPT.TRAP 0x1 ;  /* 0x000000040000795c */ /* 0x000fe20000300000 */
.L_x_4683:
[----:B------:R-:W-:Y:S05]  /*17950*/  BSYNC B2 ;  /* 0x0000000000027941 */ /* 0x000fea0003800000 */
.L_x_4682:
        /* <DEDUP_REMOVED lines=9> */
.L_x_4684:
        /* <DEDUP_REMOVED lines=15> */
.L_x_4685:
        /* <DEDUP_REMOVED lines=15> */
.L_x_4686:
        /* <DEDUP_REMOVED lines=15> */
.L_x_4687:
        /* <DEDUP_REMOVED lines=15> */
.L_x_4688:
        /* <DEDUP_REMOVED lines=15> */
.L_x_4689:
        /* <DEDUP_REMOVED lines=15> */
.L_x_4690:
        /* <DEDUP_REMOVED lines=15> */
.L_x_4691:
        /* <DEDUP_REMOVED lines=10> */
.L_x_4674:
[----:B------:R-:W-:Y:S05]  /*18120*/  BSYNC B1 ;  /* 0x0000000000017941 */ /* 0x000fea0003800000 */
.L_x_4673:
        /* <DEDUP_REMOVED lines=9> */
.L_x_4711:
        /* <DEDUP_REMOVED lines=11> */
.L_x_4832:
[----:B------:R-:W-:Y:S05]  /*18270*/  BSYNC B2 ;  /* 0x0000000000027941 */ /* 0x000fea0003800000 */
.L_x_4694:
        /* <DEDUP_REMOVED lines=9> */
.L_x_4697:
[----:B------:R-:W-:Y:S05]  /*18310*/  BSYNC B2 ;  /* 0x0000000000027941 */ /* 0x000fea0003800000 */
.L_x_4696:
        /* <DEDUP_REMOVED lines=11> */
.L_x_4698:
        /* <DEDUP_REMOVED lines=13> */
.L_x_4833:
[----:B------:R-:W-:Y:S05]  /*184a0*/  BSYNC B2 ;  /* 0x0000000000027941 */ /* 0x000fea0003800000 */
.L_x_4699:
[----:B------:R-:W-:Y:S01]  /*184b0*/  BSSY B2, `(.L_x_4701) ;  /* 0x000000b000027945 */ /* 0x000fe20003800000 */
[----:B01----:R-:W-:Y:S02]  /*184c0*/  IMAD.MOV.U32 R2, RZ, RZ, 0x0 ;  /* 0x00000000ff027424 */ /* 0x003fe400078e00ff */
[----:B------:R-:W-:Y:S01]  /*184d0*/  IMAD.MOV.U32 R3, RZ, RZ, 0x12f00000 ;  /* 0x12f00000ff037424 */ /* 0x000fe200078e00ff */
[----:B------:R-:W-:Y:S06]  /*184e0*/  @P2 BRA `(.L_x_4702) ;  /* 0x00000000001c2947 */ /* 0x000fec0003800000 */
[----:B------:R-:W0:Y:S01]  /*184f0*/  S2R R14, SR_TID.X ;  /* 0x00000000000e7919 */ /* 0x000e220000002100 */
[----:B------:R-:W-:-:S04]  /*18500*/  MOV R10, 0x10000 ;  /* 0x00010000000a7802 */ /* 0x000fc80000000f00 */
[----:B------:R1:W-:Y:S01]  /*18510*/  SYNCS.ARRIVE.TRANS64 RZ, [R9+URZ+0x28cb0], R10 ;  /* 0x028cb00a09ff79a7 */ /* 0x0003e2000800003f */
[----:B0-----:R-:W-:-:S04]  /*18520*/  LOP3.LUT R14, R14, 0x1f, RZ, 0xc0, !PT ;  /* 0x0000001f0e0e7812 */ /* 0x001fc800078ec0ff */
[----:B------:R-:W-:-:S13]  /*18530*/  ISETP.NE.AND P1, PT, R14, RZ, PT ;  /* 0x000000ff0e00720c */ /* 0x000fda0003f25270 */
[----:B-1----:R-:W-:Y:S05]  /*18540*/  @!P1 BRA `(.L_x_4702) ;  /* 0x0000000000049947 */ /* 0x002fea0003800000 */
[----:B------:R-:W-:Y:S01]  /*18550*/  BPT.TRAP 0x1 ;  /* 0x000000040000795c */ /* 0x000fe20000300000 */
.L_x_4702:
[----:B------:R-:W-:Y:S05]  /*18560*/  BSYNC B2 ;  /* 0x0000000000027941 */ /* 0x000fea0003800000 */
.L_x_4701:
        /* <DEDUP_REMOVED lines=9> */
.L_x_4703:
        /* <DEDUP_REMOVED lines=15> */
.L_x_4704:
        /* <DEDUP_REMOVED lines=15> */
.L_x_4705:
        /* <DEDUP_REMOVED lines=15> */
.L_x_4706:
        /* <DEDUP_REMOVED lines=15> */
.L_x_4707:
        /* <DEDUP_REMOVED lines=15> */
.L_x_4708:
        /* <DEDUP_REMOVED lines=15> */
.L_x_4709:
        /* <DEDUP_REMOVED lines=15> */
.L_x_4710:
        /* <DEDUP_REMOVED lines=10> */
.L_x_4693:
[----:B------:R-:W-:Y:S05]  /*18d30*/  BSYNC B1 ;  /* 0x0000000000017941 */ /* 0x000fea0003800000 */
.L_x_4692:
        /* <DEDUP_REMOVED lines=8> */
.L_x_4667:
[----:B------:R-:W-:Y:S05]  /*18dc0*/  BSYNC B0 ;  /* 0x0000000000007941 */ /* 0x000fea0003800000 */
.L_x_4666:
[----:B------:R-:W1:Y:S01]  /*18dd0*/  LDC R0, c[0x0][0x448] ;  /* 0x00011200ff007b82 */ /* 0x000e620000000800 */
[----:B------:R-:W-:Y:S01]  /*18de0*/  LEA R2, R25, 0x3f, 0x6 ;  /* 0x0000003f19027811 */ /* 0x000fe200078e30ff */
[----:B------:R-:W-:Y:S06]  /*18df0*/  @!P0 WARPSYNC.ALL ;  /* 0x0000000000008948 */ /* 0x000fec0003800000 */
[----:B------:R-:W-:Y:S01]  /*18e00*/  @!P0 BAR.SYNC.DEFER_BLOCKING 0xc, 0x180 ;  /* 0x0306000000008b1d */ /* 0x000fe20000010000 */
[----:B------:R-:W-:-:S05]  /*18e10*/  ISETP.NE.AND P2, PT, R4, RZ, PT ;  /* 0x000000ff0400720c */ /* 0x000fca0003f45270 */
[----:B------:R-:W-:Y:S08]  /*18e20*/  BSSY B0, `(.L_x_4712) ;  /* 0x0000029000007945 */ /* 0x000ff00003800000 */
[----:B------:R-:W2:Y:S01]  /*18e30*/  @!P2 LDC R4, c[0x0][0x9f0] ;  /* 0x00027c00ff04ab82 */ /* 0x000ea20000000800 */
[----:B-1----:R-:W-:-:S13]  /*18e40*/  ISETP.NE.AND P1, PT, R0, 0x1, PT ;  /* 0x000000010000780c */ /* 0x002fda0003f25270 */
[----:B0-----:R-:W0:Y:S08]  /*18e50*/  @P1 LDC R3, c[0x0][0x44c] ;  /* 0x00011300ff031b82 */ /* 0x001e300000000800 */
[----:B------:R-:W1:Y:S01]  /*18e60*/  @P1 LDC R0, c[0x0][0x450] ;  /* 0x00011400ff001b82 */ /* 0x000e620000000800 */
[----:B0-----:R-:W-:-:S05]  /*18e70*/  @P1 IMAD.HI.U32 R3, R2, R3, RZ ;  /* 0x0000000302031227 */ /* 0x001fca00078e00ff */
[----:B-1----:R-:W-:-:S05]  /*18e80*/  @P1 SHF.R.U32.HI R2, RZ, R0, R3 ;  /* 0x00000000ff021219 */ /* 0x002fca0000011603 */
[----:B------:R-:W-:-:S05]  /*18e90*/  IMAD.IADD R2, R5, 0x1, R2 ;  /* 0x0000000105027824 */ /* 0x000fca00078e0202 */
[----:B------:R-:W-:-:S04]  /*18ea0*/  SHF.R.S32.HI R0, RZ, 0x1f, R2 ;  /* 0x0000001fff007819 */ /* 0x000fc80000011402 */
[----:B------:R-:W-:-:S04]  /*18eb0*/  LEA.HI R0, R0, R2, RZ, 0x6 ;  /* 0x0000000200007211 */ /* 0x000fc800078f30ff */
[----:B------:R-:W-:-:S04]  /*18ec0*/  SHF.R.S32.HI R0, RZ, 0x6, R0 ;  /* 0x00000006ff007819 */ /* 0x000fc80000011400 */
[----:B------:R-:W-:Y:S01]  /*18ed0*/  VIMNMX R7, R7, R0, PT ;  /* 0x0000000007077248 */ /* 0x000fe20003fe0100 */
[----:B------:R-:W-:-:S03]  /*18ee0*/  IMAD.MOV.U32 R0, RZ, RZ, RZ ;  /* 0x000000ffff007224 */ /* 0x000fc600078e00ff */
[----:B------:R-:W-:-:S13]  /*18ef0*/  ISETP.GE.AND P1, PT, R7, 0x1, PT ;  /* 0x000000010700780c */ /* 0x000fda0003f26270 */
[----:B--2---:R-:W-:Y:S05]  /*18f00*/  @!P1 BRA `(.L_x_4713) ;  /* 0x0000000000689947 */ /* 0x004fea0003800000 */
[-C--:B------:R-:W-:Y:S02]  /*18f10*/  IABS R0, R4.reuse ;  /* 0x0000000400007213 */ /* 0x080fe40000000000 */
        /* <DEDUP_REMOVED lines=21> */
[----:B------:R-:W-:-:S05]  /*19070*/  @P0 VIADD R5, R5, 0x1 ;  /* 0x0000000105050836 */ /* 0x000fca0000000000 */
[----:B------:R-:W-:-:S05]  /*19080*/  MOV R0, R5 ;  /* 0x0000000500007202 */ /* 0x000fca0000000f00 */
[----:B------:R-:W-:Y:S01]  /*19090*/  @!P2 IMAD.MOV R0, RZ, RZ, -R0 ;  /* 0x000000ffff00a224 */ /* 0x000fe200078e0a00 */
[----:B------:R-:W-:-:S07]  /*190a0*/  @!P1 LOP3.LUT R0, RZ, R4, RZ, 0x33, !PT ;  /* 0x00000004ff009212 */ /* 0x000fce00078e33ff */
.L_x_4713:
[----:B------:R-:W-:Y:S05]  /*190b0*/  BSYNC B0 ;  /* 0x0000000000007941 */ /* 0x000fea0003800000 */
.L_x_4712:
[-C--:B------:R-:W-:Y:S01]  /*190c0*/  IMAD R32, R32, R0.reuse, RZ ;  /* 0x0000000020207224 */ /* 0x080fe200078e02ff */
        /* <DEDUP_REMOVED lines=22> */
.L_x_4715:
        /* <DEDUP_REMOVED lines=20> */
.L_x_4718:
[----:B------:R-:W-:Y:S05]  /*19370*/  BSYNC B6 ;  /* 0x0000000000067941 */ /* 0x000fea0003800000 */
.L_x_4717:
        /* <DEDUP_REMOVED lines=20> */
.L_x_4721:
[----:B------:R0:W1:Y:S01]  /*194c0*/  LDC.64 R2, c[0x4][R34] ;  /* 0x0100000022027b82 */ /* 0x0000620000000a00 */
[----:B------:R-:W-:Y:S01]  /*194d0*/  ULDC.64 UR4, c[0x4][0x90] ;  /* 0x0100240000047ab9 */ /* 0x000fe20000000a00 */
[----:B------:R-:W-:Y:S01]  /*194e0*/  ULDC.64 UR6, c[0x4][0x98] ;  /* 0x0100260000067ab9 */ /* 0x000fe20000000a00 */
[----:B------:R-:W-:Y:S01]  /*194f0*/  ULDC.64 UR8, c[0x4][0x18] ;  /* 0x0100060000087ab9 */ /* 0x000fe20000000a00 */
[----:B------:R-:W-:Y:S01]  /*19500*/  MOV R4, UR4 ;  /* 0x0000000400047c02 */ /* 0x000fe20008000f00 */
[----:B------:R-:W-:Y:S02]  /*19510*/  IMAD.U32 R5, RZ, RZ, UR5 ;  /* 0x00000005ff057e24 */ /* 0x000fe4000f8e00ff */
        /* <DEDUP_REMOVED lines=9> */
.L_x_4720:
[----:B------:R-:W-:Y:S05]  /*195b0*/  BSYNC B6 ;  /* 0x0000000000067941 */ /* 0x000fea0003800000 */
.L_x_4719:
[----:B------:R-:W2:Y:S01]  /*195c0*/  LDL R34, [R1+0x20] ;  /* 0x0000200001227983 */ /* 0x000ea20000100800 */
[----:B------:R-:W-:Y:S01]  /*195d0*/  ULDC.64 UR4, c[0x0][0x9f8] ;  /* 0x00027e0000047ab9 */ /* 0x000fe20000000a00 */
[----:B------:R-:W0:Y:S02]  /*195e0*/  LDC R8, c[0x0][0x430] ;  /* 0x00010c00ff087b82 */ /* 0x000e240000000800 */
[----:B------:R-:W3:Y:S01]  /*195f0*/  LDL R20, [R1+0x4] ;  /* 0x0000040001147983 */ /* 0x000ee20000100800 */
[----:B------:R-:W-:Y:S01]  /*19600*/  ISETP.NE.U32.AND P0, PT, RZ, UR4, PT ;  /* 0x00000004ff007c0c */ /* 0x000fe2000bf05070 */
[----:B------:R-:W1:Y:S03]  /*19610*/  S2R R21, SR_TID.X ;  /* 0x0000000000157919 */ /* 0x000e660000002100 */
[----:B------:R-:W-:-:S13]  /*19620*/  ISETP.NE.AND.EX P0, PT, RZ, UR5, PT, P0 ;  /* 0x00000005ff007c0c */ /* 0x000fda000bf05300 */
[----:B------:R-:W-:Y:S01]  /*19630*/  @P0 IADD3 R2, P1, R23, UR4, RZ ;  /* 0x0000000417020c10 */ /* 0x000fe2000ff3e0ff */
[----:B------:R-:W-:-:S03]  /*19640*/  ULDC UR4, c[0x0][0x320] ;  /* 0x0000c80000047ab9 */ /* 0x000fc60000000800 */
[----:B------:R-:W-:-:S05]  /*19650*/  @P0 IADD3.X R3, R30, UR5, RZ, P1, !PT ;  /* 0x000000051e030c10 */ /* 0x000fca0008ffe4ff */
[----:B------:R4:W3:Y:S01]  /*19660*/  @P0 LDG.E R26, desc[UR40][R2.64] ;  /* 0x00000028021a0981 */ /* 0x0008e2000c1e1900 */
[----:B-1----:R-:W-:-:S04]  /*19670*/  LOP3.LUT R21, R21, 0x7f, RZ, 0xc0, !PT ;  /* 0x0000007f15157812 */ /* 0x002fc800078ec0ff */
[----:B------:R-:W-:Y:S02]  /*19680*/  SHF.R.U32.HI R0, RZ, 0x3, R21 ;  /* 0x00000003ff007819 */ /* 0x000fe40000011615 */
[----:B------:R-:W1:Y:S01]  /*19690*/  S2R R21, SR_TID.X ;  /* 0x0000000000157919 */ /* 0x000e620000002100 */
[----:B0-----:R-:W-:Y:S01]  /*196a0*/  ISETP.NE.AND P1, PT, R8, 0x1, PT ;  /* 0x000000010800780c */ /* 0x001fe20003f25270 */
[----:B------:R-:W0:Y:S01]  /*196b0*/  S2R R4, SR_TID.X ;  /* 0x0000000000047919 */ /* 0x000e220000002100 */
[----:B------:R-:W0:Y:S11]  /*196c0*/  S2R R9, SR_TID.X ;  /* 0x0000000000097919 */ /* 0x000e360000002100 */
[----:B----4-:R-:W4:Y:S08]  /*196d0*/  @P1 LDC R3, c[0x0][0x434] ;  /* 0x00010d00ff031b82 */ /* 0x010f300000000800 */
[----:B------:R-:W4:Y:S01]  /*196e0*/  @P1 LDC R2, c[0x0][0x438] ;  /* 0x00010e00ff021b82 */ /* 0x000f220000000800 */
[----:B-1----:R-:W-:-:S05]  /*196f0*/  IMAD.SHL.U32 R21, R21, 0x10, RZ ;  /* 0x0000001015157824 */ /* 0x002fca00078e00ff */
[----:B------:R-:W-:Y:S01]  /*19700*/  LOP3.LUT R21, R0, 0x70, R21, 0xf8, !PT ;  /* 0x0000007000157812 */ /* 0x000fe200078ef815 */
[----:B0-----:R-:W-:Y:S02]  /*19710*/  IMAD.SHL.U32 R4, R4, 0x8, RZ ;  /* 0x0000000804047824 */ /* 0x001fe400078e00ff */
[----:B------:R-:W-:-:S03]  /*19720*/  IMAD.SHL.U32 R9, R9, 0x8, RZ ;  /* 0x0000000809097824 */ /* 0x000fc600078e00ff */
[----:B------:R-:W-:Y:S02]  /*19730*/  LOP3.LUT R4, R4, 0x38, RZ, 0xc0, !PT ;  /* 0x0000003804047812 */ /* 0x000fe400078ec0ff */
[----:B------:R-:W-:Y:S02]  /*19740*/  LOP3.LUT R9, R9, 0x38, RZ, 0xc0, !PT ;  /* 0x0000003809097812 */ /* 0x000fe400078ec0ff */
[----:B------:R-:W-:Y:S02]  /*19750*/  LOP3.LUT R16, R16, 0xffffffbf, RZ, 0xc0, !PT ;  /* 0xffffffbf10107812 */ /* 0x000fe400078ec0ff */
[----:B------:R-:W-:Y:S02]  /*19760*/  LOP3.LUT R4, R4, 0x80, RZ, 0xfc, !PT ;  /* 0x0000008004047812 */ /* 0x000fe400078efcff */
[C---:B------:R-:W-:Y:S01]  /*19770*/  ISETP.GE.AND P3, PT, R9.reuse, UR4, PT ;  /* 0x0000000409007c0c */ /* 0x040fe2000bf66270 */
[----:B------:R-:W0:Y:S01]  /*19780*/  S2R R10, SR_TID.X ;  /* 0x00000000000a7919 */ /* 0x000e220000002100 */
[----:B------:R-:W-:Y:S01]  /*19790*/  IMAD.MOV.U32 R36, RZ, RZ, RZ ;  /* 0x000000ffff247224 */ /* 0x000fe200078e00ff */
[----:B------:R-:W-:Y:S01]  /*197a0*/  LOP3.LUT R11, R9, 0x1c0, RZ, 0xfc, !PT ;  /* 0x000001c0090b7812 */ /* 0x000fe200078efcff */
[----:B0-----:R-:W-:-:S05]  /*197b0*/  IMAD.SHL.U32 R10, R10, 0x8, RZ ;  /* 0x000000080a0a7824 */ /* 0x001fca00078e00ff */
[----:B------:R-:W-:-:S04]  /*197c0*/  LOP3.LUT R10, R10, 0x38, RZ, 0xc0, !PT ;  /* 0x000000380a0a7812 */ /* 0x000fc800078ec0ff */
[----:B------:R-:W-:Y:S02]  /*197d0*/  LOP3.LUT R10, R10, 0x180, RZ, 0xfc, !PT ;  /* 0x000001800a0a7812 */ /* 0x000fe400078efcff */
[----:B--2---:R-:W-:Y:S02]  /*197e0*/  LEA R23, R34, 0xffffffc0, 0x6 ;  /* 0xffffffc022177811 */ /* 0x004fe400078e30ff */
[----:B------:R-:W0:Y:S03]  /*197f0*/  S2R R34, SR_TID.X ;  /* 0x0000000000227919 */ /* 0x000e260000002100 */
[----:B------:R-:W-:Y:S02]  /*19800*/  IMAD.IADD R37, R21, 0x1, R23 ;  /* 0x0000000115257824 */ /* 0x000fe400078e0217 */
[----:B0-----:R-:W-:-:S05]  /*19810*/  IMAD.SHL.U32 R34, R34, 0x8, RZ ;  /* 0x0000000822227824 */ /* 0x001fca00078e00ff */
[----:B------:R-:W-:-:S04]  /*19820*/  LOP3.LUT R34, R34, 0x38, RZ, 0xc0, !PT ;  /* 0x0000003822227812 */ /* 0x000fc800078ec0ff */
[----:B------:R-:W-:-:S04]  /*19830*/  LOP3.LUT R34, R34, 0x40, RZ, 0xfc, !PT ;  /* 0x0000004022227812 */ /* 0x000fc800078efcff */
[----:B------:R-:W-:Y:S02]  /*19840*/  ISETP.GE.AND P2, PT, R34, UR4, PT ;  /* 0x0000000422007c0c */ /* 0x000fe4000bf46270 */
[----:B------:R-:W0:Y:S01]  /*19850*/  S2R R34, SR_TID.X ;  /* 0x0000000000227919 */ /* 0x000e220000002100 */
[C---:B---3--:R-:W-:Y:S01]  /*19860*/  ISETP.GE.AND P0, PT, R37.reuse, R20, PT ;  /* 0x000000142500720c */ /* 0x048fe20003f06270 */
[----:B------:R-:W-:-:S03]  /*19870*/  IMAD.IADD R37, R37, 0x1, R33 ;  /* 0x0000000125257824 */ /* 0x000fc600078e0221 */
[----:B------:R-:W-:Y:S01]  /*19880*/  ISETP.GT.U32.OR P0, PT, R21, 0x3f, P0 ;  /* 0x0000003f1500780c */ /* 0x000fe20000704470 */
[----:B----4-:R-:W-:-:S04]  /*19890*/  @P1 IMAD.HI.U32 R3, R37, R3, RZ ;  /* 0x0000000325031227 */ /* 0x010fc800078e00ff */
[----:B------:R-:W-:Y:S01]  /*198a0*/  IMAD.MOV.U32 R0, RZ, RZ, R37 ;  /* 0x000000ffff007224 */ /* 0x000fe200078e0025 */
[----:B------:R-:W-:-:S07]  /*198b0*/  @P1 SHF.R.U32.HI R0, RZ, R2, R3 ;  /* 0x00000002ff001219 */ /* 0x000fce0000011603 */
[----:B------:R-:W1:Y:S01]  /*198c0*/  @!P0 LDC.64 R2, c[0x0][0x428] ;  /* 0x00010a00ff028b82 */ /* 0x000e620000000a00 */
[----:B------:R-:W-:Y:S02]  /*198d0*/  SEL R7, RZ, 0xffffffff, P2 ;  /* 0xffffffffff077807 */ /* 0x000fe40001000000 */
[----:B------:R-:W-:Y:S01]  /*198e0*/  @P2 LOP3.LUT R16, R16, 0x40, RZ, 0xfc, !PT ;  /* 0x0000004010102812 */ /* 0x000fe200078efcff */
[----:B0-----:R-:W-:-:S05]  /*198f0*/  IMAD.SHL.U32 R34, R34, 0x8, RZ ;  /* 0x0000000822227824 */ /* 0x001fca00078e00ff */
[----:B------:R-:W-:Y:S01]  /*19900*/  LOP3.LUT R34, R34, 0x38, RZ, 0xc0, !PT ;  /* 0x0000003822227812 */ /* 0x000fe200078ec0ff */
[----:B------:R-:W-:Y:S01]  /*19910*/  IMAD.SHL.U32 R7, R7, 0x2, RZ ;  /* 0x0000000207077824 */ /* 0x000fe200078e00ff */
[----:B------:R-:W-:Y:S02]  /*19920*/  ISETP.GE.AND P2, PT, R4, UR4, PT ;  /* 0x0000000404007c0c */ /* 0x000fe4000bf46270 */
[----:B------:R-:W-:Y:S02]  /*19930*/  LOP3.LUT R34, R34, 0xc0, RZ, 0xfc, !PT ;  /* 0x000000c022227812 */ /* 0x000fe400078efcff */
[----:B------:R-:W-:Y:S02]  /*19940*/  SEL R4, RZ, 0x1, P3 ;  /* 0x00000001ff047807 */ /* 0x000fe40001800000 */
        /* <DEDUP_REMOVED lines=8> */
[----:B-1----:R-:W-:-:S04]  /*199d0*/  @!P0 IMAD R6, R34, R2, RZ ;  /* 0x0000000222068224 */ /* 0x002fc800078e02ff */
        /* <DEDUP_REMOVED lines=18> */
[----:B------:R-:W-:-:S02]  /*19b00*/  SEL R4, RZ, 0x10, P3 ;  /* 0x00000010ff047807 */ /* 0x000fc40001800000 */
[----:B------:R-:W-:Y:S02]  /*19b10*/  SEL R5, RZ, 0x20, P2 ;  /* 0x00000020ff057807 */ /* 0x000fe40001000000 */
[----:B0-----:R-:W-:Y:S02]  /*19b20*/  SEL R3, RZ, 0x40, P0 ;  /* 0x00000040ff037807 */ /* 0x001fe40000000000 */
[----:B------:R-:W-:-:S04]  /*19b30*/  LOP3.LUT R4, R5, R7, R4, 0xfe, !PT ;  /* 0x0000000705047212 */ /* 0x000fc800078efe04 */
[----:B------:R-:W-:-:S05]  /*19b40*/  LOP3.LUT R3, R4, R3, RZ, 0xfc, !PT ;  /* 0x0000000304037212 */ /* 0x000fca00078efcff */
[----:B------:R0:W-:Y:S01]  /*19b50*/  STL [R1+0x30], R3 ;  /* 0x0000300301007387 */ /* 0x0001e20000100800 */
[----:B------:R-:W-:Y:S02]  /*19b60*/  LOP3.LUT R16, R16, 0xfffffff7, RZ, 0xc0, !PT ;  /* 0xfffffff710107812 */ /* 0x000fe400078ec0ff */
[----:B------:R-:W-:Y:S02]  /*19b70*/  ISETP.GE.AND P0, PT, R11, UR4, PT ;  /* 0x000000040b007c0c */ /* 0x000fe4000bf06270 */
[----:B------:R-:W-:Y:S01]  /*19b80*/  @P3 LOP3.LUT R16, R16, 0x8, RZ, 0xfc, !PT ;  /* 0x0000000810103812 */ /* 0x000fe200078efcff */
[----:B------:R-:W-:Y:S01]  /*19b90*/  UMOV UR4, 0xffffffff ;  /* 0xffffffff00047882 */ /* 0x000fe20000000000 */
[----:B------:R-:W-:Y:S02]  /*19ba0*/  IADD3 R0, -R0, RZ, RZ ;  /* 0x000000ff00007210 */ /* 0x000fe40007ffe1ff */
[----:B------:R-:W-:Y:S02]  /*19bb0*/  LOP3.LUT R16, R16, 0xfffffffb, RZ, 0xc0, !PT ;  /* 0xfffffffb10107812 */ /* 0x000fe400078ec0ff */
[----:B------:R-:W-:Y:S01]  /*19bc0*/  SEL R2, RZ, 0x80, P0 ;  /* 0x00000080ff027807 */ /* 0x000fe20000000000 */
[----:B------:R-:W-:Y:S01]  /*19bd0*/  IMAD R37, R8, R0, R37 ;  /* 0x0000000008257224 */ /* 0x000fe200078e0225 */
[----:B------:R-:W-:Y:S01]  /*19be0*/  @P2 LOP3.LUT R16, R16, 0x4, RZ, 0xfc, !PT ;  /* 0x0000000410102812 */ /* 0x000fe200078efcff */
[----:B0-----:R-:W-:Y:S06]  /*19bf0*/  BRA.DIV UR4, `(.L_x_4722) ;  /* 0x0000005204dc7947 */ /* 0x001fec000b800000 */
.L_x_4836:
[----:B------:R-:W2:Y:S01]  /*19c00*/  LDL R0, [R1+0x48] ;  /* 0x0000480001007983 */ /* 0x000ea20000100800 */
[----:B------:R-:W-:Y:S02]  /*19c10*/  LOP3.LUT R2, R3, R2, RZ, 0xfc, !PT ;  /* 0x0000000203027212 */ /* 0x000fe400078efcff */
[----:B------:R-:W-:Y:S02]  /*19c20*/  ISETP.GT.U32.AND P1, PT, R21, 0x3f, PT ;  /* 0x0000003f1500780c */ /* 0x000fe40003f24070 */
[----:B------:R-:W-:Y:S01]  /*19c30*/  LOP3.LUT R16, R16, 0xfffffeff, RZ, 0xc0, !PT ;  /* 0xfffffeff10107812 */ /* 0x000fe200078ec0ff */
[----:B------:R0:W-:Y:S03]  /*19c40*/  STL [R1+0xc], R2 ;  /* 0x00000c0201007387 */ /* 0x0001e60000100800 */
[----:B------:R-:W-:-:S07]  /*19c50*/  LOP3.LUT R16, R16, 0xfffffffe, RZ, 0xc0, !PT ;  /* 0xfffffffe10107812 */ /* 0x000fce00078ec0ff */
[----:B------:R-:W-:Y:S02]  /*19c60*/  @P1 LOP3.LUT R16, R16, 0x1, RZ, 0xfc, !PT ;  /* 0x0000000110101812 */ /* 0x000fe400078efcff */
[----:B--2---:R-:W-:-:S13]  /*19c70*/  ISETP.NE.AND P0, PT, R0, 0x3, PT ;  /* 0x000000030000780c */ /* 0x004fda0003f05270 */
[----:B------:R-:W-:Y:S01]  /*19c80*/  @P0 LOP3.LUT R16, R16, 0x100, RZ, 0xfc, !PT ;  /* 0x0000010010100812 */ /* 0x000fe200078efcff */
[----:B0-----:R-:W-:Y:S06]  /*19c90*/  @!P0 BRA `(.L_x_4723) ;  /* 0x0000000000048947 */ /* 0x001fec0003800000 */
[----:B------:R-:W-:Y:S01]  /*19ca0*/  BPT.TRAP 0x1 ;  /* 0x000000040000795c */ /* 0x000fe20000300000 */
.L_x_4723:
        /* <DEDUP_REMOVED lines=9> */
.L_x_4837:
[----:B------:R-:W-:Y:S05]  /*19d40*/  BSYNC B0 ;  /* 0x0000000000007941 */ /* 0x000fea0003800000 */
.L_x_4724:
[----:B------:R-:W1:Y:S01]  /*19d50*/  S2R R7, SR_TID.X ;  /* 0x0000000000077919 */ /* 0x000e620000002100 */
[----:B0-----:R-:W-:Y:S01]  /*19d60*/  SHF.R.S32.HI R0, RZ, 0x1f, R37 ;  /* 0x0000001fff007819 */ /* 0x001fe20000011425 */
[----:B------:R-:W-:Y:S01]  /*19d70*/  ULDC.64 UR4, c[0x0][0x300] ;  /* 0x0000c00000047ab9 */ /* 0x000fe20000000a00 */
[----:B-----5:R-:W-:Y:S01]  /*19d80*/  SHF.R.S32.HI R4, RZ, 0x1f, R36 ;  /* 0x0000001fff047819 */ /* 0x020fe20000011424 */
[----:B------:R-:W-:Y:S01]  /*19d90*/  IMAD.WIDE.U32 R2, R37, UR4, RZ ;  /* 0x0000000425027c25 */ /* 0x000fe2000f8e00ff */
[----:B------:R-:W-:Y:S01]  /*19da0*/  ULDC.64 UR6, c[0x0][0x2e8] ;  /* 0x0000ba0000067ab9 */ /* 0x000fe20000000a00 */
[----:B------:R0:W-:Y:S01]  /*19db0*/  STL [R1+0x28], R0 ;  /* 0x0000280001007387 */ /* 0x0001e20000100800 */
[----:B------:R-:W-:Y:S01]  /*19dc0*/  LOP3.LUT R16, R16, 0xfffffffd, RZ, 0xc0, !PT ;  /* 0xfffffffd10107812 */ /* 0x000fe200078ec0ff */
[----:B------:R-:W-:Y:S02]  /*19dd0*/  IMAD R5, R22, 0x1000, R35 ;  /* 0x0000100016057824 */ /* 0x000fe400078e0223 */
        /* <DEDUP_REMOVED lines=10> */
[----:B------:R-:W-:-:S03]  /*19e80*/  IMAD.IADD R3, R3, 0x1, R0 ;  /* 0x0000000103037824 */ /* 0x000fc600078e0200 */
[----:B------:R-:W-:Y:S01]  /*19e90*/  LOP3.LUT R7, R7, 0x38, RZ, 0xc0, !PT ;  /* 0x0000003807077812 */ /* 0x000fe200078ec0ff */
[----:B------:R-:W-:Y:S01]  /*19ea0*/  IMAD.WIDE.U32 R2, R17, UR4, R2 ;  /* 0x0000000411027c25 */ /* 0x000fe2000f8e0002 */
[----:B------:R-:W-:Y:S02]  /*19eb0*/  ULDC UR4, c[0x0][0x2f4] ;  /* 0x0000bd0000047ab9 */ /* 0x000fe40000000800 */
[----:B------:R-:W-:Y:S01]  /*19ec0*/  ISETP.GE.AND P2, PT, R7, UR4, PT ;  /* 0x0000000407007c0c */ /* 0x000fe2000bf46270 */
[----:B--2---:R-:W-:Y:S01]  /*19ed0*/  IMAD R4, R17, UR5, R3 ;  /* 0x0000000511047c24 */ /* 0x004fe2000f8e0203 */
        /* <DEDUP_REMOVED lines=38> */
.L_x_4847:
        /* <DEDUP_REMOVED lines=10> */
.L_x_4727:
        /* <DEDUP_REMOVED lines=11> */
.L_x_4728:
[----:B------:R1:W5:Y:S01]  /*1a290*/  LDL.LU R0, [R1+0x18] ;  /* 0x0000180001007983 */ /* 0x0003620000300800 */
[----:B------:R1:W-:Y:S03]  /*1a2a0*/  SYNCS.ARRIVE.TRANS64.A1T0 RZ, [R30+URZ+0x28c30], RZ ;  /* 0x028c30ff1eff79a7 */ /* 0x0003e6000810003f */
[----:B------:R1:W5:Y:S04]  /*1a2b0*/  LDL.LU R4, [R1+0x8] ;  /* 0x0000080001047983 */ /* 0x0003680000300800 */
[----:B0-----:R1:W5:Y:S02]  /*1a2c0*/  LDL R3, [R1+0xc] ;  /* 0x00000c0001037983 */ /* 0x0013640000100800 */
        /* <DEDUP_REMOVED lines=18> */
[----:B------:R0:W-:Y:S01]  /*1a3f0*/  STL.64 [R1+0x18], R4 ;  /* 0x0000180401007387 */ /* 0x0001e20000100a00 */
        /* <DEDUP_REMOVED lines=8> */
[----:B------:R-:W-:Y:S01]  /*1a480*/  IMAD.U32 R4, RZ, RZ, UR4 ;  /* 0x00000004ff047e24 */ /* 0x000fe2000f8e00ff */
[----:B------:R-:W-:Y:S01]  /*1a490*/  MOV R8, 0x70 ;  /* 0x0000007000087802 */ /* 0x000fe20000000f00 */
[----:B------:R-:W0:Y:S01]  /*1a4a0*/  LDC.64 R2, c[0x4][R2] ;  /* 0x0100000002027b82 */ /* 0x000e220000000a00 */
[----:B------:R-:W-:Y:S02]  /*1a4b0*/  IMAD.U32 R5, RZ, RZ, UR5 ;  /* 0x00000005ff057e24 */ /* 0x000fe4000f8e00ff */
[----:B------:R-:W-:Y:S02]  /*1a4c0*/  IMAD.U32 R6, RZ, RZ, UR6 ;  /* 0x00000006ff067e24 */ /* 0x000fe4000f8e00ff */
[----:B------:R-:W-:-:S02]  /*1a4d0*/  IMAD.U32 R7, RZ, RZ, UR7 ;  /* 0x00000007ff077e24 */ /* 0x000fc4000f8e00ff */
[----:B------:R-:W-:Y:S02]  /*1a4e0*/  IMAD.U32 R10, RZ, RZ, UR8 ;  /* 0x00000008ff0a7e24 */ /* 0x000fe4000f8e00ff */
[----:B------:R-:W-:Y:S02]  /*1a4f0*/  IMAD.U32 R11, RZ, RZ, UR9 ;  /* 0x00000009ff0b7e24 */ /* 0x000fe4000f8e00ff */
[----:B------:R-:W-:Y:S02]  /*1a500*/  IMAD.MOV.U32 R12, RZ, RZ, 0x1 ;  /* 0x00000001ff0c7424 */ /* 0x000fe400078e00ff */
[----:B------:R-:W-:-:S07]  /*1a510*/  IMAD.MOV.U32 R13, RZ, RZ, RZ ;  /* 0x000000ffff0d7224 */ /* 0x000fce00078e00ff */
[----:B------:R-:W-:-:S07]  /*1a520*/  LEPC R20, `(.L_x_4730) ;  /* 0x000000001014794e */ /* 0x000fce0000000000 */
[----:B01----:R-:W-:Y:S05]  /*1a530*/  CALL.ABS.NOINC R2 ;  /* 0x0000000002007343 */ /* 0x003fea0003c00000 */
.L_x_4730:
[----:B------:R-:W-:Y:S05]  /*1a540*/  BSYNC B6 ;  /* 0x0000000000067941 */ /* 0x000fea0003800000 */
.L_x_4729:
[----:B------:R-:W2:Y:S01]  /*1a550*/  LDL.LU R0, [R1+0x8] ;  /* 0x0000080001007983 */ /* 0x000ea20000300800 */
[----:B------:R-:W-:Y:S01]  /*1a560*/  ULDC.64 UR4, c[0x0][0x2d8] ;  /* 0x0000b60000047ab9 */ /* 0x000fe20000000a00 */
[----:B------:R-:W0:Y:S02]  /*1a570*/  LDC R7, c[0x0][0x448] ;  /* 0x00011200ff077b82 */ /* 0x000e240000000800 */
[----:B------:R-:W2:Y:S04]  /*1a580*/  LDL.LU.64 R2, [R1+0x18] ;  /* 0x0000180001027983 */ /* 0x000ea80000300a00 */
        /* <DEDUP_REMOVED lines=86> */
.L_x_4856:
        /* <DEDUP_REMOVED lines=10> */
.L_x_4732:
        /* <DEDUP_REMOVED lines=18> */
.L_x_4857:
[----:B------:R-:W-:Y:S05]  /*1acb0*/  BSYNC B0 ;  /* 0x0000000000007941 */ /* 0x000fea0003800000 */
.L_x_4733:
[----:B------:R-:W2:Y:S02]  /*1acc0*/  LDL R2, [R1+0x48] ;  /* 0x0000480001027983 */ /* 0x000ea40000100800 */
[----:B--2---:R-:W-:-:S13]  /*1acd0*/  ISETP.NE.AND P0, PT, R2, 0x3, PT ;  /* 0x000000030200780c */ /* 0x004fda0003f05270 */
[----:B------:R-:W-:Y:S05]  /*1ace0*/  @!P0 BRA `(.L_x_4735) ;  /* 0x0000000000048947 */ /* 0x000fea0003800000 */
[----:B------:R-:W-:Y:S01]  /*1acf0*/  BPT.TRAP 0x1 ;  /* 0x000000040000795c */ /* 0x000fe20000300000 */
.L_x_4735:
[----:B0-----:R-:W-:Y:S01]  /*1ad00*/  SHF.L.U32 R0, R28, 0x1f, RZ ;  /* 0x0000001f1c007819 */ /* 0x001fe200000006ff */
[----:B------:R-:W-:Y:S03]  /*1ad10*/  BSSY B0, `(.L_x_4736) ;  /* 0x0000003000007945 */ /* 0x000fe60003800000 */
[----:B------:R-:W0:Y:S02]  /*1ad20*/  SYNCS.PHASECHK.TRANS64.TRYWAIT P0, [R30+URZ+0x28c60], R0 ;  /* 0x028c60001e0075a7 */ /* 0x000e24000800017f */
[----:B0-----:R-:W-:Y:S05]  /*1ad30*/  @!P0 BRA `(.L_x_4737) ;  /* 0x0000004c007c8947 */ /* 0x001fea0003800000 */
.L_x_4858:
[----:B------:R-:W-:Y:S05]  /*1ad40*/  BSYNC B0 ;  /* 0x0000000000007941 */ /* 0x000fea0003800000 */
.L_x_4736:
[----:B------:R-:W0:Y:S01]  /*1ad50*/  LDL.LU R2, [R1+0x28] ;  /* 0x0000280001027983 */ /* 0x000e220000300800 */
[----:B------:R-:W-:Y:S01]  /*1ad60*/  ULDC.64 UR4, c[0x0][0x328] ;  /* 0x0000ca0000047ab9 */ /* 0x000fe20000000a00 */
[----:B------:R-:W-:Y:S02]  /*1ad70*/  ULDC.64 UR6, c[0x0][0x318] ;  /* 0x0000c60000067ab9 */ /* 0x000fe40000000a00 */
[----:B------:R-:W2:Y:S01]  /*1ad80*/  LDL.LU R4, [R1+0x2c] ;  /* 0x00002c0001047983 */ /* 0x000ea20000300800 */
[----:B0-----:R-:W-:Y:S02]  /*1ad90*/  IMAD R0, R2, UR4, RZ ;  /* 0x0000000402007c24 */ /* 0x001fe4000f8e02ff */
[----:B------:R-:W-:-:S04]  /*1ada0*/  IMAD.WIDE.U32 R2, R37, UR4, RZ ;  /* 0x0000000425027c25 */ /* 0x000fc8000f8e00ff */
[----:B------:R-:W-:Y:S01]  /*1adb0*/  IMAD R0, R37, UR5, R0 ;  /* 0x0000000525007c24 */ /* 0x000fe2000f8e0200 */
[----:B------:R-:W-:-:S04]  /*1adc0*/  ULDC.64 UR4, c[0x0][0x338] ;  /* 0x0000ce0000047ab9 */ /* 0x000fc80000000a00 */
[----:B------:R-:W-:Y:S01]  /*1add0*/  IADD3 R3, R3, R0, RZ ;  /* 0x0000000003037210 */ /* 0x000fe20007ffe0ff */
[----:B--2---:R-:W-:Y:S02]  /*1ade0*/  IMAD R0, R4, UR4, RZ ;  /* 0x0000000404007c24 */ /* 0x004fe4000f8e02ff */
[----:B------:R-:W-:Y:S02]  /*1adf0*/  IMAD R4, R22, 0x8000, R35 ;  /* 0x0000800016047824 */ /* 0x000fe400078e0223 */
        /* <DEDUP_REMOVED lines=98> */
.L_x_4868:
        /* <DEDUP_REMOVED lines=34> */
.L_x_4739:
        /* <DEDUP_REMOVED lines=11> */
.L_x_4740:
        /* <DEDUP_REMOVED lines=12> */
.L_x_4755:
[----:B--2---:R-:W2:Y:S01]  /*1b7b0*/  LDL R10, [R1+0x48] ;  /* 0x00004800010a7983 */ /* 0x004ea20000100800 */
[----:B0-----:R-:W0:Y:S01]  /*1b7c0*/  LDC R5, c[0x0][0x430] ;  /* 0x00010c00ff057b82 */ /* 0x001e220000000800 */
[----:B-1----:R-:W1:Y:S01]  /*1b7d0*/  S2R R2, SR_TID.X ;  /* 0x0000000000027919 */ /* 0x002e620000002100 */
[----:B---3--:R-:W3:Y:S01]  /*1b7e0*/  S2R R8, SR_TID.X ;  /* 0x0000000000087919 */ /* 0x008ee20000002100 */
[----:B0-----:R-:W-:Y:S02]  /*1b7f0*/  ISETP.NE.AND P0, PT, R5, 0x1, PT ;  /* 0x000000010500780c */ /* 0x001fe40003f05270 */
[----:B-1----:R-:W-:-:S11]  /*1b800*/  LOP3.LUT R2, R2, 0x7f, RZ, 0xc0, !PT ;  /* 0x0000007f02027812 */ /* 0x002fd600078ec0ff */
[----:B------:R-:W0:Y:S01]  /*1b810*/  @P0 LDC R6, c[0x0][0x434] ;  /* 0x00010d00ff060b82 */ /* 0x000e220000000800 */
[----:B---3--:R-:W-:Y:S01]  /*1b820*/  IMAD.SHL.U32 R8, R8, 0x10, RZ ;  /* 0x0000001008087824 */ /* 0x008fe200078e00ff */
[----:B------:R-:W-:-:S04]  /*1b830*/  SHF.R.U32.HI R2, RZ, 0x3, R2 ;  /* 0x00000003ff027819 */ /* 0x000fc80000011602 */
[----:B------:R-:W-:Y:S02]  /*1b840*/  LOP3.LUT R8, R2, 0x70, R8, 0xf8, !PT ;  /* 0x0000007002087812 */ /* 0x000fe400078ef808 */
[----:B------:R-:W1:Y:S02]  /*1b850*/  @P0 LDC R3, c[0x0][0x438] ;  /* 0x00010e00ff030b82 */ /* 0x000e640000000800 */
[----:B------:R-:W-:Y:S01]  /*1b860*/  ISETP.GT.U32.AND P1, PT, R8, 0x3f, PT ;  /* 0x0000003f0800780c */ /* 0x000fe20003f24070 */
[----:B------:R-:W-:-:S04]  /*1b870*/  IMAD R4, R7, 0x40, R33 ;  /* 0x0000004007047824 */ /* 0x000fc800078e0221 */
[----:B------:R-:W-:-:S08]  /*1b880*/  IMAD.IADD R4, R8, 0x1, R4 ;  /* 0x0000000108047824 */ /* 0x000fd000078e0204 */
[----:B------:R-:W3:Y:S01]  /*1b890*/  @!P1 LDC.64 R8, c[0x0][0x428] ;  /* 0x00010a00ff089b82 */ /* 0x000ee20000000a00 */
[----:B0-----:R-:W-:-:S04]  /*1b8a0*/  @P0 IMAD.HI.U32 R6, R4, R6, RZ ;  /* 0x0000000604060227 */ /* 0x001fc800078e00ff */
[----:B------:R-:W-:Y:S01]  /*1b8b0*/  IMAD.MOV.U32 R2, RZ, RZ, R4 ;  /* 0x000000ffff027224 */ /* 0x000fe200078e0004 */
[----:B-1----:R-:W-:-:S05]  /*1b8c0*/  @P0 SHF.R.U32.HI R2, RZ, R3, R6 ;  /* 0x00000003ff020219 */ /* 0x002fca0000011606 */
[----:B------:R-:W-:-:S04]  /*1b8d0*/  IMAD.MOV R3, RZ, RZ, -R2 ;  /* 0x000000ffff037224 */ /* 0x000fc800078e0a02 */
[----:B------:R-:W-:Y:S01]  /*1b8e0*/  IMAD R5, R5, R3, R4 ;  /* 0x0000000305057224 */ /* 0x000fe200078e0204 */
[--C-:B------:R-:W-:Y:S01]  /*1b8f0*/  @!P1 SHF.R.S32.HI R3, RZ, 0x1f, R2.reuse ;  /* 0x0000001fff039819 */ /* 0x100fe20000011402 */
[-C--:B---3--:R-:W-:Y:S02]  /*1b900*/  @!P1 IMAD R4, R34, R8.reuse, RZ ;  /* 0x0000000822049224 */ /* 0x088fe400078e02ff */
[----:B------:R-:W-:-:S04]  /*1b910*/  @!P1 IMAD.WIDE.U32 R2, R26, R8, R2 ;  /* 0x000000081a029225 */ /* 0x000fc800078e0002 */
[----:B------:R-:W-:Y:S02]  /*1b920*/  @!P1 IMAD R4, R26, R9, R4 ;  /* 0x000000091a049224 */ /* 0x000fe400078e0204 */
[----:B------:R-:W0:Y:S02]  /*1b930*/  @!P1 LDC.64 R8, c[0x0][0x418] ;  /* 0x00010600ff089b82 */ /* 0x000e240000000a00 */
[----:B------:R-:W-:Y:S02]  /*1b940*/  @!P1 IMAD.IADD R3, R4, 0x1, R3 ;  /* 0x0000000104039824 */ /* 0x000fe400078e0203 */
[----:B------:R-:W-:Y:S02]  /*1b950*/  IMAD.MOV.U32 R4, RZ, RZ, RZ ;  /* 0x000000ffff047224 */ /* 0x000fe400078e00ff */
[----:B------:R-:W-:Y:S01]  /*1b960*/  VIADD R22, R22, 0x1 ;  /* 0x0000000116167836 */ /* 0x000fe20000000000 */
[----:B0-----:R-:W-:-:S04]  /*1b970*/  @!P1 LEA R8, P0, R2, R8, 0x2 ;  /* 0x0000000802089211 */ /* 0x001fc800078010ff */
[----:B------:R-:W-:Y:S02]  /*1b980*/  @!P1 LEA.HI.X R9, R2, R9, R3, 0x2, P0 ;  /* 0x0000000902099211 */ /* 0x000fe400000f1403 */
[----:B------:R-:W-:-:S03]  /*1b990*/  ISETP.NE.AND P0, PT, R22, 0x2, PT ;  /* 0x000000021600780c */ /* 0x000fc60003f05270 */
[----:B------:R0:W5:Y:S01]  /*1b9a0*/  @!P1 LDG.E R4, desc[UR40][R8.64] ;  /* 0x0000002808049981 */ /* 0x000162000c1e1900 */
[----:B------:R-:W-:Y:S01]  /*1b9b0*/  SEL R2, RZ, 0x1, P0 ;  /* 0x00000001ff027807 */ /* 0x000fe20000000000 */
[----:B------:R-:W-:Y:S05]  /*1b9c0*/  YIELD ;  /* 0x0000000000007946 */ /* 0x000fea0003800000 */
[----:B------:R-:W-:Y:S01]  /*1b9d0*/  LOP3.LUT R28, R28, R2, RZ, 0x3c, !PT ;  /* 0x000000021c1c7212 */ /* 0x000fe200078e3cff */
[----:B------:R-:W-:Y:S01]  /*1b9e0*/  IMAD.MOV.U32 R2, RZ, RZ, R7 ;  /* 0x000000ffff027224 */ /* 0x000fe200078e0007 */
[----:B------:R-:W-:Y:S01]  /*1b9f0*/  SEL R22, R22, RZ, P0 ;  /* 0x000000ff16167207 */ /* 0x000fe20000000000 */
[----:B------:R-:W-:-:S03]  /*1ba00*/  VIADD R7, R7, 0xffffffff ;  /* 0xffffffff07077836 */ /* 0x000fc60000000000 */
[----:B------:R-:W-:Y:S02]  /*1ba10*/  ISETP.GT.AND P3, PT, R2, R32, PT ;  /* 0x000000200200720c */ /* 0x000fe40003f64270 */
[----:B--2---:R-:W-:-:S13]  /*1ba20*/  ISETP.NE.AND P1, PT, R10, 0x3, PT ;  /* 0x000000030a00780c */ /* 0x004fda0003f25270 */
[----:B0-----:R-:W-:Y:S05]  /*1ba30*/  @!P1 BRA `(.L_x_4743) ;  /* 0x0000000000049947 */ /* 0x001fea0003800000 */
[----:B------:R-:W-:Y:S01]  /*1ba40*/  BPT.TRAP 0x1 ;  /* 0x000000040000795c */ /* 0x000fe20000300000 */
.L_x_4743:
[----:B------:R-:W-:Y:S01]  /*1ba50*/  LEA R6, R22, R18, 0x3 ;  /* 0x0000001216067211 */ /* 0x000fe200078e18ff */
[----:B------:R-:W-:Y:S01]  /*1ba60*/  BSSY B1, `(.L_x_4744) ;  /* 0x0000005000017945 */ /* 0x000fe20003800000 */
[----:B------:R-:W-:Y:S02]  /*1ba70*/  SHF.L.U32 R20, R28, 0x1f, RZ ;  /* 0x0000001f1c147819 */ /* 0x000fe400000006ff */
[----:B------:R-:W-:Y:S02]  /*1ba80*/  SHF.R.S32.HI R9, RZ, 0x1f, R5 ;  /* 0x0000001fff097819 */ /* 0x000fe40000011405 */
[----:B------:R-:W0:Y:S02]  /*1ba90*/  SYNCS.PHASECHK.TRANS64.TRYWAIT P0, [R6+URZ+0x28c40], R20 ;  /* 0x028c4014060075a7 */ /* 0x000e24000800017f */
[----:B0-----:R-:W-:Y:S05]  /*1baa0*/  @!P0 BRA `(.L_x_4745) ;  /* 0x0000004800608947 */ /* 0x001fea0003800000 */
.L_x_4869:
[----:B------:R-:W-:Y:S05]  /*1bab0*/  BSYNC B1 ;  /* 0x0000000000017941 */ /* 0x000fea0003800000 */
.L_x_4744:
        /* <DEDUP_REMOVED lines=40> */
.L_x_4879:
        /* <DEDUP_REMOVED lines=8> */
.L_x_4747:
        /* <DEDUP_REMOVED lines=11> */
.L_x_4748:
[----:B------:R2:W-:Y:S01]  /*1be70*/  SYNCS.ARRIVE.TRANS64.A1T0 RZ, [R6+URZ+0x28c30], RZ ;  /* 0x028c30ff06ff79a7 */ /* 0x0005e2000810003f */
[----:B------:R-:W-:Y:S05]  /*1be80*/  @!P2 BRA `(.L_x_4749) ;  /* 0x000000000004a947 */ /* 0x000fea0003800000 */
[----:B------:R-:W-:Y:S01]  /*1be90*/  BPT.TRAP 0x1 ;  /* 0x000000040000795c */ /* 0x000fe20000300000 */
.L_x_4749:
[----:B------:R-:W3:Y:S01]  /*1bea0*/  SYNCS.PHASECHK.TRANS64.TRYWAIT P0, [R6+URZ+0x28c60], R20 ;  /* 0x028c6014060075a7 */ /* 0x000ee2000800017f */
[----:B------:R-:W-:Y:S04]  /*1beb0*/  BSSY B1, `(.L_x_4750) ;  /* 0x0000002000017945 */ /* 0x000fe80003800000 */
[----:B---3--:R-:W-:Y:S05]  /*1bec0*/  @!P0 BRA `(.L_x_4751) ;  /* 0x0000004800888947 */ /* 0x008fea0003800000 */
.L_x_4880:
[----:B------:R-:W-:Y:S05]  /*1bed0*/  BSYNC B1 ;  /* 0x0000000000017941 */ /* 0x000fea0003800000 */
.L_x_4750:
        /* <DEDUP_REMOVED lines=79> */
.L_x_4890:
        /* <DEDUP_REMOVED lines=25> */
.L_x_4753:
        /* <DEDUP_REMOVED lines=11> */
.L_x_4754:
[----:B------:R1:W-:Y:S01]  /*1c610*/  SYNCS.ARRIVE.TRANS64.A1T0 RZ, [R6+URZ+0x28c50], RZ ;  /* 0x028c50ff06ff79a7 */ /* 0x0003e2000810003f */
[----:B------:R-:W-:Y:S05]  /*1c620*/  @P3 BRA `(.L_x_4755) ;  /* 0xfffffff000603947 */ /* 0x000fea000383ffff */
.L_x_4742:
[----:B------:R-:W-:Y:S05]  /*1c630*/  BSYNC B0 ;  /* 0x0000000000007941 */ /* 0x000fea0003800000 */
.L_x_4741:
        /* <DEDUP_REMOVED lines=21> */
.L_x_4757:
[----:B------:R-:W-:Y:S05]  /*1c790*/  BSYNC B0 ;  /* 0x0000000000007941 */ /* 0x000fea0003800000 */
.L_x_4756:
[----:B------:R-:W-:-:S07]  /*1c7a0*/  SEL R22, R22, RZ, P0 ;  /* 0x000000ff16167207 */ /* 0x000fce0000000000 */
.L_x_4716:
[----:B------:R-:W-:Y:S05]  /*1c7b0*/  BSYNC B7 ;  /* 0x0000000000077941 */ /* 0x000fea0003800000 */
.L_x_4714:
        /* <DEDUP_REMOVED lines=11> */
.L_x_4758:
        /* <DEDUP_REMOVED lines=43> */
.L_x_4900:
[----:B------:R-:W-:Y:S02]  /*1cb20*/  ULDC UR4, c[0x0][0xc38] ;  /* 0x00030e0000047ab9 */ /* 0x000fe40000000800 */
[----:B------:R-:W-:-:S04]  /*1cb30*/  IMAD.U32 R4, RZ, RZ, UR4 ;  /* 0x00000004ff047e24 */ /* 0x000fc8000f8e00ff */
[----:B-1----:R-:W-:-:S04]  /*1cb40*/  IMAD R3, R14, R4, RZ ;  /* 0x000000040e037224 */ /* 0x002fc800078e02ff */
[----:B------:R-:W-:-:S05]  /*1cb50*/  IMAD.IADD R6, R6, 0x1, R3 ;  /* 0x0000000106067824 */ /* 0x000fca00078e0203 */
[----:B------:R-:W-:-:S13]  /*1cb60*/  ISETP.GT.AND P6, PT, R6, R0, PT ;  /* 0x000000000600720c */ /* 0x000fda0003fc4270 */
[----:B------:R-:W-:Y:S05]  /*1cb70*/  @P6 BRA `(.L_x_4761) ;  /* 0x0000000000a46947 */ /* 0x000fea0003800000 */
.L_x_4764:
        /* <DEDUP_REMOVED lines=35> */
.L_x_4908:
[----:B------:R-:W-:Y:S02]  /*1cdb0*/  ULDC UR4, c[0x0][0xc38] ;  /* 0x00030e0000047ab9 */ /* 0x000fe40000000800 */
[----:B------:R-:W-:-:S04]  /*1cdc0*/  IMAD.U32 R4, RZ, RZ, UR4 ;  /* 0x00000004ff047e24 */ /* 0x000fc8000f8e00ff */
[----:B-1----:R-:W-:-:S04]  /*1cdd0*/  IMAD R3, R14, R4, RZ ;  /* 0x000000040e037224 */ /* 0x002fc800078e02ff */
[----:B------:R-:W-:-:S05]  /*1cde0*/  IMAD.IADD R6, R3, 0x1, R6 ;  /* 0x0000000103067824 */ /* 0x000fca00078e0206 */
[----:B------:R-:W-:-:S13]  /*1cdf0*/  ISETP.GT.AND P6, PT, R6, R0, PT ;  /* 0x000000000600720c */ /* 0x000fda0003fc4270 */
[----:B------:R-:W-:Y:S05]  /*1ce00*/  @!P6 BRA `(.L_x_4764) ;  /* 0xfffffffc005ce947 */ /* 0x000fea000383ffff */
.L_x_4761:
        /* <DEDUP_REMOVED lines=10> */
.L_x_4913:
[----:B------:R-:W-:-:S13]  /*1ceb0*/  ISETP.NE.AND P0, PT, R3, RZ, PT ;  /* 0x000000ff0300720c */ /* 0x000fda0003f05270 */
[----:B------:R-:W-:Y:S05]  /*1cec0*/  @!P0 BRA `(.L_x_4766) ;  /* 0x0000000000108947 */ /* 0x000fea0003800000 */
[----:B------:R-:W-:Y:S01]  /*1ced0*/  UMOV UR4, 0xffffffff ;  /* 0xffffffff00047882 */ /* 0x000fe20000000000 */
[----:B------:R-:W-:Y:S02]  /*1cee0*/  IADD3 R12, R7, -0x1, RZ ;  /* 0xffffffff070c7810 */ /* 0x000fe40007ffe0ff */
[----:B------:R-:W-:Y:S05]  /*1cef0*/  BRA.DIV UR4, `(.L_x_4767) ;  /* 0x0000004a04bc7947 */ /* 0x000fea000b800000 */
[----:B------:R4:W0:Y:S02]  /*1cf00*/  SHFL.IDX PT, R24, R2, R12, 0x1f ;  /* 0x00001f0c02187589 */ /* 0x00082400000e0000 */
.L_x_4766:
        /* <DEDUP_REMOVED lines=10> */
[----:B0-----:R-:W-:Y:S01]  /*1cfb0*/  VIADD R8, R7, 0xffffffe ;  /* 0x0ffffffe07087836 */ /* 0x001fe20000000000 */
[----:B------:R-:W-:-:S05]  /*1cfc0*/  IABS R7, R25 ;  /* 0x0000001900077213 */ /* 0x000fca0000000000 */
[----:B------:R0:W1:Y:S02]  /*1cfd0*/  F2I.FTZ.U32.TRUNC.NTZ R3, R8 ;  /* 0x0000000800037305 */ /* 0x000064000021f000 */
[----:B0-----:R-:W-:Y:S01]  /*1cfe0*/  IABS R8, R0 ;  /* 0x0000000000087213 */ /* 0x001fe20000000000 */
[----:B-1----:R-:W-:-:S04]  /*1cff0*/  IMAD.MOV R9, RZ, RZ, -R3 ;  /* 0x000000ffff097224 */ /* 0x002fc800078e0a03 */
[----:B------:R-:W-:-:S04]  /*1d000*/  IMAD R9, R9, R4, RZ ;  /* 0x0000000409097224 */ /* 0x000fc800078e02ff */
[----:B------:R-:W-:Y:S02]  /*1d010*/  IMAD.HI.U32 R3, R3, R9, R2 ;  /* 0x0000000903037227 */ /* 0x000fe400078e0002 */
[----:B------:R-:W0:Y:S02]  /*1d020*/  MUFU.RCP R2, R10 ;  /* 0x0000000a00027308 */ /* 0x000e240000001000 */
[----:B------:R-:W-:Y:S02]  /*1d030*/  IMAD.MOV R9, RZ, RZ, -R7 ;  /* 0x000000ffff097224 */ /* 0x000fe400078e0a07 */
[----:B------:R-:W-:-:S04]  /*1d040*/  IMAD.HI.U32 R7, R3, R8, RZ ;  /* 0x0000000803077227 */ /* 0x000fc800078e00ff */
[----:B------:R-:W-:-:S05]  /*1d050*/  IMAD R9, R7, R9, R8 ;  /* 0x0000000907097224 */ /* 0x000fca00078e0208 */
[----:B------:R-:W-:Y:S01]  /*1d060*/  ISETP.GT.U32.AND P1, PT, R4, R9, PT ;  /* 0x000000090400720c */ /* 0x000fe20003f24070 */
[----:B0-----:R-:W-:Y:S02]  /*1d070*/  VIADD R8, R2, 0xffffffe ;  /* 0x0ffffffe02087836 */ /* 0x001fe40000000000 */
[----:B------:R-:W-:Y:S02]  /*1d080*/  IMAD.MOV.U32 R2, RZ, RZ, RZ ;  /* 0x000000ffff027224 */ /* 0x000fe400078e00ff */
[----:B------:R-:W0:Y:S08]  /*1d090*/  F2I.FTZ.U32.TRUNC.NTZ R3, R8 ;  /* 0x0000000800037305 */ /* 0x000e30000021f000 */
[----:B------:R-:W-:-:S02]  /*1d0a0*/  @!P1 IMAD.IADD R9, R9, 0x1, -R4 ;  /* 0x0000000109099824 */ /* 0x000fc400078e0a04 */
[----:B------:R-:W-:Y:S01]  /*1d0b0*/  @!P1 VIADD R7, R7, 0x1 ;  /* 0x0000000107079836 */ /* 0x000fe20000000000 */
[----:B------:R-:W-:Y:S02]  /*1d0c0*/  ISETP.NE.AND P1, PT, R25, RZ, PT ;  /* 0x000000ff1900720c */ /* 0x000fe40003f25270 */
[----:B------:R-:W-:Y:S02]  /*1d0d0*/  ISETP.GE.U32.AND P0, PT, R9, R4, PT ;  /* 0x000000040900720c */ /* 0x000fe40003f06070 */
[----:B------:R-:W-:Y:S01]  /*1d0e0*/  IABS R4, R5 ;  /* 0x0000000500047213 */ /* 0x000fe20000000000 */
[----:B0-----:R-:W-:-:S04]  /*1d0f0*/  IMAD.MOV R9, RZ, RZ, -R3 ;  /* 0x000000ffff097224 */ /* 0x001fc800078e0a03 */
[----:B------:R-:W-:Y:S02]  /*1d100*/  IMAD.MOV R4, RZ, RZ, -R4 ;  /* 0x000000ffff047224 */ /* 0x000fe400078e0a04 */
[----:B------:R-:W-:-:S04]  /*1d110*/  IMAD R9, R9, R6, RZ ;  /* 0x0000000609097224 */ /* 0x000fc800078e02ff */
[----:B------:R-:W-:Y:S01]  /*1d120*/  IMAD.HI.U32 R2, R3, R9, R2 ;  /* 0x0000000903027227 */ /* 0x000fe200078e0002 */
[----:B------:R-:W-:-:S03]  /*1d130*/  LOP3.LUT R3, R0, R25, RZ, 0x3c, !PT ;  /* 0x0000001900037212 */ /* 0x000fc600078e3cff */
[----:B------:R-:W-:Y:S01]  /*1d140*/  @P0 VIADD R7, R7, 0x1 ;  /* 0x0000000107070836 */ /* 0x000fe20000000000 */
[----:B------:R-:W-:-:S13]  /*1d150*/  ISETP.GE.AND P2, PT, R3, RZ, PT ;  /* 0x000000ff0300720c */ /* 0x000fda0003f46270 */
        /* <DEDUP_REMOVED lines=22> */
.L_x_4768:
[----:B----4-:R-:W0:Y:S02]  /*1d2c0*/  LDC.64 R2, c[0x0][0xc90] ;  /* 0x00032400ff027b82 */ /* 0x010e240000000a00 */
[----:B0-----:R-:W-:-:S05]  /*1d2d0*/  IMAD.WIDE R2, R27, 0x4, R2 ;  /* 0x000000041b027825 */ /* 0x001fca00078e0202 */
[----:B-1----:R0:W2:Y:S02]  /*1d2e0*/  LDG.E R7, desc[UR40][R2.64] ;  /* 0x0000002802077981 */ /* 0x0020a4000c1e1900 */
[----:B0-----:R-:W-:Y:S02]  /*1d2f0*/  IMAD.MOV.U32 R2, RZ, RZ, RZ ;  /* 0x000000ffff027224 */ /* 0x001fe400078e00ff */
[----:B--2---:R-:W-:-:S05]  /*1d300*/  IMAD R5, R25, R7, RZ ;  /* 0x0000000719057224 */ /* 0x004fca00078e02ff */
[-C--:B------:R-:W-:Y:S02]  /*1d310*/  IABS R6, R5.reuse ;  /* 0x0000000500067213 */ /* 0x080fe40000000000 */
[----:B------:R-:W-:Y:S02]  /*1d320*/  IABS R10, R5 ;  /* 0x00000005000a7213 */ /* 0x000fe40000000000 */
[----:B------:R-:W0:Y:S08]  /*1d330*/  I2F.RP R8, R6 ;  /* 0x0000000600087306 */ /* 0x000e300000209400 */
[----:B0-----:R-:W0:Y:S02]  /*1d340*/  MUFU.RCP R8, R8 ;  /* 0x0000000800087308 */ /* 0x001e240000001000 */
[----:B0-----:R-:W-:Y:S01]  /*1d350*/  IADD3 R9, R8, 0xffffffe, RZ ;  /* 0x0ffffffe08097810 */ /* 0x001fe20007ffe0ff */
[----:B------:R-:W-:-:S05]  /*1d360*/  IMAD.MOV R8, RZ, RZ, -R10 ;  /* 0x000000ffff087224 */ /* 0x000fca00078e0a0a */
[----:B------:R-:W0:Y:S02]  /*1d370*/  F2I.FTZ.U32.TRUNC.NTZ R3, R9 ;  /* 0x0000000900037305 */ /* 0x000e24000021f000 */
[----:B0-----:R-:W-:-:S04]  /*1d380*/  IMAD.MOV R11, RZ, RZ, -R3 ;  /* 0x000000ffff0b7224 */ /* 0x001fc800078e0a03 */
[----:B------:R-:W-:-:S04]  /*1d390*/  IMAD R11, R11, R6, RZ ;  /* 0x000000060b0b7224 */ /* 0x000fc800078e02ff */
[----:B------:R-:W-:Y:S01]  /*1d3a0*/  IMAD.HI.U32 R3, R3, R11, R2 ;  /* 0x0000000b03037227 */ /* 0x000fe200078e0002 */
        /* <DEDUP_REMOVED lines=9> */
[----:B------:R-:W-:-:S13]  /*1d440*/  ISETP.GE.U32.AND P0, PT, R9, R6, PT ;  /* 0x000000060900720c */ /* 0x000fda0003f06070 */
[----:B------:R-:W-:-:S04]  /*1d450*/  @P0 VIADD R3, R3, 0x1 ;  /* 0x0000000103030836 */ /* 0x000fc80000000000 */
[----:B------:R-:W-:-:S04]  /*1d460*/  IMAD.MOV.U32 R2, RZ, RZ, R3 ;  /* 0x000000ffff027224 */ /* 0x000fc800078e0003 */
[----:B------:R-:W-:Y:S01]  /*1d470*/  @!P2 IMAD.MOV R2, RZ, RZ, -R2 ;  /* 0x000000ffff02a224 */ /* 0x000fe200078e0a02 */
[----:B------:R-:W-:-:S05]  /*1d480*/  @!P1 LOP3.LUT R2, RZ, R5, RZ, 0x33, !PT ;  /* 0x00000005ff029212 */ /* 0x000fca00078e33ff */
[----:B------:R-:W-:Y:S02]  /*1d490*/  IMAD R6, R7, R2, RZ ;  /* 0x0000000207067224 */ /* 0x000fe400078e02ff */
[----:B------:R-:W-:Y:S02]  /*1d4a0*/  IMAD.MOV R2, RZ, RZ, -R2 ;  /* 0x000000ffff027224 */ /* 0x000fe400078e0a02 */
[----:B------:R-:W-:Y:S02]  /*1d4b0*/  IMAD.MOV R3, RZ, RZ, -R6 ;  /* 0x000000ffff037224 */ /* 0x000fe400078e0a06 */
[----:B------:R-:W-:Y:S02]  /*1d4c0*/  IMAD R5, R5, R2, R0 ;  /* 0x0000000205057224 */ /* 0x000fe400078e0200 */
[----:B------:R-:W-:Y:S01]  /*1d4d0*/  IMAD.MOV.U32 R2, RZ, RZ, RZ ;  /* 0x000000ffff027224 */ /* 0x000fe200078e00ff */
[----:B------:R-:W-:-:S04]  /*1d4e0*/  VIADDMNMX R4, R3, R4, R7, PT ;  /* 0x0000000403047246 */ /* 0x000fc80003800107 */
        /* <DEDUP_REMOVED lines=18> */
[----:B------:R-:W-:Y:S02]  /*1d610*/  LOP3.LUT R0, R5, R4, RZ, 0x3c, !PT ;  /* 0x0000000405007212 */ /* 0x000fe400078e3cff */
[----:B------:R-:W-:Y:S02]  /*1d620*/  IADD3 R5, R6, 0x1000000, R5 ;  /* 0x0100000006057810 */ /* 0x000fe40007ffe005 */
[----:B------:R-:W-:-:S07]  /*1d630*/  ISETP.GE.AND P2, PT, R0, RZ, PT ;  /* 0x000000ff0000720c */ /* 0x000fce0003f46270 */
[----:B------:R-:W-:-:S06]  /*1d640*/  @P0 VIADD R2, R2, 0x1 ;  /* 0x0000000102020836 */ /* 0x000fcc0000000000 */
[----:B------:R-:W-:Y:S01]  /*1d650*/  @!P2 IMAD.MOV R2, RZ, RZ, -R2 ;  /* 0x000000ffff02a224 */ /* 0x000fe200078e0a02 */
[----:B------:R-:W-:Y:S01]  /*1d660*/  @!P1 LOP3.LUT R2, RZ, R4, RZ, 0x33, !PT ;  /* 0x00000004ff029212 */ /* 0x000fe200078e33ff */
[----:B------:R-:W-:-:S04]  /*1d670*/  IMAD.MOV R4, RZ, RZ, -R4 ;  /* 0x000000ffff047224 */ /* 0x000fc800078e0a04 */
[----:B------:R-:W-:-:S07]  /*1d680*/  IMAD R26, R2, R4, R5 ;  /* 0x00000004021a7224 */ /* 0x000fce00078e0205 */
.L_x_4769:
[----:B------:R-:W-:-:S05]  /*1d690*/  LOP3.LUT R2, RZ, R2, RZ, 0x33, !PT ;  /* 0x00000002ff027212 */ /* 0x000fca00078e33ff */
[----:B------:R-:W-:Y:S01]  /*1d6a0*/  IMAD.IADD R25, R25, 0x1, R2 ;  /* 0x0000000119197824 */ /* 0x000fe200078e0202 */
[----:B------:R-:W-:Y:S06]  /*1d6b0*/  BRA `(.L_x_4770) ;  /* 0x00000000001c7947 */ /* 0x000fec0003800000 */
.L_x_4762:
[----:B------:R-:W-:Y:S01]  /*1d6c0*/  UMOV UR4, URZ ;  /* 0x0000003f00047c82 */ /* 0x000fe20008000000 */
[----:B------:R-:W-:Y:S01]  /*1d6d0*/  UMOV UR5, URZ ;  /* 0x0000003f00057c82 */ /* 0x000fe20008000000 */
[----:B------:R-:W-:Y:S01]  /*1d6e0*/  ULDC UR6, c[0x0][0xc3c] ;  /* 0x00030f0000067ab9 */ /* 0x000fe20000000800 */
[----:B------:R-:W-:Y:S01]  /*1d6f0*/  IMAD.MOV.U32 R24, RZ, RZ, R0 ;  /* 0x000000ffff187224 */ /* 0x000fe200078e0000 */
[----:B------:R-:W-:Y:S01]  /*1d700*/  MOV R25, UR4 ;  /* 0x0000000400197c02 */ /* 0x000fe20008000f00 */
[----:B------:R-:W-:Y:S02]  /*1d710*/  IMAD.U32 R26, RZ, RZ, UR5 ;  /* 0x00000005ff1a7e24 */ /* 0x000fe4000f8e00ff */
[----:B------:R-:W-:-:S07]  /*1d720*/  IMAD.U32 R27, RZ, RZ, UR6 ;  /* 0x00000006ff1b7e24 */ /* 0x000fce000f8e00ff */
.L_x_4770:
        /* <DEDUP_REMOVED lines=10> */
.L_x_4759:
[----:B------:R-:W-:Y:S02]  /*1d7d0*/  ULDC UR4, c[0x0][0xc3c] ;  /* 0x00030f0000047ab9 */ /* 0x000fe40000000800 */
[----:B0-----:R-:W-:-:S13]  /*1d7e0*/  ISETP.GE.AND P0, PT, R27, UR4, PT ;  /* 0x000000041b007c0c */ /* 0x001fda000bf06270 */
[----:B------:R-:W-:Y:S05]  /*1d7f0*/  @!P0 BRA `(.L_x_4771) ;  /* 0xffffff9000a48947 */ /* 0x000fea000383ffff */
[----:B------:R-:W-:Y:S05]  /*1d800*/  BSYNC B8 ;  /* 0x0000000000087941 */ /* 0x000fea0003800000 */
.L_x_4660:
        /* <DEDUP_REMOVED lines=12> */
.L_x_4916:
[----:B------:R-:W-:Y:S05]  /*1d8d0*/  BSYNC B0 ;  /* 0x0000000000007941 */ /* 0x000fea0003800000 */
.L_x_4772:
[----:B------:R-:W-:-:S03]  /*1d8e0*/  UMOV UR4, 0xffffffff ;  /* 0xffffffff00047882 */ /* 0x000fc60000000000 */
[----:B------:R-:W-:Y:S05]  /*1d8f0*/  BRA.DIV UR4, `(.L_x_4774) ;  /* 0x0000004204787947 */ /* 0x000fea000b800000 */
[----:B0-----:R-:W0:Y:S02]  /*1d900*/  S2R R0, SR_TID.X ;  /* 0x0000000000007919 */ /* 0x001e240000002100 */
[----:B0-----:R-:W-:-:S04]  /*1d910*/  SHF.R.U32.HI R0, RZ, 0x5, R0 ;  /* 0x00000005ff007819 */ /* 0x001fc80000011600 */
[----:B------:R-:W-:-:S05]  /*1d920*/  LOP3.LUT R0, R0, 0x3, RZ, 0xc0, !PT ;  /* 0x0000000300007812 */ /* 0x000fca00078ec0ff */
[----:B------:R0:W1:Y:S02]  /*1d930*/  SHFL.IDX PT, R14, R0, RZ, 0x1f ;  /* 0x00001fff000e7589 */ /* 0x00006400000e0000 */
.L_x_4919:
[----:B-1----:R-:W-:-:S13]  /*1d940*/  ISETP.NE.AND P0, PT, R14, RZ, PT ;  /* 0x000000ff0e00720c */ /* 0x002fda0003f05270 */
[----:B------:R-:W-:Y:S05]  /*1d950*/  @P0 BRA `(.L_x_4495) ;  /* 0x0000000000880947 */ /* 0x000fea0003800000 */
[----:B------:R-:W-:-:S03]  /*1d960*/  UMOV UR4, 0xffffffff ;  /* 0xffffffff00047882 */ /* 0x000fc60000000000 */
[----:B------:R-:W-:Y:S05]  /*1d970*/  BRA.DIV UR4, `(.L_x_4775) ;  /* 0x00000042048c7947 */ /* 0x000fea000b800000 */
[----:B------:R-:W-:-:S13]  /*1d980*/  ELECT P6, URZ, PT ;  /* 0x00000000003f782f */ /* 0x000fda00038c0000 */
.L_x_4922:
[----:B------:R-:W-:Y:S05]  /*1d990*/  @!P6 BRA `(.L_x_4495) ;  /* 0x000000000078e947 */ /* 0x000fea0003800000 */
[----:B0-----:R-:W5:Y:S02]  /*1d9a0*/  LDL.LU R0, [R1] ;  /* 0x0000000001007983 */ /* 0x001f640000300800 */
[----:B-----5:R-:W-:-:S04]  /*1d9b0*/  LOP3.LUT R0, R0, 0x2, RZ, 0xfc, !PT ;  /* 0x0000000200007812 */ /* 0x020fc800078efcff */
[----:B------:R-:W-:-:S13]  /*1d9c0*/  ISETP.NE.AND P0, PT, R0, 0x3, PT ;  /* 0x000000030000780c */ /* 0x000fda0003f05270 */
[----:B------:R-:W-:Y:S05]  /*1d9d0*/  @!P0 BRA `(.L_x_4776) ;  /* 0x0000000000048947 */ /* 0x000fea0003800000 */
[----:B------:R-:W-:Y:S01]  /*1d9e0*/  BPT.TRAP 0x1 ;  /* 0x000000040000795c */ /* 0x000fe20000300000 */
.L_x_4776:
[----:B------:R-:W-:Y:S01]  /*1d9f0*/  IMAD R5, R22, 0x8, R7 ;  /* 0x0000000816057824 */ /* 0x000fe200078e0207 */
[----:B------:R-:W-:Y:S01]  /*1da00*/  SHF.L.U32 R0, R28, 0x1f, RZ ;  /* 0x0000001f1c007819 */ /* 0x000fe200000006ff */
[----:B------:R-:W-:-:S03]  /*1da10*/  VIADD R22, R22, 0x1 ;  /* 0x0000000116167836 */ /* 0x000fc60000000000 */
[----:B------:R-:W0:Y:S02]  /*1da20*/  SYNCS.PHASECHK.TRANS64.TRYWAIT P1, [R5+URZ+0x28c40], R0 ;  /* 0x028c4000050075a7 */ /* 0x000e24000802017f */
[----:B------:R-:W-:-:S04]  /*1da30*/  ISETP.NE.AND P2, PT, R22, 0x2, PT ;  /* 0x000000021600780c */ /* 0x000fc80003f45270 */
[----:B------:R-:W-:Y:S01]  /*1da40*/  SEL R3, RZ, 0x1, P2 ;  /* 0x00000001ff037807 */ /* 0x000fe20001000000 */
[----:B0-----:R-:W-:Y:S08]  /*1da50*/  @!P1 BRA `(.L_x_4777) ;  /* 0x0000004000749947 */ /* 0x001ff00003800000 */
.L_x_4923:
[----:B------:R-:W-:Y:S02]  /*1da60*/  SEL R22, R22, RZ, P2 ;  /* 0x000000ff16167207 */ /* 0x000fe40001000000 */
[----:B------:R-:W-:Y:S01]  /*1da70*/  LOP3.LUT R2, R28, R3, RZ, 0x3c, !PT ;  /* 0x000000031c027212 */ /* 0x000fe200078e3cff */
[----:B------:R-:W-:Y:S06]  /*1da80*/  @!P0 BRA `(.L_x_4778) ;  /* 0x0000000000048947 */ /* 0x000fec0003800000 */
[----:B------:R-:W-:Y:S01]  /*1da90*/  BPT.TRAP 0x1 ;  /* 0x000000040000795c */ /* 0x000fe20000300000 */
.L_x_4778:
[----:B------:R-:W-:Y:S01]  /*1daa0*/  IMAD R3, R22, 0x8, R7 ;  /* 0x0000000816037824 */ /* 0x000fe200078e0207 */
[----:B------:R-:W-:-:S04]  /*1dab0*/  SHF.L.U32 R2, R2, 0x1f, RZ ;  /* 0x0000001f02027819 */ /* 0x000fc800000006ff */
[----:B------:R-:W1:Y:S02]  /*1dac0*/  SYNCS.PHASECHK.TRANS64.TRYWAIT P1, [R3+URZ+0x28c40], R2 ;  /* 0x028c4002030075a7 */ /* 0x000e64000802017f */
[----:B-1----:R-:W-:Y:S05]  /*1dad0*/  @!P1 BRA `(.L_x_4779) ;  /* 0x0000004000689947 */ /* 0x002fea0003800000 */
.L_x_4924:
[----:B------:R-:W-:Y:S05]  /*1dae0*/  @!P0 BRA `(.L_x_4780) ;  /* 0x0000000000048947 */ /* 0x000fea0003800000 */
[----:B------:R-:W-:Y:S01]  /*1daf0*/  BPT.TRAP 0x1 ;  /* 0x000000040000795c */ /* 0x000fe20000300000 */
.L_x_4780:
[----:B------:R-:W5:Y:S02]  /*1db00*/  SYNCS.PHASECHK.TRANS64.TRYWAIT P1, [R5+URZ+0x28c60], R0 ;  /* 0x028c6000050075a7 */ /* 0x000f64000802017f */
[----:B-----5:R-:W-:Y:S05]  /*1db10*/  @!P1 BRA `(.L_x_4781) ;  /* 0x00000040006c9947 */ /* 0x020fea0003800000 */
.L_x_4925:
[----:B------:R-:W-:Y:S05]  /*1db20*/  @!P0 BRA `(.L_x_4782) ;  /* 0x0000000000048947 */ /* 0x000fea0003800000 */
[----:B------:R-:W-:Y:S01]  /*1db30*/  BPT.TRAP 0x1 ;  /* 0x000000040000795c */ /* 0x000fe20000300000 */
.L_x_4782:
[----:B------:R0:W0:Y:S02]  /*1db40*/  SYNCS.PHASECHK.TRANS64.TRYWAIT P0, [R3+URZ+0x28c60], R2 ;  /* 0x028c6002030075a7 */ /* 0x000024000800017f */
[----:B0-----:R-:W-:Y:S05]  /*1db50*/  @!P0 NANOSLEEP.SYNCS 0x989680 ;  /* 0x009896800000895d */ /* 0x001fea0003900000 */
[----:B------:R-:W0:Y:S02]  /*1db60*/  @!P0 SYNCS.PHASECHK.TRANS64 P0, [R3+URZ+0x28c60], R2 ;  /* 0x028c6002030085a7 */ /* 0x000e24000800007f */
[----:B0-----:R-:W-:Y:S05]  /*1db70*/  @!P0 BRA `(.L_x_4782) ;  /* 0xfffffffc00f08947 */ /* 0x001fea000383ffff */
.L_x_4495:
[----:B------:R-:W-:Y:S05]  /*1db80*/  BSYNC B9 ;  /* 0x0000000000097941 */ /* 0x000fea0003800000 */
.L_x_4492:
[----:B------:R-:W-:Y:S05]  /*1db90*/  EXIT ;  /* 0x000000000000794d */ /* 0x000fea0003800000 */
.L_x_4513:
[----:B0-----:R0:W1:Y:S02]  /*1dba0*/  SYNCS.PHASECHK.TRANS64.TRYWAIT P6, [R60+URZ+0x28c90], R67 ;  /* 0x028c90433c0075a7 */ /* 0x00106400080c017f */
[----:B-1----:R-:W-:Y:S05]  /*1dbb0*/  @!P6 NANOSLEEP.SYNCS 0x989680 ;  /* 0x009896800000e95d */ /* 0x002fea0003900000 */
[----:B------:R-:W1:Y:S02]  /*1dbc0*/  @!P6 SYNCS.PHASECHK.TRANS64 P6, [R60+URZ+0x28c90], R67 ;  /* 0x028c90433c00e5a7 */ /* 0x000e6400080c007f */
[----:B-1----:R-:W-:Y:S05]  /*1dbd0*/  @!P6 BRA `(.L_x_4513) ;  /* 0xfffffffc00f0e947 */ /* 0x002fea000383ffff */
[----:B------:R-:W-:Y:S05]  /*1dbe0*/  BRA `(.L_x_4783) ;  /* 0xfffffe54006c7947 */ /* 0x000fea000383ffff */
.L_x_4514:
        /* <DEDUP_REMOVED lines=8> */
.L_x_4785:
[----:B------:R-:W-:Y:S05]  /*1dc70*/  BSYNC B1 ;  /* 0x0000000000017941 */ /* 0x000fea0003800000 */
.L_x_4784:
        /* <DEDUP_REMOVED lines=8> */
.L_x_4786:
[----:B------:R-:W-:Y:S01]  /*1dd00*/  IMAD.MOV.U32 R68, RZ, RZ, R14 ;  /* 0x000000ffff447224 */ /* 0x000fe200078e000e */
[----:B------:R-:W-:Y:S06]  /*1dd10*/  BRA `(.L_x_4787) ;  /* 0xfffffe5400347947 */ /* 0x000fec000383ffff */
.L_x_4524:
[----:B0-----:R0:W1:Y:S02]  /*1dd20*/  SYNCS.PHASECHK.TRANS64.TRYWAIT P6, [R60+URZ+0x28c90], R67 ;  /* 0x028c90433c0075a7 */ /* 0x00106400080c017f */
[----:B-1----:R-:W-:Y:S05]  /*1dd30*/  @!P6 NANOSLEEP.SYNCS 0x989680 ;  /* 0x009896800000e95d */ /* 0x002fea0003900000 */
[----:B------:R-:W1:Y:S02]  /*1dd40*/  @!P6 SYNCS.PHASECHK.TRANS64 P6, [R60+URZ+0x28c90], R67 ;  /* 0x028c90433c00e5a7 */ /* 0x000e6400080c007f */
[----:B-1----:R-:W-:Y:S05]  /*1dd50*/  @!P6 BRA `(.L_x_4524) ;  /* 0xfffffffc00f0e947 */ /* 0x002fea000383ffff */
[----:B------:R-:W-:Y:S05]  /*1dd60*/  BRA `(.L_x_4788) ;  /* 0xfffffe5c00907947 */ /* 0x000fea000383ffff */
.L_x_4525:
        /* <DEDUP_REMOVED lines=8> */
.L_x_4790:
[----:B------:R-:W-:Y:S05]  /*1ddf0*/  BSYNC B1 ;  /* 0x0000000000017941 */ /* 0x000fea0003800000 */
.L_x_4789:
[----:B------:R-:W-:Y:S01]  /*1de00*/  IMAD.MOV.U32 R13, RZ, RZ, R68 ;  /* 0x000000ffff0d7224 */ /* 0x000fe200078e0044 */
[----:B------:R-:W-:Y:S01]  /*1de10*/  MOV R54, R14 ;  /* 0x0000000e00367202 */ /* 0x000fe20000000f00 */
[----:B------:R-:W-:Y:S02]  /*1de20*/  IMAD.MOV.U32 R12, RZ, RZ, RZ ;  /* 0x000000ffff0c7224 */ /* 0x000fe400078e00ff */
[----:B------:R-:W-:Y:S02]  /*1de30*/  IMAD.MOV.U32 R11, RZ, RZ, 0x1c1f ;  /* 0x00001c1fff0b7424 */ /* 0x000fe400078e00ff */
[----:B------:R-:W-:-:S07]  /*1de40*/  IMAD.MOV.U32 R15, RZ, RZ, -0x1 ;  /* 0xffffffffff0f7424 */ /* 0x000fce00078e00ff */
[----:B------:R-:W-:Y:S05]  /*1de50*/  WARPSYNC.COLLECTIVE R15, `(.L_x_4791) ;  /* 0x000000000f087348 */ /* 0x000fea0003c00000 */
[----:B------:R0:W1:Y:S02]  /*1de60*/  SHFL.IDX P6, R14, R13, R12, R11 ;  /* 0x0000000c0d0e7389 */ /* 0x00006400000c000b */
[----:B01----:R-:W-:Y:S01]  /*1de70*/  ENDCOLLECTIVE ;  /* 0x000000000000791b */ /* 0x003fe20003800000 */
.L_x_4791:
[----:B------:R-:W-:Y:S01]  /*1de80*/  IMAD.MOV.U32 R68, RZ, RZ, R14 ;  /* 0x000000ffff447224 */ /* 0x000fe200078e000e */
[----:B------:R-:W-:Y:S06]  /*1de90*/  BRA `(.L_x_4792) ;  /* 0xfffffe5c00587947 */ /* 0x000fec000383ffff */
.L_x_4530:
[----:B0-----:R0:W1:Y:S02]  /*1dea0*/  SYNCS.PHASECHK.TRANS64.TRYWAIT P0, [R60+URZ+0x28c90], R67 ;  /* 0x028c90433c0075a7 */ /* 0x001064000800017f */
[----:B-1----:R-:W-:Y:S05]  /*1deb0*/  @!P0 NANOSLEEP.SYNCS 0x989680 ;  /* 0x009896800000895d */ /* 0x002fea0003900000 */
[----:B------:R-:W1:Y:S02]  /*1dec0*/  @!P0 SYNCS.PHASECHK.TRANS64 P0, [R60+URZ+0x28c90], R67 ;  /* 0x028c90433c0085a7 */ /* 0x000e64000800007f */
[----:B-1----:R-:W-:Y:S05]  /*1ded0*/  @!P0 BRA `(.L_x_4530) ;  /* 0xfffffffc00f08947 */ /* 0x002fea000383ffff */
[----:B------:R-:W-:Y:S05]  /*1dee0*/  BRA `(.L_x_4793) ;  /* 0xfffffe6400607947 */ /* 0x000fea000383ffff */
.L_x_4531:
[----:B------:R-:W-:Y:S01]  /*1def0*/  BSSY B1, `(.L_x_4794) ;  /* 0x0000007000017945 */ /* 0x000fe20003800000 */
[----:B------:R-:W-:Y:S02]  /*1df00*/  IMAD.MOV.U32 R12, RZ, RZ, RZ ;  /* 0x000000ffff0c7224 */ /* 0x000fe400078e00ff */
[----:B------:R-:W-:Y:S02]  /*1df10*/  IMAD.MOV.U32 R11, RZ, RZ, 0x1c1f ;  /* 0x00001c1fff0b7424 */ /* 0x000fe400078e00ff */
[----:B------:R-:W-:-:S07]  /*1df20*/  IMAD.MOV.U32 R15, RZ, RZ, -0x1 ;  /* 0xffffffffff0f7424 */ /* 0x000fce00078e00ff */
[----:B0-----:R-:W-:Y:S05]  /*1df30*/  WARPSYNC.COLLECTIVE R15, `(.L_x_4795) ;  /* 0x000000000f087348 */ /* 0x001fea0003c00000 */
[----:B------:R1:W2:Y:S02]  /*1df40*/  SHFL.IDX P6, R14, R13, R12, R11 ;  /* 0x0000000c0d0e7389 */ /* 0x0002a400000c000b */
[----:B012---:R-:W-:Y:S01]  /*1df50*/  ENDCOLLECTIVE ;  /* 0x000000000000791b */ /* 0x007fe20003800000 */
.L_x_4795:
[----:B------:R-:W-:Y:S05]  /*1df60*/  BSYNC B1 ;  /* 0x0000000000017941 */ /* 0x000fea0003800000 */
.L_x_4794:
        /* <DEDUP_REMOVED lines=8> */
.L_x_4796:
[----:B------:R-:W-:Y:S05]  /*1dff0*/  BRA `(.L_x_4797) ;  /* 0xfffffe6400807947 */ /* 0x000fea000383ffff */
.L_x_4535:
[----:B--2---:R2:W4:Y:S02]  /*1e000*/  SYNCS.PHASECHK.TRANS64.TRYWAIT P5, [R60+URZ+0x28cb0], R67 ;  /* 0x028cb0433c0075a7 */ /* 0x00452400080a017f */
[----:B----4-:R-:W-:Y:S05]  /*1e010*/  @!P5 NANOSLEEP.SYNCS 0x989680 ;  /* 0x009896800000d95d */ /* 0x010fea0003900000 */
[----:B------:R-:W4:Y:S02]  /*1e020*/  @!P5 SYNCS.PHASECHK.TRANS64 P5, [R60+URZ+0x28cb0], R67 ;  /* 0x028cb0433c00d5a7 */ /* 0x000f2400080a007f */
[----:B----4-:R-:W-:Y:S05]  /*1e030*/  @!P5 BRA `(.L_x_4535) ;  /* 0xfffffffc00f0d947 */ /* 0x010fea000383ffff */
[----:B------:R-:W-:Y:S05]  /*1e040*/  BRA `(.L_x_4798) ;  /* 0xfffffe68000c7947 */ /* 0x000fea000383ffff */
.L_x_4548:
[----:B0-----:R0:W1:Y:S02]  /*1e050*/  SYNCS.PHASECHK.TRANS64.TRYWAIT P1, [R12+URZ+0x28c50], R5 ;  /* 0x028c50050c0075a7 */ /* 0x001064000802017f */
[----:B-1----:R-:W-:Y:S05]  /*1e060*/  @!P1 NANOSLEEP.SYNCS 0x989680 ;  /* 0x009896800000995d */ /* 0x002fea0003900000 */
[----:B------:R-:W1:Y:S02]  /*1e070*/  @!P1 SYNCS.PHASECHK.TRANS64 P1, [R12+URZ+0x28c50], R5 ;  /* 0x028c50050c0095a7 */ /* 0x000e64000802007f */
[----:B-1----:R-:W-:Y:S05]  /*1e080*/  @!P1 BRA `(.L_x_4548) ;  /* 0xfffffffc00f09947 */ /* 0x002fea000383ffff */
[----:B------:R-:W-:Y:S05]  /*1e090*/  BRA `(.L_x_4799) ;  /* 0xfffffe7800c47947 */ /* 0x000fea000383ffff */
.L_x_4556:
[----:B-1----:R1:W2:Y:S02]  /*1e0a0*/  SYNCS.PHASECHK.TRANS64.TRYWAIT P1, [R21+URZ+0x28c50], R12 ;  /* 0x028c500c150075a7 */ /* 0x0022a4000802017f */
[----:B--2---:R-:W-:Y:S05]  /*1e0b0*/  @!P1 NANOSLEEP.SYNCS 0x989680 ;  /* 0x009896800000995d */ /* 0x004fea0003900000 */
[----:B------:R-:W2:Y:S02]  /*1e0c0*/  @!P1 SYNCS.PHASECHK.TRANS64 P1, [R21+URZ+0x28c50], R12 ;  /* 0x028c500c150095a7 */ /* 0x000ea4000802007f */
[----:B--2---:R-:W-:Y:S05]  /*1e0d0*/  @!P1 BRA `(.L_x_4556) ;  /* 0xfffffffc00f09947 */ /* 0x004fea000383ffff */
[----:B------:R-:W-:Y:S05]  /*1e0e0*/  BRA `(.L_x_4555) ;  /* 0xfffffe8400ec7947 */ /* 0x000fea000383ffff */
.L_x_4572:
        /* <DEDUP_REMOVED lines=8> */
.L_x_4801:
[----:B------:R-:W-:Y:S05]  /*1e170*/  BSYNC B1 ;  /* 0x0000000000017941 */ /* 0x000fea0003800000 */
.L_x_4800:
[----:B------:R-:W-:Y:S01]  /*1e180*/  IMAD.MOV.U32 R13, RZ, RZ, R10 ;  /* 0x000000ffff0d7224 */ /* 0x000fe200078e000a */
[----:B------:R-:W-:Y:S01]  /*1e190*/  MOV R15, 0xffffffff ;  /* 0xffffffff000f7802 */ /* 0x000fe20000000f00 */
[----:B------:R-:W-:Y:S02]  /*1e1a0*/  IMAD.MOV.U32 R12, RZ, RZ, RZ ;  /* 0x000000ffff0c7224 */ /* 0x000fe400078e00ff */
[----:B------:R-:W-:Y:S02]  /*1e1b0*/  IMAD.MOV.U32 R11, RZ, RZ, 0x1c1f ;  /* 0x00001c1fff0b7424 */ /* 0x000fe400078e00ff */
[----:B------:R-:W-:-:S07]  /*1e1c0*/  IMAD.MOV.U32 R0, RZ, RZ, R14 ;  /* 0x000000ffff007224 */ /* 0x000fce00078e000e */
[----:B------:R-:W-:Y:S05]  /*1e1d0*/  WARPSYNC.COLLECTIVE R15, `(.L_x_4802) ;  /* 0x000000000f087348 */ /* 0x000fea0003c00000 */
[----:B------:R0:W1:Y:S02]  /*1e1e0*/  SHFL.IDX P6, R14, R13, R12, R11 ;  /* 0x0000000c0d0e7389 */ /* 0x00006400000c000b */
[----:B01----:R-:W-:Y:S01]  /*1e1f0*/  ENDCOLLECTIVE ;  /* 0x000000000000791b */ /* 0x003fe20003800000 */
.L_x_4802:
[----:B------:R-:W-:Y:S02]  /*1e200*/  IMAD.MOV.U32 R13, RZ, RZ, R152 ;  /* 0x000000ffff0d7224 */ /* 0x000fe400078e0098 */
[----:B------:R-:W-:-:S07]  /*1e210*/  IMAD.MOV.U32 R3, RZ, RZ, R14 ;  /* 0x000000ffff037224 */ /* 0x000fce00078e000e */
[----:B------:R-:W-:Y:S05]  /*1e220*/  WARPSYNC.COLLECTIVE R15, `(.L_x_4803) ;  /* 0x000000000f087348 */ /* 0x000fea0003c00000 */
[----:B------:R0:W1:Y:S02]  /*1e230*/  SHFL.IDX P6, R14, R13, R12, R11 ;  /* 0x0000000c0d0e7389 */ /* 0x00006400000c000b */
[----:B01----:R-:W-:Y:S01]  /*1e240*/  ENDCOLLECTIVE ;  /* 0x000000000000791b */ /* 0x003fe20003800000 */
.L_x_4803:
[----:B------:R-:W-:Y:S02]  /*1e250*/  IMAD.MOV.U32 R13, RZ, RZ, R30 ;  /* 0x000000ffff0d7224 */ /* 0x000fe400078e001e */
[----:B------:R-:W-:-:S07]  /*1e260*/  IMAD.MOV.U32 R7, RZ, RZ, R14 ;  /* 0x000000ffff077224 */ /* 0x000fce00078e000e */
[----:B------:R-:W-:Y:S05]  /*1e270*/  WARPSYNC.COLLECTIVE R15, `(.L_x_4804) ;  /* 0x000000000f087348 */ /* 0x000fea0003c00000 */
[----:B------:R0:W1:Y:S02]  /*1e280*/  SHFL.IDX P6, R14, R13, R12, R11 ;  /* 0x0000000c0d0e7389 */ /* 0x00006400000c000b */
[----:B01----:R-:W-:Y:S01]  /*1e290*/  ENDCOLLECTIVE ;  /* 0x000000000000791b */ /* 0x003fe20003800000 */
.L_x_4804:
[----:B------:R-:W-:Y:S01]  /*1e2a0*/  IMAD.MOV.U32 R8, RZ, RZ, R14 ;  /* 0x000000ffff087224 */ /* 0x000fe200078e000e */
[----:B------:R-:W-:Y:S06]  /*1e2b0*/  BRA `(.L_x_4805) ;  /* 0xfffffea000387947 */ /* 0x000fec000383ffff */
.L_x_4575:
[----:B------:R-:W-:Y:S01]  /*1e2c0*/  BSSY B1, `(.L_x_4806) ;  /* 0x0000008000017945 */ /* 0x000fe20003800000 */
[----:B------:R-:W-:Y:S02]  /*1e2d0*/  IMAD.MOV.U32 R13, RZ, RZ, R31 ;  /* 0x000000ffff0d7224 */ /* 0x000fe400078e001f */
[----:B------:R-:W-:Y:S02]  /*1e2e0*/  IMAD.MOV.U32 R12, RZ, RZ, 0x1 ;  /* 0x00000001ff0c7424 */ /* 0x000fe400078e00ff */
[----:B------:R-:W-:Y:S02]  /*1e2f0*/  IMAD.MOV.U32 R11, RZ, RZ, 0x1c1f ;  /* 0x00001c1fff0b7424 */ /* 0x000fe400078e00ff */
[----:B------:R-:W-:-:S07]  /*1e300*/  IMAD.MOV.U32 R15, RZ, RZ, -0x1 ;  /* 0xffffffffff0f7424 */ /* 0x000fce00078e00ff */
[----:B0--3--:R-:W-:Y:S05]  /*1e310*/  WARPSYNC.COLLECTIVE R15, `(.L_x_4807) ;  /* 0x000000000f087348 */ /* 0x009fea0003c00000 */
[----:B------:R1:W2:Y:S02]  /*1e320*/  SHFL.IDX P6, R14, R13, R12, R11 ;  /* 0x0000000c0d0e7389 */ /* 0x0002a400000c000b */
[----:B0123--:R-:W-:Y:S01]  /*1e330*/  ENDCOLLECTIVE ;  /* 0x000000000000791b */ /* 0x00ffe20003800000 */
.L_x_4807:
[----:B------:R-:W-:Y:S05]  /*1e340*/  BSYNC B1 ;  /* 0x0000000000017941 */ /* 0x000fea0003800000 */
.L_x_4806:
        /* <DEDUP_REMOVED lines=8> */
.L_x_4808:
[----:B------:R-:W-:Y:S02]  /*1e3d0*/  IMAD.MOV.U32 R13, RZ, RZ, R152 ;  /* 0x000000ffff0d7224 */ /* 0x000fe400078e0098 */
[----:B------:R-:W-:-:S07]  /*1e3e0*/  IMAD.MOV.U32 R3, RZ, RZ, R14 ;  /* 0x000000ffff037224 */ /* 0x000fce00078e000e */
[----:B------:R-:W-:Y:S05]  /*1e3f0*/  WARPSYNC.COLLECTIVE R15, `(.L_x_4809) ;  /* 0x000000000f087348 */ /* 0x000fea0003c00000 */
[----:B------:R0:W1:Y:S02]  /*1e400*/  SHFL.IDX P6, R14, R13, R12, R11 ;  /* 0x0000000c0d0e7389 */ /* 0x00006400000c000b */
[----:B01----:R-:W-:Y:S01]  /*1e410*/  ENDCOLLECTIVE ;  /* 0x000000000000791b */ /* 0x003fe20003800000 */
.L_x_4809:
[----:B------:R-:W-:Y:S02]  /*1e420*/  IMAD.MOV.U32 R13, RZ, RZ, R30 ;  /* 0x000000ffff0d7224 */ /* 0x000fe400078e001e */
[----:B------:R-:W-:-:S07]  /*1e430*/  IMAD.MOV.U32 R7, RZ, RZ, R14 ;  /* 0x000000ffff077224 */ /* 0x000fce00078e000e */
[----:B------:R-:W-:Y:S05]  /*1e440*/  WARPSYNC.COLLECTIVE R15, `(.L_x_4810) ;  /* 0x000000000f087348 */ /* 0x000fea0003c00000 */
[----:B------:R0:W1:Y:S02]  /*1e450*/  SHFL.IDX P6, R14, R13, R12, R11 ;  /* 0x0000000c0d0e7389 */ /* 0x00006400000c000b */
[----:B01----:R-:W-:Y:S01]  /*1e460*/  ENDCOLLECTIVE ;  /* 0x000000000000791b */ /* 0x003fe20003800000 */
.L_x_4810:
[----:B------:R-:W-:Y:S01]  /*1e470*/  IMAD.MOV.U32 R30, RZ, RZ, R14 ;  /* 0x000000ffff1e7224 */ /* 0x000fe200078e000e */
[----:B------:R-:W-:Y:S06]  /*1e480*/  BRA `(.L_x_4811) ;  /* 0xfffffea000987947 */ /* 0x000fec000383ffff */
.L_x_4579:
[----:B0-----:R0:W1:Y:S02]  /*1e490*/  SYNCS.PHASECHK.TRANS64.TRYWAIT P0, [R2+URZ+0x28c00], R35 ;  /* 0x028c0023020075a7 */ /* 0x001064000800017f */
[----:B-1----:R-:W-:Y:S05]  /*1e4a0*/  @!P0 NANOSLEEP.SYNCS 0x989680 ;  /* 0x009896800000895d */ /* 0x002fea0003900000 */
[----:B------:R-:W1:Y:S02]  /*1e4b0*/  @!P0 SYNCS.PHASECHK.TRANS64 P0, [R2+URZ+0x28c00], R35 ;  /* 0x028c0023020085a7 */ /* 0x000e64000800007f */
[----:B-1----:R-:W-:Y:S05]  /*1e4c0*/  @!P0 BRA `(.L_x_4579) ;  /* 0xfffffffc00f08947 */ /* 0x002fea000383ffff */
[----:B------:R-:W-:Y:S05]  /*1e4d0*/  BRA `(.L_x_4812) ;  /* 0xfffffea400887947 */ /* 0x000fea000383ffff */
.L_x_4587:
[----:B------:R-:W0:Y:S01]  /*1e4e0*/  LDC R37, c[0x0][0x3f4] ;  /* 0x0000fd00ff257b82 */ /* 0x000e220000000800 */
[----:B------:R-:W-:Y:S01]  /*1e4f0*/  BSSY B1, `(.L_x_4813) ;  /* 0x0000008000017945 */ /* 0x000fe20003800000 */
[----:B------:R-:W-:Y:S01]  /*1e500*/  IMAD.MOV.U32 R13, RZ, RZ, R27 ;  /* 0x000000ffff0d7224 */ /* 0x000fe200078e001b */
[----:B------:R-:W-:Y:S01]  /*1e510*/  MOV R11, 0x1c1f ;  /* 0x00001c1f000b7802 */ /* 0x000fe20000000f00 */
[----:B------:R-:W-:Y:S02]  /*1e520*/  IMAD.MOV.U32 R12, RZ, RZ, RZ ;  /* 0x000000ffff0c7224 */ /* 0x000fe400078e00ff */
[----:B------:R-:W-:-:S07]  /*1e530*/  IMAD.MOV.U32 R15, RZ, RZ, -0x1 ;  /* 0xffffffffff0f7424 */ /* 0x000fce00078e00ff */
[----:B0---4-:R-:W-:Y:S05]  /*1e540*/  WARPSYNC.COLLECTIVE R15, `(.L_x_4814) ;  /* 0x000000000f087348 */ /* 0x011fea0003c00000 */
[----:B------:R1:W2:Y:S02]  /*1e550*/  SHFL.IDX P6, R14, R13, R12, R11 ;  /* 0x0000000c0d0e7389 */ /* 0x0002a400000c000b */
[----:B012-4-:R-:W-:Y:S01]  /*1e560*/  ENDCOLLECTIVE ;  /* 0x000000000000791b */ /* 0x017fe20003800000 */
.L_x_4814:
[----:B------:R-:W-:Y:S05]  /*1e570*/  BSYNC B1 ;  /* 0x0000000000017941 */ /* 0x000fea0003800000 */
.L_x_4813:
        /* <DEDUP_REMOVED lines=10> */
.L_x_4815:
        /* <DEDUP_REMOVED lines=8> */
.L_x_4816:
[----:B------:R-:W-:-:S05]  /*1e6a0*/  @!P1 IADD3 R8, P2, R4, R7, RZ ;  /* 0x0000000704089210 */ /* 0x000fca0007f5e0ff */
[----:B------:R-:W-:Y:S02]  /*1e6b0*/  @!P1 IMAD.X R9, R3, 0x1, R6, P2 ;  /* 0x0000000103099824 */ /* 0x000fe400010e0606 */
[----:B------:R-:W-:Y:S02]  /*1e6c0*/  IMAD.MOV.U32 R13, RZ, RZ, R34 ;  /* 0x000000ffff0d7224 */ /* 0x000fe400078e0022 */
[----:B------:R-:W-:-:S07]  /*1e6d0*/  IMAD.MOV.U32 R5, RZ, RZ, R14 ;  /* 0x000000ffff057224 */ /* 0x000fce00078e000e */
[----:B------:R-:W-:Y:S05]  /*1e6e0*/  WARPSYNC.COLLECTIVE R15, `(.L_x_4817) ;  /* 0x000000000f087348 */ /* 0x000fea0003c00000 */
[----:B------:R0:W1:Y:S02]  /*1e6f0*/  SHFL.IDX P6, R14, R13, R12, R11 ;  /* 0x0000000c0d0e7389 */ /* 0x00006400000c000b */
[----:B01----:R-:W-:Y:S01]  /*1e700*/  ENDCOLLECTIVE ;  /* 0x000000000000791b */ /* 0x003fe20003800000 */
.L_x_4817:
        /* <DEDUP_REMOVED lines=10> */
[----:B------:R-:W-:Y:S01]  /*1e7b0*/  @!P1 IMAD.MOV.U32 R29, RZ, RZ, R11 ;  /* 0x000000ffff1d9224 */ /* 0x000fe200078e000b */
[----:B------:R-:W-:Y:S01]  /*1e7c0*/  MOV R11, 0x1c1f ;  /* 0x00001c1f000b7802 */ /* 0x000fe20000000f00 */
[----:B------:R-:W-:-:S02]  /*1e7d0*/  IMAD.MOV.U32 R12, RZ, RZ, R21 ;  /* 0x000000ffff0c7224 */ /* 0x000fc400078e0015 */
[----:B------:R-:W-:Y:S02]  /*1e7e0*/  @!P1 IMAD.MOV.U32 R20, RZ, RZ, R8 ;  /* 0x000000ffff149224 */ /* 0x000fe400078e0008 */
[----:B------:R-:W-:Y:S01]  /*1e7f0*/  @!P1 IMAD.MOV.U32 R28, RZ, RZ, R10 ;  /* 0x000000ffff1c9224 */ /* 0x000fe200078e000a */
[----:B------:R-:W-:Y:S01]  /*1e800*/  PRMT R47, R12, 0x7610, R47 ;  /* 0x000076100c2f7816 */ /* 0x000fe2000000002f */
[----:B------:R-:W-:Y:S02]  /*1e810*/  IMAD.MOV.U32 R12, RZ, RZ, 0x1 ;  /* 0x00000001ff0c7424 */ /* 0x000fe400078e00ff */
[----:B------:R-:W-:Y:S02]  /*1e820*/  IMAD.MOV.U32 R3, RZ, RZ, R20 ;  /* 0x000000ffff037224 */ /* 0x000fe400078e0014 */
[----:B------:R-:W-:-:S07]  /*1e830*/  IMAD.MOV.U32 R8, RZ, RZ, R28 ;  /* 0x000000ffff087224 */ /* 0x000fce00078e001c */
[----:B-----5:R-:W-:Y:S05]  /*1e840*/  WARPSYNC.COLLECTIVE R15, `(.L_x_4818) ;  /* 0x000000000f087348 */ /* 0x020fea0003c00000 */
[----:B------:R0:W1:Y:S02]  /*1e850*/  SHFL.IDX P6, R14, R13, R12, R11 ;  /* 0x0000000c0d0e7389 */ /* 0x00006400000c000b */
[----:B01---5:R-:W-:Y:S01]  /*1e860*/  ENDCOLLECTIVE ;  /* 0x000000000000791b */ /* 0x023fe20003800000 */
.L_x_4818:
[----:B------:R-:W-:Y:S01]  /*1e870*/  IMAD.MOV.U32 R9, RZ, RZ, R29 ;  /* 0x000000ffff097224 */ /* 0x000fe200078e001d */
[----:B------:R-:W-:Y:S01]  /*1e880*/  PRMT R55, R3, 0x7610, R55 ;  /* 0x0000761003377816 */ /* 0x000fe20000000037 */
[----:B------:R-:W-:-:S03]  /*1e890*/  @!P1 IMAD.MOV.U32 R30, RZ, RZ, R4 ;  /* 0x000000ffff1e9224 */ /* 0x000fc600078e0004 */
[----:B------:R-:W-:Y:S01]  /*1e8a0*/  PRMT R36, R8, 0x5410, R9 ;  /* 0x0000541008247816 */ /* 0x000fe20000000009 */
[----:B------:R-:W-:Y:S02]  /*1e8b0*/  @!P1 IMAD.MOV.U32 R31, RZ, RZ, R5 ;  /* 0x000000ffff1f9224 */ /* 0x000fe400078e0005 */
[----:B------:R-:W-:Y:S02]  /*1e8c0*/  @!P1 IMAD.MOV.U32 R32, RZ, RZ, R6 ;  /* 0x000000ffff209224 */ /* 0x000fe400078e0006 */
[----:B------:R-:W-:Y:S02]  /*1e8d0*/  @!P1 IMAD.MOV.U32 R33, RZ, RZ, R7 ;  /* 0x000000ffff219224 */ /* 0x000fe400078e0007 */
[----:B------:R-:W-:Y:S02]  /*1e8e0*/  IMAD.MOV.U32 R13, RZ, RZ, R26 ;  /* 0x000000ffff0d7224 */ /* 0x000fe400078e001a */
[----:B------:R-:W-:Y:S02]  /*1e8f0*/  IMAD.MOV.U32 R4, RZ, RZ, R30 ;  /* 0x000000ffff047224 */ /* 0x000fe400078e001e */
[----:B------:R-:W-:-:S02]  /*1e900*/  IMAD.MOV.U32 R5, RZ, RZ, R31 ;  /* 0x000000ffff057224 */ /* 0x000fc400078e001f */
[----:B------:R-:W-:Y:S02]  /*1e910*/  IMAD.MOV.U32 R6, RZ, RZ, R32 ;  /* 0x000000ffff067224 */ /* 0x000fe400078e0020 */
[----:B------:R-:W-:Y:S01]  /*1e920*/  IMAD.MOV.U32 R7, RZ, RZ, R33 ;  /* 0x000000ffff077224 */ /* 0x000fe200078e0021 */
[----:B------:R-:W-:Y:S01]  /*1e930*/  PRMT R48, R5, 0x7610, R48 ;  /* 0x0000761005307816 */ /* 0x000fe20000000030 */
[----:B------:R-:W-:Y:S01]  /*1e940*/  IMAD.MOV.U32 R3, RZ, RZ, R14 ;  /* 0x000000ffff037224 */ /* 0x000fe200078e000e */
[----:B------:R-:W-:-:S07]  /*1e950*/  PRMT R54, R4, 0x5410, R6 ;  /* 0x0000541004367816 */ /* 0x000fce0000000006 */
[----:B------:R-:W-:Y:S05]  /*1e960*/  WARPSYNC.COLLECTIVE R15, `(.L_x_4819) ;  /* 0x000000000f087348 */ /* 0x000fea0003c00000 */
[----:B------:R0:W1:Y:S02]  /*1e970*/  SHFL.IDX P6, R14, R13, R12, R11 ;  /* 0x0000000c0d0e7389 */ /* 0x00006400000c000b */
[----:B01----:R-:W-:Y:S01]  /*1e980*/  ENDCOLLECTIVE ;  /* 0x000000000000791b */ /* 0x003fe20003800000 */
.L_x_4819:
[----:B------:R-:W-:Y:S02]  /*1e990*/  PRMT R53, R7, 0x7610, R53 ;  /* 0x0000761007357816 */ /* 0x000fe40000000035 */
[----:B------:R-:W-:Y:S01]  /*1e9a0*/  CS2R R4, SRZ ;  /* 0x0000000000047805 */ /* 0x000fe2000001ff00 */
[----:B------:R-:W-:Y:S02]  /*1e9b0*/  IMAD.MOV.U32 R13, RZ, RZ, R25 ;  /* 0x000000ffff0d7224 */ /* 0x000fe400078e0019 */
[----:B------:R-:W-:-:S07]  /*1e9c0*/  IMAD.MOV.U32 R24, RZ, RZ, R14 ;  /* 0x000000ffff187224 */ /* 0x000fce00078e000e */
[----:B------:R-:W-:Y:S05]  /*1e9d0*/  WARPSYNC.COLLECTIVE R15, `(.L_x_4820) ;  /* 0x000000000f087348 */ /* 0x000fea0003c00000 */
[----:B------:R0:W1:Y:S02]  /*1e9e0*/  SHFL.IDX P6, R14, R13, R12, R11 ;  /* 0x0000000c0d0e7389 */ /* 0x00006400000c000b */
[----:B01----:R-:W-:Y:S01]  /*1e9f0*/  ENDCOLLECTIVE ;  /* 0x000000000000791b */ /* 0x003fe20003800000 */
.L_x_4820:
[----:B------:R-:W-:Y:S02]  /*1ea00*/  IMAD.MOV.U32 R13, RZ, RZ, R34 ;  /* 0x000000ffff0d7224 */ /* 0x000fe400078e0022 */
[----:B------:R-:W-:-:S07]  /*1ea10*/  IMAD.MOV.U32 R25, RZ, RZ, R14 ;  /* 0x000000ffff197224 */ /* 0x000fce00078e000e */
[----:B------:R-:W-:Y:S05]  /*1ea20*/  WARPSYNC.COLLECTIVE R15, `(.L_x_4821) ;  /* 0x000000000f087348 */ /* 0x000fea0003c00000 */
[----:B------:R0:W1:Y:S02]  /*1ea30*/  SHFL.IDX P6, R14, R13, R12, R11 ;  /* 0x0000000c0d0e7389 */ /* 0x00006400000c000b */
[----:B01----:R-:W-:Y:S01]  /*1ea40*/  ENDCOLLECTIVE ;  /* 0x000000000000791b */ /* 0x003fe20003800000 */
.L_x_4821:
[----:B------:R-:W-:Y:S05]  /*1ea50*/  BRA `(.L_x_4822) ;  /* 0xfffffeb0006c7947 */ /* 0x000fea000383ffff */
.L_x_4591:
[----:B0-----:R0:W1:Y:S02]  /*1ea60*/  SYNCS.PHASECHK.TRANS64.TRYWAIT P1, [R2+URZ+0x28c00], R13 ;  /* 0x028c000d020075a7 */ /* 0x001064000802017f */
[----:B-1----:R-:W-:Y:S05]  /*1ea70*/  @!P1 NANOSLEEP.SYNCS 0x989680 ;  /* 0x009896800000995d */ /* 0x002fea0003900000 */
[----:B------:R-:W1:Y:S02]  /*1ea80*/  @!P1 SYNCS.PHASECHK.TRANS64 P1, [R2+URZ+0x28c00], R13 ;  /* 0x028c000d020095a7 */ /* 0x000e64000802007f */
[----:B-1----:R-:W-:Y:S05]  /*1ea90*/  @!P1 BRA `(.L_x_4591) ;  /* 0xfffffffc00f09947 */ /* 0x002fea000383ffff */
[----:B------:R-:W-:Y:S05]  /*1eaa0*/  BRA `(.L_x_4823) ;  /* 0xfffffeb400087947 */ /* 0x000fea000383ffff */
.L_x_4597:
[----:B0-----:R0:W1:Y:S02]  /*1eab0*/  SYNCS.PHASECHK.TRANS64.TRYWAIT P1, [R21+URZ+0x28c30], R58 ;  /* 0x028c303a150075a7 */ /* 0x001064000802017f */
[----:B-1----:R-:W-:Y:S05]  /*1eac0*/  @!P1 NANOSLEEP.SYNCS 0x989680 ;  /* 0x009896800000995d */ /* 0x002fea0003900000 */
[----:B------:R-:W1:Y:S02]  /*1ead0*/  @!P1 SYNCS.PHASECHK.TRANS64 P1, [R21+URZ+0x28c30], R58 ;  /* 0x028c303a150095a7 */ /* 0x000e64000802007f */
[----:B-1----:R-:W-:Y:S05]  /*1eae0*/  @!P1 BRA `(.L_x_4597) ;  /* 0xfffffffc00f09947 */ /* 0x002fea000383ffff */
[----:B------:R-:W-:Y:S05]  /*1eaf0*/  BRA `(.L_x_4596) ;  /* 0xfffffec000787947 */ /* 0x000fea000383ffff */
.L_x_4603:
[----:B--2---:R2:W3:Y:S02]  /*1eb00*/  SYNCS.PHASECHK.TRANS64.TRYWAIT P1, [R21+URZ+0x28c50], R58 ;  /* 0x028c503a150075a7 */ /* 0x0044e4000802017f */
[----:B---3--:R-:W-:Y:S05]  /*1eb10*/  @!P1 NANOSLEEP.SYNCS 0x989680 ;  /* 0x009896800000995d */ /* 0x008fea0003900000 */
[----:B------:R-:W3:Y:S02]  /*1eb20*/  @!P1 SYNCS.PHASECHK.TRANS64 P1, [R21+URZ+0x28c50], R58 ;  /* 0x028c503a150095a7 */ /* 0x000ee4000802007f */
[----:B---3--:R-:W-:Y:S05]  /*1eb30*/  @!P1 BRA `(.L_x_4603) ;  /* 0xfffffffc00f09947 */ /* 0x008fea000383ffff */
[----:B------:R-:W-:Y:S05]  /*1eb40*/  BRA `(.L_x_4602) ;  /* 0xfffffed400307947 */ /* 0x000fea000383ffff */
.L_x_4611:
[----:B-1----:R1:W2:Y:S02]  /*1eb50*/  SYNCS.PHASECHK.TRANS64.TRYWAIT P1, [R209+URZ+0x28c30], R213 ;  /* 0x028c30d5d10075a7 */ /* 0x0022a4000802017f */
[----:B--2---:R-:W-:Y:S05]  /*1eb60*/  @!P1 NANOSLEEP.SYNCS 0x989680 ;  /* 0x009896800000995d */ /* 0x004fea0003900000 */
[----:B------:R-:W2:Y:S02]  /*1eb70*/  @!P1 SYNCS.PHASECHK.TRANS64 P1, [R209+URZ+0x28c30], R213 ;  /* 0x028c30d5d10095a7 */ /* 0x000ea4000802007f */
[----:B--2---:R-:W-:Y:S05]  /*1eb80*/  @!P1 BRA `(.L_x_4611) ;  /* 0xfffffffc00f09947 */ /* 0x004fea000383ffff */
[----:B------:R-:W-:Y:S05]  /*1eb90*/  BRA `(.L_x_4610) ;  /* 0xfffffed800607947 */ /* 0x000fea000383ffff */
.L_x_4617:
[----:B--2---:R2:W3:Y:S02]  /*1eba0*/  SYNCS.PHASECHK.TRANS64.TRYWAIT P1, [R209+URZ+0x28c50], R213 ;  /* 0x028c50d5d10075a7 */ /* 0x0044e4000802017f */
[----:B---3--:R-:W-:Y:S05]  /*1ebb0*/  @!P1 NANOSLEEP.SYNCS 0x989680 ;  /* 0x009896800000995d */ /* 0x008fea0003900000 */
[----:B------:R-:W3:Y:S02]  /*1ebc0*/  @!P1 SYNCS.PHASECHK.TRANS64 P1, [R209+URZ+0x28c50], R213 ;  /* 0x028c50d5d10095a7 */ /* 0x000ee4000802007f */
[----:B---3--:R-:W-:Y:S05]  /*1ebd0*/  @!P1 BRA `(.L_x_4617) ;  /* 0xfffffffc00f09947 */ /* 0x008fea000383ffff */
[----:B------:R-:W-:Y:S05]  /*1ebe0*/  BRA `(.L_x_4616) ;  /* 0xfffffef400347947 */ /* 0x000fea000383ffff */
.L_x_4626:
[----:B-1----:R1:W2:Y:S02]  /*1ebf0*/  SYNCS.PHASECHK.TRANS64.TRYWAIT P1, [R21+URZ+0x28c30], R198 ;  /* 0x028c30c6150075a7 */ /* 0x0022a4000802017f */
[----:B--2---:R-:W-:Y:S05]  /*1ec00*/  @!P1 NANOSLEEP.SYNCS 0x989680 ;  /* 0x009896800000995d */ /* 0x004fea0003900000 */
[----:B------:R-:W2:Y:S02]  /*1ec10*/  @!P1 SYNCS.PHASECHK.TRANS64 P1, [R21+URZ+0x28c30], R198 ;  /* 0x028c30c6150095a7 */ /* 0x000ea4000802007f */
[----:B--2---:R-:W-:Y:S05]  /*1ec20*/  @!P1 BRA `(.L_x_4626) ;  /* 0xfffffffc00f09947 */ /* 0x004fea000383ffff */
[----:B------:R-:W-:Y:S05]  /*1ec30*/  BRA `(.L_x_4625) ;  /* 0xfffffef800507947 */ /* 0x000fea000383ffff */
.L_x_4632:
[----:B----4-:R4:W0:Y:S02]  /*1ec40*/  SYNCS.PHASECHK.TRANS64.TRYWAIT P1, [R21+URZ+0x28c50], R198 ;  /* 0x028c50c6150075a7 */ /* 0x010824000802017f */
[----:B0-----:R-:W-:Y:S05]  /*1ec50*/  @!P1 NANOSLEEP.SYNCS 0x989680 ;  /* 0x009896800000995d */ /* 0x001fea0003900000 */
[----:B------:R-:W0:Y:S02]  /*1ec60*/  @!P1 SYNCS.PHASECHK.TRANS64 P1, [R21+URZ+0x28c50], R198 ;  /* 0x028c50c6150095a7 */ /* 0x000e24000802007f */
[----:B0-----:R-:W-:Y:S05]  /*1ec70*/  @!P1 BRA `(.L_x_4632) ;  /* 0xfffffffc00f09947 */ /* 0x001fea000383ffff */
[----:B------:R-:W-:Y:S05]  /*1ec80*/  BRA `(.L_x_4631) ;  /* 0xffffff0c00ac7947 */ /* 0x000fea000383ffff */
.L_x_4668:
[----:B------:R-:W0:Y:S01]  /*1ec90*/  S2R R11, SR_TID.X ;  /* 0x00000000000b7919 */ /* 0x000e220000002100 */
[----:B------:R-:W-:Y:S01]  /*1eca0*/  BSSY B1, `(.L_x_4824) ;  /* 0x000000a000017945 */ /* 0x000fe20003800000 */
[----:B------:R-:W-:Y:S02]  /*1ecb0*/  IMAD.MOV.U32 R12, RZ, RZ, RZ ;  /* 0x000000ffff0c7224 */ /* 0x000fe400078e00ff */
[----:B------:R-:W-:Y:S01]  /*1ecc0*/  IMAD.MOV.U32 R15, RZ, RZ, -0x1 ;  /* 0xffffffffff0f7424 */ /* 0x000fe200078e00ff */
[----:B0-----:R-:W-:-:S04]  /*1ecd0*/  SHF.R.U32.HI R11, RZ, 0x5, R11 ;  /* 0x00000005ff0b7819 */ /* 0x001fc8000001160b */
[----:B------:R-:W-:-:S05]  /*1ece0*/  LOP3.LUT R11, R11, 0x3, RZ, 0xc0, !PT ;  /* 0x000000030b0b7812 */ /* 0x000fca00078ec0ff */
[----:B------:R-:W-:Y:S02]  /*1ecf0*/  IMAD.MOV.U32 R13, RZ, RZ, R11 ;  /* 0x000000ffff0d7224 */ /* 0x000fe400078e000b */
[----:B------:R-:W-:-:S07]  /*1ed00*/  IMAD.MOV.U32 R11, RZ, RZ, 0x1f ;  /* 0x0000001fff0b7424 */ /* 0x000fce00078e00ff */
[----:B------:R-:W-:Y:S05]  /*1ed10*/  WARPSYNC.COLLECTIVE R15, `(.L_x_4825) ;  /* 0x000000000f087348 */ /* 0x000fea0003c00000 */
[----:B------:R0:W1:Y:S02]  /*1ed20*/  SHFL.IDX P6, R14, R13, R12, R11 ;  /* 0x0000000c0d0e7389 */ /* 0x00006400000c000b */
[----:B01----:R-:W-:Y:S01]  /*1ed30*/  ENDCOLLECTIVE ;  /* 0x000000000000791b */ /* 0x003fe20003800000 */
.L_x_4825:
[----:B------:R-:W-:Y:S05]  /*1ed40*/  BSYNC B1 ;  /* 0x0000000000017941 */ /* 0x000fea0003800000 */
.L_x_4824:
[----:B------:R-:W-:Y:S05]  /*1ed50*/  BRA `(.L_x_4826) ;  /* 0xffffff8400d47947 */ /* 0x000fea000383ffff */
.L_x_4670:
[----:B------:R-:W-:Y:S01]  /*1ed60*/  BSSY B1, `(.L_x_4827) ;  /* 0x0000006000017945 */ /* 0x000fe20003800000 */
[----:B------:R-:W-:-:S07]  /*1ed70*/  IMAD.MOV.U32 R15, RZ, RZ, -0x1 ;  /* 0xffffffffff0f7424 */ /* 0x000fce00078e00ff */
[----:B0-----:R-:W-:Y:S05]  /*1ed80*/  WARPSYNC.COLLECTIVE R15, `(.L_x_4828) ;  /* 0x000000000f0c7348 */ /* 0x001fea0003c00000 */
[----:B------:R-:W-:Y:S02]  /*1ed90*/  ELECT P6, UR62, PT ;  /* 0x00000000003e782f */ /* 0x000fe400038c0000 */
[----:B------:R-:W-:Y:S01]  /*1eda0*/  MOV R14, UR62 ;  /* 0x0000003e000e7c02 */ /* 0x000fe20008000f00 */
[----:B0-----:R-:W-:Y:S10]  /*1edb0*/  ENDCOLLECTIVE ;  /* 0x000000000000791b */ /* 0x001ff40003800000 */
.L_x_4828:
[----:B------:R-:W-:Y:S05]  /*1edc0*/  BSYNC B1 ;  /* 0x0000000000017941 */ /* 0x000fea0003800000 */
.L_x_4827:
[----:B------:R-:W-:Y:S05]  /*1edd0*/  BRA `(.L_x_4669) ;  /* 0xffffff8400cc7947 */ /* 0x000fea000383ffff */
.L_x_4672:
[----:B0-----:R0:W1:Y:S02]  /*1ede0*/  SYNCS.PHASECHK.TRANS64.TRYWAIT P0, [R18+URZ+0x28c20], R3 ;  /* 0x028c2003120075a7 */ /* 0x001064000800017f */
[----:B-1----:R-:W-:Y:S05]  /*1edf0*/  @!P0 NANOSLEEP.SYNCS 0x989680 ;  /* 0x009896800000895d */ /* 0x002fea0003900000 */
[----:B------:R-:W1:Y:S02]  /*1ee00*/  @!P0 SYNCS.PHASECHK.TRANS64 P0, [R18+URZ+0x28c20], R3 ;  /* 0x028c2003120085a7 */ /* 0x000e64000800007f */
[----:B-1----:R-:W-:Y:S05]  /*1ee10*/  @!P0 BRA `(.L_x_4672) ;  /* 0xfffffffc00f08947 */ /* 0x002fea000383ffff */
[----:B------:R-:W-:Y:S05]  /*1ee20*/  BRA `(.L_x_4829) ;  /* 0xffffff8400dc7947 */ /* 0x000fea000383ffff */
.L_x_4676:
[----:B0-----:R0:W1:Y:S02]  /*1ee30*/  SYNCS.PHASECHK.TRANS64.TRYWAIT P0, [R3+URZ+0x28ca0], R9 ;  /* 0x028ca009030075a7 */ /* 0x001064000800017f */
[----:B-1----:R-:W-:Y:S05]  /*1ee40*/  @!P0 NANOSLEEP.SYNCS 0x989680 ;  /* 0x009896800000895d */ /* 0x002fea0003900000 */
[----:B------:R-:W1:Y:S02]  /*1ee50*/  @!P0 SYNCS.PHASECHK.TRANS64 P0, [R3+URZ+0x28ca0], R9 ;  /* 0x028ca009030085a7 */ /* 0x000e64000800007f */
[----:B-1----:R-:W-:Y:S05]  /*1ee60*/  @!P0 BRA `(.L_x_4676) ;  /* 0xfffffffc00f08947 */ /* 0x002fea000383ffff */
[----:B------:R-:W-:Y:S05]  /*1ee70*/  BRA `(.L_x_4830) ;  /* 0xffffff8400f47947 */ /* 0x000fea000383ffff */
.L_x_4681:
[----:B-1----:R1:W2:Y:S02]  /*1ee80*/  SYNCS.PHASECHK.TRANS64.TRYWAIT P0, [R3+URZ+0x28cc0], R9 ;  /* 0x028cc009030075a7 */ /* 0x0022a4000800017f */
[----:B--2---:R-:W-:Y:S05]  /*1ee90*/  @!P0 NANOSLEEP.SYNCS 0x989680 ;  /* 0x009896800000895d */ /* 0x004fea0003900000 */
[----:B------:R-:W2:Y:S02]  /*1eea0*/  @!P0 SYNCS.PHASECHK.TRANS64 P0, [R3+URZ+0x28cc0], R9 ;  /* 0x028cc009030085a7 */ /* 0x000ea4000800007f */
[----:B--2---:R-:W-:Y:S05]  /*1eeb0*/  @!P0 BRA `(.L_x_4681) ;  /* 0xfffffffc00f08947 */ /* 0x004fea000383ffff */
[----:B------:R-:W-:Y:S05]  /*1eec0*/  BRA `(.L_x_4831) ;  /* 0xffffff8800707947 */ /* 0x000fea000383ffff */
.L_x_4695:
[----:B0-----:R0:W1:Y:S02]  /*1eed0*/  SYNCS.PHASECHK.TRANS64.TRYWAIT P1, [R9+URZ+0x28ca0], R2 ;  /* 0x028ca002090075a7 */ /* 0x001064000802017f */
[----:B-1----:R-:W-:Y:S05]  /*1eee0*/  @!P1 NANOSLEEP.SYNCS 0x989680 ;  /* 0x009896800000995d */ /* 0x002fea0003900000 */
[----:B------:R-:W1:Y:S02]  /*1eef0*/  @!P1 SYNCS.PHASECHK.TRANS64 P1, [R9+URZ+0x28ca0], R2 ;  /* 0x028ca002090095a7 */ /* 0x000e64000802007f */
[----:B-1----:R-:W-:Y:S05]  /*1ef00*/  @!P1 BRA `(.L_x_4695) ;  /* 0xfffffffc00f09947 */ /* 0x002fea000383ffff */
[----:B------:R-:W-:Y:S05]  /*1ef10*/  BRA `(.L_x_4832) ;  /* 0xffffff9000d47947 */ /* 0x000fea000383ffff */
.L_x_4700:
[----:B-1----:R1:W2:Y:S02]  /*1ef20*/  SYNCS.PHASECHK.TRANS64.TRYWAIT P1, [R9+URZ+0x28cc0], R2 ;  /* 0x028cc002090075a7 */ /* 0x0022a4000802017f */
[----:B--2---:R-:W-:Y:S05]  /*1ef30*/  @!P1 NANOSLEEP.SYNCS 0x989680 ;  /* 0x009896800000995d */ /* 0x004fea0003900000 */
[----:B------:R-:W2:Y:S02]  /*1ef40*/  @!P1 SYNCS.PHASECHK.TRANS64 P1, [R9+URZ+0x28cc0], R2 ;  /* 0x028cc002090095a7 */ /* 0x000ea4000802007f */
[----:B--2---:R-:W-:Y:S05]  /*1ef50*/  @!P1 BRA `(.L_x_4700) ;  /* 0xfffffffc00f09947 */ /* 0x004fea000383ffff */
[----:B------:R-:W-:Y:S05]  /*1ef60*/  BRA `(.L_x_4833) ;  /* 0xffffff94004c7947 */ /* 0x000fea000383ffff */
.L_x_4722:
[----:B------:R-:W0:Y:S01]  /*1ef70*/  S2R R9, SR_TID.X ;  /* 0x0000000000097919 */ /* 0x000e220000002100 */
[----:B------:R-:W-:Y:S01]  /*1ef80*/  BSSY B0, `(.L_x_4834) ;  /* 0x000000a000007945 */ /* 0x000fe20003800000 */
[----:B------:R-:W-:Y:S02]  /*1ef90*/  IMAD.MOV.U32 R12, RZ, RZ, RZ ;  /* 0x000000ffff0c7224 */ /* 0x000fe400078e00ff */
[----:B------:R-:W-:Y:S02]  /*1efa0*/  IMAD.MOV.U32 R11, RZ, RZ, 0x1f ;  /* 0x0000001fff0b7424 */ /* 0x000fe400078e00ff */
[----:B------:R-:W-:Y:S01]  /*1efb0*/  IMAD.MOV.U32 R15, RZ, RZ, -0x1 ;  /* 0xffffffffff0f7424 */ /* 0x000fe200078e00ff */
[----:B0-----:R-:W-:-:S04]  /*1efc0*/  SHF.R.U32.HI R9, RZ, 0x5, R9 ;  /* 0x00000005ff097819 */ /* 0x001fc80000011609 */
[----:B------:R-:W-:-:S04]  /*1efd0*/  LOP3.LUT R9, R9, 0x3, RZ, 0xc0, !PT ;  /* 0x0000000309097812 */ /* 0x000fc800078ec0ff */
[----:B------:R-:W-:-:S07]  /*1efe0*/  MOV R13, R9 ;  /* 0x00000009000d7202 */ /* 0x000fce0000000f00 */
[----:B-----5:R-:W-:Y:S05]  /*1eff0*/  WARPSYNC.COLLECTIVE R15, `(.L_x_4835) ;  /* 0x000000000f087348 */ /* 0x020fea0003c00000 */
[----:B------:R0:W1:Y:S02]  /*1f000*/  SHFL.IDX P6, R14, R13, R12, R11 ;  /* 0x0000000c0d0e7389 */ /* 0x00006400000c000b */
[----:B01---5:R-:W-:Y:S01]  /*1f010*/  ENDCOLLECTIVE ;  /* 0x000000000000791b */ /* 0x023fe20003800000 */
.L_x_4835:
[----:B------:R-:W-:Y:S05]  /*1f020*/  BSYNC B0 ;  /* 0x0000000000007941 */ /* 0x000fea0003800000 */
.L_x_4834:
[----:B------:R-:W-:Y:S05]  /*1f030*/  BRA `(.L_x_4836) ;  /* 0xffffffa800f07947 */ /* 0x000fea000383ffff */
.L_x_4725:
[----:B0-----:R0:W1:Y:S02]  /*1f040*/  SYNCS.PHASECHK.TRANS64.TRYWAIT P0, [R30+URZ+0x28c40], R0 ;  /* 0x028c40001e0075a7 */ /* 0x001064000800017f */
[----:B-1----:R-:W-:Y:S05]  /*1f050*/  @!P0 NANOSLEEP.SYNCS 0x989680 ;  /* 0x009896800000895d */ /* 0x002fea0003900000 */
[----:B------:R-:W1:Y:S02]  /*1f060*/  @!P0 SYNCS.PHASECHK.TRANS64 P0, [R30+URZ+0x28c40], R0 ;  /* 0x028c40001e0085a7 */ /* 0x000e64000800007f */
[----:B-1----:R-:W-:Y:S05]  /*1f070*/  @!P0 BRA `(.L_x_4725) ;  /* 0xfffffffc00f08947 */ /* 0x002fea000383ffff */
[----:B------:R-:W-:Y:S05]  /*1f080*/  BRA `(.L_x_4837) ;  /* 0xffffffac002c7947 */ /* 0x000fea000383ffff */
.L_x_4726:
        /* <DEDUP_REMOVED lines=8> */
.L_x_4839:
[----:B------:R-:W-:Y:S05]  /*1f110*/  BSYNC B0 ;  /* 0x0000000000007941 */ /* 0x000fea0003800000 */
.L_x_4838:
        /* <DEDUP_REMOVED lines=9> */
.L_x_4840:
[----:B------:R-:W-:Y:S02]  /*1f1b0*/  IMAD.MOV.U32 R13, RZ, RZ, R4 ;  /* 0x000000ffff0d7224 */ /* 0x000fe400078e0004 */
[----:B------:R-:W-:Y:S02]  /*1f1c0*/  IMAD.MOV.U32 R12, RZ, RZ, 0x1 ;  /* 0x00000001ff0c7424 */ /* 0x000fe400078e00ff */
[----:B------:R-:W-:-:S07]  /*1f1d0*/  IMAD.MOV.U32 R3, RZ, RZ, R14 ;  /* 0x000000ffff037224 */ /* 0x000fce00078e000e */
[----:B------:R-:W-:Y:S05]  /*1f1e0*/  WARPSYNC.COLLECTIVE R15, `(.L_x_4841) ;  /* 0x000000000f087348 */ /* 0x000fea0003c00000 */
[----:B------:R0:W1:Y:S02]  /*1f1f0*/  SHFL.IDX P6, R14, R13, R12, R11 ;  /* 0x0000000c0d0e7389 */ /* 0x00006400000c000b */
[----:B01----:R-:W-:Y:S01]  /*1f200*/  ENDCOLLECTIVE ;  /* 0x000000000000791b */ /* 0x003fe20003800000 */
.L_x_4841:
        /* <DEDUP_REMOVED lines=15> */
.L_x_4842:
[----:B------:R-:W-:Y:S01]  /*1f300*/  @P0 LEA R6, R5, R18, 0x1 ;  /* 0x0000001205060211 */ /* 0x000fe200078e08ff */
[----:B------:R-:W-:Y:S02]  /*1f310*/  IMAD.MOV.U32 R13, RZ, RZ, R4 ;  /* 0x000000ffff0d7224 */ /* 0x000fe400078e0004 */
[----:B------:R-:W-:Y:S02]  /*1f320*/  IMAD.MOV.U32 R12, RZ, RZ, 0x2 ;  /* 0x00000002ff0c7424 */ /* 0x000fe400078e00ff */
[----:B------:R-:W-:-:S07]  /*1f330*/  IMAD.MOV.U32 R3, RZ, RZ, R14 ;  /* 0x000000ffff037224 */ /* 0x000fce00078e000e */
[----:B------:R-:W-:Y:S05]  /*1f340*/  WARPSYNC.COLLECTIVE R15, `(.L_x_4843) ;  /* 0x000000000f087348 */ /* 0x000fea0003c00000 */
[----:B------:R0:W1:Y:S02]  /*1f350*/  SHFL.IDX P6, R14, R13, R12, R11 ;  /* 0x0000000c0d0e7389 */ /* 0x00006400000c000b */
[----:B01----:R-:W-:Y:S01]  /*1f360*/  ENDCOLLECTIVE ;  /* 0x000000000000791b */ /* 0x003fe20003800000 */
.L_x_4843:
        /* <DEDUP_REMOVED lines=15> */
.L_x_4844:
[----:B------:R-:W-:Y:S02]  /*1f460*/  @P0 IMAD R6, R5, 0x2, R18 ;  /* 0x0000000205060824 */ /* 0x000fe400078e0212 */
[----:B------:R-:W-:Y:S02]  /*1f470*/  IMAD.MOV.U32 R13, RZ, RZ, R4 ;  /* 0x000000ffff0d7224 */ /* 0x000fe400078e0004 */
[----:B------:R-:W-:Y:S02]  /*1f480*/  IMAD.MOV.U32 R12, RZ, RZ, 0x3 ;  /* 0x00000003ff0c7424 */ /* 0x000fe400078e00ff */
[----:B------:R-:W-:-:S07]  /*1f490*/  IMAD.MOV.U32 R3, RZ, RZ, R14 ;  /* 0x000000ffff037224 */ /* 0x000fce00078e000e */
[----:B------:R-:W-:Y:S05]  /*1f4a0*/  WARPSYNC.COLLECTIVE R15, `(.L_x_4845) ;  /* 0x000000000f087348 */ /* 0x000fea0003c00000 */
[----:B------:R0:W1:Y:S02]  /*1f4b0*/  SHFL.IDX P6, R14, R13, R12, R11 ;  /* 0x0000000c0d0e7389 */ /* 0x00006400000c000b */
[----:B01----:R-:W-:Y:S01]  /*1f4c0*/  ENDCOLLECTIVE ;  /* 0x000000000000791b */ /* 0x003fe20003800000 */
.L_x_4845:
        /* <DEDUP_REMOVED lines=10> */
.L_x_4846:
[----:B------:R-:W-:Y:S01]  /*1f570*/  @!PT LDS RZ, [RZ] ;  /* 0x00000000fffff984 */ /* 0x000fe20000000800 */
[----:B------:R-:W-:Y:S01]  /*1f580*/  @!PT LDS RZ, [RZ] ;  /* 0x00000000fffff984 */ /* 0x000fe20000000800 */
[----:B------:R-:W-:Y:S01]  /*1f590*/  @!PT LDS RZ, [RZ] ;  /* 0x00000000fffff984 */ /* 0x000fe20000000800 */
[----:B------:R1:W-:Y:S01]  /*1f5a0*/  @P0 LDGSTS.E.BYPASS.LTC128B.128 [R6+0x23400], desc[UR40][R2.64], !P2 ;  /* 0x2340000002060fae */ /* 0x0003e2000d101d68 */
[----:B------:R-:W-:Y:S01]  /*1f5b0*/  IMAD.MOV.U32 R0, RZ, RZ, R14 ;  /* 0x000000ffff007224 */ /* 0x000fe200078e000e */
[----:B------:R-:W-:Y:S06]  /*1f5c0*/  BRA `(.L_x_4847) ;  /* 0xffffffa800dc7947 */ /* 0x000fec000383ffff */
.L_x_4731:
        /* <DEDUP_REMOVED lines=9> */
.L_x_4848:
[C---:B------:R-:W-:Y:S02]  /*1f660*/  ISETP.GE.AND P0, PT, R25.reuse, R3, PT ;  /* 0x000000031900720c */ /* 0x040fe40003f06270 */
[----:B------:R-:W-:Y:S01]  /*1f670*/  IADD3 R6, R25, 0x10, RZ ;  /* 0x0000001019067810 */ /* 0x000fe20007ffe0ff */
[----:B------:R-:W-:Y:S02]  /*1f680*/  IMAD.MOV.U32 R13, RZ, RZ, R0 ;  /* 0x000000ffff0d7224 */ /* 0x000fe400078e0000 */
[----:B------:R-:W-:-:S08]  /*1f690*/  IMAD.MOV.U32 R4, RZ, RZ, R14 ;  /* 0x000000ffff047224 */ /* 0x000fd000078e000e */
[----:B------:R-:W-:Y:S05]  /*1f6a0*/  WARPSYNC.COLLECTIVE R15, `(.L_x_4849) ;  /* 0x000000000f087348 */ /* 0x000fea0003c00000 */
[----:B------:R0:W1:Y:S02]  /*1f6b0*/  SHFL.IDX P6, R14, R13, R12, R11 ;  /* 0x0000000c0d0e7389 */ /* 0x00006400000c000b */
[----:B01----:R-:W-:Y:S01]  /*1f6c0*/  ENDCOLLECTIVE ;  /* 0x000000000000791b */ /* 0x003fe20003800000 */
.L_x_4849:
[----:B------:R-:W-:Y:S02]  /*1f6d0*/  IMAD.MOV.U32 R13, RZ, RZ, R2 ;  /* 0x000000ffff0d7224 */ /* 0x000fe400078e0002 */
[----:B------:R-:W-:Y:S02]  /*1f6e0*/  IMAD.MOV.U32 R12, RZ, RZ, 0x1 ;  /* 0x00000001ff0c7424 */ /* 0x000fe400078e00ff */
[----:B------:R-:W-:-:S07]  /*1f6f0*/  IMAD.MOV.U32 R5, RZ, RZ, R14 ;  /* 0x000000ffff057224 */ /* 0x000fce00078e000e */
[----:B------:R-:W-:Y:S05]  /*1f700*/  WARPSYNC.COLLECTIVE R15, `(.L_x_4850) ;  /* 0x000000000f087348 */ /* 0x000fea0003c00000 */
[----:B------:R0:W1:Y:S02]  /*1f710*/  SHFL.IDX P6, R14, R13, R12, R11 ;  /* 0x0000000c0d0e7389 */ /* 0x00006400000c000b */
[----:B01----:R-:W-:Y:S01]  /*1f720*/  ENDCOLLECTIVE ;  /* 0x000000000000791b */ /* 0x003fe20003800000 */
.L_x_4850:
        /* <DEDUP_REMOVED lines=15> */
.L_x_4851:
[----:B------:R-:W-:Y:S02]  /*1f820*/  IMAD.MOV.U32 R13, RZ, RZ, R2 ;  /* 0x000000ffff0d7224 */ /* 0x000fe400078e0002 */
[----:B------:R-:W-:Y:S02]  /*1f830*/  IMAD.MOV.U32 R12, RZ, RZ, 0x2 ;  /* 0x00000002ff0c7424 */ /* 0x000fe400078e00ff */
[----:B------:R-:W-:-:S07]  /*1f840*/  IMAD.MOV.U32 R5, RZ, RZ, R14 ;  /* 0x000000ffff057224 */ /* 0x000fce00078e000e */
[----:B------:R-:W-:Y:S05]  /*1f850*/  WARPSYNC.COLLECTIVE R15, `(.L_x_4852) ;  /* 0x000000000f087348 */ /* 0x000fea0003c00000 */
[----:B------:R0:W1:Y:S02]  /*1f860*/  SHFL.IDX P6, R14, R13, R12, R11 ;  /* 0x0000000c0d0e7389 */ /* 0x00006400000c000b */
[----:B01----:R-:W-:Y:S01]  /*1f870*/  ENDCOLLECTIVE ;  /* 0x000000000000791b */ /* 0x003fe20003800000 */
.L_x_4852:
        /* <DEDUP_REMOVED lines=16> */
.L_x_4853:
[----:B------:R-:W-:Y:S02]  /*1f980*/  IMAD.MOV.U32 R13, RZ, RZ, R2 ;  /* 0x000000ffff0d7224 */ /* 0x000fe400078e0002 */
[----:B------:R-:W-:Y:S02]  /*1f990*/  IMAD.MOV.U32 R12, RZ, RZ, 0x3 ;  /* 0x00000003ff0c7424 */ /* 0x000fe400078e00ff */
[----:B------:R-:W-:-:S07]  /*1f9a0*/  IMAD.MOV.U32 R5, RZ, RZ, R14 ;  /* 0x000000ffff057224 */ /* 0x000fce00078e000e */
[----:B------:R-:W-:Y:S05]  /*1f9b0*/  WARPSYNC.COLLECTIVE R15, `(.L_x_4854) ;  /* 0x000000000f087348 */ /* 0x000fea0003c00000 */
[----:B------:R0:W1:Y:S02]  /*1f9c0*/  SHFL.IDX P6, R14, R13, R12, R11 ;  /* 0x0000000c0d0e7389 */ /* 0x00006400000c000b */
[----:B01----:R-:W-:Y:S01]  /*1f9d0*/  ENDCOLLECTIVE ;  /* 0x000000000000791b */ /* 0x003fe20003800000 */
.L_x_4854:
        /* <DEDUP_REMOVED lines=14> */
.L_x_4855:
[----:B------:R-:W-:Y:S01]  /*1fac0*/  IMAD.MOV.U32 R0, RZ, RZ, R14 ;  /* 0x000000ffff007224 */ /* 0x000fe200078e000e */
[----:B------:R-:W-:Y:S06]  /*1fad0*/  BRA `(.L_x_4856) ;  /* 0xffffffb000047947 */ /* 0x000fec000383ffff */
.L_x_4734:
[----:B0-----:R0:W1:Y:S02]  /*1fae0*/  SYNCS.PHASECHK.TRANS64.TRYWAIT P0, [R18+URZ+0x28c20], R0 ;  /* 0x028c2000120075a7 */ /* 0x001064000800017f */
[----:B-1----:R-:W-:Y:S05]  /*1faf0*/  @!P0 NANOSLEEP.SYNCS 0x989680 ;  /* 0x009896800000895d */ /* 0x002fea0003900000 */
[----:B------:R-:W1:Y:S02]  /*1fb00*/  @!P0 SYNCS.PHASECHK.TRANS64 P0, [R18+URZ+0x28c20], R0 ;  /* 0x028c2000120085a7 */ /* 0x000e64000800007f */
[----:B-1----:R-:W-:Y:S05]  /*1fb10*/  @!P0 BRA `(.L_x_4734) ;  /* 0xfffffffc00f08947 */ /* 0x002fea000383ffff */
[----:B------:R-:W-:Y:S05]  /*1fb20*/  BRA `(.L_x_4857) ;  /* 0xffffffb000607947 */ /* 0x000fea000383ffff */
.L_x_4737:
[----:B0-----:R0:W1:Y:S02]  /*1fb30*/  SYNCS.PHASECHK.TRANS64.TRYWAIT P0, [R30+URZ+0x28c60], R0 ;  /* 0x028c60001e0075a7 */ /* 0x001064000800017f */
[----:B-1----:R-:W-:Y:S05]  /*1fb40*/  @!P0 NANOSLEEP.SYNCS 0x989680 ;  /* 0x009896800000895d */ /* 0x002fea0003900000 */
[----:B------:R-:W1:Y:S02]  /*1fb50*/  @!P0 SYNCS.PHASECHK.TRANS64 P0, [R30+URZ+0x28c60], R0 ;  /* 0x028c60001e0085a7 */ /* 0x000e64000800007f */
[----:B-1----:R-:W-:Y:S05]  /*1fb60*/  @!P0 BRA `(.L_x_4737) ;  /* 0xfffffffc00f08947 */ /* 0x002fea000383ffff */
[----:B------:R-:W-:Y:S05]  /*1fb70*/  BRA `(.L_x_4858) ;  /* 0xffffffb000707947 */ /* 0x000fea000383ffff */
.L_x_4738:
[----:B------:R-:W-:Y:S01]  /*1fb80*/  BSSY B0, `(.L_x_4859) ;  /* 0x0000008000007945 */ /* 0x000fe20003800000 */
[----:B------:R-:W-:Y:S01]  /*1fb90*/  IMAD.MOV.U32 R13, RZ, RZ, R6 ;  /* 0x000000ffff0d7224 */ /* 0x000fe200078e0006 */
[----:B------:R-:W-:Y:S01]  /*1fba0*/  MOV R15, 0xffffffff ;  /* 0xffffffff000f7802 */ /* 0x000fe20000000f00 */
[----:B------:R-:W-:Y:S02]  /*1fbb0*/  IMAD.MOV.U32 R12, RZ, RZ, RZ ;  /* 0x000000ffff0c7224 */ /* 0x000fe400078e00ff */
[----:B------:R-:W-:-:S07]  /*1fbc0*/  IMAD.MOV.U32 R11, RZ, RZ, 0x181f ;  /* 0x0000181fff0b7424 */ /* 0x000fce00078e00ff */
[----:B------:R-:W-:Y:S05]  /*1fbd0*/  WARPSYNC.COLLECTIVE R15, `(.L_x_4860) ;  /* 0x000000000f087348 */ /* 0x000fea0003c00000 */
[----:B------:R0:W1:Y:S02]  /*1fbe0*/  SHFL.IDX P6, R14, R13, R12, R11 ;  /* 0x0000000c0d0e7389 */ /* 0x00006400000c000b */
[----:B01----:R-:W-:Y:S01]  /*1fbf0*/  ENDCOLLECTIVE ;  /* 0x000000000000791b */ /* 0x003fe20003800000 */
.L_x_4860:
[----:B------:R-:W-:Y:S05]  /*1fc00*/  BSYNC B0 ;  /* 0x0000000000007941 */ /* 0x000fea0003800000 */
.L_x_4859:
        /* <DEDUP_REMOVED lines=15> */
.L_x_4861:
        /* <DEDUP_REMOVED lines=40> */
.L_x_4862:
[----:B------:R-:W-:Y:S02]  /*1ff80*/  IMAD.MOV.U32 R13, RZ, RZ, R5 ;  /* 0x000000ffff0d7224 */ /* 0x000fe400078e0005 */
[----:B------:R-:W-:-:S07]  /*1ff90*/  IMAD.MOV.U32 R3, RZ, RZ, R14 ;  /* 0x000000ffff037224 */ /* 0x000fce00078e000e */
[----:B------:R-:W-:Y:S05]  /*1ffa0*/  WARPSYNC.COLLECTIVE R15, `(.L_x_4863) ;  /* 0x000000000f087348 */ /* 0x000fea0003c00000 */
[----:B------:R0:W1:Y:S02]  /*1ffb0*/  SHFL.IDX P6, R14, R13, R12, R11 ;  /* 0x0000000c0d0e7389 */ /* 0x00006400000c000b */
[----:B01----:R-:W-:Y:S01]  /*1ffc0*/  ENDCOLLECTIVE ;  /* 0x000000000000791b */ /* 0x003fe20003800000 */
.L_x_4863:
        /* <DEDUP_REMOVED lines=29> */
.L_x_4864:
[----:B------:R-:W-:Y:S02]  /*201a0*/  IMAD.MOV.U32 R13, RZ, RZ, R5 ;  /* 0x000000ffff0d7224 */ /* 0x000fe400078e0005 */
[----:B------:R-:W-:-:S07]  /*201b0*/  IMAD.MOV.U32 R7, RZ, RZ, R14 ;  /* 0x000000ffff077224 */ /* 0x000fce00078e000e */
[----:B------:R-:W-:Y:S05]  /*201c0*/  WARPSYNC.COLLECTIVE R15, `(.L_x_4865) ;  /* 0x000000000f087348 */ /* 0x000fea0003c00000 */
[----:B------:R0:W1:Y:S02]  /*201d0*/  SHFL.IDX P6, R14, R13, R12, R11 ;  /* 0x0000000c0d0e7389 */ /* 0x00006400000c000b */
[----:B01----:R-:W-:Y:S01]  /*201e0*/  ENDCOLLECTIVE ;  /* 0x000000000000791b */ /* 0x003fe20003800000 */
.L_x_4865:
[----:B------:R-:W-:Y:S02]  /*201f0*/  IMAD.MOV.U32 R13, RZ, RZ, R6 ;  /* 0x000000ffff0d7224 */ /* 0x000fe400078e0006 */
[----:B------:R-:W-:Y:S02]  /*20200*/  IMAD.MOV.U32 R12, RZ, RZ, 0x3 ;  /* 0x00000003ff0c7424 */ /* 0x000fe400078e00ff */
[----:B------:R-:W-:-:S05]  /*20210*/  IMAD.MOV.U32 R2, RZ, RZ, R14 ;  /* 0x000000ffff027224 */ /* 0x000fca00078e000e */
        /* <DEDUP_REMOVED lines=26> */
.L_x_4866:
[----:B------:R-:W-:Y:S02]  /*203c0*/  IMAD.MOV.U32 R13, RZ, RZ, R5 ;  /* 0x000000ffff0d7224 */ /* 0x000fe400078e0005 */
[----:B------:R-:W-:-:S07]  /*203d0*/  IMAD.MOV.U32 R6, RZ, RZ, R14 ;  /* 0x000000ffff067224 */ /* 0x000fce00078e000e */
[----:B------:R-:W-:Y:S05]  /*203e0*/  WARPSYNC.COLLECTIVE R15, `(.L_x_4867) ;  /* 0x000000000f087348 */ /* 0x000fea0003c00000 */
[----:B------:R0:W1:Y:S02]  /*203f0*/  SHFL.IDX P6, R14, R13, R12, R11 ;  /* 0x0000000c0d0e7389 */ /* 0x00006400000c000b */
[----:B01----:R-:W-:Y:S01]  /*20400*/  ENDCOLLECTIVE ;  /* 0x000000000000791b */ /* 0x003fe20003800000 */
.L_x_4867:
[----:B------:R-:W-:Y:S01]  /*20410*/  IMAD.MOV.U32 R2, RZ, RZ, R14 ;  /* 0x000000ffff027224 */ /* 0x000fe200078e000e */
[----:B------:R-:W-:Y:S06]  /*20420*/  BRA `(.L_x_4868) ;  /* 0xffffffac00fc7947 */ /* 0x000fec000383ffff */
.L_x_4745:
[----:B0-----:R0:W1:Y:S02]  /*20430*/  SYNCS.PHASECHK.TRANS64.TRYWAIT P0, [R6+URZ+0x28c40], R20 ;  /* 0x028c4014060075a7 */ /* 0x001064000800017f */
[----:B-1----:R-:W-:Y:S05]  /*20440*/  @!P0 NANOSLEEP.SYNCS 0x989680 ;  /* 0x009896800000895d */ /* 0x002fea0003900000 */
[----:B------:R-:W1:Y:S02]  /*20450*/  @!P0 SYNCS.PHASECHK.TRANS64 P0, [R6+URZ+0x28c40], R20 ;  /* 0x028c4014060085a7 */ /* 0x000e64000800007f */
[----:B-1----:R-:W-:Y:S05]  /*20460*/  @!P0 BRA `(.L_x_4745) ;  /* 0xfffffffc00f08947 */ /* 0x002fea000383ffff */
[----:B------:R-:W-:Y:S05]  /*20470*/  BRA `(.L_x_4869) ;  /* 0xffffffb4008c7947 */ /* 0x000fea000383ffff */
.L_x_4746:
        /* <DEDUP_REMOVED lines=8> */
.L_x_4871:
[----:B------:R-:W-:Y:S05]  /*20500*/  BSYNC B1 ;  /* 0x0000000000017941 */ /* 0x000fea0003800000 */
.L_x_4870:
        /* <DEDUP_REMOVED lines=9> */
.L_x_4872:
[----:B------:R-:W-:Y:S02]  /*205a0*/  IMAD.MOV.U32 R13, RZ, RZ, R25 ;  /* 0x000000ffff0d7224 */ /* 0x000fe400078e0019 */
[----:B------:R-:W-:Y:S02]  /*205b0*/  IMAD.MOV.U32 R12, RZ, RZ, 0x1 ;  /* 0x00000001ff0c7424 */ /* 0x000fe400078e00ff */
[----:B------:R-:W-:-:S07]  /*205c0*/  IMAD.MOV.U32 R2, RZ, RZ, R14 ;  /* 0x000000ffff027224 */ /* 0x000fce00078e000e */
[----:B------:R-:W-:Y:S05]  /*205d0*/  WARPSYNC.COLLECTIVE R15, `(.L_x_4873) ;  /* 0x000000000f087348 */ /* 0x000fea0003c00000 */
[----:B------:R0:W1:Y:S02]  /*205e0*/  SHFL.IDX P6, R14, R13, R12, R11 ;  /* 0x0000000c0d0e7389 */ /* 0x00006400000c000b */
[----:B01----:R-:W-:Y:S01]  /*205f0*/  ENDCOLLECTIVE ;  /* 0x000000000000791b */ /* 0x003fe20003800000 */
.L_x_4873:
        /* <DEDUP_REMOVED lines=11> */
.L_x_4874:
[----:B------:R-:W-:Y:S02]  /*206b0*/  IMAD.MOV.U32 R13, RZ, RZ, R25 ;  /* 0x000000ffff0d7224 */ /* 0x000fe400078e0019 */
[----:B------:R-:W-:Y:S01]  /*206c0*/  IMAD.MOV.U32 R12, RZ, RZ, 0x2 ;  /* 0x00000002ff0c7424 */ /* 0x000fe200078e00ff */
[----:B------:R-:W-:-:S07]  /*206d0*/  MOV R2, R14 ;  /* 0x0000000e00027202 */ /* 0x000fce0000000f00 */
[----:B------:R-:W-:Y:S05]  /*206e0*/  WARPSYNC.COLLECTIVE R15, `(.L_x_4875) ;  /* 0x000000000f087348 */ /* 0x000fea0003c00000 */
[----:B------:R0:W1:Y:S02]  /*206f0*/  SHFL.IDX P6, R14, R13, R12, R11 ;  /* 0x0000000c0d0e7389 */ /* 0x00006400000c000b */
[----:B01----:R-:W-:Y:S01]  /*20700*/  ENDCOLLECTIVE ;  /* 0x000000000000791b */ /* 0x003fe20003800000 */
.L_x_4875:
        /* <DEDUP_REMOVED lines=11> */
.L_x_4876:
[----:B------:R-:W-:Y:S02]  /*207c0*/  IMAD.MOV.U32 R13, RZ, RZ, R25 ;  /* 0x000000ffff0d7224 */ /* 0x000fe400078e0019 */
[----:B------:R-:W-:Y:S02]  /*207d0*/  IMAD.MOV.U32 R12, RZ, RZ, 0x3 ;  /* 0x00000003ff0c7424 */ /* 0x000fe400078e00ff */
[----:B------:R-:W-:-:S07]  /*207e0*/  IMAD.MOV.U32 R2, RZ, RZ, R14 ;  /* 0x000000ffff027224 */ /* 0x000fce00078e000e */
[----:B------:R-:W-:Y:S05]  /*207f0*/  WARPSYNC.COLLECTIVE R15, `(.L_x_4877) ;  /* 0x000000000f087348 */ /* 0x000fea0003c00000 */
[----:B------:R0:W1:Y:S02]  /*20800*/  SHFL.IDX P6, R14, R13, R12, R11 ;  /* 0x0000000c0d0e7389 */ /* 0x00006400000c000b */
[----:B01----:R-:W-:Y:S01]  /*20810*/  ENDCOLLECTIVE ;  /* 0x000000000000791b */ /* 0x003fe20003800000 */
.L_x_4877:
        /* <DEDUP_REMOVED lines=11> */
.L_x_4878:
[----:B------:R-:W-:Y:S01]  /*208d0*/  IMAD.MOV.U32 R2, RZ, RZ, R14 ;  /* 0x000000ffff027224 */ /* 0x000fe200078e000e */
[----:B------:R-:W-:Y:S06]  /*208e0*/  BRA `(.L_x_4879) ;  /* 0xffffffb400147947 */ /* 0x000fec000383ffff */
.L_x_4751:
[----:B---3--:R3:W4:Y:S02]  /*208f0*/  SYNCS.PHASECHK.TRANS64.TRYWAIT P0, [R6+URZ+0x28c60], R20 ;  /* 0x028c6014060075a7 */ /* 0x008724000800017f */
[----:B----4-:R-:W-:Y:S05]  /*20900*/  @!P0 NANOSLEEP.SYNCS 0x989680 ;  /* 0x009896800000895d */ /* 0x010fea0003900000 */
[----:B------:R-:W4:Y:S02]  /*20910*/  @!P0 SYNCS.PHASECHK.TRANS64 P0, [R6+URZ+0x28c60], R20 ;  /* 0x028c6014060085a7 */ /* 0x000f24000800007f */
[----:B----4-:R-:W-:Y:S05]  /*20920*/  @!P0 BRA `(.L_x_4751) ;  /* 0xfffffffc00f08947 */ /* 0x010fea000383ffff */
[----:B------:R-:W-:Y:S05]  /*20930*/  BRA `(.L_x_4880) ;  /* 0xffffffb400647947 */ /* 0x000fea000383ffff */
.L_x_4752:
        /* <DEDUP_REMOVED lines=8> */
.L_x_4882:
[----:B------:R-:W-:Y:S05]  /*209c0*/  BSYNC B1 ;  /* 0x0000000000017941 */ /* 0x000fea0003800000 */
.L_x_4881:
        /* <DEDUP_REMOVED lines=13> */
.L_x_4883:
[C---:B------:R-:W-:Y:S01]  /*20aa0*/  LOP3.LUT P3, RZ, R16.reuse, 0x10, RZ, 0xc0, !PT ;  /* 0x0000001010ff7812 */ /* 0x040fe2000786c0ff */
[----:B------:R-:W-:Y:S02]  /*20ab0*/  IMAD.MOV.U32 R13, RZ, RZ, R10 ;  /* 0x000000ffff0d7224 */ /* 0x000fe400078e000a */
[----:B------:R-:W-:Y:S01]  /*20ac0*/  IMAD.MOV.U32 R12, RZ, RZ, 0x1 ;  /* 0x00000001ff0c7424 */ /* 0x000fe200078e00ff */
[----:B------:R-:W-:Y:S02]  /*20ad0*/  MOV R2, R14 ;  /* 0x0000000e00027202 */ /* 0x000fe40000000f00 */
[----:B------:R-:W-:Y:S02]  /*20ae0*/  LOP3.LUT P6, RZ, R16, 0x80, RZ, 0xc0, !PT ;  /* 0x0000008010ff7812 */ /* 0x000fe400078cc0ff */
[----:B------:R-:W-:Y:S02]  /*20af0*/  IADD3 R2, P0, R2, R0, RZ ;  /* 0x0000000002027210 */ /* 0x000fe40007f1e0ff */
[----:B------:R-:W-:-:S03]  /*20b00*/  LOP3.LUT R16, R16, 0xffff7fff, RZ, 0xc0, !PT ;  /* 0xffff7fff10107812 */ /* 0x000fc600078ec0ff */
[----:B------:R-:W-:Y:S01]  /*20b10*/  IMAD.X R3, RZ, RZ, R3, P0 ;  /* 0x000000ffff037224 */ /* 0x000fe200000e0603 */
[----:B------:R-:W-:Y:S02]  /*20b20*/  ISETP.NE.U32.AND P0, PT, R31, RZ, PT ;  /* 0x000000ff1f00720c */ /* 0x000fe40003f05070 */
[----:B------:R-:W-:-:S03]  /*20b30*/  @P3 LOP3.LUT R16, R16, 0x8000, RZ, 0xfc, !PT ;  /* 0x0000800010103812 */ /* 0x000fc600078efcff */
[----:B------:R-:W-:Y:S01]  /*20b40*/  @!PT LDS RZ, [RZ] ;  /* 0x00000000fffff984 */ /* 0x000fe20000000800 */
[----:B------:R-:W-:Y:S01]  /*20b50*/  @!PT LDS RZ, [RZ] ;  /* 0x00000000fffff984 */ /* 0x000fe20000000800 */
[----:B------:R-:W-:Y:S01]  /*20b60*/  @!PT LDS RZ, [RZ] ;  /* 0x00000000fffff984 */ /* 0x000fe20000000800 */
[----:B------:R0:W-:Y:S08]  /*20b70*/  LDGSTS.E.BYPASS.LTC128B.128 [R21+0x400], desc[UR40][R2.64], !P6 ;  /* 0x0040000002157fae */ /* 0x0001f0000f101d68 */
[----:B0-----:R-:W-:Y:S05]  /*20b80*/  WARPSYNC.COLLECTIVE R15, `(.L_x_4884) ;  /* 0x000000000f087348 */ /* 0x001fea0003c00000 */
[----:B------:R1:W2:Y:S02]  /*20b90*/  SHFL.IDX P6, R14, R13, R12, R11 ;  /* 0x0000000c0d0e7389 */ /* 0x0002a400000c000b */
[----:B012---:R-:W-:Y:S01]  /*20ba0*/  ENDCOLLECTIVE ;  /* 0x000000000000791b */ /* 0x007fe20003800000 */
.L_x_4884:
        /* <DEDUP_REMOVED lines=16> */
.L_x_4885:
        /* <DEDUP_REMOVED lines=19> */
.L_x_4886:
        /* <DEDUP_REMOVED lines=14> */
.L_x_4887:
        /* <DEDUP_REMOVED lines=16> */
.L_x_4888:
        /* <DEDUP_REMOVED lines=14> */
.L_x_4889:
[----:B------:R-:W-:Y:S05]  /*210a0*/  BRA `(.L_x_4890) ;  /* 0xffffffb000c87947 */ /* 0x000fea000383ffff */
.L_x_4760:
        /* <DEDUP_REMOVED lines=8> */
.L_x_4892:
[----:B------:R-:W-:Y:S05]  /*21130*/  BSYNC B0 ;  /* 0x0000000000007941 */ /* 0x000fea0003800000 */
.L_x_4891:
[----:B------:R-:W-:Y:S01]  /*21140*/  MOV R13, R24 ;  /* 0x00000018000d7202 */ /* 0x000fe20000000f00 */
        /* <DEDUP_REMOVED lines=8> */
.L_x_4893:
        /* <DEDUP_REMOVED lines=23> */
.L_x_4894:
[----:B------:R-:W-:Y:S01]  /*21340*/  IMAD.MOV.U32 R12, RZ, RZ, 0x2 ;  /* 0x00000002ff0c7424 */ /* 0x000fe200078e00ff */
[----:B------:R-:W-:-:S05]  /*21350*/  SEL R4, R14, RZ, P1 ;  /* 0x000000ff0e047207 */ /* 0x000fca0000800000 */
[----:B------:R-:W-:-:S04]  /*21360*/  IMAD.IADD R4, R13, 0x1, R4 ;  /* 0x000000010d047824 */ /* 0x000fc800078e0204 */
[----:B------:R-:W-:-:S07]  /*21370*/  IMAD.MOV.U32 R13, RZ, RZ, R4 ;  /* 0x000000ffff0d7224 */ /* 0x000fce00078e0004 */
[----:B------:R-:W-:Y:S05]  /*21380*/  WARPSYNC.COLLECTIVE R15, `(.L_x_4895) ;  /* 0x000000000f087348 */ /* 0x000fea0003c00000 */
[----:B------:R0:W1:Y:S02]  /*21390*/  SHFL.UP P6, R14, R13, R12, R11 ;  /* 0x0400000c0d0e7389 */ /* 0x00006400000c000b */
[----:B01----:R-:W-:Y:S01]  /*213a0*/  ENDCOLLECTIVE ;  /* 0x000000000000791b */ /* 0x003fe20003800000 */
.L_x_4895:
[----:B------:R-:W-:Y:S01]  /*213b0*/  IMAD.MOV.U32 R12, RZ, RZ, 0x4 ;  /* 0x00000004ff0c7424 */ /* 0x000fe200078e00ff */
[----:B------:R-:W-:-:S05]  /*213c0*/  SEL R3, R14, RZ, P2 ;  /* 0x000000ff0e037207 */ /* 0x000fca0001000000 */
[----:B------:R-:W-:-:S04]  /*213d0*/  IMAD.IADD R2, R4, 0x1, R3 ;  /* 0x0000000104027824 */ /* 0x000fc800078e0203 */
[----:B------:R-:W-:-:S07]  /*213e0*/  IMAD.MOV.U32 R13, RZ, RZ, R2 ;  /* 0x000000ffff0d7224 */ /* 0x000fce00078e0002 */
[----:B------:R-:W-:Y:S05]  /*213f0*/  WARPSYNC.COLLECTIVE R15, `(.L_x_4896) ;  /* 0x000000000f087348 */ /* 0x000fea0003c00000 */
[----:B------:R0:W1:Y:S02]  /*21400*/  SHFL.UP P6, R14, R13, R12, R11 ;  /* 0x0400000c0d0e7389 */ /* 0x00006400000c000b */
[----:B01----:R-:W-:Y:S01]  /*21410*/  ENDCOLLECTIVE ;  /* 0x000000000000791b */ /* 0x003fe20003800000 */
.L_x_4896:
[----:B------:R-:W-:Y:S01]  /*21420*/  IMAD.MOV.U32 R12, RZ, RZ, 0x8 ;  /* 0x00000008ff0c7424 */ /* 0x000fe200078e00ff */
[----:B------:R-:W-:-:S05]  /*21430*/  SEL R3, R14, RZ, P3 ;  /* 0x000000ff0e037207 */ /* 0x000fca0001800000 */
[----:B------:R-:W-:-:S04]  /*21440*/  IMAD.IADD R3, R2, 0x1, R3 ;  /* 0x0000000102037824 */ /* 0x000fc800078e0203 */
[----:B------:R-:W-:-:S07]  /*21450*/  IMAD.MOV.U32 R13, RZ, RZ, R3 ;  /* 0x000000ffff0d7224 */ /* 0x000fce00078e0003 */
[----:B------:R-:W-:Y:S05]  /*21460*/  WARPSYNC.COLLECTIVE R15, `(.L_x_4897) ;  /* 0x000000000f087348 */ /* 0x000fea0003c00000 */
[----:B------:R0:W1:Y:S02]  /*21470*/  SHFL.UP P6, R14, R13, R12, R11 ;  /* 0x0400000c0d0e7389 */ /* 0x00006400000c000b */
[----:B01----:R-:W-:Y:S01]  /*21480*/  ENDCOLLECTIVE ;  /* 0x000000000000791b */ /* 0x003fe20003800000 */
.L_x_4897:
[----:B------:R-:W-:Y:S01]  /*21490*/  IMAD.MOV.U32 R12, RZ, RZ, 0x10 ;  /* 0x00000010ff0c7424 */ /* 0x000fe200078e00ff */
[----:B------:R-:W-:-:S05]  /*214a0*/  SEL R4, R14, RZ, P4 ;  /* 0x000000ff0e047207 */ /* 0x000fca0002000000 */
[----:B------:R-:W-:-:S04]  /*214b0*/  IMAD.IADD R4, R3, 0x1, R4 ;  /* 0x0000000103047824 */ /* 0x000fc800078e0204 */
[----:B------:R-:W-:-:S07]  /*214c0*/  IMAD.MOV.U32 R13, RZ, RZ, R4 ;  /* 0x000000ffff0d7224 */ /* 0x000fce00078e0004 */
[----:B------:R-:W-:Y:S05]  /*214d0*/  WARPSYNC.COLLECTIVE R15, `(.L_x_4898) ;  /* 0x000000000f087348 */ /* 0x000fea0003c00000 */
[----:B------:R0:W1:Y:S02]  /*214e0*/  SHFL.UP P6, R14, R13, R12, R11 ;  /* 0x0400000c0d0e7389 */ /* 0x00006400000c000b */
[----:B01----:R-:W-:Y:S01]  /*214f0*/  ENDCOLLECTIVE ;  /* 0x000000000000791b */ /* 0x003fe20003800000 */
.L_x_4898:
[----:B------:R-:W-:Y:S02]  /*21500*/  IMAD.MOV.U32 R12, RZ, RZ, 0x1f ;  /* 0x0000001fff0c7424 */ /* 0x000fe400078e00ff */
[----:B------:R-:W-:Y:S01]  /*21510*/  IMAD.MOV.U32 R11, RZ, RZ, 0x1f ;  /* 0x0000001fff0b7424 */ /* 0x000fe200078e00ff */
[----:B------:R-:W-:-:S04]  /*21520*/  SEL R3, R14, RZ, P5 ;  /* 0x000000ff0e037207 */ /* 0x000fc80002800000 */
[----:B------:R-:W-:-:S05]  /*21530*/  IADD3 R2, R4, R3, RZ ;  /* 0x0000000304027210 */ /* 0x000fca0007ffe0ff */
[----:B------:R-:W-:-:S07]  /*21540*/  IMAD.MOV.U32 R13, RZ, RZ, R2 ;  /* 0x000000ffff0d7224 */ /* 0x000fce00078e0002 */
[----:B------:R-:W-:Y:S05]  /*21550*/  WARPSYNC.COLLECTIVE R15, `(.L_x_4899) ;  /* 0x000000000f087348 */ /* 0x000fea0003c00000 */
[----:B------:R0:W1:Y:S02]  /*21560*/  SHFL.IDX P6, R14, R13, R12, R11 ;  /* 0x0000000c0d0e7389 */ /* 0x00006400000c000b */
[----:B01----:R-:W-:Y:S01]  /*21570*/  ENDCOLLECTIVE ;  /* 0x000000000000791b */ /* 0x003fe20003800000 */
.L_x_4899:
[----:B------:R-:W-:Y:S05]  /*21580*/  BRA `(.L_x_4900) ;  /* 0xffffffb400647947 */ /* 0x000fea000383ffff */
.L_x_4763:
[----:B------:R-:W-:Y:S01]  /*21590*/  BSSY B0, `(.L_x_4901) ;  /* 0x0000007000007945 */ /* 0x000fe20003800000 */
[----:B------:R-:W-:Y:S02]  /*215a0*/  IMAD.MOV.U32 R12, RZ, RZ, 0x1 ;  /* 0x00000001ff0c7424 */ /* 0x000fe400078e00ff */
[----:B------:R-:W-:Y:S02]  /*215b0*/  IMAD.MOV.U32 R11, RZ, RZ, RZ ;  /* 0x000000ffff0b7224 */ /* 0x000fe400078e00ff */
[----:B------:R-:W-:-:S07]  /*215c0*/  IMAD.MOV.U32 R15, RZ, RZ, -0x1 ;  /* 0xffffffffff0f7424 */ /* 0x000fce00078e00ff */
[----:B------:R-:W-:Y:S05]  /*215d0*/  WARPSYNC.COLLECTIVE R15, `(.L_x_4902) ;  /* 0x000000000f087348 */ /* 0x000fea0003c00000 */
[----:B------:R0:W1:Y:S02]  /*215e0*/  SHFL.UP P6, R14, R13, R12, R11 ;  /* 0x0400000c0d0e7389 */ /* 0x00006400000c000b */
[----:B01----:R-:W-:Y:S01]  /*215f0*/  ENDCOLLECTIVE ;  /* 0x000000000000791b */ /* 0x003fe20003800000 */
.L_x_4902:
[----:B------:R-:W-:Y:S05]  /*21600*/  BSYNC B0 ;  /* 0x0000000000007941 */ /* 0x000fea0003800000 */
.L_x_4901:
        /* <DEDUP_REMOVED lines=8> */
.L_x_4903:
[----:B------:R-:W-:Y:S01]  /*21690*/  IMAD.MOV.U32 R12, RZ, RZ, 0x4 ;  /* 0x00000004ff0c7424 */ /* 0x000fe200078e00ff */
[----:B------:R-:W-:-:S05]  /*216a0*/  SEL R2, R14, RZ, P2 ;  /* 0x000000ff0e027207 */ /* 0x000fca0001000000 */
[----:B------:R-:W-:-:S04]  /*216b0*/  IMAD.IADD R2, R13, 0x1, R2 ;  /* 0x000000010d027824 */ /* 0x000fc800078e0202 */
[----:B------:R-:W-:-:S07]  /*216c0*/  IMAD.MOV.U32 R13, RZ, RZ, R2 ;  /* 0x000000ffff0d7224 */ /* 0x000fce00078e0002 */
[----:B------:R-:W-:Y:S05]  /*216d0*/  WARPSYNC.COLLECTIVE R15, `(.L_x_4904) ;  /* 0x000000000f087348 */ /* 0x000fea0003c00000 */
[----:B------:R0:W1:Y:S02]  /*216e0*/  SHFL.UP P6, R14, R13, R12, R11 ;  /* 0x0400000c0d0e7389 */ /* 0x00006400000c000b */
[----:B01----:R-:W-:Y:S01]  /*216f0*/  ENDCOLLECTIVE ;  /* 0x000000000000791b */ /* 0x003fe20003800000 */
.L_x_4904:
[----:B------:R-:W-:Y:S01]  /*21700*/  IMAD.MOV.U32 R12, RZ, RZ, 0x8 ;  /* 0x00000008ff0c7424 */ /* 0x000fe200078e00ff */
[----:B------:R-:W-:-:S05]  /*21710*/  SEL R3, R14, RZ, P3 ;  /* 0x000000ff0e037207 */ /* 0x000fca0001800000 */
[----:B------:R-:W-:-:S04]  /*21720*/  IMAD.IADD R3, R2, 0x1, R3 ;  /* 0x0000000102037824 */ /* 0x000fc800078e0203 */
[----:B------:R-:W-:-:S07]  /*21730*/  IMAD.MOV.U32 R13, RZ, RZ, R3 ;  /* 0x000000ffff0d7224 */ /* 0x000fce00078e0003 */
[----:B------:R-:W-:Y:S05]  /*21740*/  WARPSYNC.COLLECTIVE R15, `(.L_x_4905) ;  /* 0x000000000f087348 */ /* 0x000fea0003c00000 */
[----:B------:R0:W1:Y:S02]  /*21750*/  SHFL.UP P6, R14, R13, R12, R11 ;  /* 0x0400000c0d0e7389 */ /* 0x00006400000c000b */
[----:B01----:R-:W-:Y:S01]  /*21760*/  ENDCOLLECTIVE ;  /* 0x000000000000791b */ /* 0x003fe20003800000 */
.L_x_4905:
[----:B------:R-:W-:Y:S01]  /*21770*/  IMAD.MOV.U32 R12, RZ, RZ, 0x10 ;  /* 0x00000010ff0c7424 */ /* 0x000fe200078e00ff */
[----:B------:R-:W-:-:S05]  /*21780*/  SEL R4, R14, RZ, P4 ;  /* 0x000000ff0e047207 */ /* 0x000fca0002000000 */
[----:B------:R-:W-:-:S04]  /*21790*/  IMAD.IADD R4, R3, 0x1, R4 ;  /* 0x0000000103047824 */ /* 0x000fc800078e0204 */
[----:B------:R-:W-:-:S07]  /*217a0*/  IMAD.MOV.U32 R13, RZ, RZ, R4 ;  /* 0x000000ffff0d7224 */ /* 0x000fce00078e0004 */
[----:B------:R-:W-:Y:S05]  /*217b0*/  WARPSYNC.COLLECTIVE R15, `(.L_x_4906) ;  /* 0x000000000f087348 */ /* 0x000fea0003c00000 */
[----:B------:R0:W1:Y:S02]  /*217c0*/  SHFL.UP P6, R14, R13, R12, R11 ;  /* 0x0400000c0d0e7389 */ /* 0x00006400000c000b */
[----:B01----:R-:W-:Y:S01]  /*217d0*/  ENDCOLLECTIVE ;  /* 0x000000000000791b */ /* 0x003fe20003800000 */
.L_x_4906:
[----:B------:R-:W-:Y:S01]  /*217e0*/  MOV R12, 0x1f ;  /* 0x0000001f000c7802 */ /* 0x000fe20000000f00 */
[----:B------:R-:W-:Y:S01]  /*217f0*/  IMAD.MOV.U32 R11, RZ, RZ, 0x1f ;  /* 0x0000001fff0b7424 */ /* 0x000fe200078e00ff */
[----:B------:R-:W-:-:S05]  /*21800*/  SEL R3, R14, RZ, P5 ;  /* 0x000000ff0e037207 */ /* 0x000fca0002800000 */
[----:B------:R-:W-:-:S04]  /*21810*/  IMAD.IADD R2, R4, 0x1, R3 ;  /* 0x0000000104027824 */ /* 0x000fc800078e0203 */
[----:B------:R-:W-:-:S07]  /*21820*/  IMAD.MOV.U32 R13, RZ, RZ, R2 ;  /* 0x000000ffff0d7224 */ /* 0x000fce00078e0002 */
[----:B------:R-:W-:Y:S05]  /*21830*/  WARPSYNC.COLLECTIVE R15, `(.L_x_4907) ;  /* 0x000000000f087348 */ /* 0x000fea0003c00000 */
[----:B------:R0:W1:Y:S02]  /*21840*/  SHFL.IDX P6, R14, R13, R12, R11 ;  /* 0x0000000c0d0e7389 */ /* 0x00006400000c000b */
[----:B01----:R-:W-:Y:S01]  /*21850*/  ENDCOLLECTIVE ;  /* 0x000000000000791b */ /* 0x003fe20003800000 */
.L_x_4907:
[----:B------:R-:W-:Y:S05]  /*21860*/  BRA `(.L_x_4908) ;  /* 0xffffffb400507947 */ /* 0x000fea000383ffff */
.L_x_4765:
[----:B------:R-:W-:Y:S01]  /*21870*/  BSSY B0, `(.L_x_4909) ;  /* 0x0000006000007945 */ /* 0x000fe20003800000 */
[----:B------:R-:W-:Y:S01]  /*21880*/  PLOP3.LUT P6, PT, P6, PT, PT, 0x8, 0x0 ;  /* 0x000000000000781c */ /* 0x000fe200037ce170 */
[----:B------:R-:W-:-:S12]  /*21890*/  IMAD.MOV.U32 R15, RZ, RZ, -0x1 ;  /* 0xffffffffff0f7424 */ /* 0x000fd800078e00ff */
[----:B0-----:R-:W-:Y:S05]  /*218a0*/  WARPSYNC.COLLECTIVE R15, `(.L_x_4910) ;  /* 0x000000000f087348 */ /* 0x001fea0003c00000 */
[----:B------:R-:W-:Y:S01]  /*218b0*/  VOTE.ANY R14, PT, P6 ;  /* 0x00000000000e7806 */ /* 0x000fe200030e0100 */
[----:B0-----:R-:W-:Y:S06]  /*218c0*/  ENDCOLLECTIVE ;  /* 0x000000000000791b */ /* 0x001fec0003800000 */
.L_x_4910:
[----:B------:R-:W-:Y:S05]  /*218d0*/  BSYNC B0 ;  /* 0x0000000000007941 */ /* 0x000fea0003800000 */
.L_x_4909:
        /* <DEDUP_REMOVED lines=10> */
.L_x_4911:
[----:B------:R-:W-:Y:S02]  /*21980*/  IMAD.MOV.U32 R13, RZ, RZ, R5 ;  /* 0x000000ffff0d7224 */ /* 0x000fe400078e0005 */
[----:B------:R-:W-:-:S07]  /*21990*/  IMAD.MOV.U32 R25, RZ, RZ, R14 ;  /* 0x000000ffff197224 */ /* 0x000fce00078e000e */
[----:B------:R-:W-:Y:S05]  /*219a0*/  WARPSYNC.COLLECTIVE R15, `(.L_x_4912) ;  /* 0x000000000f087348 */ /* 0x000fea0003c00000 */
[----:B------:R0:W1:Y:S02]  /*219b0*/  SHFL.IDX P6, R14, R13, R12, R11 ;  /* 0x0000000c0d0e7389 */ /* 0x00006400000c000b */
[----:B01----:R-:W-:Y:S01]  /*219c0*/  ENDCOLLECTIVE ;  /* 0x000000000000791b */ /* 0x003fe20003800000 */
.L_x_4912:
[----:B------:R-:W-:Y:S01]  /*219d0*/  IMAD.MOV.U32 R5, RZ, RZ, R14 ;  /* 0x000000ffff057224 */ /* 0x000fe200078e000e */
[----:B------:R-:W-:Y:S06]  /*219e0*/  BRA `(.L_x_4913) ;  /* 0xffffffb400307947 */ /* 0x000fec000383ffff */
.L_x_4767:
[----:B------:R-:W-:Y:S01]  /*219f0*/  BSSY B0, `(.L_x_4914) ;  /* 0x0000007000007945 */ /* 0x000fe20003800000 */
[----:B------:R-:W-:Y:S02]  /*21a00*/  IMAD.MOV.U32 R13, RZ, RZ, R2 ;  /* 0x000000ffff0d7224 */ /* 0x000fe400078e0002 */
[----:B------:R-:W-:Y:S02]  /*21a10*/  IMAD.MOV.U32 R11, RZ, RZ, 0x1f ;  /* 0x0000001fff0b7424 */ /* 0x000fe400078e00ff */
[----:B------:R-:W-:-:S07]  /*21a20*/  IMAD.MOV.U32 R15, RZ, RZ, -0x1 ;  /* 0xffffffffff0f7424 */ /* 0x000fce00078e00ff */
[----:B0123--:R-:W-:Y:S05]  /*21a30*/  WARPSYNC.COLLECTIVE R15, `(.L_x_4915) ;  /* 0x000000000f087348 */ /* 0x00ffea0003c00000 */
[----:B------:R4:W0:Y:S02]  /*21a40*/  SHFL.IDX P6, R14, R13, R12, R11 ;  /* 0x0000000c0d0e7389 */ /* 0x00082400000c000b */
[----:B01234-:R-:W-:Y:S01]  /*21a50*/  ENDCOLLECTIVE ;  /* 0x000000000000791b */ /* 0x01ffe20003800000 */
.L_x_4915:
[----:B------:R-:W-:Y:S05]  /*21a60*/  BSYNC B0 ;  /* 0x0000000000007941 */ /* 0x000fea0003800000 */
.L_x_4914:
[----:B------:R-:W-:Y:S01]  /*21a70*/  IMAD.MOV.U32 R24, RZ, RZ, R14 ;  /* 0x000000ffff187224 */ /* 0x000fe200078e000e */
[----:B------:R-:W-:Y:S06]  /*21a80*/  BRA `(.L_x_4766) ;  /* 0xffffffb400207947 */ /* 0x000fec000383ffff */
.L_x_4773:
[----:B0-----:R0:W1:Y:S02]  /*21a90*/  SYNCS.PHASECHK.TRANS64.TRYWAIT P0, [R7+URZ+0x28c20], R0 ;  /* 0x028c2000070075a7 */ /* 0x001064000800017f */
[----:B-1----:R-:W-:Y:S05]  /*21aa0*/  @!P0 NANOSLEEP.SYNCS 0x989680 ;  /* 0x009896800000895d */ /* 0x002fea0003900000 */
[----:B------:R-:W1:Y:S02]  /*21ab0*/  @!P0 SYNCS.PHASECHK.TRANS64 P0, [R7+URZ+0x28c20], R0 ;  /* 0x028c2000070085a7 */ /* 0x000e64000800007f */
[----:B-1----:R-:W-:Y:S05]  /*21ac0*/  @!P0 BRA `(.L_x_4773) ;  /* 0xfffffffc00f08947 */ /* 0x002fea000383ffff */
[----:B------:R-:W-:Y:S05]  /*21ad0*/  BRA `(.L_x_4916) ;  /* 0xffffffbc007c7947 */ /* 0x000fea000383ffff */
.L_x_4774:
        /* <DEDUP_REMOVED lines=11> */
.L_x_4918:
[----:B------:R-:W-:Y:S05]  /*21b90*/  BSYNC B0 ;  /* 0x0000000000007941 */ /* 0x000fea0003800000 */
.L_x_4917:
[----:B------:R-:W-:Y:S05]  /*21ba0*/  BRA `(.L_x_4919) ;  /* 0xffffffbc00647947 */ /* 0x000fea000383ffff */
.L_x_4775:
[----:B------:R-:W-:Y:S01]  /*21bb0*/  BSSY B0, `(.L_x_4920) ;  /* 0x0000006000007945 */ /* 0x000fe20003800000 */
[----:B------:R-:W-:-:S07]  /*21bc0*/  IMAD.MOV.U32 R15, RZ, RZ, -0x1 ;  /* 0xffffffffff0f7424 */ /* 0x000fce00078e00ff */
[----:B0-234-:R-:W-:Y:S05]  /*21bd0*/  WARPSYNC.COLLECTIVE R15, `(.L_x_4921) ;  /* 0x000000000f0c7348 */ /* 0x01dfea0003c00000 */
[----:B------:R-:W-:Y:S02]  /*21be0*/  ELECT P6, UR62, PT ;  /* 0x00000000003e782f */ /* 0x000fe400038c0000 */
[----:B------:R-:W-:Y:S01]  /*21bf0*/  MOV R14, UR62 ;  /* 0x0000003e000e7c02 */ /* 0x000fe20008000f00 */
[----:B0-234-:R-:W-:Y:S10]  /*21c00*/  ENDCOLLECTIVE ;  /* 0x000000000000791b */ /* 0x01dff40003800000 */
.L_x_4921:
[----:B------:R-:W-:Y:S05]  /*21c10*/  BSYNC B0 ;  /* 0x0000000000007941 */ /* 0x000fea0003800000 */
.L_x_4920:
[----:B------:R-:W-:Y:S05]  /*21c20*/  BRA `(.L_x_4922) ;  /* 0xffffffbc00587947 */ /* 0x000fea000383ffff */
.L_x_4777:
[----:B0-----:R0:W1:Y:S02]  /*21c30*/  SYNCS.PHASECHK.TRANS64.TRYWAIT P1, [R5+URZ+0x28c40], R0 ;  /* 0x028c4000050075a7 */ /* 0x001064000802017f */
[----:B-1----:R-:W-:Y:S05]  /*21c40*/  @!P1 NANOSLEEP.SYNCS 0x989680 ;  /* 0x009896800000995d */ /* 0x002fea0003900000 */
[----:B------:R-:W1:Y:S02]  /*21c50*/  @!P1 SYNCS.PHASECHK.TRANS64 P1, [R5+URZ+0x28c40], R0 ;  /* 0x028c4000050095a7 */ /* 0x000e64000802007f */
[----:B-1----:R-:W-:Y:S05]  /*21c60*/  @!P1 BRA `(.L_x_4777) ;  /* 0xfffffffc00f09947 */ /* 0x002fea000383ffff */
[----:B------:R-:W-:Y:S05]  /*21c70*/  BRA `(.L_x_4923) ;  /* 0xffffffbc00787947 */ /* 0x000fea000383ffff */
.L_x_4779:
[----:B-1----:R1:W0:Y:S02]  /*21c80*/  SYNCS.PHASECHK.TRANS64.TRYWAIT P1, [R3+URZ+0x28c40], R2 ;  /* 0x028c4002030075a7 */ /* 0x002224000802017f */
[----:B0-----:R-:W-:Y:S05]  /*21c90*/  @!P1 NANOSLEEP.SYNCS 0x989680 ;  /* 0x009896800000995d */ /* 0x001fea0003900000 */
[----:B------:R-:W0:Y:S02]  /*21ca0*/  @!P1 SYNCS.PHASECHK.TRANS64 P1, [R3+URZ+0x28c40], R2 ;  /* 0x028c4002030095a7 */ /* 0x000e24000802007f */
[----:B0-----:R-:W-:Y:S05]  /*21cb0*/  @!P1 BRA `(.L_x_4779) ;  /* 0xfffffffc00f09947 */ /* 0x001fea000383ffff */
[----:B------:R-:W-:Y:S05]  /*21cc0*/  BRA `(.L_x_4924) ;  /* 0xffffffbc00847947 */ /* 0x000fea000383ffff */
.L_x_4781:
[----:B------:R0:W0:Y:S02]  /*21cd0*/  SYNCS.PHASECHK.TRANS64.TRYWAIT P1, [R5+URZ+0x28c60], R0 ;  /* 0x028c6000050075a7 */ /* 0x000024000802017f */
[----:B0-----:R-:W-:Y:S05]  /*21ce0*/  @!P1 NANOSLEEP.SYNCS 0x989680 ;  /* 0x009896800000995d */ /* 0x001fea0003900000 */
[----:B------:R-:W0:Y:S02]  /*21cf0*/  @!P1 SYNCS.PHASECHK.TRANS64 P1, [R5+URZ+0x28c60], R0 ;  /* 0x028c6000050095a7 */ /* 0x000e24000802007f */
[----:B0-----:R-:W-:Y:S05]  /*21d00*/  @!P1 BRA `(.L_x_4781) ;  /* 0xfffffffc00f09947 */ /* 0x001fea000383ffff */
[----:B------:R-:W-:Y:S05]  /*21d10*/  BRA `(.L_x_4925) ;  /* 0xffffffbc00807947 */ /* 0x000fea000383ffff */
.L_x_4926:
        /* <DEDUP_REMOVED lines=14> */
.L_x_5661:


//--------------------- .text._ZN7cutlass13device_kernelIN5flash11enable_sm90INS1_16FlashAttnFwdSm90INS1_25CollectiveMainloopFwdSm90ILi2EN4cute5tupleIJNS5_1CILi1EEES8_S8_EEENS6_IJNS7_ILi64EEESA_SA_EEELi512ENS_6half_tEfNS_4arch4Sm90ELb1ELb0ELb0ELb1ELb1ELb0ELb1ELb0ELb0ELb1ELb1ELb0EEENS1_21CollectiveEpilogueFwdINS6_IJSA_NS7_ILi512EEESA_EEES9_SC_SE_Li256ELb1ELb1ELb1ELb0EEENS1_36VarlenDynamicPersistentTileSchedulerILi64ELi64ELi256ELi128ELb1ELb1ELb1ELb1ELb1ELb1EEEEEEEEEvNT_6ParamsE --------------------------
	.section	.text._ZN7cutlass13device_kernelIN5flash11enable_sm90INS1_16FlashAttnFwdSm90INS1_25CollectiveMainloopFwdSm90ILi2EN4cute5tupleIJNS5_1CILi1EEES8_S8_EEENS6_IJNS7_ILi64EEESA_SA_EEELi512ENS_6half_tEfNS_4arch4Sm90ELb1ELb0ELb0ELb1ELb1ELb0ELb1ELb0ELb0ELb1ELb1ELb0EEENS1_21CollectiveEpilogueFwdINS6_IJSA_NS7_ILi512EEESA_EEES9_SC_SE_Li256ELb1ELb1ELb1ELb0EEENS1_36VarlenDynamicPersistentTileSchedulerILi64ELi64ELi256ELi128ELb1ELb1ELb1ELb1ELb1ELb1EEEEEEEEEvNT_6ParamsE,"ax",@progbits
	.align	128
.text._ZN7cutlass13device_kernelIN5flash11enable_sm90INS1_16FlashAttnFwdSm90INS1_25CollectiveMainloopFwdSm90ILi2EN4cute5tupleIJNS5_1CILi1EEES8_S8_EEENS6_IJNS7_ILi64EEESA_SA_EEELi512ENS_6half_tEfNS_4arch4Sm90ELb1ELb0ELb0ELb1ELb1ELb0ELb1ELb0ELb0ELb1ELb1ELb0EEENS1_21CollectiveEpilogueFwdINS6_IJSA_NS7_ILi512EEESA_EEES9_SC_SE_Li256ELb1ELb1ELb1ELb0EEENS1_36VarlenDynamicPersistentTileSchedulerILi64ELi64ELi256ELi128ELb1ELb1ELb1ELb1ELb1ELb1EEEEEEEEEvNT_6ParamsE:
        .type           _ZN7cutlass13device_kernelIN5flash11enable_sm90INS1_16FlashAttnFwdSm90INS1_25CollectiveMainloopFwdSm90ILi2EN4cute5tupleIJNS5_1CILi1EEES8_S8_EEENS6_IJNS7_ILi64EEESA_SA_EEELi512ENS_6half_tEfNS_4arch4Sm90ELb1ELb0ELb0ELb1ELb1ELb0ELb1ELb0ELb0ELb1ELb1ELb0EEENS1_21CollectiveEpilogueFwdINS6_IJSA_NS7_ILi512EEESA_EEES9_SC_SE_Li256ELb1ELb1ELb1ELb0EEENS1_36VarlenDynamicPersistentTileSchedulerILi64ELi64ELi256ELi128ELb1ELb1ELb1ELb1ELb1ELb1EEEEEEEEEvNT_6ParamsE,@function
        .size           _ZN7cutlass13device_kernelIN5flash11enable_sm90INS1_16FlashAttnFwdSm90INS1_25CollectiveMainloopFwdSm90ILi2EN4cute5tupleIJNS5_1CILi1EEES8_S8_EEENS6_IJNS7_ILi64EEESA_SA_EEELi512ENS_6half_tEfNS_4arch4Sm90ELb1ELb0ELb0ELb1ELb1ELb0ELb1ELb0ELb0ELb1ELb1ELb0EEENS1_21CollectiveEpilogueFwdINS6_IJSA_NS7_ILi512EEESA_EEES9_SC_SE_Li256ELb1ELb1ELb1ELb0EEENS1_36VarlenDynamicPersistentTileSchedulerILi64ELi64ELi256ELi128ELb1ELb1ELb1ELb1ELb1ELb1EEEEEEEEEvNT_6ParamsE,(.L_x_5662 - _ZN7cutlass13device_kernelIN5flash11enable_sm90INS1_16FlashAttnFwdSm90INS1_25CollectiveMainloopFwdSm90ILi2EN4cute5tupleIJNS5_1CILi1EEES8_S8_EEENS6_IJNS7_ILi64EEESA_SA_EEELi512ENS_6half_tEfNS_4arch4Sm90ELb1ELb0ELb0ELb1ELb1ELb0ELb1ELb0ELb0ELb1ELb1ELb0EEENS1_21CollectiveEpilogueFwdINS6_IJSA_NS7_ILi512EEESA_EEES9_SC_SE_Li256ELb1ELb1ELb1ELb0EEENS1_36VarlenDynamicPersistentTileSchedulerILi64ELi64ELi256ELi128ELb1ELb1ELb1ELb1ELb1ELb1EEEEEEEEEvNT_6ParamsE)
        .other          _ZN7cutlass13device_kernelIN5flash11enable_sm90INS1_16FlashAttnFwdSm90INS1_25CollectiveMainloopFwdSm90ILi2EN4cute5tupleIJNS5_1CILi1EEES8_S8_EEENS6_IJNS7_ILi64EEESA_SA_EEELi512ENS_6half_tEfNS_4arch4Sm90ELb1ELb0ELb0ELb1ELb1ELb0ELb1ELb0ELb0ELb1ELb1ELb0EEENS1_21CollectiveEpilogueFwdINS6_IJSA_NS7_ILi512EEESA_EEES9_SC_SE_Li256ELb1ELb1ELb1ELb0EEENS1_36VarlenDynamicPersistentTileSchedulerILi64ELi64ELi256ELi128ELb1ELb1ELb1ELb1ELb1ELb1EEEEEEEEEvNT_6ParamsE,@"STO_CUDA_ENTRY STV_DEFAULT"
_ZN7cutlass13device_kernelIN5flash11enable_sm90INS1_16FlashAttnFwdSm90INS1_25CollectiveMainloopFwdSm90ILi2EN4cute5tupleIJNS5_1CILi1EEES8_S8_EEENS6_IJNS7_ILi64EEESA_SA_EEELi512ENS_6half_tEfNS_4arch4Sm90ELb1ELb0ELb0ELb1ELb1ELb0ELb1ELb0ELb0ELb1ELb1ELb0EEENS1_21CollectiveEpilogueFwdINS6_IJSA_NS7_ILi512EEESA_EEES9_SC_SE_Li256ELb1ELb1ELb1ELb0EEENS1_36VarlenDynamicPersistentTileSchedulerILi64ELi64ELi256ELi128ELb1ELb1ELb1ELb1ELb1ELb1EEEEEEEEEvNT_6ParamsE:
        /* <DEDUP_REMOVED lines=43> */
.L_x_4927:
        /* <DEDUP_REMOVED lines=22> */
.L_x_4928:
        /* <DEDUP_REMOVED lines=18> */
.L_x_4929:
        /* <DEDUP_REMOVED lines=22> */
.L_x_4930:
        /* <DEDUP_REMOVED lines=23> */
.L_x_4931:
        /* <DEDUP_REMOVED lines=8> */
.L_x_4933:
[----:B------:R-:W-:-:S08]  /*0880*/  NOP ;  /* 0x0000000000007918 */ /* 0x000fd00000000000 */
[----:B------:R-:W0:Y:S02]  /*0890*/  USETMAXREG.TRY_ALLOC.CTAPOOL UP0, 0xe8 ;  /* 0x000000e8000079c8 */ /* 0x000e240008000600 */
[----:B0-----:R-:W-:-:S13]  /*08a0*/  PLOP3.LUT P0, PT, PT, PT, UP0, 0x80, 0x0 ;  /* 0x000000000000781c */ /* 0x001fda0003f0f008 */
[----:B------:R-:W-:Y:S05]  /*08b0*/  @!P0 BRA `(.L_x_4933) ;  /* 0xfffffffc00f08947 */ /* 0x000fea000383ffff */
[----:B------:R-:W-:Y:S01]  /*08c0*/  LOP3.LUT R2, R0, 0xffffff80, RZ, 0xc0, !PT ;  /* 0xffffff8000027812 */ /* 0x000fe200078ec0ff */
[----:B------:R-:W0:Y:S01]  /*08d0*/  S2R R3, SR_CgaCtaId ;  /* 0x0000000000037919 */ /* 0x000e220000008800 */
[----:B------:R-:W-:Y:S01]  /*08e0*/  MOV R17, 0x400 ;  /* 0x0000040000117802 */ /* 0x000fe20000000f00 */
[----:B------:R-:W-:Y:S01]  /*08f0*/  ULDC UR4, c[0x0][0xd3c] ;  /* 0x00034f0000047ab9 */ /* 0x000fe20000000800 */
[----:B------:R-:W-:-:S13]  /*0900*/  ISETP.NE.AND P0, PT, R2, 0x80, PT ;  /* 0x000000800200780c */ /* 0x000fda0003f05270 */
[----:B------:R-:W-:Y:S06]  /*0910*/  @!P0 BAR.ARV 0x8, 0x100 ;  /* 0x0204000000008b1d */ /* 0x000fec0000002000 */
[----:B------:R-:W-:Y:S02]  /*0920*/  ISETP.GE.U32.AND P0, PT, R0, 0x100, PT ;  /* 0x000001000000780c */ /* 0x000fe40003f06070 */
[----:B0-----:R-:W-:-:S11]  /*0930*/  LEA R17, R3, R17, 0x18 ;  /* 0x0000001103117211 */ /* 0x001fd600078ec0ff */
[----:B------:R-:W-:Y:S08]  /*0940*/  @P0 BAR.ARV 0xf, 0x100 ;  /* 0x03c4000000000b1d */ /* 0x000ff00000002000 */
[----:B------:R-:W-:Y:S06]  /*0950*/  BAR.SYNC.DEFER_BLOCKING 0x5, 0x180 ;  /* 0x0146000000007b1d */ /* 0x000fec0000010000 */
[----:B------:R-:W0:Y:S02]  /*0960*/  LDS.128 R12, [R17+0x388d0] ;  /* 0x0388d000110c7984 */ /* 0x000e240000000c00 */
        /* <DEDUP_REMOVED lines=19> */
[C---:B------:R-:W-:Y:S01]  /*0aa0*/  IMAD.IADD R13, R0.reuse, 0x1, -R13 ;  /* 0x00000001000d7824 */ /* 0x040fe200078e0a0d */
[----:B------:R-:W-:Y:S01]  /*0ab0*/  SHF.R.S32.HI R5, RZ, 0x4, R4 ;  /* 0x00000004ff057819 */ /* 0x000fe20000011404 */
[----:B------:R-:W-:Y:S01]  /*0ac0*/  IMAD.IADD R3, R0, 0x1, -R3 ;  /* 0x0000000100037824 */ /* 0x000fe200078e0a03 */
[----:B------:R-:W-:Y:S02]  /*0ad0*/  LOP3.LUT R9, R2, 0xffffff80, RZ, 0xc0, !PT ;  /* 0xffffff8002097812 */ /* 0x000fe400078ec0ff */
[----:B------:R-:W-:-:S02]  /*0ae0*/  LOP3.LUT R11, R8, 0xfffffff8, RZ, 0xc0, !PT ;  /* 0xfffffff8080b7812 */ /* 0x000fc400078ec0ff */
[----:B------:R-:W-:Y:S01]  /*0af0*/  SHF.R.S32.HI R8, RZ, 0x1f, R3 ;  /* 0x0000001fff087819 */ /* 0x000fe20000011403 */
[----:B------:R-:W-:Y:S01]  /*0b00*/  IMAD.IADD R9, R0, 0x1, -R9 ;  /* 0x0000000100097824 */ /* 0x000fe200078e0a09 */
[----:B------:R-:W-:Y:S01]  /*0b10*/  LEA.HI R4, R4, R5, RZ, 0x1 ;  /* 0x0000000504047211 */ /* 0x000fe200078f08ff */
[----:B------:R-:W-:Y:S01]  /*0b20*/  IMAD.IADD R11, R0, 0x1, -R11 ;  /* 0x00000001000b7824 */ /* 0x000fe200078e0a0b */
[----:B------:R-:W-:Y:S02]  /*0b30*/  LEA.HI R7, R7, R6, RZ, 0x2 ;  /* 0x0000000607077211 */ /* 0x000fe400078f10ff */
[----:B------:R-:W-:Y:S01]  /*0b40*/  LEA.HI R10, R13, R13, RZ, 0x1 ;  /* 0x0000000d0d0a7211 */ /* 0x000fe200078f08ff */
[----:B------:R-:W-:Y:S01]  /*0b50*/  IMAD.SHL.U32 R18, R11, 0x8, RZ ;  /* 0x000000080b127824 */ /* 0x000fe200078e00ff */
[----:B------:R-:W-:Y:S02]  /*0b60*/  LEA.HI R8, R8, R3, RZ, 0x3 ;  /* 0x0000000308087211 */ /* 0x000fe400078f18ff */
[----:B------:R-:W-:Y:S01]  /*0b70*/  LOP3.LUT R4, R4, 0x1ffffffe, RZ, 0xc0, !PT ;  /* 0x1ffffffe04047812 */ /* 0x000fe200078ec0ff */
[C---:B------:R-:W-:Y:S01]  /*0b80*/  VIADD R200, R18.reuse, 0x40 ;  /* 0x0000004012c87836 */ /* 0x040fe20000000000 */
[----:B------:R-:W-:Y:S01]  /*0b90*/  SHF.R.S32.HI R20, RZ, 0x7, R2 ;  /* 0x00000007ff147819 */ /* 0x000fe20000011402 */
[----:B------:R-:W-:Y:S01]  /*0ba0*/  VIADD R199, R18, 0x80 ;  /* 0x0000008012c77836 */ /* 0x000fe20000000000 */
[----:B------:R-:W-:Y:S01]  /*0bb0*/  LOP3.LUT R7, R7, 0x3ffffc, RZ, 0xc0, !PT ;  /* 0x003ffffc07077812 */ /* 0x000fe200078ec0ff */
[----:B------:R-:W-:Y:S01]  /*0bc0*/  IMAD.IADD R4, R5, 0x1, -R4 ;  /* 0x0000000105047824 */ /* 0x000fe200078e0a04 */
[----:B------:R-:W-:Y:S01]  /*0bd0*/  SHF.R.S32.HI R0, RZ, 0x1f, R9 ;  /* 0x0000001fff007819 */ /* 0x000fe20000011409 */
[----:B------:R-:W-:Y:S01]  /*0be0*/  IMAD R12, R20, 0x100, R3 ;  /* 0x00000100140c7824 */ /* 0x000fe200078e0203 */
[----:B------:R-:W-:Y:S01]  /*0bf0*/  LOP3.LUT R16, R10, 0x1ffffffe, RZ, 0xc0, !PT ;  /* 0x1ffffffe0a107812 */ /* 0x000fe200078ec0ff */
[----:B------:R-:W-:Y:S01]  /*0c00*/  IMAD.IADD R7, R6, 0x1, -R7 ;  /* 0x0000000106077824 */ /* 0x000fe200078e0a07 */
[C---:B------:R-:W-:Y:S01]  /*0c10*/  LOP3.LUT R10, R8.reuse, 0xfffffff8, RZ, 0xc0, !PT ;  /* 0xfffffff8080a7812 */ /* 0x040fe200078ec0ff */
[----:B------:R-:W-:Y:S01]  /*0c20*/  IMAD.SHL.U32 R8, R8, 0x40, RZ ;  /* 0x0000004008087824 */ /* 0x000fe200078e00ff */
[-C--:B------:R-:W-:Y:S01]  /*0c30*/  LEA.HI R5, R0, R9.reuse, RZ, 0x2 ;  /* 0x0000000900057211 */ /* 0x080fe200078f10ff */
[----:B------:R-:W-:Y:S01]  /*0c40*/  IMAD R15, R7, 0x10, R12 ;  /* 0x00000010070f7824 */ /* 0x000fe200078e020c */
[----:B------:R-:W-:Y:S01]  /*0c50*/  LEA.HI R2, R2, R20, RZ, 0x1 ;  /* 0x0000001402027211 */ /* 0x000fe200078f08ff */
[----:B------:R-:W-:Y:S01]  /*0c60*/  IMAD.IADD R10, R3, 0x1, -R10 ;  /* 0x00000001030a7824 */ /* 0x000fe200078e0a0a */
[----:B------:R-:W-:Y:S01]  /*0c70*/  LEA.HI R3, R0, R9, RZ, 0x5 ;  /* 0x0000000900037211 */ /* 0x000fe200078f28ff */
[----:B------:R-:W-:Y:S01]  /*0c80*/  IMAD.SHL.U32 R4, R4, 0x8, RZ ;  /* 0x0000000804047824 */ /* 0x000fe200078e00ff */
[----:B------:R-:W-:Y:S01]  /*0c90*/  LOP3.LUT R12, R5, 0x7ffffffc, RZ, 0xc0, !PT ;  /* 0x7ffffffc050c7812 */ /* 0x000fe200078ec0ff */
[----:B------:R-:W-:Y:S01]  /*0ca0*/  IMAD.SHL.U32 R7, R10, 0x40, RZ ;  /* 0x000000400a077824 */ /* 0x000fe200078e00ff */
[--C-:B------:R-:W-:Y:S01]  /*0cb0*/  SHF.R.S32.HI R0, RZ, 0x2, R5.reuse ;  /* 0x00000002ff007819 */ /* 0x100fe20000011405 */
[----:B------:R-:W-:Y:S01]  /*0cc0*/  STL [R1+0xc], R20 ;  /* 0x00000c1401007387 */ /* 0x000fe20000100800 */
[----:B------:R-:W-:Y:S01]  /*0cd0*/  SHF.R.S32.HI R5, RZ, 0x1f, R5 ;  /* 0x0000001fff057819 */ /* 0x000fe20000011405 */
[----:B------:R-:W-:Y:S01]  /*0ce0*/  IMAD.IADD R12, R9, 0x1, -R12 ;  /* 0x00000001090c7824 */ /* 0x000fe200078e0a0c */
[----:B------:R-:W-:Y:S01]  /*0cf0*/  SHF.R.S32.HI R3, RZ, 0x5, R3 ;  /* 0x00000005ff037819 */ /* 0x000fe20000011403 */
[----:B------:R-:W-:Y:S01]  /*0d00*/  IMAD.IADD R16, R13, 0x1, -R16 ;  /* 0x000000010d107824 */ /* 0x000fe200078e0a10 */
[----:B------:R-:W-:Y:S01]  /*0d10*/  LEA.HI R5, R5, R0, RZ, 0x3 ;  /* 0x0000000005057211 */ /* 0x000fe200078f18ff */
[----:B------:R-:W-:Y:S01]  /*0d20*/  IMAD.SHL.U32 R192, R12, 0x2, RZ ;  /* 0x000000020cc07824 */ /* 0x000fe200078e00ff */
[----:B------:R-:W-:Y:S01]  /*0d30*/  LOP3.LUT R7, R7, 0x1c0, RZ, 0xc0, !PT ;  /* 0x000001c007077812 */ /* 0x000fe200078ec0ff */
[C---:B------:R-:W-:Y:S01]  /*0d40*/  VIADD R198, R18.reuse, 0xc0 ;  /* 0x000000c012c67836 */ /* 0x040fe20000000000 */
[----:B------:R-:W-:Y:S01]  /*0d50*/  LOP3.LUT R5, R5, 0xfffffff8, RZ, 0xc0, !PT ;  /* 0xfffffff805057812 */ /* 0x000fe200078ec0ff */
[----:B------:R-:W-:Y:S01]  /*0d60*/  VIADD R197, R18, 0x100 ;  /* 0x0000010012c57836 */ /* 0x000fe20000000000 */
[----:B------:R-:W-:Y:S01]  /*0d70*/  LOP3.LUT R9, R8, 0x7ffffe00, RZ, 0xc0, !PT ;  /* 0x7ffffe0008097812 */ /* 0x000fe200078ec0ff */
[--C-:B------:R-:W-:Y:S01]  /*0d80*/  IMAD.U32 R8, R15, 0x40, R4.reuse ;  /* 0x000000400f087824 */ /* 0x100fe200078e0004 */
[----:B------:R-:W-:Y:S01]  /*0d90*/  LOP3.LUT R4, R7, 0x8, R4, 0xf8, !PT ;  /* 0x0000000807047812 */ /* 0x000fe200078ef804 */
[----:B------:R-:W-:Y:S01]  /*0da0*/  IMAD.IADD R0, R0, 0x1, -R5 ;  /* 0x0000000100007824 */ /* 0x000fe200078e0a05 */
[----:B------:R-:W-:Y:S01]  /*0db0*/  SHF.R.U32.HI R7, RZ, 0x3, R7 ;  /* 0x00000003ff077819 */ /* 0x000fe20000011607 */
[----:B------:R-:W-:Y:S01]  /*0dc0*/  IMAD R9, R6, 0x400, R9 ;  /* 0x0000040006097824 */ /* 0x000fe200078e0209 */
[----:B------:R0:W-:Y:S01]  /*0dd0*/  STL [R1+0x2c], R8 ;  /* 0x00002c0801007387 */ /* 0x0001e20000100800 */
[----:B------:R-:W-:Y:S01]  /*0de0*/  IMAD R19, R3, 0x10, R0 ;  /* 0x0000001003137824 */ /* 0x000fe200078e0200 */
[----:B------:R-:W-:Y:S01]  /*0df0*/  LOP3.LUT R0, R2, 0xfffffe, RZ, 0xc0, !PT ;  /* 0x00fffffe02007812 */ /* 0x000fe200078ec0ff */
[----:B------:R-:W-:Y:S01]  /*0e00*/  VIADD R5, R18, 0x180 ;  /* 0x0000018012057836 */ /* 0x000fe20000000000 */
[----:B------:R-:W-:Y:S01]  /*0e10*/  LOP3.LUT R4, R4, R7, RZ, 0x3c, !PT ;  /* 0x0000000704047212 */ /* 0x000fe200078e3cff */
[----:B------:R-:W-:Y:S01]  /*0e20*/  IMAD.MOV.U32 R6, RZ, RZ, R14 ;  /* 0x000000ffff067224 */ /* 0x000fe200078e000e */
[----:B------:R-:W-:Y:S01]  /*0e30*/  R2P PR, R10, 0x6 ;  /* 0x000000060a007804 */ /* 0x000fe20000000000 */
[----:B------:R-:W-:-:S02]  /*0e40*/  IMAD.IADD R0, R20, 0x1, -R0 ;  /* 0x0000000114007824 */ /* 0x000fc400078e0a00 */
[----:B------:R-:W-:Y:S02]  /*0e50*/  IMAD.IADD R4, R9, 0x1, R4 ;  /* 0x0000000109047824 */ /* 0x000fe400078e0204 */
[----:B------:R-:W-:Y:S01]  /*0e60*/  IMAD.SHL.U32 R3, R0, 0x100, RZ ;  /* 0x0000010000037824 */ /* 0x000fe200078e00ff */
[----:B------:R-:W-:Y:S01]  /*0e70*/  SEL R190, R190, 0xffffffc0, !P2 ;  /* 0xffffffc0bebe7807 */ /* 0x000fe20005000000 */
[----:B------:R-:W-:Y:S02]  /*0e80*/  VIADD R0, R18, 0x1c0 ;  /* 0x000001c012007836 */ /* 0x000fe40000000000 */
[----:B------:R-:W-:Y:S01]  /*0e90*/  IMAD.IADD R23, R192, 0x1, R3 ;  /* 0x00000001c0177824 */ /* 0x000fe200078e0203 */
[----:B------:R1:W-:Y:S01]  /*0ea0*/  STL [R1+0x28], R3 ;  /* 0x0000280301007387 */ /* 0x0003e20000100800 */
[----:B------:R-:W-:Y:S02]  /*0eb0*/  IMAD R188, R4, 0x2, R17 ;  /* 0x0000000204bc7824 */ /* 0x000fe400078e0211 */
[C---:B------:R-:W-:Y:S01]  /*0ec0*/  VIADD R7, R23.reuse, 0x8 ;  /* 0x0000000817077836 */ /* 0x040fe20000000000 */
[----:B------:R-:W-:Y:S01]  /*0ed0*/  SHF.R.S32.HI R0, RZ, 0x1f, R23 ;  /* 0x0000001fff007819 */ /* 0x000fe20000011417 */
[----:B------:R-:W-:-:S02]  /*0ee0*/  VIADD R5, R23, 0x10 ;  /* 0x0000001017057836 */ /* 0x000fc40000000000 */
[C---:B------:R-:W-:Y:S01]  /*0ef0*/  VIADD R0, R23.reuse, 0x20 ;  /* 0x0000002017007836 */ /* 0x040fe20000000000 */
[----:B0-----:R-:W-:Y:S01]  /*0f00*/  SHF.R.S32.HI R8, RZ, 0x1f, R7 ;  /* 0x0000001fff087819 */ /* 0x001fe20000011407 */
[C---:B------:R-:W-:Y:S01]  /*0f10*/  VIADD R229, R23.reuse, 0x28 ;  /* 0x0000002817e57836 */ /* 0x040fe20000000000 */
[----:B-1----:R-:W-:Y:S01]  /*0f20*/  SHF.R.S32.HI R3, RZ, 0x1f, R200 ;  /* 0x0000001fff037819 */ /* 0x002fe200000114c8 */
        /* <DEDUP_REMOVED lines=61> */
[----:B------:R-:W-:-:S02]  /*1300*/  IMAD.MOV.U32 R2, RZ, RZ, RZ ;  /* 0x000000ffff027224 */ /* 0x000fc400078e00ff */
[----:B------:R-:W-:Y:S02]  /*1310*/  VIADD R196, R18, 0x140 ;  /* 0x0000014012c47836 */ /* 0x000fe40000000000 */
[----:B------:R-:W-:Y:S02]  /*1320*/  IMAD R193, R16, 0x8, R19 ;  /* 0x0000000810c17824 */ /* 0x000fe400078e0213 */
[----:B------:R-:W-:-:S07]  /*1330*/  IMAD.IADD R190, R190, 0x1, R189 ;  /* 0x00000001bebe7824 */ /* 0x000fce00078e02bd */
.L_x_4997:
[----:B------:R-:W-:Y:S01]  /*1340*/  ULDC.64 UR6, c[0x0][0xd88] ;  /* 0x0003620000067ab9 */ /* 0x000fe20000000a00 */
[----:B------:R-:W-:Y:S01]  /*1350*/  ULDC.64 UR8, c[0x0][0xb10] ;  /* 0x0002c40000087ab9 */ /* 0x000fe20000000a00 */
[----:B------:R-:W-:Y:S01]  /*1360*/  UIMAD.WIDE UR6, UR5, 0x4, UR6 ;  /* 0x00000004050678a5 */ /* 0x000fe2000f8e0206 */
[----:B012---:R-:W0:Y:S05]  /*1370*/  LDC.64 R10, c[0x0][0x418] ;  /* 0x00010600ff0a7b82 */ /* 0x007e2a0000000a00 */
[----:B------:R-:W-:Y:S02]  /*1380*/  IMAD.U32 R194, RZ, RZ, UR6 ;  /* 0x00000006ffc27e24 */ /* 0x000fe4000f8e00ff */
[----:B------:R-:W-:Y:S01]  /*1390*/  IMAD.U32 R195, RZ, RZ, UR7 ;  /* 0x00000007ffc37e24 */ /* 0x000fe2000f8e00ff */
[----:B------:R-:W-:Y:S01]  /*13a0*/  ULDC.64 UR6, c[0x0][0xb20] ;  /* 0x0002c80000067ab9 */ /* 0x000fe20000000a00 */
[----:B------:R-:W1:Y:S03]  /*13b0*/  LDC R3, c[0x0][0x424] ;  /* 0x00010900ff037b82 */ /* 0x000e660000000800 */
[----:B------:R-:W2:Y:S01]  /*13c0*/  LDG.E R194, desc[UR42][R194.64] ;  /* 0x0000002ac2c27981 */ /* 0x000ea2000c1e1900 */
[----:B------:R-:W-:Y:S01]  /*13d0*/  ISETP.NE.U32.AND P1, PT, RZ, UR6, PT ;  /* 0x00000006ff007c0c */ /* 0x000fe2000bf25070 */
[----:B------:R-:W-:Y:S01]  /*13e0*/  IMAD.MOV.U32 R8, RZ, RZ, RZ ;  /* 0x000000ffff087224 */ /* 0x000fe200078e00ff */
[----:B------:R-:W-:-:S02]  /*13f0*/  ISETP.NE.U32.AND P0, PT, RZ, UR8, PT ;  /* 0x00000008ff007c0c */ /* 0x000fc4000bf05070 */
[----:B------:R-:W-:Y:S01]  /*1400*/  ISETP.NE.AND.EX P1, PT, RZ, UR7, PT, P1 ;  /* 0x00000007ff007c0c */ /* 0x000fe2000bf25310 */
[----:B---3-5:R-:W3:Y:S01]  /*1410*/  LDC R12, c[0x0][0x2f0] ;  /* 0x0000bc00ff0c7b82 */ /* 0x028ee20000000800 */
[----:B------:R-:W-:Y:S02]  /*1420*/  ISETP.NE.AND.EX P0, PT, RZ, UR9, PT, P0 ;  /* 0x00000009ff007c0c */ /* 0x000fe4000bf05300 */
[----:B--2---:R-:W-:-:S09]  /*1430*/  SHF.R.S32.HI R202, RZ, 0x1f, R194 ;  /* 0x0000001fffca7819 */ /* 0x004fd200000114c2 */
[----:B----4-:R-:W-:-:S04]  /*1440*/  @P1 LEA R4, P2, R194, UR6, 0x2 ;  /* 0x00000006c2041c11 */ /* 0x010fc8000f8410ff */
[C---:B------:R-:W-:Y:S02]  /*1450*/  @P1 LEA.HI.X R5, R194.reuse, UR7, R202, 0x2, P2 ;  /* 0x00000007c2051c11 */ /* 0x040fe400090f14ca */
[----:B------:R-:W-:-:S03]  /*1460*/  @P0 LEA R184, P2, R194, UR8, 0x2 ;  /* 0x00000008c2b80c11 */ /* 0x000fc6000f8410ff */
[----:B------:R2:W5:Y:S01]  /*1470*/  @P1 LDG.E R8, desc[UR42][R4.64] ;  /* 0x0000002a04081981 */ /* 0x000562000c1e1900 */
[----:B------:R-:W-:Y:S01]  /*1480*/  @P0 LEA.HI.X R185, R194, UR9, R202, 0x2, P2 ;  /* 0x00000009c2b90c11 */ /* 0x000fe200090f14ca */
[----:B------:R-:W-:-:S04]  /*1490*/  ULDC.64 UR8, c[0x0][0xb18] ;  /* 0x0002c60000087ab9 */ /* 0x000fc80000000a00 */
[----:B------:R2:W5:Y:S01]  /*14a0*/  @P0 LDG.E R184, desc[UR42][R184.64] ;  /* 0x0000002ab8b80981 */ /* 0x000562000c1e1900 */
[----:B0-----:R-:W-:Y:S02]  /*14b0*/  ISETP.NE.U32.AND P1, PT, R10, RZ, PT ;  /* 0x000000ff0a00720c */ /* 0x001fe40003f25070 */
[----:B------:R-:W-:Y:S02]  /*14c0*/  ISETP.NE.U32.AND P2, PT, RZ, UR8, PT ;  /* 0x00000008ff007c0c */ /* 0x000fe4000bf45070 */
[C---:B------:R-:W-:Y:S02]  /*14d0*/  LOP3.LUT R0, R6.reuse, 0xff000000, RZ, 0xc0, !PT ;  /* 0xff00000006007812 */ /* 0x040fe400078ec0ff */
[----:B------:R-:W-:Y:S02]  /*14e0*/  ISETP.NE.AND.EX P1, PT, R11, RZ, PT, P1 ;  /* 0x000000ff0b00720c */ /* 0x000fe40003f25310 */
[----:B------:R-:W-:Y:S02]  /*14f0*/  ISETP.NE.AND.EX P2, PT, RZ, UR9, PT, P2 ;  /* 0x00000009ff007c0c */ /* 0x000fe4000bf45320 */
[----:B------:R-:W-:-:S02]  /*1500*/  LOP3.LUT R195, R6, 0xffff, RZ, 0xc0, !PT ;  /* 0x0000ffff06c37812 */ /* 0x000fc400078ec0ff */
[----:B------:R-:W-:Y:S02]  /*1510*/  LOP3.LUT R201, R6, 0xff0000, RZ, 0xc0, !PT ;  /* 0x00ff000006c97812 */ /* 0x000fe400078ec0ff */
[----:B------:R-:W-:Y:S02]  /*1520*/  SHF.R.U32.HI R0, RZ, 0x8, R0 ;  /* 0x00000008ff007819 */ /* 0x000fe40000011600 */
[----:B-1----:R-:W-:Y:S01]  /*1530*/  SEL R3, R3, 0x1, P1 ;  /* 0x0000000103037807 */ /* 0x002fe20000800000 */
[----:B--23--:R-:W-:Y:S06]  /*1540*/  @P0 BRA `(.L_x_4934) ;  /* 0x0000000000280947 */ /* 0x00cfec0003800000 */
        /* <DEDUP_REMOVED lines=10> */
.L_x_4934:
[----:B------:R-:W-:Y:S01]  /*15f0*/  LEA.HI R201, R201, R0, RZ, 0x10 ;  /* 0x00000000c9c97211 */ /* 0x000fe200078f80ff */
[----:B------:R-:W-:Y:S01]  /*1600*/  IMAD R185, R3, R12, RZ ;  /* 0x0000000c03b97224 */ /* 0x000fe200078e02ff */
[----:B------:R-:W-:Y:S06]  /*1610*/  @!P2 BRA `(.L_x_4935) ;  /* 0x000000000010a947 */ /* 0x000fec0003800000 */
[----:B------:R-:W-:-:S04]  /*1620*/  LEA R4, P0, R194, UR8, 0x2 ;  /* 0x00000008c2047c11 */ /* 0x000fc8000f8010ff */
[----:B------:R-:W-:-:S05]  /*1630*/  LEA.HI.X R5, R194, UR9, R202, 0x2, P0 ;  /* 0x00000009c2057c11 */ /* 0x000fca00080f14ca */
[----:B------:R1:W5:Y:S01]  /*1640*/  LDG.E R185, desc[UR42][R4.64] ;  /* 0x0000002a04b97981 */ /* 0x000362000c1e1900 */
[----:B------:R-:W-:Y:S05]  /*1650*/  BRA `(.L_x_4936) ;  /* 0x0000000000247947 */ /* 0x000fea0003800000 */
.L_x_4935:
        /* <DEDUP_REMOVED lines=9> */
.L_x_4936:
[----:B------:R-:W-:Y:S01]  /*16f0*/  UISETP.NE.AND UP0, UPT, UR41, 0x1, UPT ;  /* 0x000000012900788c */ /* 0x000fe2000bf05270 */
[----:B-----5:R-:W-:Y:S01]  /*1700*/  IMAD.IADD R185, R185, 0x1, -R8 ;  /* 0x00000001b9b97824 */ /* 0x020fe200078e0a08 */
[----:B------:R-:W-:-:S03]  /*1710*/  USHF.L.U32 UR39, UR4, 0x6, URZ ;  /* 0x0000000604277899 */ /* 0x000fc6000800063f */
[----:B------:R-:W-:Y:S01]  /*1720*/  VIADD R0, R185, 0x3f ;  /* 0x0000003fb9007836 */ /* 0x000fe20000000000 */
[----:B------:R-:W-:-:S04]  /*1730*/  PLOP3.LUT P0, PT, PT, PT, UP0, 0x80, 0x0 ;  /* 0x000000000000781c */ /* 0x000fc80003f0f008 */
[----:B------:R-:W-:-:S04]  /*1740*/  SHF.R.S32.HI R3, RZ, 0x1f, R0 ;  /* 0x0000001fff037819 */ /* 0x000fc80000011400 */
[----:B------:R-:W-:-:S04]  /*1750*/  LEA.HI R3, R3, R0, RZ, 0x6 ;  /* 0x0000000003037211 */ /* 0x000fc800078f30ff */
[----:B------:R-:W-:Y:S01]  /*1760*/  SHF.R.S32.HI R6, RZ, 0x6, R3 ;  /* 0x00000006ff067819 */ /* 0x000fe20000011403 */
[----:B------:R-:W-:Y:S06]  /*1770*/  @!P0 BRA `(.L_x_4937) ;  /* 0x0000001c00fc8947 */ /* 0x000fec0003800000 */
[----:B------:R-:W2:Y:S01]  /*1780*/  LDC R0, c[0x0][0x448] ;  /* 0x00011200ff007b82 */ /* 0x000ea20000000800 */
[----:B------:R-:W-:Y:S01]  /*1790*/  UIADD3 UR4, UR39, 0x3f, URZ ;  /* 0x0000003f27047890 */ /* 0x000fe2000fffe03f */
[----:B0-----:R-:W-:Y:S02]  /*17a0*/  IADD3 R185, R185, 0x40, -R184 ;  /* 0x00000040b9b97810 */ /* 0x001fe40007ffe8b8 */
[----:B------:R-:W-:Y:S02]  /*17b0*/  LOP3.LUT R8, R201, 0xff, RZ, 0xc0, !PT ;  /* 0x000000ffc9087812 */ /* 0x000fe400078ec0ff */
[----:B--2---:R-:W-:Y:S01]  /*17c0*/  ISETP.NE.AND P0, PT, R0, 0x1, PT ;  /* 0x000000010000780c */ /* 0x004fe20003f05270 */
[----:B------:R-:W-:-:S12]  /*17d0*/  IMAD.U32 R0, RZ, RZ, UR4 ;  /* 0x00000004ff007e24 */ /* 0x000fd8000f8e00ff */
[----:B------:R-:W0:Y:S08]  /*17e0*/  @P0 LDC R3, c[0x0][0x44c] ;  /* 0x00011300ff030b82 */ /* 0x000e300000000800 */
[----:B-1----:R-:W1:Y:S01]  /*17f0*/  @P0 LDC R4, c[0x0][0x450] ;  /* 0x00011400ff040b82 */ /* 0x002e620000000800 */
[----:B0-----:R-:W-:-:S05]  /*1800*/  @P0 IMAD.HI.U32 R3, R3, UR4, RZ ;  /* 0x0000000403030c27 */ /* 0x001fca000f8e00ff */
        /* <DEDUP_REMOVED lines=8> */
[----:B------:R-:W-:Y:S05]  /*1890*/  @!P0 BRA `(.L_x_4938) ;  /* 0x0000000000788947 */ /* 0x000fea0003800000 */
[----:B------:R-:W-:-:S04]  /*18a0*/  SHF.R.U32.HI R0, RZ, 0x10, R201 ;  /* 0x00000010ff007819 */ /* 0x000fc800000116c9 */
[----:B------:R-:W-:-:S13]  /*18b0*/  ISETP.NE.AND P0, PT, R0, RZ, PT ;  /* 0x000000ff0000720c */ /* 0x000fda0003f05270 */
[----:B------:R-:W0:Y:S02]  /*18c0*/  @!P0 LDC R0, c[0x0][0xae8] ;  /* 0x0002ba00ff008b82 */ /* 0x000e240000000800 */
[-C--:B0-----:R-:W-:Y:S02]  /*18d0*/  IABS R7, R0.reuse ;  /* 0x0000000000077213 */ /* 0x081fe40000000000 */
        /* <DEDUP_REMOVED lines=26> */
.L_x_4938:
[-C--:B------:R-:W-:Y:S01]  /*1a80*/  IMAD R0, R8, R3.reuse, RZ ;  /* 0x0000000308007224 */ /* 0x080fe200078e02ff */
[----:B------:R-:W-:Y:S01]  /*1a90*/  PLOP3.LUT P0, PT, PT, PT, PT, 0x80, 0x0 ;  /* 0x000000000000781c */ /* 0x000fe20003f0f070 */
[----:B------:R-:W-:Y:S01]  /*1aa0*/  IMAD.MOV.U32 R20, RZ, RZ, RZ ;  /* 0x000000ffff147224 */ /* 0x000fe200078e00ff */
[----:B------:R-:W-:Y:S02]  /*1ab0*/  CS2R R150, SRZ ;  /* 0x0000000000967805 */ /* 0x000fe4000001ff00 */
[----:B------:R-:W-:Y:S02]  /*1ac0*/  CS2R R148, SRZ ;  /* 0x0000000000947805 */ /* 0x000fe4000001ff00 */
[----:B------:R-:W-:Y:S01]  /*1ad0*/  VIADDMNMX R11, R0, R3, R11, PT ;  /* 0x00000003000b7246 */ /* 0x000fe2000380010b */
[----:B------:R-:W-:Y:S01]  /*1ae0*/  IMAD.MOV.U32 R3, RZ, RZ, RZ ;  /* 0x000000ffff037224 */ /* 0x000fe200078e00ff */
[----:B------:R-:W-:Y:S02]  /*1af0*/  CS2R R146, SRZ ;  /* 0x0000000000927805 */ /* 0x000fe4000001ff00 */
[----:B------:R-:W-:-:S02]  /*1b00*/  CS2R R144, SRZ ;  /* 0x0000000000907805 */ /* 0x000fc4000001ff00 */
[----:B------:R-:W-:Y:S02]  /*1b10*/  R2UR UR20, R11 ;  /* 0x000000000b1472ca */ /* 0x000fe400000e0000 */
        /* <DEDUP_REMOVED lines=72> */
[----:B------:R-:W-:Y:S01]  /*1fa0*/  UMOV UR7, 0x40000040 ;  /* 0x4000004000077882 */ /* 0x000fe20000000000 */
[----:B------:R-:W-:Y:S01]  /*1fb0*/  WARPGROUP.ARRIVE ;  /* 0x00000000000079c5 */ /* 0x000fe20000000000 */
        /* <DEDUP_REMOVED lines=12> */
[C---:B------:R-:W-:Y:S01]  /*2080*/  R2UR UR16, R5.reuse ;  /* 0x00000000051072ca */ /* 0x040fe200000e0000 */
[----:B------:R-:W-:Y:S01]  /*2090*/  VIADD R6, R5, 0x2 ;  /* 0x0000000205067836 */ /* 0x000fe20000000000 */
[----:B------:R-:W-:-:S04]  /*20a0*/  LOP3.LUT R3, R3, 0x2000000, RZ, 0xfc, !PT ;  /* 0x0200000003037812 */ /* 0x000fc800078efcff */
[----:B------:R-:W-:Y:S01]  /*20b0*/  R2UR UR12, R6 ;  /* 0x00000000060c72ca */ /* 0x000fe200000e0000 */
[----:B------:R-:W-:-:S04]  /*20c0*/  IMAD R4, R2, 0x1000, R3 ;  /* 0x0000100002047824 */ /* 0x000fc800078e0203 */
[C---:B------:R-:W-:Y:S01]  /*20d0*/  VIADD R6, R4.reuse, 0x80 ;  /* 0x0000008004067836 */ /* 0x040fe20000000000 */
[----:B------:R-:W-:-:S04]  /*20e0*/  R2UR UR18, R4 ;  /* 0x00000000041272ca */ /* 0x000fc800000e0000 */
[----:B------:R-:W-:Y:S01]  /*20f0*/  R2UR UR14, R6 ;  /* 0x00000000060e72ca */ /* 0x000fe200000e0000 */
[C---:B------:R-:W-:Y:S02]  /*2100*/  VIADD R6, R5.reuse, 0x4 ;  /* 0x0000000405067836 */ /* 0x040fe40000000000 */
[----:B------:R-:W-:-:S03]  /*2110*/  VIADD R5, R5, 0x6 ;  /* 0x0000000605057836 */ /* 0x000fc60000000000 */
[----:B------:R-:W-:Y:S01]  /*2120*/  R2UR UR8, R6 ;  /* 0x00000000060872ca */ /* 0x000fe200000e0000 */
[C---:B------:R-:W-:Y:S01]  /*2130*/  VIADD R6, R4.reuse, 0x100 ;  /* 0x0000010004067836 */ /* 0x040fe20000000000 */
[----:B------:R-:W-:Y:S01]  /*2140*/  R2UR UR4, R5 ;  /* 0x00000000050472ca */ /* 0x000fe200000e0000 */
[----:B------:R-:W-:Y:S01]  /*2150*/  HGMMA.64x256x16.F32 R24, gdesc[UR16].tnspB, RZ, !UPT, gsb0 ;  /* 0x43e00000101879f0 */ /* 0x000fe2000c0008ff */
[----:B------:R-:W-:Y:S02]  /*2160*/  VIADD R4, R4, 0x180 ;  /* 0x0000018004047836 */ /* 0x000fe40000000000 */
[----:B------:R-:W-:-:S03]  /*2170*/  R2UR UR10, R6 ;  /* 0x00000000060a72ca */ /* 0x000fc600000e0000 */
[----:B------:R-:W-:Y:S01]  /*2180*/  R2UR UR6, R4 ;  /* 0x00000000040672ca */ /* 0x000fe200000e0000 */
[----:B------:R-:W-:-:S05]  /*2190*/  IMAD.MOV.U32 R4, RZ, RZ, 0x1 ;  /* 0x00000001ff047424 */ /* 0x000fca00078e00ff */
[----:B------:R-:W-:-:S04]  /*21a0*/  SEL R4, R4, 0x2, !P0 ;  /* 0x0000000204047807 */ /* 0x000fc80004000000 */
[----:B------:R-:W-:-:S04]  /*21b0*/  LOP3.LUT R4, R4, 0x1, RZ, 0xfc, !PT ;  /* 0x0000000104047812 */ /* 0x000fc800078efcff */
[----:B------:R-:W-:Y:S01]  /*21c0*/  ISETP.NE.AND P1, PT, R4, 0x3, PT ;  /* 0x000000030400780c */ /* 0x000fe20003f25270 */
        /* <DEDUP_REMOVED lines=15> */
.L_x_4940:
[----:B------:R-:W0:Y:S01]  /*22c0*/  S2R R5, SR_CgaCtaId ;  /* 0x0000000000057919 */ /* 0x000e220000008800 */
[----:B------:R-:W-:Y:S01]  /*22d0*/  UIADD3 UR6, UR20, -0x2, URZ ;  /* 0xfffffffe14067890 */ /* 0x000fe2000fffe03f */
[----:B------:R-:W-:-:S04]  /*22e0*/  IMAD R4, R2, 0x8, R17 ;  /* 0x0000000802047824 */ /* 0x000fc800078e0211 */
[----:B------:R-:W-:Y:S01]  /*22f0*/  VIADD R4, R4, 0x38860 ;  /* 0x0003886004047836 */ /* 0x000fe20000000000 */
[----:B------:R-:W-:-:S04]  /*2300*/  ISETP.LE.AND P0, PT, R0, UR6, PT ;  /* 0x0000000600007c0c */ /* 0x000fc8000bf03270 */
[----:B0-----:R-:W-:-:S04]  /*2310*/  PRMT R4, R5, 0x654, R4 ;  /* 0x0000065405047816 */ /* 0x001fc80000000004 */
[----:B------:R0:W-:Y:S05]  /*2320*/  SYNCS.ARRIVE.TRANS64.RED.A1T0 RZ, [R4+URZ], RZ ;  /* 0x000000ff04ff79a7 */ /* 0x0001ea000810043f */
[----:B------:R-:W-:Y:S05]  /*2330*/  @!P0 BRA `(.L_x_4941) ;  /* 0x0000000800cc8947 */ /* 0x000fea0003800000 */
[----:B------:R-:W-:-:S05]  /*2340*/  UMOV UR20, UR6 ;  /* 0x0000000600147c82 */ /* 0x000fca0008000000 */
.L_x_4943:
        /* <DEDUP_REMOVED lines=9> */
[----:B------:R-:W-:Y:S01]  /*23e0*/  SEL R2, R2, RZ, P0 ;  /* 0x000000ff02027207 */ /* 0x000fe20000000000 */
        /* <DEDUP_REMOVED lines=139> */
[----:B------:R-:W-:Y:S02]  /*2ca0*/  R2UR UR6, R4 ;  /* 0x00000000040672ca */ /* 0x000fe400000e0000 */
[----:B------:R-:W-:Y:S01]  /*2cb0*/  SEL R4, RZ, 0x1, P0 ;  /* 0x00000001ff047807 */ /* 0x000fe20000000000 */
[----:B------:R-:W-:-:S02]  /*2cc0*/  WARPGROUP.DEPBAR.LE gsb0, 0x0 ;  /* 0x00008000000079c5 */ /* 0x000fc40000010000 */
[----:B------:R-:W-:-:S15]  /*2cd0*/  WARPGROUP.ARRIVE ;  /* 0x00000000000079c5 */ /* 0x000fde0000000000 */
[----:B------:R-:W-:-:S05]  /*2ce0*/  NOP ;  /* 0x0000000000007918 */ /* 0x000fca0000000000 */
        /* <DEDUP_REMOVED lines=9> */
[----:B------:R-:W-:Y:S01]  /*2d80*/  R2UR UR7, R4 ;  /* 0x00000000040772ca */ /* 0x000fe200000e0000 */
[----:B------:R-:W-:Y:S01]  /*2d90*/  UMOV UR6, UR20 ;  /* 0x0000001400067c82 */ /* 0x000fe20008000000 */
[----:B------:R-:W-:Y:S01]  /*2da0*/  UIADD3 UR20, UR20, -0x1, URZ ;  /* 0xffffffff14147890 */ /* 0x000fe2000fffe03f */
[----:B------:R-:W-:-:S10]  /*2db0*/  ISETP.LT.AND P0, PT, R0, UR6, PT ;  /* 0x0000000600007c0c */ /* 0x000fd4000bf01270 */
[----:B------:R-:W-:Y:S01]  /*2dc0*/  ULOP3.LUT UR37, UR37, UR7, URZ, 0x3c, !UPT ;  /* 0x0000000725257292 */ /* 0x000fe2000f8e3c3f */
[----:B------:R-:W-:Y:S02]  /*2dd0*/  WARPGROUP.DEPBAR.LE gsb0, 0x0 ;  /* 0x00008000000079c5 */ /* 0x000fe40000010000 */
[----:B------:R-:W-:Y:S06]  /*2de0*/  BAR.ARV 0xf, 0x100 ;  /* 0x03c4000000007b1d */ /* 0x000fec0000002000 */
[----:B------:R-:W-:Y:S05]  /*2df0*/  @!P1 BRA `(.L_x_4942) ;  /* 0x0000000000049947 */ /* 0x000fea0003800000 */
[----:B------:R-:W-:Y:S01]  /*2e00*/  BPT.TRAP 0x1 ;  /* 0x000000040000795c */ /* 0x000fe20000300000 */
.L_x_4942:
[----:B------:R-:W0:Y:S01]  /*2e10*/  S2R R5, SR_CgaCtaId ;  /* 0x0000000000057919 */ /* 0x000e220000008800 */
[----:B------:R-:W-:-:S04]  /*2e20*/  IMAD R4, R2, 0x8, R17 ;  /* 0x0000000802047824 */ /* 0x000fc800078e0211 */
[----:B------:R-:W-:-:S05]  /*2e30*/  VIADD R4, R4, 0x38860 ;  /* 0x0003886004047836 */ /* 0x000fca0000000000 */
[----:B0-----:R-:W-:-:S04]  /*2e40*/  PRMT R4, R5, 0x654, R4 ;  /* 0x0000065405047816 */ /* 0x001fc80000000004 */
[----:B------:R1:W-:Y:S01]  /*2e50*/  SYNCS.ARRIVE.TRANS64.RED.A1T0 RZ, [R4+URZ], RZ ;  /* 0x000000ff04ff79a7 */ /* 0x0003e2000810043f */
[----:B------:R-:W-:Y:S05]  /*2e60*/  @P0 BRA `(.L_x_4943) ;  /* 0xfffffff400380947 */ /* 0x000fea000383ffff */
.L_x_4941:
[----:B------:R-:W-:Y:S01]  /*2e70*/  BAR.SYNC.DEFER_BLOCKING 0xe, 0x100 ;  /* 0x0384000000007b1d */ /* 0x000fe20000010000 */
[C---:B------:R-:W-:Y:S01]  /*2e80*/  IMAD R0, R2.reuse, 0x40, R19 ;  /* 0x0000004002007824 */ /* 0x040fe200078e0213 */
[----:B------:R-:W-:Y:S01]  /*2e90*/  PLOP3.LUT P0, PT, PT, PT, PT, 0x8, 0x0 ;  /* 0x000000000000781c */ /* 0x000fe20003f0e170 */
[----:B------:R-:W-:Y:S02]  /*2ea0*/  VIADD R2, R2, 0x1 ;  /* 0x0000000102027836 */ /* 0x000fe40000000000 */
[----:B------:R-:W-:Y:S02]  /*2eb0*/  IMAD R17, R0, 0x4, R17 ;  /* 0x0000000400117824 */ /* 0x000fe400078e0211 */
[----:B------:R-:W-:Y:S01]  /*2ec0*/  IMAD.MOV.U32 R20, RZ, RZ, RZ ;  /* 0x000000ffff147224 */ /* 0x000fe200078e00ff */
        /* <DEDUP_REMOVED lines=72> */
[----:B------:R-:W-:Y:S01]  /*3350*/  R2UR UR4, R3 ;  /* 0x00000000030472ca */ /* 0x000fe200000e0000 */
        /* <DEDUP_REMOVED lines=62> */
[----:B------:R-:W-:Y:S01]  /*3740*/  ULOP3.LUT UR37, UR37, UR4, URZ, 0x3c, !UPT ;  /* 0x0000000425257292 */ /* 0x000fe2000f8e3c3f */
[----:B------:R-:W-:Y:S06]  /*3750*/  BAR.ARV 0xf, 0x100 ;  /* 0x03c4000000007b1d */ /* 0x000fec0000002000 */
[----:B------:R-:W-:Y:S05]  /*3760*/  BRA `(.L_x_4939) ;  /* 0x000000a000987947 */ /* 0x000fea0003800000 */
.L_x_4937:
[----:B------:R-:W2:Y:S01]  /*3770*/  LDC R186, c[0x0][0x448] ;  /* 0x00011200ffba7b82 */ /* 0x000ea20000000800 */
[----:B------:R-:W-:Y:S01]  /*3780*/  UIADD3 UR4, UR39, 0x3f, URZ ;  /* 0x0000003f27047890 */ /* 0x000fe2000fffe03f */
[----:B01----:R-:W-:Y:S02]  /*3790*/  IADD3 R5, R185, 0x40, -R184 ;  /* 0x00000040b9057810 */ /* 0x003fe40007ffe8b8 */
[----:B------:R-:W-:Y:S02]  /*37a0*/  LOP3.LUT R16, R16, 0xffffffef, RZ, 0xc0, !PT ;  /* 0xffffffef10107812 */ /* 0x000fe400078ec0ff */
[----:B--2---:R-:W-:-:S13]  /*37b0*/  ISETP.NE.AND P0, PT, R186, 0x1, PT ;  /* 0x00000001ba00780c */ /* 0x004fda0003f05270 */
[----:B------:R-:W0:Y:S01]  /*37c0*/  @P0 LDC R0, c[0x0][0x44c] ;  /* 0x00011300ff000b82 */ /* 0x000e220000000800 */
[----:B------:R-:W-:-:S07]  /*37d0*/  @P0 LOP3.LUT R16, R16, 0x10, RZ, 0xfc, !PT ;  /* 0x0000001010100812 */ /* 0x000fce00078efcff */
[----:B------:R-:W1:Y:S01]  /*37e0*/  @P0 LDC R4, c[0x0][0x450] ;  /* 0x00011400ff040b82 */ /* 0x000e620000000800 */
[----:B0-----:R-:W-:-:S04]  /*37f0*/  @P0 IMAD.HI.U32 R3, R0, UR4, RZ ;  /* 0x0000000400030c27 */ /* 0x001fc8000f8e00ff */
[----:B------:R-:W-:Y:S01]  /*3800*/  IMAD.U32 R0, RZ, RZ, UR4 ;  /* 0x00000004ff007e24 */ /* 0x000fe2000f8e00ff */
[----:B------:R-:W-:Y:S01]  /*3810*/  UMOV UR4, URZ ;  /* 0x0000003f00047c82 */ /* 0x000fe20008000000 */
[----:B-1----:R-:W-:-:S05]  /*3820*/  @P0 SHF.R.U32.HI R0, RZ, R4, R3 ;  /* 0x00000004ff000219 */ /* 0x002fca0000011603 */
[----:B------:R-:W-:-:S05]  /*3830*/  IMAD.IADD R0, R5, 0x1, R0 ;  /* 0x0000000105007824 */ /* 0x000fca00078e0200 */
[----:B------:R-:W-:-:S04]  /*3840*/  SHF.R.S32.HI R3, RZ, 0x1f, R0 ;  /* 0x0000001fff037819 */ /* 0x000fc80000011400 */
[----:B------:R-:W-:Y:S02]  /*3850*/  LEA.HI R3, R3, R0, RZ, 0x6 ;  /* 0x0000000003037211 */ /* 0x000fe400078f30ff */
[----:B------:R-:W-:Y:S02]  /*3860*/  LOP3.LUT R0, R201, 0xff, RZ, 0xc0, !PT ;  /* 0x000000ffc9007812 */ /* 0x000fe400078ec0ff */
[----:B------:R-:W-:Y:S02]  /*3870*/  SHF.R.S32.HI R3, RZ, 0x6, R3 ;  /* 0x00000006ff037819 */ /* 0x000fe40000011403 */
[----:B------:R-:W-:Y:S02]  /*3880*/  R2UR UR38, R0 ;  /* 0x00000000002672ca */ /* 0x000fe400000e0000 */
[----:B------:R-:W-:-:S04]  /*3890*/  VIMNMX R6, R6, R3, PT ;  /* 0x0000000306067248 */ /* 0x000fc80003fe0100 */
[----:B------:R-:W-:-:S13]  /*38a0*/  ISETP.GE.AND P0, PT, R6, 0x1, PT ;  /* 0x000000010600780c */ /* 0x000fda0003f06270 */
[----:B------:R-:W-:Y:S05]  /*38b0*/  @!P0 BRA `(.L_x_4944) ;  /* 0x0000000000948947 */ /* 0x000fea0003800000 */
[----:B------:R-:W-:Y:S01]  /*38c0*/  SHF.R.U32.HI R5, RZ, 0x10, R201 ;  /* 0x00000010ff057819 */ /* 0x000fe200000116c9 */
[----:B------:R-:W-:-:S03]  /*38d0*/  UMOV UR4, URZ ;  /* 0x0000003f00047c82 */ /* 0x000fc60008000000 */
[----:B------:R-:W-:-:S13]  /*38e0*/  ISETP.NE.AND P0, PT, R5, RZ, PT ;  /* 0x000000ff0500720c */ /* 0x000fda0003f05270 */
[----:B------:R-:W0:Y:S02]  /*38f0*/  @!P0 LDC R5, c[0x0][0xae8] ;  /* 0x0002ba00ff058b82 */ /* 0x000e240000000800 */
[-C--:B0-----:R-:W-:Y:S02]  /*3900*/  IABS R0, R5.reuse ;  /* 0x0000000500007213 */ /* 0x081fe40000000000 */
[----:B------:R-:W-:Y:S02]  /*3910*/  IABS R8, R5 ;  /* 0x0000000500087213 */ /* 0x000fe40000000000 */
[----:B------:R-:W-:Y:S02]  /*3920*/  R2UR UR8, R0 ;  /* 0x00000000000872ca */ /* 0x000fe400000e0000 */
[C---:B------:R-:W-:Y:S02]  /*3930*/  IADD3 R0, R5.reuse, -0x1, R6 ;  /* 0xffffffff05007810 */ /* 0x040fe40007ffe006 */
[----:B------:R-:W-:-:S02]  /*3940*/  R2UR UR9, R5 ;  /* 0x00000000050972ca */ /* 0x000fc400000e0000 */
[----:B------:R-:W-:Y:S02]  /*3950*/  IABS R7, R0 ;  /* 0x0000000000077213 */ /* 0x000fe40000000000 */
[----:B------:R-:W-:Y:S02]  /*3960*/  LOP3.LUT R0, R0, R5, RZ, 0x3c, !PT ;  /* 0x0000000500007212 */ /* 0x000fe400078e3cff */
[----:B------:R-:W-:-:S03]  /*3970*/  R2UR UR7, R7 ;  /* 0x00000000070772ca */ /* 0x000fc600000e0000 */
[----:B------:R-:W0:Y:S04]  /*3980*/  I2F.RP R3, UR8 ;  /* 0x0000000800037d06 */ /* 0x000e280008209400 */
        /* <DEDUP_REMOVED lines=24> */
.L_x_4944:
        /* <DEDUP_REMOVED lines=72> */
[----:B------:R-:W2:Y:S04]  /*3f90*/  LDL R0, [R1+0xc] ;  /* 0x00000c0001007983 */ /* 0x000ea80000100800 */
        /* <DEDUP_REMOVED lines=28> */
.L_x_4945:
        /* <DEDUP_REMOVED lines=10> */
[----:B------:R-:W0:Y:S02]  /*4200*/  SYNCS.PHASECHK.TRANS64.TRYWAIT P1, [R17+URZ+0x38800], R6 ;  /* 0x03880006110075a7 */ /* 0x000e24000802017f */
[----:B0-----:R-:W-:Y:S05]  /*4210*/  @!P1 BRA `(.L_x_4946) ;  /* 0x0000015000ac9947 */ /* 0x001fea0003800000 */
.L_x_5090:
[----:B------:R-:W-:Y:S05]  /*4220*/  @!P0 BRA `(.L_x_4947) ;  /* 0x0000000000048947 */ /* 0x000fea0003800000 */
[----:B------:R-:W-:Y:S01]  /*4230*/  BPT.TRAP 0x1 ;  /* 0x000000040000795c */ /* 0x000fe20000300000 */
.L_x_4947:
[----:B------:R-:W-:Y:S02]  /*4240*/  IMAD.U32 R8, RZ, RZ, UR37 ;  /* 0x00000025ff087e24 */ /* 0x000fe4000f8e00ff */
[----:B------:R-:W-:-:S03]  /*4250*/  IMAD R9, R2, 0x8, R17 ;  /* 0x0000000802097824 */ /* 0x000fc600078e0211 */
[----:B------:R-:W-:-:S04]  /*4260*/  SHF.L.U32 R8, R8, 0x1f, RZ ;  /* 0x0000001f08087819 */ /* 0x000fc800000006ff */
[----:B------:R1:W2:Y:S01]  /*4270*/  SYNCS.PHASECHK.TRANS64.TRYWAIT P1, [R9+URZ+0x38830], R8 ;  /* 0x03883008090075a7 */ /* 0x0002a2000802017f */
[----:B------:R-:W-:Y:S05]  /*4280*/  @!P0 BRA `(.L_x_4948) ;  /* 0x0000000000048947 */ /* 0x000fea0003800000 */
[----:B------:R-:W-:Y:S01]  /*4290*/  BPT.TRAP 0x1 ;  /* 0x000000040000795c */ /* 0x000fe20000300000 */
.L_x_4948:
[----:B------:R-:W-:-:S05]  /*42a0*/  VIADD R0, R17, 0x22400 ;  /* 0x0002240011007836 */ /* 0x000fca0000000000 */
[----:B------:R-:W-:-:S04]  /*42b0*/  SHF.R.U32.HI R0, RZ, 0x4, R0 ;  /* 0x00000004ff007819 */ /* 0x000fc80000011600 */
[----:B------:R-:W-:Y:S01]  /*42c0*/  LOP3.LUT R0, R0, 0x3fff, RZ, 0xc0, !PT ;  /* 0x00003fff00007812 */ /* 0x000fe200078ec0ff */
[----:B--2---:R-:W-:Y:S06]  /*42d0*/  @P1 BRA `(.L_x_4949) ;  /* 0x0000000000081947 */ /* 0x004fec0003800000 */
[----:B------:R-:W2:Y:S02]  /*42e0*/  SYNCS.PHASECHK.TRANS64.TRYWAIT P1, [R9+URZ+0x38830], R8 ;  /* 0x03883008090075a7 */ /* 0x000ea4000802017f */
[----:B--2---:R-:W-:Y:S05]  /*42f0*/  @!P1 BRA `(.L_x_4950) ;  /* 0x0000015000889947 */ /* 0x004fea0003800000 */
.L_x_4949:
[----:B------:R-:W-:Y:S05]  /*4300*/  WARPSYNC.ALL ;  /* 0x0000000000007948 */ /* 0x000fea0003800000 */
[----:B------:R-:W-:Y:S01]  /*4310*/  LOP3.LUT R4, R0, 0x10000, RZ, 0xfc, !PT ;  /* 0x0001000000047812 */ /* 0x000fe200078efcff */
[----:B------:R-:W-:Y:S01]  /*4320*/  VIADD R0, R17, 0x20400 ;  /* 0x0002040011007836 */ /* 0x000fe20000000000 */
[----:B------:R-:W-:-:S03]  /*4330*/  WARPGROUP.ARRIVE ;  /* 0x00000000000079c5 */ /* 0x000fc60000000000 */
[----:B------:R-:W-:Y:S01]  /*4340*/  IMAD R3, R2, 0x200, R4 ;  /* 0x0000020002037824 */ /* 0x000fe200078e0204 */
[----:B------:R-:W-:Y:S01]  /*4350*/  UMOV UR11, 0x40000040 ;  /* 0x40000040000b7882 */ /* 0x000fe20000000000 */
[----:B------:R-:W-:Y:S01]  /*4360*/  UMOV UR9, 0x40000040 ;  /* 0x4000004000097882 */ /* 0x000fe20000000000 */
[----:B------:R-:W-:Y:S01]  /*4370*/  SHF.R.U32.HI R0, RZ, 0x4, R0 ;  /* 0x00000004ff007819 */ /* 0x000fe20000011600 */
[----:B------:R-:W-:Y:S01]  /*4380*/  UMOV UR15, 0x40000040 ;  /* 0x40000040000f7882 */ /* 0x000fe20000000000 */
[----:B------:R-:W-:Y:S01]  /*4390*/  R2UR UR10, R3 ;  /* 0x00000000030a72ca */ /* 0x000fe200000e0000 */
[----:B------:R-:W-:Y:S01]  /*43a0*/  UMOV UR13, 0x40000040 ;  /* 0x40000040000d7882 */ /* 0x000fe20000000000 */
[----:B------:R-:W-:Y:S01]  /*43b0*/  LOP3.LUT R0, R0, 0x3fff, RZ, 0xc0, !PT ;  /* 0x00003fff00007812 */ /* 0x000fe200078ec0ff */
[----:B------:R-:W-:Y:S01]  /*43c0*/  UMOV UR19, 0x40000040 ;  /* 0x4000004000137882 */ /* 0x000fe20000000000 */
[----:B------:R-:W-:Y:S01]  /*43d0*/  UMOV UR17, 0x40000040 ;  /* 0x4000004000117882 */ /* 0x000fe20000000000 */
[----:B------:R-:W-:Y:S01]  /*43e0*/  UMOV UR23, 0x40000040 ;  /* 0x4000004000177882 */ /* 0x000fe20000000000 */
[----:B------:R-:W-:Y:S01]  /*43f0*/  LOP3.LUT R0, R0, 0x10000, RZ, 0xfc, !PT ;  /* 0x0001000000007812 */ /* 0x000fe200078efcff */
[----:B------:R-:W-:-:S03]  /*4400*/  UMOV UR21, 0x40000040 ;  /* 0x4000004000157882 */ /* 0x000fc60000000000 */
[C---:B------:R-:W-:Y:S01]  /*4410*/  R2UR UR8, R0.reuse ;  /* 0x00000000000872ca */ /* 0x040fe200000e0000 */
[C---:B------:R-:W-:Y:S02]  /*4420*/  VIADD R3, R0.reuse, 0x2 ;  /* 0x0000000200037836 */ /* 0x040fe40000000000 */
[----:B------:R-:W-:Y:S02]  /*4430*/  UIADD3 UR14, UR10, 0x2, URZ ;  /* 0x000000020a0e7890 */ /* 0x000fe4000fffe03f */
[----:B------:R-:W-:Y:S01]  /*4440*/  UIADD3 UR18, UR10, 0x4, URZ ;  /* 0x000000040a127890 */ /* 0x000fe2000fffe03f */
[----:B------:R-:W-:Y:S01]  /*4450*/  R2UR UR12, R3 ;  /* 0x00000000030c72ca */ /* 0x000fe200000e0000 */
[C---:B------:R-:W-:Y:S01]  /*4460*/  VIADD R3, R0.reuse, 0x4 ;  /* 0x0000000400037836 */ /* 0x040fe20000000000 */
[----:B------:R-:W-:Y:S01]  /*4470*/  UIADD3 UR22, UR10, 0x6, URZ ;  /* 0x000000060a167890 */ /* 0x000fe2000fffe03f */
[----:B------:R-:W-:-:S03]  /*4480*/  VIADD R0, R0, 0x6 ;  /* 0x0000000600007836 */ /* 0x000fc60000000000 */
[----:B------:R-:W-:Y:S01]  /*4490*/  R2UR UR16, R3 ;  /* 0x00000000031072ca */ /* 0x000fe200000e0000 */
[----:B------:R-:W-:Y:S01]  /*44a0*/  HGMMA.64x64x16.F32 R24, gdesc[UR8], RZ, !UPT, gsb0 ;  /* 0x00e00000081879f0 */ /* 0x000fe2000c0008ff */
[----:B------:R-:W-:Y:S02]  /*44b0*/  R2UR UR20, R0 ;  /* 0x00000000001472ca */ /* 0x000fe400000e0000 */
        /* <DEDUP_REMOVED lines=10> */
[----:B------:R-:W3:Y:S02]  /*4560*/  SYNCS.PHASECHK.TRANS64.TRYWAIT P1, [R17+URZ+0x38810], R6 ;  /* 0x03881006110075a7 */ /* 0x000ee4000802017f */
[----:B---3--:R-:W-:Y:S05]  /*4570*/  @!P1 BRA `(.L_x_4951) ;  /* 0x0000014c00fc9947 */ /* 0x008fea0003800000 */
.L_x_5091:
[----:B------:R-:W-:Y:S05]  /*4580*/  @!P0 BRA `(.L_x_4952) ;  /* 0x0000000000048947 */ /* 0x000fea0003800000 */
[----:B------:R-:W-:Y:S01]  /*4590*/  BPT.TRAP 0x1 ;  /* 0x000000040000795c */ /* 0x000fe20000300000 */
.L_x_4952:
[----:B------:R4:W0:Y:S01]  /*45a0*/  SYNCS.PHASECHK.TRANS64.TRYWAIT P1, [R9+URZ+0x38850], R8 ;  /* 0x03885008090075a7 */ /* 0x000822000802017f */
[----:B------:R-:W-:Y:S05]  /*45b0*/  @!P0 BRA `(.L_x_4953) ;  /* 0x0000000000048947 */ /* 0x000fea0003800000 */
[----:B------:R-:W-:Y:S01]  /*45c0*/  BPT.TRAP 0x1 ;  /* 0x000000040000795c */ /* 0x000fe20000300000 */
.L_x_4953:
[C---:B------:R-:W-:Y:S02]  /*45d0*/  VIADD R0, R17.reuse, 0x400 ;  /* 0x0000040011007836 */ /* 0x040fe40000000000 */
[----:B------:R-:W-:-:S03]  /*45e0*/  VIADD R3, R17, 0x26400 ;  /* 0x0002640011037836 */ /* 0x000fc60000000000 */
[----:B------:R-:W-:Y:S02]  /*45f0*/  SHF.R.U32.HI R0, RZ, 0x4, R0 ;  /* 0x00000004ff007819 */ /* 0x000fe40000011600 */
[----:B------:R-:W-:Y:S02]  /*4600*/  SHF.R.U32.HI R3, RZ, 0x4, R3 ;  /* 0x00000004ff037819 */ /* 0x000fe40000011603 */
[----:B------:R-:W-:Y:S02]  /*4610*/  LOP3.LUT R0, R0, 0x3fff, RZ, 0xc0, !PT ;  /* 0x00003fff00007812 */ /* 0x000fe400078ec0ff */
[----:B------:R-:W-:Y:S02]  /*4620*/  LOP3.LUT R3, R3, 0x3fff, RZ, 0xc0, !PT ;  /* 0x00003fff03037812 */ /* 0x000fe400078ec0ff */
[----:B------:R-:W-:Y:S02]  /*4630*/  LOP3.LUT R0, R0, 0x10000, RZ, 0xfc, !PT ;  /* 0x0001000000007812 */ /* 0x000fe400078efcff */
[----:B------:R-:W-:-:S03]  /*4640*/  LOP3.LUT R3, R3, 0x10000, RZ, 0xfc, !PT ;  /* 0x0001000003037812 */ /* 0x000fc600078efcff */
[----:B------:R-:W-:Y:S01]  /*4650*/  IMAD R5, R2, 0x1000, R0 ;  /* 0x0000100002057824 */ /* 0x000fe200078e0200 */
[----:B0-----:R-:W-:Y:S06]  /*4660*/  @P1 BRA `(.L_x_4954) ;  /* 0x0000000000081947 */ /* 0x001fec0003800000 */
[----:B------:R-:W0:Y:S02]  /*4670*/  SYNCS.PHASECHK.TRANS64.TRYWAIT P1, [R9+URZ+0x38850], R8 ;  /* 0x03885008090075a7 */ /* 0x000e24000802017f */
[----:B0-----:R-:W-:Y:S05]  /*4680*/  @!P1 BRA `(.L_x_4955) ;  /* 0x0000014c00cc9947 */ /* 0x001fea0003800000 */
.L_x_4954:
[----:B------:R-:W-:Y:S01]  /*4690*/  R2UR UR24, R3 ;  /* 0x00000000031872ca */ /* 0x000fe200000e0000 */
[----:B------:R-:W-:Y:S01]  /*46a0*/  WARPGROUP.ARRIVE ;  /* 0x00000000000079c5 */ /* 0x000fe20000000000 */
[----:B------:R-:W-:Y:S01]  /*46b0*/  R2UR UR26, R5 ;  /* 0x00000000051a72ca */ /* 0x000fe200000e0000 */
[----:B------:R-:W-:Y:S01]  /*46c0*/  UMOV UR25, 0x40000040 ;  /* 0x4000004000197882 */ /* 0x000fe20000000000 */
[----:B------:R-:W-:Y:S01]  /*46d0*/  UMOV UR27, 0x40000040 ;  /* 0x40000040001b7882 */ /* 0x000fe20000000000 */
[----:B------:R-:W-:Y:S01]  /*46e0*/  VIADD R7, R3, 0x2 ;  /* 0x0000000203077836 */ /* 0x000fe20000000000 */
[----:B------:R-:W-:Y:S01]  /*46f0*/  UMOV UR5, 0x40000040 ;  /* 0x4000004000057882 */ /* 0x000fe20000000000 */
[----:B---3--:R-:W-:Y:S01]  /*4700*/  VIADD R6, R5, 0x2 ;  /* 0x0000000205067836 */ /* 0x008fe20000000000 */
[----:B------:R-:W-:Y:S01]  /*4710*/  UMOV UR7, 0x40000040 ;  /* 0x4000004000077882 */ /* 0x000fe20000000000 */
[----:B------:R-:W0:Y:S01]  /*4720*/  S2R R10, SR_TID.X ;  /* 0x00000000000a7919 */ /* 0x000e220000002100 */
[----:B------:R-:W-:Y:S01]  /*4730*/  R2UR UR4, R7 ;  /* 0x00000000070472ca */ /* 0x000fe200000e0000 */
[----:B------:R-:W-:Y:S01]  /*4740*/  VIADD R7, R3, 0x4 ;  /* 0x0000000403077836 */ /* 0x000fe20000000000 */
[----:B------:R-:W-:Y:S01]  /*4750*/  R2UR UR6, R6 ;  /* 0x00000000060672ca */ /* 0x000fe200000e0000 */
[----:B------:R-:W-:-:S02]  /*4760*/  VIADD R6, R5, 0x4 ;  /* 0x0000000405067836 */ /* 0x000fc40000000000 */
[----:B------:R-:W-:Y:S01]  /*4770*/  HGMMA.64x64x16.F32 R24, gdesc[UR24], R24, gsb0 ;  /* 0x00e00000181879f0 */ /* 0x000fe20008000818 */
[----:B------:R-:W-:Y:S01]  /*4780*/  VIADD R11, R5, 0x800 ;  /* 0x00000800050b7836 */ /* 0x000fe20000000000 */
[----:B0-----:R-:W-:Y:S01]  /*4790*/  SHF.R.U32.HI R10, RZ, 0x7, R10 ;  /* 0x00000007ff0a7819 */ /* 0x001fe2000001160a */
        /* <DEDUP_REMOVED lines=8> */
[----:B------:R-:W-:Y:S01]  /*4820*/  VIADD R6, R5, 0x6 ;  /* 0x0000000605067836 */ /* 0x000fe20000000000 */
        /* <DEDUP_REMOVED lines=115> */
[----:B------:R-:W0:Y:S01]  /*4f60*/  SHFL.IDX PT, R6, R10, RZ, 0x1f ;  /* 0x00001fff0a067589 */ /* 0x000e2200000e0000 */
[----:B------:R-:W-:Y:S01]  /*4f70*/  VIADD R7, R3, 0x800 ;  /* 0x0000080003077836 */ /* 0x000fe20000000000 */
[----:B0-----:R-:W-:-:S04]  /*4f80*/  ISETP.GT.AND P1, PT, R6, 0x7f, PT ;  /* 0x0000007f0600780c */ /* 0x001fc80003f24270 */
[----:B------:R-:W-:-:S05]  /*4f90*/  SEL R6, RZ, 0x2, !P1 ;  /* 0x00000002ff067807 */ /* 0x000fca0004800000 */
[C---:B-12-4-:R-:W-:Y:S02]  /*4fa0*/  IMAD.IADD R8, R6.reuse, 0x1, R7 ;  /* 0x0000000106087824 */ /* 0x056fe400078e0207 */
        /* <DEDUP_REMOVED lines=12> */
[----:B------:R-:W-:Y:S02]  /*5070*/  IMAD.IADD R13, R11, 0x1, R8 ;  /* 0x000000010b0d7824 */ /* 0x000fe400078e0208 */
[--C-:B------:R-:W-:Y:S02]  /*5080*/  IMAD.IADD R7, R7, 0x1, R10.reuse ;  /* 0x0000000107077824 */ /* 0x100fe400078e020a */
        /* <DEDUP_REMOVED lines=132> */
[----:B------:R-:W-:-:S02]  /*58d0*/  IMAD.IADD R10, R10, 0x1, R11 ;  /* 0x000000010a0a7824 */ /* 0x000fc400078e020b */
        /* <DEDUP_REMOVED lines=35> */
.L_x_4956:
[----:B------:R-:W-:Y:S01]  /*5b10*/  ISETP.NE.AND P5, PT, R186, 0x1, PT ;  /* 0x00000001ba00780c */ /* 0x000fe20003fa5270 */
[----:B------:R-:W-:Y:S01]  /*5b20*/  VIADD R5, R193, UR39 ;  /* 0x00000027c1057c36 */ /* 0x000fe20008000000 */
[----:B------:R-:W-:Y:S01]  /*5b30*/  ULDC UR5, c[0x0][0xa80] ;  /* 0x0002a00000057ab9 */ /* 0x000fe20000000800 */
[----:B------:R-:W0:Y:S01]  /*5b40*/  S2R R14, SR_CgaCtaId ;  /* 0x00000000000e7919 */ /* 0x000e220000008800 */
[----:B------:R-:W-:Y:S01]  /*5b50*/  UMOV UR19, 0x40000040 ;  /* 0x4000004000137882 */ /* 0x000fe20000000000 */
[----:B------:R-:W-:Y:S01]  /*5b60*/  UMOV UR7, 0x40000040 ;  /* 0x4000004000077882 */ /* 0x000fe20000000000 */
[----:B------:R-:W-:Y:S01]  /*5b70*/  UMOV UR11, 0x40000040 ;  /* 0x40000040000b7882 */ /* 0x000fe20000000000 */
[----:B------:R-:W-:-:S06]  /*5b80*/  UMOV UR15, 0x40000040 ;  /* 0x40000040000f7882 */ /* 0x000fcc0000000000 */
[----:B------:R-:W1:Y:S08]  /*5b90*/  @P5 LDC R6, c[0x0][0x44c] ;  /* 0x00011300ff065b82 */ /* 0x000e700000000800 */
[----:B------:R-:W2:Y:S01]  /*5ba0*/  @P5 LDC R7, c[0x0][0x450] ;  /* 0x00011400ff075b82 */ /* 0x000ea20000000800 */
[----:B-1----:R-:W-:-:S05]  /*5bb0*/  @P5 IMAD.HI.U32 R6, R5, R6, RZ ;  /* 0x0000000605065227 */ /* 0x002fca00078e00ff */
[----:B--2---:R-:W-:Y:S01]  /*5bc0*/  @P5 SHF.R.U32.HI R5, RZ, R7, R6 ;  /* 0x00000007ff055219 */ /* 0x004fe20000011606 */
[----:B------:R-:W-:-:S04]  /*5bd0*/  IMAD R6, R168, -0x40, R11 ;  /* 0xffffffc0a8067824 */ /* 0x000fc800078e020b */
[----:B------:R-:W1:Y:S01]  /*5be0*/  SHFL.IDX PT, R8, R5, RZ, 0x1c1f ;  /* 0x001c1fff05087589 */ /* 0x000e6200000e0000 */
[----:B------:R-:W-:Y:S02]  /*5bf0*/  IADD3 R7, R185, 0x1, R6 ;  /* 0x00000001b9077810 */ /* 0x000fe40007ffe006 */
[----:B------:R-:W-:Y:S01]  /*5c00*/  IADD3 R6, -R192, R6, R185 ;  /* 0x00000006c0067210 */ /* 0x000fe20007ffe1b9 */
[----:B------:R-:W2:Y:S01]  /*5c10*/  SHFL.IDX PT, R5, R5, 0x1, 0x1c1f ;  /* 0x003c1f0005057f89 */ /* 0x000ea200000e0000 */
[----:B------:R-:W-:-:S04]  /*5c20*/  IADD3 R7, -R184, R7, -R192 ;  /* 0x00000007b8077210 */ /* 0x000fc80007ffe9c0 */
[----:B-1----:R-:W-:-:S04]  /*5c30*/  VIADDMNMX R8, R8, R7, R6, PT ;  /* 0x0000000708087246 */ /* 0x002fc80003800106 */
        /* <DEDUP_REMOVED lines=46> */
[----:B--2---:R-:W-:Y:S02]  /*5f20*/  VIADDMNMX R6, R5, R7, R6, PT ;  /* 0x0000000705067246 */ /* 0x004fe40003800106 */
[----:B------:R-:W-:-:S02]  /*5f30*/  FMNMX.FTZ R8, R53, R8, !PT ;  /* 0x0000000835087209 */ /* 0x000fc40007810000 */
[C---:B------:R-:W-:Y:S02]  /*5f40*/  ISETP.GT.AND P1, PT, R6.reuse, RZ, PT ;  /* 0x000000ff0600720c */ /* 0x040fe40003f24270 */
[C---:B------:R-:W-:Y:S01]  /*5f50*/  ISETP.GT.AND P2, PT, R6.reuse, 0x1, PT ;  /* 0x000000010600780c */ /* 0x040fe20003f44270 */
[----:B------:R-:W1:Y:S01]  /*5f60*/  SHFL.BFLY PT, R11, R8, 0x2, 0x1f ;  /* 0x0c401f00080b7f89 */ /* 0x000e6200000e0000 */
        /* <DEDUP_REMOVED lines=12> */
[----:B-1----:R-:W-:Y:S02]  /*6030*/  FMNMX.FTZ R11, R8, R11, !PT ;  /* 0x0000000b080b7209 */ /* 0x002fe40007810000 */
[----:B------:R-:W-:Y:S02]  /*6040*/  FMNMX.FTZ R8, R30, R5, !PT ;  /* 0x000000051e087209 */ /* 0x000fe40007810000 */
[----:B------:R-:W-:Y:S01]  /*6050*/  ISETP.GT.AND P1, PT, R6, 0x19, PT ;  /* 0x000000190600780c */ /* 0x000fe20003f24270 */
[----:B------:R-:W1:Y:S01]  /*6060*/  SHFL.BFLY PT, R10, R11, 0x1, 0x1f ;  /* 0x0c201f000b0a7f89 */ /* 0x000e6200000e0000 */
        /* <DEDUP_REMOVED lines=58> */
[----:B--2---:R-:W-:Y:S01]  /*6410*/  FADD.FTZ R13, R24, R25 ;  /* 0x00000019180d7221 */ /* 0x004fe20000010000 */
[----:B------:R-:W-:-:S06]  /*6420*/  F2FP.F16.F32.PACK_AB R152, R25, R24 ;  /* 0x000000181998723e */ /* 0x000fcc00000000ff */
[----:B------:R-:W2:Y:S01]  /*6430*/  MUFU.EX2 R32, R32 ;  /* 0x0000002000207308 */ /* 0x000ea20000000800 */
[----:B-1----:R-:W-:-:S07]  /*6440*/  FMNMX.FTZ R8, R5, R8, !PT ;  /* 0x0000000805087209 */ /* 0x002fce0007810000 */
[----:B------:R1:W-:Y:S01]  /*6450*/  MUFU.EX2 R11, R10 ;  /* 0x0000000a000b7308 */ /* 0x0003e20000000800 */
[----:B---3--:R-:W-:Y:S02]  /*6460*/  F2FP.F16.F32.PACK_AB R154, R29, R28 ;  /* 0x0000001c1d9a723e */ /* 0x008fe400000000ff */
[C---:B------:R-:W-:Y:S01]  /*6470*/  FSETP.NEU.FTZ.AND P1, PT, R8.reuse, -INF , PT ;  /* 0xff8000000800780b */ /* 0x040fe20003f3d000 */
[----:B------:R-:W-:-:S04]  /*6480*/  FMUL.FTZ R5, R8, UR5 ;  /* 0x0000000508057c20 */ /* 0x000fc80008410000 */
[----:B------:R-:W-:Y:S01]  /*6490*/  MUFU.EX2 R33, R33 ;  /* 0x0000002100217308 */ /* 0x000fe20000000800 */
[----:B------:R-:W-:Y:S01]  /*64a0*/  FSEL R6, R5, RZ, P1 ;  /* 0x000000ff05067208 */ /* 0x000fe20000800000 */
[----:B------:R-:W-:-:S04]  /*64b0*/  IMAD R5, R2, 0x1000, R22 ;  /* 0x0000100002057824 */ /* 0x000fc800078e0216 */
        /* <DEDUP_REMOVED lines=8> */
[----:B------:R-:W-:Y:S02]  /*6540*/  VIADD R12, R5, 0x100 ;  /* 0x00000100050c7836 */ /* 0x000fe40000000000 */
[--C-:B------:R-:W-:Y:S01]  /*6550*/  FFMA.FTZ R39, R39, UR5, -R6.reuse ;  /* 0x0000000527277c23 */ /* 0x100fe20008010806 */
[C---:B-1----:R-:W-:Y:S01]  /*6560*/  VIADD R10, R5.reuse, 0x80 ;  /* 0x00000080050a7836 */ /* 0x042fe20000000000 */
[C---:B------:R-:W-:Y:S01]  /*6570*/  R2UR UR4, R5.reuse ;  /* 0x00000000050472ca */ /* 0x040fe200000e0000 */
[----:B------:R-:W-:Y:S01]  /*6580*/  VIADD R5, R5, 0x180 ;  /* 0x0000018005057836 */ /* 0x000fe20000000000 */
[----:B------:R-:W-:Y:S01]  /*6590*/  R2UR UR10, R12 ;  /* 0x000000000c0a72ca */ /* 0x000fe200000e0000 */
[----:B------:R-:W1:Y:S01]  /*65a0*/  MUFU.EX2 R27, R27 ;  /* 0x0000001b001b7308 */ /* 0x000e620000000800 */
[--C-:B------:R-:W-:Y:S01]  /*65b0*/  FFMA.FTZ R42, R42, UR5, -R6.reuse ;  /* 0x000000052a2a7c23 */ /* 0x100fe20008010806 */
[----:B------:R-:W-:Y:S01]  /*65c0*/  R2UR UR6, R10 ;  /* 0x000000000a0672ca */ /* 0x000fe200000e0000 */
[----:B------:R-:W-:Y:S01]  /*65d0*/  FADD.FTZ R10, R28, R13 ;  /* 0x0000000d1c0a7221 */ /* 0x000fe20000010000 */
[----:B------:R-:W-:Y:S01]  /*65e0*/  R2UR UR14, R5 ;  /* 0x00000000050e72ca */ /* 0x000fe200000e0000 */
[----:B------:R-:W-:Y:S01]  /*65f0*/  FFMA.FTZ R43, R43, UR5, -R6 ;  /* 0x000000052b2b7c23 */ /* 0x000fe20008010806 */
[----:B------:R-:W-:-:S02]  /*6600*/  VIADD R5, R9, 0x38840 ;  /* 0x0003884009057836 */ /* 0x000fc40000000000 */
[----:B------:R-:W-:Y:S01]  /*6610*/  FADD.FTZ R13, R29, R10 ;  /* 0x0000000a1d0d7221 */ /* 0x000fe20000010000 */
[----:B------:R-:W3:Y:S01]  /*6620*/  MUFU.EX2 R30, R30 ;  /* 0x0000001e001e7308 */ /* 0x000ee20000000800 */
[--C-:B------:R-:W-:Y:S01]  /*6630*/  FFMA.FTZ R46, R46, UR5, -R6.reuse ;  /* 0x000000052e2e7c23 */ /* 0x100fe20008010806 */
[--C-:B------:R-:W-:Y:S01]  /*6640*/  FFMA.FTZ R47, R47, UR5, -R6.reuse ;  /* 0x000000052f2f7c23 */ /* 0x100fe20008010806 */
[----:B0-----:R-:W-:Y:S01]  /*6650*/  PRMT R5, R14, 0x654, R5 ;  /* 0x000006540e057816 */ /* 0x001fe20000000005 */
[----:B--2---:R-:W-:Y:S01]  /*6660*/  FADD.FTZ R10, R32, R13 ;  /* 0x0000000d200a7221 */ /* 0x004fe20000010000 */
[--C-:B------:R-:W-:Y:S01]  /*6670*/  FFMA.FTZ R50, R50, UR5, -R6.reuse ;  /* 0x0000000532327c23 */ /* 0x100fe20008010806 */
[--C-:B------:R-:W-:Y:S01]  /*6680*/  FFMA.FTZ R51, R51, UR5, -R6.reuse ;  /* 0x0000000533337c23 */ /* 0x100fe20008010806 */
[----:B------:R0:W-:Y:S01]  /*6690*/  SYNCS.ARRIVE.TRANS64.RED.A1T0 RZ, [R5+URZ], RZ ;  /* 0x000000ff05ff79a7 */ /* 0x0001e2000810043f */
[----:B------:R-:W2:Y:S01]  /*66a0*/  MUFU.EX2 R31, R31 ;  /* 0x0000001f001f7308 */ /* 0x000ea20000000800 */
[----:B-1----:R-:W-:Y:S01]  /*66b0*/  FADD.FTZ R15, R26, R27 ;  /* 0x0000001b1a0f7221 */ /* 0x002fe20000010000 */
[--C-:B------:R-:W-:Y:S01]  /*66c0*/  FFMA.FTZ R54, R54, UR5, -R6.reuse ;  /* 0x0000000536367c23 */ /* 0x100fe20008010806 */
[----:B------:R-:W-:Y:S01]  /*66d0*/  FFMA.FTZ R6, R55, UR5, -R6 ;  /* 0x0000000537067c23 */ /* 0x000fe20008010806 */
[----:B------:R-:W-:Y:S01]  /*66e0*/  F2FP.F16.F32.PACK_AB R153, R27, R26 ;  /* 0x0000001a1b99723e */ /* 0x000fe200000000ff */
[----:B------:R-:W-:Y:S01]  /*66f0*/  UMOV UR18, UR4 ;  /* 0x0000000400127c82 */ /* 0x000fe20008000000 */
[C---:B------:R-:W-:Y:S01]  /*6700*/  F2FP.F16.F32.PACK_AB R156, R33.reuse, R32 ;  /* 0x00000020219c723e */ /* 0x040fe200000000ff */
[----:B0-----:R-:W-:Y:S01]  /*6710*/  FADD.FTZ R5, R33, R10 ;  /* 0x0000000a21057221 */ /* 0x001fe20000010000 */
[----:B------:R-:W0:Y:S01]  /*6720*/  MUFU.EX2 R34, R34 ;  /* 0x0000002200227308 */ /* 0x000e220000000800 */
[----:B---3--:R-:W-:-:S07]  /*6730*/  FADD.FTZ R12, R30, R15 ;  /* 0x0000000f1e0c7221 */ /* 0x008fce0000010000 */
[----:B------:R-:W1:Y:S01]  /*6740*/  MUFU.EX2 R35, R35 ;  /* 0x0000002300237308 */ /* 0x000e620000000800 */
[C---:B--2---:R-:W-:Y:S01]  /*6750*/  FADD.FTZ R15, R31.reuse, R12 ;  /* 0x0000000c1f0f7221 */ /* 0x044fe20000010000 */
[----:B------:R-:W-:Y:S01]  /*6760*/  F2FP.F16.F32.PACK_AB R155, R31, R30 ;  /* 0x0000001e1f9b723e */ /* 0x000fe200000000ff */
[----:B------:R-:W-:Y:S06]  /*6770*/  BAR.SYNC.DEFER_BLOCKING 0xf, 0x100 ;  /* 0x03c4000000007b1d */ /* 0x000fec0000010000 */
[----:B------:R-:W2:Y:S01]  /*6780*/  MUFU.EX2 R38, R38 ;  /* 0x0000002600267308 */ /* 0x000ea20000000800 */
[----:B0-----:R-:W-:-:S07]  /*6790*/  FADD.FTZ R12, R34, R15 ;  /* 0x0000000f220c7221 */ /* 0x001fce0000010000 */
[----:B------:R-:W0:Y:S01]  /*67a0*/  MUFU.EX2 R36, R36 ;  /* 0x0000002400247308 */ /* 0x000e220000000800 */
[C---:B-1----:R-:W-:Y:S01]  /*67b0*/  FADD.FTZ R13, R35.reuse, R12 ;  /* 0x0000000c230d7221 */ /* 0x042fe20000010000 */
[----:B------:R-:W-:-:S06]  /*67c0*/  F2FP.F16.F32.PACK_AB R157, R35, R34 ;  /* 0x00000022239d723e */ /* 0x000fcc00000000ff */
[----:B------:R-:W1:Y:S01]  /*67d0*/  MUFU.EX2 R39, R39 ;  /* 0x0000002700277308 */ /* 0x000e620000000800 */
[----:B--2---:R-:W-:Y:S01]  /*67e0*/  FADD.FTZ R12, R38, R13 ;  /* 0x0000000d260c7221 */ /* 0x004fe20000010000 */
[----:B------:R2:W-:Y:S06]  /*67f0*/  STSM.16.M88.4 [R188+0x36400], R152 ;  /* 0x03640098bc007844 */ /* 0x0005ec0000000200 */
[----:B------:R-:W3:Y:S01]  /*6800*/  MUFU.EX2 R37, R37 ;  /* 0x0000002500257308 */ /* 0x000ee20000000800 */
[----:B0-----:R-:W-:-:S07]  /*6810*/  FADD.FTZ R10, R36, R5 ;  /* 0x00000005240a7221 */ /* 0x001fce0000010000 */
[----:B------:R-:W0:Y:S01]  /*6820*/  MUFU.EX2 R42, R42 ;  /* 0x0000002a002a7308 */ /* 0x000e220000000800 */
[C---:B-1----:R-:W-:Y:S01]  /*6830*/  FADD.FTZ R13, R39.reuse, R12 ;  /* 0x0000000c270d7221 */ /* 0x042fe20000010000 */
[----:B------:R-:W-:-:S06]  /*6840*/  F2FP.F16.F32.PACK_AB R159, R39, R38 ;  /* 0x00000026279f723e */ /* 0x000fcc00000000ff */
[----:B------:R-:W1:Y:S01]  /*6850*/  MUFU.EX2 R40, R40 ;  /* 0x0000002800287308 */ /* 0x000e620000000800 */
[C---:B---3--:R-:W-:Y:S01]  /*6860*/  FADD.FTZ R5, R37.reuse, R10 ;  /* 0x0000000a25057221 */ /* 0x048fe20000010000 */
[----:B------:R-:W-:-:S05]  /*6870*/  F2FP.F16.F32.PACK_AB R158, R37, R36 ;  /* 0x00000024259e723e */ /* 0x000fca00000000ff */
[----:B------:R2:W-:Y:S01]  /*6880*/  STSM.16.M88.4 [R189], R156 ;  /* 0x0000009cbd007844 */ /* 0x0005e20000000200 */
[----:B------:R-:W3:Y:S01]  /*6890*/  MUFU.EX2 R43, R43 ;  /* 0x0000002b002b7308 */ /* 0x000ee20000000800 */
[----:B0-----:R-:W-:-:S07]  /*68a0*/  FADD.FTZ R12, R42, R13 ;  /* 0x0000000d2a0c7221 */ /* 0x001fce0000010000 */
[----:B------:R-:W0:Y:S01]  /*68b0*/  MUFU.EX2 R41, R41 ;  /* 0x0000002900297308 */ /* 0x000e220000000800 */
[----:B-1----:R-:W-:-:S07]  /*68c0*/  FADD.FTZ R10, R40, R5 ;  /* 0x00000005280a7221 */ /* 0x002fce0000010000 */
[----:B------:R-:W1:Y:S01]  /*68d0*/  MUFU.EX2 R46, R46 ;  /* 0x0000002e002e7308 */ /* 0x000e620000000800 */
[C---:B---3--:R-:W-:Y:S01]  /*68e0*/  FADD.FTZ R13, R43.reuse, R12 ;  /* 0x0000000c2b0d7221 */ /* 0x048fe20000010000 */
[----:B------:R-:W-:-:S06]  /*68f0*/  F2FP.F16.F32.PACK_AB R161, R43, R42 ;  /* 0x0000002a2ba1723e */ /* 0x000fcc00000000ff */
[----:B------:R-:W3:Y:S01]  /*6900*/  MUFU.EX2 R44, R44 ;  /* 0x0000002c002c7308 */ /* 0x000ee20000000800 */
[C---:B0-----:R-:W-:Y:S01]  /*6910*/  FADD.FTZ R5, R41.reuse, R10 ;  /* 0x0000000a29057221 */ /* 0x041fe20000010000 */
[----:B------:R-:W-:-:S06]  /*6920*/  F2FP.F16.F32.PACK_AB R160, R41, R40 ;  /* 0x0000002829a0723e */ /* 0x000fcc00000000ff */
[----:B------:R-:W0:Y:S01]  /*6930*/  MUFU.EX2 R47, R47 ;  /* 0x0000002f002f7308 */ /* 0x000e220000000800 */
[----:B-1----:R-:W-:-:S07]  /*6940*/  FADD.FTZ R12, R46, R13 ;  /* 0x0000000d2e0c7221 */ /* 0x002fce0000010000 */
[----:B------:R-:W1:Y:S01]  /*6950*/  MUFU.EX2 R45, R45 ;  /* 0x0000002d002d7308 */ /* 0x000e620000000800 */
[----:B---3--:R-:W-:-:S07]  /*6960*/  FADD.FTZ R10, R44, R5 ;  /* 0x000000052c0a7221 */ /* 0x008fce0000010000 */
[----:B------:R-:W3:Y:S01]  /*6970*/  MUFU.EX2 R50, R50 ;  /* 0x0000003200327308 */ /* 0x000ee20000000800 */
[C---:B0-----:R-:W-:Y:S01]  /*6980*/  FADD.FTZ R13, R47.reuse, R12 ;  /* 0x0000000c2f0d7221 */ /* 0x041fe20000010000 */
[----:B------:R-:W-:-:S06]  /*6990*/  F2FP.F16.F32.PACK_AB R163, R47, R46 ;  /* 0x0000002e2fa3723e */ /* 0x000fcc00000000ff */
[----:B------:R-:W0:Y:S01]  /*69a0*/  MUFU.EX2 R48, R48 ;  /* 0x0000003000307308 */ /* 0x000e220000000800 */
[C---:B-1----:R-:W-:Y:S01]  /*69b0*/  FADD.FTZ R5, R45.reuse, R10 ;  /* 0x0000000a2d057221 */ /* 0x042fe20000010000 */
[----:B------:R-:W-:-:S05]  /*69c0*/  F2FP.F16.F32.PACK_AB R162, R45, R44 ;  /* 0x0000002c2da2723e */ /* 0x000fca00000000ff */
[----:B------:R2:W-:Y:S01]  /*69d0*/  STSM.16.M88.4 [R191], R160 ;  /* 0x000000a0bf007844 */ /* 0x0005e20000000200 */
[----:B------:R-:W1:Y:S01]  /*69e0*/  MUFU.EX2 R51, R51 ;  /* 0x0000003300337308 */ /* 0x000e620000000800 */
[----:B---3--:R-:W-:-:S07]  /*69f0*/  FADD.FTZ R12, R50, R13 ;  /* 0x0000000d320c7221 */ /* 0x008fce0000010000 */
[----:B------:R-:W3:Y:S01]  /*6a00*/  MUFU.EX2 R49, R49 ;  /* 0x0000003100317308 */ /* 0x000ee20000000800 */
[----:B0-----:R-:W-:-:S07]  /*6a10*/  FADD.FTZ R10, R48, R5 ;  /* 0x00000005300a7221 */ /* 0x001fce0000010000 */
[----:B------:R-:W0:Y:S01]  /*6a20*/  MUFU.EX2 R54, R54 ;  /* 0x0000003600367308 */ /* 0x000e220000000800 */
[C---:B-1----:R-:W-:Y:S01]  /*6a30*/  FADD.FTZ R13, R51.reuse, R12 ;  /* 0x0000000c330d7221 */ /* 0x042fe20000010000 */
[----:B------:R-:W-:-:S06]  /*6a40*/  F2FP.F16.F32.PACK_AB R165, R51, R50 ;  /* 0x0000003233a5723e */ /* 0x000fcc00000000ff */
[----:B------:R-:W1:Y:S01]  /*6a50*/  MUFU.EX2 R52, R52 ;  /* 0x0000003400347308 */ /* 0x000e620000000800 */
[C---:B---3--:R-:W-:Y:S01]  /*6a60*/  FADD.FTZ R5, R49.reuse, R10 ;  /* 0x0000000a31057221 */ /* 0x048fe20000010000 */
[----:B------:R-:W-:-:S06]  /*6a70*/  F2FP.F16.F32.PACK_AB R164, R49, R48 ;  /* 0x0000003031a4723e */ /* 0x000fcc00000000ff */
[----:B------:R1:W3:Y:S01]  /*6a80*/  MUFU.EX2 R167, R6 ;  /* 0x0000000600a77308 */ /* 0x0002e20000000800 */
[----:B0-----:R-:W-:Y:S01]  /*6a90*/  FADD.FTZ R10, R54, R13 ;  /* 0x0000000d360a7221 */ /* 0x001fe20000010000 */
[----:B-1----:R-:W-:Y:S01]  /*6aa0*/  FADD.FTZ R6, R52, R5 ;  /* 0x0000000534067221 */ /* 0x002fe20000010000 */
[----:B------:R-:W-:-:S03]  /*6ab0*/  F2FP.F16.F32.PACK_AB R166, R11, R52 ;  /* 0x000000340ba6723e */ /* 0x000fc600000000ff */
[----:B------:R-:W-:Y:S01]  /*6ac0*/  FADD.FTZ R6, R11, R6 ;  /* 0x000000060b067221 */ /* 0x000fe20000010000 */
[C---:B---3--:R-:W-:Y:S01]  /*6ad0*/  FADD.FTZ R5, R167.reuse, R10 ;  /* 0x0000000aa7057221 */ /* 0x048fe20000010000 */
[----:B------:R-:W-:-:S05]  /*6ae0*/  F2FP.F16.F32.PACK_AB R167, R167, R54 ;  /* 0x00000036a7a7723e */ /* 0x000fca00000000ff */
[----:B------:R2:W-:Y:S01]  /*6af0*/  STSM.16.M88.4 [R190], R164 ;  /* 0x000000a4be007844 */ /* 0x0005e20000000200 */
        /* <DEDUP_REMOVED lines=25> */
.L_x_4957:
[----:B------:R-:W-:Y:S01]  /*6c90*/  VIADD R9, R9, 0x38860 ;  /* 0x0003886009097836 */ /* 0x000fe20000000000 */
[----:B------:R-:W0:Y:S01]  /*6ca0*/  @P5 LDC R10, c[0x0][0x44c] ;  /* 0x00011300ff0a5b82 */ /* 0x000e220000000800 */
[----:B------:R-:W-:Y:S02]  /*6cb0*/  IMAD.U32 R11, RZ, RZ, UR39 ;  /* 0x00000027ff0b7e24 */ /* 0x000fe4000f8e00ff */
[----:B------:R-:W-:Y:S01]  /*6cc0*/  VIADD R168, R168, 0xfffffffe ;  /* 0xfffffffea8a87836 */ /* 0x000fe20000000000 */
[----:B------:R-:W-:-:S04]  /*6cd0*/  PRMT R9, R14, 0x654, R9 ;  /* 0x000006540e097816 */ /* 0x000fc80000000009 */
[----:B------:R1:W-:Y:S01]  /*6ce0*/  SYNCS.ARRIVE.TRANS64.RED.A1T0 RZ, [R9+URZ], RZ ;  /* 0x000000ff09ff79a7 */ /* 0x0003e2000810043f */
[----:B------:R-:W-:Y:S01]  /*6cf0*/  R2UR UR10, R168 ;  /* 0x00000000a80a72ca */ /* 0x000fe200000e0000 */
[----:B-1----:R-:W1:Y:S01]  /*6d00*/  @P5 LDC R9, c[0x0][0x450] ;  /* 0x00011400ff095b82 */ /* 0x002e620000000800 */
[----:B0-----:R-:W-:-:S05]  /*6d10*/  @P5 IMAD.HI.U32 R10, R10, UR39, RZ ;  /* 0x000000270a0a5c27 */ /* 0x001fca000f8e00ff */
[----:B-1----:R-:W-:-:S04]  /*6d20*/  @P5 SHF.R.U32.HI R11, RZ, R9, R10 ;  /* 0x00000009ff0b5219 */ /* 0x002fc8000001160a */
[----:B------:R-:W-:-:S04]  /*6d30*/  IADD3 R11, R11, R185, -R184 ;  /* 0x000000b90b0b7210 */ /* 0x000fc80007ffe8b8 */
[C---:B------:R-:W-:Y:S02]  /*6d40*/  R2UR UR4, R11.reuse ;  /* 0x000000000b0472ca */ /* 0x040fe400000e0000 */
[----:B------:R-:W-:-:S11]  /*6d50*/  R2UR UR6, R11 ;  /* 0x000000000b0672ca */ /* 0x000fd600000e0000 */
        /* <DEDUP_REMOVED lines=12> */
[----:B------:R-:W-:-:S07]  /*6e20*/  IMAD.MOV.U32 R10, RZ, RZ, R2 ;  /* 0x000000ffff0a7224 */ /* 0x000fce00078e0002 */
.L_x_4969:
[----:B------:R-:W-:-:S05]  /*6e30*/  VIADD R2, R10, 0x1 ;  /* 0x000000010a027836 */ /* 0x000fca0000000000 */
[----:B------:R-:W-:-:S04]  /*6e40*/  ISETP.NE.AND P1, PT, R2, 0x2, PT ;  /* 0x000000020200780c */ /* 0x000fc80003f25270 */
[----:B------:R-:W-:Y:S02]  /*6e50*/  SEL R7, RZ, 0x1, P1 ;  /* 0x00000001ff077807 */ /* 0x000fe40000800000 */
[----:B------:R-:W-:Y:S02]  /*6e60*/  SEL R2, R2, RZ, P1 ;  /* 0x000000ff02027207 */ /* 0x000fe40000800000 */
[----:B------:R-:W-:-:S13]  /*6e70*/  R2UR UR7, R7 ;  /* 0x00000000070772ca */ /* 0x000fda00000e0000 */
[----:B------:R-:W-:Y:S01]  /*6e80*/  ULOP3.LUT UR37, UR37, UR7, URZ, 0x3c, !UPT ;  /* 0x0000000725257292 */ /* 0x000fe2000f8e3c3f */
[----:B0-----:R-:W-:Y:S11]  /*6e90*/  @!P0 BRA `(.L_x_4959) ;  /* 0x0000000000048947 */ /* 0x001ff60003800000 */
[----:B------:R-:W-:Y:S01]  /*6ea0*/  BPT.TRAP 0x1 ;  /* 0x000000040000795c */ /* 0x000fe20000300000 */
.L_x_4959:
[----:B------:R-:W-:Y:S02]  /*6eb0*/  IMAD.U32 R7, RZ, RZ, UR37 ;  /* 0x00000025ff077e24 */ /* 0x000fe4000f8e00ff */
[----:B------:R-:W-:-:S03]  /*6ec0*/  IMAD R9, R2, 0x8, R17 ;  /* 0x0000000802097824 */ /* 0x000fc600078e0211 */
[----:B------:R-:W-:-:S04]  /*6ed0*/  SHF.L.U32 R7, R7, 0x1f, RZ ;  /* 0x0000001f07077819 */ /* 0x000fc800000006ff */
[----:B------:R0:W1:Y:S01]  /*6ee0*/  SYNCS.PHASECHK.TRANS64.TRYWAIT P1, [R9+URZ+0x38830], R7 ;  /* 0x03883007090075a7 */ /* 0x000062000802017f */
[----:B------:R-:W-:Y:S05]  /*6ef0*/  @!P0 BRA `(.L_x_4960) ;  /* 0x0000000000048947 */ /* 0x000fea0003800000 */
[----:B------:R-:W-:Y:S01]  /*6f00*/  BPT.TRAP 0x1 ;  /* 0x000000040000795c */ /* 0x000fe20000300000 */
.L_x_4960:
[----:B------:R-:W-:Y:S01]  /*6f10*/  IMAD R8, R2, 0x200, R4 ;  /* 0x0000020002087824 */ /* 0x000fe200078e0204 */
[----:B-1----:R-:W-:Y:S06]  /*6f20*/  @P1 BRA `(.L_x_4961) ;  /* 0x0000000000081947 */ /* 0x002fec0003800000 */
[----:B------:R-:W1:Y:S02]  /*6f30*/  SYNCS.PHASECHK.TRANS64.TRYWAIT P1, [R9+URZ+0x38830], R7 ;  /* 0x03883007090075a7 */ /* 0x000e64000802017f */
[----:B-1----:R-:W-:Y:S05]  /*6f40*/  @!P1 BRA `(.L_x_4962) ;  /* 0x0000012400b09947 */ /* 0x002fea0003800000 */
.L_x_4961:
[----:B------:R-:W-:Y:S01]  /*6f50*/  R2UR UR10, R8 ;  /* 0x00000000080a72ca */ /* 0x000fe200000e0000 */
[----:B------:R-:W-:Y:S01]  /*6f60*/  WARPGROUP.ARRIVE ;  /* 0x00000000000079c5 */ /* 0x000fe20000000000 */
[----:B------:R-:W-:Y:S01]  /*6f70*/  UMOV UR11, 0x40000040 ;  /* 0x40000040000b7882 */ /* 0x000fe20000000000 */
[----:B------:R-:W-:Y:S01]  /*6f80*/  UMOV UR15, 0x40000040 ;  /* 0x40000040000f7882 */ /* 0x000fe20000000000 */
[----:B------:R-:W-:Y:S01]  /*6f90*/  UMOV UR19, 0x40000040 ;  /* 0x4000004000137882 */ /* 0x000fe20000000000 */
[----:B------:R-:W-:-:S08]  /*6fa0*/  UMOV UR23, 0x40000040 ;  /* 0x4000004000177882 */ /* 0x000fd00000000000 */
[----:B------:R-:W-:Y:S01]  /*6fb0*/  HGMMA.64x64x16.F32 R152, gdesc[UR8], RZ, !UPT, gsb0 ;  /* 0x00e00000089879f0 */ /* 0x000fe2000c0008ff */
[----:B------:R-:W-:Y:S02]  /*6fc0*/  UIADD3 UR14, UR10, 0x2, URZ ;  /* 0x000000020a0e7890 */ /* 0x000fe4000fffe03f */
[----:B------:R-:W-:Y:S02]  /*6fd0*/  UIADD3 UR18, UR10, 0x4, URZ ;  /* 0x000000040a127890 */ /* 0x000fe4000fffe03f */
[----:B------:R-:W-:Y:S01]  /*6fe0*/  UIADD3 UR22, UR10, 0x6, URZ ;  /* 0x000000060a167890 */ /* 0x000fe2000fffe03f */
        /* <DEDUP_REMOVED lines=12> */
.L_x_4963:
[----:B------:R2:W3:Y:S01]  /*70b0*/  SYNCS.PHASECHK.TRANS64.TRYWAIT P1, [R9+URZ+0x38850], R7 ;  /* 0x03885007090075a7 */ /* 0x0004e2000802017f */
[----:B------:R-:W-:Y:S05]  /*70c0*/  @!P0 BRA `(.L_x_4964) ;  /* 0x0000000000048947 */ /* 0x000fea0003800000 */
[----:B------:R-:W-:Y:S01]  /*70d0*/  BPT.TRAP 0x1 ;  /* 0x000000040000795c */ /* 0x000fe20000300000 */
.L_x_4964:
[----:B---3--:R-:W-:Y:S05]  /*70e0*/  @P1 BRA `(.L_x_4965) ;  /* 0x0000000000081947 */ /* 0x008fea0003800000 */
[----:B------:R-:W3:Y:S02]  /*70f0*/  SYNCS.PHASECHK.TRANS64.TRYWAIT P1, [R9+URZ+0x38850], R7 ;  /* 0x03885007090075a7 */ /* 0x000ee4000802017f */
[----:B---3--:R-:W-:Y:S05]  /*7100*/  @!P1 BRA `(.L_x_4966) ;  /* 0x0000012400549947 */ /* 0x008fea0003800000 */
.L_x_4965:
[----:B0123--:R-:W-:Y:S01]  /*7110*/  IMAD R7, R2, 0x1000, R0 ;  /* 0x0000100002077824 */ /* 0x00ffe200078e0200 */
[----:B------:R-:W-:Y:S01]  /*7120*/  WARPGROUP.ARRIVE ;  /* 0x00000000000079c5 */ /* 0x000fe20000000000 */
[----:B------:R-:W-:Y:S01]  /*7130*/  UMOV UR27, 0x40000040 ;  /* 0x40000040001b7882 */ /* 0x000fe20000000000 */
[----:B------:R-:W-:Y:S01]  /*7140*/  VIADD R8, R3, 0x2 ;  /* 0x0000000203087836 */ /* 0x000fe20000000000 */
[----:B------:R-:W-:Y:S01]  /*7150*/  UMOV UR29, 0x40000040 ;  /* 0x40000040001d7882 */ /* 0x000fe20000000000 */
[C---:B------:R-:W-:Y:S01]  /*7160*/  R2UR UR26, R7.reuse ;  /* 0x00000000071a72ca */ /* 0x040fe200000e0000 */
[----:B------:R-:W-:Y:S01]  /*7170*/  UMOV UR31, 0x40000040 ;  /* 0x40000040001f7882 */ /* 0x000fe20000000000 */
[----:B------:R-:W0:Y:S01]  /*7180*/  S2R R13, SR_TID.X ;  /* 0x00000000000d7919 */ /* 0x000e220000002100 */
[----:B------:R-:W-:Y:S01]  /*7190*/  R2UR UR28, R8 ;  /* 0x00000000081c72ca */ /* 0x000fe200000e0000 */
[C---:B------:R-:W-:Y:S02]  /*71a0*/  VIADD R8, R7.reuse, 0x2 ;  /* 0x0000000207087836 */ /* 0x040fe40000000000 */
[----:B------:R-:W-:-:S02]  /*71b0*/  VIADD R20, R7, 0x800 ;  /* 0x0000080007147836 */ /* 0x000fc40000000000 */
[----:B------:R-:W-:Y:S01]  /*71c0*/  IMAD.MOV.U32 R15, RZ, RZ, 0x4 ;  /* 0x00000004ff0f7424 */ /* 0x000fe200078e00ff */
[----:B------:R-:W-:Y:S01]  /*71d0*/  R2UR UR30, R8 ;  /* 0x00000000081e72ca */ /* 0x000fe200000e0000 */
[----:B------:R-:W-:-:S03]  /*71e0*/  VIADD R8, R3, 0x4 ;  /* 0x0000000403087836 */ /* 0x000fc60000000000 */
[----:B------:R-:W-:Y:S01]  /*71f0*/  HGMMA.64x64x16.F32 R152, gdesc[UR24], R152, gsb0 ;  /* 0x00e00000189879f0 */ /* 0x000fe20008000898 */
[----:B0-----:R-:W-:Y:S02]  /*7200*/  SHF.R.U32.HI R13, RZ, 0x7, R13 ;  /* 0x00000007ff0d7819 */ /* 0x001fe4000001160d */
[----:B------:R-:W-:Y:S02]  /*7210*/  WARPGROUP.DEPBAR.LE gsb0, 0x0 ;  /* 0x00008000000079c5 */ /* 0x000fe40000010000 */
[----:B------:R-:W-:-:S06]  /*7220*/  WARPGROUP.ARRIVE ;  /* 0x00000000000079c5 */ /* 0x000fcc0000000000 */
[----:B------:R-:W-:Y:S01]  /*7230*/  HGMMA.64x64x16.F32 R152, gdesc[UR28], R152, gsb0 ;  /* 0x00e000001c9879f0 */ /* 0x000fe20008000898 */
[----:B------:R-:W-:Y:S01]  /*7240*/  R2UR UR28, R8 ;  /* 0x00000000081c72ca */ /* 0x000fe200000e0000 */
[----:B------:R-:W-:Y:S01]  /*7250*/  VIADD R8, R7, 0x4 ;  /* 0x0000000407087836 */ /* 0x000fe20000000000 */
[----:B------:R-:W-:Y:S01]  /*7260*/  UMOV UR29, 0x40000040 ;  /* 0x40000040001d7882 */ /* 0x000fe20000000000 */
[----:B------:R-:W-:-:S03]  /*7270*/  UMOV UR31, 0x40000040 ;  /* 0x40000040001f7882 */ /* 0x000fc60000000000 */
[----:B------:R-:W-:Y:S01]  /*7280*/  R2UR UR30, R8 ;  /* 0x00000000081e72ca */ /* 0x000fe200000e0000 */
[----:B------:R-:W-:Y:S01]  /*7290*/  VIADD R8, R3, 0x6 ;  /* 0x0000000603087836 */ /* 0x000fe20000000000 */
[----:B------:R-:W-:Y:S02]  /*72a0*/  WARPGROUP.DEPBAR.LE gsb0, 0x0 ;  /* 0x00008000000079c5 */ /* 0x000fe40000010000 */
[----:B------:R-:W-:-:S09]  /*72b0*/  WARPGROUP.ARRIVE ;  /* 0x00000000000079c5 */ /* 0x000fd20000000000 */
        /* <DEDUP_REMOVED lines=113> */
[----:B------:R-:W-:Y:S02]  /*79d0*/  R2UR UR30, R8 ;  /* 0x00000000081e72ca */ /* 0x000fe400000e0000 */
[----:B------:R0:W1:Y:S02]  /*79e0*/  SHFL.IDX PT, R8, R13, RZ, 0x1f ;  /* 0x00001fff0d087589 */ /* 0x00006400000e0000 */
[----:B0-----:R-:W-:Y:S01]  /*79f0*/  VIADD R13, R3, 0x800 ;  /* 0x00000800030d7836 */ /* 0x001fe20000000000 */
[----:B-1----:R-:W-:-:S04]  /*7a00*/  ISETP.GT.AND P1, PT, R8, 0x7f, PT ;  /* 0x0000007f0800780c */ /* 0x002fc80003f24270 */
[----:B------:R-:W-:-:S05]  /*7a10*/  SEL R14, RZ, 0x2, !P1 ;  /* 0x00000002ff0e7807 */ /* 0x000fca0004800000 */
[----:B------:R-:W-:Y:S01]  /*7a20*/  IMAD.IADD R8, R13, 0x1, R14 ;  /* 0x000000010d087824 */ /* 0x000fe200078e020e */
[----:B------:R-:W-:Y:S02]  /*7a30*/  WARPGROUP.DEPBAR.LE gsb0, 0x0 ;  /* 0x00008000000079c5 */ /* 0x000fe40000010000 */
[----:B------:R-:W-:-:S06]  /*7a40*/  WARPGROUP.ARRIVE ;  /* 0x00000000000079c5 */ /* 0x000fcc0000000000 */
[----:B------:R-:W-:Y:S01]  /*7a50*/  HGMMA.64x64x16.F32 R152, gdesc[UR28], R152, gsb0 ;  /* 0x00e000001c9879f0 */ /* 0x000fe20008000898 */
[----:B------:R-:W-:Y:S01]  /*7a60*/  R2UR UR28, R8 ;  /* 0x00000000081c72ca */ /* 0x000fe200000e0000 */
[----:B------:R-:W-:Y:S01]  /*7a70*/  IMAD.IADD R8, R14, 0x1, R20 ;  /* 0x000000010e087824 */ /* 0x000fe200078e0214 */
[----:B------:R-:W-:Y:S01]  /*7a80*/  UMOV UR29, 0x40000040 ;  /* 0x40000040001d7882 */ /* 0x000fe20000000000 */
[----:B------:R-:W-:-:S03]  /*7a90*/  UMOV UR31, 0x40000040 ;  /* 0x40000040001f7882 */ /* 0x000fc60000000000 */
[----:B------:R-:W-:Y:S02]  /*7aa0*/  R2UR UR30, R8 ;  /* 0x00000000081e72ca */ /* 0x000fe400000e0000 */
[C---:B------:R-:W-:Y:S02]  /*7ab0*/  SEL R8, R15.reuse, 0x2, P1 ;  /* 0x000000020f087807 */ /* 0x040fe40000800000 */
[----:B------:R-:W-:-:S03]  /*7ac0*/  SEL R15, R15, 0x6, !P1 ;  /* 0x000000060f0f7807 */ /* 0x000fc60004800000 */
[C---:B------:R-:W-:Y:S02]  /*7ad0*/  IMAD.IADD R21, R13.reuse, 0x1, R8 ;  /* 0x000000010d157824 */ /* 0x040fe400078e0208 */
[----:B------:R-:W-:Y:S01]  /*7ae0*/  IMAD.IADD R13, R13, 0x1, R15 ;  /* 0x000000010d0d7824 */ /* 0x000fe200078e020f */
[----:B------:R-:W-:Y:S02]  /*7af0*/  WARPGROUP.DEPBAR.LE gsb0, 0x0 ;  /* 0x00008000000079c5 */ /* 0x000fe40000010000 */
[----:B------:R-:W-:-:S06]  /*7b00*/  WARPGROUP.ARRIVE ;  /* 0x00000000000079c5 */ /* 0x000fcc0000000000 */
[----:B------:R-:W-:Y:S01]  /*7b10*/  HGMMA.64x64x16.F32 R152, gdesc[UR28], R152, gsb0 ;  /* 0x00e000001c9879f0 */ /* 0x000fe20008000898 */
[----:B------:R-:W-:Y:S01]  /*7b20*/  R2UR UR28, R21 ;  /* 0x00000000151c72ca */ /* 0x000fe200000e0000 */
[C---:B------:R-:W-:Y:S01]  /*7b30*/  IMAD.IADD R21, R20.reuse, 0x1, R8 ;  /* 0x0000000114157824 */ /* 0x040fe200078e0208 */
[----:B------:R-:W-:Y:S01]  /*7b40*/  UMOV UR29, 0x40000040 ;  /* 0x40000040001d7882 */ /* 0x000fe20000000000 */
[----:B------:R-:W-:Y:S01]  /*7b50*/  UMOV UR31, 0x40000040 ;  /* 0x40000040001f7882 */ /* 0x000fe20000000000 */
[----:B------:R-:W-:Y:S02]  /*7b60*/  IMAD.IADD R20, R20, 0x1, R15 ;  /* 0x0000000114147824 */ /* 0x000fe400078e020f */
[----:B------:R-:W-:Y:S01]  /*7b70*/  R2UR UR30, R21 ;  /* 0x00000000151e72ca */ /* 0x000fe200000e0000 */
[----:B------:R-:W-:Y:S02]  /*7b80*/  WARPGROUP.DEPBAR.LE gsb0, 0x0 ;  /* 0x00008000000079c5 */ /* 0x000fe40000010000 */
[----:B------:R-:W-:-:S10]  /*7b90*/  WARPGROUP.ARRIVE ;  /* 0x00000000000079c5 */ /* 0x000fd40000000000 */
        /* <DEDUP_REMOVED lines=26> */
[----:B------:R-:W-:Y:S01]  /*7d40*/  VIADD R20, R7, 0xa00 ;  /* 0x00000a0007147836 */ /* 0x000fe20000000000 */
[----:B------:R-:W-:Y:S01]  /*7d50*/  UMOV UR29, 0x40000040 ;  /* 0x40000040001d7882 */ /* 0x000fe20000000000 */
[----:B------:R-:W-:Y:S02]  /*7d60*/  UMOV UR31, 0x40000040 ;  /* 0x40000040001f7882 */ /* 0x000fe40000000000 */
[----:B------:R-:W-:-:S05]  /*7d70*/  IMAD.IADD R21, R14, 0x1, R20 ;  /* 0x000000010e157824 */ /* 0x000fca00078e0214 */
[----:B------:R-:W-:Y:S01]  /*7d80*/  R2UR UR30, R21 ;  /* 0x00000000151e72ca */ /* 0x000fe200000e0000 */
[C---:B------:R-:W-:Y:S02]  /*7d90*/  IMAD.IADD R21, R13.reuse, 0x1, R8 ;  /* 0x000000010d157824 */ /* 0x040fe400078e0208 */
[----:B------:R-:W-:Y:S01]  /*7da0*/  IMAD.IADD R13, R13, 0x1, R15 ;  /* 0x000000010d0d7824 */ /* 0x000fe200078e020f */
[----:B------:R-:W-:Y:S02]  /*7db0*/  WARPGROUP.DEPBAR.LE gsb0, 0x0 ;  /* 0x00008000000079c5 */ /* 0x000fe40000010000 */
[----:B------:R-:W-:-:S07]  /*7dc0*/  WARPGROUP.ARRIVE ;  /* 0x00000000000079c5 */ /* 0x000fce0000000000 */
[----:B------:R-:W-:Y:S01]  /*7dd0*/  HGMMA.64x64x16.F32 R152, gdesc[UR28], R152, gsb0 ;  /* 0x00e000001c9879f0 */ /* 0x000fe20008000898 */
[----:B------:R-:W-:Y:S01]  /*7de0*/  R2UR UR28, R21 ;  /* 0x00000000151c72ca */ /* 0x000fe200000e0000 */
[--C-:B------:R-:W-:Y:S01]  /*7df0*/  IMAD.IADD R21, R8, 0x1, R20.reuse ;  /* 0x0000000108157824 */ /* 0x100fe200078e0214 */
        /* <DEDUP_REMOVED lines=82> */
[--C-:B------:R-:W-:Y:S02]  /*8320*/  IMAD.IADD R8, R8, 0x1, R20.reuse ;  /* 0x0000000108087824 */ /* 0x100fe400078e0214 */
        /* <DEDUP_REMOVED lines=37> */
.L_x_4967:
[----:B------:R-:W-:Y:S01]  /*8580*/  ISETP.NE.AND P1, PT, R186, 0x1, PT ;  /* 0x00000001ba00780c */ /* 0x000fe20003f25270 */
[----:B------:R-:W-:Y:S01]  /*8590*/  VIADD R8, R193, UR39 ;  /* 0x00000027c1087c36 */ /* 0x000fe20008000000 */
[----:B------:R-:W-:Y:S01]  /*85a0*/  UMOV UR7, 0xffffffc0 ;  /* 0xffffffc000077882 */ /* 0x000fe20000000000 */
[----:B------:R-:W-:Y:S01]  /*85b0*/  LOP3.LUT R16, R16, 0xffbfffff, RZ, 0xc0, !PT ;  /* 0xffbfffff10107812 */ /* 0x000fe200078ec0ff */
[----:B------:R-:W-:Y:S01]  /*85c0*/  UIMAD UR7, UR6, UR7, 0x1 ;  /* 0x00000001060774a4 */ /* 0x000fe2000f8e0207 */
[----:B------:R-:W0:Y:S01]  /*85d0*/  S2R R187, SR_CgaCtaId ;  /* 0x0000000000bb7919 */ /* 0x000e220000008800 */
[----:B------:R-:W-:Y:S01]  /*85e0*/  UMOV UR11, 0x40000040 ;  /* 0x40000040000b7882 */ /* 0x000fe20000000000 */
[----:B------:R-:W-:-:S04]  /*85f0*/  @P0 LOP3.LUT R16, R16, 0x400000, RZ, 0xfc, !PT ;  /* 0x0040000010100812 */ /* 0x000fc800078efcff */
[----:B------:R-:W-:Y:S02]  /*8600*/  LOP3.LUT R16, R16, 0xff7fffff, RZ, 0xc0, !PT ;  /* 0xff7fffff10107812 */ /* 0x000fe400078ec0ff */
[----:B------:R-:W1:Y:S08]  /*8610*/  @P1 LDC R13, c[0x0][0x44c] ;  /* 0x00011300ff0d1b82 */ /* 0x000e700000000800 */
[----:B------:R-:W2:Y:S01]  /*8620*/  @P1 LDC R7, c[0x0][0x450] ;  /* 0x00011400ff071b82 */ /* 0x000ea20000000800 */
[----:B-1----:R-:W-:-:S05]  /*8630*/  @P1 IMAD.HI.U32 R13, R8, R13, RZ ;  /* 0x0000000d080d1227 */ /* 0x002fca00078e00ff */
[----:B--2---:R-:W-:Y:S02]  /*8640*/  @P1 SHF.R.U32.HI R8, RZ, R7, R13 ;  /* 0x00000007ff081219 */ /* 0x004fe4000001160d */
[----:B------:R-:W-:-:S03]  /*8650*/  IADD3 R13, R185, UR7, -R192 ;  /* 0x00000007b90d7c10 */ /* 0x000fc6000fffe8c0 */
[----:B------:R-:W1:Y:S02]  /*8660*/  SHFL.IDX PT, R7, R8, RZ, 0x1c1f ;  /* 0x001c1fff08077589 */ /* 0x000e6400000e0000 */
[----:B------:R-:W-:Y:S02]  /*8670*/  IMAD.IADD R13, R13, 0x1, -R184 ;  /* 0x000000010d0d7824 */ /* 0x000fe400078e0ab8 */
[----:B------:R-:W2:Y:S02]  /*8680*/  SHFL.IDX PT, R8, R8, 0x1, 0x1c1f ;  /* 0x003c1f0008087f89 */ /* 0x000ea400000e0000 */
[C---:B-1----:R-:W-:Y:S02]  /*8690*/  IMAD.IADD R7, R13.reuse, 0x1, R7 ;  /* 0x000000010d077824 */ /* 0x042fe400078e0207 */
[----:B--2---:R-:W-:-:S03]  /*86a0*/  IMAD.IADD R8, R13, 0x1, R8 ;  /* 0x000000010d087824 */ /* 0x004fc600078e0208 */
[C---:B------:R-:W-:Y:S02]  /*86b0*/  ISETP.GT.AND P0, PT, R7.reuse, 0x21, PT ;  /* 0x000000210700780c */ /* 0x040fe40003f04270 */
[----:B------:R-:W-:Y:S02]  /*86c0*/  ISETP.GT.AND P5, PT, R7, 0x8, PT ;  /* 0x000000080700780c */ /* 0x000fe40003fa4270 */
[----:B------:R-:W-:Y:S02]  /*86d0*/  ISETP.GT.AND P6, PT, R8, RZ, PT ;  /* 0x000000ff0800720c */ /* 0x000fe40003fc4270 */
[----:B------:R-:W-:Y:S02]  /*86e0*/  FSEL R156, R156, -INF , P5 ;  /* 0xff8000009c9c7808 */ /* 0x000fe40002800000 */
[----:B------:R-:W-:Y:S02]  /*86f0*/  FSEL R154, R154, -INF , P6 ;  /* 0xff8000009a9a7808 */ /* 0x000fe40003000000 */
[----:B------:R-:W-:-:S02]  /*8700*/  ISETP.GT.AND P6, PT, R8, 0x1, PT ;  /* 0x000000010800780c */ /* 0x000fc40003fc4270 */
[----:B------:R-:W-:Y:S02]  /*8710*/  ISETP.GT.AND P5, PT, R7, 0x29, PT ;  /* 0x000000290700780c */ /* 0x000fe40003fa4270 */
[----:B------:R-:W-:Y:S02]  /*8720*/  FSEL R155, R155, -INF , P6 ;  /* 0xff8000009b9b7808 */ /* 0x000fe40003000000 */
[----:B------:R-:W-:Y:S02]  /*8730*/  ISETP.GT.AND P6, PT, R8, 0x8, PT ;  /* 0x000000080800780c */ /* 0x000fe40003fc4270 */
[----:B------:R-:W-:Y:S02]  /*8740*/  ISETP.GT.AND P2, PT, R7, RZ, PT ;  /* 0x000000ff0700720c */ /* 0x000fe40003f44270 */
[----:B------:R-:W-:Y:S02]  /*8750*/  FSEL R158, R158, -INF , P6 ;  /* 0xff8000009e9e7808 */ /* 0x000fe40003000000 */
[----:B------:R-:W-:-:S02]  /*8760*/  ISETP.GT.AND P6, PT, R8, 0x9, PT ;  /* 0x000000090800780c */ /* 0x000fc40003fc4270 */
[----:B------:R-:W-:Y:S02]  /*8770*/  ISETP.GT.AND P1, PT, R7, 0x1, PT ;  /* 0x000000010700780c */ /* 0x000fe40003f24270 */
[----:B------:R-:W-:Y:S02]  /*8780*/  FSEL R159, R159, -INF , P6 ;  /* 0xff8000009f9f7808 */ /* 0x000fe40003000000 */
[----:B------:R-:W-:Y:S02]  /*8790*/  ISETP.GT.AND P6, PT, R8, 0x10, PT ;  /* 0x000000100800780c */ /* 0x000fe40003fc4270 */
[----:B------:R-:W-:Y:S02]  /*87a0*/  @P0 LOP3.LUT R16, R16, 0x800000, RZ, 0xfc, !PT ;  /* 0x0080000010100812 */ /* 0x000fe400078efcff */
[----:B------:R-:W-:Y:S02]  /*87b0*/  FSEL R162, R162, -INF , P6 ;  /* 0xff800000a2a27808 */ /* 0x000fe40003000000 */
[----:B------:R-:W-:-:S02]  /*87c0*/  ISETP.GT.AND P6, PT, R8, 0x11, PT ;  /* 0x000000110800780c */ /* 0x000fc40003fc4270 */
[----:B------:R-:W-:Y:S02]  /*87d0*/  FSEL R152, R152, -INF , P2 ;  /* 0xff80000098987808 */ /* 0x000fe40001000000 */
[----:B------:R-:W-:Y:S02]  /*87e0*/  FSEL R163, R163, -INF , P6 ;  /* 0xff800000a3a37808 */ /* 0x000fe40003000000 */
[----:B------:R-:W-:Y:S02]  /*87f0*/  ISETP.GT.AND P6, PT, R8, 0x18, PT ;  /* 0x000000180800780c */ /* 0x000fe40003fc4270 */
[----:B------:R-:W-:Y:S02]  /*8800*/  FSEL R13, R153, -INF , P1 ;  /* 0xff800000990d7808 */ /* 0x000fe40000800000 */
[----:B------:R-:W-:Y:S02]  /*8810*/  FSEL R166, R166, -INF , P6 ;  /* 0xff800000a6a67808 */ /* 0x000fe40003000000 */
[----:B------:R-:W-:-:S02]  /*8820*/  ISETP.GT.AND P6, PT, R8, 0x19, PT ;  /* 0x000000190800780c */ /* 0x000fc40003fc4270 */
[----:B------:R-:W-:Y:S02]  /*8830*/  ISETP.GT.AND P4, PT, R7, 0x9, PT ;  /* 0x000000090700780c */ /* 0x000fe40003f84270 */
[----:B------:R-:W-:Y:S02]  /*8840*/  FSEL R167, R167, -INF , P6 ;  /* 0xff800000a7a77808 */ /* 0x000fe40003000000 */
[----:B------:R-:W-:Y:S02]  /*8850*/  ISETP.GT.AND P6, PT, R8, 0x20, PT ;  /* 0x000000200800780c */ /* 0x000fe40003fc4270 */
[----:B------:R-:W-:Y:S02]  /*8860*/  ISETP.GT.AND P3, PT, R7, 0x10, PT ;  /* 0x000000100700780c */ /* 0x000fe40003f64270 */
        /* <DEDUP_REMOVED lines=8> */
[----:B------:R-:W-:Y:S02]  /*88f0*/  LOP3.LUT R16, R16, 0xfeffffff, RZ, 0xc0, !PT ;  /* 0xfeffffff10107812 */ /* 0x000fe400078ec0ff */
[----:B------:R-:W-:Y:S02]  /*8900*/  FSEL R175, R175, -INF , P6 ;  /* 0xff800000afaf7808 */ /* 0x000fe40003000000 */
[----:B------:R-:W-:Y:S02]  /*8910*/  ISETP.GT.AND P6, PT, R8, 0x30, PT ;  /* 0x000000300800780c */ /* 0x000fe40003fc4270 */
[----:B------:R-:W-:Y:S02]  /*8920*/  FSEL R157, R157, -INF , P4 ;  /* 0xff8000009d9d7808 */ /* 0x000fe40002000000 */
        /* <DEDUP_REMOVED lines=8> */
[----:B------:R-:W-:Y:S02]  /*89b0*/  FMNMX.FTZ R8, R154, R12, !PT ;  /* 0x0000000c9a087209 */ /* 0x000fe40007810000 */
[----:B------:R-:W-:Y:S02]  /*89c0*/  FSEL R183, R183, -INF , P6 ;  /* 0xff800000b7b77808 */ /* 0x000fe40003000000 */
[----:B------:R-:W-:Y:S02]  /*89d0*/  FMNMX.FTZ R8, R155, R8, !PT ;  /* 0x000000089b087209 */ /* 0x000fe40007810000 */
[----:B------:R-:W-:Y:S02]  /*89e0*/  FSEL R164, R164, -INF , P1 ;  /* 0xff800000a4a47808 */ /* 0x000fe40000800000 */
[----:B------:R-:W-:Y:S02]  /*89f0*/  FMNMX.FTZ R8, R158, R8, !PT ;  /* 0x000000089e087209 */ /* 0x000fe40007810000 */
[----:B------:R-:W-:-:S02]  /*8a00*/  @P5 LOP3.LUT R16, R16, 0x1000000, RZ, 0xfc, !PT ;  /* 0x0100000010105812 */ /* 0x000fc400078efcff */
[----:B------:R-:W-:Y:S02]  /*8a10*/  FMNMX.FTZ R8, R159, R8, !PT ;  /* 0x000000089f087209 */ /* 0x000fe40007810000 */
[C---:B------:R-:W-:Y:S02]  /*8a20*/  ISETP.GT.AND P4, PT, R7.reuse, 0x30, PT ;  /* 0x000000300700780c */ /* 0x040fe40003f84270 */
[----:B------:R-:W-:Y:S02]  /*8a30*/  FMNMX.FTZ R8, R162, R8, !PT ;  /* 0x00000008a2087209 */ /* 0x000fe40007810000 */
[----:B------:R-:W-:Y:S02]  /*8a40*/  ISETP.GT.AND P3, PT, R7, 0x31, PT ;  /* 0x000000310700780c */ /* 0x000fe40003f64270 */
[----:B------:R-:W-:Y:S02]  /*8a50*/  FMNMX.FTZ R8, R163, R8, !PT ;  /* 0x00000008a3087209 */ /* 0x000fe40007810000 */
[----:B------:R-:W-:-:S02]  /*8a60*/  ISETP.GT.AND P2, PT, R7, 0x38, PT ;  /* 0x000000380700780c */ /* 0x000fc40003f44270 */
[----:B------:R-:W-:Y:S02]  /*8a70*/  FMNMX.FTZ R8, R166, R8, !PT ;  /* 0x00000008a6087209 */ /* 0x000fe40007810000 */
[----:B------:R-:W-:Y:S02]  /*8a80*/  ISETP.GT.AND P1, PT, R7, 0x39, PT ;  /* 0x000000390700780c */ /* 0x000fe40003f24270 */
[----:B------:R-:W-:Y:S02]  /*8a90*/  FMNMX.FTZ R8, R167, R8, !PT ;  /* 0x00000008a7087209 */ /* 0x000fe40007810000 */
[C---:B------:R-:W-:Y:S02]  /*8aa0*/  ISETP.GT.AND P5, PT, R7.reuse, 0x19, PT ;  /* 0x000000190700780c */ /* 0x040fe40003fa4270 */
[----:B------:R-:W-:Y:S02]  /*8ab0*/  FMNMX.FTZ R8, R170, R8, !PT ;  /* 0x00000008aa087209 */ /* 0x000fe40007810000 */
[----:B------:R-:W-:-:S02]  /*8ac0*/  ISETP.GT.AND P0, PT, R7, 0x20, PT ;  /* 0x000000200700780c */ /* 0x000fc40003f04270 */
[----:B------:R-:W-:Y:S02]  /*8ad0*/  FMNMX.FTZ R8, R171, R8, !PT ;  /* 0x00000008ab087209 */ /* 0x000fe40007810000 */
[----:B------:R-:W-:Y:S02]  /*8ae0*/  FSEL R165, R165, -INF , P5 ;  /* 0xff800000a5a57808 */ /* 0x000fe40002800000 */
[----:B------:R-:W-:Y:S02]  /*8af0*/  FMNMX.FTZ R8, R174, R8, !PT ;  /* 0x00000008ae087209 */ /* 0x000fe40007810000 */
[----:B------:R-:W-:Y:S02]  /*8b00*/  FSEL R168, R168, -INF , P0 ;  /* 0xff800000a8a87808 */ /* 0x000fe40000000000 */
[----:B------:R-:W-:Y:S02]  /*8b10*/  FMNMX.FTZ R8, R175, R8, !PT ;  /* 0x00000008af087209 */ /* 0x000fe40007810000 */
[----:B------:R-:W-:-:S02]  /*8b20*/  LOP3.LUT P0, RZ, R16, 0x800000, RZ, 0xc0, !PT ;  /* 0x0080000010ff7812 */ /* 0x000fc4000780c0ff */
[----:B------:R-:W-:Y:S02]  /*8b30*/  FMNMX.FTZ R8, R178, R8, !PT ;  /* 0x00000008b2087209 */ /* 0x000fe40007810000 */
[----:B------:R-:W-:Y:S02]  /*8b40*/  FSEL R169, R169, -INF , P0 ;  /* 0xff800000a9a97808 */ /* 0x000fe40000000000 */
[----:B------:R-:W-:Y:S02]  /*8b50*/  FMNMX.FTZ R8, R179, R8, !PT ;  /* 0x00000008b3087209 */ /* 0x000fe40007810000 */
[----:B------:R-:W-:Y:S02]  /*8b60*/  LOP3.LUT P5, RZ, R16, 0x1000000, RZ, 0xc0, !PT ;  /* 0x0100000010ff7812 */ /* 0x000fe400078ac0ff */
[----:B------:R-:W-:Y:S02]  /*8b70*/  FMNMX.FTZ R8, R182, R8, !PT ;  /* 0x00000008b6087209 */ /* 0x000fe40007810000 */
[----:B------:R-:W-:-:S02]  /*8b80*/  FSEL R173, R173, -INF , P5 ;  /* 0xff800000adad7808 */ /* 0x000fc40002800000 */
[----:B------:R-:W-:Y:S02]  /*8b90*/  FMNMX.FTZ R8, R183, R8, !PT ;  /* 0x00000008b7087209 */ /* 0x000fe40007810000 */
[----:B------:R-:W-:Y:S02]  /*8ba0*/  FSEL R176, R176, -INF , P4 ;  /* 0xff800000b0b07808 */ /* 0x000fe40002000000 */
[----:B------:R-:W-:Y:S01]  /*8bb0*/  FSEL R177, R177, -INF , P3 ;  /* 0xff800000b1b17808 */ /* 0x000fe20001800000 */
[----:B------:R-:W1:Y:S01]  /*8bc0*/  SHFL.BFLY PT, R14, R8, 0x2, 0x1f ;  /* 0x0c401f00080e7f89 */ /* 0x000e6200000e0000 */
[----:B------:R-:W-:Y:S02]  /*8bd0*/  FSEL R180, R180, -INF , P2 ;  /* 0xff800000b4b47808 */ /* 0x000fe40001000000 */
[----:B------:R-:W-:Y:S02]  /*8be0*/  FSEL R181, R181, -INF , P1 ;  /* 0xff800000b5b57808 */ /* 0x000fe40000800000 */
[----:B------:R-:W-:-:S02]  /*8bf0*/  ISETP.NE.AND P1, PT, R23, RZ, PT ;  /* 0x000000ff1700720c */ /* 0x000fc40003f25270 */
[----:B------:R-:W-:-:S11]  /*8c00*/  LOP3.LUT P0, RZ, R16, 0x400000, RZ, 0xc0, !PT ;  /* 0x0040000010ff7812 */ /* 0x000fd6000780c0ff */
[----:B------:R-:W-:-:S04]  /*8c10*/  @!P1 IMAD R10, R10, 0x40, R19 ;  /* 0x000000400a0a9824 */ /* 0x000fc800078e0213 */
[----:B------:R-:W-:Y:S01]  /*8c20*/  @!P1 IMAD R10, R10, 0x4, R17 ;  /* 0x000000040a0a9824 */ /* 0x000fe200078e0211 */
        /* <DEDUP_REMOVED lines=8> */
[----:B------:R-:W-:Y:S01]  /*8cb0*/  ISETP.GT.AND P6, PT, R7, 0x28, PT ;  /* 0x000000280700780c */ /* 0x000fe20003fc4270 */
[----:B------:R-:W-:Y:S02]  /*8cc0*/  VIADD R7, R9, 0x38840 ;  /* 0x0003884009077836 */ /* 0x000fe40000000000 */
[--C-:B------:R-:W-:Y:S01]  /*8cd0*/  FFMA.FTZ R154, R154, UR5, -R12.reuse ;  /* 0x000000059a9a7c23 */ /* 0x100fe2000801080c */
[----:B------:R-:W-:Y:S01]  /*8ce0*/  FSEL R172, R172, -INF , P6 ;  /* 0xff800000acac7808 */ /* 0x000fe20003000000 */
[--C-:B------:R-:W-:Y:S01]  /*8cf0*/  FFMA.FTZ R155, R155, UR5, -R12.reuse ;  /* 0x000000059b9b7c23 */ /* 0x100fe2000801080c */
[----:B0-----:R-:W-:Y:S01]  /*8d00*/  PRMT R7, R187, 0x654, R7 ;  /* 0x00000654bb077816 */ /* 0x001fe20000000007 */
[--C-:B------:R-:W-:Y:S01]  /*8d10*/  FFMA.FTZ R158, R158, UR5, -R12.reuse ;  /* 0x000000059e9e7c23 */ /* 0x100fe2000801080c */
[--C-:B------:R-:W-:Y:S01]  /*8d20*/  FFMA.FTZ R159, R159, UR5, -R12.reuse ;  /* 0x000000059f9f7c23 */ /* 0x100fe2000801080c */
[--C-:B------:R-:W-:Y:S01]  /*8d30*/  FFMA.FTZ R162, R162, UR5, -R12.reuse ;  /* 0x00000005a2a27c23 */ /* 0x100fe2000801080c */
[----:B------:R0:W-:Y:S01]  /*8d40*/  SYNCS.ARRIVE.TRANS64.RED.A1T0 RZ, [R7+URZ], RZ ;  /* 0x000000ff07ff79a7 */ /* 0x0001e2000810043f */
[--C-:B------:R-:W-:Y:S01]  /*8d50*/  FFMA.FTZ R163, R163, UR5, -R12.reuse ;  /* 0x00000005a3a37c23 */ /* 0x100fe2000801080c */
[--C-:B------:R-:W-:Y:S01]  /*8d60*/  FFMA.FTZ R166, R166, UR5, -R12.reuse ;  /* 0x00000005a6a67c23 */ /* 0x100fe2000801080c */
[--C-:B------:R-:W-:Y:S01]  /*8d70*/  FFMA.FTZ R167, R167, UR5, -R12.reuse ;  /* 0x00000005a7a77c23 */ /* 0x100fe2000801080c */
[--C-:B------:R-:W-:Y:S01]  /*8d80*/  FFMA.FTZ R170, R170, UR5, -R12.reuse ;  /* 0x00000005aaaa7c23 */ /* 0x100fe2000801080c */
[--C-:B------:R-:W-:Y:S01]  /*8d90*/  FFMA.FTZ R171, R171, UR5, -R12.reuse ;  /* 0x00000005abab7c23 */ /* 0x100fe2000801080c */
[--C-:B------:R-:W-:Y:S01]  /*8da0*/  FFMA.FTZ R174, R174, UR5, -R12.reuse ;  /* 0x00000005aeae7c23 */ /* 0x100fe2000801080c */
[--C-:B------:R-:W-:Y:S01]  /*8db0*/  FFMA.FTZ R175, R175, UR5, -R12.reuse ;  /* 0x00000005afaf7c23 */ /* 0x100fe2000801080c */
[----:B0-----:R-:W-:Y:S01]  /*8dc0*/  FMNMX.FTZ R7, R152, R11, !PT ;  /* 0x0000000b98077209 */ /* 0x001fe20007810000 */
[--C-:B------:R-:W-:Y:S01]  /*8dd0*/  FFMA.FTZ R178, R178, UR5, -R12.reuse ;  /* 0x00000005b2b27c23 */ /* 0x100fe2000801080c */
[--C-:B------:R-:W-:Y:S01]  /*8de0*/  FFMA.FTZ R179, R179, UR5, -R12.reuse ;  /* 0x00000005b3b37c23 */ /* 0x100fe2000801080c */
[--C-:B------:R-:W-:Y:S01]  /*8df0*/  FFMA.FTZ R182, R182, UR5, -R12.reuse ;  /* 0x00000005b6b67c23 */ /* 0x100fe2000801080c */
[----:B------:R-:W-:Y:S01]  /*8e00*/  FMNMX.FTZ R7, R13, R7, !PT ;  /* 0x000000070d077209 */ /* 0x000fe20007810000 */
[----:B------:R-:W-:Y:S01]  /*8e10*/  FFMA.FTZ R183, R183, UR5, -R12 ;  /* 0x00000005b7b77c23 */ /* 0x000fe2000801080c */
[----:B------:R-:W-:Y:S01]  /*8e20*/  FMUL.FTZ R12, R14, UR5 ;  /* 0x000000050e0c7c20 */ /* 0x000fe20008410000 */
[----:B------:R-:W-:Y:S01]  /*8e30*/  MUFU.EX2 R153, R154 ;  /* 0x0000009a00997308 */ /* 0x000fe20000000800 */
[----:B------:R-:W-:-:S04]  /*8e40*/  FMNMX.FTZ R7, R156, R7, !PT ;  /* 0x000000079c077209 */ /* 0x000fc80007810000 */
[----:B------:R-:W-:-:S03]  /*8e50*/  FMNMX.FTZ R7, R157, R7, !PT ;  /* 0x000000079d077209 */ /* 0x000fc60007810000 */
[----:B------:R-:W0:Y:S01]  /*8e60*/  MUFU.EX2 R12, R12 ;  /* 0x0000000c000c7308 */ /* 0x000e220000000800 */
[----:B------:R-:W-:-:S04]  /*8e70*/  FMNMX.FTZ R7, R160, R7, !PT ;  /* 0x00000007a0077209 */ /* 0x000fc80007810000 */
[----:B------:R-:W-:-:S03]  /*8e80*/  FMNMX.FTZ R7, R161, R7, !PT ;  /* 0x00000007a1077209 */ /* 0x000fc60007810000 */
[----:B------:R-:W1:Y:S01]  /*8e90*/  MUFU.EX2 R155, R155 ;  /* 0x0000009b009b7308 */ /* 0x000e620000000800 */
[----:B------:R-:W-:-:S04]  /*8ea0*/  FMNMX.FTZ R7, R164, R7, !PT ;  /* 0x00000007a4077209 */ /* 0x000fc80007810000 */
[----:B------:R-:W-:-:S03]  /*8eb0*/  FMNMX.FTZ R7, R165, R7, !PT ;  /* 0x00000007a5077209 */ /* 0x000fc60007810000 */
[----:B------:R-:W-:Y:S01]  /*8ec0*/  MUFU.EX2 R159, R159 ;  /* 0x0000009f009f7308 */ /* 0x000fe20000000800 */
[----:B------:R-:W-:Y:S01]  /*8ed0*/  FMNMX.FTZ R7, R168, R7, !PT ;  /* 0x00000007a8077209 */ /* 0x000fe20007810000 */
[----:B0-----:R-:W-:Y:S01]  /*8ee0*/  @!P1 STS [R10+0x38420], R12 ;  /* 0x0384200c0a009388 */ /* 0x001fe20000000800 */
[----:B------:R-:W-:Y:S01]  /*8ef0*/  FFMA.FTZ R5, R12, R5, R153 ;  /* 0x000000050c057223 */ /* 0x000fe20000010099 */
[-C--:B------:R-:W-:Y:S01]  /*8f00*/  FMUL.FTZ R26, R26, R12.reuse ;  /* 0x0000000c1a1a7220 */ /* 0x080fe20000410000 */
[----:B------:R-:W-:Y:S01]  /*8f10*/  FMNMX.FTZ R7, R169, R7, !PT ;  /* 0x00000007a9077209 */ /* 0x000fe20007810000 */
[-C--:B------:R-:W-:Y:S01]  /*8f20*/  FMUL.FTZ R27, R27, R12.reuse ;  /* 0x0000000c1b1b7220 */ /* 0x080fe20000410000 */
[-C--:B------:R-:W-:Y:S01]  /*8f30*/  FMUL.FTZ R30, R30, R12.reuse ;  /* 0x0000000c1e1e7220 */ /* 0x080fe20000410000 */
[----:B------:R-:W-:Y:S01]  /*8f40*/  MUFU.EX2 R162, R162 ;  /* 0x000000a200a27308 */ /* 0x000fe20000000800 */
[----:B------:R-:W-:Y:S01]  /*8f50*/  FMNMX.FTZ R7, R172, R7, !PT ;  /* 0x00000007ac077209 */ /* 0x000fe20007810000 */
[C---:B-1----:R-:W-:Y:S01]  /*8f60*/  FADD.FTZ R5, R155.reuse, R5 ;  /* 0x000000059b057221 */ /* 0x042fe20000010000 */
[----:B------:R-:W-:Y:S01]  /*8f70*/  F2FP.F16.F32.PACK_AB R153, R155, R153 ;  /* 0x000000999b99723e */ /* 0x000fe200000000ff */
[-C--:B------:R-:W-:Y:S01]  /*8f80*/  FMUL.FTZ R31, R31, R12.reuse ;  /* 0x0000000c1f1f7220 */ /* 0x080fe20000410000 */
[----:B------:R-:W-:Y:S01]  /*8f90*/  FMNMX.FTZ R7, R173, R7, !PT ;  /* 0x00000007ad077209 */ /* 0x000fe20007810000 */
[-C--:B------:R-:W-:Y:S01]  /*8fa0*/  FMUL.FTZ R34, R34, R12.reuse ;  /* 0x0000000c22227220 */ /* 0x080fe20000410000 */
[-C--:B------:R-:W-:Y:S01]  /*8fb0*/  FMUL.FTZ R35, R35, R12.reuse ;  /* 0x0000000c23237220 */ /* 0x080fe20000410000 */
[----:B------:R-:W0:Y:S01]  /*8fc0*/  MUFU.EX2 R155, R158 ;  /* 0x0000009e009b7308 */ /* 0x000e220000000800 */
[----:B------:R-:W-:Y:S01]  /*8fd0*/  FMNMX.FTZ R7, R176, R7, !PT ;  /* 0x00000007b0077209 */ /* 0x000fe20007810000 */
[-C--:B------:R-:W-:Y:S01]  /*8fe0*/  FMUL.FTZ R38, R38, R12.reuse ;  /* 0x0000000c26267220 */ /* 0x080fe20000410000 */
[-C--:B------:R-:W-:Y:S01]  /*8ff0*/  FMUL.FTZ R39, R39, R12.reuse ;  /* 0x0000000c27277220 */ /* 0x080fe20000410000 */
[-C--:B------:R-:W-:Y:S01]  /*9000*/  FMUL.FTZ R42, R42, R12.reuse ;  /* 0x0000000c2a2a7220 */ /* 0x080fe20000410000 */
[----:B------:R-:W-:Y:S01]  /*9010*/  FMNMX.FTZ R7, R177, R7, !PT ;  /* 0x00000007b1077209 */ /* 0x000fe20007810000 */
[-C--:B------:R-:W-:Y:S01]  /*9020*/  FMUL.FTZ R43, R43, R12.reuse ;  /* 0x0000000c2b2b7220 */ /* 0x080fe20000410000 */
[-C--:B------:R-:W-:Y:S01]  /*9030*/  FMUL.FTZ R46, R46, R12.reuse ;  /* 0x0000000c2e2e7220 */ /* 0x080fe20000410000 */
[----:B------:R-:W1:Y:S01]  /*9040*/  MUFU.EX2 R163, R163 ;  /* 0x000000a300a37308 */ /* 0x000e620000000800 */
[----:B------:R-:W-:Y:S01]  /*9050*/  FMNMX.FTZ R7, R180, R7, !PT ;  /* 0x00000007b4077209 */ /* 0x000fe20007810000 */
[-C--:B------:R-:W-:Y:S01]  /*9060*/  FMUL.FTZ R47, R47, R12.reuse ;  /* 0x0000000c2f2f7220 */ /* 0x080fe20000410000 */
[-C--:B------:R-:W-:Y:S01]  /*9070*/  FMUL.FTZ R50, R50, R12.reuse ;  /* 0x0000000c32327220 */ /* 0x080fe20000410000 */
[-C--:B------:R-:W-:Y:S01]  /*9080*/  FMUL.FTZ R51, R51, R12.reuse ;  /* 0x0000000c33337220 */ /* 0x080fe20000410000 */
[----:B------:R-:W-:Y:S01]  /*9090*/  FMNMX.FTZ R7, R181, R7, !PT ;  /* 0x00000007b5077209 */ /* 0x000fe20007810000 */
[-C--:B------:R-:W-:Y:S01]  /*90a0*/  FMUL.FTZ R54, R54, R12.reuse ;  /* 0x0000000c36367220 */ /* 0x080fe20000410000 */
[-C--:B------:R-:W-:Y:S01]  /*90b0*/  FMUL.FTZ R55, R55, R12.reuse ;  /* 0x0000000c37377220 */ /* 0x080fe20000410000 */
[----:B------:R-:W2:Y:S01]  /*90c0*/  MUFU.EX2 R166, R166 ;  /* 0x000000a600a67308 */ /* 0x000ea20000000800 */
[----:B0-----:R-:W-:Y:S01]  /*90d0*/  FADD.FTZ R5, R155, R5 ;  /* 0x000000059b057221 */ /* 0x001fe20000010000 */
[----:B------:R-:W0:Y:S01]  /*90e0*/  SHFL.BFLY PT, R14, R7, 0x2, 0x1f ;  /* 0x0c401f00070e7f89 */ /* 0x000e2200000e0000 */
[C---:B------:R-:W-:Y:S01]  /*90f0*/  F2FP.F16.F32.PACK_AB R155, R159.reuse, R155 ;  /* 0x0000009b9f9b723e */ /* 0x040fe200000000ff */
[-C--:B------:R-:W-:Y:S01]  /*9100*/  FMUL.FTZ R58, R58, R12.reuse ;  /* 0x0000000c3a3a7220 */ /* 0x080fe20000410000 */
[----:B------:R-:W-:Y:S01]  /*9110*/  FADD.FTZ R5, R159, R5 ;  /* 0x000000059f057221 */ /* 0x000fe20000010000 */
[-C--:B------:R-:W-:Y:S01]  /*9120*/  FMUL.FTZ R59, R59, R12.reuse ;  /* 0x0000000c3b3b7220 */ /* 0x080fe20000410000 */
[-C--:B------:R-:W-:Y:S01]  /*9130*/  FMUL.FTZ R62, R62, R12.reuse ;  /* 0x0000000c3e3e7220 */ /* 0x080fe20000410000 */
[----:B------:R-:W3:Y:S01]  /*9140*/  MUFU.EX2 R167, R167 ;  /* 0x000000a700a77308 */ /* 0x000ee20000000800 */
        /* <DEDUP_REMOVED lines=16> */
[----:B---3--:R-:W-:Y:S01]  /*9250*/  FADD.FTZ R5, R167, R5 ;  /* 0x00000005a7057221 */ /* 0x008fe20000010000 */
[----:B0-----:R-:W-:Y:S01]  /*9260*/  FMNMX.FTZ R7, R7, R14, !PT ;  /* 0x0000000e07077209 */ /* 0x001fe20007810000 */
[----:B------:R-:W-:Y:S01]  /*9270*/  FMUL.FTZ R86, R86, R12 ;  /* 0x0000000c56567220 */ /* 0x000fe20000410000 */
[----:B------:R-:W-:Y:S01]  /*9280*/  F2FP.F16.F32.PACK_AB R159, R167, R166 ;  /* 0x000000a6a79f723e */ /* 0x000fe200000000ff */
[-C--:B------:R-:W-:Y:S01]  /*9290*/  FMUL.FTZ R87, R87, R12.reuse ;  /* 0x0000000c57577220 */ /* 0x080fe20000410000 */
[-C--:B------:R-:W-:Y:S01]  /*92a0*/  FMUL.FTZ R90, R90, R12.reuse ;  /* 0x0000000c5a5a7220 */ /* 0x080fe20000410000 */
[----:B------:R-:W0:Y:S01]  /*92b0*/  SHFL.BFLY PT, R14, R7, 0x1, 0x1f ;  /* 0x0c201f00070e7f89 */ /* 0x000e2200000e0000 */
        /* <DEDUP_REMOVED lines=22> */
[----:B------:R-:W-:Y:S01]  /*9420*/  FMUL.FTZ R127, R127, R12 ;  /* 0x0000000c7f7f7220 */ /* 0x000fe20000410000 */
[----:B0-----:R-:W-:Y:S01]  /*9430*/  FMNMX.FTZ R7, R7, R14, !PT ;  /* 0x0000000e07077209 */ /* 0x001fe20007810000 */
[----:B------:R-:W-:Y:S01]  /*9440*/  MUFU.EX2 R179, R179 ;  /* 0x000000b300b37308 */ /* 0x000fe20000000800 */
[-C--:B------:R-:W-:Y:S01]  /*9450*/  FMUL.FTZ R130, R130, R12.reuse ;  /* 0x0000000c82827220 */ /* 0x080fe20000410000 */
[-C--:B------:R-:W-:Y:S01]  /*9460*/  FMUL.FTZ R131, R131, R12.reuse ;  /* 0x0000000c83837220 */ /* 0x080fe20000410000 */
[----:B------:R-:W-:Y:S01]  /*9470*/  FSETP.NEU.FTZ.AND P2, PT, R7, -INF , PT ;  /* 0xff8000000700780b */ /* 0x000fe20003f5d000 */
[-C--:B------:R-:W-:Y:S01]  /*9480*/  FMUL.FTZ R134, R134, R12.reuse ;  /* 0x0000000c86867220 */ /* 0x080fe20000410000 */
[-C--:B------:R-:W-:Y:S01]  /*9490*/  FMUL.FTZ R135, R135, R12.reuse ;  /* 0x0000000c87877220 */ /* 0x080fe20000410000 */
[-C--:B------:R-:W-:Y:S01]  /*94a0*/  FMUL.FTZ R138, R138, R12.reuse ;  /* 0x0000000c8a8a7220 */ /* 0x080fe20000410000 */
[----:B------:R-:W-:Y:S01]  /*94b0*/  FSEL R14, R7, RZ, P2 ;  /* 0x000000ff070e7208 */ /* 0x000fe20001000000 */
[----:B------:R-:W-:Y:S01]  /*94c0*/  MUFU.EX2 R182, R182 ;  /* 0x000000b600b67308 */ /* 0x000fe20000000800 */
[-C--:B------:R-:W-:Y:S01]  /*94d0*/  FMUL.FTZ R139, R139, R12.reuse ;  /* 0x0000000c8b8b7220 */ /* 0x080fe20000410000 */
[-C--:B------:R-:W-:Y:S01]  /*94e0*/  FMUL.FTZ R142, R142, R12.reuse ;  /* 0x0000000c8e8e7220 */ /* 0x080fe20000410000 */
[-C--:B------:R-:W-:Y:S01]  /*94f0*/  FMUL.FTZ R143, R143, R12.reuse ;  /* 0x0000000c8f8f7220 */ /* 0x080fe20000410000 */
[----:B------:R-:W-:Y:S01]  /*9500*/  FADD.FTZ R14, -R14, R11 ;  /* 0x0000000b0e0e7221 */ /* 0x000fe20000010100 */
[-C--:B------:R-:W-:Y:S01]  /*9510*/  FMUL.FTZ R146, R146, R12.reuse ;  /* 0x0000000c92927220 */ /* 0x080fe20000410000 */
[-C--:B------:R-:W-:Y:S01]  /*9520*/  FMUL.FTZ R147, R147, R12.reuse ;  /* 0x0000000c93937220 */ /* 0x080fe20000410000 */
[-C--:B------:R-:W-:Y:S01]  /*9530*/  FMUL.FTZ R150, R150, R12.reuse ;  /* 0x0000000c96967220 */ /* 0x080fe20000410000 */
[----:B------:R-:W-:Y:S01]  /*9540*/  FMUL.FTZ R11, R14, UR5 ;  /* 0x000000050e0b7c20 */ /* 0x000fe20008410000 */
[----:B------:R-:W0:Y:S01]  /*9550*/  MUFU.EX2 R183, R183 ;  /* 0x000000b700b77308 */ /* 0x000e220000000800 */
[----:B------:R-:W-:Y:S01]  /*9560*/  FMUL.FTZ R151, R151, R12 ;  /* 0x0000000c97977220 */ /* 0x000fe20000410000 */
[----:B--2---:R-:W-:-:S04]  /*9570*/  FADD.FTZ R5, R171, R5 ;  /* 0x00000005ab057221 */ /* 0x004fc80000010000 */
[----:B---3--:R-:W-:Y:S02]  /*9580*/  FADD.FTZ R5, R174, R5 ;  /* 0x00000005ae057221 */ /* 0x008fe40000010000 */
[----:B------:R-:W2:Y:S02]  /*9590*/  MUFU.EX2 R11, R11 ;  /* 0x0000000b000b7308 */ /* 0x000ea40000000800 */
[----:B-1----:R-:W-:-:S04]  /*95a0*/  FADD.FTZ R5, R175, R5 ;  /* 0x00000005af057221 */ /* 0x002fc80000010000 */
[----:B----4-:R-:W-:Y:S01]  /*95b0*/  FADD.FTZ R5, R178, R5 ;  /* 0x00000005b2057221 */ /* 0x010fe20000010000 */
[----:B0-----:R-:W-:-:S03]  /*95c0*/  F2FP.F16.F32.PACK_AB R167, R183, R182 ;  /* 0x000000b6b7a7723e */ /* 0x001fc600000000ff */
[----:B------:R-:W-:-:S04]  /*95d0*/  FADD.FTZ R5, R179, R5 ;  /* 0x00000005b3057221 */ /* 0x000fc80000010000 */
[----:B------:R-:W-:Y:S01]  /*95e0*/  FADD.FTZ R5, R182, R5 ;  /* 0x00000005b6057221 */ /* 0x000fe20000010000 */
        /* <DEDUP_REMOVED lines=10> */
[----:B0-----:R-:W-:Y:S01]  /*9690*/  FMUL.FTZ R10, R7, UR5 ;  /* 0x00000005070a7c20 */ /* 0x001fe20008410000 */
        /* <DEDUP_REMOVED lines=26> */
[----:B------:R-:W1:Y:S01]  /*9840*/  MUFU.EX2 R154, R13 ;  /* 0x0000000d009a7308 */ /* 0x000e620000000800 */
[-C--:B------:R-:W-:Y:S01]  /*9850*/  FMUL.FTZ R57, R57, R11.reuse ;  /* 0x0000000b39397220 */ /* 0x080fe20000410000 */
[-C--:B------:R-:W-:Y:S01]  /*9860*/  FMUL.FTZ R60, R60, R11.reuse ;  /* 0x0000000b3c3c7220 */ /* 0x080fe20000410000 */
[-C--:B------:R-:W-:Y:S01]  /*9870*/  FMUL.FTZ R61, R61, R11.reuse ;  /* 0x0000000b3d3d7220 */ /* 0x080fe20000410000 */
[-C--:B------:R-:W-:Y:S01]  /*9880*/  FMUL.FTZ R64, R64, R11.reuse ;  /* 0x0000000b40407220 */ /* 0x080fe20000410000 */
[-C--:B------:R-:W-:Y:S01]  /*9890*/  FMUL.FTZ R65, R65, R11.reuse ;  /* 0x0000000b41417220 */ /* 0x080fe20000410000 */
[----:B0-----:R-:W-:Y:S01]  /*98a0*/  FFMA.FTZ R21, R11, R6, R152 ;  /* 0x000000060b157223 */ /* 0x001fe20000010098 */
        /* <DEDUP_REMOVED lines=20> */
[----:B------:R-:W-:Y:S01]  /*99f0*/  F2FP.F16.F32.PACK_AB R163, R175, R174 ;  /* 0x000000aeafa3723e */ /* 0x000fe200000000ff */
[-C--:B------:R-:W-:Y:S01]  /*9a00*/  FMUL.FTZ R96, R96, R11.reuse ;  /* 0x0000000b60607220 */ /* 0x080fe20000410000 */
[-C--:B------:R-:W-:Y:S01]  /*9a10*/  FMUL.FTZ R97, R97, R11.reuse ;  /* 0x0000000b61617220 */ /* 0x080fe20000410000 */
[-C--:B------:R-:W-:Y:S01]  /*9a20*/  FMUL.FTZ R100, R100, R11.reuse ;  /* 0x0000000b64647220 */ /* 0x080fe20000410000 */
[-C--:B------:R-:W-:Y:S01]  /*9a30*/  FMUL.FTZ R101, R101, R11.reuse ;  /* 0x0000000b65657220 */ /* 0x080fe20000410000 */
[----:B------:R0:W1:Y:S01]  /*9a40*/  MUFU.EX2 R15, R161 ;  /* 0x000000a1000f7308 */ /* 0x0000620000000800 */
[----:B--2---:R-:W-:Y:S01]  /*9a50*/  F2FP.F16.F32.PACK_AB R154, R13, R10 ;  /* 0x0000000a0d9a723e */ /* 0x004fe200000000ff */
[----:B------:R-:W-:Y:S01]  /*9a60*/  BAR.SYNC.DEFER_BLOCKING 0xf, 0x100 ;  /* 0x03c4000000007b1d */ /* 0x000fe20000010000 */
[-C--:B------:R-:W-:Y:S01]  /*9a70*/  FMUL.FTZ R104, R104, R11.reuse ;  /* 0x0000000b68687220 */ /* 0x080fe20000410000 */
[-C--:B------:R-:W-:Y:S01]  /*9a80*/  FMUL.FTZ R105, R105, R11.reuse ;  /* 0x0000000b69697220 */ /* 0x080fe20000410000 */
[-C--:B------:R-:W-:Y:S01]  /*9a90*/  FMUL.FTZ R108, R108, R11.reuse ;  /* 0x0000000b6c6c7220 */ /* 0x080fe20000410000 */
[-C--:B------:R-:W-:Y:S01]  /*9aa0*/  FMUL.FTZ R109, R109, R11.reuse ;  /* 0x0000000b6d6d7220 */ /* 0x080fe20000410000 */
[----:B------:R-:W-:Y:S01]  /*9ab0*/  FMUL.FTZ R112, R112, R11 ;  /* 0x0000000b70707220 */ /* 0x000fe20000410000 */
[----:B------:R-:W-:Y:S01]  /*9ac0*/  MUFU.EX2 R20, R164 ;  /* 0x000000a400147308 */ /* 0x000fe20000000800 */
[----:B0-----:R-:W-:Y:S01]  /*9ad0*/  F2FP.F16.F32.PACK_AB R161, R171, R170 ;  /* 0x000000aaaba1723e */ /* 0x001fe200000000ff */
[----:B------:R-:W-:-:S02]  /*9ae0*/  IMAD R170, R2, 0x1000, R22 ;  /* 0x0000100002aa7824 */ /* 0x000fc400078e0216 */
[-C--:B------:R-:W-:Y:S01]  /*9af0*/  FMUL.FTZ R113, R113, R11.reuse ;  /* 0x0000000b71717220 */ /* 0x080fe20000410000 */
[-C--:B------:R-:W-:Y:S01]  /*9b00*/  FMUL.FTZ R116, R116, R11.reuse ;  /* 0x0000000b74747220 */ /* 0x080fe20000410000 */
[-C--:B------:R-:W-:Y:S01]  /*9b10*/  FMUL.FTZ R117, R117, R11.reuse ;  /* 0x0000000b75757220 */ /* 0x080fe20000410000 */
[-C--:B------:R-:W-:Y:S01]  /*9b20*/  FMUL.FTZ R120, R120, R11.reuse ;  /* 0x0000000b78787220 */ /* 0x080fe20000410000 */
[----:B------:R-:W-:Y:S01]  /*9b30*/  R2UR UR10, R170 ;  /* 0x00000000aa0a72ca */ /* 0x000fe200000e0000 */
[----:B------:R0:W2:Y:S01]  /*9b40*/  MUFU.EX2 R6, R165 ;  /* 0x000000a500067308 */ /* 0x0000a20000000800 */
        /* <DEDUP_REMOVED lines=19> */
[----:B------:R-:W-:Y:S01]  /*9c80*/  FMUL.FTZ R149, R149, R11 ;  /* 0x0000000b95957220 */ /* 0x000fe20000410000 */
[----:B------:R1:W-:Y:S01]  /*9c90*/  STSM.16.M88.4 [R188+0x36400], R152 ;  /* 0x03640098bc007844 */ /* 0x0003e20000000200 */
[----:B------:R-:W-:-:S02]  /*9ca0*/  VIADD R11, R170, 0x80 ;  /* 0x00000080aa0b7836 */ /* 0x000fc40000000000 */
[----:B------:R-:W-:Y:S01]  /*9cb0*/  FADD.FTZ R21, R10, R21 ;  /* 0x000000150a157221 */ /* 0x000fe20000010000 */
[----:B------:R-:W-:Y:S01]  /*9cc0*/  MUFU.EX2 R172, R172 ;  /* 0x000000ac00ac7308 */ /* 0x000fe20000000800 */
[----:B------:R1:W-:Y:S01]  /*9cd0*/  STSM.16.M88.4 [R189], R156 ;  /* 0x0000009cbd007844 */ /* 0x0003e20000000200 */
[----:B------:R-:W-:Y:S01]  /*9ce0*/  FADD.FTZ R5, R183, R5 ;  /* 0x00000005b7057221 */ /* 0x000fe20000010000 */
[----:B------:R-:W-:-:S04]  /*9cf0*/  FADD.FTZ R21, R13, R21 ;  /* 0x000000150d157221 */ /* 0x000fc80000010000 */
[----:B------:R-:W-:Y:S01]  /*9d00*/  FADD.FTZ R21, R14, R21 ;  /* 0x000000150e157221 */ /* 0x000fe20000010000 */
[----:B------:R-:W2:Y:S01]  /*9d10*/  MUFU.EX2 R173, R173 ;  /* 0x000000ad00ad7308 */ /* 0x000ea20000000800 */
[----:B0-----:R-:W-:Y:S02]  /*9d20*/  F2FP.F16.F32.PACK_AB R160, R169, R168 ;  /* 0x000000a8a9a0723e */ /* 0x001fe400000000ff */
[----:B------:R-:W-:-:S04]  /*9d30*/  FADD.FTZ R21, R15, R21 ;  /* 0x000000150f157221 */ /* 0x000fc80000010000 */
[----:B------:R-:W-:Y:S01]  /*9d40*/  FADD.FTZ R21, R20, R21 ;  /* 0x0000001514157221 */ /* 0x000fe20000010000 */
[----:B------:R-:W0:Y:S03]  /*9d50*/  MUFU.EX2 R176, R176 ;  /* 0x000000b000b07308 */ /* 0x000e260000000800 */
[----:B------:R-:W-:-:S04]  /*9d60*/  FADD.FTZ R21, R6, R21 ;  /* 0x0000001506157221 */ /* 0x000fc80000010000 */
[----:B------:R-:W-:Y:S01]  /*9d70*/  FADD.FTZ R21, R168, R21 ;  /* 0x00000015a8157221 */ /* 0x000fe20000010000 */
[----:B------:R-:W3:Y:S01]  /*9d80*/  MUFU.EX2 R177, R177 ;  /* 0x000000b100b17308 */ /* 0x000ee20000000800 */
[----:B--2---:R-:W-:Y:S02]  /*9d90*/  F2FP.F16.F32.PACK_AB R162, R173, R172 ;  /* 0x000000acada2723e */ /* 0x004fe400000000ff */
[----:B------:R-:W-:-:S03]  /*9da0*/  FADD.FTZ R21, R169, R21 ;  /* 0x00000015a9157221 */ /* 0x000fc60000010000 */
[----:B------:R1:W-:Y:S01]  /*9db0*/  STSM.16.M88.4 [R191], R160 ;  /* 0x000000a0bf007844 */ /* 0x0003e20000000200 */
[----:B------:R-:W-:Y:S01]  /*9dc0*/  FADD.FTZ R21, R172, R21 ;  /* 0x00000015ac157221 */ /* 0x000fe20000010000 */
[----:B------:R-:W2:Y:S03]  /*9dd0*/  MUFU.EX2 R180, R180 ;  /* 0x000000b400b47308 */ /* 0x000ea60000000800 */
[----:B------:R-:W-:-:S04]  /*9de0*/  FADD.FTZ R21, R173, R21 ;  /* 0x00000015ad157221 */ /* 0x000fc80000010000 */
[----:B0-----:R-:W-:Y:S01]  /*9df0*/  FADD.FTZ R21, R176, R21 ;  /* 0x00000015b0157221 */ /* 0x001fe20000010000 */
[----:B------:R-:W0:Y:S01]  /*9e00*/  MUFU.EX2 R181, R181 ;  /* 0x000000b500b57308 */ /* 0x000e220000000800 */
[C---:B---3--:R-:W-:Y:S02]  /*9e10*/  F2FP.F16.F32.PACK_AB R164, R177.reuse, R176 ;  /* 0x000000b0b1a4723e */ /* 0x048fe400000000ff */
[----:B------:R-:W-:-:S04]  /*9e20*/  FADD.FTZ R21, R177, R21 ;  /* 0x00000015b1157221 */ /* 0x000fc80000010000 */
[----:B--2---:R-:W-:Y:S01]  /*9e30*/  FADD.FTZ R21, R180, R21 ;  /* 0x00000015b4157221 */ /* 0x004fe20000010000 */
[----:B0-----:R-:W-:-:S03]  /*9e40*/  F2FP.F16.F32.PACK_AB R166, R181, R180 ;  /* 0x000000b4b5a6723e */ /* 0x001fc600000000ff */
        /* <DEDUP_REMOVED lines=35> */
.L_x_4968:
[----:B------:R-:W-:Y:S01]  /*a080*/  UISETP.GT.AND UP0, UPT, UR6, UR4, UPT ;  /* 0x000000040600728c */ /* 0x000fe2000bf04270 */
[----:B------:R-:W-:Y:S01]  /*a090*/  VIADD R9, R9, 0x38860 ;  /* 0x0003886009097836 */ /* 0x000fe20000000000 */
[----:B------:R-:W-:Y:S01]  /*a0a0*/  UIADD3 UR6, UR6, -0x1, URZ ;  /* 0xffffffff06067890 */ /* 0x000fe2000fffe03f */
[----:B------:R-:W-:Y:S02]  /*a0b0*/  IMAD.MOV.U32 R12, RZ, RZ, R8 ;  /* 0x000000ffff0c7224 */ /* 0x000fe400078e0008 */
[----:B------:R-:W-:Y:S01]  /*a0c0*/  IMAD.MOV.U32 R11, RZ, RZ, R7 ;  /* 0x000000ffff0b7224 */ /* 0x000fe200078e0007 */
[----:B------:R-:W-:Y:S01]  /*a0d0*/  PLOP3.LUT P1, PT, PT, PT, UP0, 0x80, 0x0 ;  /* 0x000000000000781c */ /* 0x000fe20003f2f008 */
[----:B------:R-:W-:Y:S01]  /*a0e0*/  IMAD.MOV.U32 R10, RZ, RZ, R2 ;  /* 0x000000ffff0a7224 */ /* 0x000fe200078e0002 */
[----:B------:R-:W-:-:S04]  /*a0f0*/  PRMT R9, R187, 0x654, R9 ;  /* 0x00000654bb097816 */ /* 0x000fc80000000009 */
[----:B------:R0:W-:Y:S07]  /*a100*/  SYNCS.ARRIVE.TRANS64.RED.A1T0 RZ, [R9+URZ], RZ ;  /* 0x000000ff09ff79a7 */ /* 0x0001ee000810043f */
[----:B------:R-:W-:Y:S05]  /*a110*/  @P1 BRA `(.L_x_4969) ;  /* 0xffffffcc00441947 */ /* 0x000fea000383ffff */
[----:B------:R-:W-:-:S05]  /*a120*/  UMOV UR10, UR6 ;  /* 0x00000006000a7c82 */ /* 0x000fca0008000000 */
.L_x_4958:
[----:B------:R-:W-:-:S06]  /*a130*/  UISETP.GE.AND UP0, UPT, UR10, UR38, UPT ;  /* 0x000000260a00728c */ /* 0x000fcc000bf06270 */
[----:B------:R-:W-:-:S13]  /*a140*/  PLOP3.LUT P1, PT, PT, PT, UP0, 0x80, 0x0 ;  /* 0x000000000000781c */ /* 0x000fda0003f2f008 */
[----:B------:R-:W-:Y:S05]  /*a150*/  @!P1 BRA `(.L_x_4970) ;  /* 0x0000002c00749947 */ /* 0x000fea0003800000 */
[----:B------:R-:W-:Y:S01]  /*a160*/  IMAD.MOV.U32 R10, RZ, RZ, R8 ;  /* 0x000000ffff0a7224 */ /* 0x000fe200078e0008 */
[----:B------:R-:W-:Y:S01]  /*a170*/  ULDC UR11, c[0x0][0xa80] ;  /* 0x0002a000000b7ab9 */ /* 0x000fe20000000800 */
[----:B------:R-:W-:Y:S02]  /*a180*/  IMAD.MOV.U32 R12, RZ, RZ, R7 ;  /* 0x000000ffff0c7224 */ /* 0x000fe400078e0007 */
[----:B------:R-:W-:-:S07]  /*a190*/  IMAD.MOV.U32 R11, RZ, RZ, R2 ;  /* 0x000000ffff0b7224 */ /* 0x000fce00078e0002 */
.L_x_4981:
[----:B------:R-:W-:-:S05]  /*a1a0*/  VIADD R2, R11, 0x1 ;  /* 0x000000010b027836 */ /* 0x000fca0000000000 */
[----:B------:R-:W-:-:S04]  /*a1b0*/  ISETP.NE.AND P1, PT, R2, 0x2, PT ;  /* 0x000000020200780c */ /* 0x000fc80003f25270 */
[----:B------:R-:W-:Y:S02]  /*a1c0*/  SEL R7, RZ, 0x1, P1 ;  /* 0x00000001ff077807 */ /* 0x000fe40000800000 */
[----:B------:R-:W-:Y:S02]  /*a1d0*/  SEL R2, R2, RZ, P1 ;  /* 0x000000ff02027207 */ /* 0x000fe40000800000 */
[----:B------:R-:W-:-:S13]  /*a1e0*/  R2UR UR4, R7 ;  /* 0x00000000070472ca */ /* 0x000fda00000e0000 */
[----:B------:R-:W-:Y:S01]  /*a1f0*/  ULOP3.LUT UR37, UR37, UR4, URZ, 0x3c, !UPT ;  /* 0x0000000425257292 */ /* 0x000fe2000f8e3c3f */
[----:B-1----:R-:W-:Y:S11]  /*a200*/  @!P0 BRA `(.L_x_4971) ;  /* 0x0000000000048947 */ /* 0x002ff60003800000 */
[----:B------:R-:W-:Y:S01]  /*a210*/  BPT.TRAP 0x1 ;  /* 0x000000040000795c */ /* 0x000fe20000300000 */
.L_x_4971:
[----:B------:R-:W-:Y:S02]  /*a220*/  IMAD.U32 R7, RZ, RZ, UR37 ;  /* 0x00000025ff077e24 */ /* 0x000fe4000f8e00ff */
[----:B0-----:R-:W-:-:S03]  /*a230*/  IMAD R9, R2, 0x8, R17 ;  /* 0x0000000802097824 */ /* 0x001fc600078e0211 */
[----:B------:R-:W-:-:S04]  /*a240*/  SHF.L.U32 R7, R7, 0x1f, RZ ;  /* 0x0000001f07077819 */ /* 0x000fc800000006ff */
[----:B------:R0:W1:Y:S01]  /*a250*/  SYNCS.PHASECHK.TRANS64.TRYWAIT P1, [R9+URZ+0x38830], R7 ;  /* 0x03883007090075a7 */ /* 0x000062000802017f */
[----:B------:R-:W-:Y:S05]  /*a260*/  @!P0 BRA `(.L_x_4972) ;  /* 0x0000000000048947 */ /* 0x000fea0003800000 */
[----:B------:R-:W-:Y:S01]  /*a270*/  BPT.TRAP 0x1 ;  /* 0x000000040000795c */ /* 0x000fe20000300000 */
.L_x_4972:
[----:B------:R-:W-:Y:S01]  /*a280*/  IMAD R8, R2, 0x200, R4 ;  /* 0x0000020002087824 */ /* 0x000fe200078e0204 */
[----:B-1----:R-:W-:Y:S06]  /*a290*/  @P1 BRA `(.L_x_4973) ;  /* 0x0000000000081947 */ /* 0x002fec0003800000 */
[----:B------:R-:W1:Y:S02]  /*a2a0*/  SYNCS.PHASECHK.TRANS64.TRYWAIT P1, [R9+URZ+0x38830], R7 ;  /* 0x03883007090075a7 */ /* 0x000e64000802017f */
[----:B-1----:R-:W-:Y:S05]  /*a2b0*/  @!P1 BRA `(.L_x_4974) ;  /* 0x000000f000fc9947 */ /* 0x002fea0003800000 */
.L_x_4973:
[----:B------:R-:W-:Y:S01]  /*a2c0*/  R2UR UR6, R8 ;  /* 0x00000000080672ca */ /* 0x000fe200000e0000 */
[----:B------:R-:W-:Y:S01]  /*a2d0*/  WARPGROUP.ARRIVE ;  /* 0x00000000000079c5 */ /* 0x000fe20000000000 */
[----:B------:R-:W-:Y:S01]  /*a2e0*/  UMOV UR4, UR8 ;  /* 0x0000000800047c82 */ /* 0x000fe20008000000 */
[----:B------:R-:W-:Y:S01]  /*a2f0*/  UMOV UR5, UR9 ;  /* 0x0000000900057c82 */ /* 0x000fe20008000000 */
[----:B------:R-:W-:Y:S01]  /*a300*/  UMOV UR7, 0x40000040 ;  /* 0x4000004000077882 */ /* 0x000fe20000000000 */
[----:B------:R-:W-:Y:S01]  /*a310*/  UMOV UR15, 0x40000040 ;  /* 0x40000040000f7882 */ /* 0x000fe20000000000 */
[----:B------:R-:W-:Y:S01]  /*a320*/  UMOV UR19, 0x40000040 ;  /* 0x4000004000137882 */ /* 0x000fe20000000000 */
[----:B------:R-:W-:-:S06]  /*a330*/  UMOV UR23, 0x40000040 ;  /* 0x4000004000177882 */ /* 0x000fcc0000000000 */
        /* <DEDUP_REMOVED lines=16> */
.L_x_4975:
[----:B------:R2:W3:Y:S01]  /*a440*/  SYNCS.PHASECHK.TRANS64.TRYWAIT P1, [R9+URZ+0x38850], R7 ;  /* 0x03885007090075a7 */ /* 0x0004e2000802017f */
[----:B------:R-:W-:Y:S05]  /*a450*/  @!P0 BRA `(.L_x_4976) ;  /* 0x0000000000048947 */ /* 0x000fea0003800000 */
[----:B------:R-:W-:Y:S01]  /*a460*/  BPT.TRAP 0x1 ;  /* 0x000000040000795c */ /* 0x000fe20000300000 */
.L_x_4976:
[----:B---3--:R-:W-:Y:S05]  /*a470*/  @P1 BRA `(.L_x_4977) ;  /* 0x0000000000081947 */ /* 0x008fea0003800000 */
[----:B------:R-:W3:Y:S02]  /*a480*/  SYNCS.PHASECHK.TRANS64.TRYWAIT P1, [R9+URZ+0x38850], R7 ;  /* 0x03885007090075a7 */ /* 0x000ee4000802017f */
[----:B---3--:R-:W-:Y:S05]  /*a490*/  @!P1 BRA `(.L_x_4978) ;  /* 0x000000f000989947 */ /* 0x008fea0003800000 */
.L_x_4977:
        /* <DEDUP_REMOVED lines=327> */
.L_x_4979:
[----:B------:R-:W-:Y:S01]  /*b910*/  FMNMX.FTZ R7, R152, R12, !PT ;  /* 0x0000000c98077209 */ /* 0x000fe20007810000 */
[----:B------:R-:W0:Y:S01]  /*b920*/  S2R R21, SR_CgaCtaId ;  /* 0x0000000000157919 */ /* 0x000e220000008800 */
[----:B------:R-:W-:Y:S01]  /*b930*/  UMOV UR5, UR11 ;  /* 0x0000000b00057c82 */ /* 0x000fe20008000000 */
[----:B------:R-:W-:Y:S01]  /*b940*/  ISETP.NE.AND P1, PT, R23, RZ, PT ;  /* 0x000000ff1700720c */ /* 0x000fe20003f25270 */
[----:B------:R-:W-:Y:S01]  /*b950*/  IMAD R20, R2, 0x1000, R22 ;  /* 0x0000100002147824 */ /* 0x000fe200078e0216 */
[----:B------:R-:W-:Y:S01]  /*b960*/  FMNMX.FTZ R7, R153, R7, !PT ;  /* 0x0000000799077209 */ /* 0x000fe20007810000 */
[----:B------:R-:W-:-:S03]  /*b970*/  UMOV UR7, 0x40000040 ;  /* 0x4000004000077882 */ /* 0x000fc60000000000 */
[----:B------:R-:W-:Y:S02]  /*b980*/  FMNMX.FTZ R7, R156, R7, !PT ;  /* 0x000000079c077209 */ /* 0x000fe40007810000 */
[----:B------:R-:W-:Y:S02]  /*b990*/  R2UR UR4, R20 ;  /* 0x00000000140472ca */ /* 0x000fe400000e0000 */
[----:B------:R-:W-:-:S03]  /*b9a0*/  FMNMX.FTZ R7, R157, R7, !PT ;  /* 0x000000079d077209 */ /* 0x000fc60007810000 */
[----:B------:R-:W-:Y:S01]  /*b9b0*/  @!P1 IMAD R11, R11, 0x40, R19 ;  /* 0x000000400b0b9824 */ /* 0x000fe200078e0213 */
[----:B------:R-:W-:-:S03]  /*b9c0*/  FMNMX.FTZ R7, R160, R7, !PT ;  /* 0x00000007a0077209 */ /* 0x000fc60007810000 */
[----:B------:R-:W-:Y:S01]  /*b9d0*/  @!P1 IMAD R11, R11, 0x4, R17 ;  /* 0x000000040b0b9824 */ /* 0x000fe200078e0211 */
[----:B------:R-:W-:-:S03]  /*b9e0*/  FMNMX.FTZ R7, R161, R7, !PT ;  /* 0x00000007a1077209 */ /* 0x000fc60007810000 */
[----:B------:R-:W-:Y:S01]  /*b9f0*/  UMOV UR6, UR4 ;  /* 0x0000000400067c82 */ /* 0x000fe20008000000 */
        /* <DEDUP_REMOVED lines=32> */
[----:B------:R-:W-:-:S02]  /*bc00*/  VIADD R8, R9, 0x38840 ;  /* 0x0003884009087836 */ /* 0x000fc40000000000 */
[----:B------:R-:W-:Y:S01]  /*bc10*/  FMUL.FTZ R12, R12, UR5 ;  /* 0x000000050c0c7c20 */ /* 0x000fe20008410000 */
[----:B------:R-:W-:Y:S02]  /*bc20*/  MUFU.EX2 R152, R152 ;  /* 0x0000009800987308 */ /* 0x000fe40000000800 */
[----:B0-----:R-:W-:-:S04]  /*bc30*/  PRMT R8, R21, 0x654, R8 ;  /* 0x0000065415087816 */ /* 0x001fc80000000008 */
[----:B------:R0:W-:Y:S02]  /*bc40*/  SYNCS.ARRIVE.TRANS64.RED.A1T0 RZ, [R8+URZ], RZ ;  /* 0x000000ff08ff79a7 */ /* 0x0001e4000810043f */
[----:B------:R-:W1:Y:S01]  /*bc50*/  MUFU.EX2 R12, R12 ;  /* 0x0000000c000c7308 */ /* 0x000e620000000800 */
[----:B0-----:R-:W-:-:S07]  /*bc60*/  FMNMX.FTZ R8, R154, R10, !PT ;  /* 0x0000000a9a087209 */ /* 0x001fce0007810000 */
[----:B------:R-:W0:Y:S01]  /*bc70*/  MUFU.EX2 R153, R153 ;  /* 0x0000009900997308 */ /* 0x000e220000000800 */
[----:B------:R-:W-:-:S04]  /*bc80*/  FMNMX.FTZ R8, R155, R8, !PT ;  /* 0x000000089b087209 */ /* 0x000fc80007810000 */
[----:B------:R-:W-:-:S03]  /*bc90*/  FMNMX.FTZ R8, R158, R8, !PT ;  /* 0x000000089e087209 */ /* 0x000fc60007810000 */
[----:B------:R-:W2:Y:S01]  /*bca0*/  MUFU.EX2 R156, R156 ;  /* 0x0000009c009c7308 */ /* 0x000ea20000000800 */
[----:B-1----:R-:W-:Y:S01]  /*bcb0*/  FFMA.FTZ R6, R12, R6, R152 ;  /* 0x000000060c067223 */ /* 0x002fe20000010098 */
[----:B------:R-:W-:Y:S01]  /*bcc0*/  @!P1 STS [R11+0x38400], R12 ;  /* 0x0384000c0b009388 */ /* 0x000fe20000000800 */
[----:B------:R-:W-:Y:S01]  /*bcd0*/  FMNMX.FTZ R8, R159, R8, !PT ;  /* 0x000000089f087209 */ /* 0x000fe20007810000 */
[-C--:B------:R-:W-:Y:S01]  /*bce0*/  FMUL.FTZ R24, R24, R12.reuse ;  /* 0x0000000c18187220 */ /* 0x080fe20000410000 */
[-C--:B------:R-:W-:Y:S01]  /*bcf0*/  FMUL.FTZ R25, R25, R12.reuse ;  /* 0x0000000c19197220 */ /* 0x080fe20000410000 */
[----:B------:R-:W-:Y:S01]  /*bd00*/  FMUL.FTZ R28, R28, R12 ;  /* 0x0000000c1c1c7220 */ /* 0x000fe20000410000 */
[----:B------:R-:W-:Y:S01]  /*bd10*/  FMNMX.FTZ R8, R162, R8, !PT ;  /* 0x00000008a2087209 */ /* 0x000fe20007810000 */
[----:B------:R-:W1:Y:S01]  /*bd20*/  MUFU.EX2 R157, R157 ;  /* 0x0000009d009d7308 */ /* 0x000e620000000800 */
[C---:B0-----:R-:W-:Y:S01]  /*bd30*/  F2FP.F16.F32.PACK_AB R184, R153.reuse, R152 ;  /* 0x0000009899b8723e */ /* 0x041fe200000000ff */
[----:B------:R-:W-:Y:S01]  /*bd40*/  FADD.FTZ R6, R153, R6 ;  /* 0x0000000699067221 */ /* 0x000fe20000010000 */
[----:B------:R-:W-:Y:S01]  /*bd50*/  FMNMX.FTZ R8, R163, R8, !PT ;  /* 0x00000008a3087209 */ /* 0x000fe20007810000 */
[-C--:B------:R-:W-:Y:S01]  /*bd60*/  FMUL.FTZ R29, R29, R12.reuse ;  /* 0x0000000c1d1d7220 */ /* 0x080fe20000410000 */
[-C--:B------:R-:W-:Y:S01]  /*bd70*/  FMUL.FTZ R32, R32, R12.reuse ;  /* 0x0000000c20207220 */ /* 0x080fe20000410000 */
[----:B------:R-:W-:Y:S01]  /*bd80*/  FMUL.FTZ R33, R33, R12 ;  /* 0x0000000c21217220 */ /* 0x000fe20000410000 */
[----:B------:R-:W-:Y:S01]  /*bd90*/  FMNMX.FTZ R8, R166, R8, !PT ;  /* 0x00000008a6087209 */ /* 0x000fe20007810000 */
[----:B------:R-:W0:Y:S01]  /*bda0*/  MUFU.EX2 R152, R160 ;  /* 0x000000a000987308 */ /* 0x000e220000000800 */
        /* <DEDUP_REMOVED lines=25> */
[C---:B--2---:R-:W-:Y:S01]  /*bf40*/  FADD.FTZ R6, R161.reuse, R6 ;  /* 0x00000006a1067221 */ /* 0x044fe20000010000 */
        /* <DEDUP_REMOVED lines=39> */
[----:B-1----:R-:W-:Y:S01]  /*c1c0*/  FMNMX.FTZ R8, R8, R13, !PT ;  /* 0x0000000d08087209 */ /* 0x002fe20007810000 */
[----:B------:R-:W1:Y:S01]  /*c1d0*/  MUFU.EX2 R160, R176 ;  /* 0x000000b000a07308 */ /* 0x000e620000000800 */
        /* <DEDUP_REMOVED lines=22> */
[-C--:B------:R-:W-:Y:S01]  /*c340*/  FMUL.FTZ R141, R141, R12.reuse ;  /* 0x0000000c8d8d7220 */ /* 0x080fe20000410000 */
[----:B------:R-:W-:Y:S01]  /*c350*/  FMUL.FTZ R144, R144, R12 ;  /* 0x0000000c90907220 */ /* 0x000fe20000410000 */
[C---:B---3--:R-:W-:Y:S01]  /*c360*/  FADD.FTZ R6, R177.reuse, R6 ;  /* 0x00000006b1067221 */ /* 0x048fe20000010000 */
[----:B------:R-:W-:Y:S01]  /*c370*/  F2FP.F16.F32.PACK_AB R160, R177, R160 ;  /* 0x000000a0b1a0723e */ /* 0x000fe200000000ff */
[-C--:B------:R-:W-:Y:S01]  /*c380*/  FMUL.FTZ R145, R145, R12.reuse ;  /* 0x0000000c91917220 */ /* 0x080fe20000410000 */
[----:B0-----:R-:W-:Y:S01]  /*c390*/  FMNMX.FTZ R8, R8, R13, !PT ;  /* 0x0000000d08087209 */ /* 0x001fe20007810000 */
[-C--:B------:R-:W-:Y:S01]  /*c3a0*/  FMUL.FTZ R148, R148, R12.reuse ;  /* 0x0000000c94947220 */ /* 0x080fe20000410000 */
[----:B------:R-:W-:-:S03]  /*c3b0*/  FMUL.FTZ R149, R149, R12 ;  /* 0x0000000c95957220 */ /* 0x000fc60000410000 */
[----:B------:R-:W-:Y:S01]  /*c3c0*/  FADD.FTZ R10, -R8, R10 ;  /* 0x0000000a080a7221 */ /* 0x000fe20000010100 */
[----:B--2---:R-:W-:-:S03]  /*c3d0*/  FADD.FTZ R6, R180, R6 ;  /* 0x00000006b4067221 */ /* 0x004fc60000010000 */
[----:B------:R-:W-:-:S06]  /*c3e0*/  FMUL.FTZ R10, R10, UR5 ;  /* 0x000000050a0a7c20 */ /* 0x000fcc0008410000 */
[----:B------:R-:W0:Y:S02]  /*c3f0*/  MUFU.EX2 R10, R10 ;  /* 0x0000000a000a7308 */ /* 0x000e240000000800 */
        /* <DEDUP_REMOVED lines=30> */
[----:B------:R-:W-:Y:S01]  /*c5e0*/  FFMA.FTZ R183, R183, UR5, -R11 ;  /* 0x00000005b7b77c23 */ /* 0x000fe2000801080b */
        /* <DEDUP_REMOVED lines=11> */
[----:B0-----:R-:W-:Y:S01]  /*c6a0*/  FFMA.FTZ R5, R10, R5, R154 ;  /* 0x000000050a057223 */ /* 0x001fe2000001009a */
[-C--:B------:R-:W-:Y:S01]  /*c6b0*/  FMUL.FTZ R67, R67, R10.reuse ;  /* 0x0000000a43437220 */ /* 0x080fe20000410000 */
        /* <DEDUP_REMOVED lines=8> */
[----:B------:R-:W-:Y:S01]  /*c740*/  FMUL.FTZ R79, R79, R10 ;  /* 0x0000000a4f4f7220 */ /* 0x000fe20000410000 */
[----:B------:R-:W-:Y:S01]  /*c750*/  F2FP.F16.F32.PACK_AB R154, R165, R164 ;  /* 0x000000a4a59a723e */ /* 0x000fe200000000ff */
[----:B------:R-:W-:Y:S01]  /*c760*/  FMUL.FTZ R82, R82, R10 ;  /* 0x0000000a52527220 */ /* 0x000fe20000410000 */
[----:B--2---:R-:W-:Y:S01]  /*c770*/  F2FP.F16.F32.PACK_AB R158, R173, R172 ;  /* 0x000000acad9e723e */ /* 0x004fe200000000ff */
        /* <DEDUP_REMOVED lines=44> */
[----:B------:R-:W-:Y:S01]  /*ca40*/  FMUL.FTZ R151, R151, R10 ;  /* 0x0000000a97977220 */ /* 0x000fe20000410000 */
[----:B------:R0:W-:Y:S01]  /*ca50*/  STSM.16.M88.4 [R188+0x36400], R184 ;  /* 0x036400b8bc007844 */ /* 0x0001e20000000200 */
[----:B------:R-:W-:-:S02]  /*ca60*/  VIADD R10, R20, 0x80 ;  /* 0x00000080140a7836 */ /* 0x000fc40000000000 */
[----:B------:R-:W-:Y:S01]  /*ca70*/  FADD.FTZ R5, R11, R5 ;  /* 0x000000050b057221 */ /* 0x000fe20000010000 */
[----:B------:R-:W2:Y:S01]  /*ca80*/  MUFU.EX2 R171, R171 ;  /* 0x000000ab00ab7308 */ /* 0x000ea20000000800 */
[C---:B-1----:R-:W-:Y:S01]  /*ca90*/  FADD.FTZ R6, R162.reuse, R6 ;  /* 0x00000006a2067221 */ /* 0x042fe20000010000 */
[----:B------:R-:W-:Y:S01]  /*caa0*/  F2FP.F16.F32.PACK_AB R162, R162, R180 ;  /* 0x000000b4a2a2723e */ /* 0x000fe200000000ff */
[----:B------:R0:W-:Y:S01]  /*cab0*/  STSM.16.M88.4 [R189], R152 ;  /* 0x00000098bd007844 */ /* 0x0001e20000000200 */
[----:B------:R-:W-:Y:S01]  /*cac0*/  R2UR UR4, R10 ;  /* 0x000000000a0472ca */ /* 0x000fe200000e0000 */
[----:B------:R-:W-:Y:S02]  /*cad0*/  VIADD R10, R20, 0x100 ;  /* 0x00000100140a7836 */ /* 0x000fe40000000000 */
[----:B------:R-:W-:Y:S01]  /*cae0*/  FADD.FTZ R5, R14, R5 ;  /* 0x000000050e057221 */ /* 0x000fe20000010000 */
[----:B------:R-:W-:Y:S01]  /*caf0*/  VIADD R20, R20, 0x180 ;  /* 0x0000018014147836 */ /* 0x000fe20000000000 */
[----:B------:R-:W-:Y:S02]  /*cb00*/  MUFU.EX2 R174, R174 ;  /* 0x000000ae00ae7308 */ /* 0x000fe40000000800 */
[----:B------:R-:W-:-:S04]  /*cb10*/  FADD.FTZ R5, R13, R5 ;  /* 0x000000050d057221 */ /* 0x000fc80000010000 */
[----:B------:R-:W-:Y:S02]  /*cb20*/  FADD.FTZ R5, R15, R5 ;  /* 0x000000050f057221 */ /* 0x000fe40000010000 */
[----:B------:R-:W1:Y:S01]  /*cb30*/  MUFU.EX2 R175, R175 ;  /* 0x000000af00af7308 */ /* 0x000e620000000800 */
[----:B--2---:R-:W-:Y:S01]  /*cb40*/  F2FP.F16.F32.PACK_AB R157, R171, R170 ;  /* 0x000000aaab9d723e */ /* 0x004fe200000000ff */
[----:B------:R-:W-:-:S04]  /*cb50*/  FADD.FTZ R5, R166, R5 ;  /* 0x00000005a6057221 */ /* 0x000fc80000010000 */
[----:B------:R-:W-:Y:S02]  /*cb60*/  FADD.FTZ R5, R167, R5 ;  /* 0x00000005a7057221 */ /* 0x000fe40000010000 */
[----:B------:R-:W2:Y:S02]  /*cb70*/  MUFU.EX2 R178, R178 ;  /* 0x000000b200b27308 */ /* 0x000ea40000000800 */
[----:B------:R-:W-:-:S04]  /*cb80*/  FADD.FTZ R5, R170, R5 ;  /* 0x00000005aa057221 */ /* 0x000fc80000010000 */
[----:B------:R-:W-:Y:S02]  /*cb90*/  FADD.FTZ R5, R171, R5 ;  /* 0x00000005ab057221 */ /* 0x000fe40000010000 */
[----:B------:R-:W3:Y:S01]  /*cba0*/  MUFU.EX2 R179, R179 ;  /* 0x000000b300b37308 */ /* 0x000ee20000000800 */
[----:B-1----:R-:W-:Y:S01]  /*cbb0*/  F2FP.F16.F32.PACK_AB R159, R175, R174 ;  /* 0x000000aeaf9f723e */ /* 0x002fe200000000ff */
[----:B------:R-:W-:-:S04]  /*cbc0*/  FADD.FTZ R5, R174, R5 ;  /* 0x00000005ae057221 */ /* 0x000fc80000010000 */
[----:B------:R0:W-:Y:S01]  /*cbd0*/  STSM.16.M88.4 [R191], R156 ;  /* 0x0000009cbf007844 */ /* 0x0001e20000000200 */
[----:B------:R-:W-:Y:S01]  /*cbe0*/  FADD.FTZ R5, R175, R5 ;  /* 0x00000005af057221 */ /* 0x000fe20000010000 */
[----:B------:R-:W1:Y:S03]  /*cbf0*/  MUFU.EX2 R182, R182 ;  /* 0x000000b600b67308 */ /* 0x000e660000000800 */
[----:B--2---:R-:W-:-:S05]  /*cc00*/  FADD.FTZ R5, R178, R5 ;  /* 0x00000005b2057221 */ /* 0x004fca0000010000 */
[----:B------:R-:W2:Y:S01]  /*cc10*/  MUFU.EX2 R183, R183 ;  /* 0x000000b700b77308 */ /* 0x000ea20000000800 */
[C---:B---3--:R-:W-:Y:S01]  /*cc20*/  F2FP.F16.F32.PACK_AB R161, R179.reuse, R178 ;  /* 0x000000b2b3a1723e */ /* 0x048fe200000000ff */
[----:B------:R-:W-:-:S04]  /*cc30*/  FADD.FTZ R5, R179, R5 ;  /* 0x00000005b3057221 */ /* 0x000fc80000010000 */
[----:B-1----:R-:W-:Y:S01]  /*cc40*/  FADD.FTZ R5, R182, R5 ;  /* 0x00000005b6057221 */ /* 0x002fe20000010000 */
[----:B--2---:R-:W-:-:S03]  /*cc50*/  F2FP.F16.F32.PACK_AB R163, R183, R182 ;  /* 0x000000b6b7a3723e */ /* 0x004fc600000000ff */
[----:B------:R-:W-:Y:S02]  /*cc60*/  FADD.FTZ R5, R183, R5 ;  /* 0x00000005b7057221 */ /* 0x000fe40000010000 */
[----:B------:R0:W-:Y:S01]  /*cc70*/  STSM.16.M88.4 [R190], R160 ;  /* 0x000000a0be007844 */ /* 0x0001e20000000200 */
[----:B------:R-:W-:-:S06]  /*cc80*/  WARPGROUP.ARRIVE ;  /* 0x00000000000079c5 */ /* 0x000fcc0000000000 */
[----:B------:R-:W-:Y:S01]  /*cc90*/  HGMMA.64x256x16.F32 R24, R184, gdesc[UR4].tnspB, R24, gsb0 ;  /* 0x43e00004b8187df0 */ /* 0x000fe20008000818 */
[----:B------:R-:W-:Y:S01]  /*cca0*/  UMOV UR6, UR4 ;  /* 0x0000000400067c82 */ /* 0x000fe20008000000 */
[----:B------:R-:W-:Y:S01]  /*ccb0*/  UMOV UR7, 0x40000040 ;  /* 0x4000004000077882 */ /* 0x000fe20000000000 */
[----:B------:R-:W-:Y:S01]  /*ccc0*/  R2UR UR4, R10 ;  /* 0x000000000a0472ca */ /* 0x000fe200000e0000 */
[----:B------:R-:W-:Y:S02]  /*ccd0*/  WARPGROUP.DEPBAR.LE gsb0, 0x0 ;  /* 0x00008000000079c5 */ /* 0x000fe40000010000 */
[----:B------:R-:W-:-:S15]  /*cce0*/  WARPGROUP.ARRIVE ;  /* 0x00000000000079c5 */ /* 0x000fde0000000000 */
[----:B------:R-:W-:-:S07]  /*ccf0*/  NOP ;  /* 0x0000000000007918 */ /* 0x000fce0000000000 */
        /* <DEDUP_REMOVED lines=25> */
.L_x_4980:
        /* <DEDUP_REMOVED lines=10> */
.L_x_4970:
[----:B------:R-:W2:Y:S01]  /*cf30*/  SHFL.BFLY PT, R4, R5, 0x2, 0x1f ;  /* 0x0c401f0005047f89 */ /* 0x000ea200000e0000 */
[----:B------:R-:W-:Y:S08]  /*cf40*/  BAR.ARV 0x8, 0x100 ;  /* 0x0204000000007b1d */ /* 0x000ff00000002000 */
[----:B------:R-:W-:Y:S01]  /*cf50*/  BAR.SYNC.DEFER_BLOCKING 0xf, 0x100 ;  /* 0x03c4000000007b1d */ /* 0x000fe20000010000 */
[----:B------:R-:W-:Y:S01]  /*cf60*/  ISETP.NE.AND P2, PT, R23, RZ, PT ;  /* 0x000000ff1700720c */ /* 0x000fe20003f45270 */
[----:B------:R-:W-:Y:S01]  /*cf70*/  IMAD.MOV.U32 R20, RZ, RZ, -0x800000 ;  /* 0xff800000ff147424 */ /* 0x000fe200078e00ff */
[----:B------:R-:W-:-:S03]  /*cf80*/  UIADD3 UR36, UR36, 0x1, URZ ;  /* 0x0000000124247890 */ /* 0x000fc6000fffe03f */
[----:B------:R-:W3:Y:S01]  /*cf90*/  SHFL.BFLY PT, R3, R6, 0x2, 0x1f ;  /* 0x0c401f0006037f89 */ /* 0x000ee200000e0000 */
[----:B--2---:R-:W-:-:S05]  /*cfa0*/  FADD.FTZ R4, R4, R5 ;  /* 0x0000000504047221 */ /* 0x004fca0000010000 */
[----:B------:R-:W2:Y:S01]  /*cfb0*/  SHFL.BFLY PT, R11, R4, 0x1, 0x1f ;  /* 0x0c201f00040b7f89 */ /* 0x000ea200000e0000 */
[----:B---3--:R-:W-:Y:S01]  /*cfc0*/  FADD.FTZ R3, R3, R6 ;  /* 0x0000000603037221 */ /* 0x008fe20000010000 */
[----:B------:R-:W-:-:S04]  /*cfd0*/  IMAD.U32 R6, RZ, RZ, UR5 ;  /* 0x00000005ff067e24 */ /* 0x000fc8000f8e00ff */
[----:B------:R-:W0:Y:S01]  /*cfe0*/  SHFL.BFLY PT, R0, R3, 0x1, 0x1f ;  /* 0x0c201f0003007f89 */ /* 0x000e2200000e0000 */
[----:B--2---:R-:W-:Y:S01]  /*cff0*/  FADD.FTZ R10, R4, R11 ;  /* 0x0000000b040a7221 */ /* 0x004fe20000010000 */
[----:B------:R-:W-:-:S04]  /*d000*/  IMAD.U32 R4, RZ, RZ, UR5 ;  /* 0x00000005ff047e24 */ /* 0x000fc8000f8e00ff */
[----:B------:R-:W-:-:S13]  /*d010*/  FSETP.NE.FTZ.AND P1, PT, R10, RZ, PT ;  /* 0x000000ff0a00720b */ /* 0x000fda0003f35000 */
[----:B------:R-:W-:Y:S01]  /*d020*/  @P1 FMUL.FTZ R4, R4, 0.69314718246459960938 ;  /* 0x3f31721804041820 */ /* 0x000fe20000410000 */
[----:B01----:R-:W-:Y:S01]  /*d030*/  FADD.FTZ R9, R3, R0 ;  /* 0x0000000003097221 */ /* 0x003fe20000010000 */
[----:B------:R-:W-:Y:S01]  /*d040*/  IMAD.MOV.U32 R3, RZ, RZ, -0x800000 ;  /* 0xff800000ff037424 */ /* 0x000fe200078e00ff */
[----:B------:R-:W0:Y:S03]  /*d050*/  @P1 MUFU.LG2 R0, R10 ;  /* 0x0000000a00001308 */ /* 0x000e260000000c00 */
[----:B------:R-:W-:-:S13]  /*d060*/  FSETP.NE.FTZ.AND P0, PT, R9, RZ, PT ;  /* 0x000000ff0900720b */ /* 0x000fda0003f15000 */
[----:B------:R-:W1:Y:S01]  /*d070*/  @P0 MUFU.LG2 R11, R9 ;  /* 0x00000009000b0308 */ /* 0x000e620000000c00 */
[----:B0-----:R-:W-:Y:S01]  /*d080*/  @P1 FMUL.FTZ R5, R0, 0.69314718246459960938 ;  /* 0x3f31721800051820 */ /* 0x001fe20000410000 */
[----:B------:R-:W-:Y:S02]  /*d090*/  IMAD.MOV.U32 R0, RZ, RZ, RZ ;  /* 0x000000ffff007224 */ /* 0x000fe400078e00ff */
[----:B------:R-:W-:Y:S01]  /*d0a0*/  @P0 FMUL.FTZ R6, R6, 0.69314718246459960938 ;  /* 0x3f31721806060820 */ /* 0x000fe20000410000 */
[----:B------:R-:W-:Y:S01]  /*d0b0*/  @P1 FFMA.FTZ R3, R4, R8, R5 ;  /* 0x0000000804031223 */ /* 0x000fe20000010005 */
[----:B------:R-:W-:Y:S02]  /*d0c0*/  IMAD.MOV.U32 R4, RZ, RZ, RZ ;  /* 0x000000ffff047224 */ /* 0x000fe400078e00ff */
[----:B------:R-:W0:Y:S08]  /*d0d0*/  @P1 MUFU.RCP R0, R10 ;  /* 0x0000000a00001308 */ /* 0x000e300000001000 */
[----:B------:R-:W2:Y:S01]  /*d0e0*/  @P0 MUFU.RCP R4, R9 ;  /* 0x0000000900040308 */ /* 0x000ea20000001000 */
[----:B-1----:R-:W-:-:S04]  /*d0f0*/  @P0 FMUL.FTZ R11, R11, 0.69314718246459960938 ;  /* 0x3f3172180b0b0820 */ /* 0x002fc80000410000 */
[----:B------:R-:W-:Y:S01]  /*d100*/  @P0 FFMA.FTZ R20, R6, R7, R11 ;  /* 0x0000000706140223 */ /* 0x000fe2000001000b */
[C---:B------:R-:W-:Y:S01]  /*d110*/  @!P2 IMAD R6, R2.reuse, 0x40, R19 ;  /* 0x000000400206a824 */ /* 0x040fe200078e0213 */
[----:B------:R-:W-:Y:S01]  /*d120*/  PLOP3.LUT P0, PT, PT, PT, PT, 0x8, 0x0 ;  /* 0x000000000000781c */ /* 0x000fe20003f0e170 */
[----:B------:R-:W-:Y:S02]  /*d130*/  VIADD R2, R2, 0x1 ;  /* 0x0000000102027836 */ /* 0x000fe40000000000 */
[-C--:B0-----:R-:W-:Y:S01]  /*d140*/  FMUL.FTZ R26, R26, R0.reuse ;  /* 0x000000001a1a7220 */ /* 0x081fe20000410000 */
[----:B------:R-:W-:Y:S02]  /*d150*/  @!P2 IMAD R17, R6, 0x4, R17 ;  /* 0x000000040611a824 */ /* 0x000fe400078e0211 */
[-C--:B------:R-:W-:Y:S01]  /*d160*/  FMUL.FTZ R27, R27, R0.reuse ;  /* 0x000000001b1b7220 */ /* 0x080fe20000410000 */
[-C--:B------:R-:W-:Y:S01]  /*d170*/  FMUL.FTZ R30, R30, R0.reuse ;  /* 0x000000001e1e7220 */ /* 0x080fe20000410000 */
[----:B------:R-:W-:Y:S01]  /*d180*/  ISETP.NE.AND P1, PT, R2, 0x2, PT ;  /* 0x000000020200780c */ /* 0x000fe20003f25270 */
[-C--:B------:R-:W-:Y:S01]  /*d190*/  FMUL.FTZ R31, R31, R0.reuse ;  /* 0x000000001f1f7220 */ /* 0x080fe20000410000 */
[----:B------:R0:W-:Y:S01]  /*d1a0*/  @!P2 STS [R17+0x38420], R0 ;  /* 0x038420001100a388 */ /* 0x0001e20000000800 */
[----:B------:R-:W-:Y:S01]  /*d1b0*/  FMUL.FTZ R34, R34, R0 ;  /* 0x0000000022227220 */ /* 0x000fe20000410000 */
[----:B------:R-:W-:Y:S01]  /*d1c0*/  SEL R5, RZ, 0x1, P1 ;  /* 0x00000001ff057807 */ /* 0x000fe20000800000 */
[-C--:B--2---:R-:W-:Y:S01]  /*d1d0*/  FMUL.FTZ R24, R24, R4.reuse ;  /* 0x0000000418187220 */ /* 0x084fe20000410000 */
[----:B------:R0:W-:Y:S01]  /*d1e0*/  @!P2 STS [R17+0x38400], R4 ;  /* 0x038400041100a388 */ /* 0x0001e20000000800 */
        /* <DEDUP_REMOVED lines=123> */
[----:B------:R-:W-:Y:S01]  /*d9a0*/  SEL R2, R2, RZ, P1 ;  /* 0x000000ff02027207 */ /* 0x000fe20000800000 */
[----:B------:R-:W-:Y:S01]  /*d9b0*/  ULOP3.LUT UR37, UR37, UR4, URZ, 0x3c, !UPT ;  /* 0x0000000425257292 */ /* 0x000fe2000f8e3c3f */
[----:B0-----:R-:W-:Y:S11]  /*d9c0*/  BAR.ARV 0xe, 0x100 ;  /* 0x0384000000007b1d */ /* 0x001ff60000002000 */
.L_x_4939:
[----:B------:R-:W2:Y:S01]  /*d9d0*/  S2R R0, SR_CgaCtaId ;  /* 0x0000000000007919 */ /* 0x000ea20000008800 */
[----:B------:R-:W-:Y:S01]  /*d9e0*/  MOV R17, 0x400 ;  /* 0x0000040000117802 */ /* 0x000fe20000000f00 */
[----:B------:R-:W-:Y:S01]  /*d9f0*/  BSSY B0, `(.L_x_4982) ;  /* 0x000048b000007945 */ /* 0x000fe20003800000 */
[----:B------:R-:W-:Y:S02]  /*da00*/  BAR.SYNC.DEFER_BLOCKING 0x5, 0x180 ;  /* 0x0146000000007b1d */ /* 0x000fe40000010000 */
[----:B--2---:R-:W-:Y:S02]  /*da10*/  LEA R17, R0, R17, 0x18 ;  /* 0x0000001100117211 */ /* 0x004fe400078ec0ff */
[----:B------:R-:W-:-:S03]  /*da20*/  SHF.R.U32.HI R0, RZ, 0x10, R201 ;  /* 0x00000010ff007819 */ /* 0x000fc600000116c9 */
[----:B01----:R-:W0:Y:S02]  /*da30*/  LDS.128 R4, [R17+0x388d0] ;  /* 0x0388d00011047984 */ /* 0x003e240000000c00 */
[----:B0-----:R-:W-:Y:S02]  /*da40*/  R2UR UR4, R5 ;  /* 0x00000000050472ca */ /* 0x001fe400000e0000 */
[----:B------:R-:W-:Y:S01]  /*da50*/  R2UR UR5, R7 ;  /* 0x00000000070572ca */ /* 0x000fe200000e0000 */
[----:B------:R-:W-:Y:S06]  /*da60*/  BAR.ARV 0x4, 0x180 ;  /* 0x0106000000007b1d */ /* 0x000fec0000002000 */
[----:B------:R-:W-:Y:S08]  /*da70*/  @P0 BRA `(.L_x_4983) ;  /* 0x0000003800440947 */ /* 0x000ff00003800000 */
[----:B------:R-:W2:Y:S01]  /*da80*/  LDL R9, [R1+0x2c] ;  /* 0x00002c0001097983 */ /* 0x000ea20000100800 */
[----:B------:R-:W-:Y:S01]  /*da90*/  ULDC.64 UR6, c[0x0][0xd08] ;  /* 0x0003420000067ab9 */ /* 0x000fe20000000a00 */
[----:B------:R-:W0:Y:S01]  /*daa0*/  S2R R8, SR_SWINHI ;  /* 0x0000000000087919 */ /* 0x000e220000002f00 */
[----:B------:R-:W-:Y:S02]  /*dab0*/  MOV R4, R17 ;  /* 0x0000001100047202 */ /* 0x000fe40000000f00 */
[----:B0-----:R-:W-:Y:S01]  /*dac0*/  MOV R5, R8 ;  /* 0x0000000800057202 */ /* 0x001fe20000000f00 */
[----:B------:R-:W-:Y:S02]  /*dad0*/  BAR.SYNC.DEFER_BLOCKING 0x1, 0x100 ;  /* 0x0044000000007b1d */ /* 0x000fe40000010000 */
[----:B--2---:R-:W-:-:S03]  /*dae0*/  IMAD.WIDE R152, R9, 0x2, R4 ;  /* 0x0000000209987825 */ /* 0x004fc600078e0204 */
[C---:B------:R-:W-:Y:S02]  /*daf0*/  IADD3 R8, P6, R152.reuse, 0x6060, RZ ;  /* 0x0000606098087810 */ /* 0x040fe40007fde0ff */
[----:B------:R-:W-:Y:S02]  /*db00*/  IADD3 R10, P0, R152, 0x6040, RZ ;  /* 0x00006040980a7810 */ /* 0x000fe40007f1e0ff */
[----:B------:R-:W-:Y:S01]  /*db10*/  LOP3.LUT R7, R8, 0x380, RZ, 0xc0, !PT ;  /* 0x0000038008077812 */ /* 0x000fe200078ec0ff */
[----:B------:R-:W-:Y:S01]  /*db20*/  IMAD.X R9, RZ, RZ, R153, P6 ;  /* 0x000000ffff097224 */ /* 0x000fe200030e0699 */
[----:B------:R-:W-:Y:S02]  /*db30*/  LOP3.LUT R11, R10, 0x380, RZ, 0xc0, !PT ;  /* 0x000003800a0b7812 */ /* 0x000fe400078ec0ff */
[----:B------:R-:W-:Y:S02]  /*db40*/  SHF.R.U64 R7, R7, 0x3, RZ ;  /* 0x0000000307077819 */ /* 0x000fe400000012ff */
[----:B------:R-:W-:-:S02]  /*db50*/  IADD3 R12, P1, R152, 0x6020, RZ ;  /* 0x00006020980c7810 */ /* 0x000fc40007f3e0ff */
[----:B------:R-:W-:Y:S02]  /*db60*/  LOP3.LUT R8, R7, R8, RZ, 0x3c, !PT ;  /* 0x0000000807087212 */ /* 0x000fe400078e3cff */
[----:B------:R-:W-:Y:S02]  /*db70*/  SHF.R.U64 R11, R11, 0x3, RZ ;  /* 0x000000030b0b7819 */ /* 0x000fe400000012ff */
[----:B------:R-:W-:Y:S02]  /*db80*/  LOP3.LUT R13, R12, 0x380, RZ, 0xc0, !PT ;  /* 0x000003800c0d7812 */ /* 0x000fe400078ec0ff */
[----:B------:R-:W-:Y:S01]  /*db90*/  MOV R165, R8 ;  /* 0x0000000800a57202 */ /* 0x000fe20000000f00 */
[--C-:B------:R-:W-:Y:S01]  /*dba0*/  IMAD.MOV.U32 R9, RZ, RZ, R153.reuse ;  /* 0x000000ffff097224 */ /* 0x100fe200078e0099 */
[----:B------:R-:W-:Y:S01]  /*dbb0*/  LOP3.LUT R10, R11, R10, RZ, 0x3c, !PT ;  /* 0x0000000a0b0a7212 */ /* 0x000fe200078e3cff */
[----:B------:R-:W-:Y:S01]  /*dbc0*/  IMAD.X R11, RZ, RZ, R153, P0 ;  /* 0x000000ffff0b7224 */ /* 0x000fe200000e0699 */
[----:B------:R-:W-:-:S02]  /*dbd0*/  LOP3.LUT R8, R152, 0x380, RZ, 0xc0, !PT ;  /* 0x0000038098087812 */ /* 0x000fc400078ec0ff */
[----:B------:R-:W-:Y:S02]  /*dbe0*/  SHF.R.U64 R13, R13, 0x3, RZ ;  /* 0x000000030d0d7819 */ /* 0x000fe400000012ff */
[----:B------:R-:W-:Y:S02]  /*dbf0*/  SHF.R.U64 R8, R8, 0x3, RZ ;  /* 0x0000000308087819 */ /* 0x000fe400000012ff */
[----:B------:R-:W-:Y:S01]  /*dc00*/  LOP3.LUT R12, R13, R12, RZ, 0x3c, !PT ;  /* 0x0000000c0d0c7212 */ /* 0x000fe200078e3cff */
[----:B------:R-:W-:Y:S01]  /*dc10*/  IMAD.X R13, RZ, RZ, R153, P1 ;  /* 0x000000ffff0d7224 */ /* 0x000fe200008e0699 */
[----:B------:R-:W-:Y:S02]  /*dc20*/  MOV R164, R10 ;  /* 0x0000000a00a47202 */ /* 0x000fe40000000f00 */
[----:B------:R-:W0:Y:S01]  /*dc30*/  LDC R10, c[0x0][0xbd4] ;  /* 0x0002f500ff0a7b82 */ /* 0x000e220000000800 */
[----:B------:R-:W-:Y:S02]  /*dc40*/  LOP3.LUT R8, R8, R152, RZ, 0x3c, !PT ;  /* 0x0000009808087212 */ /* 0x000fe400078e3cff */
[----:B------:R-:W-:-:S02]  /*dc50*/  MOV R22, R12 ;  /* 0x0000000c00167202 */ /* 0x000fc40000000f00 */
[C---:B------:R-:W-:Y:S02]  /*dc60*/  IADD3 R156, P4, R152.reuse, 0x4040, RZ ;  /* 0x00004040989c7810 */ /* 0x040fe40007f9e0ff */
[----:B------:R-:W-:Y:S02]  /*dc70*/  MOV R12, R8 ;  /* 0x00000008000c7202 */ /* 0x000fe40000000f00 */
[C---:B------:R-:W-:Y:S02]  /*dc80*/  IADD3 R162, P0, R152.reuse, 0x2060, RZ ;  /* 0x0000206098a27810 */ /* 0x040fe40007f1e0ff */
[----:B------:R-:W-:Y:S02]  /*dc90*/  IADD3 R8, P1, R152, 0x2040, RZ ;  /* 0x0000204098087810 */ /* 0x000fe40007f3e0ff */
[----:B------:R-:W-:Y:S02]  /*dca0*/  LOP3.LUT R157, R156, 0x380, RZ, 0xc0, !PT ;  /* 0x000003809c9d7812 */ /* 0x000fe400078ec0ff */
[----:B------:R-:W-:-:S02]  /*dcb0*/  LOP3.LUT R163, R162, 0x380, RZ, 0xc0, !PT ;  /* 0x00000380a2a37812 */ /* 0x000fc400078ec0ff */
[----:B------:R-:W-:Y:S02]  /*dcc0*/  LOP3.LUT R9, R8, 0x380, RZ, 0xc0, !PT ;  /* 0x0000038008097812 */ /* 0x000fe400078ec0ff */
        /* <DEDUP_REMOVED lines=8> */
[----:B------:R-:W-:Y:S01]  /*dd50*/  IMAD.X R9, RZ, RZ, R153, P1 ;  /* 0x000000ffff097224 */ /* 0x000fe200008e0699 */
[----:B------:R-:W-:-:S02]  /*dd60*/  ISETP.NE.AND P0, PT, R0, RZ, PT ;  /* 0x000000ff0000720c */ /* 0x000fc40003f05270 */
[----:B------:R-:W-:Y:S02]  /*dd70*/  MOV R156, R156 ;  /* 0x0000009c009c7202 */ /* 0x000fe40000000f00 */
[----:B------:R-:W-:Y:S02]  /*dd80*/  IADD3 R158, P5, R152, 0x4020, RZ ;  /* 0x00004020989e7810 */ /* 0x000fe40007fbe0ff */
[----:B0-----:R-:W-:Y:S02]  /*dd90*/  SEL R0, R0, R10, P0 ;  /* 0x0000000a00007207 */ /* 0x001fe40000000000 */
[----:B------:R-:W-:Y:S02]  /*dda0*/  MOV R157, R8 ;  /* 0x00000008009d7202 */ /* 0x000fe40000000f00 */
        /* <DEDUP_REMOVED lines=9> */
[----:B------:R-:W-:-:S02]  /*de40*/  F2FP.F16.F32.PACK_AB R10, R29, R28 ;  /* 0x0000001c1d0a723e */ /* 0x000fc400000000ff */
[----:B------:R-:W-:Y:S02]  /*de50*/  MOV R158, R158 ;  /* 0x0000009e009e7202 */ /* 0x000fe40000000f00 */
[----:B------:R-:W-:Y:S02]  /*de60*/  MOV R159, R8 ;  /* 0x00000008009f7202 */ /* 0x000fe40000000f00 */
[----:B------:R-:W-:Y:S02]  /*de70*/  F2FP.F16.F32.PACK_AB R8, R25, R24 ;  /* 0x000000181908723e */ /* 0x000fe400000000ff */
[----:B------:R-:W-:Y:S02]  /*de80*/  F2FP.F16.F32.PACK_AB R9, R27, R26 ;  /* 0x0000001a1b09723e */ /* 0x000fe400000000ff */
[----:B------:R-:W-:Y:S02]  /*de90*/  F2FP.F16.F32.PACK_AB R11, R31, R30 ;  /* 0x0000001e1f0b723e */ /* 0x000fe400000000ff */
[----:B------:R-:W-:-:S02]  /*dea0*/  IADD3 R14, P2, R152, 0x6000, RZ ;  /* 0x00006000980e7810 */ /* 0x000fc40007f5e0ff */
[----:B------:R-:W-:Y:S01]  /*deb0*/  F2FP.F16.F32.PACK_AB R13, R35, R34 ;  /* 0x00000022230d723e */ /* 0x000fe200000000ff */
[----:B------:R0:W-:Y:S01]  /*dec0*/  STSM.16.M88.4 [R12], R8 ;  /* 0x000000080c007844 */ /* 0x0001e20000000200 */
[----:B------:R-:W-:Y:S02]  /*ded0*/  LOP3.LUT R15, R14, 0x380, RZ, 0xc0, !PT ;  /* 0x000003800e0f7812 */ /* 0x000fe400078ec0ff */
[----:B------:R-:W-:Y:S02]  /*dee0*/  IADD3 R154, P3, R152, 0x4060, RZ ;  /* 0x00004060989a7810 */ /* 0x000fe40007f7e0ff */
[----:B------:R-:W-:Y:S02]  /*def0*/  SHF.R.U64 R15, R15, 0x3, RZ ;  /* 0x000000030f0f7819 */ /* 0x000fe400000012ff */
[----:B------:R-:W-:Y:S02]  /*df00*/  LOP3.LUT R155, R154, 0x380, RZ, 0xc0, !PT ;  /* 0x000003809a9b7812 */ /* 0x000fe400078ec0ff */
[----:B------:R-:W-:Y:S01]  /*df10*/  LOP3.LUT R14, R15, R14, RZ, 0x3c, !PT ;  /* 0x0000000e0f0e7212 */ /* 0x000fe200078e3cff */
[----:B------:R-:W-:Y:S01]  /*df20*/  IMAD.X R15, RZ, RZ, R153, P2 ;  /* 0x000000ffff0f7224 */ /* 0x000fe200010e0699 */
[----:B------:R-:W-:-:S02]  /*df30*/  SHF.R.U64 R155, R155, 0x3, RZ ;  /* 0x000000039b9b7819 */ /* 0x000fc400000012ff */
[C---:B------:R-:W-:Y:S02]  /*df40*/  IADD3 R160, P6, R152.reuse, 0x4000, RZ ;  /* 0x0000400098a07810 */ /* 0x040fe40007fde0ff */
[----:B------:R-:W-:Y:S02]  /*df50*/  MOV R21, R14 ;  /* 0x0000000e00157202 */ /* 0x000fe40000000f00 */
[----:B0-----:R-:W-:Y:S02]  /*df60*/  IADD3 R8, P0, R152, 0x20, RZ ;  /* 0x0000002098087810 */ /* 0x001fe40007f1e0ff */
[----:B------:R-:W-:Y:S02]  /*df70*/  F2FP.F16.F32.PACK_AB R12, R33, R32 ;  /* 0x00000020210c723e */ /* 0x000fe400000000ff */
[----:B------:R-:W-:Y:S02]  /*df80*/  LOP3.LUT R9, R8, 0x380, RZ, 0xc0, !PT ;  /* 0x0000038008097812 */ /* 0x000fe400078ec0ff */
[----:B------:R-:W-:-:S02]  /*df90*/  F2FP.F16.F32.PACK_AB R14, R37, R36 ;  /* 0x00000024250e723e */ /* 0x000fc400000000ff */
[----:B------:R-:W-:Y:S02]  /*dfa0*/  SHF.R.U64 R9, R9, 0x3, RZ ;  /* 0x0000000309097819 */ /* 0x000fe400000012ff */
[----:B------:R-:W-:Y:S02]  /*dfb0*/  F2FP.F16.F32.PACK_AB R15, R39, R38 ;  /* 0x00000026270f723e */ /* 0x000fe400000000ff */
[----:B------:R-:W-:Y:S01]  /*dfc0*/  LOP3.LUT R8, R9, R8, RZ, 0x3c, !PT ;  /* 0x0000000809087212 */ /* 0x000fe200078e3cff */
[----:B------:R-:W-:Y:S01]  /*dfd0*/  IMAD.X R9, RZ, RZ, R153, P0 ;  /* 0x000000ffff097224 */ /* 0x000fe200000e0699 */
[----:B------:R-:W-:Y:S02]  /*dfe0*/  F2FP.F16.F32.PACK_AB R10, R45, R44 ;  /* 0x0000002c2d0a723e */ /* 0x000fe400000000ff */
[----:B------:R-:W-:Y:S02]  /*dff0*/  F2FP.F16.F32.PACK_AB R11, R47, R46 ;  /* 0x0000002e2f0b723e */ /* 0x000fe400000000ff */
[----:B------:R-:W-:-:S02]  /*e000*/  MOV R8, R8 ;  /* 0x0000000800087202 */ /* 0x000fc40000000f00 */
[----:B------:R-:W-:Y:S01]  /*e010*/  LOP3.LUT R154, R155, R154, RZ, 0x3c, !PT ;  /* 0x0000009a9b9a7212 */ /* 0x000fe200078e3cff */
[----:B------:R-:W-:Y:S01]  /*e020*/  IMAD.X R155, RZ, RZ, R153, P3 ;  /* 0x000000ffff9b7224 */ /* 0x000fe200018e0699 */
[----:B------:R-:W-:Y:S01]  /*e030*/  LOP3.LUT R161, R160, 0x380, RZ, 0xc0, !PT ;  /* 0x00000380a0a17812 */ /* 0x000fe200078ec0ff */
[----:B------:R0:W-:Y:S01]  /*e040*/  STSM.16.M88.4 [R8], R12 ;  /* 0x0000000c08007844 */ /* 0x0001e20000000200 */
[----:B------:R-:W-:Y:S02]  /*e050*/  MOV R162, R162 ;  /* 0x000000a200a27202 */ /* 0x000fe40000000f00 */
[----:B------:R-:W-:Y:S02]  /*e060*/  MOV R7, R154 ;  /* 0x0000009a00077202 */ /* 0x000fe40000000f00 */
[----:B------:R-:W-:Y:S02]  /*e070*/  SHF.R.U64 R161, R161, 0x3, RZ ;  /* 0x00000003a1a17819 */ /* 0x000fe400000012ff */
[----:B------:R-:W-:-:S02]  /*e080*/  F2FP.F16.F32.PACK_AB R155, R71, R70 ;  /* 0x00000046479b723e */ /* 0x000fc400000000ff */
        /* <DEDUP_REMOVED lines=80> */
[----:B------:R-:W-:Y:S01]  /*e590*/  STSM.16.M88.4 [R22], R12 ;  /* 0x0000000c16007844 */ /* 0x000fe20000000200 */
[----:B------:R-:W-:Y:S02]  /*e5a0*/  F2FP.F16.F32.PACK_AB R153, R139, R138 ;  /* 0x0000008a8b99723e */ /* 0x000fe400000000ff */
[----:B------:R-:W-:Y:S02]  /*e5b0*/  F2FP.F16.F32.PACK_AB R154, R141, R140 ;  /* 0x0000008c8d9a723e */ /* 0x000fe400000000ff */
[----:B------:R-:W-:Y:S02]  /*e5c0*/  F2FP.F16.F32.PACK_AB R155, R143, R142 ;  /* 0x0000008e8f9b723e */ /* 0x000fe400000000ff */
[----:B------:R-:W-:Y:S02]  /*e5d0*/  SHF.L.U64.HI R7, R194, 0x2, R202 ;  /* 0x00000002c2077819 */ /* 0x000fe400000102ca */
[----:B0-----:R-:W-:Y:S01]  /*e5e0*/  F2FP.F16.F32.PACK_AB R8, R145, R144 ;  /* 0x000000909108723e */ /* 0x001fe200000000ff */
[----:B------:R-:W-:Y:S01]  /*e5f0*/  STSM.16.M88.4 [R164], R152 ;  /* 0x00000098a4007844 */ /* 0x000fe20000000200 */
[----:B------:R-:W-:-:S02]  /*e600*/  F2FP.F16.F32.PACK_AB R9, R147, R146 ;  /* 0x000000929309723e */ /* 0x000fc400000000ff */
[----:B------:R-:W-:Y:S02]  /*e610*/  F2FP.F16.F32.PACK_AB R10, R149, R148 ;  /* 0x00000094950a723e */ /* 0x000fe400000000ff */
[----:B------:R-:W-:-:S05]  /*e620*/  F2FP.F16.F32.PACK_AB R11, R151, R150 ;  /* 0x00000096970b723e */ /* 0x000fca00000000ff */
[----:B------:R0:W-:Y:S02]  /*e630*/  STSM.16.M88.4 [R165], R8 ;  /* 0x00000008a5007844 */ /* 0x0001e40000000200 */
[----:B0-----:R-:W0:Y:S01]  /*e640*/  LDC.64 R10, c[0x0][0xd00] ;  /* 0x00034000ff0a7b82 */ /* 0x001e220000000a00 */
[----:B------:R-:W-:-:S07]  /*e650*/  IMAD.SHL.U32 R8, R194, 0x4, RZ ;  /* 0x00000004c2087824 */ /* 0x000fce00078e00ff */
[----:B------:R-:W-:Y:S01]  /*e660*/  BAR.SYNC.DEFER_BLOCKING 0x1, 0x100 ;  /* 0x0044000000007b1d */ /* 0x000fe20000010000 */
[----:B------:R-:W-:-:S04]  /*e670*/  @P0 IADD3 R12, P2, R8, UR6, RZ ;  /* 0x00000006080c0c10 */ /* 0x000fc8000ff5e0ff */
[----:B------:R-:W-:Y:S02]  /*e680*/  @P0 IADD3.X R13, R7, UR7, RZ, P2, !PT ;  /* 0x00000007070d0c10 */ /* 0x000fe400097fe4ff */
[----:B0-----:R-:W-:Y:S02]  /*e690*/  ISETP.NE.U32.AND P1, PT, R10, RZ, PT ;  /* 0x000000ff0a00720c */ /* 0x001fe40003f25070 */
[----:B------:R-:W-:Y:S01]  /*e6a0*/  IADD3 R8, P2, R8, R10, RZ ;  /* 0x0000000a08087210 */ /* 0x000fe20007f5e0ff */
[----:B------:R-:W2:Y:S01]  /*e6b0*/  @P0 LDG.E R12, desc[UR42][R12.64] ;  /* 0x0000002a0c0c0981 */ /* 0x000ea2000c1e1900 */
[----:B------:R-:W-:-:S03]  /*e6c0*/  ISETP.NE.AND.EX P1, PT, R11, RZ, PT, P1 ;  /* 0x000000ff0b00720c */ /* 0x000fc60003f25310 */
[----:B------:R-:W-:Y:S02]  /*e6d0*/  IMAD.X R9, R7, 0x1, R11, P2 ;  /* 0x0000000107097824 */ /* 0x000fe400010e060b */
[----:B------:R-:W-:-:S08]  /*e6e0*/  IMAD.MOV.U32 R7, RZ, RZ, RZ ;  /* 0x000000ffff077224 */ /* 0x000fd000078e00ff */
        /* <DEDUP_REMOVED lines=10> */
.L_x_4984:
        /* <DEDUP_REMOVED lines=11> */
[----:B------:R-:W-:Y:S01]  /*e840*/  VIADD R153, R193, UR39 ;  /* 0x00000027c1997c36 */ /* 0x000fe20008000000 */
[----:B------:R-:W-:Y:S02]  /*e850*/  SEL R9, R9, 0xa78, P1 ;  /* 0x00000a7809097807 */ /* 0x000fe40000800000 */
[----:B------:R-:W-:Y:S02]  /*e860*/  ISETP.NE.AND.EX P0, PT, R11, RZ, PT, P0 ;  /* 0x000000ff0b00720c */ /* 0x000fe40003f05300 */
[----:B------:R-:W-:Y:S01]  /*e870*/  SEL R154, R201, RZ, P1 ;  /* 0x000000ffc99a7207 */ /* 0x000fe20000800000 */
[----:B------:R-:W1:Y:S01]  /*e880*/  LDC.64 R12, c[0x0][R9+0x220] ;  /* 0x00008800090c7b82 */ /* 0x000e620000000a00 */
[----:B------:R-:W-:-:S02]  /*e890*/  SEL R22, R194, RZ, !P0 ;  /* 0x000000ffc2167207 */ /* 0x000fc40004000000 */
[----:B------:R-:W-:-:S05]  /*e8a0*/  SEL R21, R202, RZ, !P0 ;  /* 0x000000ffca157207 */ /* 0x000fca0004000000 */
[----:B------:R-:W3:Y:S01]  /*e8b0*/  LDC.64 R14, c[0x0][R9+0x218] ;  /* 0x00008600090e7b82 */ /* 0x000ee20000000a00 */
[----:B0-----:R-:W-:Y:S01]  /*e8c0*/  ISETP.NE.AND P0, PT, R155, 0x1, PT ;  /* 0x000000019b00780c */ /* 0x001fe20003f05270 */
[----:B-1----:R-:W-:-:S04]  /*e8d0*/  IMAD R13, R13, R22, RZ ;  /* 0x000000160d0d7224 */ /* 0x002fc800078e02ff */
[C---:B------:R-:W-:Y:S02]  /*e8e0*/  IMAD R21, R12.reuse, R21, R13 ;  /* 0x000000150c157224 */ /* 0x040fe400078e020d */
[----:B------:R-:W-:-:S04]  /*e8f0*/  IMAD.WIDE.U32 R12, R12, R22, RZ ;  /* 0x000000160c0c7225 */ /* 0x000fc800078e00ff */
[-C--:B---3--:R-:W-:Y:S02]  /*e900*/  IMAD R22, R15, R195.reuse, RZ ;  /* 0x000000c30f167224 */ /* 0x088fe400078e02ff */
        /* <DEDUP_REMOVED lines=20> */
[----:B------:R-:W-:-:S02]  /*ea50*/  VIADD R21, R19, UR39 ;  /* 0x0000002713157c36 */ /* 0x000fc40008000000 */
        /* <DEDUP_REMOVED lines=22> */
.L_x_4985:
        /* <DEDUP_REMOVED lines=10> */
[----:B------:R-:W-:-:S04]  /*ec60*/  SHF.R.S32.HI R9, RZ, 0x1f, R0 ;  /* 0x0000001fff097819 */ /* 0x000fc80000011400 */
[----:B------:R-:W-:-:S04]  /*ec70*/  LEA.HI R9, R9, R0, RZ, 0x3 ;  /* 0x0000000009097211 */ /* 0x000fc800078f18ff */
[----:B0-----:R-:W-:-:S05]  /*ec80*/  SHF.R.S32.HI R3, RZ, 0x3, R9 ;  /* 0x00000003ff037819 */ /* 0x001fca0000011409 */
        /* <DEDUP_REMOVED lines=9> */
[----:B------:R-:W-:Y:S01]  /*ed20*/  IMAD.X R25, RZ, RZ, R5, P3 ;  /* 0x000000ffff197224 */ /* 0x000fe200018e0605 */
[----:B------:R-:W-:Y:S02]  /*ed30*/  IADD3 R53, P3, R4, 0x8000, RZ ;  /* 0x0000800004357810 */ /* 0x000fe40007f7e0ff */
[----:B------:R-:W-:Y:S02]  /*ed40*/  SHF.R.U64 R44, R44, 0x3, RZ ;  /* 0x000000032c2c7819 */ /* 0x000fe400000012ff */
[----:B------:R-:W-:Y:S01]  /*ed50*/  LOP3.LUT R52, R53, 0x380, RZ, 0xc0, !PT ;  /* 0x0000038035347812 */ /* 0x000fe200078ec0ff */
[----:B------:R-:W-:Y:S01]  /*ed60*/  IMAD R8, R8, UR8, RZ ;  /* 0x0000000808087c24 */ /* 0x000fe2000f8e02ff */
[----:B------:R-:W-:Y:S01]  /*ed70*/  IADD3 R49, P2, R4, 0x7000, RZ ;  /* 0x0000700004317810 */ /* 0x000fe20007f5e0ff */
[----:B------:R-:W5:Y:S01]  /*ed80*/  LD.E.128 R24, desc[UR42][R24.64] ;  /* 0x0000002a18187980 */ /* 0x000f62000c101d00 */
[----:B------:R-:W-:-:S02]  /*ed90*/  SHF.R.U64 R52, R52, 0x3, RZ ;  /* 0x0000000334347819 */ /* 0x000fc400000012ff */
[C---:B------:R-:W-:Y:S02]  /*eda0*/  IADD3 R29, P4, R4.reuse, 0x2000, RZ ;  /* 0x00002000041d7810 */ /* 0x040fe40007f9e0ff */
[C---:B------:R-:W-:Y:S02]  /*edb0*/  IADD3 R33, P5, R4.reuse, 0x3000, RZ ;  /* 0x0000300004217810 */ /* 0x040fe40007fbe0ff */
[----:B------:R-:W-:Y:S02]  /*edc0*/  IADD3 R37, P6, R4, 0x4000, RZ ;  /* 0x0000400004257810 */ /* 0x000fe40007fde0ff */
[----:B------:R-:W-:Y:S02]  /*edd0*/  LOP3.LUT R40, R41, 0x380, RZ, 0xc0, !PT ;  /* 0x0000038029287812 */ /* 0x000fe400078ec0ff */
[----:B------:R-:W-:Y:S01]  /*ede0*/  LOP3.LUT R52, R52, R53, RZ, 0x3c, !PT ;  /* 0x0000003534347212 */ /* 0x000fe200078e3cff */
[--C-:B------:R-:W-:Y:S01]  /*edf0*/  IMAD.X R53, RZ, RZ, R5.reuse, P3 ;  /* 0x000000ffff357224 */ /* 0x100fe200018e0605 */
[----:B------:R-:W-:Y:S01]  /*ee00*/  LOP3.LUT R44, R44, R45, RZ, 0x3c, !PT ;  /* 0x0000002d2c2c7212 */ /* 0x000fe200078e3cff */
[----:B------:R-:W-:Y:S01]  /*ee10*/  IMAD.X R45, RZ, RZ, R5, P1 ;  /* 0x000000ffff2d7224 */ /* 0x000fe200008e0605 */
[----:B------:R-:W-:-:S02]  /*ee20*/  LOP3.LUT R48, R49, 0x380, RZ, 0xc0, !PT ;  /* 0x0000038031307812 */ /* 0x000fc400078ec0ff */
[----:B------:R-:W-:Y:S01]  /*ee30*/  IADD3 R11, P3, R4, 0xf000, RZ ;  /* 0x0000f000040b7810 */ /* 0x000fe20007f7e0ff */
[----:B------:R-:W5:Y:S01]  /*ee40*/  LD.E.128 R52, desc[UR42][R52.64] ;  /* 0x0000002a34347980 */ /* 0x000f62000c101d00 */
[----:B------:R-:W-:Y:S02]  /*ee50*/  LOP3.LUT R28, R29, 0x380, RZ, 0xc0, !PT ;  /* 0x000003801d1c7812 */ /* 0x000fe400078ec0ff */
[----:B------:R-:W-:Y:S01]  /*ee60*/  LOP3.LUT R32, R33, 0x380, RZ, 0xc0, !PT ;  /* 0x0000038021207812 */ /* 0x000fe200078ec0ff */
[----:B------:R-:W-:Y:S01]  /*ee70*/  IMAD.X R81, RZ, RZ, R5, P3 ;  /* 0x000000ffff517224 */ /* 0x000fe200018e0605 */
[----:B------:R-:W-:Y:S01]  /*ee80*/  LOP3.LUT R36, R37, 0x380, RZ, 0xc0, !PT ;  /* 0x0000038025247812 */ /* 0x000fe200078ec0ff */
[----:B------:R-:W5:Y:S01]  /*ee90*/  LD.E.128 R44, desc[UR42][R44.64] ;  /* 0x0000002a2c2c7980 */ /* 0x000f62000c101d00 */
[----:B------:R-:W-:Y:S02]  /*eea0*/  SHF.R.U64 R40, R40, 0x3, RZ ;  /* 0x0000000328287819 */ /* 0x000fe400000012ff */
[----:B------:R-:W-:-:S02]  /*eeb0*/  IADD3 R73, P1, R4, 0xd000, RZ ;  /* 0x0000d00004497810 */ /* 0x000fc40007f3e0ff */
[----:B------:R-:W-:Y:S02]  /*eec0*/  SHF.R.U64 R48, R48, 0x3, RZ ;  /* 0x0000000330307819 */ /* 0x000fe400000012ff */
[----:B------:R-:W-:Y:S02]  /*eed0*/  SHF.R.U64 R28, R28, 0x3, RZ ;  /* 0x000000031c1c7819 */ /* 0x000fe400000012ff */
[----:B------:R-:W-:Y:S02]  /*eee0*/  SHF.R.U64 R32, R32, 0x3, RZ ;  /* 0x0000000320207819 */ /* 0x000fe400000012ff */
[----:B------:R-:W-:Y:S02]  /*eef0*/  SHF.R.U64 R36, R36, 0x3, RZ ;  /* 0x0000000324247819 */ /* 0x000fe400000012ff */
[----:B------:R-:W-:Y:S01]  /*ef00*/  LOP3.LUT R40, R40, R41, RZ, 0x3c, !PT ;  /* 0x0000002928287212 */ /* 0x000fe200078e3cff */
[----:B------:R-:W-:Y:S01]  /*ef10*/  IMAD.X R41, RZ, RZ, R5, P0 ;  /* 0x000000ffff297224 */ /* 0x000fe200000e0605 */
[----:B------:R-:W-:-:S02]  /*ef20*/  LOP3.LUT R72, R73, 0x380, RZ, 0xc0, !PT ;  /* 0x0000038049487812 */ /* 0x000fc400078ec0ff */
[----:B--2---:R-:W-:Y:S02]  /*ef30*/  ISETP.NE.AND P3, PT, R21, 0x1, PT ;  /* 0x000000011500780c */ /* 0x004fe40003f65270 */
[----:B------:R-:W-:Y:S01]  /*ef40*/  LOP3.LUT R48, R48, R49, RZ, 0x3c, !PT ;  /* 0x0000003130307212 */ /* 0x000fe200078e3cff */
[--C-:B------:R-:W-:Y:S01]  /*ef50*/  IMAD.X R49, RZ, RZ, R5.reuse, P2 ;  /* 0x000000ffff317224 */ /* 0x100fe200010e0605 */
[----:B------:R-:W-:Y:S01]  /*ef60*/  IADD3 R69, P0, R4, 0xc000, RZ ;  /* 0x0000c00004457810 */ /* 0x000fe20007f1e0ff */
[----:B------:R-:W5:Y:S01]  /*ef70*/  LD.E.128 R40, desc[UR42][R40.64] ;  /* 0x0000002a28287980 */ /* 0x000f62000c101d00 */
[----:B------:R-:W-:Y:S01]  /*ef80*/  LOP3.LUT R28, R28, R29, RZ, 0x3c, !PT ;  /* 0x0000001d1c1c7212 */ /* 0x000fe200078e3cff */
[--C-:B------:R-:W-:Y:S01]  /*ef90*/  IMAD.X R29, RZ, RZ, R5.reuse, P4 ;  /* 0x000000ffff1d7224 */ /* 0x100fe200020e0605 */
[----:B------:R-:W-:Y:S01]  /*efa0*/  LOP3.LUT R32, R32, R33, RZ, 0x3c, !PT ;  /* 0x0000002120207212 */ /* 0x000fe200078e3cff */
[--C-:B------:R-:W-:Y:S01]  /*efb0*/  IMAD.X R33, RZ, RZ, R5.reuse, P5 ;  /* 0x000000ffff217224 */ /* 0x100fe200028e0605 */
[----:B------:R-:W-:Y:S01]  /*efc0*/  LOP3.LUT R36, R36, R37, RZ, 0x3c, !PT ;  /* 0x0000002524247212 */ /* 0x000fe200078e3cff */
[----:B------:R-:W-:Y:S01]  /*efd0*/  IMAD.X R37, RZ, RZ, R5, P6 ;  /* 0x000000ffff257224 */ /* 0x000fe200030e0605 */
[----:B------:R-:W-:Y:S01]  /*efe0*/  IADD3 R77, P2, R4, 0xe000, RZ ;  /* 0x0000e000044d7810 */ /* 0x000fe20007f5e0ff */
[----:B------:R-:W0:Y:S01]  /*eff0*/  @P3 LDC R85, c[0x0][0xcec] ;  /* 0x00033b00ff553b82 */ /* 0x000e220000000800 */
[----:B------:R-:W-:Y:S01]  /*f000*/  SHF.R.U64 R72, R72, 0x3, RZ ;  /* 0x0000000348487819 */ /* 0x000fe200000012ff */
[----:B------:R-:W5:Y:S01]  /*f010*/  LD.E.128 R28, desc[UR42][R28.64] ;  /* 0x0000002a1c1c7980 */ /* 0x000f62000c101d00 */
[----:B------:R-:W-:-:S02]  /*f020*/  LOP3.LUT R10, R11, 0x380, RZ, 0xc0, !PT ;  /* 0x000003800b0a7812 */ /* 0x000fc400078ec0ff */
[C---:B------:R-:W-:Y:S01]  /*f030*/  IADD3 R57, P4, R4.reuse, 0x9000, RZ ;  /* 0x0000900004397810 */ /* 0x040fe20007f9e0ff */
[----:B------:R-:W5:Y:S01]  /*f040*/  LD.E.128 R32, desc[UR42][R32.64] ;  /* 0x0000002a20207980 */ /* 0x000f62000c101d00 */
[C---:B------:R-:W-:Y:S01]  /*f050*/  IADD3 R61, P5, R4.reuse, 0xa000, RZ ;  /* 0x0000a000043d7810 */ /* 0x040fe20007fbe0ff */
[----:B------:R-:W1:Y:S01]  /*f060*/  @P3 LDC R87, c[0x0][0xcf0] ;  /* 0x00033c00ff573b82 */ /* 0x000e620000000800 */
[C---:B------:R-:W-:Y:S01]  /*f070*/  IADD3 R65, P6, R4.reuse, 0xb000, RZ ;  /* 0x0000b00004417810 */ /* 0x040fe20007fde0ff */
[----:B------:R-:W5:Y:S01]  /*f080*/  LD.E.128 R36, desc[UR42][R36.64] ;  /* 0x0000002a24247980 */ /* 0x000f62000c101d00 */
[----:B------:R-:W-:Y:S02]  /*f090*/  LOP3.LUT R68, R69, 0x380, RZ, 0xc0, !PT ;  /* 0x0000038045447812 */ /* 0x000fe400078ec0ff */
[----:B------:R-:W-:Y:S01]  /*f0a0*/  LOP3.LUT R13, R4, 0x380, RZ, 0xc0, !PT ;  /* 0x00000380040d7812 */ /* 0x000fe200078ec0ff */
[----:B------:R-:W5:Y:S01]  /*f0b0*/  LD.E.128 R48, desc[UR42][R48.64] ;  /* 0x0000002a30307980 */ /* 0x000f62000c101d00 */
[----:B------:R-:W-:-:S02]  /*f0c0*/  LOP3.LUT R76, R77, 0x380, RZ, 0xc0, !PT ;  /* 0x000003804d4c7812 */ /* 0x000fc400078ec0ff */
[----:B------:R-:W-:Y:S01]  /*f0d0*/  LOP3.LUT R72, R72, R73, RZ, 0x3c, !PT ;  /* 0x0000004948487212 */ /* 0x000fe200078e3cff */
[----:B------:R-:W-:Y:S01]  /*f0e0*/  IMAD.X R73, RZ, RZ, R5, P1 ;  /* 0x000000ffff497224 */ /* 0x000fe200008e0605 */
[----:B------:R-:W-:Y:S02]  /*f0f0*/  SHF.R.U64 R10, R10, 0x3, RZ ;  /* 0x000000030a0a7819 */ /* 0x000fe400000012ff */
[----:B------:R-:W-:Y:S02]  /*f100*/  LOP3.LUT R56, R57, 0x380, RZ, 0xc0, !PT ;  /* 0x0000038039387812 */ /* 0x000fe400078ec0ff */
[----:B------:R-:W-:Y:S01]  /*f110*/  LOP3.LUT R60, R61, 0x380, RZ, 0xc0, !PT ;  /* 0x000003803d3c7812 */ /* 0x000fe200078ec0ff */
[----:B------:R-:W5:Y:S01]  /*f120*/  LD.E.128 R72, desc[UR42][R72.64] ;  /* 0x0000002a48487980 */ /* 0x000f62000c101d00 */
[----:B------:R-:W-:Y:S02]  /*f130*/  LOP3.LUT R64, R65, 0x380, RZ, 0xc0, !PT ;  /* 0x0000038041407812 */ /* 0x000fe400078ec0ff */
[----:B------:R-:W-:-:S02]  /*f140*/  SHF.R.U64 R68, R68, 0x3, RZ ;  /* 0x0000000344447819 */ /* 0x000fc400000012ff */
[----:B------:R-:W-:Y:S02]  /*f150*/  SHF.R.U64 R13, R13, 0x3, RZ ;  /* 0x000000030d0d7819 */ /* 0x000fe400000012ff */
[----:B------:R-:W-:Y:S02]  /*f160*/  ISETP.GE.AND P1, PT, R200, UR7, PT ;  /* 0x00000007c8007c0c */ /* 0x000fe4000bf26270 */
[----:B------:R-:W-:Y:S02]  /*f170*/  SHF.R.U64 R76, R76, 0x3, RZ ;  /* 0x000000034c4c7819 */ /* 0x000fe400000012ff */
[----:B------:R-:W-:Y:S01]  /*f180*/  LOP3.LUT R80, R10, R11, RZ, 0x3c, !PT ;  /* 0x0000000b0a507212 */ /* 0x000fe200078e3cff */
[----:B------:R-:W-:Y:S01]  /*f190*/  IMAD R11, R7, UR9, R8 ;  /* 0x00000009070b7c24 */ /* 0x000fe2000f8e0208 */
[----:B------:R-:W-:Y:S02]  /*f1a0*/  SHF.R.U64 R56, R56, 0x3, RZ ;  /* 0x0000000338387819 */ /* 0x000fe400000012ff */
[----:B------:R-:W-:-:S02]  /*f1b0*/  SHF.R.U64 R60, R60, 0x3, RZ ;  /* 0x000000033c3c7819 */ /* 0x000fc400000012ff */
[----:B------:R-:W-:Y:S01]  /*f1c0*/  SHF.R.U64 R64, R64, 0x3, RZ ;  /* 0x0000000340407819 */ /* 0x000fe200000012ff */
[----:B------:R-:W5:Y:S01]  /*f1d0*/  LD.E.128 R80, desc[UR42][R80.64] ;  /* 0x0000002a50507980 */ /* 0x000f62000c101d00 */
[----:B------:R-:W-:Y:S01]  /*f1e0*/  LOP3.LUT R68, R68, R69, RZ, 0x3c, !PT ;  /* 0x0000004544447212 */ /* 0x000fe200078e3cff */
[--C-:B------:R-:W-:Y:S01]  /*f1f0*/  IMAD.X R69, RZ, RZ, R5.reuse, P0 ;  /* 0x000000ffff457224 */ /* 0x100fe200000e0605 */
[----:B------:R-:W-:Y:S02]  /*f200*/  LOP3.LUT R4, R13, R4, RZ, 0x3c, !PT ;  /* 0x000000040d047212 */ /* 0x000fe400078e3cff */
[----:B------:R-:W-:Y:S02]  /*f210*/  SEL R8, RZ, 0xffffffff, P1 ;  /* 0xffffffffff087807 */ /* 0x000fe40000800000 */
[----:B------:R-:W-:Y:S01]  /*f220*/  LOP3.LUT R76, R76, R77, RZ, 0x3c, !PT ;  /* 0x0000004d4c4c7212 */ /* 0x000fe200078e3cff */
[--C-:B------:R-:W-:Y:S01]  /*f230*/  IMAD.X R77, RZ, RZ, R5.reuse, P2 ;  /* 0x000000ffff4d7224 */ /* 0x100fe200010e0605 */
[----:B------:R-:W-:Y:S01]  /*f240*/  ISETP.GE.AND P0, PT, R199, UR7, PT ;  /* 0x00000007c7007c0c */ /* 0x000fe2000bf06270 */
[----:B------:R2:W5:Y:S01]  /*f250*/  LD.E.128 R12, desc[UR42][R4.64] ;  /* 0x0000002a040c7980 */ /* 0x000562000c101d00 */
[----:B------:R-:W-:Y:S01]  /*f260*/  LOP3.LUT R56, R56, R57, RZ, 0x3c, !PT ;  /* 0x0000003938387212 */ /* 0x000fe200078e3cff */
[--C-:B------:R-:W-:Y:S01]  /*f270*/  IMAD.X R57, RZ, RZ, R5.reuse, P4 ;  /* 0x000000ffff397224 */ /* 0x100fe200020e0605 */
[----:B------:R-:W-:Y:S01]  /*f280*/  LOP3.LUT R60, R60, R61, RZ, 0x3c, !PT ;  /* 0x0000003d3c3c7212 */ /* 0x000fe200078e3cff */
[--C-:B------:R-:W-:Y:S01]  /*f290*/  IMAD.X R61, RZ, RZ, R5.reuse, P5 ;  /* 0x000000ffff3d7224 */ /* 0x100fe200028e0605 */
[----:B------:R-:W-:Y:S01]  /*f2a0*/  LOP3.LUT R64, R64, R65, RZ, 0x3c, !PT ;  /* 0x0000004140407212 */ /* 0x000fe200078e3cff */
[----:B------:R-:W-:Y:S01]  /*f2b0*/  IMAD.X R65, RZ, RZ, R5, P6 ;  /* 0x000000ffff417224 */ /* 0x000fe200030e0605 */
[----:B------:R-:W-:Y:S01]  /*f2c0*/  ISETP.GE.AND P2, PT, R18, UR7, PT ;  /* 0x0000000712007c0c */ /* 0x000fe2000bf46270 */
[----:B------:R-:W-:Y:S01]  /*f2d0*/  IMAD.SHL.U32 R10, R8, 0x2, RZ ;  /* 0x00000002080a7824 */ /* 0x000fe200078e00ff */
[----:B------:R-:W-:Y:S01]  /*f2e0*/  SEL R8, RZ, 0xffffffff, P0 ;  /* 0xffffffffff087807 */ /* 0x000fe20000000000 */
[----:B--2---:R-:W-:Y:S01]  /*f2f0*/  IMAD.WIDE.U32 R4, R7, UR8, RZ ;  /* 0x0000000807047c25 */ /* 0x004fe2000f8e00ff */
[----:B------:R-:W-:Y:S01]  /*f300*/  LOP3.LUT R9, R9, 0xfffffff8, RZ, 0xc0, !PT ;  /* 0xfffffff809097812 */ /* 0x000fe200078ec0ff */
[----:B------:R-:W-:Y:S01]  /*f310*/  ULDC.64 UR8, c[0x0][0xbe8] ;  /* 0x0002fa0000087ab9 */ /* 0x000fe20000000a00 */
[----:B------:R-:W-:Y:S01]  /*f320*/  SEL R7, RZ, 0x1, P2 ;  /* 0x00000001ff077807 */ /* 0x000fe20001000000 */
[----:B------:R-:W-:Y:S01]  /*f330*/  IMAD.IADD R5, R5, 0x1, R11 ;  /* 0x0000000105057824 */ /* 0x000fe200078e020b */
[----:B------:R-:W5:Y:S01]  /*f340*/  LD.E.128 R56, desc[UR42][R56.64] ;  /* 0x0000002a38387980 */ /* 0x000f62000c101d00 */
[----:B------:R-:W-:Y:S01]  /*f350*/  IMAD.SHL.U32 R8, R8, 0x4, RZ ;  /* 0x0000000408087824 */ /* 0x000fe200078e00ff */
[----:B------:R-:W-:Y:S01]  /*f360*/  LOP3.LUT R7, R10, 0x2, R7, 0xe2, !PT ;  /* 0x000000020a077812 */ /* 0x000fe200078ee207 */
[----:B------:R-:W-:Y:S01]  /*f370*/  IMAD.IADD R0, R0, 0x1, -R9 ;  /* 0x0000000100007824 */ /* 0x000fe200078e0a09 */
[----:B------:R-:W-:Y:S01]  /*f380*/  ISETP.GE.AND P0, PT, R198, UR7, PT ;  /* 0x00000007c6007c0c */ /* 0x000fe2000bf06270 */
[C---:B------:R-:W-:Y:S01]  /*f390*/  IMAD.WIDE.U32 R4, R195.reuse, UR8, R4 ;  /* 0x00000008c3047c25 */ /* 0x040fe2000f8e0004 */
[----:B------:R-:W-:Y:S01]  /*f3a0*/  LOP3.LUT R7, R8, 0x4, R7, 0xe2, !PT ;  /* 0x0000000408077812 */ /* 0x000fe200078ee207 */
[----:B------:R-:W5:Y:S01]  /*f3b0*/  LD.E.128 R60, desc[UR42][R60.64] ;  /* 0x0000002a3c3c7980 */ /* 0x000f62000c101d00 */
[----:B------:R-:W-:Y:S01]  /*f3c0*/  SHF.R.S32.HI R9, RZ, 0x1f, R194 ;  /* 0x0000001fff097819 */ /* 0x000fe200000114c2 */
[----:B------:R-:W-:Y:S01]  /*f3d0*/  IMAD R0, R0, 0x20, R3 ;  /* 0x0000002000007824 */ /* 0x000fe200078e0203 */
[----:B------:R-:W-:Y:S01]  /*f3e0*/  SEL R8, RZ, 0xffffffff, P0 ;  /* 0xffffffffff087807 */ /* 0x000fe20000000000 */
[----:B------:R-:W-:Y:S01]  /*f3f0*/  IMAD R5, R195, UR9, R5 ;  /* 0x00000009c3057c24 */ /* 0x000fe2000f8e0205 */
[----:B------:R-:W-:Y:S01]  /*f400*/  ISETP.GE.AND P0, PT, R197, UR7, PT ;  /* 0x00000007c5007c0c */ /* 0x000fe2000bf06270 */
[----:B------:R-:W-:Y:S01]  /*f410*/  ULDC.64 UR8, c[0x0][0xbf0] ;  /* 0x0002fc0000087ab9 */ /* 0x000fe20000000a00 */
[----:B------:R-:W-:Y:S01]  /*f420*/  VIADD R20, R0, UR39 ;  /* 0x0000002700147c36 */ /* 0x000fe20008000000 */
[----:B------:R-:W5:Y:S01]  /*f430*/  LD.E.128 R64, desc[UR42][R64.64] ;  /* 0x0000002a40407980 */ /* 0x000f62000c101d00 */
[----:B------:R-:W-:Y:S01]  /*f440*/  IMAD R11, R9, UR8, RZ ;  /* 0x00000008090b7c24 */ /* 0x000fe2000f8e02ff */
[----:B------:R-:W-:Y:S01]  /*f450*/  SEL R9, RZ, 0xffffffff, P0 ;  /* 0xffffffffff097807 */ /* 0x000fe20000000000 */
[----:B------:R-:W-:Y:S01]  /*f460*/  IMAD.SHL.U32 R8, R8, 0x8, RZ ;  /* 0x0000000808087824 */ /* 0x000fe200078e00ff */
[----:B------:R-:W5:Y:S01]  /*f470*/  LD.E.128 R68, desc[UR42][R68.64] ;  /* 0x0000002a44447980 */ /* 0x000f62000c101d00 */
[----:B0-----:R-:W-:-:S03]  /*f480*/  @P3 IMAD.HI.U32 R0, R20, R85, RZ ;  /* 0x0000005514003227 */ /* 0x001fc600078e00ff */
[----:B------:R-:W-:Y:S01]  /*f490*/  LOP3.LUT R8, R8, 0x8, R7, 0xe2, !PT ;  /* 0x0000000808087812 */ /* 0x000fe200078ee207 */
[----:B------:R-:W-:Y:S01]  /*f4a0*/  IMAD.SHL.U32 R9, R9, 0x10, RZ ;  /* 0x0000001009097824 */ /* 0x000fe200078e00ff */
[----:B------:R-:W5:Y:S01]  /*f4b0*/  LD.E.128 R76, desc[UR42][R76.64] ;  /* 0x0000002a4c4c7980 */ /* 0x000f62000c101d00 */
[----:B------:R-:W-:Y:S01]  /*f4c0*/  IMAD.MOV.U32 R7, RZ, RZ, R20 ;  /* 0x000000ffff077224 */ /* 0x000fe200078e0014 */
[----:B-1----:R-:W-:Y:S01]  /*f4d0*/  @P3 SHF.R.U32.HI R7, RZ, R87, R0 ;  /* 0x00000057ff073219 */ /* 0x002fe20000011600 */
[C---:B------:R-:W-:Y:S02]  /*f4e0*/  IMAD R11, R194.reuse, UR9, R11 ;  /* 0x00000009c20b7c24 */ /* 0x040fe4000f8e020b */
[----:B------:R-:W-:Y:S01]  /*f4f0*/  IMAD.WIDE.U32 R4, R194, UR8, R4 ;  /* 0x00000008c2047c25 */ /* 0x000fe2000f8e0004 */
[----:B------:R-:W-:Y:S01]  /*f500*/  LOP3.LUT R8, R9, 0x10, R8, 0xe2, !PT ;  /* 0x0000001009087812 */ /* 0x000fe200078ee208 */
[----:B------:R-:W-:Y:S01]  /*f510*/  ULDC.64 UR8, c[0x0][0xbe0] ;  /* 0x0002f80000087ab9 */ /* 0x000fe20000000a00 */
[----:B------:R-:W-:Y:S01]  /*f520*/  SHF.R.S32.HI R9, RZ, 0x1f, R7 ;  /* 0x0000001fff097819 */ /* 0x000fe20000011407 */
[----:B------:R-:W-:Y:S01]  /*f530*/  IMAD.IADD R5, R5, 0x1, R11 ;  /* 0x0000000105057824 */ /* 0x000fe200078e020b */
[----:B------:R-:W-:Y:S01]  /*f540*/  ISETP.GE.AND P0, PT, R196, UR7, PT ;  /* 0x00000007c4007c0c */ /* 0x000fe2000bf06270 */
[----:B------:R-:W-:Y:S01]  /*f550*/  IMAD.MOV R11, RZ, RZ, -R7 ;  /* 0x000000ffff0b7224 */ /* 0x000fe200078e0a07 */
[----:B------:R-:W-:Y:S01]  /*f560*/  @!PT LDS RZ, [RZ] ;  /* 0x00000000fffff984 */ /* 0x000fe20000000800 */
[----:B------:R-:W-:Y:S01]  /*f570*/  @!PT LDS RZ, [RZ] ;  /* 0x00000000fffff984 */ /* 0x000fe20000000800 */
[----:B------:R-:W-:Y:S01]  /*f580*/  @!PT LDS RZ, [RZ] ;  /* 0x00000000fffff984 */ /* 0x000fe20000000800 */
[----:B------:R-:W-:Y:S01]  /*f590*/  @!PT LDS RZ, [RZ] ;  /* 0x00000000fffff984 */ /* 0x000fe20000000800 */
[----:B------:R0:W-:Y:S06]  /*f5a0*/  MEMBAR.ALL.CTA ;  /* 0x0000000000007992 */ /* 0x0001ec0000008000 */
[----:B0-----:R-:W0:Y:S01]  /*f5b0*/  FENCE.VIEW.ASYNC.S ;  /* 0x00000000000073c6 */ /* 0x001e220000000000 */
[----:B------:R-:W-:Y:S01]  /*f5c0*/  IMAD R10, R9, UR8, RZ ;  /* 0x00000008090a7c24 */ /* 0x000fe2000f8e02ff */
[----:B------:R-:W-:Y:S01]  /*f5d0*/  SEL R0, RZ, 0xffffffff, P0 ;  /* 0xffffffffff007807 */ /* 0x000fe20000000000 */
[----:B------:R-:W-:-:S02]  /*f5e0*/  IMAD R9, R21, R11, R20 ;  /* 0x0000000b15097224 */ /* 0x000fc400078e0214 */
[----:B------:R-:W-:-:S04]  /*f5f0*/  IMAD.WIDE.U32 R4, R7, UR8, R4 ;  /* 0x0000000807047c25 */ /* 0x000fc8000f8e0004 */
[----:B------:R-:W-:Y:S01]  /*f600*/  IMAD.SHL.U32 R85, R0, 0x20, RZ ;  /* 0x0000002000557824 */ /* 0x000fe200078e00ff */
[----:B------:R-:W-:Y:S01]  /*f610*/  SHF.R.S32.HI R0, RZ, 0x1f, R9 ;  /* 0x0000001fff007819 */ /* 0x000fe20000011409 */
[----:B------:R-:W-:Y:S01]  /*f620*/  IMAD R11, R7, UR9, R10 ;  /* 0x00000009070b7c24 */ /* 0x000fe2000f8e020a */
[----:B------:R-:W-:Y:S01]  /*f630*/  ULDC.64 UR8, c[0x0][0xbd8] ;  /* 0x0002f60000087ab9 */ /* 0x000fe20000000a00 */
[----:B------:R-:W-:Y:S01]  /*f640*/  IMAD R86, R21, UR6, RZ ;  /* 0x0000000615567c24 */ /* 0x000fe2000f8e02ff */
[----:B------:R-:W-:Y:S01]  /*f650*/  LOP3.LUT R8, R85, 0x20, R8, 0xe2, !PT ;  /* 0x0000002055087812 */ /* 0x000fe200078ee208 */
[----:B------:R-:W-:Y:S02]  /*f660*/  IMAD.IADD R5, R5, 0x1, R11 ;  /* 0x0000000105057824 */ /* 0x000fe400078e020b */
[----:B------:R-:W-:Y:S02]  /*f670*/  IMAD R0, R0, UR8, RZ ;  /* 0x0000000800007c24 */ /* 0x000fe4000f8e02ff */
[----:B------:R-:W-:-:S02]  /*f680*/  VIADD R85, R3, UR39 ;  /* 0x0000002703557c36 */ /* 0x000fc40008000000 */
[C---:B------:R-:W-:Y:S02]  /*f690*/  VIADD R153, R18.reuse, 0x180 ;  /* 0x0000018012997836 */ /* 0x040fe40000000000 */
[C---:B------:R-:W-:Y:S02]  /*f6a0*/  IMAD R11, R9.reuse, UR9, R0 ;  /* 0x00000009090b7c24 */ /* 0x040fe4000f8e0200 */
[----:B------:R-:W-:Y:S01]  /*f6b0*/  IMAD.WIDE.U32 R4, R9, UR8, R4 ;  /* 0x0000000809047c25 */ /* 0x000fe2000f8e0004 */
[----:B------:R-:W-:Y:S01]  /*f6c0*/  ISETP.GE.AND P1, PT, R85, R86, PT ;  /* 0x000000565500720c */ /* 0x000fe20003f26270 */
[----:B------:R-:W-:Y:S01]  /*f6d0*/  ULDC.64 UR8, c[0x0][0xb80] ;  /* 0x0002e00000087ab9 */ /* 0x000fe20000000a00 */
[----:B------:R-:W-:Y:S01]  /*f6e0*/  ISETP.GE.AND P0, PT, R153, UR7, PT ;  /* 0x0000000799007c0c */ /* 0x000fe2000bf06270 */
[----:B------:R-:W-:Y:S01]  /*f6f0*/  VIADD R152, R18, 0x1c0 ;  /* 0x000001c012987836 */ /* 0x000fe20000000000 */
[----:B------:R-:W-:Y:S01]  /*f700*/  LEA R22, P2, R4, UR8, 0x1 ;  /* 0x0000000804167c11 */ /* 0x000fe2000f8408ff */
[----:B------:R-:W-:-:S02]  /*f710*/  IMAD.IADD R3, R5, 0x1, R11 ;  /* 0x0000000105037824 */ /* 0x000fc400078e020b */
[----:B------:R-:W-:Y:S01]  /*f720*/  VIADD R0, R17, 0x38820 ;  /* 0x0003882011007836 */ /* 0x000fe20000000000 */
[----:B------:R-:W-:Y:S02]  /*f730*/  SEL R7, RZ, 0x40, P0 ;  /* 0x00000040ff077807 */ /* 0x000fe40000000000 */
[----:B------:R-:W-:Y:S02]  /*f740*/  ISETP.GE.AND P0, PT, R152, UR7, PT ;  /* 0x0000000798007c0c */ /* 0x000fe4000bf06270 */
[----:B------:R-:W-:Y:S02]  /*f750*/  LEA.HI.X R84, R4, UR9, R3, 0x1, P2 ;  /* 0x0000000904547c11 */ /* 0x000fe400090f0c03 */
[----:B------:R-:W-:Y:S02]  /*f760*/  PRMT R0, RZ, 0x654, R0 ;  /* 0x00000654ff007816 */ /* 0x000fe40000000000 */
[----:B------:R-:W-:Y:S01]  /*f770*/  LOP3.LUT R7, R8, R7, RZ, 0xfc, !PT ;  /* 0x0000000708077212 */ /* 0x000fe200078efcff */
[----:B0-----:R0:W1:Y:S01]  /*f780*/  SHFL.IDX PT, R4, R22, RZ, 0x181f ;  /* 0x00181fff16047589 */ /* 0x00106200000e0000 */
[----:B------:R-:W-:Y:S01]  /*f790*/  SEL R8, RZ, 0x80, P0 ;  /* 0x00000080ff087807 */ /* 0x000fe20000000000 */
[----:B------:R2:W-:Y:S01]  /*f7a0*/  SYNCS.ARRIVE.TRANS64.RED.A1T0 RZ, [R0+URZ], RZ ;  /* 0x000000ff00ff79a7 */ /* 0x0005e2000810043f */
[----:B------:R-:W-:Y:S01]  /*f7b0*/  BSSY B1, `(.L_x_4987) ;  /* 0x000002a000017945 */ /* 0x000fe20003800000 */
[----:B------:R0:W3:Y:S01]  /*f7c0*/  SHFL.IDX PT, R5, R84, RZ, 0x181f ;  /* 0x00181fff54057589 */ /* 0x0000e200000e0000 */
[----:B------:R-:W-:-:S02]  /*f7d0*/  SHF.R.S32.HI R154, RZ, 0x1f, R200 ;  /* 0x0000001fff9a7819 */ /* 0x000fc400000114c8 */
[----:B--2---:R-:W-:Y:S01]  /*f7e0*/  LOP3.LUT R0, R7, R8, RZ, 0xfc, !PT ;  /* 0x0000000807007212 */ /* 0x004fe200078efcff */
        /* <DEDUP_REMOVED lines=17> */
[----:B------:R-:W-:Y:S02]  /*f900*/  @!P4 LEA.HI.X R21, R199, R5, R3, 0x1, P5 ;  /* 0x00000005c715c211 */ /* 0x000fe400028f0c03 */
[----:B------:R-:W-:-:S03]  /*f910*/  SHF.R.S32.HI R3, RZ, 0x1f, R196 ;  /* 0x0000001fff037819 */ /* 0x000fc600000114c4 */
[----:B------:R4:W-:Y:S01]  /*f920*/  @!P4 ST.E.128 desc[UR42][R20.64], R36 ;  /* 0x000000241400c985 */ /* 0x0009e2000c101d2a */
[CC--:B-1----:R-:W-:Y:S02]  /*f930*/  @!P3 LEA R14, P6, R198.reuse, R4.reuse, 0x1 ;  /* 0x00000004c60eb211 */ /* 0x0c2fe400078c08ff */
[CC--:B------:R-:W-:Y:S02]  /*f940*/  @!P2 LEA R12, P5, R197.reuse, R4.reuse, 0x1 ;  /* 0x00000004c50ca211 */ /* 0x0c0fe400078a08ff */
[-C--:B------:R-:W-:Y:S02]  /*f950*/  @!P3 LEA.HI.X R15, R198, R5.reuse, R87, 0x1, P6 ;  /* 0x00000005c60fb211 */ /* 0x080fe400030f0c57 */
[----:B------:R-:W-:Y:S02]  /*f960*/  LOP3.LUT P6, RZ, R0, 0x80, RZ, 0xc0, !PT ;  /* 0x0000008000ff7812 */ /* 0x000fe400078cc0ff */
[----:B------:R-:W-:Y:S01]  /*f970*/  @!P2 LEA.HI.X R13, R197, R5, R88, 0x1, P5 ;  /* 0x00000005c50da211 */ /* 0x000fe200028f0c58 */
[----:B------:R4:W-:Y:S01]  /*f980*/  @!P3 ST.E.128 desc[UR42][R14.64], R44 ;  /* 0x0000002c0e00b985 */ /* 0x0009e2000c101d2a */
[----:B------:R-:W-:-:S02]  /*f990*/  @!P1 LEA R10, P5, R196, R4, 0x1 ;  /* 0x00000004c40a9211 */ /* 0x000fc400078a08ff */
[----:B--2---:R-:W-:Y:S01]  /*f9a0*/  SHF.R.S32.HI R9, RZ, 0x1f, R153 ;  /* 0x0000001fff097819 */ /* 0x004fe20000011499 */
[----:B------:R4:W-:Y:S01]  /*f9b0*/  @!P2 ST.E.128 desc[UR42][R12.64], R52 ;  /* 0x000000340c00a985 */ /* 0x0009e2000c101d2a */
[-C--:B------:R-:W-:Y:S02]  /*f9c0*/  @!P1 LEA.HI.X R11, R196, R5.reuse, R3, 0x1, P5 ;  /* 0x00000005c40b9211 */ /* 0x080fe400028f0c03 */
        /* <DEDUP_REMOVED lines=8> */
.L_x_4988:
[----:B------:R-:W-:Y:S05]  /*fa50*/  BSYNC B1 ;  /* 0x0000000000017941 */ /* 0x000fea0003800000 */
.L_x_4987:
[----:B------:R-:W-:Y:S01]  /*fa60*/  VIADD R3, R85, 0x20 ;  /* 0x0000002055037836 */ /* 0x000fe20000000000 */
[----:B---34-:R2:W3:Y:S04]  /*fa70*/  SHFL.IDX PT, R5, R84, 0x1, 0x181f ;  /* 0x00381f0054057f89 */ /* 0x0184e800000e0000 */
        /* <DEDUP_REMOVED lines=21> */
[-C--:B------:R-:W-:Y:S02]  /*fbd0*/  @!P1 LEA R14, P6, R198, R4.reuse, 0x1 ;  /* 0x00000004c60e9211 */ /* 0x080fe400078c08ff */
[----:B------:R-:W-:Y:S01]  /*fbe0*/  SHF.R.S32.HI R3, RZ, 0x1f, R197 ;  /* 0x0000001fff037819 */ /* 0x000fe200000114c5 */
        /* <DEDUP_REMOVED lines=19> */
.L_x_4986:
[----:B------:R-:W-:Y:S01]  /*fd20*/  ULDC.64 UR8, c[0x0][0xc08] ;  /* 0x0003020000087ab9 */ /* 0x000fe20000000a00 */
[----:B------:R-:W-:Y:S01]  /*fd30*/  ULDC UR7, c[0x0][0xce8] ;  /* 0x00033a0000077ab9 */ /* 0x000fe20000000800 */
[----:B------:R-:W-:Y:S01]  /*fd40*/  IMAD R8, R8, UR8, RZ ;  /* 0x0000000808087c24 */ /* 0x000fe2000f8e02ff */
[----:B------:R-:W-:Y:S01]  /*fd50*/  UISETP.NE.AND UP0, UPT, UR7, 0x1, UPT ;  /* 0x000000010700788c */ /* 0x000fe2000bf05270 */
[C---:B------:R-:W-:Y:S01]  /*fd60*/  IMAD.WIDE.U32 R4, R7.reuse, UR8, RZ ;  /* 0x0000000807047c25 */ /* 0x040fe2000f8e00ff */
[----:B------:R-:W-:Y:S01]  /*fd70*/  ULDC.64 UR10, c[0x0][0xc30] ;  /* 0x00030c00000a7ab9 */ /* 0x000fe20000000a00 */
[----:B------:R-:W-:Y:S01]  /*fd80*/  UIMAD UR6, UR6, UR7, URZ ;  /* 0x00000007060672a4 */ /* 0x000fe2000f8e023f */
[----:B------:R-:W-:Y:S01]  /*fd90*/  BSSY B1, `(.L_x_4990) ;  /* 0x00000d7000017945 */ /* 0x000fe20003800000 */
[----:B0-----:R-:W-:Y:S01]  /*fda0*/  IMAD R3, R7, UR9, R8 ;  /* 0x0000000907037c24 */ /* 0x001fe2000f8e0208 */
[----:B------:R-:W-:Y:S01]  /*fdb0*/  ULDC.64 UR8, c[0x0][0xc38] ;  /* 0x00030e0000087ab9 */ /* 0x000fe20000000a00 */
[----:B------:R-:W-:Y:S01]  /*fdc0*/  PLOP3.LUT P0, PT, PT, PT, UP0, 0x80, 0x0 ;  /* 0x000000000000781c */ /* 0x000fe20003f0f008 */
[----:B------:R-:W-:Y:S01]  /*fdd0*/  VIADD R0, R193, UR39 ;  /* 0x00000027c1007c36 */ /* 0x000fe20008000000 */
[----:B------:R-:W-:Y:S01]  /*fde0*/  SHF.R.S32.HI R152, RZ, 0x1f, R203 ;  /* 0x0000001fff987819 */ /* 0x000fe200000114cb */
[----:B------:R-:W-:Y:S01]  /*fdf0*/  IMAD.IADD R5, R5, 0x1, R3 ;  /* 0x0000000105057824 */ /* 0x000fe200078e0203 */
[----:B------:R-:W-:Y:S01]  /*fe00*/  SHF.R.S32.HI R3, RZ, 0x1f, R194 ;  /* 0x0000001fff037819 */ /* 0x000fe200000114c2 */
[----:B------:R-:W-:Y:S01]  /*fe10*/  IMAD.MOV.U32 R7, RZ, RZ, R0 ;  /* 0x000000ffff077224 */ /* 0x000fe200078e0000 */
[----:B------:R-:W-:Y:S01]  /*fe20*/  SHF.R.S32.HI R153, RZ, 0x1f, R204 ;  /* 0x0000001fff997819 */ /* 0x000fe200000114cc */
[----:B------:R-:W-:Y:S01]  /*fe30*/  IMAD.WIDE.U32 R4, R195, UR8, R4 ;  /* 0x00000008c3047c25 */ /* 0x000fe2000f8e0004 */
[----:B------:R-:W-:-:S02]  /*fe40*/  SHF.R.S32.HI R154, RZ, 0x1f, R205 ;  /* 0x0000001fff9a7819 */ /* 0x000fc400000114cd */
[----:B------:R-:W-:Y:S01]  /*fe50*/  SHF.R.S32.HI R155, RZ, 0x1f, R206 ;  /* 0x0000001fff9b7819 */ /* 0x000fe200000114ce */
[----:B------:R-:W-:Y:S01]  /*fe60*/  IMAD R5, R195, UR9, R5 ;  /* 0x00000009c3057c24 */ /* 0x000fe2000f8e0205 */
[----:B------:R-:W-:Y:S01]  /*fe70*/  ULDC.64 UR8, c[0x0][0xc40] ;  /* 0x0003100000087ab9 */ /* 0x000fe20000000a00 */
[----:B------:R-:W-:Y:S01]  /*fe80*/  VIADD R178, R23, 0x20 ;  /* 0x0000002017b27836 */ /* 0x000fe20000000000 */
[----:B------:R-:W-:Y:S01]  /*fe90*/  SHF.R.S32.HI R156, RZ, 0x1f, R207 ;  /* 0x0000001fff9c7819 */ /* 0x000fe200000114cf */
[----:B------:R-:W-:Y:S01]  /*fea0*/  IMAD R3, R3, UR8, RZ ;  /* 0x0000000803037c24 */ /* 0x000fe2000f8e02ff */
[----:B------:R-:W-:Y:S01]  /*feb0*/  SHF.R.S32.HI R157, RZ, 0x1f, R208 ;  /* 0x0000001fff9d7819 */ /* 0x000fe200000114d0 */
[C---:B------:R-:W-:Y:S01]  /*fec0*/  IMAD.WIDE.U32 R4, R194.reuse, UR8, R4 ;  /* 0x00000008c2047c25 */ /* 0x040fe2000f8e0004 */
[----:B------:R-:W-:Y:S01]  /*fed0*/  @UP0 ULDC UR8, c[0x0][0xcec] ;  /* 0x00033b0000080ab9 */ /* 0x000fe20000000800 */
[----:B------:R-:W-:Y:S02]  /*fee0*/  SHF.R.S32.HI R158, RZ, 0x1f, R209 ;  /* 0x0000001fff9e7819 */ /* 0x000fe400000114d1 */
[----:B------:R-:W-:Y:S01]  /*fef0*/  IMAD R3, R194, UR9, R3 ;  /* 0x00000009c2037c24 */ /* 0x000fe2000f8e0203 */
[----:B------:R-:W-:Y:S01]  /*ff00*/  SHF.R.S32.HI R159, RZ, 0x1f, R210 ;  /* 0x0000001fff9f7819 */ /* 0x000fe200000114d2 */
[----:B------:R-:W-:Y:S01]  /*ff10*/  VIADD R180, R23, 0x18 ;  /* 0x0000001817b47836 */ /* 0x000fe20000000000 */
[----:B------:R-:W-:Y:S01]  /*ff20*/  SHF.R.S32.HI R160, RZ, 0x1f, R211 ;  /* 0x0000001fffa07819 */ /* 0x000fe200000114d3 */
[----:B------:R-:W-:Y:S01]  /*ff30*/  IMAD.IADD R5, R5, 0x1, R3 ;  /* 0x0000000105057824 */ /* 0x000fe200078e0203 */
[----:B------:R-:W-:Y:S01]  /*ff40*/  SHF.R.S32.HI R161, RZ, 0x1f, R212 ;  /* 0x0000001fffa17819 */ /* 0x000fe200000114d4 */
[----:B------:R-:W-:Y:S01]  /*ff50*/  @P0 IMAD.HI.U32 R3, R0, UR8, RZ ;  /* 0x0000000800030c27 */ /* 0x000fe2000f8e00ff */
[----:B------:R-:W-:Y:S01]  /*ff60*/  @UP0 ULDC UR8, c[0x0][0xcf0] ;  /* 0x00033c0000080ab9 */ /* 0x000fe20000000800 */
[----:B------:R-:W-:-:S02]  /*ff70*/  SHF.R.S32.HI R162, RZ, 0x1f, R213 ;  /* 0x0000001fffa27819 */ /* 0x000fc400000114d5 */
[C---:B------:R-:W-:Y:S01]  /*ff80*/  VIADD R182, R23.reuse, 0x10 ;  /* 0x0000001017b67836 */ /* 0x040fe20000000000 */
[----:B------:R-:W-:Y:S01]  /*ff90*/  @P0 SHF.R.U32.HI R7, RZ, UR8, R3 ;  /* 0x00000008ff070c19 */ /* 0x000fe20008011603 */
[----:B------:R-:W-:Y:S01]  /*ffa0*/  ULDC.64 UR8, c[0x0][0xc48] ;  /* 0x0003120000087ab9 */ /* 0x000fe20000000a00 */
[----:B------:R-:W-:Y:S01]  /*ffb0*/  VIADD R184, R23, 0x8 ;  /* 0x0000000817b87836 */ /* 0x000fe20000000000 */
[----:B------:R-:W-:Y:S01]  /*ffc0*/  SHF.R.S32.HI R163, RZ, 0x1f, R214 ;  /* 0x0000001fffa37819 */ /* 0x000fe200000114d6 */
[----:B------:R-:W-:Y:S01]  /*ffd0*/  IMAD.WIDE.U32 R4, R201, UR8, R4 ;  /* 0x00000008c9047c25 */ /* 0x000fe2000f8e0004 */
[----:B------:R-:W-:Y:S02]  /*ffe0*/  SHF.R.S32.HI R3, RZ, 0x1f, R7 ;  /* 0x0000001fff037819 */ /* 0x000fe40000011407 */
[----:B------:R-:W-:Y:S01]  /*fff0*/  SHF.R.S32.HI R164, RZ, 0x1f, R215 ;  /* 0x0000001fffa47819 */ /* 0x000fe200000114d7 */
[----:B------:R-:W-:Y:S01]  /*10000*/  IMAD.MOV R9, RZ, RZ, -R7 ;  /* 0x000000ffff097224 */ /* 0x000fe200078e0a07 */
[----:B------:R-:W-:Y:S01]  /*10010*/  SHF.R.S32.HI R165, RZ, 0x1f, R216 ;  /* 0x0000001fffa57819 */ /* 0x000fe200000114d8 */
[----:B------:R-:W-:Y:S01]  /*10020*/  IMAD R8, R3, UR10, RZ ;  /* 0x0000000a03087c24 */ /* 0x000fe2000f8e02ff */
[----:B------:R-:W-:Y:S01]  /*10030*/  SHF.R.S32.HI R166, RZ, 0x1f, R217 ;  /* 0x0000001fffa67819 */ /* 0x000fe200000114d9 */
[----:B------:R-:W-:Y:S01]  /*10040*/  IMAD R3, R9, UR7, R0 ;  /* 0x0000000709037c24 */ /* 0x000fe2000f8e0200 */
[----:B------:R-:W-:Y:S01]  /*10050*/  SHF.R.S32.HI R167, RZ, 0x1f, R218 ;  /* 0x0000001fffa77819 */ /* 0x000fe200000114da */
[----:B------:R-:W-:Y:S01]  /*10060*/  IMAD R5, R201, UR9, R5 ;  /* 0x00000009c9057c24 */ /* 0x000fe2000f8e0205 */
[----:B------:R-:W-:Y:S01]  /*10070*/  ULDC.64 UR8, c[0x0][0xc28] ;  /* 0x00030a0000087ab9 */ /* 0x000fe20000000a00 */
[C---:B------:R-:W-:Y:S01]  /*10080*/  IMAD R9, R7.reuse, UR11, R8 ;  /* 0x0000000b07097c24 */ /* 0x040fe2000f8e0208 */
[----:B------:R-:W-:Y:S01]  /*10090*/  SHF.R.S32.HI R0, RZ, 0x1f, R3 ;  /* 0x0000001fff007819 */ /* 0x000fe20000011403 */
[----:B------:R-:W-:Y:S01]  /*100a0*/  IMAD.WIDE.U32 R4, R7, UR10, R4 ;  /* 0x0000000a07047c25 */ /* 0x000fe2000f8e0004 */
[----:B------:R-:W-:-:S02]  /*100b0*/  SHF.R.S32.HI R168, RZ, 0x1f, R219 ;  /* 0x0000001fffa87819 */ /* 0x000fc400000114db */
[----:B------:R-:W-:Y:S01]  /*100c0*/  SHF.R.S32.HI R169, RZ, 0x1f, R220 ;  /* 0x0000001fffa97819 */ /* 0x000fe200000114dc */
[----:B------:R-:W-:Y:S01]  /*100d0*/  IMAD.IADD R5, R5, 0x1, R9 ;  /* 0x0000000105057824 */ /* 0x000fe200078e0209 */
[----:B------:R-:W-:Y:S01]  /*100e0*/  SHF.R.S32.HI R170, RZ, 0x1f, R221 ;  /* 0x0000001fffaa7819 */ /* 0x000fe200000114dd */
[----:B------:R-:W-:Y:S01]  /*100f0*/  IMAD R0, R0, UR8, RZ ;  /* 0x0000000800007c24 */ /* 0x000fe2000f8e02ff */
[----:B------:R-:W-:Y:S01]  /*10100*/  SHF.R.S32.HI R171, RZ, 0x1f, R222 ;  /* 0x0000001fffab7819 */ /* 0x000fe200000114de */
[C---:B------:R-:W-:Y:S01]  /*10110*/  IMAD.WIDE.U32 R4, R3.reuse, UR8, R4 ;  /* 0x0000000803047c25 */ /* 0x040fe2000f8e0004 */
[----:B------:R-:W-:Y:S02]  /*10120*/  SHF.R.S32.HI R172, RZ, 0x1f, R223 ;  /* 0x0000001fffac7819 */ /* 0x000fe400000114df */
[----:B------:R-:W-:Y:S01]  /*10130*/  SHF.R.S32.HI R20, RZ, 0x1f, R224 ;  /* 0x0000001fff147819 */ /* 0x000fe200000114e0 */
[----:B------:R-:W-:Y:S01]  /*10140*/  IMAD R7, R3, UR9, R0 ;  /* 0x0000000903077c24 */ /* 0x000fe2000f8e0200 */
[----:B------:R-:W-:Y:S01]  /*10150*/  ULDC.64 UR8, c[0x0][0xc00] ;  /* 0x0003000000087ab9 */ /* 0x000fe20000000a00 */
[----:B------:R-:W-:Y:S01]  /*10160*/  SHF.R.S32.HI R21, RZ, 0x1f, R225 ;  /* 0x0000001fff157819 */ /* 0x000fe200000114e1 */
[----:B------:R-:W-:Y:S01]  /*10170*/  VIADD R177, R23, 0x20 ;  /* 0x0000002017b17836 */ /* 0x000fe20000000000 */
[C---:B------:R-:W-:Y:S01]  /*10180*/  LEA R0, P0, R4.reuse, UR8, 0x2 ;  /* 0x0000000804007c11 */ /* 0x040fe2000f8010ff */
[----:B------:R-:W-:Y:S01]  /*10190*/  IMAD.IADD R3, R5, 0x1, R7 ;  /* 0x0000000105037824 */ /* 0x000fe200078e0207 */
[----:B------:R-:W-:Y:S01]  /*101a0*/  SHF.R.S32.HI R173, RZ, 0x1f, R226 ;  /* 0x0000001fffad7819 */ /* 0x000fe200000114e2 */
[----:B------:R-:W-:Y:S01]  /*101b0*/  VIADD R7, R19, UR39 ;  /* 0x0000002713077c36 */ /* 0x000fe20008000000 */
[----:B------:R-:W-:Y:S01]  /*101c0*/  SHF.R.S32.HI R174, RZ, 0x1f, R227 ;  /* 0x0000001fffae7819 */ /* 0x000fe200000114e3 */
[----:B------:R0:W1:Y:S01]  /*101d0*/  SHFL.IDX PT, R13, R0, RZ, 0x1c1f ;  /* 0x001c1fff000d7589 */ /* 0x00006200000e0000 */
[----:B------:R-:W-:Y:S01]  /*101e0*/  LEA.HI.X R3, R4, UR9, R3, 0x2, P0 ;  /* 0x0000000904037c11 */ /* 0x000fe200080f1403 */
[----:B------:R-:W-:Y:S01]  /*101f0*/  VIADD R4, R17, 0x38820 ;  /* 0x0003882011047836 */ /* 0x000fe20000000000 */
[----:B------:R-:W-:Y:S01]  /*10200*/  ISETP.GE.AND P0, PT, R7, UR6, PT ;  /* 0x0000000607007c0c */ /* 0x000fe2000bf06270 */
[C---:B------:R-:W-:Y:S01]  /*10210*/  VIADD R179, R23.reuse, 0x18 ;  /* 0x0000001817b37836 */ /* 0x040fe20000000000 */
[----:B------:R-:W-:Y:S01]  /*10220*/  SHF.R.S32.HI R175, RZ, 0x1f, R228 ;  /* 0x0000001fffaf7819 */ /* 0x000fe200000114e4 */
[----:B------:R0:W2:Y:S01]  /*10230*/  SHFL.IDX PT, R12, R3, RZ, 0x1c1f ;  /* 0x001c1fff030c7589 */ /* 0x0000a200000e0000 */
[----:B------:R-:W-:Y:S01]  /*10240*/  PRMT R4, RZ, 0x654, R4 ;  /* 0x00000654ff047816 */ /* 0x000fe20000000004 */
[C---:B------:R-:W-:Y:S01]  /*10250*/  VIADD R181, R23.reuse, 0x10 ;  /* 0x0000001017b57836 */ /* 0x040fe20000000000 */
[----:B------:R-:W-:Y:S01]  /*10260*/  SHF.R.S32.HI R176, RZ, 0x1f, R229 ;  /* 0x0000001fffb07819 */ /* 0x000fe200000114e5 */
[----:B------:R-:W-:Y:S01]  /*10270*/  VIADD R183, R23, 0x8 ;  /* 0x0000000817b77836 */ /* 0x000fe20000000000 */
[----:B------:R0:W-:Y:S01]  /*10280*/  SYNCS.ARRIVE.TRANS64.RED.A1T0 RZ, [R4+URZ], RZ ;  /* 0x000000ff04ff79a7 */ /* 0x0001e2000810043f */
        /* <DEDUP_REMOVED lines=135> */
.L_x_4991:
[----:B------:R-:W-:Y:S05]  /*10b00*/  BSYNC B1 ;  /* 0x0000000000017941 */ /* 0x000fea0003800000 */
.L_x_4990:
        /* <DEDUP_REMOVED lines=26> */
[-C--:B0-----:R-:W-:Y:S02]  /*10cb0*/  @!P3 LEA R4, P1, R177, R0.reuse, 0x2 ;  /* 0x00000000b104b211 */ /* 0x081fe400078210ff */
        /* <DEDUP_REMOVED lines=10> */
[----:B------:R-:W-:-:S03]  /*10d60*/  ISETP.GE.AND P4, PT, R223, UR6, PT ;  /* 0x00000006df007c0c */ /* 0x000fc6000bf86270 */
[----:B------:R4:W-:Y:S01]  /*10d70*/  @!P5 ST.E.64 desc[UR42][R10.64], R50 ;  /* 0x000000320a00d985 */ /* 0x0009e2000c101b2a */
[CC--:B0-----:R-:W-:Y:S02]  /*10d80*/  @!P0 LEA R4, P6, R227.reuse, R0.reuse, 0x2 ;  /* 0x00000000e3048211 */ /* 0x0c1fe400078c10ff */
[C---:B---3--:R-:W-:Y:S02]  /*10d90*/  @!P1 LEA R8, P5, R226.reuse, R0, 0x2 ;  /* 0x00000000e2089211 */ /* 0x048fe400078a10ff */
[-C--:B------:R-:W-:Y:S02]  /*10da0*/  @!P0 LEA.HI.X R5, R227, R22.reuse, R174, 0x2, P6 ;  /* 0x00000016e3058211 */ /* 0x080fe400030f14ae */
[----:B------:R-:W-:Y:S02]  /*10db0*/  @!P1 LEA.HI.X R9, R226, R22, R173, 0x2, P5 ;  /* 0x00000016e2099211 */ /* 0x000fe400028f14ad */
[----:B------:R-:W-:Y:S01]  /*10dc0*/  ISETP.GE.AND P5, PT, R222, UR6, PT ;  /* 0x00000006de007c0c */ /* 0x000fe2000bfa6270 */
[----:B------:R0:W-:Y:S01]  /*10dd0*/  @!P0 ST.E.64 desc[UR42][R4.64], R54 ;  /* 0x0000003604008985 */ /* 0x0001e2000c101b2a */
[----:B----4-:R-:W-:-:S02]  /*10de0*/  @!P2 LEA R10, P6, R225, R0, 0x2 ;  /* 0x00000000e10aa211 */ /* 0x010fc400078c10ff */
[----:B------:R-:W-:Y:S01]  /*10df0*/  ISETP.GE.AND P0, PT, R221, UR6, PT ;  /* 0x00000006dd007c0c */ /* 0x000fe2000bf06270 */
[----:B------:R3:W-:Y:S01]  /*10e00*/  @!P1 ST.E.64 desc[UR42][R8.64], R58 ;  /* 0x0000003a08009985 */ /* 0x0007e2000c101b2a */
[----:B------:R-:W-:Y:S02]  /*10e10*/  @!P2 LEA.HI.X R11, R225, R22, R21, 0x2, P6 ;  /* 0x00000016e10ba211 */ /* 0x000fe400030f1415 */
[-C--:B--2---:R-:W-:Y:S02]  /*10e20*/  @!P3 LEA R12, P6, R224, R0.reuse, 0x2 ;  /* 0x00000000e00cb211 */ /* 0x084fe400078c10ff */
[----:B------:R-:W-:Y:S01]  /*10e30*/  ISETP.GE.AND P1, PT, R220, UR6, PT ;  /* 0x00000006dc007c0c */ /* 0x000fe2000bf26270 */
[----:B------:R2:W-:Y:S01]  /*10e40*/  @!P2 ST.E.64 desc[UR42][R10.64], R62 ;  /* 0x0000003e0a00a985 */ /* 0x0005e2000c101b2a */
[----:B------:R-:W-:Y:S02]  /*10e50*/  @!P4 LEA R14, P2, R223, R0, 0x2 ;  /* 0x00000000df0ec211 */ /* 0x000fe400078410ff */
[----:B-1----:R-:W-:-:S02]  /*10e60*/  @!P3 LEA.HI.X R13, R224, R22, R20, 0x2, P6 ;  /* 0x00000016e00db211 */ /* 0x002fc400030f1414 */
[----:B------:R-:W-:Y:S02]  /*10e70*/  @!P4 LEA.HI.X R15, R223, R22, R172, 0x2, P2 ;  /* 0x00000016df0fc211 */ /* 0x000fe400010f14ac */
[----:B------:R-:W-:Y:S01]  /*10e80*/  ISETP.GE.AND P2, PT, R219, UR6, PT ;  /* 0x00000006db007c0c */ /* 0x000fe2000bf46270 */
[----:B------:R-:W-:Y:S01]  /*10e90*/  @!P3 ST.E.64 desc[UR42][R12.64], R66 ;  /* 0x000000420c00b985 */ /* 0x000fe2000c101b2a */
[----:B------:R-:W-:-:S03]  /*10ea0*/  @!P5 LEA R20, P6, R222, R0, 0x2 ;  /* 0x00000000de14d211 */ /* 0x000fc600078c10ff */
[----:B------:R1:W-:Y:S01]  /*10eb0*/  @!P4 ST.E.64 desc[UR42][R14.64], R70 ;  /* 0x000000460e00c985 */ /* 0x0003e2000c101b2a */
[----:B------:R-:W-:Y:S02]  /*10ec0*/  @!P5 LEA.HI.X R21, R222, R22, R171, 0x2, P6 ;  /* 0x00000016de15d211 */ /* 0x000fe400030f14ab */
[CC--:B0-----:R-:W-:Y:S02]  /*10ed0*/  @!P0 LEA R4, P4, R221.reuse, R0.reuse, 0x2 ;  /* 0x00000000dd048211 */ /* 0x0c1fe400078810ff */
[----:B---3--:R-:W-:Y:S01]  /*10ee0*/  @!P1 LEA R8, P3, R220, R0, 0x2 ;  /* 0x00000000dc089211 */ /* 0x008fe200078610ff */
[----:B------:R0:W-:Y:S01]  /*10ef0*/  @!P5 ST.E.64 desc[UR42][R20.64], R74 ;  /* 0x0000004a1400d985 */ /* 0x0001e2000c101b2a */
[----:B------:R-:W-:Y:S02]  /*10f00*/  @!P0 LEA.HI.X R5, R221, R22, R170, 0x2, P4 ;  /* 0x00000016dd058211 */ /* 0x000fe400020f14aa */
[----:B------:R-:W-:Y:S02]  /*10f10*/  ISETP.GE.AND P4, PT, R217, UR6, PT ;  /* 0x00000006d9007c0c */ /* 0x000fe4000bf86270 */
[----:B------:R-:W-:Y:S01]  /*10f20*/  ISETP.GE.AND P5, PT, R218, UR6, PT ;  /* 0x00000006da007c0c */ /* 0x000fe2000bfa6270 */
[----:B------:R3:W-:Y:S01]  /*10f30*/  @!P0 ST.E.64 desc[UR42][R4.64], R78 ;  /* 0x0000004e04008985 */ /* 0x0007e2000c101b2a */
[----:B--2---:R-:W-:-:S02]  /*10f40*/  @!P2 LEA R10, P6, R219, R0, 0x2 ;  /* 0x00000000db0aa211 */ /* 0x004fc400078c10ff */
        /* <DEDUP_REMOVED lines=17> */
[-C--:B---3--:R-:W-:Y:S02]  /*11060*/  @!P2 LEA R4, P6, R215, R0.reuse, 0x2 ;  /* 0x00000000d704a211 */ /* 0x088fe400078c10ff */
[----:B------:R-:W-:Y:S01]  /*11070*/  ISETP.GE.AND P4, PT, R211, UR6, PT ;  /* 0x00000006d3007c0c */ /* 0x000fe2000bf86270 */
[----:B------:R3:W-:Y:S01]  /*11080*/  @!P3 ST.E.64 desc[UR42][R20.64], R98 ;  /* 0x000000621400b985 */ /* 0x0007e2000c101b2a */
[----:B--2---:R-:W-:Y:S02]  /*11090*/  @!P1 LEA R8, P3, R214, R0, 0x2 ;  /* 0x00000000d6089211 */ /* 0x004fe400078610ff */
        /* <DEDUP_REMOVED lines=25> */
[-C--:B--2---:R-:W-:Y:S01]  /*11230*/  @!P1 LEA R8, P6, R208, R0.reuse, 0x2 ;  /* 0x00000000d0089211 */ /* 0x084fe200078c10ff */
[----:B------:R2:W-:Y:S02]  /*11240*/  @!P0 ST.E.64 desc[UR42][R4.64], R126 ;  /* 0x0000007e04008985 */ /* 0x0005e4000c101b2a */
[----:B0-----:R-:W-:-:S02]  /*11250*/  @!P4 LEA R10, P0, R207, R0, 0x2 ;  /* 0x00000000cf0ac211 */ /* 0x001fc400078010ff */
[----:B------:R-:W-:Y:S02]  /*11260*/  @!P1 LEA.HI.X R9, R208, R22, R157, 0x2, P6 ;  /* 0x00000016d0099211 */ /* 0x000fe400030f149d */
[----:B---3--:R-:W-:Y:S02]  /*11270*/  @!P3 LEA R12, P6, R206, R0, 0x2 ;  /* 0x00000000ce0cb211 */ /* 0x008fe400078c10ff */
[----:B------:R-:W-:Y:S01]  /*11280*/  @!P4 LEA.HI.X R11, R207, R22, R156, 0x2, P0 ;  /* 0x00000016cf0bc211 */ /* 0x000fe200000f149c */
        /* <DEDUP_REMOVED lines=16> */
.L_x_4983:
        /* <DEDUP_REMOVED lines=26> */
.L_x_4992:
[----:B------:R-:W-:Y:S01]  /*11530*/  BSSY B1, `(.L_x_4993) ;  /* 0x0000038000017945 */ /* 0x000fe20003800000 */
[----:B------:R-:W-:Y:S02]  /*11540*/  SEL R31, R194, RZ, !P0 ;  /* 0x000000ffc21f7207 */ /* 0x000fe40004000000 */
[----:B------:R-:W-:Y:S02]  /*11550*/  SEL R202, R202, RZ, !P0 ;  /* 0x000000ffcaca7207 */ /* 0x000fe40004000000 */
[----:B-----5:R-:W-:Y:S01]  /*11560*/  SHF.R.S32.HI R24, RZ, 0x1f, R3 ;  /* 0x0000001fff187819 */ /* 0x020fe20000011403 */
[----:B------:R-:W-:Y:S06]  /*11570*/  @P3 BRA `(.L_x_4994) ;  /* 0x0000000000cc3947 */ /* 0x000fec0003800000 */
[----:B------:R-:W0:Y:S01]  /*11580*/  S2R R33, SR_TID.X ;  /* 0x0000000000217919 */ /* 0x000e220000002100 */
[----:B------:R-:W1:Y:S01]  /*11590*/  LDC R26, c[0x0][0xce8] ;  /* 0x00033a00ff1a7b82 */ /* 0x000e620000000800 */
[----:B------:R-:W-:Y:S02]  /*115a0*/  IMAD.U32 R8, RZ, RZ, UR39 ;  /* 0x00000027ff087e24 */ /* 0x000fe4000f8e00ff */
[----:B-1----:R-:W-:-:S03]  /*115b0*/  IMAD R4, R7, R26, RZ ;  /* 0x0000001a07047224 */ /* 0x002fc600078e02ff */
[----:B0-----:R-:W-:-:S04]  /*115c0*/  IADD3 R33, R8, -0x80, R33 ;  /* 0xffffff8008217810 */ /* 0x001fc80007ffe021 */
        /* <DEDUP_REMOVED lines=11> */
[----:B------:R-:W3:Y:S08]  /*11680*/  @P1 LDC R29, c[0x0][0xcf0] ;  /* 0x00033c00ff1d1b82 */ /* 0x000ef00000000800 */
[----:B------:R-:W4:Y:S01]  /*11690*/  LDC.64 R12, c[0x0][R22+0x218] ;  /* 0x00008600160c7b82 */ /* 0x000f220000000a00 */
[----:B-1----:R-:W-:-:S07]  /*116a0*/  IMAD R15, R15, R31, RZ ;  /* 0x0000001f0f0f7224 */ /* 0x002fce00078e02ff */
[----:B------:R-:W1:Y:S01]  /*116b0*/  LDC.64 R10, c[0x0][R22+0x228] ;  /* 0x00008a00160a7b82 */ /* 0x000e620000000a00 */
[----:B--2---:R-:W-:-:S07]  /*116c0*/  @P1 IMAD.HI.U32 R0, R33, R0, RZ ;  /* 0x0000000021001227 */ /* 0x004fce00078e00ff */
[----:B------:R-:W2:Y:S01]  /*116d0*/  LDC.64 R8, c[0x0][R22+0x210] ;  /* 0x0000840016087b82 */ /* 0x000ea20000000a00 */
[----:B---3--:R-:W-:Y:S01]  /*116e0*/  @P1 SHF.R.U32.HI R25, RZ, R29, R0 ;  /* 0x0000001dff191219 */ /* 0x008fe20000011600 */
[----:B------:R-:W-:Y:S01]  /*116f0*/  IMAD R29, R14, R202, R15 ;  /* 0x000000ca0e1d7224 */ /* 0x000fe200078e020f */
[----:B------:R-:W-:-:S03]  /*11700*/  SEL R15, R201, RZ, P0 ;  /* 0x000000ffc90f7207 */ /* 0x000fc60000000000 */
[----:B------:R-:W-:Y:S02]  /*11710*/  IMAD.MOV R0, RZ, RZ, -R25 ;  /* 0x000000ffff007224 */ /* 0x000fe400078e0a19 */
[-C--:B----4-:R-:W-:Y:S01]  /*11720*/  IMAD R27, R13, R195.reuse, RZ ;  /* 0x000000c30d1b7224 */ /* 0x090fe200078e02ff */
[----:B0-----:R-:W0:Y:S01]  /*11730*/  @!P0 LDC R4, c[0x0][0xc50] ;  /* 0x00031400ff048b82 */ /* 0x001e220000000800 */
[----:B------:R-:W-:-:S04]  /*11740*/  IMAD.WIDE.U32 R20, R12, R195, RZ ;  /* 0x000000c30c147225 */ /* 0x000fc800078e00ff */
[----:B------:R-:W-:-:S03]  /*11750*/  IMAD.WIDE.U32 R12, R14, R31, RZ ;  /* 0x0000001f0e0c7225 */ /* 0x000fc600078e00ff */
[----:B------:R-:W3:Y:S01]  /*11760*/  @!P0 LDC R5, c[0x0][0xc54] ;  /* 0x00031500ff058b82 */ /* 0x000ee20000000800 */
[----:B------:R-:W-:Y:S01]  /*11770*/  IMAD.IADD R27, R21, 0x1, R27 ;  /* 0x00000001151b7824 */ /* 0x000fe200078e021b */
[----:B------:R-:W-:Y:S01]  /*11780*/  IADD3 R20, P1, P3, R12, R20, R3 ;  /* 0x000000140c147210 */ /* 0x000fe20007b3e003 */
[----:B------:R-:W-:Y:S02]  /*11790*/  IMAD.IADD R29, R13, 0x1, R29 ;  /* 0x000000010d1d7824 */ /* 0x000fe400078e021d */
[-C--:B-1----:R-:W-:Y:S02]  /*117a0*/  IMAD R21, R11, R15.reuse, RZ ;  /* 0x0000000f0b157224 */ /* 0x082fe400078e02ff */
[----:B------:R-:W-:-:S04]  /*117b0*/  IMAD.WIDE.U32 R10, R10, R15, RZ ;  /* 0x0000000f0a0a7225 */ /* 0x000fc800078e00ff */
[----:B------:R-:W-:Y:S01]  /*117c0*/  IMAD R13, R26, R0, R33 ;  /* 0x000000001a0d7224 */ /* 0x000fe200078e0221 */
[----:B------:R-:W-:Y:S01]  /*117d0*/  IADD3.X R0, R29, R27, R24, P1, P3 ;  /* 0x0000001b1d007210 */ /* 0x000fe20000fe6418 */
[----:B------:R-:W-:Y:S01]  /*117e0*/  IMAD.IADD R21, R11, 0x1, R21 ;  /* 0x000000010b157824 */ /* 0x000fe200078e0215 */
[----:B------:R-:W-:Y:S02]  /*117f0*/  IADD3 R10, P0, P1, R25, R20, R10 ;  /* 0x00000014190a7210 */ /* 0x000fe4000791e00a */
        /* <DEDUP_REMOVED lines=9> */
[----:B---3--:R-:W-:-:S05]  /*11890*/  LEA.HI.X R5, R8, R5, R0, 0x2, P0 ;  /* 0x0000000508057211 */ /* 0x008fca00000f1400 */
[----:B------:R0:W-:Y:S04]  /*118a0*/  STG.E desc[UR42][R4.64], R9 ;  /* 0x0000000904007986 */ /* 0x0001e8000c10192a */
.L_x_4994:
[----:B------:R-:W-:Y:S05]  /*118b0*/  BSYNC B1 ;  /* 0x0000000000017941 */ /* 0x000fea0003800000 */
.L_x_4993:
[----:B------:R-:W-:Y:S05]  /*118c0*/  @P2 BRA `(.L_x_4989) ;  /* 0x0000000800742947 */ /* 0x000fea0003800000 */
        /* <DEDUP_REMOVED lines=8> */
[C---:B------:R-:W-:Y:S01]  /*11950*/  ISETP.GE.AND P3, PT, R18.reuse, UR8, PT ;  /* 0x0000000812007c0c */ /* 0x040fe2000bf66270 */
[----:B------:R-:W-:Y:S01]  /*11960*/  IMAD R3, R3, UR7, R0 ;  /* 0x0000000703037c24 */ /* 0x000fe2000f8e0200 */
[----:B------:R-:W-:Y:S01]  /*11970*/  ULDC.64 UR6, c[0x0][0xbe8] ;  /* 0x0002fa0000067ab9 */ /* 0x000fe20000000a00 */
[----:B------:R-:W-:Y:S01]  /*11980*/  SEL R14, RZ, 0xffffffff, P1 ;  /* 0xffffffffff0e7807 */ /* 0x000fe20000800000 */
[C---:B------:R-:W-:Y:S01]  /*11990*/  VIADD R32, R18.reuse, 0x180 ;  /* 0x0000018012207836 */ /* 0x040fe20000000000 */
[----:B------:R-:W-:Y:S01]  /*119a0*/  SEL R12, RZ, 0x1, P3 ;  /* 0x00000001ff0c7807 */ /* 0x000fe20001800000 */
[----:B------:R-:W-:Y:S01]  /*119b0*/  IMAD.IADD R5, R5, 0x1, R3 ;  /* 0x0000000105057824 */ /* 0x000fe200078e0203 */
[----:B------:R-:W-:Y:S01]  /*119c0*/  SHF.R.S32.HI R3, RZ, 0x1f, R28 ;  /* 0x0000001fff037819 */ /* 0x000fe2000001141c */
[----:B------:R-:W-:Y:S01]  /*119d0*/  VIADD R30, R18, 0x1c0 ;  /* 0x000001c0121e7836 */ /* 0x000fe20000000000 */
[----:B------:R-:W-:Y:S01]  /*119e0*/  SHF.R.S32.HI R27, RZ, 0x1f, R32 ;  /* 0x0000001fff1b7819 */ /* 0x000fe20000011420 */
[----:B------:R-:W-:Y:S01]  /*119f0*/  IMAD.WIDE.U32 R4, R195, UR6, R4 ;  /* 0x00000006c3047c25 */ /* 0x000fe2000f8e0004 */
[----:B------:R-:W-:-:S02]  /*11a00*/  LEA.HI R3, R3, R28, RZ, 0x3 ;  /* 0x0000001c03037211 */ /* 0x000fc400078f18ff */
[----:B------:R-:W-:Y:S01]  /*11a10*/  ISETP.GE.AND P1, PT, R30, UR8, PT ;  /* 0x000000081e007c0c */ /* 0x000fe2000bf26270 */
[----:B------:R-:W-:Y:S01]  /*11a20*/  IMAD R5, R195, UR7, R5 ;  /* 0x00000007c3057c24 */ /* 0x000fe2000f8e0205 */
[----:B------:R-:W-:Y:S01]  /*11a30*/  LOP3.LUT R9, R3, 0xfffffff8, RZ, 0xc0, !PT ;  /* 0xfffffff803097812 */ /* 0x000fe200078ec0ff */
[----:B------:R-:W-:Y:S01]  /*11a40*/  ULDC.64 UR6, c[0x0][0xbf0] ;  /* 0x0002fc0000067ab9 */ /* 0x000fe20000000a00 */
[----:B-1----:R-:W-:Y:S01]  /*11a50*/  ISETP.NE.AND P0, PT, R10, 0x1, PT ;  /* 0x000000010a00780c */ /* 0x002fe20003f05270 */
[----:B------:R-:W-:Y:S01]  /*11a60*/  IMAD R0, R202, UR6, RZ ;  /* 0x00000006ca007c24 */ /* 0x000fe2000f8e02ff */
[----:B------:R-:W-:Y:S01]  /*11a70*/  SHF.R.S32.HI R15, RZ, 0x3, R3 ;  /* 0x00000003ff0f7819 */ /* 0x000fe20000011403 */
[----:B------:R-:W-:Y:S01]  /*11a80*/  IMAD.IADD R28, R28, 0x1, -R9 ;  /* 0x000000011c1c7824 */ /* 0x000fe200078e0a09 */
[----:B------:R-:W-:Y:S01]  /*11a90*/  SHF.R.S32.HI R26, RZ, 0x1f, R199 ;  /* 0x0000001fff1a7819 */ /* 0x000fe200000114c7 */
[C---:B------:R-:W-:Y:S01]  /*11aa0*/  IMAD R9, R31.reuse, UR7, R0 ;  /* 0x000000071f097c24 */ /* 0x040fe2000f8e0200 */
[----:B------:R-:W-:Y:S01]  /*11ab0*/  SEL R0, RZ, 0xffffffff, P2 ;  /* 0xffffffffff007807 */ /* 0x000fe20001000000 */
[----:B------:R-:W-:Y:S01]  /*11ac0*/  IMAD R3, R28, 0x20, R15 ;  /* 0x000000201c037824 */ /* 0x000fe200078e020f */
[----:B------:R-:W-:Y:S01]  /*11ad0*/  SHF.R.S32.HI R29, RZ, 0x1f, R196 ;  /* 0x0000001fff1d7819 */ /* 0x000fe200000114c4 */
[----:B------:R-:W-:Y:S01]  /*11ae0*/  IMAD.WIDE.U32 R4, R31, UR6, R4 ;  /* 0x000000061f047c25 */ /* 0x000fe2000f8e0004 */
[----:B------:R-:W-:Y:S01]  /*11af0*/  ULDC.64 UR6, c[0x0][0xbe0] ;  /* 0x0002f80000067ab9 */ /* 0x000fe20000000a00 */
[----:B------:R-:W-:-:S02]  /*11b00*/  SHF.R.S32.HI R31, RZ, 0x1f, R198 ;  /* 0x0000001fff1f7819 */ /* 0x000fc400000114c6 */
[----:B------:R-:W0:Y:S01]  /*11b10*/  @P0 LDC R11, c[0x0][0xcec] ;  /* 0x00033b00ff0b0b82 */ /* 0x000e220000000800 */
[----:B------:R-:W-:Y:S01]  /*11b20*/  VIADD R8, R3, UR39 ;  /* 0x0000002703087c36 */ /* 0x000fe20008000000 */
[----:B------:R-:W-:Y:S01]  /*11b30*/  SHF.R.S32.HI R33, RZ, 0x1f, R30 ;  /* 0x0000001fff217819 */ /* 0x000fe2000001141e */
[----:B------:R-:W-:Y:S01]  /*11b40*/  IMAD.SHL.U32 R21, R0, 0x2, RZ ;  /* 0x0000000200157824 */ /* 0x000fe200078e00ff */
[----:B------:R-:W-:Y:S01]  /*11b50*/  SHF.R.S32.HI R28, RZ, 0x1f, R197 ;  /* 0x0000001fff1c7819 */ /* 0x000fe200000114c5 */
[----:B------:R-:W-:Y:S01]  /*11b60*/  IMAD.MOV.U32 R3, RZ, RZ, R8 ;  /* 0x000000ffff037224 */ /* 0x000fe200078e0008 */
[----:B------:R-:W-:Y:S01]  /*11b70*/  SHF.R.S32.HI R34, RZ, 0x1f, R200 ;  /* 0x0000001fff227819 */ /* 0x000fe200000114c8 */
[----:B------:R-:W-:Y:S01]  /*11b80*/  IMAD.IADD R5, R5, 0x1, R9 ;  /* 0x0000000105057824 */ /* 0x000fe200078e0209 */
[----:B------:R-:W1:Y:S01]  /*11b90*/  @P0 LDC R13, c[0x0][0xcf0] ;  /* 0x00033c00ff0d0b82 */ /* 0x000e620000000800 */
[----:B------:R-:W-:Y:S01]  /*11ba0*/  LOP3.LUT R12, R21, 0x2, R12, 0xe2, !PT ;  /* 0x00000002150c7812 */ /* 0x000fe200078ee20c */
[----:B------:R-:W-:-:S02]  /*11bb0*/  IMAD R25, R7, R10, RZ ;  /* 0x0000000a07197224 */ /* 0x000fc400078e02ff */
[----:B0-----:R-:W-:-:S04]  /*11bc0*/  @P0 IMAD.HI.U32 R0, R8, R11, RZ ;  /* 0x0000000b08000227 */ /* 0x001fc800078e00ff */
[----:B------:R-:W-:Y:S01]  /*11bd0*/  IMAD.SHL.U32 R11, R14, 0x4, RZ ;  /* 0x000000040e0b7824 */ /* 0x000fe200078e00ff */
[----:B-1----:R-:W-:Y:S02]  /*11be0*/  @P0 SHF.R.U32.HI R3, RZ, R13, R0 ;  /* 0x0000000dff030219 */ /* 0x002fe40000011600 */
[----:B------:R-:W-:Y:S02]  /*11bf0*/  ISETP.GE.AND P0, PT, R198, UR8, PT ;  /* 0x00000008c6007c0c */ /* 0x000fe4000bf06270 */
[--C-:B------:R-:W-:Y:S01]  /*11c00*/  SHF.R.S32.HI R0, RZ, 0x1f, R3.reuse ;  /* 0x0000001fff007819 */ /* 0x100fe20000011403 */
[----:B------:R-:W-:Y:S01]  /*11c10*/  IMAD.MOV R9, RZ, RZ, -R3 ;  /* 0x000000ffff097224 */ /* 0x000fe200078e0a03 */
[----:B------:R-:W-:Y:S01]  /*11c20*/  LOP3.LUT R12, R11, 0x4, R12, 0xe2, !PT ;  /* 0x000000040b0c7812 */ /* 0x000fe200078ee20c */
[----:B------:R-:W-:Y:S01]  /*11c30*/  IMAD.WIDE.U32 R4, R3, UR6, R4 ;  /* 0x0000000603047c25 */ /* 0x000fe2000f8e0004 */
[----:B------:R-:W-:Y:S02]  /*11c40*/  SEL R11, RZ, 0xffffffff, P0 ;  /* 0xffffffffff0b7807 */ /* 0x000fe40000000000 */
[----:B------:R-:W-:Y:S01]  /*11c50*/  ISETP.GE.AND P0, PT, R197, UR8, PT ;  /* 0x00000008c5007c0c */ /* 0x000fe2000bf06270 */
[----:B------:R-:W-:-:S02]  /*11c60*/  IMAD R0, R0, UR6, RZ ;  /* 0x0000000600007c24 */ /* 0x000fc4000f8e02ff */
[----:B------:R-:W-:Y:S02]  /*11c70*/  IMAD R9, R10, R9, R8 ;  /* 0x000000090a097224 */ /* 0x000fe400078e0208 */
[----:B------:R-:W-:Y:S02]  /*11c80*/  IMAD.SHL.U32 R13, R11, 0x8, RZ ;  /* 0x000000080b0d7824 */ /* 0x000fe400078e00ff */
[----:B------:R-:W-:Y:S01]  /*11c90*/  IMAD R11, R3, UR7, R0 ;  /* 0x00000007030b7c24 */ /* 0x000fe2000f8e0200 */
[----:B------:R-:W-:Y:S01]  /*11ca0*/  SEL R3, RZ, 0xffffffff, P0 ;  /* 0xffffffffff037807 */ /* 0x000fe20000000000 */
[----:B------:R-:W-:Y:S01]  /*11cb0*/  ULDC.64 UR6, c[0x0][0xbd8] ;  /* 0x0002f60000067ab9 */ /* 0x000fe20000000a00 */
[----:B------:R-:W-:Y:S01]  /*11cc0*/  ISETP.GE.AND P0, PT, R196, UR8, PT ;  /* 0x00000008c4007c0c */ /* 0x000fe2000bf06270 */
[----:B------:R-:W-:Y:S01]  /*11cd0*/  IMAD.IADD R5, R5, 0x1, R11 ;  /* 0x0000000105057824 */ /* 0x000fe200078e020b */
[----:B------:R-:W-:Y:S02]  /*11ce0*/  SHF.R.S32.HI R0, RZ, 0x1f, R9 ;  /* 0x0000001fff007819 */ /* 0x000fe40000011409 */
        /* <DEDUP_REMOVED lines=10> */
[----:B------:R-:W-:Y:S01]  /*11d90*/  SEL R9, RZ, 0x40, P0 ;  /* 0x00000040ff097807 */ /* 0x000fe20000000000 */
[----:B------:R-:W-:Y:S01]  /*11da0*/  VIADD R0, R15, UR39 ;  /* 0x000000270f007c36 */ /* 0x000fe20008000000 */
[C---:B------:R-:W-:Y:S01]  /*11db0*/  LEA R22, P0, R4.reuse, UR6, 0x1 ;  /* 0x0000000604167c11 */ /* 0x040fe2000f8008ff */
[----:B------:R-:W-:Y:S01]  /*11dc0*/  IMAD.IADD R3, R5, 0x1, R3 ;  /* 0x0000000105037824 */ /* 0x000fe200078e0203 */
[----:B------:R-:W-:Y:S02]  /*11dd0*/  LOP3.LUT R12, R11, 0x20, R12, 0xe2, !PT ;  /* 0x000000200b0c7812 */ /* 0x000fe400078ee20c */
[----:B------:R-:W-:Y:S01]  /*11de0*/  SEL R5, RZ, 0x80, P1 ;  /* 0x00000080ff057807 */ /* 0x000fe20000800000 */
[----:B------:R0:W1:Y:S01]  /*11df0*/  SHFL.IDX PT, R8, R22, RZ, 0x181f ;  /* 0x00181fff16087589 */ /* 0x00006200000e0000 */
[----:B------:R-:W-:-:S02]  /*11e00*/  LEA.HI.X R3, R4, UR7, R3, 0x1, P0 ;  /* 0x0000000704037c11 */ /* 0x000fc400080f0c03 */
        /* <DEDUP_REMOVED lines=36> */
.L_x_4996:
[----:B------:R-:W-:Y:S05]  /*12050*/  BSYNC B1 ;  /* 0x0000000000017941 */ /* 0x000fea0003800000 */
.L_x_4995:
        /* <DEDUP_REMOVED lines=36> */
.L_x_4989:
[----:B------:R-:W-:Y:S05]  /*122a0*/  BSYNC B0 ;  /* 0x0000000000007941 */ /* 0x000fea0003800000 */
.L_x_4982:
[----:B------:R-:W-:Y:S02]  /*122b0*/  ULDC UR6, c[0x0][0xd3c] ;  /* 0x00034f0000067ab9 */ /* 0x000fe40000000800 */
[----:B------:R-:W-:-:S06]  /*122c0*/  UISETP.GE.AND UP0, UPT, UR5, UR6, UPT ;  /* 0x000000060500728c */ /* 0x000fcc000bf06270 */
[----:B------:R-:W-:-:S13]  /*122d0*/  PLOP3.LUT P0, PT, PT, PT, UP0, 0x80, 0x0 ;  /* 0x000000000000781c */ /* 0x000fda0003f0f008 */
[----:B------:R-:W-:Y:S05]  /*122e0*/  @!P0 BRA `(.L_x_4997) ;  /* 0xfffffef000148947 */ /* 0x000fea000383ffff */
[----:B------:R-:W-:Y:S05]  /*122f0*/  EXIT ;  /* 0x000000000000794d */ /* 0x000fea0003800000 */
.L_x_4932:
        /* <DEDUP_REMOVED lines=16> */
.L_x_4998:
        /* <DEDUP_REMOVED lines=43> */
.L_x_5002:
        /* <DEDUP_REMOVED lines=35> */
.L_x_5000:
        /* <DEDUP_REMOVED lines=13> */
.L_x_5003:
        /* <DEDUP_REMOVED lines=62> */
.L_x_5004:
        /* <DEDUP_REMOVED lines=61> */
.L_x_5005:
[----:B------:R-:W-:-:S05]  /*13160*/  LOP3.LUT R25, RZ, R2, RZ, 0x33, !PT ;  /* 0x00000002ff197212 */ /* 0x000fca00078e33ff */
[----:B------:R-:W-:Y:S01]  /*13170*/  IMAD.IADD R25, R6, 0x1, R25 ;  /* 0x0000000106197824 */ /* 0x000fe200078e0219 */
[----:B------:R-:W-:Y:S06]  /*13180*/  BRA `(.L_x_5006) ;  /* 0x0000000000147947 */ /* 0x000fec0003800000 */
.L_x_5001:
[----:B------:R-:W-:Y:S01]  /*13190*/  ULDC UR4, c[0x0][0xd3c] ;  /* 0x00034f0000047ab9 */ /* 0x000fe20000000800 */
[----:B------:R-:W-:Y:S02]  /*131a0*/  IMAD.MOV.U32 R25, RZ, RZ, RZ ;  /* 0x000000ffff197224 */ /* 0x000fe400078e00ff */
[----:B------:R-:W-:Y:S02]  /*131b0*/  IMAD.U32 R24, RZ, RZ, UR6 ;  /* 0x00000006ff187e24 */ /* 0x000fe4000f8e00ff */
[----:B------:R-:W-:Y:S02]  /*131c0*/  IMAD.MOV.U32 R26, RZ, RZ, RZ ;  /* 0x000000ffff1a7224 */ /* 0x000fe400078e00ff */
[----:B------:R-:W-:-:S07]  /*131d0*/  IMAD.U32 R27, RZ, RZ, UR4 ;  /* 0x00000004ff1b7e24 */ /* 0x000fce000f8e00ff */
.L_x_5006:
[----:B------:R-:W-:-:S13]  /*131e0*/  ISETP.NE.AND P0, PT, R7, RZ, PT ;  /* 0x000000ff0700720c */ /* 0x000fda0003f05270 */
[----:B------:R-:W0:Y:S01]  /*131f0*/  @!P0 S2R R3, SR_CgaCtaId ;  /* 0x0000000000038919 */ /* 0x000e220000008800 */
[----:B------:R-:W-:-:S04]  /*13200*/  @!P0 MOV R2, 0x400 ;  /* 0x0000040000028802 */ /* 0x000fc80000000f00 */
[----:B0-----:R-:W-:-:S05]  /*13210*/  @!P0 LEA R2, R3, R2, 0x18 ;  /* 0x0000000203028211 */ /* 0x001fca00078ec0ff */
[----:B------:R1:W-:Y:S01]  /*13220*/  @!P0 STS.128 [R2+0x388d0], R24 ;  /* 0x0388d01802008388 */ /* 0x0003e20000000c00 */
[----:B------:R-:W-:Y:S06]  /*13230*/  BAR.ARV 0x5, 0x180 ;  /* 0x0146000000007b1d */ /* 0x000fec0000002000 */
.L_x_4999:
        /* <DEDUP_REMOVED lines=33> */
.L_x_5076:
        /* <DEDUP_REMOVED lines=48> */
.L_x_5008:
        /* <DEDUP_REMOVED lines=9> */
.L_x_5009:
        /* <DEDUP_REMOVED lines=9> */
.L_x_5010:
[----:B------:R-:W4:Y:S01]  /*13870*/  LDL R4, [R1+0x8] ;  /* 0x0000080001047983 */ /* 0x000f220000100800 */
[----:B012---:R-:W0:Y:S01]  /*13880*/  LDC R0, c[0x0][0x448] ;  /* 0x00011200ff007b82 */ /* 0x007e220000000800 */
[----:B-----5:R-:W-:Y:S01]  /*13890*/  IMAD.IADD R29, R29, 0x1, -R32 ;  /* 0x000000011d1d7824 */ /* 0x020fe200078e0a20 */
[----:B------:R-:W-:Y:S01]  /*138a0*/  LOP3.LUT R16, R16, 0xfffff7ff, RZ, 0xc0, !PT ;  /* 0xfffff7ff10107812 */ /* 0x000fe200078ec0ff */
[----:B------:R-:W-:Y:S01]  /*138b0*/  BSSY B0, `(.L_x_5011) ;  /* 0x0000037000007945 */ /* 0x000fe20003800000 */
[----:B0-----:R-:W-:Y:S01]  /*138c0*/  ISETP.NE.AND P0, PT, R0, 0x1, PT ;  /* 0x000000010000780c */ /* 0x001fe20003f05270 */
[----:B------:R-:W-:-:S04]  /*138d0*/  IMAD.SHL.U32 R0, R25, 0x40, RZ ;  /* 0x0000004019007824 */ /* 0x000fc800078e00ff */
[----:B------:R-:W-:-:S08]  /*138e0*/  VIADD R0, R0, 0x3f ;  /* 0x0000003f00007836 */ /* 0x000fd00000000000 */
[----:B---3--:R-:W0:Y:S01]  /*138f0*/  @P0 LDC R3, c[0x0][0x44c] ;  /* 0x00011300ff030b82 */ /* 0x008e220000000800 */
[----:B------:R-:W-:-:S07]  /*13900*/  @P0 LOP3.LUT R16, R16, 0x800, RZ, 0xfc, !PT ;  /* 0x0000080010100812 */ /* 0x000fce00078efcff */
[----:B------:R-:W1:Y:S01]  /*13910*/  @P0 LDC R2, c[0x0][0x450] ;  /* 0x00011400ff020b82 */ /* 0x000e620000000800 */
[----:B0-----:R-:W-:-:S05]  /*13920*/  @P0 IMAD.HI.U32 R3, R0, R3, RZ ;  /* 0x0000000300030227 */ /* 0x001fca00078e00ff */
[----:B-1----:R-:W-:Y:S01]  /*13930*/  @P0 SHF.R.U32.HI R0, RZ, R2, R3 ;  /* 0x00000002ff000219 */ /* 0x002fe20000011603 */
[C---:B------:R-:W-:Y:S01]  /*13940*/  VIADD R2, R29.reuse, 0x3f ;  /* 0x0000003f1d027836 */ /* 0x040fe20000000000 */
[----:B----4-:R-:W-:-:S05]  /*13950*/  IADD3 R3, R29, 0x40, -R4 ;  /* 0x000000401d037810 */ /* 0x010fca0007ffe804 */
        /* <DEDUP_REMOVED lines=44> */
.L_x_5012:
[----:B------:R-:W-:Y:S05]  /*13c20*/  BSYNC B0 ;  /* 0x0000000000007941 */ /* 0x000fea0003800000 */
.L_x_5011:
        /* <DEDUP_REMOVED lines=24> */
.L_x_5014:
        /* <DEDUP_REMOVED lines=20> */
.L_x_5017:
[----:B------:R-:W-:Y:S05]  /*13ef0*/  BSYNC B6 ;  /* 0x0000000000067941 */ /* 0x000fea0003800000 */
.L_x_5016:
        /* <DEDUP_REMOVED lines=20> */
.L_x_5020:
        /* <DEDUP_REMOVED lines=15> */
.L_x_5019:
[----:B------:R-:W-:Y:S05]  /*14130*/  BSYNC B6 ;  /* 0x0000000000067941 */ /* 0x000fea0003800000 */
.L_x_5018:
        /* <DEDUP_REMOVED lines=9> */
[----:B------:R-:W-:-:S05]  /*141d0*/  @P0 IADD3.X R3, R30, UR5, RZ, P1, !PT ;  /* 0x000000051e030c10 */ /* 0x000fca0008ffe4ff */
        /* <DEDUP_REMOVED lines=9> */
[----:B------:R-:W1:Y:S01]  /*14270*/  S2R R4, SR_TID.X ;  /* 0x0000000000047919 */ /* 0x000e620000002100 */
[----:B------:R-:W-:Y:S02]  /*14280*/  LOP3.LUT R0, R0, 0x1c0, RZ, 0xfc, !PT ;  /* 0x000001c000007812 */ /* 0x000fe400078efcff */
[----:B------:R-:W-:Y:S02]  /*14290*/  LOP3.LUT R21, R21, 0x38, RZ, 0xc0, !PT ;  /* 0x0000003815157812 */ /* 0x000fe400078ec0ff */
[----:B------:R-:W-:-:S02]  /*142a0*/  ISETP.GE.AND P0, PT, R0, UR4, PT ;  /* 0x0000000400007c0c */ /* 0x000fc4000bf06270 */
[----:B------:R-:W3:Y:S01]  /*142b0*/  S2R R0, SR_TID.X ;  /* 0x0000000000007919 */ /* 0x000ee20000002100 */
        /* <DEDUP_REMOVED lines=8> */
[----:B-1----:R-:W-:-:S05]  /*14340*/  IMAD.SHL.U32 R4, R4, 0x8, RZ ;  /* 0x0000000804047824 */ /* 0x002fca00078e00ff */
[----:B------:R-:W-:Y:S01]  /*14350*/  LOP3.LUT R4, R4, 0x38, RZ, 0xc0, !PT ;  /* 0x0000003804047812 */ /* 0x000fe200078ec0ff */
[----:B---3--:R-:W-:-:S03]  /*14360*/  IMAD.SHL.U32 R0, R0, 0x8, RZ ;  /* 0x0000000800007824 */ /* 0x008fc600078e00ff */
[----:B------:R-:W-:Y:S02]  /*14370*/  LOP3.LUT R4, R4, 0x80, RZ, 0xfc, !PT ;  /* 0x0000008004047812 */ /* 0x000fe400078efcff */
[----:B------:R-:W-:Y:S02]  /*14380*/  LOP3.LUT R0, R0, 0x38, RZ, 0xc0, !PT ;  /* 0x0000003800007812 */ /* 0x000fe400078ec0ff */
[----:B------:R-:W-:Y:S02]  /*14390*/  ISETP.GE.AND P5, PT, R4, UR4, PT ;  /* 0x0000000404007c0c */ /* 0x000fe4000bfa6270 */
[----:B------:R-:W-:-:S04]  /*143a0*/  LOP3.LUT R0, R0, 0xc0, RZ, 0xfc, !PT ;  /* 0x000000c000007812 */ /* 0x000fc800078efcff */
[----:B------:R-:W-:-:S07]  /*143b0*/  ISETP.GE.AND P4, PT, R0, UR4, PT ;  /* 0x0000000400007c0c */ /* 0x000fce000bf86270 */
[----:B------:R-:W-:-:S04]  /*143c0*/  @P5 LOP3.LUT R16, R16, 0x20, RZ, 0xfc, !PT ;  /* 0x0000002010105812 */ /* 0x000fc800078efcff */
[----:B------:R-:W-:-:S04]  /*143d0*/  LOP3.LUT R16, R16, 0xffffffef, RZ, 0xc0, !PT ;  /* 0xffffffef10107812 */ /* 0x000fc800078ec0ff */
[----:B------:R-:W-:-:S04]  /*143e0*/  @P4 LOP3.LUT R16, R16, 0x10, RZ, 0xfc, !PT ;  /* 0x0000001010104812 */ /* 0x000fc800078efcff */
[----:B------:R-:W-:Y:S02]  /*143f0*/  LOP3.LUT R16, R16, 0xfffffffb, RZ, 0xc0, !PT ;  /* 0xfffffffb10107812 */ /* 0x000fe400078ec0ff */
[----:B--2---:R-:W-:Y:S02]  /*14400*/  LEA R0, R33, 0xffffffc0, 0x6 ;  /* 0xffffffc021007811 */ /* 0x004fe400078e30ff */
[C---:B------:R-:W-:Y:S02]  /*14410*/  LOP3.LUT R33, R21.reuse, 0x100, RZ, 0xfc, !PT ;  /* 0x0000010015217812 */ /* 0x040fe400078efcff */
[----:B------:R-:W-:Y:S02]  /*14420*/  LOP3.LUT R21, R21, 0x140, RZ, 0xfc, !PT ;  /* 0x0000014015157812 */ /* 0x000fe400078efcff */
[----:B------:R-:W-:Y:S02]  /*14430*/  ISETP.GE.AND P3, PT, R33, UR4, PT ;  /* 0x0000000421007c0c */ /* 0x000fe4000bf66270 */
[----:B------:R-:W-:-:S13]  /*14440*/  ISETP.GE.AND P2, PT, R21, UR4, PT ;  /* 0x0000000415007c0c */ /* 0x000fda000bf46270 */
[----:B------:R-:W-:-:S04]  /*14450*/  @P2 LOP3.LUT R16, R16, 0x4, RZ, 0xfc, !PT ;  /* 0x0000000410102812 */ /* 0x000fc800078efcff */
[----:B------:R-:W-:-:S04]  /*14460*/  LOP3.LUT R16, R16, 0xfffffff7, RZ, 0xc0, !PT ;  /* 0xfffffff710107812 */ /* 0x000fc800078ec0ff */
[----:B------:R-:W-:Y:S01]  /*14470*/  @P3 LOP3.LUT R16, R16, 0x8, RZ, 0xfc, !PT ;  /* 0x0000000810103812 */ /* 0x000fe200078efcff */
[----:B0---4-:R-:W-:Y:S06]  /*14480*/  BRA.DIV UR5, `(.L_x_5021) ;  /* 0x0000005205b07947 */ /* 0x011fec000b800000 */
.L_x_5094:
        /* <DEDUP_REMOVED lines=59> */
.L_x_5022:
        /* <DEDUP_REMOVED lines=9> */
.L_x_5095:
[----:B------:R-:W-:Y:S05]  /*148d0*/  BSYNC B0 ;  /* 0x0000000000007941 */ /* 0x000fea0003800000 */
.L_x_5023:
        /* <DEDUP_REMOVED lines=64> */
.L_x_5105:
        /* <DEDUP_REMOVED lines=10> */
.L_x_5026:
        /* <DEDUP_REMOVED lines=11> */
.L_x_5027:
        /* <DEDUP_REMOVED lines=31> */
.L_x_5029:
[----:B------:R-:W-:Y:S05]  /*15020*/  BSYNC B6 ;  /* 0x0000000000067941 */ /* 0x000fea0003800000 */
.L_x_5028:
[----:B------:R-:W2:Y:S01]  /*15030*/  LDL R4, [R1+0xc] ;  /* 0x00000c0001047983 */ /* 0x000ea20000100800 */
[----:B0-----:R-:W0:Y:S01]  /*15040*/  S2R R2, SR_TID.X ;  /* 0x0000000000027919 */ /* 0x001e220000002100 */
[----:B------:R-:W-:Y:S01]  /*15050*/  IMAD.MOV.U32 R21, RZ, RZ, R35 ;  /* 0x000000ffff157224 */ /* 0x000fe200078e0023 */
[----:B------:R-:W-:Y:S01]  /*15060*/  ULDC.64 UR4, c[0x0][0x298] ;  /* 0x0000a60000047ab9 */ /* 0x000fe20000000a00 */
[----:B------:R-:W3:Y:S01]  /*15070*/  LDC R5, c[0x0][0x448] ;  /* 0x00011200ff057b82 */ /* 0x000ee20000000800 */
[----:B------:R-:W4:Y:S04]  /*15080*/  LDL R20, [R1+0x4] ;  /* 0x0000040001147983 */ /* 0x000f280000100800 */
[----:B------:R0:W5:Y:S02]  /*15090*/  LDL R9, [R1+0x8] ;  /* 0x0000080001097983 */ /* 0x0001640000100800 */
[----:B0-----:R-:W-:-:S04]  /*150a0*/  LOP3.LUT R2, R2, 0x7f, RZ, 0xc0, !PT ;  /* 0x0000007f02027812 */ /* 0x001fc800078ec0ff */
[----:B------:R-:W-:Y:S02]  /*150b0*/  SHF.R.U32.HI R0, RZ, 0x3, R2 ;  /* 0x00000003ff007819 */ /* 0x000fe40000011602 */
[----:B------:R-:W0:Y:S01]  /*150c0*/  LDC R2, c[0x0][0x448] ;  /* 0x00011200ff027b82 */ /* 0x000e220000000800 */
[----:B------:R-:W1:Y:S01]  /*150d0*/  S2R R35, SR_TID.X ;  /* 0x0000000000237919 */ /* 0x000e620000002100 */
[----:B0-----:R-:W-:-:S13]  /*150e0*/  ISETP.NE.AND P6, PT, R2, 0x1, PT ;  /* 0x000000010200780c */ /* 0x001fda0003fc5270 */
[----:B------:R-:W0:Y:S01]  /*150f0*/  @P6 LDC R3, c[0x0][0x44c] ;  /* 0x00011300ff036b82 */ /* 0x000e220000000800 */
[----:B-1----:R-:W-:-:S07]  /*15100*/  IMAD.SHL.U32 R35, R35, 0x10, RZ ;  /* 0x0000001023237824 */ /* 0x002fce00078e00ff */
[----:B------:R-:W1:Y:S01]  /*15110*/  @P6 LDC R2, c[0x0][0x450] ;  /* 0x00011400ff026b82 */ /* 0x000e620000000800 */
[----:B------:R-:W-:-:S05]  /*15120*/  LOP3.LUT R35, R0, 0x70, R35, 0xf8, !PT ;  /* 0x0000007000237812 */ /* 0x000fca00078ef823 */
[----:B------:R-:W-:-:S04]  /*15130*/  IMAD R35, R25, 0x40, R35 ;  /* 0x0000004019237824 */ /* 0x000fc800078e0223 */
[----:B------:R-:W-:Y:S02]  /*15140*/  IMAD.MOV.U32 R0, RZ, RZ, R35 ;  /* 0x000000ffff007224 */ /* 0x000fe400078e0023 */
[----:B0-----:R-:W-:-:S05]  /*15150*/  @P6 IMAD.HI.U32 R3, R35, R3, RZ ;  /* 0x0000000323036227 */ /* 0x001fca00078e00ff */
[----:B-1----:R-:W-:Y:S01]  /*15160*/  @P6 SHF.R.U32.HI R0, RZ, R2, R3 ;  /* 0x00000002ff006219 */ /* 0x002fe20000011603 */
[----:B------:R-:W-:Y:S01]  /*15170*/  IMAD.WIDE.U32 R2, R36, UR4, RZ ;  /* 0x0000000424027c25 */ /* 0x000fe2000f8e00ff */
[----:B------:R-:W0:Y:S03]  /*15180*/  S2R R7, SR_TID.X ;  /* 0x0000000000077919 */ /* 0x000e260000002100 */
        /* <DEDUP_REMOVED lines=21> */
[----:B---3--:R-:W-:Y:S02]  /*152e0*/  IMAD R0, R5, R0, R35 ;  /* 0x0000000005007224 */ /* 0x008fe400078e0223 */
        /* <DEDUP_REMOVED lines=15> */
[----:B-----5:R-:W-:Y:S01]  /*153e0*/  IMAD R3, R9, R5, RZ ;  /* 0x0000000509037224 */ /* 0x020fe200078e02ff */
[----:B------:R-:W-:Y:S01]  /*153f0*/  SHFL.IDX PT, R4, R2, RZ, 0x181f ;  /* 0x00181fff02047589 */ /* 0x000fe200000e0000 */
[----:B------:R-:W-:Y:S01]  /*15400*/  IMAD R25, R25, 0x40, R8 ;  /* 0x0000004019197824 */ /* 0x000fe200078e0208 */
        /* <DEDUP_REMOVED lines=37> */
.L_x_5114:
        /* <DEDUP_REMOVED lines=12> */
.L_x_5031:
        /* <DEDUP_REMOVED lines=28> */
.L_x_5033:
[----:B------:R-:W-:Y:S05]  /*158e0*/  BSYNC B6 ;  /* 0x0000000000067941 */ /* 0x000fea0003800000 */
.L_x_5032:
        /* <DEDUP_REMOVED lines=163> */
.L_x_5124:
        /* <DEDUP_REMOVED lines=23> */
.L_x_5036:
[----:B------:R-:W-:Y:S05]  /*16490*/  BSYNC B0 ;  /* 0x0000000000007941 */ /* 0x000fea0003800000 */
.L_x_5035:
[----:B------:R-:W-:Y:S01]  /*164a0*/  NOP ;  /* 0x0000000000007918 */ /* 0x000fe20000000000 */
[----:B------:R-:W-:-:S13]  /*164b0*/  PLOP3.LUT P0, PT, PT, PT, PT, 0x80, 0x0 ;  /* 0x000000000000781c */ /* 0x000fda0003f0f070 */
.L_x_5037:
        /* <DEDUP_REMOVED lines=18> */
.L_x_5125:
[----:B------:R-:W-:Y:S05]  /*165e0*/  BSYNC B0 ;  /* 0x0000000000007941 */ /* 0x000fea0003800000 */
.L_x_5038:
[----:B------:R-:W-:-:S05]  /*165f0*/  IMAD.U32 R2, RZ, RZ, UR36 ;  /* 0x00000024ff027e24 */ /* 0x000fca000f8e00ff */
[----:B------:R-:W-:-:S13]  /*16600*/  ISETP.NE.AND P0, PT, R2, 0x3, PT ;  /* 0x000000030200780c */ /* 0x000fda0003f05270 */
[----:B------:R-:W-:Y:S05]  /*16610*/  @!P0 BRA `(.L_x_5040) ;  /* 0x0000000000048947 */ /* 0x000fea0003800000 */
[----:B------:R-:W-:Y:S01]  /*16620*/  BPT.TRAP 0x1 ;  /* 0x000000040000795c */ /* 0x000fe20000300000 */
.L_x_5040:
[----:B0-----:R-:W-:Y:S01]  /*16630*/  SHF.L.U32 R0, R23, 0x1f, RZ ;  /* 0x0000001f17007819 */ /* 0x001fe200000006ff */
[----:B------:R-:W-:Y:S03]  /*16640*/  BSSY B0, `(.L_x_5041) ;  /* 0x0000003000007945 */ /* 0x000fe60003800000 */
[----:B------:R-:W0:Y:S02]  /*16650*/  SYNCS.PHASECHK.TRANS64.TRYWAIT P0, [R22+URZ+0x38860], R0 ;  /* 0x03886000160075a7 */ /* 0x000e24000800017f */
[----:B0-----:R-:W-:Y:S05]  /*16660*/  @!P0 BRA `(.L_x_5042) ;  /* 0x0000004400fc8947 */ /* 0x001fea0003800000 */
.L_x_5126:
[----:B------:R-:W-:Y:S05]  /*16670*/  BSYNC B0 ;  /* 0x0000000000007941 */ /* 0x000fea0003800000 */
.L_x_5041:
        /* <DEDUP_REMOVED lines=108> */
.L_x_5136:
        /* <DEDUP_REMOVED lines=34> */
.L_x_5044:
        /* <DEDUP_REMOVED lines=11> */
.L_x_5045:
        /* <DEDUP_REMOVED lines=11> */
.L_x_5060:
        /* <DEDUP_REMOVED lines=44> */
.L_x_5048:
[----:B------:R-:W-:Y:S01]  /*17380*/  IMAD R6, R18, 0x8, R17 ;  /* 0x0000000812067824 */ /* 0x000fe200078e0211 */
[----:B------:R-:W-:Y:S01]  /*17390*/  SHF.L.U32 R20, R23, 0x1f, RZ ;  /* 0x0000001f17147819 */ /* 0x000fe200000006ff */
[----:B------:R-:W-:Y:S01]  /*173a0*/  BSSY B1, `(.L_x_5049) ;  /* 0x0000004000017945 */ /* 0x000fe20003800000 */
[----:B------:R-:W-:Y:S02]  /*173b0*/  SHF.R.S32.HI R9, RZ, 0x1f, R5 ;  /* 0x0000001fff097819 */ /* 0x000fe40000011405 */
[----:B------:R-:W0:Y:S02]  /*173c0*/  SYNCS.PHASECHK.TRANS64.TRYWAIT P0, [R6+URZ+0x38840], R20 ;  /* 0x03884014060075a7 */ /* 0x000e24000800017f */
[----:B0-----:R-:W-:Y:S05]  /*173d0*/  @!P0 BRA `(.L_x_5050) ;  /* 0x0000004000dc8947 */ /* 0x001fea0003800000 */
.L_x_5137:
[----:B------:R-:W-:Y:S05]  /*173e0*/  BSYNC B1 ;  /* 0x0000000000017941 */ /* 0x000fea0003800000 */
.L_x_5049:
        /* <DEDUP_REMOVED lines=40> */
.L_x_5147:
        /* <DEDUP_REMOVED lines=8> */
.L_x_5052:
        /* <DEDUP_REMOVED lines=11> */
.L_x_5053:
[----:B------:R2:W-:Y:S01]  /*177a0*/  SYNCS.ARRIVE.TRANS64.A1T0 RZ, [R6+URZ+0x38830], RZ ;  /* 0x038830ff06ff79a7 */ /* 0x0005e2000810003f */
[----:B------:R-:W-:Y:S05]  /*177b0*/  @!P2 BRA `(.L_x_5054) ;  /* 0x000000000004a947 */ /* 0x000fea0003800000 */
[----:B------:R-:W-:Y:S01]  /*177c0*/  BPT.TRAP 0x1 ;  /* 0x000000040000795c */ /* 0x000fe20000300000 */
.L_x_5054:
[----:B------:R-:W3:Y:S01]  /*177d0*/  SYNCS.PHASECHK.TRANS64.TRYWAIT P0, [R6+URZ+0x38860], R20 ;  /* 0x03886014060075a7 */ /* 0x000ee2000800017f */
[----:B------:R-:W-:Y:S04]  /*177e0*/  BSSY B1, `(.L_x_5055) ;  /* 0x0000002000017945 */ /* 0x000fe80003800000 */
[----:B---3--:R-:W-:Y:S05]  /*177f0*/  @!P0 BRA `(.L_x_5056) ;  /* 0x0000004400048947 */ /* 0x008fea0003800000 */
.L_x_5148:
[----:B------:R-:W-:Y:S05]  /*17800*/  BSYNC B1 ;  /* 0x0000000000017941 */ /* 0x000fea0003800000 */
.L_x_5055:
        /* <DEDUP_REMOVED lines=79> */
.L_x_5158:
        /* <DEDUP_REMOVED lines=25> */
.L_x_5058:
        /* <DEDUP_REMOVED lines=11> */
.L_x_5059:
[----:B------:R1:W-:Y:S01]  /*17f40*/  SYNCS.ARRIVE.TRANS64.A1T0 RZ, [R6+URZ+0x38850], RZ ;  /* 0x038850ff06ff79a7 */ /* 0x0003e2000810003f */
[----:B------:R-:W-:Y:S05]  /*17f50*/  @P3 BRA `(.L_x_5060) ;  /* 0xfffffff000583947 */ /* 0x000fea000383ffff */
.L_x_5047:
[----:B------:R-:W-:Y:S05]  /*17f60*/  BSYNC B0 ;  /* 0x0000000000007941 */ /* 0x000fea0003800000 */
.L_x_5046:
        /* <DEDUP_REMOVED lines=21> */
.L_x_5062:
[----:B------:R-:W-:Y:S05]  /*180c0*/  BSYNC B0 ;  /* 0x0000000000007941 */ /* 0x000fea0003800000 */
.L_x_5061:
[----:B------:R-:W-:-:S07]  /*180d0*/  SEL R18, R18, RZ, P0 ;  /* 0x000000ff12127207 */ /* 0x000fce0000000000 */
.L_x_5015:
[----:B------:R-:W-:Y:S05]  /*180e0*/  BSYNC B7 ;  /* 0x0000000000077941 */ /* 0x000fea0003800000 */
.L_x_5013:
        /* <DEDUP_REMOVED lines=11> */
.L_x_5063:
        /* <DEDUP_REMOVED lines=43> */
.L_x_5168:
[----:B------:R-:W-:Y:S02]  /*18450*/  ULDC UR4, c[0x0][0xd38] ;  /* 0x00034e0000047ab9 */ /* 0x000fe40000000800 */
[----:B------:R-:W-:-:S04]  /*18460*/  IMAD.U32 R4, RZ, RZ, UR4 ;  /* 0x00000004ff047e24 */ /* 0x000fc8000f8e00ff */
[----:B-1----:R-:W-:-:S04]  /*18470*/  IMAD R5, R14, R4, RZ ;  /* 0x000000040e057224 */ /* 0x002fc800078e02ff */
[----:B------:R-:W-:-:S05]  /*18480*/  IMAD.IADD R6, R6, 0x1, R5 ;  /* 0x0000000106067824 */ /* 0x000fca00078e0205 */
[----:B------:R-:W-:-:S13]  /*18490*/  ISETP.GT.AND P6, PT, R6, R0, PT ;  /* 0x000000000600720c */ /* 0x000fda0003fc4270 */
[----:B------:R-:W-:Y:S05]  /*184a0*/  @P6 BRA `(.L_x_5066) ;  /* 0x0000000000a46947 */ /* 0x000fea0003800000 */
.L_x_5069:
        /* <DEDUP_REMOVED lines=35> */
.L_x_5176:
[----:B------:R-:W-:Y:S02]  /*186e0*/  ULDC UR4, c[0x0][0xd38] ;  /* 0x00034e0000047ab9 */ /* 0x000fe40000000800 */
[----:B------:R-:W-:-:S04]  /*186f0*/  IMAD.U32 R4, RZ, RZ, UR4 ;  /* 0x00000004ff047e24 */ /* 0x000fc8000f8e00ff */
[----:B-1----:R-:W-:-:S04]  /*18700*/  IMAD R5, R14, R4, RZ ;  /* 0x000000040e057224 */ /* 0x002fc800078e02ff */
[----:B------:R-:W-:-:S05]  /*18710*/  IMAD.IADD R6, R5, 0x1, R6 ;  /* 0x0000000105067824 */ /* 0x000fca00078e0206 */
[----:B------:R-:W-:-:S13]  /*18720*/  ISETP.GT.AND P6, PT, R6, R0, PT ;  /* 0x000000000600720c */ /* 0x000fda0003fc4270 */
[----:B------:R-:W-:Y:S05]  /*18730*/  @!P6 BRA `(.L_x_5069) ;  /* 0xfffffffc005ce947 */ /* 0x000fea000383ffff */
.L_x_5066:
        /* <DEDUP_REMOVED lines=10> */
.L_x_5181:
[----:B------:R-:W-:-:S13]  /*187e0*/  ISETP.NE.AND P0, PT, R2, RZ, PT ;  /* 0x000000ff0200720c */ /* 0x000fda0003f05270 */
[----:B------:R-:W-:Y:S05]  /*187f0*/  @!P0 BRA `(.L_x_5071) ;  /* 0x0000000000108947 */ /* 0x000fea0003800000 */
[----:B------:R-:W-:Y:S01]  /*18800*/  UMOV UR4, 0xffffffff ;  /* 0xffffffff00047882 */ /* 0x000fe20000000000 */
[----:B-1----:R-:W-:Y:S02]  /*18810*/  VIADD R12, R12, 0xffffffff ;  /* 0xffffffff0c0c7836 */ /* 0x002fe40000000000 */
[----:B------:R-:W-:Y:S05]  /*18820*/  BRA.DIV UR4, `(.L_x_5072) ;  /* 0x0000004604347947 */ /* 0x000fea000b800000 */
[----:B------:R4:W1:Y:S02]  /*18830*/  SHFL.IDX PT, R24, R3, R12, 0x1f ;  /* 0x00001f0c03187589 */ /* 0x00086400000e0000 */
.L_x_5071:
        /* <DEDUP_REMOVED lines=59> */
.L_x_5073:
        /* <DEDUP_REMOVED lines=60> */
.L_x_5074:
[----:B------:R-:W-:-:S05]  /*18fb0*/  LOP3.LUT R0, RZ, R3, RZ, 0x33, !PT ;  /* 0x00000003ff007212 */ /* 0x000fca00078e33ff */
[----:B------:R-:W-:Y:S01]  /*18fc0*/  IMAD.IADD R25, R25, 0x1, R0 ;  /* 0x0000000119197824 */ /* 0x000fe200078e0200 */
[----:B------:R-:W-:Y:S06]  /*18fd0*/  BRA `(.L_x_5075) ;  /* 0x00000000001c7947 */ /* 0x000fec0003800000 */
.L_x_5067:
[----:B------:R-:W-:Y:S01]  /*18fe0*/  UMOV UR4, URZ ;  /* 0x0000003f00047c82 */ /* 0x000fe20008000000 */
[----:B------:R-:W-:Y:S01]  /*18ff0*/  UMOV UR5, URZ ;  /* 0x0000003f00057c82 */ /* 0x000fe20008000000 */
[----:B------:R-:W-:Y:S01]  /*19000*/  ULDC UR6, c[0x0][0xd3c] ;  /* 0x00034f0000067ab9 */ /* 0x000fe20000000800 */
[----:B------:R-:W-:Y:S02]  /*19010*/  IMAD.MOV.U32 R24, RZ, RZ, R0 ;  /* 0x000000ffff187224 */ /* 0x000fe400078e0000 */
[----:B------:R-:W-:Y:S02]  /*19020*/  IMAD.U32 R25, RZ, RZ, UR4 ;  /* 0x00000004ff197e24 */ /* 0x000fe4000f8e00ff */
[----:B------:R-:W-:Y:S02]  /*19030*/  IMAD.U32 R26, RZ, RZ, UR5 ;  /* 0x00000005ff1a7e24 */ /* 0x000fe4000f8e00ff */
[----:B------:R-:W-:-:S07]  /*19040*/  IMAD.U32 R27, RZ, RZ, UR6 ;  /* 0x00000006ff1b7e24 */ /* 0x000fce000f8e00ff */
.L_x_5075:
        /* <DEDUP_REMOVED lines=10> */
.L_x_5064:
[----:B------:R-:W-:Y:S02]  /*190f0*/  ULDC UR4, c[0x0][0xd3c] ;  /* 0x00034f0000047ab9 */ /* 0x000fe40000000800 */
[----:B0-----:R-:W-:-:S13]  /*19100*/  ISETP.GE.AND P0, PT, R27, UR4, PT ;  /* 0x000000041b007c0c */ /* 0x001fda000bf06270 */
[----:B------:R-:W-:Y:S05]  /*19110*/  @!P0 BRA `(.L_x_5076) ;  /* 0xffffffa000cc8947 */ /* 0x000fea000383ffff */
[----:B------:R-:W-:Y:S05]  /*19120*/  BSYNC B8 ;  /* 0x0000000000087941 */ /* 0x000fea0003800000 */
.L_x_5007:
        /* <DEDUP_REMOVED lines=12> */
.L_x_5184:
[----:B------:R-:W-:Y:S05]  /*191f0*/  BSYNC B0 ;  /* 0x0000000000007941 */ /* 0x000fea0003800000 */
.L_x_5077:
[----:B------:R-:W-:-:S03]  /*19200*/  UMOV UR4, 0xffffffff ;  /* 0xffffffff00047882 */ /* 0x000fc60000000000 */
[----:B------:R-:W-:Y:S05]  /*19210*/  BRA.DIV UR4, `(.L_x_5079) ;  /* 0x0000003a04f47947 */ /* 0x000fea000b800000 */
[----:B0-----:R-:W0:Y:S02]  /*19220*/  S2R R0, SR_TID.X ;  /* 0x0000000000007919 */ /* 0x001e240000002100 */
[----:B0-----:R-:W-:-:S04]  /*19230*/  SHF.R.U32.HI R0, RZ, 0x5, R0 ;  /* 0x00000005ff007819 */ /* 0x001fc80000011600 */
[----:B------:R-:W-:-:S05]  /*19240*/  LOP3.LUT R0, R0, 0x3, RZ, 0xc0, !PT ;  /* 0x0000000300007812 */ /* 0x000fca00078ec0ff */
[----:B------:R0:W1:Y:S02]  /*19250*/  SHFL.IDX PT, R14, R0, RZ, 0x1f ;  /* 0x00001fff000e7589 */ /* 0x00006400000e0000 */
.L_x_5187:
[----:B-1----:R-:W-:Y:S01]  /*19260*/  ISETP.NE.AND P0, PT, R14, RZ, PT ;  /* 0x000000ff0e00720c */ /* 0x002fe20003f05270 */
[----:B------:R-:W-:-:S12]  /*19270*/  BSSY B0, `(.L_x_5080) ;  /* 0x0000024000007945 */ /* 0x000fd80003800000 */
[----:B------:R-:W-:Y:S05]  /*19280*/  @P0 BRA `(.L_x_5081) ;  /* 0x0000000000880947 */ /* 0x000fea0003800000 */
[----:B------:R-:W-:-:S03]  /*19290*/  UMOV UR4, 0xffffffff ;  /* 0xffffffff00047882 */ /* 0x000fc60000000000 */
[----:B------:R-:W-:Y:S05]  /*192a0*/  BRA.DIV UR4, `(.L_x_5082) ;  /* 0x0000003e04047947 */ /* 0x000fea000b800000 */
[----:B------:R-:W-:-:S13]  /*192b0*/  ELECT P6, URZ, PT ;  /* 0x00000000003f782f */ /* 0x000fda00038c0000 */
.L_x_5190:
[----:B------:R-:W-:Y:S05]  /*192c0*/  @!P6 BRA `(.L_x_5081) ;  /* 0x000000000078e947 */ /* 0x000fea0003800000 */
[----:B------:R-:W-:-:S06]  /*192d0*/  ULOP3.LUT UR4, UR40, 0x2, URZ, 0xfc, !UPT ;  /* 0x0000000228047892 */ /* 0x000fcc000f8efc3f */
[----:B0-----:R-:W-:-:S05]  /*192e0*/  IMAD.U32 R0, RZ, RZ, UR4 ;  /* 0x00000004ff007e24 */ /* 0x001fca000f8e00ff */
[----:B------:R-:W-:-:S13]  /*192f0*/  ISETP.NE.AND P0, PT, R0, 0x3, PT ;  /* 0x000000030000780c */ /* 0x000fda0003f05270 */
[----:B------:R-:W-:Y:S05]  /*19300*/  @!P0 BRA `(.L_x_5083) ;  /* 0x0000000000048947 */ /* 0x000fea0003800000 */
[----:B------:R-:W-:Y:S01]  /*19310*/  BPT.TRAP 0x1 ;  /* 0x000000040000795c */ /* 0x000fe20000300000 */
.L_x_5083:
[C---:B------:R-:W-:Y:S01]  /*19320*/  IMAD R3, R18.reuse, 0x8, R5 ;  /* 0x0000000812037824 */ /* 0x040fe200078e0205 */
[----:B------:R-:W-:Y:S01]  /*19330*/  SHF.L.U32 R2, R23, 0x1f, RZ ;  /* 0x0000001f17027819 */ /* 0x000fe200000006ff */
[----:B------:R-:W-:-:S03]  /*19340*/  VIADD R18, R18, 0x1 ;  /* 0x0000000112127836 */ /* 0x000fc60000000000 */
[----:B------:R-:W0:Y:S02]  /*19350*/  SYNCS.PHASECHK.TRANS64.TRYWAIT P1, [R3+URZ+0x38840], R2 ;  /* 0x03884002030075a7 */ /* 0x000e24000802017f */
[----:B------:R-:W-:-:S04]  /*19360*/  ISETP.NE.AND P2, PT, R18, 0x2, PT ;  /* 0x000000021200780c */ /* 0x000fc80003f45270 */
[----:B------:R-:W-:Y:S01]  /*19370*/  SEL R0, RZ, 0x1, P2 ;  /* 0x00000001ff007807 */ /* 0x000fe20001000000 */
[----:B0-----:R-:W-:Y:S08]  /*19380*/  @!P1 BRA `(.L_x_5084) ;  /* 0x0000003800ec9947 */ /* 0x001ff00003800000 */
.L_x_5191:
[----:B------:R-:W-:Y:S02]  /*19390*/  SEL R18, R18, RZ, P2 ;  /* 0x000000ff12127207 */ /* 0x000fe40001000000 */
[----:B------:R-:W-:Y:S01]  /*193a0*/  LOP3.LUT R0, R23, R0, RZ, 0x3c, !PT ;  /* 0x0000000017007212 */ /* 0x000fe200078e3cff */
[----:B------:R-:W-:Y:S06]  /*193b0*/  @!P0 BRA `(.L_x_5085) ;  /* 0x0000000000048947 */ /* 0x000fec0003800000 */
[----:B------:R-:W-:Y:S01]  /*193c0*/  BPT.TRAP 0x1 ;  /* 0x000000040000795c */ /* 0x000fe20000300000 */
.L_x_5085:
[----:B------:R-:W-:Y:S01]  /*193d0*/  IMAD R5, R18, 0x8, R5 ;  /* 0x0000000812057824 */ /* 0x000fe200078e0205 */
[----:B------:R-:W-:-:S04]  /*193e0*/  SHF.L.U32 R0, R0, 0x1f, RZ ;  /* 0x0000001f00007819 */ /* 0x000fc800000006ff */
[----:B------:R-:W1:Y:S02]  /*193f0*/  SYNCS.PHASECHK.TRANS64.TRYWAIT P1, [R5+URZ+0x38840], R0 ;  /* 0x03884000050075a7 */ /* 0x000e64000802017f */
[----:B-1----:R-:W-:Y:S05]  /*19400*/  @!P1 BRA `(.L_x_5086) ;  /* 0x0000003800e09947 */ /* 0x002fea0003800000 */
.L_x_5192:
[----:B------:R-:W-:Y:S05]  /*19410*/  @!P0 BRA `(.L_x_5087) ;  /* 0x0000000000048947 */ /* 0x000fea0003800000 */
[----:B------:R-:W-:Y:S01]  /*19420*/  BPT.TRAP 0x1 ;  /* 0x000000040000795c */ /* 0x000fe20000300000 */
.L_x_5087:
[----:B------:R-:W5:Y:S02]  /*19430*/  SYNCS.PHASECHK.TRANS64.TRYWAIT P1, [R3+URZ+0x38860], R2 ;  /* 0x03886002030075a7 */ /* 0x000f64000802017f */
[----:B-----5:R-:W-:Y:S05]  /*19440*/  @!P1 BRA `(.L_x_5088) ;  /* 0x0000003800e49947 */ /* 0x020fea0003800000 */
.L_x_5193:
[----:B------:R-:W-:Y:S05]  /*19450*/  @!P0 BRA `(.L_x_5089) ;  /* 0x0000000000048947 */ /* 0x000fea0003800000 */
[----:B------:R-:W-:Y:S01]  /*19460*/  BPT.TRAP 0x1 ;  /* 0x000000040000795c */ /* 0x000fe20000300000 */
.L_x_5089:
[----:B------:R0:W0:Y:S02]  /*19470*/  SYNCS.PHASECHK.TRANS64.TRYWAIT P0, [R5+URZ+0x38860], R0 ;  /* 0x03886000050075a7 */ /* 0x000024000800017f */
[----:B0-----:R-:W-:Y:S05]  /*19480*/  @!P0 NANOSLEEP.SYNCS 0x989680 ;  /* 0x009896800000895d */ /* 0x001fea0003900000 */
[----:B------:R-:W0:Y:S02]  /*19490*/  @!P0 SYNCS.PHASECHK.TRANS64 P0, [R5+URZ+0x38860], R0 ;  /* 0x03886000050085a7 */ /* 0x000e24000800007f */
[----:B0-----:R-:W-:Y:S05]  /*194a0*/  @!P0 BRA `(.L_x_5089) ;  /* 0xfffffffc00f08947 */ /* 0x001fea000383ffff */
.L_x_5081:
[----:B------:R-:W-:Y:S05]  /*194b0*/  BSYNC B0 ;  /* 0x0000000000007941 */ /* 0x000fea0003800000 */
.L_x_5080:
[----:B------:R-:W-:Y:S05]  /*194c0*/  EXIT ;  /* 0x000000000000794d */ /* 0x000fea0003800000 */
.L_x_4946:
[----:B0-----:R0:W1:Y:S02]  /*194d0*/  SYNCS.PHASECHK.TRANS64.TRYWAIT P1, [R17+URZ+0x38800], R6 ;  /* 0x03880006110075a7 */ /* 0x001064000802017f */
[----:B-1----:R-:W-:Y:S05]  /*194e0*/  @!P1 NANOSLEEP.SYNCS 0x989680 ;  /* 0x009896800000995d */ /* 0x002fea0003900000 */
[----:B------:R-:W1:Y:S02]  /*194f0*/  @!P1 SYNCS.PHASECHK.TRANS64 P1, [R17+URZ+0x38800], R6 ;  /* 0x03880006110095a7 */ /* 0x000e64000802007f */
[----:B-1----:R-:W-:Y:S05]  /*19500*/  @!P1 BRA `(.L_x_4946) ;  /* 0xfffffffc00f09947 */ /* 0x002fea000383ffff */
[----:B------:R-:W-:Y:S05]  /*19510*/  BRA `(.L_x_5090) ;  /* 0xfffffeac00407947 */ /* 0x000fea000383ffff */
.L_x_4950:
[----:B--2---:R2:W3:Y:S02]  /*19520*/  SYNCS.PHASECHK.TRANS64.TRYWAIT P1, [R9+URZ+0x38830], R8 ;  /* 0x03883008090075a7 */ /* 0x0044e4000802017f */
[----:B---3--:R-:W-:Y:S05]  /*19530*/  @!P1 NANOSLEEP.SYNCS 0x989680 ;  /* 0x009896800000995d */ /* 0x008fea0003900000 */
[----:B------:R-:W3:Y:S02]  /*19540*/  @!P1 SYNCS.PHASECHK.TRANS64 P1, [R9+URZ+0x38830], R8 ;  /* 0x03883008090095a7 */ /* 0x000ee4000802007f */
[----:B---3--:R-:W-:Y:S05]  /*19550*/  @!P1 BRA `(.L_x_4950) ;  /* 0xfffffffc00f09947 */ /* 0x008fea000383ffff */
[----:B------:R-:W-:Y:S05]  /*19560*/  BRA `(.L_x_4949) ;  /* 0xfffffeac00647947 */ /* 0x000fea000383ffff */
.L_x_4951:
[----:B---3--:R3:W4:Y:S02]  /*19570*/  SYNCS.PHASECHK.TRANS64.TRYWAIT P1, [R17+URZ+0x38810], R6 ;  /* 0x03881006110075a7 */ /* 0x008724000802017f */
[----:B----4-:R-:W-:Y:S05]  /*19580*/  @!P1 NANOSLEEP.SYNCS 0x989680 ;  /* 0x009896800000995d */ /* 0x010fea0003900000 */
[----:B------:R-:W4:Y:S02]  /*19590*/  @!P1 SYNCS.PHASECHK.TRANS64 P1, [R17+URZ+0x38810], R6 ;  /* 0x03881006110095a7 */ /* 0x000f24000802007f */
[----:B----4-:R-:W-:Y:S05]  /*195a0*/  @!P1 BRA `(.L_x_4951) ;  /* 0xfffffffc00f09947 */ /* 0x010fea000383ffff */
[----:B------:R-:W-:Y:S05]  /*195b0*/  BRA `(.L_x_5091) ;  /* 0xfffffeac00f07947 */ /* 0x000fea000383ffff */
.L_x_4955:
[----:B------:R0:W0:Y:S02]  /*195c0*/  SYNCS.PHASECHK.TRANS64.TRYWAIT P1, [R9+URZ+0x38850], R8 ;  /* 0x03885008090075a7 */ /* 0x000024000802017f */
[----:B0-----:R-:W-:Y:S05]  /*195d0*/  @!P1 NANOSLEEP.SYNCS 0x989680 ;  /* 0x009896800000995d */ /* 0x001fea0003900000 */
[----:B------:R-:W0:Y:S02]  /*195e0*/  @!P1 SYNCS.PHASECHK.TRANS64 P1, [R9+URZ+0x38850], R8 ;  /* 0x03885008090095a7 */ /* 0x000e24000802007f */
[----:B0-----:R-:W-:Y:S05]  /*195f0*/  @!P1 BRA `(.L_x_4955) ;  /* 0xfffffffc00f09947 */ /* 0x001fea000383ffff */
[----:B------:R-:W-:Y:S05]  /*19600*/  BRA `(.L_x_4954) ;  /* 0xfffffeb000207947 */ /* 0x000fea000383ffff */
.L_x_4962:
[----:B-1----:R1:W2:Y:S02]  /*19610*/  SYNCS.PHASECHK.TRANS64.TRYWAIT P1, [R9+URZ+0x38830], R7 ;  /* 0x03883007090075a7 */ /* 0x0022a4000802017f */
[----:B--2---:R-:W-:Y:S05]  /*19620*/  @!P1 NANOSLEEP.SYNCS 0x989680 ;  /* 0x009896800000995d */ /* 0x004fea0003900000 */
[----:B------:R-:W2:Y:S02]  /*19630*/  @!P1 SYNCS.PHASECHK.TRANS64 P1, [R9+URZ+0x38830], R7 ;  /* 0x03883007090095a7 */ /* 0x000ea4000802007f */
[----:B--2---:R-:W-:Y:S05]  /*19640*/  @!P1 BRA `(.L_x_4962) ;  /* 0xfffffffc00f09947 */ /* 0x004fea000383ffff */
[----:B------:R-:W-:Y:S05]  /*19650*/  BRA `(.L_x_4961) ;  /* 0xfffffed8003c7947 */ /* 0x000fea000383ffff */
.L_x_4966:
[----:B---3--:R3:W4:Y:S02]  /*19660*/  SYNCS.PHASECHK.TRANS64.TRYWAIT P1, [R9+URZ+0x38850], R7 ;  /* 0x03885007090075a7 */ /* 0x008724000802017f */
[----:B----4-:R-:W-:Y:S05]  /*19670*/  @!P1 NANOSLEEP.SYNCS 0x989680 ;  /* 0x009896800000995d */ /* 0x010fea0003900000 */
[----:B------:R-:W4:Y:S02]  /*19680*/  @!P1 SYNCS.PHASECHK.TRANS64 P1, [R9+URZ+0x38850], R7 ;  /* 0x03885007090095a7 */ /* 0x000f24000802007f */
[----:B----4-:R-:W-:Y:S05]  /*19690*/  @!P1 BRA `(.L_x_4966) ;  /* 0xfffffffc00f09947 */ /* 0x010fea000383ffff */
[----:B------:R-:W-:Y:S05]  /*196a0*/  BRA `(.L_x_4965) ;  /* 0xfffffed800987947 */ /* 0x000fea000383ffff */
.L_x_4974:
[----:B-1----:R1:W2:Y:S02]  /*196b0*/  SYNCS.PHASECHK.TRANS64.TRYWAIT P1, [R9+URZ+0x38830], R7 ;  /* 0x03883007090075a7 */ /* 0x0022a4000802017f */
[----:B--2---:R-:W-:Y:S05]  /*196c0*/  @!P1 NANOSLEEP.SYNCS 0x989680 ;  /* 0x009896800000995d */ /* 0x004fea0003900000 */
[----:B------:R-:W2:Y:S02]  /*196d0*/  @!P1 SYNCS.PHASECHK.TRANS64 P1, [R9+URZ+0x38830], R7 ;  /* 0x03883007090095a7 */ /* 0x000ea4000802007f */
[----:B--2---:R-:W-:Y:S05]  /*196e0*/  @!P1 BRA `(.L_x_4974) ;  /* 0xfffffffc00f09947 */ /* 0x004fea000383ffff */
[----:B------:R-:W-:Y:S05]  /*196f0*/  BRA `(.L_x_4973) ;  /* 0xffffff0800f07947 */ /* 0x000fea000383ffff */
.L_x_4978:
[----:B---3--:R3:W4:Y:S02]  /*19700*/  SYNCS.PHASECHK.TRANS64.TRYWAIT P1, [R9+URZ+0x38850], R7 ;  /* 0x03885007090075a7 */ /* 0x008724000802017f */
[----:B----4-:R-:W-:Y:S05]  /*19710*/  @!P1 NANOSLEEP.SYNCS 0x989680 ;  /* 0x009896800000995d */ /* 0x010fea0003900000 */
[----:B------:R-:W4:Y:S02]  /*19720*/  @!P1 SYNCS.PHASECHK.TRANS64 P1, [R9+URZ+0x38850], R7 ;  /* 0x03885007090095a7 */ /* 0x000f24000802007f */
[----:B----4-:R-:W-:Y:S05]  /*19730*/  @!P1 BRA `(.L_x_4978) ;  /* 0xfffffffc00f09947 */ /* 0x010fea000383ffff */
[----:B------:R-:W-:Y:S05]  /*19740*/  BRA `(.L_x_4977) ;  /* 0xffffff0c00547947 */ /* 0x000fea000383ffff */
.L_x_5021:
        /* <DEDUP_REMOVED lines=11> */
.L_x_5093:
[----:B------:R-:W-:Y:S05]  /*19800*/  BSYNC B0 ;  /* 0x0000000000007941 */ /* 0x000fea0003800000 */
.L_x_5092:
[----:B------:R-:W-:Y:S05]  /*19810*/  BRA `(.L_x_5094) ;  /* 0xffffffac001c7947 */ /* 0x000fea000383ffff */
.L_x_5024:
[----:B0-----:R0:W1:Y:S02]  /*19820*/  SYNCS.PHASECHK.TRANS64.TRYWAIT P0, [R22+URZ+0x38840], R0 ;  /* 0x03884000160075a7 */ /* 0x001064000800017f */
[----:B-1----:R-:W-:Y:S05]  /*19830*/  @!P0 NANOSLEEP.SYNCS 0x989680 ;  /* 0x009896800000895d */ /* 0x002fea0003900000 */
[----:B------:R-:W1:Y:S02]  /*19840*/  @!P0 SYNCS.PHASECHK.TRANS64 P0, [R22+URZ+0x38840], R0 ;  /* 0x03884000160085a7 */ /* 0x000e64000800007f */
[----:B-1----:R-:W-:Y:S05]  /*19850*/  @!P0 BRA `(.L_x_5024) ;  /* 0xfffffffc00f08947 */ /* 0x002fea000383ffff */
[----:B------:R-:W-:Y:S05]  /*19860*/  BRA `(.L_x_5095) ;  /* 0xffffffb000187947 */ /* 0x000fea000383ffff */
.L_x_5025:
        /* <DEDUP_REMOVED lines=8> */
.L_x_5097:
[----:B------:R-:W-:Y:S05]  /*198f0*/  BSYNC B0 ;  /* 0x0000000000007941 */ /* 0x000fea0003800000 */
.L_x_5096:
        /* <DEDUP_REMOVED lines=9> */
.L_x_5098:
[----:B------:R-:W-:Y:S02]  /*19990*/  IMAD.MOV.U32 R13, RZ, RZ, R5 ;  /* 0x000000ffff0d7224 */ /* 0x000fe400078e0005 */
[----:B------:R-:W-:Y:S02]  /*199a0*/  IMAD.MOV.U32 R12, RZ, RZ, 0x1 ;  /* 0x00000001ff0c7424 */ /* 0x000fe400078e00ff */
[----:B------:R-:W-:-:S07]  /*199b0*/  IMAD.MOV.U32 R3, RZ, RZ, R14 ;  /* 0x000000ffff037224 */ /* 0x000fce00078e000e */
[----:B------:R-:W-:Y:S05]  /*199c0*/  WARPSYNC.COLLECTIVE R15, `(.L_x_5099) ;  /* 0x000000000f087348 */ /* 0x000fea0003c00000 */
[----:B------:R0:W1:Y:S02]  /*199d0*/  SHFL.IDX P6, R14, R13, R12, R11 ;  /* 0x0000000c0d0e7389 */ /* 0x00006400000c000b */
[----:B01----:R-:W-:Y:S01]  /*199e0*/  ENDCOLLECTIVE ;  /* 0x000000000000791b */ /* 0x003fe20003800000 */
.L_x_5099:
        /* <DEDUP_REMOVED lines=15> */
.L_x_5100:
[----:B------:R-:W-:Y:S02]  /*19ae0*/  @P0 IMAD R6, R4, 0x2, R17 ;  /* 0x0000000204060824 */ /* 0x000fe400078e0211 */
[----:B------:R-:W-:Y:S02]  /*19af0*/  IMAD.MOV.U32 R13, RZ, RZ, R5 ;  /* 0x000000ffff0d7224 */ /* 0x000fe400078e0005 */
[----:B------:R-:W-:Y:S02]  /*19b00*/  IMAD.MOV.U32 R12, RZ, RZ, 0x2 ;  /* 0x00000002ff0c7424 */ /* 0x000fe400078e00ff */
[----:B------:R-:W-:-:S07]  /*19b10*/  IMAD.MOV.U32 R3, RZ, RZ, R14 ;  /* 0x000000ffff037224 */ /* 0x000fce00078e000e */
[----:B------:R-:W-:Y:S05]  /*19b20*/  WARPSYNC.COLLECTIVE R15, `(.L_x_5101) ;  /* 0x000000000f087348 */ /* 0x000fea0003c00000 */
[----:B------:R0:W1:Y:S02]  /*19b30*/  SHFL.IDX P6, R14, R13, R12, R11 ;  /* 0x0000000c0d0e7389 */ /* 0x00006400000c000b */
[----:B01----:R-:W-:Y:S01]  /*19b40*/  ENDCOLLECTIVE ;  /* 0x000000000000791b */ /* 0x003fe20003800000 */
.L_x_5101:
        /* <DEDUP_REMOVED lines=15> */
.L_x_5102:
[----:B------:R-:W-:Y:S02]  /*19c40*/  @P0 IMAD R6, R4, 0x2, R17 ;  /* 0x0000000204060824 */ /* 0x000fe400078e0211 */
[----:B------:R-:W-:Y:S02]  /*19c50*/  IMAD.MOV.U32 R13, RZ, RZ, R5 ;  /* 0x000000ffff0d7224 */ /* 0x000fe400078e0005 */
[----:B------:R-:W-:Y:S02]  /*19c60*/  IMAD.MOV.U32 R12, RZ, RZ, 0x3 ;  /* 0x00000003ff0c7424 */ /* 0x000fe400078e00ff */
[----:B------:R-:W-:-:S07]  /*19c70*/  IMAD.MOV.U32 R3, RZ, RZ, R14 ;  /* 0x000000ffff037224 */ /* 0x000fce00078e000e */
[----:B------:R-:W-:Y:S05]  /*19c80*/  WARPSYNC.COLLECTIVE R15, `(.L_x_5103) ;  /* 0x000000000f087348 */ /* 0x000fea0003c00000 */
[----:B------:R0:W1:Y:S02]  /*19c90*/  SHFL.IDX P6, R14, R13, R12, R11 ;  /* 0x0000000c0d0e7389 */ /* 0x00006400000c000b */
[----:B01----:R-:W-:Y:S01]  /*19ca0*/  ENDCOLLECTIVE ;  /* 0x000000000000791b */ /* 0x003fe20003800000 */
.L_x_5103:
        /* <DEDUP_REMOVED lines=10> */
.L_x_5104:
[----:B------:R-:W-:Y:S01]  /*19d50*/  @!PT LDS RZ, [RZ] ;  /* 0x00000000fffff984 */ /* 0x000fe20000000800 */
[----:B------:R-:W-:Y:S01]  /*19d60*/  @!PT LDS RZ, [RZ] ;  /* 0x00000000fffff984 */ /* 0x000fe20000000800 */
[----:B------:R-:W-:Y:S01]  /*19d70*/  @!PT LDS RZ, [RZ] ;  /* 0x00000000fffff984 */ /* 0x000fe20000000800 */
[----:B------:R0:W-:Y:S01]  /*19d80*/  @P0 LDGSTS.E.BYPASS.LTC128B.128 [R6+0x23400], desc[UR42][R2.64], !P2 ;  /* 0x2340000002060fae */ /* 0x0001e2000d101d6a */
[----:B------:R-:W-:Y:S01]  /*19d90*/  IMAD.MOV.U32 R0, RZ, RZ, R14 ;  /* 0x000000ffff007224 */ /* 0x000fe200078e000e */
[----:B------:R-:W-:Y:S06]  /*19da0*/  BRA `(.L_x_5105) ;  /* 0xffffffac00cc7947 */ /* 0x000fec000383ffff */
.L_x_5030:
        /* <DEDUP_REMOVED lines=10> */
.L_x_5106:
        /* <DEDUP_REMOVED lines=9> */
.L_x_5107:
[----:B------:R-:W-:Y:S02]  /*19ee0*/  IMAD.MOV.U32 R13, RZ, RZ, R2 ;  /* 0x000000ffff0d7224 */ /* 0x000fe400078e0002 */
[----:B------:R-:W-:Y:S02]  /*19ef0*/  IMAD.MOV.U32 R12, RZ, RZ, 0x1 ;  /* 0x00000001ff0c7424 */ /* 0x000fe400078e00ff */
[----:B------:R-:W-:-:S07]  /*19f00*/  IMAD.MOV.U32 R5, RZ, RZ, R14 ;  /* 0x000000ffff057224 */ /* 0x000fce00078e000e */
[----:B------:R-:W-:Y:S05]  /*19f10*/  WARPSYNC.COLLECTIVE R15, `(.L_x_5108) ;  /* 0x000000000f087348 */ /* 0x000fea0003c00000 */
[----:B------:R0:W1:Y:S02]  /*19f20*/  SHFL.IDX P6, R14, R13, R12, R11 ;  /* 0x0000000c0d0e7389 */ /* 0x00006400000c000b */
[----:B01----:R-:W-:Y:S01]  /*19f30*/  ENDCOLLECTIVE ;  /* 0x000000000000791b */ /* 0x003fe20003800000 */
.L_x_5108:
        /* <DEDUP_REMOVED lines=15> */
.L_x_5109:
        /* <DEDUP_REMOVED lines=8> */
.L_x_5110:
        /* <DEDUP_REMOVED lines=16> */
.L_x_5111:
[----:B------:R-:W-:Y:S01]  /*1a1b0*/  @P2 LOP3.LUT R16, R16, 0x40, RZ, 0xfc, !PT ;  /* 0x0000004010102812 */ /* 0x000fe200078efcff */
[----:B------:R-:W-:Y:S02]  /*1a1c0*/  IMAD.MOV.U32 R13, RZ, RZ, R2 ;  /* 0x000000ffff0d7224 */ /* 0x000fe400078e0002 */
[----:B------:R-:W-:Y:S02]  /*1a1d0*/  IMAD.MOV.U32 R12, RZ, RZ, 0x3 ;  /* 0x00000003ff0c7424 */ /* 0x000fe400078e00ff */
[----:B------:R-:W-:-:S07]  /*1a1e0*/  IMAD.MOV.U32 R5, RZ, RZ, R14 ;  /* 0x000000ffff057224 */ /* 0x000fce00078e000e */
[----:B------:R-:W-:Y:S05]  /*1a1f0*/  WARPSYNC.COLLECTIVE R15, `(.L_x_5112) ;  /* 0x000000000f087348 */ /* 0x000fea0003c00000 */
[----:B------:R0:W1:Y:S02]  /*1a200*/  SHFL.IDX P6, R14, R13, R12, R11 ;  /* 0x0000000c0d0e7389 */ /* 0x00006400000c000b */
[----:B01----:R-:W-:Y:S01]  /*1a210*/  ENDCOLLECTIVE ;  /* 0x000000000000791b */ /* 0x003fe20003800000 */
.L_x_5112:
        /* <DEDUP_REMOVED lines=14> */
.L_x_5113:
[----:B------:R-:W-:Y:S01]  /*1a300*/  IMAD.MOV.U32 R0, RZ, RZ, R14 ;  /* 0x000000ffff007224 */ /* 0x000fe200078e000e */
[----:B------:R-:W-:Y:S06]  /*1a310*/  BRA `(.L_x_5114) ;  /* 0xffffffb000d07947 */ /* 0x000fec000383ffff */
.L_x_5034:
        /* <DEDUP_REMOVED lines=47> */
.L_x_5116:
[----:B------:R-:W-:Y:S05]  /*1a610*/  BSYNC B0 ;  /* 0x0000000000007941 */ /* 0x000fea0003800000 */
.L_x_5115:
        /* <DEDUP_REMOVED lines=11> */
.L_x_5117:
        /* <DEDUP_REMOVED lines=39> */
.L_x_5118:
[----:B------:R-:W-:Y:S02]  /*1a940*/  IMAD.MOV.U32 R13, RZ, RZ, R0 ;  /* 0x000000ffff0d7224 */ /* 0x000fe400078e0000 */
[----:B------:R-:W-:-:S07]  /*1a950*/  IMAD.MOV.U32 R7, RZ, RZ, R14 ;  /* 0x000000ffff077224 */ /* 0x000fce00078e000e */
[----:B------:R-:W-:Y:S05]  /*1a960*/  WARPSYNC.COLLECTIVE R15, `(.L_x_5119) ;  /* 0x000000000f087348 */ /* 0x000fea0003c00000 */
[----:B------:R0:W1:Y:S02]  /*1a970*/  SHFL.IDX P6, R14, R13, R12, R11 ;  /* 0x0000000c0d0e7389 */ /* 0x00006400000c000b */
[----:B01----:R-:W-:Y:S01]  /*1a980*/  ENDCOLLECTIVE ;  /* 0x000000000000791b */ /* 0x003fe20003800000 */
.L_x_5119:
        /* <DEDUP_REMOVED lines=33> */
.L_x_5120:
[----:B------:R-:W-:Y:S02]  /*1aba0*/  IMAD.MOV.U32 R13, RZ, RZ, R0 ;  /* 0x000000ffff0d7224 */ /* 0x000fe400078e0000 */
[----:B------:R-:W-:-:S07]  /*1abb0*/  IMAD.MOV.U32 R7, RZ, RZ, R14 ;  /* 0x000000ffff077224 */ /* 0x000fce00078e000e */
[----:B------:R-:W-:Y:S05]  /*1abc0*/  WARPSYNC.COLLECTIVE R15, `(.L_x_5121) ;  /* 0x000000000f087348 */ /* 0x000fea0003c00000 */
[----:B------:R0:W1:Y:S02]  /*1abd0*/  SHFL.IDX P6, R14, R13, R12, R11 ;  /* 0x0000000c0d0e7389 */ /* 0x00006400000c000b */
[----:B01----:R-:W-:Y:S01]  /*1abe0*/  ENDCOLLECTIVE ;  /* 0x000000000000791b */ /* 0x003fe20003800000 */
.L_x_5121:
        /* <DEDUP_REMOVED lines=27> */
.L_x_5122:
[----:B------:R-:W-:Y:S02]  /*1ada0*/  IMAD.MOV.U32 R13, RZ, RZ, R0 ;  /* 0x000000ffff0d7224 */ /* 0x000fe400078e0000 */
[----:B------:R-:W-:-:S07]  /*1adb0*/  IMAD.MOV.U32 R6, RZ, RZ, R14 ;  /* 0x000000ffff067224 */ /* 0x000fce00078e000e */
[----:B------:R-:W-:Y:S05]  /*1adc0*/  WARPSYNC.COLLECTIVE R15, `(.L_x_5123) ;  /* 0x000000000f087348 */ /* 0x000fea0003c00000 */
[----:B------:R0:W1:Y:S02]  /*1add0*/  SHFL.IDX P6, R14, R13, R12, R11 ;  /* 0x0000000c0d0e7389 */ /* 0x00006400000c000b */
[----:B01----:R-:W-:Y:S01]  /*1ade0*/  ENDCOLLECTIVE ;  /* 0x000000000000791b */ /* 0x003fe20003800000 */
.L_x_5123:
[----:B------:R-:W-:Y:S01]  /*1adf0*/  IMAD.MOV.U32 R0, RZ, RZ, R14 ;  /* 0x000000ffff007224 */ /* 0x000fe200078e000e */
[----:B------:R-:W-:Y:S06]  /*1ae00*/  BRA `(.L_x_5124) ;  /* 0xffffffb400447947 */ /* 0x000fec000383ffff */
.L_x_5039:
[----:B0-----:R0:W1:Y:S02]  /*1ae10*/  SYNCS.PHASECHK.TRANS64.TRYWAIT P0, [R17+URZ+0x38820], R0 ;  /* 0x03882000110075a7 */ /* 0x001064000800017f */
[----:B-1----:R-:W-:Y:S05]  /*1ae20*/  @!P0 NANOSLEEP.SYNCS 0x989680 ;  /* 0x009896800000895d */ /* 0x002fea0003900000 */
[----:B------:R-:W1:Y:S02]  /*1ae30*/  @!P0 SYNCS.PHASECHK.TRANS64 P0, [R17+URZ+0x38820], R0 ;  /* 0x03882000110085a7 */ /* 0x000e64000800007f */
[----:B-1----:R-:W-:Y:S05]  /*1ae40*/  @!P0 BRA `(.L_x_5039) ;  /* 0xfffffffc00f08947 */ /* 0x002fea000383ffff */
[----:B------:R-:W-:Y:S05]  /*1ae50*/  BRA `(.L_x_5125) ;  /* 0xffffffb400e07947 */ /* 0x000fea000383ffff */
.L_x_5042:
[----:B0-----:R0:W1:Y:S02]  /*1ae60*/  SYNCS.PHASECHK.TRANS64.TRYWAIT P0, [R22+URZ+0x38860], R0 ;  /* 0x03886000160075a7 */ /* 0x001064000800017f */
[----:B-1----:R-:W-:Y:S05]  /*1ae70*/  @!P0 NANOSLEEP.SYNCS 0x989680 ;  /* 0x009896800000895d */ /* 0x002fea0003900000 */
[----:B------:R-:W1:Y:S02]  /*1ae80*/  @!P0 SYNCS.PHASECHK.TRANS64 P0, [R22+URZ+0x38860], R0 ;  /* 0x03886000160085a7 */ /* 0x000e64000800007f */
[----:B-1----:R-:W-:Y:S05]  /*1ae90*/  @!P0 BRA `(.L_x_5042) ;  /* 0xfffffffc00f08947 */ /* 0x002fea000383ffff */
[----:B------:R-:W-:Y:S05]  /*1aea0*/  BRA `(.L_x_5126) ;  /* 0xffffffb400f07947 */ /* 0x000fea000383ffff */
.L_x_5043:
        /* <DEDUP_REMOVED lines=8> */
.L_x_5128:
[----:B------:R-:W-:Y:S05]  /*1af30*/  BSYNC B0 ;  /* 0x0000000000007941 */ /* 0x000fea0003800000 */
.L_x_5127:
        /* <DEDUP_REMOVED lines=15> */
.L_x_5129:
        /* <DEDUP_REMOVED lines=39> */
.L_x_5130:
[----:B------:R-:W-:Y:S02]  /*1b2a0*/  IMAD.MOV.U32 R13, RZ, RZ, R4 ;  /* 0x000000ffff0d7224 */ /* 0x000fe400078e0004 */
[----:B------:R-:W-:-:S07]  /*1b2b0*/  IMAD.MOV.U32 R3, RZ, RZ, R14 ;  /* 0x000000ffff037224 */ /* 0x000fce00078e000e */
[----:B------:R-:W-:Y:S05]  /*1b2c0*/  WARPSYNC.COLLECTIVE R15, `(.L_x_5131) ;  /* 0x000000000f087348 */ /* 0x000fea0003c00000 */
[----:B------:R0:W1:Y:S02]  /*1b2d0*/  SHFL.IDX P6, R14, R13, R12, R11 ;  /* 0x0000000c0d0e7389 */ /* 0x00006400000c000b */
[----:B01----:R-:W-:Y:S01]  /*1b2e0*/  ENDCOLLECTIVE ;  /* 0x000000000000791b */ /* 0x003fe20003800000 */
.L_x_5131:
        /* <DEDUP_REMOVED lines=29> */
.L_x_5132:
[----:B------:R-:W-:Y:S02]  /*1b4c0*/  IMAD.MOV.U32 R13, RZ, RZ, R4 ;  /* 0x000000ffff0d7224 */ /* 0x000fe400078e0004 */
[----:B------:R-:W-:-:S07]  /*1b4d0*/  IMAD.MOV.U32 R7, RZ, RZ, R14 ;  /* 0x000000ffff077224 */ /* 0x000fce00078e000e */
[----:B------:R-:W-:Y:S05]  /*1b4e0*/  WARPSYNC.COLLECTIVE R15, `(.L_x_5133) ;  /* 0x000000000f087348 */ /* 0x000fea0003c00000 */
[----:B------:R0:W1:Y:S02]  /*1b4f0*/  SHFL.IDX P6, R14, R13, R12, R11 ;  /* 0x0000000c0d0e7389 */ /* 0x00006400000c000b */
[----:B01----:R-:W-:Y:S01]  /*1b500*/  ENDCOLLECTIVE ;  /* 0x000000000000791b */ /* 0x003fe20003800000 */
.L_x_5133:
        /* <DEDUP_REMOVED lines=29> */
.L_x_5134:
[----:B------:R-:W-:Y:S02]  /*1b6e0*/  IMAD.MOV.U32 R13, RZ, RZ, R4 ;  /* 0x000000ffff0d7224 */ /* 0x000fe400078e0004 */
[----:B------:R-:W-:-:S07]  /*1b6f0*/  IMAD.MOV.U32 R6, RZ, RZ, R14 ;  /* 0x000000ffff067224 */ /* 0x000fce00078e000e */
[----:B------:R-:W-:Y:S05]  /*1b700*/  WARPSYNC.COLLECTIVE R15, `(.L_x_5135) ;  /* 0x000000000f087348 */ /* 0x000fea0003c00000 */
[----:B------:R0:W1:Y:S02]  /*1b710*/  SHFL.IDX P6, R14, R13, R12, R11 ;  /* 0x0000000c0d0e7389 */ /* 0x00006400000c000b */
[----:B01----:R-:W-:Y:S01]  /*1b720*/  ENDCOLLECTIVE ;  /* 0x000000000000791b */ /* 0x003fe20003800000 */
.L_x_5135:
[----:B------:R-:W-:Y:S01]  /*1b730*/  IMAD.MOV.U32 R2, RZ, RZ, R14 ;  /* 0x000000ffff027224 */ /* 0x000fe200078e000e */
[----:B------:R-:W-:Y:S06]  /*1b740*/  BRA `(.L_x_5136) ;  /* 0xffffffb4007c7947 */ /* 0x000fec000383ffff */
.L_x_5050:
[----:B0-----:R0:W1:Y:S02]  /*1b750*/  SYNCS.PHASECHK.TRANS64.TRYWAIT P0, [R6+URZ+0x38840], R20 ;  /* 0x03884014060075a7 */ /* 0x001064000800017f */
[----:B-1----:R-:W-:Y:S05]  /*1b760*/  @!P0 NANOSLEEP.SYNCS 0x989680 ;  /* 0x009896800000895d */ /* 0x002fea0003900000 */
[----:B------:R-:W1:Y:S02]  /*1b770*/  @!P0 SYNCS.PHASECHK.TRANS64 P0, [R6+URZ+0x38840], R20 ;  /* 0x03884014060085a7 */ /* 0x000e64000800007f */
[----:B-1----:R-:W-:Y:S05]  /*1b780*/  @!P0 BRA `(.L_x_5050) ;  /* 0xfffffffc00f08947 */ /* 0x002fea000383ffff */
[----:B------:R-:W-:Y:S05]  /*1b790*/  BRA `(.L_x_5137) ;  /* 0xffffffbc00107947 */ /* 0x000fea000383ffff */
.L_x_5051:
        /* <DEDUP_REMOVED lines=8> */
.L_x_5139:
[----:B------:R-:W-:Y:S05]  /*1b820*/  BSYNC B1 ;  /* 0x0000000000017941 */ /* 0x000fea0003800000 */
.L_x_5138:
        /* <DEDUP_REMOVED lines=9> */
.L_x_5140:
[----:B------:R-:W-:Y:S02]  /*1b8c0*/  IMAD.MOV.U32 R13, RZ, RZ, R25 ;  /* 0x000000ffff0d7224 */ /* 0x000fe400078e0019 */
[----:B------:R-:W-:Y:S02]  /*1b8d0*/  IMAD.MOV.U32 R12, RZ, RZ, 0x1 ;  /* 0x00000001ff0c7424 */ /* 0x000fe400078e00ff */
[----:B------:R-:W-:-:S07]  /*1b8e0*/  IMAD.MOV.U32 R2, RZ, RZ, R14 ;  /* 0x000000ffff027224 */ /* 0x000fce00078e000e */
[----:B------:R-:W-:Y:S05]  /*1b8f0*/  WARPSYNC.COLLECTIVE R15, `(.L_x_5141) ;  /* 0x000000000f087348 */ /* 0x000fea0003c00000 */
[----:B------:R0:W1:Y:S02]  /*1b900*/  SHFL.IDX P6, R14, R13, R12, R11 ;  /* 0x0000000c0d0e7389 */ /* 0x00006400000c000b */
[----:B01----:R-:W-:Y:S01]  /*1b910*/  ENDCOLLECTIVE ;  /* 0x000000000000791b */ /* 0x003fe20003800000 */
.L_x_5141:
        /* <DEDUP_REMOVED lines=11> */
.L_x_5142:
[----:B------:R-:W-:Y:S02]  /*1b9d0*/  IMAD.MOV.U32 R13, RZ, RZ, R25 ;  /* 0x000000ffff0d7224 */ /* 0x000fe400078e0019 */
[----:B------:R-:W-:Y:S02]  /*1b9e0*/  IMAD.MOV.U32 R12, RZ, RZ, 0x2 ;  /* 0x00000002ff0c7424 */ /* 0x000fe400078e00ff */
[----:B------:R-:W-:-:S07]  /*1b9f0*/  IMAD.MOV.U32 R2, RZ, RZ, R14 ;  /* 0x000000ffff027224 */ /* 0x000fce00078e000e */
[----:B------:R-:W-:Y:S05]  /*1ba00*/  WARPSYNC.COLLECTIVE R15, `(.L_x_5143) ;  /* 0x000000000f087348 */ /* 0x000fea0003c00000 */
[----:B------:R0:W1:Y:S02]  /*1ba10*/  SHFL.IDX P6, R14, R13, R12, R11 ;  /* 0x0000000c0d0e7389 */ /* 0x00006400000c000b */
[----:B01----:R-:W-:Y:S01]  /*1ba20*/  ENDCOLLECTIVE ;  /* 0x000000000000791b */ /* 0x003fe20003800000 */
.L_x_5143:
        /* <DEDUP_REMOVED lines=11> */
.L_x_5144:
[----:B------:R-:W-:Y:S02]  /*1bae0*/  IMAD.MOV.U32 R13, RZ, RZ, R25 ;  /* 0x000000ffff0d7224 */ /* 0x000fe400078e0019 */
[----:B------:R-:W-:Y:S02]  /*1baf0*/  IMAD.MOV.U32 R12, RZ, RZ, 0x3 ;  /* 0x00000003ff0c7424 */ /* 0x000fe400078e00ff */
[----:B------:R-:W-:-:S07]  /*1bb00*/  IMAD.MOV.U32 R2, RZ, RZ, R14 ;  /* 0x000000ffff027224 */ /* 0x000fce00078e000e */
[----:B------:R-:W-:Y:S05]  /*1bb10*/  WARPSYNC.COLLECTIVE R15, `(.L_x_5145) ;  /* 0x000000000f087348 */ /* 0x000fea0003c00000 */
[----:B------:R0:W1:Y:S02]  /*1bb20*/  SHFL.IDX P6, R14, R13, R12, R11 ;  /* 0x0000000c0d0e7389 */ /* 0x00006400000c000b */
[----:B01----:R-:W-:Y:S01]  /*1bb30*/  ENDCOLLECTIVE ;  /* 0x000000000000791b */ /* 0x003fe20003800000 */
.L_x_5145:
        /* <DEDUP_REMOVED lines=11> */
.L_x_5146:
[----:B------:R-:W-:Y:S01]  /*1bbf0*/  IMAD.MOV.U32 R2, RZ, RZ, R14 ;  /* 0x000000ffff027224 */ /* 0x000fe200078e000e */
[----:B------:R-:W-:Y:S06]  /*1bc00*/  BRA `(.L_x_5147) ;  /* 0xffffffb800987947 */ /* 0x000fec000383ffff */
.L_x_5056:
[----:B---3--:R3:W4:Y:S02]  /*1bc10*/  SYNCS.PHASECHK.TRANS64.TRYWAIT P0, [R6+URZ+0x38860], R20 ;  /* 0x03886014060075a7 */ /* 0x008724000800017f */
[----:B----4-:R-:W-:Y:S05]  /*1bc20*/  @!P0 NANOSLEEP.SYNCS 0x989680 ;  /* 0x009896800000895d */ /* 0x010fea0003900000 */
[----:B------:R-:W4:Y:S02]  /*1bc30*/  @!P0 SYNCS.PHASECHK.TRANS64 P0, [R6+URZ+0x38860], R20 ;  /* 0x03886014060085a7 */ /* 0x000f24000800007f */
[----:B----4-:R-:W-:Y:S05]  /*1bc40*/  @!P0 BRA `(.L_x_5056) ;  /* 0xfffffffc00f08947 */ /* 0x010fea000383ffff */
[----:B------:R-:W-:Y:S05]  /*1bc50*/  BRA `(.L_x_5148) ;  /* 0xffffffb800e87947 */ /* 0x000fea000383ffff */
.L_x_5057:
        /* <DEDUP_REMOVED lines=8> */
.L_x_5150:
[----:B------:R-:W-:Y:S05]  /*1bce0*/  BSYNC B1 ;  /* 0x0000000000017941 */ /* 0x000fea0003800000 */
.L_x_5149:
        /* <DEDUP_REMOVED lines=13> */
.L_x_5151:
        /* <DEDUP_REMOVED lines=17> */
.L_x_5152:
        /* <DEDUP_REMOVED lines=16> */
.L_x_5153:
        /* <DEDUP_REMOVED lines=19> */
.L_x_5154:
        /* <DEDUP_REMOVED lines=14> */
.L_x_5155:
        /* <DEDUP_REMOVED lines=16> */
.L_x_5156:
        /* <DEDUP_REMOVED lines=14> */
.L_x_5157:
[----:B------:R-:W-:Y:S05]  /*1c3c0*/  BRA `(.L_x_5158) ;  /* 0xffffffb8004c7947 */ /* 0x000fea000383ffff */
.L_x_5065:
        /* <DEDUP_REMOVED lines=8> */
.L_x_5160:
[----:B------:R-:W-:Y:S05]  /*1c450*/  BSYNC B0 ;  /* 0x0000000000007941 */ /* 0x000fea0003800000 */
.L_x_5159:
        /* <DEDUP_REMOVED lines=9> */
.L_x_5161:
        /* <DEDUP_REMOVED lines=23> */
.L_x_5162:
[----:B------:R-:W-:Y:S01]  /*1c660*/  IMAD.MOV.U32 R12, RZ, RZ, 0x2 ;  /* 0x00000002ff0c7424 */ /* 0x000fe200078e00ff */
[----:B------:R-:W-:-:S05]  /*1c670*/  SEL R4, R14, RZ, P1 ;  /* 0x000000ff0e047207 */ /* 0x000fca0000800000 */
[----:B------:R-:W-:-:S04]  /*1c680*/  IMAD.IADD R4, R13, 0x1, R4 ;  /* 0x000000010d047824 */ /* 0x000fc800078e0204 */
[----:B------:R-:W-:-:S07]  /*1c690*/  IMAD.MOV.U32 R13, RZ, RZ, R4 ;  /* 0x000000ffff0d7224 */ /* 0x000fce00078e0004 */
[----:B------:R-:W-:Y:S05]  /*1c6a0*/  WARPSYNC.COLLECTIVE R15, `(.L_x_5163) ;  /* 0x000000000f087348 */ /* 0x000fea0003c00000 */
[----:B------:R0:W1:Y:S02]  /*1c6b0*/  SHFL.UP P6, R14, R13, R12, R11 ;  /* 0x0400000c0d0e7389 */ /* 0x00006400000c000b */
[----:B01----:R-:W-:Y:S01]  /*1c6c0*/  ENDCOLLECTIVE ;  /* 0x000000000000791b */ /* 0x003fe20003800000 */
.L_x_5163:
[----:B------:R-:W-:Y:S01]  /*1c6d0*/  IMAD.MOV.U32 R12, RZ, RZ, 0x4 ;  /* 0x00000004ff0c7424 */ /* 0x000fe200078e00ff */
[----:B------:R-:W-:-:S05]  /*1c6e0*/  SEL R3, R14, RZ, P2 ;  /* 0x000000ff0e037207 */ /* 0x000fca0001000000 */
[----:B------:R-:W-:-:S04]  /*1c6f0*/  IMAD.IADD R2, R4, 0x1, R3 ;  /* 0x0000000104027824 */ /* 0x000fc800078e0203 */
[----:B------:R-:W-:-:S07]  /*1c700*/  IMAD.MOV.U32 R13, RZ, RZ, R2 ;  /* 0x000000ffff0d7224 */ /* 0x000fce00078e0002 */
[----:B------:R-:W-:Y:S05]  /*1c710*/  WARPSYNC.COLLECTIVE R15, `(.L_x_5164) ;  /* 0x000000000f087348 */ /* 0x000fea0003c00000 */
[----:B------:R0:W1:Y:S02]  /*1c720*/  SHFL.UP P6, R14, R13, R12, R11 ;  /* 0x0400000c0d0e7389 */ /* 0x00006400000c000b */
[----:B01----:R-:W-:Y:S01]  /*1c730*/  ENDCOLLECTIVE ;  /* 0x000000000000791b */ /* 0x003fe20003800000 */
.L_x_5164:
[----:B------:R-:W-:Y:S01]  /*1c740*/  IMAD.MOV.U32 R12, RZ, RZ, 0x8 ;  /* 0x00000008ff0c7424 */ /* 0x000fe200078e00ff */
[----:B------:R-:W-:-:S05]  /*1c750*/  SEL R3, R14, RZ, P3 ;  /* 0x000000ff0e037207 */ /* 0x000fca0001800000 */
[----:B------:R-:W-:-:S04]  /*1c760*/  IMAD.IADD R3, R2, 0x1, R3 ;  /* 0x0000000102037824 */ /* 0x000fc800078e0203 */
[----:B------:R-:W-:-:S07]  /*1c770*/  IMAD.MOV.U32 R13, RZ, RZ, R3 ;  /* 0x000000ffff0d7224 */ /* 0x000fce00078e0003 */
[----:B------:R-:W-:Y:S05]  /*1c780*/  WARPSYNC.COLLECTIVE R15, `(.L_x_5165) ;  /* 0x000000000f087348 */ /* 0x000fea0003c00000 */
[----:B------:R0:W1:Y:S02]  /*1c790*/  SHFL.UP P6, R14, R13, R12, R11 ;  /* 0x0400000c0d0e7389 */ /* 0x00006400000c000b */
[----:B01----:R-:W-:Y:S01]  /*1c7a0*/  ENDCOLLECTIVE ;  /* 0x000000000000791b */ /* 0x003fe20003800000 */
.L_x_5165:
[----:B------:R-:W-:Y:S01]  /*1c7b0*/  IMAD.MOV.U32 R12, RZ, RZ, 0x10 ;  /* 0x00000010ff0c7424 */ /* 0x000fe200078e00ff */
[----:B------:R-:W-:-:S05]  /*1c7c0*/  SEL R4, R14, RZ, P4 ;  /* 0x000000ff0e047207 */ /* 0x000fca0002000000 */
[----:B------:R-:W-:-:S04]  /*1c7d0*/  IMAD.IADD R4, R3, 0x1, R4 ;  /* 0x0000000103047824 */ /* 0x000fc800078e0204 */
[----:B------:R-:W-:-:S07]  /*1c7e0*/  IMAD.MOV.U32 R13, RZ, RZ, R4 ;  /* 0x000000ffff0d7224 */ /* 0x000fce00078e0004 */
[----:B------:R-:W-:Y:S05]  /*1c7f0*/  WARPSYNC.COLLECTIVE R15, `(.L_x_5166) ;  /* 0x000000000f087348 */ /* 0x000fea0003c00000 */
[----:B------:R0:W1:Y:S02]  /*1c800*/  SHFL.UP P6, R14, R13, R12, R11 ;  /* 0x0400000c0d0e7389 */ /* 0x00006400000c000b */
[----:B01----:R-:W-:Y:S01]  /*1c810*/  ENDCOLLECTIVE ;  /* 0x000000000000791b */ /* 0x003fe20003800000 */
.L_x_5166:
        /* <DEDUP_REMOVED lines=8> */
.L_x_5167:
[----:B------:R-:W-:Y:S05]  /*1c8a0*/  BRA `(.L_x_5168) ;  /* 0xffffffb800e87947 */ /* 0x000fea000383ffff */
.L_x_5068:
[----:B------:R-:W-:Y:S01]  /*1c8b0*/  BSSY B0, `(.L_x_5169) ;  /* 0x0000007000007945 */ /* 0x000fe20003800000 */
[----:B------:R-:W-:Y:S02]  /*1c8c0*/  IMAD.MOV.U32 R12, RZ, RZ, 0x1 ;  /* 0x00000001ff0c7424 */ /* 0x000fe400078e00ff */
[----:B------:R-:W-:Y:S02]  /*1c8d0*/  IMAD.MOV.U32 R11, RZ, RZ, RZ ;  /* 0x000000ffff0b7224 */ /* 0x000fe400078e00ff */
[----:B------:R-:W-:-:S07]  /*1c8e0*/  IMAD.MOV.U32 R15, RZ, RZ, -0x1 ;  /* 0xffffffffff0f7424 */ /* 0x000fce00078e00ff */
[----:B------:R-:W-:Y:S05]  /*1c8f0*/  WARPSYNC.COLLECTIVE R15, `(.L_x_5170) ;  /* 0x000000000f087348 */ /* 0x000fea0003c00000 */
[----:B------:R0:W1:Y:S02]  /*1c900*/  SHFL.UP P6, R14, R13, R12, R11 ;  /* 0x0400000c0d0e7389 */ /* 0x00006400000c000b */
[----:B01----:R-:W-:Y:S01]  /*1c910*/  ENDCOLLECTIVE ;  /* 0x000000000000791b */ /* 0x003fe20003800000 */
.L_x_5170:
[----:B------:R-:W-:Y:S05]  /*1c920*/  BSYNC B0 ;  /* 0x0000000000007941 */ /* 0x000fea0003800000 */
.L_x_5169:
        /* <DEDUP_REMOVED lines=8> */
.L_x_5171:
[----:B------:R-:W-:Y:S01]  /*1c9b0*/  IMAD.MOV.U32 R12, RZ, RZ, 0x4 ;  /* 0x00000004ff0c7424 */ /* 0x000fe200078e00ff */
[----:B------:R-:W-:-:S05]  /*1c9c0*/  SEL R2, R14, RZ, P2 ;  /* 0x000000ff0e027207 */ /* 0x000fca0001000000 */
[----:B------:R-:W-:-:S04]  /*1c9d0*/  IMAD.IADD R2, R13, 0x1, R2 ;  /* 0x000000010d027824 */ /* 0x000fc800078e0202 */
[----:B------:R-:W-:-:S07]  /*1c9e0*/  IMAD.MOV.U32 R13, RZ, RZ, R2 ;  /* 0x000000ffff0d7224 */ /* 0x000fce00078e0002 */
[----:B------:R-:W-:Y:S05]  /*1c9f0*/  WARPSYNC.COLLECTIVE R15, `(.L_x_5172) ;  /* 0x000000000f087348 */ /* 0x000fea0003c00000 */
[----:B------:R0:W1:Y:S02]  /*1ca00*/  SHFL.UP P6, R14, R13, R12, R11 ;  /* 0x0400000c0d0e7389 */ /* 0x00006400000c000b */
[----:B01----:R-:W-:Y:S01]  /*1ca10*/  ENDCOLLECTIVE ;  /* 0x000000000000791b */ /* 0x003fe20003800000 */
.L_x_5172:
[----:B------:R-:W-:Y:S01]  /*1ca20*/  IMAD.MOV.U32 R12, RZ, RZ, 0x8 ;  /* 0x00000008ff0c7424 */ /* 0x000fe200078e00ff */
[----:B------:R-:W-:-:S05]  /*1ca30*/  SEL R3, R14, RZ, P3 ;  /* 0x000000ff0e037207 */ /* 0x000fca0001800000 */
[----:B------:R-:W-:-:S04]  /*1ca40*/  IMAD.IADD R3, R2, 0x1, R3 ;  /* 0x0000000102037824 */ /* 0x000fc800078e0203 */
[----:B------:R-:W-:-:S07]  /*1ca50*/  IMAD.MOV.U32 R13, RZ, RZ, R3 ;  /* 0x000000ffff0d7224 */ /* 0x000fce00078e0003 */
[----:B------:R-:W-:Y:S05]  /*1ca60*/  WARPSYNC.COLLECTIVE R15, `(.L_x_5173) ;  /* 0x000000000f087348 */ /* 0x000fea0003c00000 */
[----:B------:R0:W1:Y:S02]  /*1ca70*/  SHFL.UP P6, R14, R13, R12, R11 ;  /* 0x0400000c0d0e7389 */ /* 0x00006400000c000b */
[----:B01----:R-:W-:Y:S01]  /*1ca80*/  ENDCOLLECTIVE ;  /* 0x000000000000791b */ /* 0x003fe20003800000 */
.L_x_5173:
[----:B------:R-:W-:Y:S01]  /*1ca90*/  IMAD.MOV.U32 R12, RZ, RZ, 0x10 ;  /* 0x00000010ff0c7424 */ /* 0x000fe200078e00ff */
[----:B------:R-:W-:-:S05]  /*1caa0*/  SEL R4, R14, RZ, P4 ;  /* 0x000000ff0e047207 */ /* 0x000fca0002000000 */
[----:B------:R-:W-:-:S04]  /*1cab0*/  IMAD.IADD R4, R3, 0x1, R4 ;  /* 0x0000000103047824 */ /* 0x000fc800078e0204 */
[----:B------:R-:W-:-:S07]  /*1cac0*/  IMAD.MOV.U32 R13, RZ, RZ, R4 ;  /* 0x000000ffff0d7224 */ /* 0x000fce00078e0004 */
[----:B------:R-:W-:Y:S05]  /*1cad0*/  WARPSYNC.COLLECTIVE R15, `(.L_x_5174) ;  /* 0x000000000f087348 */ /* 0x000fea0003c00000 */
[----:B------:R0:W1:Y:S02]  /*1cae0*/  SHFL.UP P6, R14, R13, R12, R11 ;  /* 0x0400000c0d0e7389 */ /* 0x00006400000c000b */
[----:B01----:R-:W-:Y:S01]  /*1caf0*/  ENDCOLLECTIVE ;  /* 0x000000000000791b */ /* 0x003fe20003800000 */
.L_x_5174:
        /* <DEDUP_REMOVED lines=8> */
.L_x_5175:
[----:B------:R-:W-:Y:S05]  /*1cb80*/  BRA `(.L_x_5176) ;  /* 0xffffffb800d47947 */ /* 0x000fea000383ffff */
.L_x_5070:
[----:B------:R-:W-:Y:S01]  /*1cb90*/  BSSY B0, `(.L_x_5177) ;  /* 0x0000006000007945 */ /* 0x000fe20003800000 */
[----:B------:R-:W-:Y:S01]  /*1cba0*/  PLOP3.LUT P6, PT, P6, PT, PT, 0x8, 0x0 ;  /* 0x000000000000781c */ /* 0x000fe200037ce170 */
[----:B------:R-:W-:-:S12]  /*1cbb0*/  IMAD.MOV.U32 R15, RZ, RZ, -0x1 ;  /* 0xffffffffff0f7424 */ /* 0x000fd800078e00ff */
[----:B0-----:R-:W-:Y:S05]  /*1cbc0*/  WARPSYNC.COLLECTIVE R15, `(.L_x_5178) ;  /* 0x000000000f087348 */ /* 0x001fea0003c00000 */
[----:B------:R-:W-:Y:S01]  /*1cbd0*/  VOTE.ANY R14, PT, P6 ;  /* 0x00000000000e7806 */ /* 0x000fe200030e0100 */
[----:B0-----:R-:W-:Y:S06]  /*1cbe0*/  ENDCOLLECTIVE ;  /* 0x000000000000791b */ /* 0x001fec0003800000 */
.L_x_5178:
[----:B------:R-:W-:Y:S05]  /*1cbf0*/  BSYNC B0 ;  /* 0x0000000000007941 */ /* 0x000fea0003800000 */
.L_x_5177:
        /* <DEDUP_REMOVED lines=8> */
.L_x_5179:
[----:B------:R-:W-:Y:S02]  /*1cc80*/  IMAD.IADD R27, R12, 0x1, R27 ;  /* 0x000000010c1b7824 */ /* 0x000fe400078e021b */
[----:B------:R-:W-:Y:S02]  /*1cc90*/  IMAD.MOV.U32 R13, RZ, RZ, R8 ;  /* 0x000000ffff0d7224 */ /* 0x000fe400078e0008 */
[----:B------:R-:W-:-:S07]  /*1cca0*/  IMAD.MOV.U32 R25, RZ, RZ, R14 ;  /* 0x000000ffff197224 */ /* 0x000fce00078e000e */
[----:B------:R-:W-:Y:S05]  /*1ccb0*/  WARPSYNC.COLLECTIVE R15, `(.L_x_5180) ;  /* 0x000000000f087348 */ /* 0x000fea0003c00000 */
[----:B------:R0:W1:Y:S02]  /*1ccc0*/  SHFL.IDX P6, R14, R13, R12, R11 ;  /* 0x0000000c0d0e7389 */ /* 0x00006400000c000b */
[----:B01----:R-:W-:Y:S01]  /*1ccd0*/  ENDCOLLECTIVE ;  /* 0x000000000000791b */ /* 0x003fe20003800000 */
.L_x_5180:
[----:B------:R-:W-:Y:S01]  /*1cce0*/  IMAD.MOV.U32 R8, RZ, RZ, R14 ;  /* 0x000000ffff087224 */ /* 0x000fe200078e000e */
[----:B------:R-:W-:Y:S06]  /*1ccf0*/  BRA `(.L_x_5181) ;  /* 0xffffffb800b87947 */ /* 0x000fec000383ffff */
.L_x_5072:
[----:B------:R-:W-:Y:S01]  /*1cd00*/  BSSY B0, `(.L_x_5182) ;  /* 0x0000007000007945 */ /* 0x000fe20003800000 */
[----:B------:R-:W-:Y:S02]  /*1cd10*/  IMAD.MOV.U32 R13, RZ, RZ, R3 ;  /* 0x000000ffff0d7224 */ /* 0x000fe400078e0003 */
[----:B------:R-:W-:Y:S02]  /*1cd20*/  IMAD.MOV.U32 R11, RZ, RZ, 0x1f ;  /* 0x0000001fff0b7424 */ /* 0x000fe400078e00ff */
[----:B------:R-:W-:-:S07]  /*1cd30*/  IMAD.MOV.U32 R15, RZ, RZ, -0x1 ;  /* 0xffffffffff0f7424 */ /* 0x000fce00078e00ff */
[----:B0-23--:R-:W-:Y:S05]  /*1cd40*/  WARPSYNC.COLLECTIVE R15, `(.L_x_5183) ;  /* 0x000000000f087348 */ /* 0x00dfea0003c00000 */
[----:B------:R1:W4:Y:S02]  /*1cd50*/  SHFL.IDX P6, R14, R13, R12, R11 ;  /* 0x0000000c0d0e7389 */ /* 0x00032400000c000b */
[----:B01234-:R-:W-:Y:S01]  /*1cd60*/  ENDCOLLECTIVE ;  /* 0x000000000000791b */ /* 0x01ffe20003800000 */
.L_x_5183:
[----:B------:R-:W-:Y:S05]  /*1cd70*/  BSYNC B0 ;  /* 0x0000000000007941 */ /* 0x000fea0003800000 */
.L_x_5182:
[----:B------:R-:W-:Y:S01]  /*1cd80*/  IMAD.MOV.U32 R24, RZ, RZ, R14 ;  /* 0x000000ffff187224 */ /* 0x000fe200078e000e */
[----:B------:R-:W-:Y:S06]  /*1cd90*/  BRA `(.L_x_5071) ;  /* 0xffffffb800a87947 */ /* 0x000fec000383ffff */
.L_x_5078:
[----:B0-----:R0:W1:Y:S02]  /*1cda0*/  SYNCS.PHASECHK.TRANS64.TRYWAIT P0, [R5+URZ+0x38820], R0 ;  /* 0x03882000050075a7 */ /* 0x001064000800017f */
[----:B-1----:R-:W-:Y:S05]  /*1cdb0*/  @!P0 NANOSLEEP.SYNCS 0x989680 ;  /* 0x009896800000895d */ /* 0x002fea0003900000 */
[----:B------:R-:W1:Y:S02]  /*1cdc0*/  @!P0 SYNCS.PHASECHK.TRANS64 P0, [R5+URZ+0x38820], R0 ;  /* 0x03882000050085a7 */ /* 0x000e64000800007f */
[----:B-1----:R-:W-:Y:S05]  /*1cdd0*/  @!P0 BRA `(.L_x_5078) ;  /* 0xfffffffc00f08947 */ /* 0x002fea000383ffff */
[----:B------:R-:W-:Y:S05]  /*1cde0*/  BRA `(.L_x_5184) ;  /* 0xffffffc400007947 */ /* 0x000fea000383ffff */
.L_x_5079:
        /* <DEDUP_REMOVED lines=11> */
.L_x_5186:
[----:B------:R-:W-:Y:S05]  /*1cea0*/  BSYNC B0 ;  /* 0x0000000000007941 */ /* 0x000fea0003800000 */
.L_x_5185:
[----:B------:R-:W-:Y:S05]  /*1ceb0*/  BRA `(.L_x_5187) ;  /* 0xffffffc000e87947 */ /* 0x000fea000383ffff */
.L_x_5082:
[----:B------:R-:W-:Y:S01]  /*1cec0*/  BSSY B1, `(.L_x_5188) ;  /* 0x0000006000017945 */ /* 0x000fe20003800000 */
[----:B------:R-:W-:-:S07]  /*1ced0*/  IMAD.MOV.U32 R15, RZ, RZ, -0x1 ;  /* 0xffffffffff0f7424 */ /* 0x000fce00078e00ff */
[----:B0-234-:R-:W-:Y:S05]  /*1cee0*/  WARPSYNC.COLLECTIVE R15, `(.L_x_5189) ;  /* 0x000000000f0c7348 */ /* 0x01dfea0003c00000 */
[----:B------:R-:W-:Y:S02]  /*1cef0*/  ELECT P6, UR62, PT ;  /* 0x00000000003e782f */ /* 0x000fe400038c0000 */
[----:B------:R-:W-:Y:S01]  /*1cf00*/  MOV R14, UR62 ;  /* 0x0000003e000e7c02 */ /* 0x000fe20008000f00 */
[----:B0-234-:R-:W-:Y:S10]  /*1cf10*/  ENDCOLLECTIVE ;  /* 0x000000000000791b */ /* 0x01dff40003800000 */
.L_x_5189:
[----:B------:R-:W-:Y:S05]  /*1cf20*/  BSYNC B1 ;  /* 0x0000000000017941 */ /* 0x000fea0003800000 */
.L_x_5188:
[----:B------:R-:W-:Y:S05]  /*1cf30*/  BRA `(.L_x_5190) ;  /* 0xffffffc000e07947 */ /* 0x000fea000383ffff */
.L_x_5084:
[----:B0-----:R0:W1:Y:S02]  /*1cf40*/  SYNCS.PHASECHK.TRANS64.TRYWAIT P1, [R3+URZ+0x38840], R2 ;  /* 0x03884002030075a7 */ /* 0x001064000802017f */
[----:B-1----:R-:W-:Y:S05]  /*1cf50*/  @!P1 NANOSLEEP.SYNCS 0x989680 ;  /* 0x009896800000995d */ /* 0x002fea0003900000 */
[----:B------:R-:W1:Y:S02]  /*1cf60*/  @!P1 SYNCS.PHASECHK.TRANS64 P1, [R3+URZ+0x38840], R2 ;  /* 0x03884002030095a7 */ /* 0x000e64000802007f */
[----:B-1----:R-:W-:Y:S05]  /*1cf70*/  @!P1 BRA `(.L_x_5084) ;  /* 0xfffffffc00f09947 */ /* 0x002fea000383ffff */
[----:B------:R-:W-:Y:S05]  /*1cf80*/  BRA `(.L_x_5191) ;  /* 0xffffffc400007947 */ /* 0x000fea000383ffff */
.L_x_5086:
[----:B-1----:R1:W0:Y:S02]  /*1cf90*/  SYNCS.PHASECHK.TRANS64.TRYWAIT P1, [R5+URZ+0x38840], R0 ;  /* 0x03884000050075a7 */ /* 0x002224000802017f */
[----:B0-----:R-:W-:Y:S05]  /*1cfa0*/  @!P1 NANOSLEEP.SYNCS 0x989680 ;  /* 0x009896800000995d */ /* 0x001fea0003900000 */
[----:B------:R-:W0:Y:S02]  /*1cfb0*/  @!P1 SYNCS.PHASECHK.TRANS64 P1, [R5+URZ+0x38840], R0 ;  /* 0x03884000050095a7 */ /* 0x000e24000802007f */
[----:B0-----:R-:W-:Y:S05]  /*1cfc0*/  @!P1 BRA `(.L_x_5086) ;  /* 0xfffffffc00f09947 */ /* 0x001fea000383ffff */
[----:B------:R-:W-:Y:S05]  /*1cfd0*/  BRA `(.L_x_5192) ;  /* 0xffffffc4000c7947 */ /* 0x000fea000383ffff */
.L_x_5088:
[----:B------:R0:W0:Y:S02]  /*1cfe0*/  SYNCS.PHASECHK.TRANS64.TRYWAIT P1, [R3+URZ+0x38860], R2 ;  /* 0x03886002030075a7 */ /* 0x000024000802017f */
[----:B0-----:R-:W-:Y:S05]  /*1cff0*/  @!P1 NANOSLEEP.SYNCS 0x989680 ;  /* 0x009896800000995d */ /* 0x001fea0003900000 */
[----:B------:R-:W0:Y:S02]  /*1d000*/  @!P1 SYNCS.PHASECHK.TRANS64 P1, [R3+URZ+0x38860], R2 ;  /* 0x03886002030095a7 */ /* 0x000e24000802007f */
[----:B0-----:R-:W-:Y:S05]  /*1d010*/  @!P1 BRA `(.L_x_5088) ;  /* 0xfffffffc00f09947 */ /* 0x001fea000383ffff */
[----:B------:R-:W-:Y:S05]  /*1d020*/  BRA `(.L_x_5193) ;  /* 0xffffffc400087947 */ /* 0x000fea000383ffff */
.L_x_5194:
        /* <DEDUP_REMOVED lines=13> */
.L_x_5662:


//--------------------- .text._ZN7cutlass13device_kernelIN5flash11enable_sm90INS1_16FlashAttnFwdSm90INS1_25CollectiveMainloopFwdSm90ILi2EN4cute5tupleIJNS5_1CILi1EEES8_S8_EEENS6_IJNS7_ILi64EEESA_SA_EEELi512ENS_6half_tEfNS_4arch4Sm90ELb1ELb0ELb0ELb1ELb1ELb1ELb1ELb0ELb0ELb1ELb1ELb0EEENS1_21CollectiveEpilogueFwdINS6_IJSA_NS7_ILi512EEESA_EEES9_SC_SE_Li256ELb1ELb1ELb1ELb0EEENS1_36VarlenDynamicPersistentTileSchedulerILi64ELi64ELi256ELi128ELb1ELb1ELb1ELb1ELb1ELb1EEEEEEEEEvNT_6ParamsE --------------------------
	.section	.text._ZN7cutlass13device_kernelIN5flash11enable_sm90INS1_16FlashAttnFwdSm90INS1_25CollectiveMainloopFwdSm90ILi2EN4cute5tupleIJNS5_1CILi1EEES8_S8_EEENS6_IJNS7_ILi64EEESA_SA_EEELi512ENS_6half_tEfNS_4arch4Sm90ELb1ELb0ELb0ELb1ELb1ELb1ELb1ELb0ELb0ELb1ELb1ELb0EEENS1_21CollectiveEpilogueFwdINS6_IJSA_NS7_ILi512EEESA_EEES9_SC_SE_Li256ELb1ELb1ELb1ELb0EEENS1_36VarlenDynamicPersistentTileSchedulerILi64ELi64ELi256ELi128ELb1ELb1ELb1ELb1ELb1ELb1EEEEEEEEEvNT_6ParamsE,"ax",@progbits
	.align	128
.text._ZN7cutlass13device_kernelIN5flash11enable_sm90INS1_16FlashAttnFwdSm90INS1_25CollectiveMainloopFwdSm90ILi2EN4cute5tupleIJNS5_1CILi1EEES8_S8_EEENS6_IJNS7_ILi64EEESA_SA_EEELi512ENS_6half_tEfNS_4arch4Sm90ELb1ELb0ELb0ELb1ELb1ELb1ELb1ELb0ELb0ELb1ELb1ELb0EEENS1_21CollectiveEpilogueFwdINS6_IJSA_NS7_ILi512EEESA_EEES9_SC_SE_Li256ELb1ELb1ELb1ELb0EEENS1_36VarlenDynamicPersistentTileSchedulerILi64ELi64ELi256ELi128ELb1ELb1ELb1ELb1ELb1ELb1EEEEEEEEEvNT_6ParamsE:
        .type           _ZN7cutlass13device_kernelIN5flash11enable_sm90INS1_16FlashAttnFwdSm90INS1_25CollectiveMainloopFwdSm90ILi2EN4cute5tupleIJNS5_1CILi1EEES8_S8_EEENS6_IJNS7_ILi64EEESA_SA_EEELi512ENS_6half_tEfNS_4arch4Sm90ELb1ELb0ELb0ELb1ELb1ELb1ELb1ELb0ELb0ELb1ELb1ELb0EEENS1_21CollectiveEpilogueFwdINS6_IJSA_NS7_ILi512EEESA_EEES9_SC_SE_Li256ELb1ELb1ELb1ELb0EEENS1_36VarlenDynamicPersistentTileSchedulerILi64ELi64ELi256ELi128ELb1ELb1ELb1ELb1ELb1ELb1EEEEEEEEEvNT_6ParamsE,@function
        .size           _ZN7cutlass13device_kernelIN5flash11enable_sm90INS1_16FlashAttnFwdSm90INS1_25CollectiveMainloopFwdSm90ILi2EN4cute5tupleIJNS5_1CILi1EEES8_S8_EEENS6_IJNS7_ILi64EEESA_SA_EEELi512ENS_6half_tEfNS_4arch4Sm90ELb1ELb0ELb0ELb1ELb1ELb1ELb1ELb0ELb0ELb1ELb1ELb0EEENS1_21CollectiveEpilogueFwdINS6_IJSA_NS7_ILi512EEESA_EEES9_SC_SE_Li256ELb1ELb1ELb1ELb0EEENS1_36VarlenDynamicPersistentTileSchedulerILi64ELi64ELi256ELi128ELb1ELb1ELb1ELb1ELb1ELb1EEEEEEEEEvNT_6ParamsE,(.L_x_5663 - _ZN7cutlass13device_kernelIN5flash11enable_sm90INS1_16FlashAttnFwdSm90INS1_25CollectiveMainloopFwdSm90ILi2EN4cute5tupleIJNS5_1CILi1EEES8_S8_EEENS6_IJNS7_ILi64EEESA_SA_EEELi512ENS_6half_tEfNS_4arch4Sm90ELb1ELb0ELb0ELb1ELb1ELb1ELb1ELb0ELb0ELb1ELb1ELb0EEENS1_21CollectiveEpilogueFwdINS6_IJSA_NS7_ILi512EEESA_EEES9_SC_SE_Li256ELb1ELb1ELb1ELb0EEENS1_36VarlenDynamicPersistentTileSchedulerILi64ELi64ELi256ELi128ELb1ELb1ELb1ELb1ELb1ELb1EEEEEEEEEvNT_6ParamsE)
        .other          _ZN7cutlass13device_kernelIN5flash11enable_sm90INS1_16FlashAttnFwdSm90INS1_25CollectiveMainloopFwdSm90ILi2EN4cute5tupleIJNS5_1CILi1EEES8_S8_EEENS6_IJNS7_ILi64EEESA_SA_EEELi512ENS_6half_tEfNS_4arch4Sm90ELb1ELb0ELb0ELb1ELb1ELb1ELb1ELb0ELb0ELb1ELb1ELb0EEENS1_21CollectiveEpilogueFwdINS6_IJSA_NS7_ILi512EEESA_EEES9_SC_SE_Li256ELb1ELb1ELb1ELb0EEENS1_36VarlenDynamicPersistentTileSchedulerILi64ELi64ELi256ELi128ELb1ELb1ELb1ELb1ELb1ELb1EEEEEEEEEvNT_6ParamsE,@"STO_CUDA_ENTRY STV_DEFAULT"
_ZN7cutlass13device_kernelIN5flash11enable_sm90INS1_16FlashAttnFwdSm90INS1_25CollectiveMainloopFwdSm90ILi2EN4cute5tupleIJNS5_1CILi1EEES8_S8_EEENS6_IJNS7_ILi64EEESA_SA_EEELi512ENS_6half_tEfNS_4arch4Sm90ELb1ELb0ELb0ELb1ELb1ELb1ELb1ELb0ELb0ELb1ELb1ELb0EEENS1_21CollectiveEpilogueFwdINS6_IJSA_NS7_ILi512EEESA_EEES9_SC_SE_Li256ELb1ELb1ELb1ELb0EEENS1_36VarlenDynamicPersistentTileSchedulerILi64ELi64ELi256ELi128ELb1ELb1ELb1ELb1ELb1ELb1EEEEEEEEEvNT_6ParamsE:
        /* <DEDUP_REMOVED lines=17> */
.L_x_5196:
[----:B------:R-:W-:Y:S05]  /*0110*/  BSYNC B0 ;  /* 0x0000000000007941 */ /* 0x000fea0003800000 */
.L_x_5195:
[----:B------:R-:W-:Y:S01]  /*0120*/  SHF.R.U32.HI R4, RZ, 0x7, R0 ;  /* 0x00000007ff047819 */ /* 0x000fe20000011600 */
[----:B------:R-:W-:Y:S01]  /*0130*/  VOTEU.ANY UP0, P0 ;  /* 0x00000000003f7886 */ /* 0x000fe20000000100 */
[----:B------:R-:W0:Y:S01]  /*0140*/  SHFL.IDX PT, R3, R2, RZ, 0x1f ;  /* 0x00001fff02037589 */ /* 0x000e2200000e0000 */
[----:B------:R-:W-:Y:S01]  /*0150*/  UMOV UR4, 0x80 ;  /* 0x0000008000047882 */ /* 0x000fe20000000000 */
[----:B------:R-:W-:Y:S01]  /*0160*/  UMOV UR7, 0x100 ;  /* 0x0000010000077882 */ /* 0x000fe20000000000 */
[----:B------:R-:W-:Y:S01]  /*0170*/  VOTEU.ANY UP1, P0 ;  /* 0x00000000003f7886 */ /* 0x000fe20000020100 */
[----:B------:R-:W1:Y:S01]  /*0180*/  SHFL.IDX PT, R4, R4, RZ, 0x1f ;  /* 0x00001fff04047589 */ /* 0x000e6200000e0000 */
[----:B------:R-:W2:Y:S01]  /*0190*/  @UP0 S2UR UR8, SR_CgaCtaId ;  /* 0x00000000000809c3 */ /* 0x000ea20000008800 */
[----:B------:R-:W-:Y:S01]  /*01a0*/  @UP0 UMOV UR6, 0x400 ;  /* 0x0000040000060882 */ /* 0x000fe20000000000 */
[----:B------:R-:W-:-:S04]  /*01b0*/  @UP0 UIADD3 UR4, -UR4, 0x100000, URZ ;  /* 0x0010000004040890 */ /* 0x000fc8000fffe13f */
[----:B------:R-:W-:Y:S02]  /*01c0*/  @UP0 USHF.L.U32 UR5, UR4, 0xb, URZ ;  /* 0x0000000b04050899 */ /* 0x000fe4000800063f */
[----:B------:R-:W-:Y:S01]  /*01d0*/  @UP0 USHF.L.U32 UR4, UR4, 0x1, URZ ;  /* 0x0000000104040899 */ /* 0x000fe2000800063f */
[----:B------:R-:W-:Y:S01]  /*01e0*/  VOTEU.ANY UP2, P0 ;  /* 0x00000000003f7886 */ /* 0x000fe20000040100 */
[----:B0-----:R-:W-:Y:S01]  /*01f0*/  ISETP.NE.AND P1, PT, R3, RZ, PT ;  /* 0x000000ff0300720c */ /* 0x001fe20003f25270 */
[----:B-1----:R0:W-:Y:S01]  /*0200*/  STL [R1+0x7c], R4 ;  /* 0x00007c0401007387 */ /* 0x0021e20000100800 */
[----:B--2---:R-:W-:Y:S02]  /*0210*/  @UP0 ULEA UR8, UR8, UR6, 0x18 ;  /* 0x0000000608080291 */ /* 0x004fe4000f8ec03f */
[----:B------:R-:W-:-:S04]  /*0220*/  @UP0 UIADD3 UR6, -UR7, 0x100000, URZ ;  /* 0x0010000007060890 */ /* 0x000fc8000fffe13f */
[----:B------:R-:W-:Y:S02]  /*0230*/  @UP0 USHF.L.U32 UR7, UR6, 0xb, URZ ;  /* 0x0000000b06070899 */ /* 0x000fe4000800063f */
[----:B------:R-:W-:Y:S01]  /*0240*/  @UP0 USHF.L.U32 UR6, UR6, 0x1, URZ ;  /* 0x0000000106060899 */ /* 0x000fe2000800063f */
[----:B------:R-:W-:Y:S01]  /*0250*/  VOTEU.ANY UP0, P0 ;  /* 0x00000000003f7886 */ /* 0x000fe20000000100 */
[----:B------:R-:W1:Y:S04]  /*0260*/  FENCE.VIEW.ASYNC.S ;  /* 0x00000000000073c6 */ /* 0x000e680000000000 */
[----:B-1----:R0:W1:Y:S01]  /*0270*/  @UP0 SYNCS.EXCH.64 URZ, [UR8+0x38800], UR4 ;  /* 0x03880004083f05b2 */ /* 0x0020620008000100 */
[----:B------:R0:W2:Y:S05]  /*0280*/  @UP1 SYNCS.EXCH.64 URZ, [UR8+0x38810], UR4 ;  /* 0x03881004083f15b2 */ /* 0x0000aa0008000100 */
[----:B------:R0:W3:Y:S02]  /*0290*/  @UP2 SYNCS.EXCH.64 URZ, [UR8+0x38820], UR6 ;  /* 0x03882006083f25b2 */ /* 0x0000e40008000100 */
        /* <DEDUP_REMOVED lines=15> */
.L_x_5197:
        /* <DEDUP_REMOVED lines=22> */
.L_x_5198:
        /* <DEDUP_REMOVED lines=18> */
.L_x_5199:
        /* <DEDUP_REMOVED lines=22> */
.L_x_5200:
        /* <DEDUP_REMOVED lines=22> */
.L_x_5201:
[----:B------:R-:W-:Y:S01]  /*08d0*/  IMAD.MOV.U32 R3, RZ, RZ, 0x1 ;  /* 0x00000001ff037424 */ /* 0x000fe200078e00ff */
[----:B------:R-:W-:Y:S01]  /*08e0*/  ISETP.NE.AND P0, PT, R4, RZ, PT ;  /* 0x000000ff0400720c */ /* 0x000fe20003f05270 */
[----:B------:R-:W-:Y:S01]  /*08f0*/  NOP ;  /* 0x0000000000007918 */ /* 0x000fe20000000000 */
[----:B------:R-:W-:Y:S01]  /*0900*/  ULDC.64 UR40, c[0x0][0x208] ;  /* 0x0000820000287ab9 */ /* 0x000fe20000000a00 */
[----:B------:R-:W-:Y:S01]  /*0910*/  BSSY B9, `(.L_x_5202) ;  /* 0x00022aa000097945 */ /* 0x000fe20003800000 */
[----:B------:R-:W-:-:S05]  /*0920*/  SEL R3, R3, 0x2, !P0 ;  /* 0x0000000203037807 */ /* 0x000fca0004000000 */
[----:B------:R0:W-:Y:S02]  /*0930*/  STL [R1+0x10], R3 ;  /* 0x0000100301007387 */ /* 0x0001e40000100800 */
[----:B01234-:R-:W-:Y:S06]  /*0940*/  BAR.SYNC.DEFER_BLOCKING 0x0 ;  /* 0x0000000000007b1d */ /* 0x01ffec0000010000 */
[----:B------:R-:W-:Y:S05]  /*0950*/  @!P0 BRA `(.L_x_5203) ;  /* 0x00000198001c8947 */ /* 0x000fea0003800000 */
.L_x_5204:
        /* <DEDUP_REMOVED lines=19> */
[----:B------:R-:W2:Y:S01]  /*0a90*/  LDL.LU R22, [R1+0x10] ;  /* 0x0000100001167983 */ /* 0x000ea20000300800 */
[----:B------:R-:W-:Y:S02]  /*0aa0*/  VIADD R0, R0, 0xffffff80 ;  /* 0xffffff8000007836 */ /* 0x000fe40000000000 */
[----:B------:R-:W-:Y:S02]  /*0ab0*/  IMAD.MOV.U32 R229, RZ, RZ, 0x40 ;  /* 0x00000040ffe57424 */ /* 0x000fe400078e00ff */
        /* <DEDUP_REMOVED lines=15> */
[----:B------:R-:W-:Y:S01]  /*0bb0*/  IMAD.IADD R3, R0, 0x1, -R3 ;  /* 0x0000000100037824 */ /* 0x000fe200078e0a03 */
[----:B------:R-:W-:Y:S01]  /*0bc0*/  LEA.HI R4, R4, R7, RZ, 0x1 ;  /* 0x0000000704047211 */ /* 0x000fe200078f08ff */
[----:B------:R-:W-:Y:S01]  /*0bd0*/  IMAD.SHL.U32 R195, R21, 0x8, RZ ;  /* 0x0000000815c37824 */ /* 0x000fe200078e00ff */
[----:B------:R-:W-:Y:S01]  /*0be0*/  SHF.R.S32.HI R187, RZ, 0x2, R11 ;  /* 0x00000002ffbb7819 */ /* 0x000fe2000001140b */
[----:B------:R-:W-:Y:S01]  /*0bf0*/  IMAD.IADD R19, R0, 0x1, -R19 ;  /* 0x0000000100137824 */ /* 0x000fe200078e0a13 */
[----:B------:R-:W-:Y:S01]  /*0c00*/  SHF.R.S32.HI R8, RZ, 0x1f, R3 ;  /* 0x0000001fff087819 */ /* 0x000fe20000011403 */
[----:B------:R-:W-:Y:S01]  /*0c10*/  VIADD R35, R195, 0x80 ;  /* 0x00000080c3237836 */ /* 0x000fe20000000000 */
[----:B------:R-:W-:Y:S01]  /*0c20*/  SHF.R.S32.HI R0, RZ, 0x1f, R9 ;  /* 0x0000001fff007819 */ /* 0x000fe20000011409 */
[----:B------:R-:W-:Y:S01]  /*0c30*/  VIADD R25, R187, 0x20 ;  /* 0x00000020bb197836 */ /* 0x000fe20000000000 */
[----:B------:R-:W-:Y:S01]  /*0c40*/  LEA.HI R10, R8, R3, RZ, 0x3 ;  /* 0x00000003080a7211 */ /* 0x000fe200078f18ff */
[C---:B------:R-:W-:Y:S01]  /*0c50*/  IMAD.SHL.U32 R18, R19.reuse, 0x8, RZ ;  /* 0x0000000813127824 */ /* 0x040fe200078e00ff */
[--C-:B------:R-:W-:Y:S01]  /*0c60*/  SHF.R.S32.HI R24, RZ, 0x5, R5.reuse ;  /* 0x00000005ff187819 */ /* 0x100fe20000011405 */
[----:B------:R-:W-:Y:S01]  /*0c70*/  IMAD.SHL.U32 R190, R19, 0x4, RZ ;  /* 0x0000000413be7824 */ /* 0x000fe200078e00ff */
[----:B------:R-:W-:Y:S01]  /*0c80*/  LOP3.LUT R4, R4, 0x1ffffffe, RZ, 0xc0, !PT ;  /* 0x1ffffffe04047812 */ /* 0x000fe200078ec0ff */
[----:B------:R-:W-:Y:S01]  /*0c90*/  VIADD R34, R195, 0xc0 ;  /* 0x000000c0c3227836 */ /* 0x000fe20000000000 */
[----:B------:R-:W-:Y:S01]  /*0ca0*/  SHF.R.S32.HI R5, RZ, 0x1f, R5 ;  /* 0x0000001fff057819 */ /* 0x000fe20000011405 */
[----:B------:R-:W-:Y:S01]  /*0cb0*/  VIADD R226, R18, 0x40 ;  /* 0x0000004012e27836 */ /* 0x000fe20000000000 */
[-C--:B------:R-:W-:Y:S01]  /*0cc0*/  LEA.HI R6, R0, R9.reuse, RZ, 0x2 ;  /* 0x0000000900067211 */ /* 0x080fe200078f10ff */
[----:B------:R-:W-:Y:S01]  /*0cd0*/  IMAD.IADD R4, R7, 0x1, -R4 ;  /* 0x0000000107047824 */ /* 0x000fe200078e0a04 */
[----:B------:R-:W-:Y:S01]  /*0ce0*/  SHF.R.S32.HI R20, RZ, 0x7, R2 ;  /* 0x00000007ff147819 */ /* 0x000fe20000011402 */
[----:B------:R-:W-:Y:S01]  /*0cf0*/  VIADD R33, R195, 0x100 ;  /* 0x00000100c3217836 */ /* 0x000fe20000000000 */
[----:B------:R-:W-:Y:S01]  /*0d00*/  LOP3.LUT R12, R10, 0xfffffff8, RZ, 0xc0, !PT ;  /* 0xfffffff80a0c7812 */ /* 0x000fe200078ec0ff */
[----:B------:R-:W-:Y:S01]  /*0d10*/  IMAD.SHL.U32 R4, R4, 0x8, RZ ;  /* 0x0000000804047824 */ /* 0x000fe200078e00ff */
[----:B------:R-:W-:Y:S01]  /*0d20*/  LEA.HI R5, R5, R24, RZ, 0x2 ;  /* 0x0000001805057211 */ /* 0x000fe200078f10ff */
[----:B------:R-:W-:Y:S01]  /*0d30*/  IMAD R16, R20, 0x100, R3 ;  /* 0x0000010014107824 */ /* 0x000fe200078e0203 */
[----:B------:R-:W-:Y:S01]  /*0d40*/  SHF.R.S32.HI R7, RZ, 0x2, R6 ;  /* 0x00000002ff077819 */ /* 0x000fe20000011406 */
[----:B------:R-:W-:Y:S01]  /*0d50*/  IMAD.IADD R12, R3, 0x1, -R12 ;  /* 0x00000001030c7824 */ /* 0x000fe200078e0a0c */
[----:B------:R-:W-:Y:S01]  /*0d60*/  SHF.R.S32.HI R8, RZ, 0x1f, R6 ;  /* 0x0000001fff087819 */ /* 0x000fe20000011406 */
[----:B------:R-:W-:Y:S01]  /*0d70*/  IMAD.SHL.U32 R10, R10, 0x40, RZ ;  /* 0x000000400a0a7824 */ /* 0x000fe200078e00ff */
[----:B------:R-:W-:Y:S01]  /*0d80*/  LOP3.LUT R6, R6, 0x7ffffffc, RZ, 0xc0, !PT ;  /* 0x7ffffffc06067812 */ /* 0x000fe200078ec0ff */
[----:B------:R-:W-:Y:S01]  /*0d90*/  VIADD R225, R18, 0x60 ;  /* 0x0000006012e17836 */ /* 0x000fe20000000000 */
[----:B------:R-:W-:Y:S01]  /*0da0*/  LOP3.LUT R5, R5, 0x3ffffc, RZ, 0xc0, !PT ;  /* 0x003ffffc05057812 */ /* 0x000fe200078ec0ff */
[C---:B------:R-:W-:Y:S01]  /*0db0*/  VIADD R32, R195.reuse, 0x140 ;  /* 0x00000140c3207836 */ /* 0x040fe20000000000 */
[----:B------:R-:W-:Y:S01]  /*0dc0*/  SHF.R.S32.HI R3, RZ, 0x1f, R25 ;  /* 0x0000001fff037819 */ /* 0x000fe20000011419 */
[----:B------:R-:W-:Y:S01]  /*0dd0*/  VIADD R36, R195, 0x40 ;  /* 0x00000040c3247836 */ /* 0x000fe20000000000 */
[----:B------:R-:W-:Y:S01]  /*0de0*/  LEA.HI R0, R0, R9, RZ, 0x5 ;  /* 0x0000000900007211 */ /* 0x000fe200078f28ff */
[----:B------:R-:W-:Y:S01]  /*0df0*/  IMAD.IADD R9, R9, 0x1, -R6 ;  /* 0x0000000109097824 */ /* 0x000fe200078e0a06 */
[----:B------:R-:W-:Y:S01]  /*0e00*/  LEA.HI R8, R8, R7, RZ, 0x3 ;  /* 0x0000000708087211 */ /* 0x000fe200078f18ff */
[----:B------:R-:W-:Y:S01]  /*0e10*/  IMAD.IADD R5, R24, 0x1, -R5 ;  /* 0x0000000118057824 */ /* 0x000fe200078e0a05 */
[----:B------:R-:W-:Y:S01]  /*0e20*/  LEA.HI R6, R3, R25, RZ, 0x3 ;  /* 0x0000001903067211 */ /* 0x000fe200078f18ff */
[----:B------:R-:W-:Y:S01]  /*0e30*/  IMAD.SHL.U32 R3, R12, 0x40, RZ ;  /* 0x000000400c037824 */ /* 0x000fe200078e00ff */
[----:B------:R-:W-:Y:S01]  /*0e40*/  LOP3.LUT R8, R8, 0xfffffff8, RZ, 0xc0, !PT ;  /* 0xfffffff808087812 */ /* 0x000fe200078ec0ff */
[----:B------:R-:W-:Y:S01]  /*0e50*/  IMAD R23, R5, 0x10, R16 ;  /* 0x0000001005177824 */ /* 0x000fe200078e0210 */
[----:B------:R-:W-:Y:S01]  /*0e60*/  SHF.R.S32.HI R0, RZ, 0x5, R0 ;  /* 0x00000005ff007819 */ /* 0x000fe20000011400 */
[----:B------:R-:W-:Y:S01]  /*0e70*/  IMAD.SHL.U32 R5, R25, 0x40, RZ ;  /* 0x0000004019057824 */ /* 0x000fe200078e00ff */
[----:B------:R-:W-:Y:S01]  /*0e80*/  LOP3.LUT R3, R3, 0x1c0, RZ, 0xc0, !PT ;  /* 0x000001c003037812 */ /* 0x000fe200078ec0ff */
[----:B------:R-:W-:Y:S01]  /*0e90*/  IMAD.IADD R193, R7, 0x1, -R8 ;  /* 0x0000000107c17824 */ /* 0x000fe200078e0a08 */
[----:B------:R-:W-:Y:S01]  /*0ea0*/  LOP3.LUT R10, R10, 0x7ffffe00, RZ, 0xc0, !PT ;  /* 0x7ffffe000a0a7812 */ /* 0x000fe200078ec0ff */
[--C-:B------:R-:W-:Y:S01]  /*0eb0*/  IMAD.U32 R8, R23, 0x40, R4.reuse ;  /* 0x0000004017087824 */ /* 0x100fe200078e0004 */
[----:B------:R-:W-:Y:S01]  /*0ec0*/  LOP3.LUT R4, R3, 0x8, R4, 0xf8, !PT ;  /* 0x0000000803047812 */ /* 0x000fe200078ef804 */
[----:B------:R-:W-:Y:S01]  /*0ed0*/  IMAD R193, R0, 0x10, R193 ;  /* 0x0000001000c17824 */ /* 0x000fe200078e02c1 */
[----:B------:R-:W-:Y:S01]  /*0ee0*/  SHF.R.U32.HI R3, RZ, 0x3, R3 ;  /* 0x00000003ff037819 */ /* 0x000fe20000011603 */
[----:B------:R-:W-:Y:S01]  /*0ef0*/  IMAD R10, R24, 0x400, R10 ;  /* 0x00000400180a7824 */ /* 0x000fe200078e020a */
[----:B------:R-:W-:Y:S01]  /*0f00*/  SHF.R.S32.HI R0, RZ, 0x1f, R11 ;  /* 0x0000001fff007819 */ /* 0x000fe2000001140b */
[----:B------:R-:W-:Y:S01]  /*0f10*/  IMAD.SHL.U32 R6, R6, 0x40, RZ ;  /* 0x0000004006067824 */ /* 0x000fe200078e00ff */
[----:B------:R-:W-:Y:S01]  /*0f20*/  LOP3.LUT R3, R4, R3, RZ, 0x3c, !PT ;  /* 0x0000000304037212 */ /* 0x000fe200078e3cff */
[C---:B------:R-:W-:Y:S01]  /*0f30*/  VIADD R31, R195.reuse, 0x180 ;  /* 0x00000180c31f7836 */ /* 0x040fe20000000000 */
[----:B------:R-:W-:Y:S01]  /*0f40*/  LEA.HI R2, R2, R20, RZ, 0x1 ;  /* 0x0000001402027211 */ /* 0x000fe200078f08ff */
[----:B------:R-:W-:Y:S01]  /*0f50*/  VIADD R210, R190, 0x10 ;  /* 0x00000010bed27836 */ /* 0x000fe20000000000 */
[----:B------:R-:W-:Y:S01]  /*0f60*/  LEA.HI R0, R0, R187, RZ, 0x3 ;  /* 0x000000bb00007211 */ /* 0x000fe200078f18ff */
[----:B------:R-:W-:Y:S01]  /*0f70*/  IMAD.IADD R10, R10, 0x1, R3 ;  /* 0x000000010a0a7824 */ /* 0x000fe200078e0203 */
[----:B------:R-:W-:Y:S01]  /*0f80*/  LOP3.LUT R2, R2, 0xfffffe, RZ, 0xc0, !PT ;  /* 0x00fffffe02027812 */ /* 0x000fe200078ec0ff */
[----:B------:R-:W-:Y:S01]  /*0f90*/  VIADD R30, R195, 0x1c0 ;  /* 0x000001c0c31e7836 */ /* 0x000fe20000000000 */
[----:B------:R-:W-:Y:S01]  /*0fa0*/  LEA.HI R3, R19, R19, RZ, 0x1 ;  /* 0x0000001313037211 */ /* 0x000fe200078f08ff */
[----:B------:R-:W-:Y:S01]  /*0fb0*/  VIADD R224, R18, 0x80 ;  /* 0x0000008012e07836 */ /* 0x000fe20000000000 */
[----:B------:R-:W-:Y:S01]  /*0fc0*/  LOP3.LUT R0, R0, 0xfffffff8, RZ, 0xc0, !PT ;  /* 0xfffffff800007812 */ /* 0x000fe200078ec0ff */
[----:B------:R-:W-:Y:S01]  /*0fd0*/  IMAD.IADD R2, R20, 0x1, -R2 ;  /* 0x0000000114027824 */ /* 0x000fe200078e0a02 */
[----:B------:R-:W-:Y:S01]  /*0fe0*/  LOP3.LUT R5, R5, 0x1c0, RZ, 0xc0, !PT ;  /* 0x000001c005057812 */ /* 0x000fe200078ec0ff */
[C---:B------:R-:W-:Y:S01]  /*0ff0*/  VIADD R223, R18.reuse, 0xa0 ;  /* 0x000000a012df7836 */ /* 0x040fe20000000000 */
[----:B------:R-:W-:Y:S01]  /*1000*/  SHF.R.S32.HI R37, RZ, 0x1f, R35 ;  /* 0x0000001fff257819 */ /* 0x000fe20000011423 */
[----:B------:R-:W-:Y:S01]  /*1010*/  IMAD.IADD R194, R187, 0x1, -R0 ;  /* 0x00000001bbc27824 */ /* 0x000fe200078e0a00 */
[----:B------:R-:W-:Y:S01]  /*1020*/  LOP3.LUT R4, R3, 0x1ffffffe, RZ, 0xc0, !PT ;  /* 0x1ffffffe03047812 */ /* 0x000fe200078ec0ff */
[C---:B------:R-:W-:Y:S01]  /*1030*/  VIADD R29, R18.reuse, 0x1c0 ;  /* 0x000001c0121d7836 */ /* 0x040fe20000000000 */
[----:B------:R-:W-:Y:S01]  /*1040*/  SHF.R.S32.HI R35, RZ, 0x1f, R34 ;  /* 0x0000001fff237819 */ /* 0x000fe20000011422 */
[----:B------:R-:W-:Y:S01]  /*1050*/  STL [R1+0x14], R24 ;  /* 0x0000141801007387 */ /* 0x000fe20000100800 */
[----:B------:R-:W-:Y:S01]  /*1060*/  SHF.R.U32.HI R7, RZ, 0x3, R5 ;  /* 0x00000003ff077819 */ /* 0x000fe20000011605 */
[C---:B------:R-:W-:Y:S01]  /*1070*/  VIADD R27, R18.reuse, 0x1e0 ;  /* 0x000001e0121b7836 */ /* 0x040fe20000000000 */
[----:B------:R-:W-:Y:S01]  /*1080*/  SHF.R.S32.HI R3, RZ, 0x1f, R226 ;  /* 0x0000001fff037819 */ /* 0x000fe200000114e2 */
[----:B------:R-:W-:Y:S01]  /*1090*/  STL [R1+0x70], R20 ;  /* 0x0000701401007387 */ /* 0x000fe20000100800 */
[----:B------:R-:W-:Y:S01]  /*10a0*/  SHF.R.S32.HI R34, RZ, 0x1f, R33 ;  /* 0x0000001fff227819 */ /* 0x000fe20000011421 */
[----:B------:R-:W-:Y:S01]  /*10b0*/  VIADD R222, R18, 0xc0 ;  /* 0x000000c012de7836 */ /* 0x000fe20000000000 */
[----:B------:R-:W-:Y:S01]  /*10c0*/  LOP3.LUT R5, R5, 0x38, R18, 0xf8, !PT ;  /* 0x0000003805057812 */ /* 0x000fe200078ef812 */
[----:B------:R-:W-:Y:S01]  /*10d0*/  IMAD.SHL.U32 R28, R2, 0x100, RZ ;  /* 0x00000100021c7824 */ /* 0x000fe200078e00ff */
[----:B------:R-:W-:Y:S01]  /*10e0*/  LOP3.LUT R6, R6, 0xfffffe00, RZ, 0xc0, !PT ;  /* 0xfffffe0006067812 */ /* 0x000fe200078ec0ff */
[----:B------:R0:W-:Y:S01]  /*10f0*/  STL [R1+0x84], R8 ;  /* 0x0000840801007387 */ /* 0x0001e20000100800 */
[----:B------:R-:W-:Y:S01]  /*1100*/  SHF.R.S32.HI R0, RZ, 0x1f, R225 ;  /* 0x0000001fff007819 */ /* 0x000fe200000114e1 */
[C---:B------:R-:W-:Y:S01]  /*1110*/  VIADD R221, R18.reuse, 0xe0 ;  /* 0x000000e012dd7836 */ /* 0x040fe20000000000 */
[----:B------:R-:W-:Y:S01]  /*1120*/  SHF.R.S32.HI R33, RZ, 0x1f, R32 ;  /* 0x0000001fff217819 */ /* 0x000fe20000011420 */
[----:B------:R-:W-:Y:S01]  /*1130*/  STL [R1+0x68], RZ ;  /* 0x000068ff01007387 */ /* 0x000fe20000100800 */
[----:B------:R-:W-:Y:S01]  /*1140*/  SHF.R.S32.HI R38, RZ, 0x1f, R36 ;  /* 0x0000001fff267819 */ /* 0x000fe20000011424 */
[C---:B------:R-:W-:Y:S01]  /*1150*/  VIADD R220, R18.reuse, 0x100 ;  /* 0x0000010012dc7836 */ /* 0x040fe20000000000 */
[----:B------:R-:W-:Y:S01]  /*1160*/  SHF.R.S32.HI R32, RZ, 0x1f, R31 ;  /* 0x0000001fff207819 */ /* 0x000fe2000001141f */
[----:B------:R-:W-:Y:S01]  /*1170*/  STL [R1+0x8], R29 ;  /* 0x0000081d01007387 */ /* 0x000fe20000100800 */
[----:B------:R-:W-:Y:S01]  /*1180*/  SHF.R.S32.HI R36, RZ, 0x1f, R210 ;  /* 0x0000001fff247819 */ /* 0x000fe200000114d2 */
[C---:B------:R-:W-:Y:S01]  /*1190*/  VIADD R219, R18.reuse, 0x120 ;  /* 0x0000012012db7836 */ /* 0x040fe20000000000 */
[----:B------:R-:W-:Y:S01]  /*11a0*/  SHF.R.S32.HI R31, RZ, 0x1f, R30 ;  /* 0x0000001fff1f7819 */ /* 0x000fe2000001141e */
[----:B------:R-:W-:Y:S01]  /*11b0*/  STL [R1+0x4], R27 ;  /* 0x0000041b01007387 */ /* 0x000fe20000100800 */
[----:B------:R-:W-:Y:S01]  /*11c0*/  SHF.R.S32.HI R11, RZ, 0x1f, R224 ;  /* 0x0000001fff0b7819 */ /* 0x000fe200000114e0 */
[----:B------:R-:W-:Y:S01]  /*11d0*/  VIADD R218, R18, 0x140 ;  /* 0x0000014012da7836 */ /* 0x000fe20000000000 */
[----:B------:R-:W-:Y:S01]  /*11e0*/  SHF.L.U64.HI R30, R226, 0x1, R3 ;  /* 0x00000001e21e7819 */ /* 0x000fe20000010203 */
[----:B------:R-:W-:Y:S01]  /*11f0*/  STL [R1+0x80], R28 ;  /* 0x0000801c01007387 */ /* 0x000fe20000100800 */
[----:B0-----:R-:W-:Y:S01]  /*1200*/  LOP3.LUT R8, R6, R5, R7, 0xf6, !PT ;  /* 0x0000000506087212 */ /* 0x001fe200078ef607 */
[----:B------:R-:W-:Y:S01]  /*1210*/  IMAD.MOV.U32 R5, RZ, RZ, R13 ;  /* 0x000000ffff057224 */ /* 0x000fe200078e000d */
[----:B------:R-:W-:Y:S01]  /*1220*/  SHF.R.S32.HI R2, RZ, 0x1f, R223 ;  /* 0x0000001fff027819 */ /* 0x000fe200000114df */
[----:B------:R-:W-:Y:S01]  /*1230*/  STL [R1+0x74], R36 ;  /* 0x0000742401007387 */ /* 0x000fe20000100800 */
[----:B------:R-:W-:Y:S01]  /*1240*/  SHF.L.U64.HI R0, R225, 0x1, R0 ;  /* 0x00000001e1007819 */ /* 0x000fe20000010200 */
[----:B------:R-:W-:Y:S01]  /*1250*/  IMAD.MOV.U32 R7, RZ, RZ, R15 ;  /* 0x000000ffff077224 */ /* 0x000fe200078e000f */
[----:B------:R-:W-:Y:S01]  /*1260*/  SHF.R.S32.HI R13, RZ, 0x1f, R222 ;  /* 0x0000001fff0d7819 */ /* 0x000fe200000114de */
[----:B------:R-:W-:Y:S01]  /*1270*/  STL [R1+0x1c], R30 ;  /* 0x00001c1e01007387 */ /* 0x000fe20000100800 */
[----:B------:R-:W-:Y:S01]  /*1280*/  SHF.L.U64.HI R3, R224, 0x1, R11 ;  /* 0x00000001e0037819 */ /* 0x000fe2000001020b */
[----:B------:R-:W-:Y:S01]  /*1290*/  IMAD.MOV.U32 R6, RZ, RZ, R14 ;  /* 0x000000ffff067224 */ /* 0x000fe200078e000e */
[----:B------:R-:W-:Y:S01]  /*12a0*/  R2P PR, R12, 0x6 ;  /* 0x000000060c007804 */ /* 0x000fe20000000000 */
[----:B------:R0:W-:Y:S01]  /*12b0*/  STL [R1+0x20], R0 ;  /* 0x0000200001007387 */ /* 0x0001e20000100800 */
[----:B------:R-:W-:Y:S01]  /*12c0*/  SHF.L.U64.HI R2, R223, 0x1, R2 ;  /* 0x00000001df027819 */ /* 0x000fe20000010202 */
[C---:B------:R-:W-:Y:S01]  /*12d0*/  VIADD R217, R18.reuse, 0x160 ;  /* 0x0000016012d97836 */ /* 0x040fe20000000000 */
[----:B------:R-:W-:Y:S01]  /*12e0*/  SHF.R.S32.HI R12, RZ, 0x1f, R221 ;  /* 0x0000001fff0c7819 */ /* 0x000fe200000114dd */
        /* <DEDUP_REMOVED lines=8> */
[----:B------:R-:W-:Y:S01]  /*1370*/  IMAD.IADD R4, R19, 0x1, -R4 ;  /* 0x0000000113047824 */ /* 0x000fe200078e0a04 */
[----:B------:R-:W-:Y:S01]  /*1380*/  SHF.R.S32.HI R16, RZ, 0x1f, R217 ;  /* 0x0000001fff107819 */ /* 0x000fe200000114d9 */
[----:B------:R-:W-:Y:S01]  /*1390*/  IMAD R227, R10, 0x2, R17 ;  /* 0x000000020ae37824 */ /* 0x000fe200078e0211 */
[----:B-1----:R-:W-:Y:S01]  /*13a0*/  SHF.L.U64.HI R3, R221, 0x1, R12 ;  /* 0x00000001dd037819 */ /* 0x002fe2000001020c */
[----:B------:R0:W-:Y:S01]  /*13b0*/  STL [R1+0x2c], R0 ;  /* 0x00002c0001007387 */ /* 0x0001e20000100800 */
[----:B------:R-:W-:Y:S01]  /*13c0*/  SHF.R.S32.HI R25, RZ, 0x1f, R216 ;  /* 0x0000001fff197819 */ /* 0x000fe200000114d8 */
[----:B------:R-:W-:Y:S01]  /*13d0*/  IMAD R4, R4, 0x8, R193 ;  /* 0x0000000804047824 */ /* 0x000fe200078e02c1 */
[----:B---3--:R-:W-:Y:S01]  /*13e0*/  SHF.L.U64.HI R2, R220, 0x1, R15 ;  /* 0x00000001dc027819 */ /* 0x008fe2000001020f */
[----:B------:R1:W-:Y:S01]  /*13f0*/  STL [R1+0x30], R3 ;  /* 0x0000300301007387 */ /* 0x0003e20000100800 */
[----:B------:R-:W-:Y:S01]  /*1400*/  SHF.R.S32.HI R20, RZ, 0x1f, R215 ;  /* 0x0000001fff147819 */ /* 0x000fe200000114d7 */
[----:B------:R-:W-:Y:S01]  /*1410*/  VIADD R228, R227, 0x36420 ;  /* 0x00036420e3e47836 */ /* 0x000fe20000000000 */
[----:B------:R-:W-:Y:S01]  /*1420*/  SHF.R.S32.HI R24, RZ, 0x1f, R29 ;  /* 0x0000001fff187819 */ /* 0x000fe2000001141d */
[----:B------:R3:W-:Y:S01]  /*1430*/  STL [R1+0x34], R2 ;  /* 0x0000340201007387 */ /* 0x0007e20000100800 */
[----:B------:R-:W-:Y:S01]  /*1440*/  SHF.R.S32.HI R26, RZ, 0x1f, R27 ;  /* 0x0000001fff1a7819 */ /* 0x000fe2000001141b */
[----:B------:R-:W-:Y:S01]  /*1450*/  VIADD R184, R18, 0x20 ;  /* 0x0000002012b87836 */ /* 0x000fe20000000000 */
[----:B0-----:R-:W-:-:S02]  /*1460*/  SHF.L.U64.HI R0, R219, 0x1, R14 ;  /* 0x00000001db007819 */ /* 0x001fc4000001020e */
[----:B------:R-:W-:Y:S02]  /*1470*/  SEL R229, R229, 0xffffffc0, !P2 ;  /* 0xffffffc0e5e57807 */ /* 0x000fe40005000000 */
[----:B-1----:R-:W-:Y:S01]  /*1480*/  SHF.L.U64.HI R3, R218, 0x1, R21 ;  /* 0x00000001da037819 */ /* 0x002fe20000010215 */
[----:B------:R0:W-:Y:S01]  /*1490*/  STL [R1+0x38], R0 ;  /* 0x0000380001007387 */ /* 0x0001e20000100800 */
[----:B------:R-:W-:Y:S02]  /*14a0*/  SHF.R.S32.HI R19, RZ, 0x1f, R18 ;  /* 0x0000001fff137819 */ /* 0x000fe40000011412 */
[----:B---3--:R-:W-:Y:S01]  /*14b0*/  SHF.L.U64.HI R2, R217, 0x1, R16 ;  /* 0x00000001d9027819 */ /* 0x008fe20000010210 */
[----:B------:R1:W-:Y:S01]  /*14c0*/  STL [R1+0x3c], R3 ;  /* 0x00003c0301007387 */ /* 0x0003e20000100800 */
[----:B------:R-:W-:-:S03]  /*14d0*/  SHF.R.S32.HI R206, RZ, 0x1f, R184 ;  /* 0x0000001fffce7819 */ /* 0x000fc600000114b8 */
[----:B------:R3:W-:Y:S01]  /*14e0*/  STL [R1+0x40], R2 ;  /* 0x0000400201007387 */ /* 0x0007e20000100800 */
[----:B0-----:R-:W-:Y:S01]  /*14f0*/  IMAD.SHL.U32 R0, R9, 0x2, RZ ;  /* 0x0000000209007824 */ /* 0x001fe200078e00ff */
[----:B------:R-:W-:Y:S02]  /*1500*/  SHF.L.U64.HI R9, R216, 0x1, R25 ;  /* 0x00000001d8097819 */ /* 0x000fe40000010219 */
[----:B-1----:R-:W-:Y:S01]  /*1510*/  SHF.L.U64.HI R3, R215, 0x1, R20 ;  /* 0x00000001d7037819 */ /* 0x002fe20000010214 */
[----:B------:R-:W-:Y:S02]  /*1520*/  IMAD.IADD R212, R0, 0x1, R28 ;  /* 0x0000000100d47824 */ /* 0x000fe400078e021c */
[----:B------:R-:W-:Y:S01]  /*1530*/  STL [R1+0x44], R9 ;  /* 0x0000440901007387 */ /* 0x000fe20000100800 */
[----:B---3--:R-:W-:Y:S01]  /*1540*/  SHF.L.U64.HI R2, R29, 0x1, R24 ;  /* 0x000000011d027819 */ /* 0x008fe20000010218 */
[C---:B------:R-:W-:Y:S02]  /*1550*/  VIADD R40, R212.reuse, 0x10 ;  /* 0x00000010d4287836 */ /* 0x040fe40000000000 */
[----:B------:R0:W-:Y:S01]  /*1560*/  STL [R1+0x10], R0 ;  /* 0x0000100001007387 */ /* 0x0001e20000100800 */
[----:B------:R-:W-:-:S02]  /*1570*/  VIADD R37, R212, 0x28 ;  /* 0x00000028d4257836 */ /* 0x000fc40000000000 */
[C---:B------:R-:W-:Y:S01]  /*1580*/  VIADD R34, R212.reuse, 0x40 ;  /* 0x00000040d4227836 */ /* 0x040fe20000000000 */
[----:B------:R-:W-:Y:S01]  /*1590*/  STL [R1+0x48], R3 ;  /* 0x0000480301007387 */ /* 0x000fe20000100800 */
[C---:B------:R-:W-:Y:S02]  /*15a0*/  VIADD R31, R212.reuse, 0x58 ;  /* 0x00000058d41f7836 */ /* 0x040fe40000000000 */
[C---:B------:R-:W-:Y:S01]  /*15b0*/  VIADD R28, R212.reuse, 0x70 ;  /* 0x00000070d41c7836 */ /* 0x040fe20000000000 */
[----:B------:R1:W-:Y:S01]  /*15c0*/  STL [R1+0x4c], R2 ;  /* 0x00004c0201007387 */ /* 0x0003e20000100800 */
[C---:B------:R-:W-:Y:S01]  /*15d0*/  VIADD R25, R212.reuse, 0x88 ;  /* 0x00000088d4197836 */ /* 0x040fe20000000000 */
[----:B0-----:R-:W-:Y:S01]  /*15e0*/  SHF.L.U64.HI R0, R27, 0x1, R26 ;  /* 0x000000011b007819 */ /* 0x001fe2000001021a */
[C---:B------:R-:W-:Y:S02]  /*15f0*/  VIADD R20, R212.reuse, 0xa0 ;  /* 0x000000a0d4147836 */ /* 0x040fe40000000000 */
[----:B------:R-:W-:-:S02]  /*1600*/  VIADD R14, R212, 0xb8 ;  /* 0x000000b8d40e7836 */ /* 0x000fc40000000000 */
[----:B------:R0:W-:Y:S01]  /*1610*/  STL [R1+0x50], R0 ;  /* 0x0000500001007387 */ /* 0x0001e20000100800 */
[----:B------:R-:W-:Y:S02]  /*1620*/  VIADD R12, R212, 0xc8 ;  /* 0x000000c8d40c7836 */ /* 0x000fe40000000000 */
[----:B-1----:R-:W-:Y:S02]  /*1630*/  IMAD R2, R8, 0x2, R17 ;  /* 0x0000000208027824 */ /* 0x002fe400078e0211 */
[C---:B------:R-:W-:Y:S01]  /*1640*/  VIADD R41, R212.reuse, 0x8 ;  /* 0x00000008d4297836 */ /* 0x040fe20000000000 */
[----:B------:R-:W-:Y:S01]  /*1650*/  SHF.R.S32.HI R10, RZ, 0x1f, R12 ;  /* 0x0000001fff0a7819 */ /* 0x000fe2000001140c */
[C---:B------:R-:W-:Y:S01]  /*1660*/  VIADD R39, R212.reuse, 0x18 ;  /* 0x00000018d4277836 */ /* 0x040fe20000000000 */
[----:B------:R-:W-:Y:S01]  /*1670*/  STL [R1+0x78], R2 ;  /* 0x0000780201007387 */ /* 0x000fe20000100800 */
[C---:B------:R-:W-:Y:S01]  /*1680*/  VIADD R38, R212.reuse, 0x20 ;  /* 0x00000020d4267836 */ /* 0x040fe20000000000 */
[----:B0-----:R-:W-:Y:S01]  /*1690*/  SHF.R.S32.HI R0, RZ, 0x1f, R212 ;  /* 0x0000001fff007819 */ /* 0x001fe200000114d4 */
[C---:B------:R-:W-:Y:S01]  /*16a0*/  VIADD R0, R212.reuse, 0xd0 ;  /* 0x000000d0d4007836 */ /* 0x040fe20000000000 */
        /* <DEDUP_REMOVED lines=35> */
[C---:B------:R-:W-:Y:S01]  /*18e0*/  VIADD R9, R212.reuse, 0xe0 ;  /* 0x000000e0d4097836 */ /* 0x040fe20000000000 */
[----:B------:R-:W-:Y:S01]  /*18f0*/  SHF.R.S32.HI R29, RZ, 0x1f, R29 ;  /* 0x0000001fff1d7819 */ /* 0x000fe2000001141d */
[C---:B------:R-:W-:Y:S01]  /*1900*/  VIADD R8, R212.reuse, 0xe8 ;  /* 0x000000e8d4087836 */ /* 0x040fe20000000000 */
[----:B------:R0:W-:Y:S01]  /*1910*/  STL [R1], R0 ;  /* 0x0000000001007387 */ /* 0x0001e20000100800 */
[C---:B------:R-:W-:Y:S01]  /*1920*/  VIADD R3, R212.reuse, 0xf0 ;  /* 0x000000f0d4037836 */ /* 0x040fe20000000000 */
        /* <DEDUP_REMOVED lines=14> */
[----:B--2---:R-:W-:Y:S02]  /*1a10*/  LOP3.LUT R188, R22, 0x1, RZ, 0xfc, !PT ;  /* 0x0000000116bc7812 */ /* 0x004fe400078efcff */
[----:B0-----:R-:W-:-:S07]  /*1a20*/  CS2R R22, SRZ ;  /* 0x0000000000167805 */ /* 0x001fce000001ff00 */
.L_x_5353:
[----:B012---:R-:W0:Y:S01]  /*1a30*/  LDC.64 R2, c[0x0][0xd88] ;  /* 0x00036200ff027b82 */ /* 0x007e220000000a00 */
[----:B------:R-:W-:Y:S01]  /*1a40*/  ULDC.64 UR6, c[0x0][0xb00] ;  /* 0x0002c00000067ab9 */ /* 0x000fe20000000a00 */
[----:B------:R-:W-:Y:S01]  /*1a50*/  ULDC.64 UR4, c[0x0][0xb20] ;  /* 0x0002c80000047ab9 */ /* 0x000fe20000000a00 */
[----:B------:R-:W-:Y:S01]  /*1a60*/  ULDC.64 UR8, c[0x0][0xb10] ;  /* 0x0002c40000087ab9 */ /* 0x000fe20000000a00 */
[----:B0-----:R-:W-:-:S05]  /*1a70*/  IMAD.WIDE R2, R7, 0x4, R2 ;  /* 0x0000000407027825 */ /* 0x001fca00078e0202 */
[----:B-----5:R-:W2:Y:S01]  /*1a80*/  LDG.E R24, desc[UR40][R2.64] ;  /* 0x0000002802187981 */ /* 0x020ea2000c1e1900 */
        /* <DEDUP_REMOVED lines=12> */
[C-C-:B------:R-:W-:Y:S01]  /*1b50*/  SHF.L.U64.HI R26, R24.reuse, 0x2, R0.reuse ;  /* 0x00000002181a7819 */ /* 0x140fe20000010200 */
[----:B------:R-:W-:Y:S01]  /*1b60*/  STL [R1+0x5c], R27 ;  /* 0x00005c1b01007387 */ /* 0x000fe20000100800 */
        /* <DEDUP_REMOVED lines=13> */
[----:B----4-:R-:W-:Y:S02]  /*1c40*/  LOP3.LUT R4, R6, 0xff000000, RZ, 0xc0, !PT ;  /* 0xff00000006047812 */ /* 0x010fe400078ec0ff */
        /* <DEDUP_REMOVED lines=14> */
[----:B-1-3--:R-:W-:Y:S08]  /*1d30*/  @P1 BRA `(.L_x_5206) ;  /* 0x0000000000241947 */ /* 0x00aff00003800000 */
        /* <DEDUP_REMOVED lines=9> */
.L_x_5206:
[----:B------:R-:W-:Y:S02]  /*1dd0*/  IMAD.U32 R34, RZ, RZ, UR5 ;  /* 0x00000005ff227e24 */ /* 0x000fe4000f8e00ff */
[----:B------:R-:W-:Y:S01]  /*1de0*/  IMAD.U32 R25, RZ, RZ, UR4 ;  /* 0x00000004ff197e24 */ /* 0x000fe2000f8e00ff */
[----:B------:R-:W-:Y:S06]  /*1df0*/  @!P2 BRA `(.L_x_5207) ;  /* 0x000000000010a947 */ /* 0x000fec0003800000 */
[----:B------:R-:W-:-:S04]  /*1e00*/  IADD3 R2, P0, R27, UR8, RZ ;  /* 0x000000081b027c10 */ /* 0x000fc8000ff1e0ff */
[----:B------:R-:W-:-:S05]  /*1e10*/  IADD3.X R3, R26, UR9, RZ, P0, !PT ;  /* 0x000000091a037c10 */ /* 0x000fca00087fe4ff */
[----:B------:R0:W5:Y:S01]  /*1e20*/  LDG.E R25, desc[UR40][R2.64] ;  /* 0x0000002802197981 */ /* 0x000162000c1e1900 */
[----:B------:R-:W-:Y:S05]  /*1e30*/  BRA `(.L_x_5208) ;  /* 0x0000000000107947 */ /* 0x000fea0003800000 */
.L_x_5207:
[----:B------:R-:W-:Y:S05]  /*1e40*/  @!P0 BRA `(.L_x_5208) ;  /* 0x00000000000c8947 */ /* 0x000fea0003800000 */
[----:B------:R-:W2:Y:S04]  /*1e50*/  LDG.E R0, desc[UR40][R2.64] ;  /* 0x0000002802007981 */ /* 0x000ea8000c1e1900 */
[----:B------:R-:W2:Y:S02]  /*1e60*/  LDG.E R25, desc[UR40][R2.64+0x4] ;  /* 0x0000042802197981 */ /* 0x000ea4000c1e1900 */
[----:B--2---:R-:W-:-:S07]  /*1e70*/  IMAD.IADD R25, R25, 0x1, -R0 ;  /* 0x0000000119197824 */ /* 0x004fce00078e0a00 */
.L_x_5208:
        /* <DEDUP_REMOVED lines=9> */
[----:B------:R-:W-:-:S04]  /*1f10*/  ISETP.NE.U32.AND P1, PT, RZ, UR4, PT ;  /* 0x00000004ff007c0c */ /* 0x000fc8000bf25070 */
[----:B------:R-:W-:Y:S01]  /*1f20*/  ISETP.NE.AND.EX P1, PT, RZ, UR5, PT, P1 ;  /* 0x00000005ff007c0c */ /* 0x000fe2000bf25310 */
[----:B0----5:R-:W-:-:S12]  /*1f30*/  IMAD.MOV.U32 R2, RZ, RZ, R25 ;  /* 0x000000ffff027224 */ /* 0x021fd800078e0019 */
[----:B------:R-:W-:-:S04]  /*1f40*/  @P1 IADD3 R6, P2, R27, UR4, RZ ;  /* 0x000000041b061c10 */ /* 0x000fc8000ff5e0ff */
[----:B------:R-:W-:-:S05]  /*1f50*/  @P1 IADD3.X R7, R26, UR5, RZ, P2, !PT ;  /* 0x000000051a071c10 */ /* 0x000fca00097fe4ff */
[----:B------:R0:W5:Y:S01]  /*1f60*/  @P1 LDG.E R2, desc[UR40][R6.64] ;  /* 0x0000002806021981 */ /* 0x000162000c1e1900 */
[----:B-1----:R-:W-:Y:S01]  /*1f70*/  ISETP.NE.AND P1, PT, R4, 0x1, PT ;  /* 0x000000010400780c */ /* 0x002fe20003f25270 */
[----:B------:R-:W-:Y:S01]  /*1f80*/  IMAD.SHL.U32 R214, R5, 0x40, RZ ;  /* 0x0000004005d67824 */ /* 0x000fe200078e00ff */
[----:B------:R-:W-:Y:S01]  /*1f90*/  LOP3.LUT R13, R8, 0xff, RZ, 0xc0, !PT ;  /* 0x000000ff080d7812 */ /* 0x000fe200078ec0ff */
[----:B------:R-:W-:Y:S01]  /*1fa0*/  BSSY B0, `(.L_x_5209) ;  /* 0x0000036000007945 */ /* 0x000fe20003800000 */
[----:B------:R-:W-:Y:S01]  /*1fb0*/  SHF.R.U32.HI R12, RZ, 0x10, R8 ;  /* 0x00000010ff0c7819 */ /* 0x000fe20000011608 */
[----:B------:R-:W-:Y:S02]  /*1fc0*/  VIADD R3, R214, 0x3f ;  /* 0x0000003fd6037836 */ /* 0x000fe40000000000 */
[----:B------:R0:W-:Y:S04]  /*1fd0*/  STL [R1+0x64], R13 ;  /* 0x0000640d01007387 */ /* 0x0001e80000100800 */
[----:B------:R0:W-:Y:S02]  /*1fe0*/  STL [R1+0x54], R12 ;  /* 0x0000540c01007387 */ /* 0x0001e40000100800 */
[----:B------:R-:W1:Y:S08]  /*1ff0*/  @P1 LDC R4, c[0x0][0x44c] ;  /* 0x00011300ff041b82 */ /* 0x000e700000000800 */
[----:B------:R-:W3:Y:S01]  /*2000*/  @P1 LDC R11, c[0x0][0x450] ;  /* 0x00011400ff0b1b82 */ /* 0x000ee20000000800 */
[----:B--2---:R-:W-:-:S02]  /*2010*/  @P0 IMAD.IADD R34, R9, 0x1, -R0 ;  /* 0x0000000109220824 */ /* 0x004fc400078e0a00 */
[----:B------:R-:W-:Y:S02]  /*2020*/  IMAD.IADD R9, R25, 0x1, -R10 ;  /* 0x0000000119097824 */ /* 0x000fe400078e0a0a */
[----:B-1----:R-:W-:-:S04]  /*2030*/  @P1 IMAD.HI.U32 R0, R3, R4, RZ ;  /* 0x0000000403001227 */ /* 0x002fc800078e00ff */
[----:B------:R-:W-:Y:S01]  /*2040*/  IMAD.IADD R213, R9, 0x1, R34 ;  /* 0x0000000109d57824 */ /* 0x000fe200078e0222 */
[----:B---3--:R-:W-:-:S03]  /*2050*/  @P1 SHF.R.U32.HI R3, RZ, R11, R0 ;  /* 0x0000000bff031219 */ /* 0x008fc60000011600 */
[C---:B------:R-:W-:Y:S01]  /*2060*/  VIADD R0, R213.reuse, 0x3f ;  /* 0x0000003fd5007836 */ /* 0x040fe20000000000 */
[----:B------:R-:W-:-:S05]  /*2070*/  IADD3 R38, R213, 0x40, -R208 ;  /* 0x00000040d5267810 */ /* 0x000fca0007ffe8d0 */
[----:B------:R-:W-:Y:S01]  /*2080*/  IMAD.IADD R4, R38, 0x1, R3 ;  /* 0x0000000126047824 */ /* 0x000fe200078e0203 */
[----:B------:R-:W-:-:S04]  /*2090*/  SHF.R.S32.HI R3, RZ, 0x1f, R0 ;  /* 0x0000001fff037819 */ /* 0x000fc80000011400 */
[----:B------:R-:W-:Y:S02]  /*20a0*/  SHF.R.S32.HI R5, RZ, 0x1f, R4 ;  /* 0x0000001fff057819 */ /* 0x000fe40000011404 */
[----:B------:R-:W-:Y:S02]  /*20b0*/  LEA.HI R3, R3, R0, RZ, 0x6 ;  /* 0x0000000003037211 */ /* 0x000fe400078f30ff */
[----:B------:R-:W-:Y:S02]  /*20c0*/  LEA.HI R5, R5, R4, RZ, 0x6 ;  /* 0x0000000405057211 */ /* 0x000fe400078f30ff */
[----:B------:R-:W-:Y:S02]  /*20d0*/  SHF.R.S32.HI R37, RZ, 0x6, R3 ;  /* 0x00000006ff257819 */ /* 0x000fe40000011403 */
[----:B------:R-:W-:-:S04]  /*20e0*/  SHF.R.S32.HI R0, RZ, 0x6, R5 ;  /* 0x00000006ff007819 */ /* 0x000fc80000011405 */
[----:B------:R-:W-:Y:S01]  /*20f0*/  VIMNMX R10, R37, R0, PT ;  /* 0x00000000250a7248 */ /* 0x000fe20003fe0100 */
[----:B------:R-:W-:-:S03]  /*2100*/  IMAD.MOV.U32 R0, RZ, RZ, RZ ;  /* 0x000000ffff007224 */ /* 0x000fc600078e00ff */
        /* <DEDUP_REMOVED lines=31> */
.L_x_5210:
[----:B------:R-:W-:Y:S05]  /*2300*/  BSYNC B0 ;  /* 0x0000000000007941 */ /* 0x000fea0003800000 */
.L_x_5209:
        /* <DEDUP_REMOVED lines=36> */
.L_x_5213:
[----:B------:R-:W-:Y:S05]  /*2550*/  BSYNC B6 ;  /* 0x0000000000067941 */ /* 0x000fea0003800000 */
.L_x_5212:
        /* <DEDUP_REMOVED lines=20> */
.L_x_5215:
[----:B------:R-:W-:Y:S05]  /*26a0*/  BSYNC B6 ;  /* 0x0000000000067941 */ /* 0x000fea0003800000 */
.L_x_5214:
[----:B------:R-:W-:Y:S01]  /*26b0*/  ULDC.64 UR4, c[0x0][0xaf0] ;  /* 0x0002bc0000047ab9 */ /* 0x000fe20000000a00 */
[----:B------:R-:W2:Y:S01]  /*26c0*/  LDL R10, [R1+0x14] ;  /* 0x00001400010a7983 */ /* 0x000ea20000100800 */
[----:B------:R-:W-:Y:S01]  /*26d0*/  ISETP.NE.U32.AND P0, PT, RZ, UR4, PT ;  /* 0x00000004ff007c0c */ /* 0x000fe2000bf05070 */
[----:B------:R-:W-:Y:S01]  /*26e0*/  IMAD.MOV.U32 R59, RZ, RZ, R24 ;  /* 0x000000ffff3b7224 */ /* 0x000fe200078e0018 */
[----:B------:R-:W0:Y:S02]  /*26f0*/  LDC.64 R52, c[0x0][0x3f8] ;  /* 0x0000fe00ff347b82 */ /* 0x000e240000000a00 */
[----:B------:R-:W-:Y:S01]  /*2700*/  ISETP.NE.AND.EX P0, PT, RZ, UR5, PT, P0 ;  /* 0x00000005ff007c0c */ /* 0x000fe2000bf05300 */
[----:B------:R-:W1:Y:S05]  /*2710*/  S2R R0, SR_TID.X ;  /* 0x0000000000007919 */ /* 0x000e6a0000002100 */
[----:B------:R-:W3:Y:S07]  /*2720*/  LDC R47, c[0x0][0x3f4] ;  /* 0x0000fd00ff2f7b82 */ /* 0x000eee0000000800 */
[----:B------:R-:W-:-:S02]  /*2730*/  @P0 IADD3 R4, P1, R27, UR4, RZ ;  /* 0x000000041b040c10 */ /* 0x000fc4000ff3e0ff */
[----:B------:R-:W-:Y:S01]  /*2740*/  SHF.R.S32.HI R3, RZ, 0x1f, R187 ;  /* 0x0000001fff037819 */ /* 0x000fe200000114bb */
[----:B------:R-:W4:Y:S01]  /*2750*/  S2R R11, SR_TID.X ;  /* 0x00000000000b7919 */ /* 0x000f220000002100 */
[----:B------:R-:W-:Y:S01]  /*2760*/  @P0 IADD3.X R5, R26, UR5, RZ, P1, !PT ;  /* 0x000000051a050c10 */ /* 0x000fe20008ffe4ff */
[----:B------:R-:W-:Y:S01]  /*2770*/  IMAD.SHL.U32 R56, R194, 0x40, RZ ;  /* 0x00000040c2387824 */ /* 0x000fe200078e00ff */
[----:B------:R-:W-:Y:S01]  /*2780*/  SHF.R.S32.HI R191, RZ, 0x1f, R190 ;  /* 0x0000001fffbf7819 */ /* 0x000fe200000114be */
[----:B------:R-:W-:Y:S02]  /*2790*/  ULDC UR4, c[0x0][0x2f4] ;  /* 0x0000bd0000047ab9 */ /* 0x000fe40000000800 */
[----:B------:R1:W2:Y:S02]  /*27a0*/  @P0 LDG.E R59, desc[UR40][R4.64] ;  /* 0x00000028043b0981 */ /* 0x0002a4000c1e1900 */
[----:B-1----:R-:W1:Y:S01]  /*27b0*/  LDC.64 R4, c[0x0][0x408] ;  /* 0x00010200ff047b82 */ /* 0x002e620000000a00 */
[----:B------:R-:W-:-:S05]  /*27c0*/  VIADD R6, R0, 0xffffff80 ;  /* 0xffffff8000067836 */ /* 0x000fca0000000000 */
[----:B------:R-:W-:Y:S01]  /*27d0*/  SHF.R.S32.HI R7, RZ, 0x1f, R6 ;  /* 0x0000001fff077819 */ /* 0x000fe20000011406 */
[----:B0-----:R-:W-:-:S03]  /*27e0*/  IMAD R0, R3, R52, RZ ;  /* 0x0000003403007224 */ /* 0x001fc600078e02ff */
[----:B------:R-:W-:Y:S02]  /*27f0*/  LEA.HI R7, R7, R6, RZ, 0x2 ;  /* 0x0000000607077211 */ /* 0x000fe400078f10ff */
[----:B---3--:R-:W-:Y:S02]  /*2800*/  ISETP.GE.AND P3, PT, R18, R47, PT ;  /* 0x0000002f1200720c */ /* 0x008fe40003f66270 */
[----:B------:R-:W-:Y:S01]  /*2810*/  LOP3.LUT R9, R7, 0xfffffffc, RZ, 0xc0, !PT ;  /* 0xfffffffc07097812 */ /* 0x000fe200078ec0ff */
[----:B------:R-:W-:Y:S02]  /*2820*/  IMAD R7, R187, R53, R0 ;  /* 0x00000035bb077224 */ /* 0x000fe400078e0200 */
[----:B-1----:R-:W-:Y:S01]  /*2830*/  IMAD R0, R3, R4, RZ ;  /* 0x0000000403007224 */ /* 0x002fe200078e02ff */
[----:B------:R-:W-:Y:S01]  /*2840*/  SEL R3, R47, RZ, P3 ;  /* 0x000000ff2f037207 */ /* 0x000fe20001800000 */
[----:B------:R-:W-:-:S04]  /*2850*/  IMAD.IADD R8, R6, 0x1, -R9 ;  /* 0x0000000106087824 */ /* 0x000fc800078e0a09 */
[----:B------:R-:W-:Y:S02]  /*2860*/  IMAD.IADD R3, R18, 0x1, R3 ;  /* 0x0000000112037824 */ /* 0x000fe400078e0203 */
[C---:B------:R-:W-:Y:S01]  /*2870*/  IMAD R9, R187.reuse, R5, R0 ;  /* 0x00000005bb097224 */ /* 0x040fe200078e0200 */
[----:B------:R-:W-:Y:S02]  /*2880*/  LOP3.LUT R56, R56, 0x1c0, RZ, 0xc0, !PT ;  /* 0x000001c038387812 */ /* 0x000fe400078ec0ff */
[----:B------:R-:W-:Y:S01]  /*2890*/  SHF.R.S32.HI R0, RZ, 0x1f, R3 ;  /* 0x0000001fff007819 */ /* 0x000fe20000011403 */
[CC--:B------:R-:W-:Y:S01]  /*28a0*/  IMAD.WIDE.U32 R20, R187.reuse, R52.reuse, R190 ;  /* 0x00000034bb147225 */ /* 0x0c0fe200078e00be */
[----:B------:R-:W-:Y:S02]  /*28b0*/  SHF.R.U32.HI R50, RZ, 0x3, R56 ;  /* 0x00000003ff327819 */ /* 0x000fe40000011638 */
[----:B------:R-:W-:Y:S01]  /*28c0*/  LEA.HI R57, R0, R3, RZ, 0x3 ;  /* 0x0000000300397211 */ /* 0x000fe200078f18ff */
[----:B------:R-:W-:Y:S01]  /*28d0*/  IMAD.WIDE.U32 R28, R187, R52, R18 ;  /* 0x00000034bb1c7225 */ /* 0x000fe200078e0012 */
[----:B------:R-:W-:-:S03]  /*28e0*/  LOP3.LUT R3, R56, 0x18, R18, 0xf8, !PT ;  /* 0x0000001838037812 */ /* 0x000fc600078ef812 */
[----:B------:R-:W-:Y:S01]  /*28f0*/  IMAD.IADD R21, R21, 0x1, R7 ;  /* 0x0000000115157824 */ /* 0x000fe200078e0207 */
[----:B------:R-:W-:Y:S01]  /*2900*/  LOP3.LUT R3, R3, R50, RZ, 0x3c, !PT ;  /* 0x0000003203037212 */ /* 0x000fe200078e3cff */
[----:B------:R-:W-:Y:S01]  /*2910*/  IMAD.IADD R29, R7, 0x1, R29 ;  /* 0x00000001071d7824 */ /* 0x000fe200078e021d */
[----:B-----5:R-:W-:Y:S01]  /*2920*/  SHF.R.S32.HI R7, RZ, 0x1f, R2 ;  /* 0x0000001fff077819 */ /* 0x020fe20000011402 */
[----:B------:R-:W-:-:S04]  /*2930*/  IMAD.WIDE.U32 R30, R187, R4, R190 ;  /* 0x00000004bb1e7225 */ /* 0x000fc800078e00be */
[----:B------:R-:W-:-:S04]  /*2940*/  IMAD.WIDE.U32 R32, R187, R4, R18 ;  /* 0x00000004bb207225 */ /* 0x000fc800078e0012 */
[----:B------:R-:W-:Y:S02]  /*2950*/  IMAD R6, R7, R52, RZ ;  /* 0x0000003407067224 */ /* 0x000fe400078e02ff */
[----:B------:R-:W-:Y:S02]  /*2960*/  IMAD.IADD R31, R31, 0x1, R9 ;  /* 0x000000011f1f7824 */ /* 0x000fe400078e0209 */
[----:B------:R-:W-:Y:S02]  /*2970*/  IMAD.IADD R33, R9, 0x1, R33 ;  /* 0x0000000109217824 */ /* 0x000fe400078e0221 */
[----:B------:R-:W-:Y:S01]  /*2980*/  IMAD R7, R7, R4, RZ ;  /* 0x0000000407077224 */ /* 0x000fe200078e02ff */
[----:B----4-:R-:W-:Y:S01]  /*2990*/  SHF.R.U32.HI R11, RZ, 0x7, R11 ;  /* 0x00000007ff0b7819 */ /* 0x010fe2000001160b */
[C---:B------:R-:W-:Y:S01]  /*29a0*/  IMAD R43, R2.reuse, R53, R6 ;  /* 0x00000035022b7224 */ /* 0x040fe200078e0206 */
[----:B------:R-:W-:Y:S01]  /*29b0*/  LOP3.LUT R41, R57, 0xfffffff8, RZ, 0xc0, !PT ;  /* 0xfffffff839297812 */ /* 0x000fe200078ec0ff */
[----:B------:R-:W-:Y:S01]  /*29c0*/  IMAD.WIDE.U32 R20, R2, R52, R20 ;  /* 0x0000003402147225 */ /* 0x000fe200078e0014 */
[----:B------:R-:W-:-:S03]  /*29d0*/  SHF.L.U64.HI R53, R52, 0x6, R53 ;  /* 0x0000000634357819 */ /* 0x000fc60000010235 */
[----:B------:R-:W-:-:S04]  /*29e0*/  IMAD.WIDE.U32 R28, R2, R52, R28 ;  /* 0x00000034021c7225 */ /* 0x000fc800078e001c */
[C---:B------:R-:W-:Y:S02]  /*29f0*/  IMAD R7, R2.reuse, R5, R7 ;  /* 0x0000000502077224 */ /* 0x040fe400078e0207 */
[----:B------:R-:W-:-:S04]  /*2a00*/  IMAD.WIDE.U32 R30, R2, R4, R30 ;  /* 0x00000004021e7225 */ /* 0x000fc800078e001e */
[----:B------:R-:W-:Y:S01]  /*2a10*/  IMAD.WIDE.U32 R32, R2, R4, R32 ;  /* 0x0000000402207225 */ /* 0x000fe200078e0020 */
[----:B------:R-:W-:Y:S02]  /*2a20*/  SHF.L.U64.HI R51, R4, 0x6, R5 ;  /* 0x0000000604337819 */ /* 0x000fe40000010205 */
[----:B------:R-:W-:Y:S01]  /*2a30*/  ISETP.GE.AND P2, PT, R18, UR4, PT ;  /* 0x0000000412007c0c */ /* 0x000fe2000bf46270 */
[----:B------:R-:W-:Y:S01]  /*2a40*/  IMAD.IADD R44, R21, 0x1, R43 ;  /* 0x00000001152c7824 */ /* 0x000fe200078e022b */
[----:B------:R-:W-:Y:S01]  /*2a50*/  ISETP.GE.AND P1, PT, R184, UR4, PT ;  /* 0x00000004b8007c0c */ /* 0x000fe2000bf26270 */
[----:B------:R-:W-:Y:S02]  /*2a60*/  IMAD.IADD R58, R58, 0x1, R25 ;  /* 0x000000013a3a7824 */ /* 0x000fe400078e0219 */
[----:B------:R-:W-:Y:S02]  /*2a70*/  IMAD.SHL.U32 R52, R52, 0x40, RZ ;  /* 0x0000004034347824 */ /* 0x000fe400078e00ff */
[----:B------:R-:W-:-:S02]  /*2a80*/  IMAD.SHL.U32 R49, R4, 0x40, RZ ;  /* 0x0000004004317824 */ /* 0x000fc400078e00ff */
[----:B------:R-:W-:Y:S02]  /*2a90*/  VIADD R48, R11, 0x8 ;  /* 0x000000080b307836 */ /* 0x000fe40000000000 */
[----:B------:R-:W-:Y:S02]  /*2aa0*/  IMAD.SHL.U32 R47, R47, 0x2, RZ ;  /* 0x000000022f2f7824 */ /* 0x000fe400078e00ff */
[----:B------:R-:W-:Y:S02]  /*2ab0*/  IMAD R45, R8, 0x40, R187 ;  /* 0x00000040082d7824 */ /* 0x000fe400078e02bb */
[----:B------:R-:W-:Y:S02]  /*2ac0*/  IMAD.IADD R43, R43, 0x1, R29 ;  /* 0x000000012b2b7824 */ /* 0x000fe400078e021d */
[----:B------:R-:W-:Y:S02]  /*2ad0*/  IMAD.IADD R42, R31, 0x1, R7 ;  /* 0x000000011f2a7824 */ /* 0x000fe400078e0207 */
[----:B------:R-:W-:-:S02]  /*2ae0*/  IMAD.IADD R40, R7, 0x1, R33 ;  /* 0x0000000107287824 */ /* 0x000fc400078e0221 */
[----:B--2---:R-:W-:Y:S01]  /*2af0*/  IMAD R46, R10, 0x200, R3 ;  /* 0x000002000a2e7824 */ /* 0x004fe200078e0203 */
[----:B------:R-:W-:-:S04]  /*2b00*/  LOP3.LUT R3, R56, 0x38, R57, 0xf8, !PT ;  /* 0x0000003838037812 */ /* 0x000fc800078ef839 */
[----:B------:R-:W-:Y:S02]  /*2b10*/  LOP3.LUT R0, R3, R50, RZ, 0x3c, !PT ;  /* 0x0000003203007212 */ /* 0x000fe400078e3cff */
[----:B------:R-:W-:-:S03]  /*2b20*/  SHF.R.S32.HI R3, RZ, 0x1f, R41 ;  /* 0x0000001fff037819 */ /* 0x000fc60000011429 */
[----:B------:R-:W-:Y:S01]  /*2b30*/  IMAD R0, R10, 0x200, R0 ;  /* 0x000002000a007824 */ /* 0x000fe200078e0200 */
[----:B------:R-:W-:-:S07]  /*2b40*/  SHF.R.S32.HI R39, RZ, 0x1f, R59 ;  /* 0x0000001fff277819 */ /* 0x000fce000001143b */
.L_x_5248:
        /* <DEDUP_REMOVED lines=25> */
[----:B------:R-:W-:Y:S01]  /*2ce0*/  IMAD.SHL.U32 R66, R185, 0x1000, RZ ;  /* 0x00001000b9427824 */ /* 0x000fe200078e00ff */
[----:B------:R-:W-:Y:S05]  /*2cf0*/  YIELD ;  /* 0x0000000000007946 */ /* 0x000fea0003800000 */
[----:B------:R-:W-:Y:S01]  /*2d00*/  IMAD.MOV R7, RZ, RZ, -R8 ;  /* 0x000000ffff077224 */ /* 0x000fe200078e0a08 */
[----:B------:R-:W-:Y:S01]  /*2d10*/  BSSY B0, `(.L_x_5216) ;  /* 0x00001ac000007945 */ /* 0x000fe20003800000 */
[----:B------:R-:W-:Y:S01]  /*2d20*/  IMAD.IADD R10, R46, 0x1, R66 ;  /* 0x000000012e0a7824 */ /* 0x000fe200078e0242 */
[----:B------:R-:W-:Y:S01]  /*2d30*/  ISETP.GT.AND P4, PT, R35, R36, PT ;  /* 0x000000242300720c */ /* 0x000fe20003f84270 */
[----:B------:R-:W-:-:S02]  /*2d40*/  IMAD R62, R62, R7, R12 ;  /* 0x000000073e3e7224 */ /* 0x000fc400078e020c */
[----:B------:R-:W-:Y:S01]  /*2d50*/  IMAD R10, R10, 0x2, R17 ;  /* 0x000000020a0a7824 */ /* 0x000fe200078e0211 */
[----:B0-----:R-:W-:Y:S09]  /*2d60*/  @!P0 BRA `(.L_x_5217) ;  /* 0x0000001400c88947 */ /* 0x001ff20003800000 */
        /* <DEDUP_REMOVED lines=57> */
.L_x_5220:
[----:B------:R-:W-:Y:S05]  /*3100*/  BSYNC B1 ;  /* 0x0000000000017941 */ /* 0x000fea0003800000 */
.L_x_5219:
        /* <DEDUP_REMOVED lines=15> */
.L_x_5221:
[----:B------:R-:W-:Y:S01]  /*3200*/  IMAD R60, R185, 0x8, R17 ;  /* 0x00000008b93c7824 */ /* 0x000fe200078e0211 */
[----:B------:R-:W-:Y:S01]  /*3210*/  SHF.L.U32 R67, R192, 0x1f, RZ ;  /* 0x0000001fc0437819 */ /* 0x000fe200000006ff */
[----:B------:R-:W-:Y:S03]  /*3220*/  BSSY B1, `(.L_x_5222) ;  /* 0x0000003000017945 */ /* 0x000fe60003800000 */
[----:B------:R-:W0:Y:S02]  /*3230*/  SYNCS.PHASECHK.TRANS64.TRYWAIT P6, [R60+URZ+0x38890], R67 ;  /* 0x038890433c0075a7 */ /* 0x000e2400080c017f */
[----:B0-----:R-:W-:Y:S05]  /*3240*/  @!P6 BRA `(.L_x_5223) ;  /* 0x000002000060e947 */ /* 0x001fea0003800000 */
.L_x_5492:
[----:B------:R-:W-:Y:S05]  /*3250*/  BSYNC B1 ;  /* 0x0000000000017941 */ /* 0x000fea0003800000 */
.L_x_5222:
[----:B------:R-:W-:-:S03]  /*3260*/  UMOV UR4, 0xffffffff ;  /* 0xffffffff00047882 */ /* 0x000fc60000000000 */
[----:B------:R-:W-:Y:S05]  /*3270*/  BRA.DIV UR4, `(.L_x_5224) ;  /* 0x0000020204687947 */ /* 0x000fea000b800000 */
[----:B------:R1:W2:Y:S04]  /*3280*/  SHFL.IDX PT, R71, R14, RZ, 0x1c1f ;  /* 0x001c1fff0e477589 */ /* 0x0002a800000e0000 */
[----:B------:R1:W3:Y:S02]  /*3290*/  SHFL.IDX PT, R73, R68, RZ, 0x1c1f ;  /* 0x001c1fff44497589 */ /* 0x0002e400000e0000 */
.L_x_5496:
        /* <DEDUP_REMOVED lines=9> */
[--C-:B------:R-:W-:Y:S01]  /*3330*/  SHF.R.U64 R11, R26, 0x10, R27.reuse ;  /* 0x000000101a0b7819 */ /* 0x100fe2000000121b */
[----:B------:R-:W-:Y:S01]  /*3340*/  HADD2.F32 R5, -RZ, R5.H0_H0 ;  /* 0x20000005ff057230 */ /* 0x000fe20000004100 */
[----:B------:R-:W-:Y:S01]  /*3350*/  SHF.R.U32.HI R26, RZ, 0x10, R27 ;  /* 0x00000010ff1a7819 */ /* 0x000fe2000001161b */
[----:B------:R-:W-:Y:S02]  /*3360*/  HADD2.F32 R12, -RZ, R12.H0_H0 ;  /* 0x2000000cff0c7230 */ /* 0x000fe40000004100 */
[----:B------:R-:W-:-:S03]  /*3370*/  HADD2.F32 R11, -RZ, R11.H0_H0 ;  /* 0x2000000bff0b7230 */ /* 0x000fc60000004100 */
[CC--:B------:R-:W-:Y:S01]  /*3380*/  FMUL.FTZ R13, R5.reuse, R12.reuse ;  /* 0x0000000c050d7220 */ /* 0x0c0fe20000410000 */
[C---:B-1----:R-:W-:Y:S01]  /*3390*/  FMUL.FTZ R14, R10.reuse, R12 ;  /* 0x0000000c0a0e7220 */ /* 0x042fe20000410000 */
[--C-:B------:R-:W-:Y:S02]  /*33a0*/  HADD2.F32 R12, -RZ, R7.reuse.H1_H1 ;  /* 0x30000007ff0c7230 */ /* 0x100fe40000004100 */
[-C--:B------:R-:W-:Y:S01]  /*33b0*/  FFMA.FTZ R10, R10, R11.reuse, R13 ;  /* 0x0000000b0a0a7223 */ /* 0x080fe2000001000d */
[----:B------:R-:W-:Y:S01]  /*33c0*/  SHF.R.U32.HI R13, RZ, 0x10, R55 ;  /* 0x00000010ff0d7819 */ /* 0x000fe20000011637 */
[----:B------:R-:W-:Y:S01]  /*33d0*/  FFMA.FTZ R5, R5, R11, -R14 ;  /* 0x0000000b05057223 */ /* 0x000fe2000001080e */
[----:B------:R-:W-:Y:S02]  /*33e0*/  IMAD.MOV.U32 R11, RZ, RZ, R4 ;  /* 0x000000ffff0b7224 */ /* 0x000fe400078e0004 */
[----:B------:R-:W-:Y:S02]  /*33f0*/  HADD2.F32 R4, -RZ, R7.H0_H0 ;  /* 0x20000007ff047230 */ /* 0x000fe40000004100 */
[----:B------:R-:W-:Y:S01]  /*3400*/  HADD2.F32 R13, -RZ, R13.H0_H0 ;  /* 0x2000000dff0d7230 */ /* 0x000fe20000004100 */
[----:B------:R-:W-:Y:S01]  /*3410*/  F2FP.F16.F32.PACK_AB R5, R10, R5 ;  /* 0x000000050a05723e */ /* 0x000fe200000000ff */
[----:B------:R-:W-:-:S02]  /*3420*/  HADD2.F32 R7, -RZ, R26.H0_H0 ;  /* 0x2000001aff077230 */ /* 0x000fc40000004100 */
[----:B------:R-:W-:Y:S02]  /*3430*/  HADD2.F32 R14, -RZ, R75.H0_H0 ;  /* 0x2000004bff0e7230 */ /* 0x000fe40000004100 */
[-C--:B------:R-:W-:Y:S01]  /*3440*/  FMUL.FTZ R15, R12, R13.reuse ;  /* 0x0000000d0c0f7220 */ /* 0x080fe20000410000 */
[----:B------:R-:W-:-:S03]  /*3450*/  FMUL.FTZ R13, R4, R13 ;  /* 0x0000000d040d7220 */ /* 0x000fc60000410000 */
[-C--:B------:R-:W-:Y:S01]  /*3460*/  FFMA.FTZ R4, R4, R7.reuse, -R15 ;  /* 0x0000000704047223 */ /* 0x080fe2000001080f */
[----:B------:R-:W-:Y:S01]  /*3470*/  FFMA.FTZ R7, R12, R7, R13 ;  /* 0x000000070c077223 */ /* 0x000fe2000001000d */
[----:B------:R-:W-:Y:S02]  /*3480*/  IMAD.MOV.U32 R12, RZ, RZ, R6 ;  /* 0x000000ffff0c7224 */ /* 0x000fe400078e0006 */
[--C-:B------:R-:W-:Y:S02]  /*3490*/  HADD2.F32 R6, -RZ, R11.reuse.H1_H1 ;  /* 0x3000000bff067230 */ /* 0x100fe40000004100 */
[----:B------:R-:W-:Y:S01]  /*34a0*/  HADD2.F32 R11, -RZ, R11.H0_H0 ;  /* 0x2000000bff0b7230 */ /* 0x000fe20000004100 */
[----:B------:R-:W-:Y:S01]  /*34b0*/  F2FP.F16.F32.PACK_AB R7, R7, R4 ;  /* 0x000000040707723e */ /* 0x000fe200000000ff */
[----:B------:R-:W-:Y:S02]  /*34c0*/  HADD2.F32 R13, -RZ, R72.H0_H0 ;  /* 0x20000048ff0d7230 */ /* 0x000fe40000004100 */
        /* <DEDUP_REMOVED lines=14> */
.L_x_5229:
[----:B------:R-:W-:Y:S05]  /*35b0*/  BSYNC B2 ;  /* 0x0000000000027941 */ /* 0x000fea0003800000 */
.L_x_5228:
[----:B---3--:R-:W-:-:S04]  /*35c0*/  LEA R10, P0, R18, R73, 0x1 ;  /* 0x00000049120a7211 */ /* 0x008fc800078008ff */
[----:B--2---:R-:W-:-:S05]  /*35d0*/  LEA.HI.X R11, R18, R71, R19, 0x1, P0 ;  /* 0x00000047120b7211 */ /* 0x004fca00000f0c13 */
[----:B0-----:R4:W-:Y:S04]  /*35e0*/  ST.E.128 desc[UR40][R10.64], R4 ;  /* 0x000000040a007985 */ /* 0x0019e8000c101d28 */
.L_x_5227:
[----:B------:R-:W-:Y:S05]  /*35f0*/  BSYNC B1 ;  /* 0x0000000000017941 */ /* 0x000fea0003800000 */
.L_x_5226:
[----:B------:R-:W-:Y:S05]  /*3600*/  @P1 BRA `(.L_x_5225) ;  /* 0x0000001000701947 */ /* 0x000fea0003800000 */
[----:B----4-:R-:W-:Y:S01]  /*3610*/  IMAD.MOV.U32 R5, RZ, RZ, 0x20 ;  /* 0x00000020ff057424 */ /* 0x010fe200078e00ff */
[----:B------:R-:W-:Y:S01]  /*3620*/  LOP3.LUT P0, RZ, R194, 0x4, RZ, 0xc0, !PT ;  /* 0x00000004c2ff7812 */ /* 0x000fe2000780c0ff */
[----:B------:R-:W-:Y:S01]  /*3630*/  BSSY B1, `(.L_x_5230) ;  /* 0x0000032000017945 */ /* 0x000fe20003800000 */
[----:B------:R-:W-:Y:S02]  /*3640*/  ISETP.GE.AND P6, PT, R210, R69, PT ;  /* 0x00000045d200720c */ /* 0x000fe40003fc6270 */
[----:B------:R-:W-:Y:S02]  /*3650*/  SEL R5, R5, 0xffffffe0, !P0 ;  /* 0xffffffe005057807 */ /* 0x000fe40004000000 */
[C---:B---3--:R-:W-:Y:S02]  /*3660*/  LEA R10, P0, R184.reuse, R73, 0x1 ;  /* 0x00000049b80a7211 */ /* 0x048fe400078008ff */
[----:B------:R-:W-:Y:S02]  /*3670*/  IADD3 R4, R5, R46, R66 ;  /* 0x0000002e05047210 */ /* 0x000fe40007ffe042 */
[----:B--2---:R-:W-:-:S03]  /*3680*/  LEA.HI.X R11, R184, R71, R206, 0x1, P0 ;  /* 0x00000047b80b7211 */ /* 0x004fc600000f0cce */
[----:B------:R-:W-:-:S06]  /*3690*/  IMAD R4, R4, 0x2, R17 ;  /* 0x0000000204047824 */ /* 0x000fcc00078e0211 */
[----:B------:R-:W2:Y:S01]  /*36a0*/  LDS.128 R4, [R4+0x22400] ;  /* 0x0224000004047984 */ /* 0x000ea20000000c00 */
[----:B------:R-:W-:Y:S05]  /*36b0*/  @P6 BRA `(.L_x_5231) ;  /* 0x0000000000a46947 */ /* 0x000fea0003800000 */
[----:B------:R-:W-:Y:S01]  /*36c0*/  SHF.R.U64 R12, R8, 0x10, R9 ;  /* 0x00000010080c7819 */ /* 0x000fe20000001209 */
[----:B--2---:R-:W-:Y:S01]  /*36d0*/  IMAD.MOV.U32 R8, RZ, RZ, R7 ;  /* 0x000000ffff087224 */ /* 0x004fe200078e0007 */
[--C-:B-1----:R-:W-:Y:S01]  /*36e0*/  SHF.R.U64 R14, R24, 0x10, R25.reuse ;  /* 0x00000010180e7819 */ /* 0x102fe20000001219 */
[--C-:B------:R-:W-:Y:S01]  /*36f0*/  HADD2.F32 R7, -RZ, R5.reuse.H1_H1 ;  /* 0x30000005ff077230 */ /* 0x100fe20000004100 */
[----:B------:R-:W-:Y:S01]  /*3700*/  SHF.R.U32.HI R15, RZ, 0x10, R25 ;  /* 0x00000010ff0f7819 */ /* 0x000fe20000011619 */
[----:B------:R-:W-:Y:S01]  /*3710*/  HADD2.F32 R5, -RZ, R5.H0_H0 ;  /* 0x20000005ff057230 */ /* 0x000fe20000004100 */
[----:B------:R-:W-:Y:S01]  /*3720*/  SHF.R.U32.HI R13, RZ, 0x10, R9 ;  /* 0x00000010ff0d7819 */ /* 0x000fe20000011609 */
        /* <DEDUP_REMOVED lines=34> */
.L_x_5231:
[----:B------:R-:W-:Y:S05]  /*3950*/  BSYNC B1 ;  /* 0x0000000000017941 */ /* 0x000fea0003800000 */
.L_x_5230:
[----:B--2---:R2:W-:Y:S01]  /*3960*/  ST.E.128 desc[UR40][R10.64], R4 ;  /* 0x000000040a007985 */ /* 0x0045e2000c101d28 */
[----:B------:R-:W-:Y:S05]  /*3970*/  BRA `(.L_x_5225) ;  /* 0x0000000c00947947 */ /* 0x000fea0003800000 */
.L_x_5218:
        /* <DEDUP_REMOVED lines=41> */
.L_x_5232:
[----:B------:R-:W-:Y:S01]  /*3c10*/  IMAD R60, R185, 0x8, R17 ;  /* 0x00000008b93c7824 */ /* 0x000fe200078e0211 */
[----:B------:R-:W-:Y:S01]  /*3c20*/  SHF.L.U32 R67, R192, 0x1f, RZ ;  /* 0x0000001fc0437819 */ /* 0x000fe200000006ff */
[----:B------:R-:W-:Y:S03]  /*3c30*/  BSSY B1, `(.L_x_5233) ;  /* 0x0000003000017945 */ /* 0x000fe60003800000 */
[----:B------:R-:W0:Y:S02]  /*3c40*/  SYNCS.PHASECHK.TRANS64.TRYWAIT P6, [R60+URZ+0x38890], R67 ;  /* 0x038890433c0075a7 */ /* 0x000e2400080c017f */
[----:B0-----:R-:W-:Y:S05]  /*3c50*/  @!P6 BRA `(.L_x_5234) ;  /* 0x000001f8003ce947 */ /* 0x001fea0003800000 */
.L_x_5497:
[----:B------:R-:W-:Y:S05]  /*3c60*/  BSYNC B1 ;  /* 0x0000000000017941 */ /* 0x000fea0003800000 */
.L_x_5233:
[----:B------:R-:W-:-:S03]  /*3c70*/  UMOV UR4, 0xffffffff ;  /* 0xffffffff00047882 */ /* 0x000fc60000000000 */
[----:B------:R-:W-:Y:S05]  /*3c80*/  BRA.DIV UR4, `(.L_x_5235) ;  /* 0x000001fa04447947 */ /* 0x000fea000b800000 */
[----:B------:R1:W2:Y:S04]  /*3c90*/  SHFL.IDX PT, R54, R14, RZ, 0x1c1f ;  /* 0x001c1fff0e367589 */ /* 0x0002a800000e0000 */
[----:B------:R-:W3:Y:S02]  /*3ca0*/  SHFL.IDX PT, R68, R68, RZ, 0x1c1f ;  /* 0x001c1fff44447589 */ /* 0x000ee400000e0000 */
.L_x_5501:
[----:B------:R-:W-:-:S13]  /*3cb0*/  ISETP.GE.OR P6, PT, R187, R65, P2 ;  /* 0x00000041bb00720c */ /* 0x000fda00017c6670 */
[----:B------:R-:W-:Y:S05]  /*3cc0*/  @P6 BRA `(.L_x_5225) ;  /* 0x0000000800c06947 */ /* 0x000fea0003800000 */
[----:B------:R-:W4:Y:S01]  /*3cd0*/  LDL R10, [R1+0x14] ;  /* 0x00001400010a7983 */ /* 0x000f220000100800 */
[----:B------:R-:W5:Y:S01]  /*3ce0*/  LDC R70, c[0x0][0x2f4] ;  /* 0x0000bd00ff467b82 */ /* 0x000f620000000800 */
[----:B------:R-:W-:Y:S01]  /*3cf0*/  BSSY B1, `(.L_x_5236) ;  /* 0x000006f000017945 */ /* 0x000fe20003800000 */
[----:B-----5:R-:W-:-:S05]  /*3d00*/  IMAD.IADD R8, R70, 0x1, -R47 ;  /* 0x0000000146087824 */ /* 0x020fca00078e0a2f */
[----:B------:R-:W-:-:S04]  /*3d10*/  SEL R8, R47, R8, !P3 ;  /* 0x000000082f087207 */ /* 0x000fc80005800000 */
[----:B------:R-:W-:-:S04]  /*3d20*/  SHF.R.S32.HI R9, RZ, 0x1f, R8 ;  /* 0x0000001fff097819 */ /* 0x000fc80000011408 */
[----:B------:R-:W-:-:S04]  /*3d30*/  LEA.HI R9, R9, R8, RZ, 0x4 ;  /* 0x0000000809097211 */ /* 0x000fc800078f20ff */
[----:B------:R-:W-:-:S04]  /*3d40*/  SHF.R.S32.HI R8, RZ, 0x4, R9 ;  /* 0x00000004ff087819 */ /* 0x000fc80000011409 */
[----:B------:R-:W-:-:S05]  /*3d50*/  LEA.HI.SX32 R8, R57, R8, 0x1d ;  /* 0x0000000839087211 */ /* 0x000fca00078feaff */
[----:B------:R-:W-:Y:S02]  /*3d60*/  IMAD.SHL.U32 R55, R8, 0x8, RZ ;  /* 0x0000000808377824 */ /* 0x000fe400078e00ff */
[----:B------:R-:W-:-:S03]  /*3d70*/  IMAD.IADD R8, R0, 0x1, R66 ;  /* 0x0000000100087824 */ /* 0x000fc600078e0242 */
[----:B------:R-:W-:Y:S01]  /*3d80*/  LOP3.LUT R9, R56, 0x38, R55, 0xf8, !PT ;  /* 0x0000003838097812 */ /* 0x000fe200078ef837 */
[----:B------:R-:W-:-:S03]  /*3d90*/  IMAD R8, R8, 0x2, R17 ;  /* 0x0000000208087824 */ /* 0x000fc600078e0211 */
[----:B------:R-:W-:-:S05]  /*3da0*/  LOP3.LUT R9, R9, R50, RZ, 0x3c, !PT ;  /* 0x0000003209097212 */ /* 0x000fca00078e3cff */
[----:B----4-:R-:W-:-:S04]  /*3db0*/  IMAD R9, R10, 0x200, R9 ;  /* 0x000002000a097824 */ /* 0x010fc800078e0209 */
[----:B------:R-:W-:Y:S02]  /*3dc0*/  IMAD.IADD R66, R66, 0x1, R9 ;  /* 0x0000000142427824 */ /* 0x000fe400078e0209 */
[----:B------:R-:W4:Y:S02]  /*3dd0*/  LDS.128 R8, [R8+0x22400] ;  /* 0x0224000008087984 */ /* 0x000f240000000c00 */
[----:B------:R-:W-:-:S05]  /*3de0*/  IMAD R66, R66, 0x2, R17 ;  /* 0x0000000242427824 */ /* 0x000fca00078e0211 */
[----:B-1----:R1:W0:Y:S01]  /*3df0*/  LDS.128 R12, [R66+0x22400] ;  /* 0x02240000420c7984 */ /* 0x0022220000000c00 */
[----:B------:R-:W-:Y:S05]  /*3e00*/  @P0 BRA `(.L_x_5237) ;  /* 0x0000000400740947 */ /* 0x000fea0003800000 */
[----:B------:R-:W-:Y:S01]  /*3e10*/  HADD2.F32 R71, -RZ, R71.H0_H0 ;  /* 0x20000047ff477230 */ /* 0x000fe20000004100 */
[----:B------:R-:W-:Y:S01]  /*3e20*/  SHF.R.U32.HI R76, RZ, 0x10, R25 ;  /* 0x00000010ff4c7819 */ /* 0x000fe20000011619 */
[----:B01----:R-:W-:Y:S01]  /*3e30*/  HADD2.F32 R66, -RZ, R13.H0_H0 ;  /* 0x2000000dff427230 */ /* 0x003fe20000004100 */
        /* <DEDUP_REMOVED lines=90> */
.L_x_5237:
[----:B------:R-:W-:Y:S05]  /*43e0*/  BSYNC B1 ;  /* 0x0000000000017941 */ /* 0x000fea0003800000 */
.L_x_5236:
        /* <DEDUP_REMOVED lines=8> */
[----:B0-----:R0:W-:Y:S01]  /*4470*/  ST.E.128 desc[UR40][R4.64], R12 ;  /* 0x0000000c04007985 */ /* 0x0011e2000c101d28 */
[----:B------:R-:W-:Y:S05]  /*4480*/  BRA `(.L_x_5225) ;  /* 0x0000000000d07947 */ /* 0x000fea0003800000 */
.L_x_5217:
[----:B------:R-:W-:-:S13]  /*4490*/  ISETP.NE.AND P5, PT, R188, 0x3, PT ;  /* 0x00000003bc00780c */ /* 0x000fda0003fa5270 */
[----:B------:R-:W-:Y:S05]  /*44a0*/  @!P5 BRA `(.L_x_5238) ;  /* 0x000000000004d947 */ /* 0x000fea0003800000 */
[----:B------:R-:W-:Y:S01]  /*44b0*/  BPT.TRAP 0x1 ;  /* 0x000000040000795c */ /* 0x000fe20000300000 */
.L_x_5238:
[----:B------:R-:W-:Y:S01]  /*44c0*/  IMAD R60, R185, 0x8, R17 ;  /* 0x00000008b93c7824 */ /* 0x000fe200078e0211 */
[----:B------:R-:W-:Y:S01]  /*44d0*/  SHF.L.U32 R67, R192, 0x1f, RZ ;  /* 0x0000001fc0437819 */ /* 0x000fe200000006ff */
[----:B------:R-:W-:Y:S01]  /*44e0*/  BSSY B1, `(.L_x_5239) ;  /* 0x0000004000017945 */ /* 0x000fe20003800000 */
[----:B------:R-:W-:Y:S02]  /*44f0*/  SHF.R.S32.HI R64, RZ, 0x1f, R62 ;  /* 0x0000001fff407819 */ /* 0x000fe4000001143e */
[----:B------:R-:W0:Y:S02]  /*4500*/  SYNCS.PHASECHK.TRANS64.TRYWAIT P0, [R60+URZ+0x38890], R67 ;  /* 0x038890433c0075a7 */ /* 0x000e24000800017f */
[----:B0-----:R-:W-:Y:S05]  /*4510*/  @!P0 BRA `(.L_x_5240) ;  /* 0x000001f0006c8947 */ /* 0x001fea0003800000 */
.L_x_5502:
[----:B------:R-:W-:Y:S05]  /*4520*/  BSYNC B1 ;  /* 0x0000000000017941 */ /* 0x000fea0003800000 */
.L_x_5239:
        /* <DEDUP_REMOVED lines=24> */
.L_x_5506:
        /* <DEDUP_REMOVED lines=18> */
.L_x_5225:
[----:B------:R-:W-:Y:S05]  /*47d0*/  BSYNC B0 ;  /* 0x0000000000007941 */ /* 0x000fea0003800000 */
.L_x_5216:
        /* <DEDUP_REMOVED lines=17> */
.L_x_5243:
[----:B------:R-:W-:Y:S05]  /*48f0*/  BSYNC B0 ;  /* 0x0000000000007941 */ /* 0x000fea0003800000 */
.L_x_5242:
[----:B------:R-:W1:Y:S01]  /*4900*/  SYNCS.PHASECHK.TRANS64.TRYWAIT P5, [R60+URZ+0x388b0], R67 ;  /* 0x0388b0433c0075a7 */ /* 0x000e6200080a017f */
[----:B------:R-:W-:Y:S04]  /*4910*/  BSSY B0, `(.L_x_5244) ;  /* 0x0000002000007945 */ /* 0x000fe80003800000 */
[----:B-1----:R-:W-:Y:S05]  /*4920*/  @!P5 BRA `(.L_x_5245) ;  /* 0x000001ec00c0d947 */ /* 0x002fea0003800000 */
.L_x_5507:
[----:B------:R-:W-:Y:S05]  /*4930*/  BSYNC B0 ;  /* 0x0000000000007941 */ /* 0x000fea0003800000 */
.L_x_5244:
        /* <DEDUP_REMOVED lines=21> */
[----:B------:R-:W4:Y:S01]  /*4a90*/  LDL R27, [R1+0x1c] ;  /* 0x00001c00011b7983 */ /* 0x000f220000100800 */
[----:B------:R-:W-:-:S03]  /*4aa0*/  ULDC UR4, c[0x0][0x320] ;  /* 0x0000c80000047ab9 */ /* 0x000fc60000000800 */
[----:B---3--:R-:W3:Y:S04]  /*4ab0*/  LDL R14, [R1+0x20] ;  /* 0x00002000010e7983 */ /* 0x008ee80000100800 */
[----:B------:R-:W5:Y:S01]  /*4ac0*/  LDL R26, [R1+0x24] ;  /* 0x00002400011a7983 */ /* 0x000f620000100800 */
[----:B------:R-:W-:Y:S01]  /*4ad0*/  ISETP.GE.AND P6, PT, R18, UR4, PT ;  /* 0x0000000412007c0c */ /* 0x000fe2000bfc6270 */
[----:B------:R-:W-:Y:S01]  /*4ae0*/  IMAD R8, R185, 0x8000, R46 ;  /* 0x00008000b9087824 */ /* 0x000fe200078e022e */
[----:B------:R-:W-:Y:S01]  /*4af0*/  LOP3.LUT P5, RZ, R194, 0x4, RZ, 0xc0, !PT ;  /* 0x00000004c2ff7812 */ /* 0x000fe200078ac0ff */
[----:B------:R-:W5:Y:S02]  /*4b00*/  LDL R25, [R1+0x28] ;  /* 0x0000280001197983 */ /* 0x000f640000100800 */
[----:B------:R-:W-:-:S02]  /*4b10*/  IMAD R13, R8, 0x2, R17 ;  /* 0x00000002080d7824 */ /* 0x000fc400078e0211 */
[----:B------:R-:W5:Y:S04]  /*4b20*/  LDL R24, [R1+0x2c] ;  /* 0x00002c0001187983 */ /* 0x000f680000100800 */
[----:B------:R-:W5:Y:S01]  /*4b30*/  LDL R15, [R1+0x30] ;  /* 0x00003000010f7983 */ /* 0x000f620000100800 */
[----:B------:R-:W-:-:S03]  /*4b40*/  VIADD R12, R8, 0x20 ;  /* 0x00000020080c7836 */ /* 0x000fc60000000000 */
[----:B------:R-:W1:Y:S01]  /*4b50*/  @!P6 LDS.128 R4, [R13+0x400] ;  /* 0x000400000d04e984 */ /* 0x000e620000000c00 */
[----:B------:R-:W-:Y:S01]  /*4b60*/  @P5 VIADD R12, R8, 0xffffffe0 ;  /* 0xffffffe0080c5836 */ /* 0x000fe20000000000 */
[-C--:B0-----:R-:W-:Y:S02]  /*4b70*/  @!P6 LEA R8, P5, R18, R11.reuse, 0x1 ;  /* 0x0000000b1208e211 */ /* 0x081fe400078a08ff */
[----:B------:R-:W5:Y:S01]  /*4b80*/  LDL R61, [R1+0x38] ;  /* 0x00003800013d7983 */ /* 0x000f620000100800 */
[----:B------:R-:W-:Y:S01]  /*4b90*/  IMAD R12, R12, 0x2, R17 ;  /* 0x000000020c0c7824 */ /* 0x000fe200078e0211 */
[----:B--2---:R-:W-:Y:S02]  /*4ba0*/  @!P6 LEA.HI.X R9, R18, R10, R19, 0x1, P5 ;  /* 0x0000000a1209e211 */ /* 0x004fe400028f0c13 */
[C---:B------:R-:W-:Y:S01]  /*4bb0*/  ISETP.GE.AND P5, PT, R184.reuse, UR4, PT ;  /* 0x00000004b8007c0c */ /* 0x040fe2000bfa6270 */
[----:B------:R-:W2:Y:S04]  /*4bc0*/  LDL R55, [R1+0x3c] ;  /* 0x00003c0001377983 */ /* 0x000ea80000100800 */
[----:B------:R-:W2:Y:S04]  /*4bd0*/  LDL R54, [R1+0x40] ;  /* 0x0000400001367983 */ /* 0x000ea80000100800 */
[----:B-1----:R0:W-:Y:S04]  /*4be0*/  @!P6 ST.E.128 desc[UR40][R8.64], R4 ;  /* 0x000000040800e985 */ /* 0x0021e8000c101d28 */
[----:B------:R-:W1:Y:S01]  /*4bf0*/  @!P5 LDS.128 R4, [R12+0x400] ;  /* 0x000400000c04d984 */ /* 0x000e620000000c00 */
[----:B0-----:R-:W-:-:S04]  /*4c00*/  @!P5 LEA R8, P6, R184, R11, 0x1 ;  /* 0x0000000bb808d211 */ /* 0x001fc800078c08ff */
[----:B------:R-:W-:Y:S02]  /*4c10*/  @!P5 LEA.HI.X R9, R184, R10, R206, 0x1, P6 ;  /* 0x0000000ab809d211 */ /* 0x000fe400030f0cce */
[----:B------:R-:W-:-:S03]  /*4c20*/  ISETP.GE.AND P6, PT, R226, UR4, PT ;  /* 0x00000004e2007c0c */ /* 0x000fc6000bfc6270 */
[----:B-1----:R0:W-:Y:S10]  /*4c30*/  @!P5 ST.E.128 desc[UR40][R8.64], R4 ;  /* 0x000000040800d985 */ /* 0x0021f4000c101d28 */
[----:B------:R-:W1:Y:S01]  /*4c40*/  @!P6 LDS.128 R4, [R13+0x2400] ;  /* 0x002400000d04e984 */ /* 0x000e620000000c00 */
[----:B0-----:R-:W-:-:S05]  /*4c50*/  @!P6 LEA R8, P5, R226, R11, 0x1 ;  /* 0x0000000be208e211 */ /* 0x001fca00078a08ff */
[----:B----4-:R-:W-:Y:S01]  /*4c60*/  @!P6 IMAD.X R9, R10, 0x1, R27, P5 ;  /* 0x000000010a09e824 */ /* 0x010fe200028e061b */
[C---:B------:R-:W-:Y:S01]  /*4c70*/  ISETP.GE.AND P5, PT, R225.reuse, UR4, PT ;  /* 0x00000004e1007c0c */ /* 0x040fe2000bfa6270 */
[----:B------:R-:W4:Y:S04]  /*4c80*/  LDL R27, [R1+0x44] ;  /* 0x00004400011b7983 */ /* 0x000f280000100800 */
[----:B-1----:R0:W-:Y:S08]  /*4c90*/  @!P6 ST.E.128 desc[UR40][R8.64], R4 ;  /* 0x000000040800e985 */ /* 0x0021f0000c101d28 */
[----:B------:R-:W1:Y:S01]  /*4ca0*/  @!P5 LDS.128 R4, [R12+0x2400] ;  /* 0x002400000c04d984 */ /* 0x000e620000000c00 */
[----:B0-----:R-:W-:-:S05]  /*4cb0*/  @!P5 LEA R8, P6, R225, R11, 0x1 ;  /* 0x0000000be108d211 */ /* 0x001fca00078c08ff */
[----:B---3--:R-:W-:Y:S02]  /*4cc0*/  @!P5 IMAD.X R9, R10, 0x1, R14, P6 ;  /* 0x000000010a09d824 */ /* 0x008fe400030e060e */
[----:B------:R-:W3:Y:S01]  /*4cd0*/  LDL R14, [R1+0x34] ;  /* 0x00003400010e7983 */ /* 0x000ee20000100800 */
[----:B------:R-:W-:-:S03]  /*4ce0*/  ISETP.GE.AND P6, PT, R224, UR4, PT ;  /* 0x00000004e0007c0c */ /* 0x000fc6000bfc6270 */
[----:B-1----:R0:W-:Y:S10]  /*4cf0*/  @!P5 ST.E.128 desc[UR40][R8.64], R4 ;  /* 0x000000040800d985 */ /* 0x0021f4000c101d28 */
[----:B------:R-:W1:Y:S01]  /*4d00*/  @!P6 LDS.128 R4, [R13+0x4400] ;  /* 0x004400000d04e984 */ /* 0x000e620000000c00 */
[----:B0-----:R-:W-:-:S05]  /*4d10*/  @!P6 LEA R8, P5, R224, R11, 0x1 ;  /* 0x0000000be008e211 */ /* 0x001fca00078a08ff */
[----:B-----5:R-:W-:Y:S01]  /*4d20*/  @!P6 IMAD.X R9, R10, 0x1, R26, P5 ;  /* 0x000000010a09e824 */ /* 0x020fe200028e061a */
[C---:B------:R-:W-:Y:S01]  /*4d30*/  ISETP.GE.AND P5, PT, R223.reuse, UR4, PT ;  /* 0x00000004df007c0c */ /* 0x040fe2000bfa6270 */
[----:B------:R-:W5:Y:S04]  /*4d40*/  LDL R26, [R1+0x48] ;  /* 0x00004800011a7983 */ /* 0x000f680000100800 */
[----:B-1----:R0:W-:Y:S08]  /*4d50*/  @!P6 ST.E.128 desc[UR40][R8.64], R4 ;  /* 0x000000040800e985 */ /* 0x0021f0000c101d28 */
[----:B------:R-:W1:Y:S01]  /*4d60*/  @!P5 LDS.128 R4, [R12+0x4400] ;  /* 0x004400000c04d984 */ /* 0x000e620000000c00 */
[----:B0-----:R-:W-:-:S05]  /*4d70*/  @!P5 LEA R8, P6, R223, R11, 0x1 ;  /* 0x0000000bdf08d211 */ /* 0x001fca00078c08ff */
[----:B------:R-:W-:Y:S01]  /*4d80*/  @!P5 IMAD.X R9, R10, 0x1, R25, P6 ;  /* 0x000000010a09d824 */ /* 0x000fe200030e0619 */
        /* <DEDUP_REMOVED lines=11> */
[----:B------:R-:W-:Y:S02]  /*4e40*/  @!P5 IMAD.X R9, R10, 0x1, R15, P6 ;  /* 0x000000010a09d824 */ /* 0x000fe400030e060f */
[----:B------:R-:W5:Y:S01]  /*4e50*/  LDL R15, [R1+0x4] ;  /* 0x00000400010f7983 */ /* 0x000f620000100800 */
[----:B------:R-:W-:-:S03]  /*4e60*/  ISETP.GE.AND P6, PT, R220, UR4, PT ;  /* 0x00000004dc007c0c */ /* 0x000fc6000bfc6270 */
[----:B-1----:R0:W-:Y:S10]  /*4e70*/  @!P5 ST.E.128 desc[UR40][R8.64], R4 ;  /* 0x000000040800d985 */ /* 0x0021f4000c101d28 */
        /* <DEDUP_REMOVED lines=8> */
[----:B------:R-:W-:Y:S01]  /*4f00*/  @!P5 IMAD.X R9, R10, 0x1, R61, P6 ;  /* 0x000000010a09d824 */ /* 0x000fe200030e063d */
[----:B------:R-:W-:-:S04]  /*4f10*/  ISETP.GE.AND P6, PT, R218, UR4, PT ;  /* 0x00000004da007c0c */ /* 0x000fc8000bfc6270 */
[----:B-1----:R0:W-:Y:S09]  /*4f20*/  @!P5 ST.E.128 desc[UR40][R8.64], R4 ;  /* 0x000000040800d985 */ /* 0x0021f2000c101d28 */
[----:B------:R-:W1:Y:S01]  /*4f30*/  @!P6 LDS.128 R4, [R13+0xa400] ;  /* 0x00a400000d04e984 */ /* 0x000e620000000c00 */
[----:B0-----:R-:W-:-:S05]  /*4f40*/  @!P6 LEA R8, P5, R218, R11, 0x1 ;  /* 0x0000000bda08e211 */ /* 0x001fca00078a08ff */
[----:B--2---:R-:W-:Y:S01]  /*4f50*/  @!P6 IMAD.X R9, R10, 0x1, R55, P5 ;  /* 0x000000010a09e824 */ /* 0x004fe200028e0637 */
[----:B------:R-:W-:-:S04]  /*4f60*/  ISETP.GE.AND P5, PT, R217, UR4, PT ;  /* 0x00000004d9007c0c */ /* 0x000fc8000bfa6270 */
[----:B-1----:R0:W-:Y:S09]  /*4f70*/  @!P6 ST.E.128 desc[UR40][R8.64], R4 ;  /* 0x000000040800e985 */ /* 0x0021f2000c101d28 */
[----:B------:R-:W1:Y:S01]  /*4f80*/  @!P5 LDS.128 R4, [R12+0xa400] ;  /* 0x00a400000c04d984 */ /* 0x000e620000000c00 */
[----:B0-----:R-:W-:-:S05]  /*4f90*/  @!P5 LEA R8, P6, R217, R11, 0x1 ;  /* 0x0000000bd908d211 */ /* 0x001fca00078c08ff */
[----:B------:R-:W-:Y:S01]  /*4fa0*/  @!P5 IMAD.X R9, R10, 0x1, R54, P6 ;  /* 0x000000010a09d824 */ /* 0x000fe200030e0636 */
[----:B------:R-:W-:-:S04]  /*4fb0*/  ISETP.GE.AND P6, PT, R216, UR4, PT ;  /* 0x00000004d8007c0c */ /* 0x000fc8000bfc6270 */
        /* <DEDUP_REMOVED lines=8> */
[----:B-----5:R-:W-:Y:S01]  /*5040*/  @!P5 IMAD.X R9, R10, 0x1, R26, P6 ;  /* 0x000000010a09d824 */ /* 0x020fe200030e061a */
        /* <DEDUP_REMOVED lines=9> */
[----:B---3--:R-:W-:-:S05]  /*50e0*/  @!P5 IMAD.X R9, R10, 0x1, R14, P6 ;  /* 0x000000010a09d824 */ /* 0x008fca00030e060e */
[----:B-1----:R4:W-:Y:S03]  /*50f0*/  @!P5 ST.E.128 desc[UR40][R8.64], R4 ;  /* 0x000000040800d985 */ /* 0x0029e6000c101d28 */
.L_x_5247:
[----:B------:R-:W-:Y:S05]  /*5100*/  BSYNC B0 ;  /* 0x0000000000007941 */ /* 0x000fea0003800000 */
.L_x_5246:
        /* <DEDUP_REMOVED lines=17> */
.L_x_5211:
[----:B------:R-:W4:Y:S01]  /*5220*/  LDL R4, [R1+0x7c] ;  /* 0x00007c0001047983 */ /* 0x000f220000100800 */
[----:B------:R-:W-:Y:S01]  /*5230*/  BSSY B0, `(.L_x_5249) ;  /* 0x0000005000007945 */ /* 0x000fe20003800000 */
[----:B----4-:R-:W-:-:S03]  /*5240*/  ISETP.NE.AND P1, PT, R4, 0x1, PT ;  /* 0x000000010400780c */ /* 0x010fc60003f25270 */
[----:B------:R-:W-:Y:S10]  /*5250*/  @P0 BRA `(.L_x_5250) ;  /* 0x0000000000080947 */ /* 0x000ff40003800000 */
[----:B------:R-:W4:Y:S02]  /*5260*/  FENCE.VIEW.ASYNC.G ;  /* 0x00000000000073c6 */ /* 0x000f240000000100 */
[----:B----4-:R-:W-:Y:S06]  /*5270*/  BAR.ARV 0xc, 0x180 ;  /* 0x0306000000007b1d */ /* 0x010fec0000002000 */
.L_x_5250:
[----:B------:R-:W-:Y:S05]  /*5280*/  BSYNC B0 ;  /* 0x0000000000007941 */ /* 0x000fea0003800000 */
.L_x_5249:
[----:B------:R-:W-:Y:S04]  /*5290*/  BSSY B7, `(.L_x_5251) ;  /* 0x0000ffe000077945 */ /* 0x000fe80003800000 */
[----:B------:R-:W-:Y:S05]  /*52a0*/  @!P1 BRA `(.L_x_5252) ;  /* 0x0000002000289947 */ /* 0x000fea0003800000 */
[----:B------:R-:W4:Y:S01]  /*52b0*/  LDC R0, c[0x0][0x448] ;  /* 0x00011200ff007b82 */ /* 0x000f220000000800 */
[----:B------:R-:W-:Y:S01]  /*52c0*/  VIADD R3, R214, 0x3f ;  /* 0x0000003fd6037836 */ /* 0x000fe20000000000 */
[----:B------:R-:W-:Y:S01]  /*52d0*/  BSSY B0, `(.L_x_5253) ;  /* 0x000002c000007945 */ /* 0x000fe20003800000 */
[----:B----4-:R-:W-:-:S13]  /*52e0*/  ISETP.NE.AND P0, PT, R0, 0x1, PT ;  /* 0x000000010000780c */ /* 0x010fda0003f05270 */
[----:B------:R-:W4:Y:S08]  /*52f0*/  @P0 LDC R0, c[0x0][0x44c] ;  /* 0x00011300ff000b82 */ /* 0x000f300000000800 */
[----:B------:R-:W0:Y:S01]  /*5300*/  @P0 LDC R5, c[0x0][0x450] ;  /* 0x00011400ff050b82 */ /* 0x000e220000000800 */
[----:B----4-:R-:W-:-:S05]  /*5310*/  @P0 IMAD.HI.U32 R0, R3, R0, RZ ;  /* 0x0000000003000227 */ /* 0x010fca00078e00ff */
[----:B0-----:R-:W-:-:S05]  /*5320*/  @P0 SHF.R.U32.HI R3, RZ, R5, R0 ;  /* 0x00000005ff030219 */ /* 0x001fca0000011600 */
[----:B------:R-:W-:-:S05]  /*5330*/  IMAD.IADD R3, R38, 0x1, R3 ;  /* 0x0000000126037824 */ /* 0x000fca00078e0203 */
[----:B------:R-:W-:-:S04]  /*5340*/  SHF.R.S32.HI R0, RZ, 0x1f, R3 ;  /* 0x0000001fff007819 */ /* 0x000fc80000011403 */
[----:B------:R-:W-:Y:S01]  /*5350*/  LEA.HI R0, R0, R3, RZ, 0x6 ;  /* 0x0000000300007211 */ /* 0x000fe200078f30ff */
[----:B------:R-:W-:-:S03]  /*5360*/  IMAD.MOV.U32 R3, RZ, RZ, RZ ;  /* 0x000000ffff037224 */ /* 0x000fc600078e00ff */
[----:B------:R-:W-:-:S04]  /*5370*/  SHF.R.S32.HI R0, RZ, 0x6, R0 ;  /* 0x00000006ff007819 */ /* 0x000fc80000011400 */
[----:B--2---:R-:W-:-:S04]  /*5380*/  VIMNMX R10, R37, R0, PT ;  /* 0x00000000250a7248 */ /* 0x004fc80003fe0100 */
        /* <DEDUP_REMOVED lines=9> */
[----:B------:R-:W-:-:S05]  /*5420*/  IABS R8, R9 ;  /* 0x0000000900087213 */ /* 0x000fca0000000000 */
[----:B------:R-:W-:Y:S02]  /*5430*/  IMAD.MOV R8, RZ, RZ, -R8 ;  /* 0x000000ffff087224 */ /* 0x000fe400078e0a08 */
[----:B0-----:R-:W0:Y:S02]  /*5440*/  MUFU.RCP R4, R4 ;  /* 0x0000000400047308 */ /* 0x001e240000001000 */
[----:B0----5:R-:W-:Y:S01]  /*5450*/  VIADD R2, R4, 0xffffffe ;  /* 0x0ffffffe04027836 */ /* 0x021fe20000000000 */
[----:B------:R-:W-:Y:S02]  /*5460*/  IABS R4, R0 ;  /* 0x0000000000047213 */ /* 0x000fe40000000000 */
[----:B------:R-:W-:-:S03]  /*5470*/  LOP3.LUT R0, R0, R9, RZ, 0x3c, !PT ;  /* 0x0000000900007212 */ /* 0x000fc600078e3cff */
[----:B------:R0:W2:Y:S01]  /*5480*/  F2I.FTZ.U32.TRUNC.NTZ R3, R2 ;  /* 0x0000000200037305 */ /* 0x0000a2000021f000 */
[----:B------:R-:W-:Y:S01]  /*5490*/  ISETP.GE.AND P2, PT, R0, RZ, PT ;  /* 0x000000ff0000720c */ /* 0x000fe20003f46270 */
[----:B0-----:R-:W-:Y:S02]  /*54a0*/  IMAD.MOV.U32 R2, RZ, RZ, RZ ;  /* 0x000000ffff027224 */ /* 0x001fe400078e00ff */
[----:B--2---:R-:W-:-:S04]  /*54b0*/  IMAD.MOV R6, RZ, RZ, -R3 ;  /* 0x000000ffff067224 */ /* 0x004fc800078e0a03 */
        /* <DEDUP_REMOVED lines=13> */
.L_x_5254:
[----:B------:R-:W-:Y:S05]  /*5590*/  BSYNC B0 ;  /* 0x0000000000007941 */ /* 0x000fea0003800000 */
.L_x_5253:
        /* <DEDUP_REMOVED lines=42> */
[----:B---3--:R-:W-:-:S02]  /*5840*/  CS2R R72, SRZ ;  /* 0x0000000000487805 */ /* 0x008fc4000001ff00 */
[----:B------:R-:W-:Y:S02]  /*5850*/  CS2R R70, SRZ ;  /* 0x0000000000467805 */ /* 0x000fe4000001ff00 */
[----:B------:R-:W-:Y:S02]  /*5860*/  CS2R R68, SRZ ;  /* 0x0000000000447805 */ /* 0x000fe4000001ff00 */
        /* <DEDUP_REMOVED lines=22> */
[----:B--2---:R-:W-:-:S05]  /*59d0*/  IMAD R0, R0, R3, RZ ;  /* 0x0000000300007224 */ /* 0x004fca00078e02ff */
[----:B------:R-:W-:-:S04]  /*59e0*/  VIADDMNMX R10, R0, R3, R10, PT ;  /* 0x00000003000a7246 */ /* 0x000fc8000380010a */
[----:B------:R-:W-:-:S13]  /*59f0*/  ISETP.GT.AND P1, PT, R10, R0, PT ;  /* 0x000000000a00720c */ /* 0x000fda0003f24270 */
[----:B------:R-:W-:Y:S05]  /*5a00*/  @!P1 BRA `(.L_x_5255) ;  /* 0x000000f800189947 */ /* 0x000fea0003800000 */
[----:B-----5:R-:W2:Y:S01]  /*5a10*/  LDL R2, [R1+0x70] ;  /* 0x0000700001027983 */ /* 0x020ea20000100800 */
[----:B------:R-:W-:Y:S01]  /*5a20*/  IMAD.MOV.U32 R5, RZ, RZ, 0x40000040 ;  /* 0x40000040ff057424 */ /* 0x000fe200078e00ff */
[----:B------:R-:W-:Y:S01]  /*5a30*/  BAR.SYNC.DEFER_BLOCKING 0xe, 0x100 ;  /* 0x0384000000007b1d */ /* 0x000fe20000010000 */
[----:B------:R-:W-:-:S03]  /*5a40*/  IMAD.MOV.U32 R9, RZ, RZ, 0x40000040 ;  /* 0x40000040ff097424 */ /* 0x000fc600078e00ff */
[----:B------:R-:W-:Y:S01]  /*5a50*/  R2UR UR7, R5 ;  /* 0x00000000050772ca */ /* 0x000fe200000e0000 */
[----:B------:R-:W-:Y:S01]  /*5a60*/  IMAD.MOV.U32 R7, RZ, RZ, 0x40000040 ;  /* 0x40000040ff077424 */ /* 0x000fe200078e00ff */
[----:B------:R-:W-:Y:S01]  /*5a70*/  ISETP.NE.AND P2, PT, R188, 0x3, PT ;  /* 0x00000003bc00780c */ /* 0x000fe20003f45270 */
[----:B------:R-:W-:Y:S01]  /*5a80*/  IMAD.MOV.U32 R5, RZ, RZ, 0x40000040 ;  /* 0x40000040ff057424 */ /* 0x000fe200078e00ff */
[----:B------:R-:W-:Y:S01]  /*5a90*/  R2UR UR15, R9 ;  /* 0x00000000090f72ca */ /* 0x000fe200000e0000 */
[----:B------:R-:W-:Y:S01]  /*5aa0*/  IMAD.MOV.U32 R9, RZ, RZ, 0x40000040 ;  /* 0x40000040ff097424 */ /* 0x000fe200078e00ff */
[----:B------:R-:W-:Y:S01]  /*5ab0*/  R2UR UR11, R7 ;  /* 0x00000000070b72ca */ /* 0x000fe200000e0000 */
[----:B------:R-:W-:-:S03]  /*5ac0*/  IMAD.MOV.U32 R7, RZ, RZ, 0x40000040 ;  /* 0x40000040ff077424 */ /* 0x000fc600078e00ff */
[----:B------:R-:W-:Y:S02]  /*5ad0*/  R2UR UR9, R9 ;  /* 0x00000000090972ca */ /* 0x000fe400000e0000 */
[----:B------:R-:W-:Y:S01]  /*5ae0*/  R2UR UR13, R7 ;  /* 0x00000000070d72ca */ /* 0x000fe200000e0000 */
        /* <DEDUP_REMOVED lines=18> */
[C---:B------:R-:W-:Y:S01]  /*5c10*/  VIADD R8, R4.reuse, 0x100 ;  /* 0x0000010004087836 */ /* 0x040fe20000000000 */
        /* <DEDUP_REMOVED lines=32> */
.L_x_5256:
        /* <DEDUP_REMOVED lines=9> */
.L_x_5260:
        /* <DEDUP_REMOVED lines=182> */
.L_x_5259:
[----:B------:R-:W-:-:S04]  /*6a10*/  IMAD R10, R22, 0x8, R17 ;  /* 0x00000008160a7824 */ /* 0x000fc800078e0211 */
[----:B------:R-:W-:-:S05]  /*6a20*/  VIADD R10, R10, 0x38860 ;  /* 0x000388600a0a7836 */ /* 0x000fca0000000000 */
[----:B------:R-:W-:-:S04]  /*6a30*/  PRMT R10, R189, 0x654, R10 ;  /* 0x00000654bd0a7816 */ /* 0x000fc8000000000a */
[----:B------:R1:W-:Y:S01]  /*6a40*/  SYNCS.ARRIVE.TRANS64.RED.A1T0 RZ, [R10+URZ], RZ ;  /* 0x000000ff0aff79a7 */ /* 0x0003e2000810043f */
[----:B------:R-:W-:Y:S05]  /*6a50*/  @P1 BRA `(.L_x_5260) ;  /* 0xfffffff400141947 */ /* 0x000fea000383ffff */
.L_x_5258:
[----:B------:R-:W-:Y:S05]  /*6a60*/  BSYNC B0 ;  /* 0x0000000000007941 */ /* 0x000fea0003800000 */
.L_x_5257:
        /* <DEDUP_REMOVED lines=142> */
.L_x_5252:
[----:B------:R-:W4:Y:S01]  /*7350*/  LDC R0, c[0x0][0x448] ;  /* 0x00011200ff007b82 */ /* 0x000f220000000800 */
[----:B------:R-:W-:Y:S01]  /*7360*/  VIADD R3, R214, 0x3f ;  /* 0x0000003fd6037836 */ /* 0x000fe20000000000 */
[----:B------:R-:W-:Y:S01]  /*7370*/  BSSY B0, `(.L_x_5261) ;  /* 0x000002c000007945 */ /* 0x000fe20003800000 */
[----:B------:R-:W-:Y:S01]  /*7380*/  IMAD.MOV.U32 R168, RZ, RZ, RZ ;  /* 0x000000ffffa87224 */ /* 0x000fe200078e00ff */
[----:B----4-:R-:W-:-:S13]  /*7390*/  ISETP.NE.AND P0, PT, R0, 0x1, PT ;  /* 0x000000010000780c */ /* 0x010fda0003f05270 */
[----:B------:R-:W4:Y:S08]  /*73a0*/  @P0 LDC R0, c[0x0][0x44c] ;  /* 0x00011300ff000b82 */ /* 0x000f300000000800 */
[----:B------:R-:W0:Y:S01]  /*73b0*/  @P0 LDC R5, c[0x0][0x450] ;  /* 0x00011400ff050b82 */ /* 0x000e220000000800 */
[----:B----4-:R-:W-:-:S05]  /*73c0*/  @P0 IMAD.HI.U32 R0, R3, R0, RZ ;  /* 0x0000000003000227 */ /* 0x010fca00078e00ff */
[----:B0-----:R-:W-:-:S05]  /*73d0*/  @P0 SHF.R.U32.HI R3, RZ, R5, R0 ;  /* 0x00000005ff030219 */ /* 0x001fca0000011600 */
[----:B------:R-:W-:-:S05]  /*73e0*/  IMAD.IADD R3, R38, 0x1, R3 ;  /* 0x0000000126037824 */ /* 0x000fca00078e0203 */
[----:B------:R-:W-:-:S04]  /*73f0*/  SHF.R.S32.HI R0, RZ, 0x1f, R3 ;  /* 0x0000001fff007819 */ /* 0x000fc80000011403 */
[----:B------:R-:W-:-:S04]  /*7400*/  LEA.HI R0, R0, R3, RZ, 0x6 ;  /* 0x0000000300007211 */ /* 0x000fc800078f30ff */
[----:B------:R-:W-:-:S04]  /*7410*/  SHF.R.S32.HI R0, RZ, 0x6, R0 ;  /* 0x00000006ff007819 */ /* 0x000fc80000011400 */
[----:B------:R-:W-:-:S04]  /*7420*/  VIMNMX R37, R37, R0, PT ;  /* 0x0000000025257248 */ /* 0x000fc80003fe0100 */
[----:B------:R-:W-:-:S13]  /*7430*/  ISETP.GE.AND P0, PT, R37, 0x1, PT ;  /* 0x000000012500780c */ /* 0x000fda0003f06270 */
[----:B------:R-:W-:Y:S05]  /*7440*/  @!P0 BRA `(.L_x_5262) ;  /* 0x0000000000788947 */ /* 0x000fea0003800000 */
[----:B------:R-:W4:Y:S01]  /*7450*/  LDL R4, [R1+0x54] ;  /* 0x0000540001047983 */ /* 0x000f220000100800 */
[----:B------:R-:W-:Y:S01]  /*7460*/  ULDC UR4, c[0x0][0xae8] ;  /* 0x0002ba0000047ab9 */ /* 0x000fe20000000800 */
[----:B----4-:R-:W-:-:S04]  /*7470*/  ISETP.NE.AND P0, PT, R4, RZ, PT ;  /* 0x000000ff0400720c */ /* 0x010fc80003f05270 */
[----:B------:R-:W-:-:S04]  /*7480*/  SEL R9, R4, UR4, P0 ;  /* 0x0000000404097c07 */ /* 0x000fc80008000000 */
[-C--:B------:R-:W-:Y:S02]  /*7490*/  IABS R6, R9.reuse ;  /* 0x0000000900067213 */ /* 0x080fe40000000000 */
[----:B------:R-:W-:Y:S02]  /*74a0*/  IADD3 R0, R9, -0x1, R37 ;  /* 0xffffffff09007810 */ /* 0x000fe40007ffe025 */
[----:B------:R-:W0:Y:S01]  /*74b0*/  I2F.RP R3, R6 ;  /* 0x0000000600037306 */ /* 0x000e220000209400 */
[-C--:B--2---:R-:W-:Y:S02]  /*74c0*/  IABS R10, R9.reuse ;  /* 0x00000009000a7213 */ /* 0x084fe40000000000 */
        /* <DEDUP_REMOVED lines=22> */
.L_x_5262:
[----:B------:R-:W-:Y:S05]  /*7630*/  BSYNC B0 ;  /* 0x0000000000007941 */ /* 0x000fea0003800000 */
.L_x_5261:
        /* <DEDUP_REMOVED lines=66> */
[----:B----4-:R-:W-:-:S05]  /*7a60*/  IMAD R0, R0, R168, RZ ;  /* 0x000000a800007224 */ /* 0x010fca00078e02ff */
[----:B------:R3:W-:Y:S01]  /*7a70*/  STL [R1+0xc], R0 ;  /* 0x00000c0001007387 */ /* 0x0007e20000100800 */
[----:B------:R-:W-:Y:S02]  /*7a80*/  VIADDMNMX R168, R0, R168, R37, PT ;  /* 0x000000a800a87246 */ /* 0x000fe40003800125 */
[----:B------:R-:W-:Y:S02]  /*7a90*/  CS2R R36, SRZ ;  /* 0x0000000000247805 */ /* 0x000fe4000001ff00 */
[----:B------:R-:W-:-:S13]  /*7aa0*/  ISETP.GT.AND P1, PT, R168, R0, PT ;  /* 0x00000000a800720c */ /* 0x000fda0003f24270 */
[----:B---3--:R-:W-:Y:S05]  /*7ab0*/  @!P1 BRA `(.L_x_5255) ;  /* 0x000000d400ec9947 */ /* 0x008fea0003800000 */
[----:B------:R-:W3:Y:S01]  /*7ac0*/  LDL R0, [R1+0x70] ;  /* 0x0000700001007983 */ /* 0x000ee20000100800 */
[----:B------:R-:W-:Y:S03]  /*7ad0*/  BSSY B6, `(.L_x_5263) ;  /* 0x000001c000067945 */ /* 0x000fe60003800000 */
[----:B---3--:R-:W0:Y:S02]  /*7ae0*/  SHFL.IDX PT, R0, R0, RZ, 0x1f ;  /* 0x00001fff00007589 */ /* 0x008e2400000e0000 */
        /* <DEDUP_REMOVED lines=19> */
[----:B--2---:R-:W-:Y:S02]  /*7c20*/  IMAD.U32 R10, RZ, RZ, UR4 ;  /* 0x00000004ff0a7e24 */ /* 0x004fe4000f8e00ff */
[----:B------:R-:W-:Y:S02]  /*7c30*/  IMAD.U32 R11, RZ, RZ, UR5 ;  /* 0x00000005ff0b7e24 */ /* 0x000fe4000f8e00ff */
[----:B------:R-:W-:Y:S02]  /*7c40*/  IMAD.MOV.U32 R8, RZ, RZ, 0x70 ;  /* 0x00000070ff087424 */ /* 0x000fe400078e00ff */
[----:B------:R-:W-:Y:S02]  /*7c50*/  IMAD.MOV.U32 R12, RZ, RZ, 0x1 ;  /* 0x00000001ff0c7424 */ /* 0x000fe400078e00ff */
[----:B------:R-:W-:-:S07]  /*7c60*/  IMAD.MOV.U32 R13, RZ, RZ, RZ ;  /* 0x000000ffff0d7224 */ /* 0x000fce00078e00ff */
[----:B------:R-:W-:-:S07]  /*7c70*/  LEPC R20, `(.L_x_5264) ;  /* 0x000000001014794e */ /* 0x000fce0000000000 */
[----:B0----5:R-:W-:Y:S05]  /*7c80*/  CALL.ABS.NOINC R14 ;  /* 0x000000000e007343 */ /* 0x021fea0003c00000 */
.L_x_5264:
[----:B------:R-:W-:Y:S05]  /*7c90*/  BSYNC B6 ;  /* 0x0000000000067941 */ /* 0x000fea0003800000 */
.L_x_5263:
[----:B------:R-:W-:Y:S02]  /*7ca0*/  ULDC UR4, c[0x0][0x3f4] ;  /* 0x0000fd0000047ab9 */ /* 0x000fe40000000800 */
[----:B------:R-:W-:-:S13]  /*7cb0*/  ISETP.LT.AND P0, PT, RZ, UR4, PT ;  /* 0x00000004ff007c0c */ /* 0x000fda000bf01270 */
[----:B------:R-:W-:Y:S05]  /*7cc0*/  @P0 BRA `(.L_x_5265) ;  /* 0x0000000000400947 */ /* 0x000fea0003800000 */
[----:B------:R-:W3:Y:S02]  /*7cd0*/  LDL R20, [R1+0x68] ;  /* 0x0000680001147983 */ /* 0x000ee40000100800 */
[----:B---3--:R-:W-:-:S04]  /*7ce0*/  LEA.HI R0, R20, R20, RZ, 0x1 ;  /* 0x0000001414007211 */ /* 0x008fc800078f08ff */
[----:B------:R-:W-:-:S05]  /*7cf0*/  LOP3.LUT R0, R0, 0xfffffffe, RZ, 0xc0, !PT ;  /* 0xfffffffe00007812 */ /* 0x000fca00078ec0ff */
[----:B------:R-:W-:-:S05]  /*7d00*/  IMAD.IADD R0, R20, 0x1, -R0 ;  /* 0x0000000114007824 */ /* 0x000fca00078e0a00 */
[----:B-----5:R-:W-:-:S04]  /*7d10*/  SHF.L.U32 R2, R0, 0x1f, RZ ;  /* 0x0000001f00027819 */ /* 0x020fc800000006ff */
[----:B------:R0:W1:Y:S03]  /*7d20*/  SYNCS.PHASECHK.TRANS64.TRYWAIT P0, [R17+URZ+0x38800], R2 ;  /* 0x03880002110075a7 */ /* 0x000066000800017f */
[----:B-1----:R-:W-:Y:S05]  /*7d30*/  @!P0 NANOSLEEP.SYNCS 0x989680 ;  /* 0x009896800000895d */ /* 0x002fea0003900000 */
[----:B------:R-:W1:Y:S01]  /*7d40*/  @!P0 SYNCS.PHASECHK.TRANS64 P0, [R17+URZ+0x38800], R2 ;  /* 0x03880002110085a7 */ /* 0x000e62000800007f */
[----:B------:R-:W-:Y:S04]  /*7d50*/  BSSY B0, `(.L_x_5266) ;  /* 0x0000006000007945 */ /* 0x000fe80003800000 */
[----:B-1----:R-:W-:Y:S05]  /*7d60*/  @P0 BRA `(.L_x_5267) ;  /* 0x0000000000100947 */ /* 0x002fea0003800000 */
.L_x_5268:
[----:B-1----:R1:W3:Y:S02]  /*7d70*/  SYNCS.PHASECHK.TRANS64.TRYWAIT P0, [R17+URZ+0x38800], R2 ;  /* 0x03880002110075a7 */ /* 0x0022e4000800017f */
[----:B---3--:R-:W-:Y:S05]  /*7d80*/  @!P0 NANOSLEEP.SYNCS 0x989680 ;  /* 0x009896800000895d */ /* 0x008fea0003900000 */
[----:B------:R-:W3:Y:S02]  /*7d90*/  @!P0 SYNCS.PHASECHK.TRANS64 P0, [R17+URZ+0x38800], R2 ;  /* 0x03880002110085a7 */ /* 0x000ee4000800007f */
[----:B---3--:R-:W-:Y:S05]  /*7da0*/  @!P0 BRA `(.L_x_5268) ;  /* 0xfffffffc00f08947 */ /* 0x008fea000383ffff */
.L_x_5267:
[----:B------:R-:W-:Y:S05]  /*7db0*/  BSYNC B0 ;  /* 0x0000000000007941 */ /* 0x000fea0003800000 */
.L_x_5266:
[----:B------:R-:W-:Y:S05]  /*7dc0*/  BRA `(.L_x_5269) ;  /* 0x0000002c00487947 */ /* 0x000fea0003800000 */
.L_x_5265:
        /* <DEDUP_REMOVED lines=22> */
[----:B--2---:R-:W-:Y:S02]  /*7f30*/  IMAD.U32 R10, RZ, RZ, UR6 ;  /* 0x00000006ff0a7e24 */ /* 0x004fe4000f8e00ff */
        /* <DEDUP_REMOVED lines=8> */
.L_x_5271:
[----:B------:R-:W-:Y:S05]  /*7fc0*/  BSYNC B6 ;  /* 0x0000000000067941 */ /* 0x000fea0003800000 */
.L_x_5270:
        /* <DEDUP_REMOVED lines=36> */
[----:B--2---:R-:W-:Y:S02]  /*8210*/  LEA.HI.X R10, R24, UR5, R3, 0x1, P0 ;  /* 0x00000005180a7c11 */ /* 0x004fe400080f0c03 */
[----:B------:R-:W-:Y:S01]  /*8220*/  LEA.HI.X R31, R26, UR7, R31, 0x1, P1 ;  /* 0x000000071a1f7c11 */ /* 0x000fe200088f0c1f */
[----:B------:R-:W-:Y:S06]  /*8230*/  BRA.DIV UR4, `(.L_x_5274) ;  /* 0x000001b604907947 */ /* 0x000fec000b800000 */
[----:B------:R0:W1:Y:S04]  /*8240*/  SHFL.IDX PT, R0, R10, RZ, 0x1c1f ;  /* 0x001c1fff0a007589 */ /* 0x00006800000e0000 */
[----:B------:R0:W2:Y:S04]  /*8250*/  SHFL.IDX PT, R5, R9, RZ, 0x1c1f ;  /* 0x001c1fff09057589 */ /* 0x0000a800000e0000 */
[----:B------:R0:W3:Y:S04]  /*8260*/  SHFL.IDX PT, R8, R31, RZ, 0x1c1f ;  /* 0x001c1fff1f087589 */ /* 0x0000e800000e0000 */
[----:B------:R0:W4:Y:S02]  /*8270*/  SHFL.IDX PT, R6, R30, RZ, 0x1c1f ;  /* 0x001c1fff1e067589 */ /* 0x00012400000e0000 */
.L_x_5513:
        /* <DEDUP_REMOVED lines=8> */
[----:B------:R-:W3:Y:S01]  /*8300*/  LDL R7, [R1+0x74] ;  /* 0x0000740001077983 */ /* 0x000ee20000100800 */
[----:B------:R-:W-:Y:S01]  /*8310*/  ULDC UR4, c[0x0][0x3f4] ;  /* 0x0000fd0000047ab9 */ /* 0x000fe20000000800 */
[----:B--2---:R-:W-:Y:S01]  /*8320*/  IMAD.MOV.U32 R2, RZ, RZ, R5 ;  /* 0x000000ffff027224 */ /* 0x004fe200078e0005 */
[----:B------:R-:W-:Y:S01]  /*8330*/  ISETP.GE.AND P2, PT, R190, UR4, PT ;  /* 0x00000004be007c0c */ /* 0x000fe2000bf46270 */
[----:B-1----:R-:W-:Y:S01]  /*8340*/  IMAD.MOV.U32 R3, RZ, RZ, R0 ;  /* 0x000000ffff037224 */ /* 0x002fe200078e0000 */
[----:B------:R-:W-:Y:S02]  /*8350*/  ISETP.GE.AND P3, PT, R210, UR4, PT ;  /* 0x00000004d2007c0c */ /* 0x000fe4000bf66270 */
[----:B------:R-:W-:-:S09]  /*8360*/  CS2R R28, SRZ ;  /* 0x00000000001c7805 */ /* 0x000fd2000001ff00 */
[----:B------:R-:W-:-:S04]  /*8370*/  @!P2 IMAD.WIDE R2, R190, 0x2, R2 ;  /* 0x00000002be02a825 */ /* 0x000fc800078e0202 */
[----:B------:R-:W-:Y:S01]  /*8380*/  @!P3 IMAD.SHL.U32 R4, R210, 0x2, RZ ;  /* 0x00000002d204b824 */ /* 0x000fe200078e00ff */
[----:B------:R1:W5:Y:S01]  /*8390*/  @!P2 LD.E.64 R28, desc[UR40][R2.64] ;  /* 0x00000028021ca980 */ /* 0x000362000c101b00 */
[----:B------:R-:W-:Y:S02]  /*83a0*/  CS2R R26, SRZ ;  /* 0x00000000001a7805 */ /* 0x000fe4000001ff00 */
[----:B------:R-:W-:Y:S02]  /*83b0*/  CS2R R20, SRZ ;  /* 0x0000000000147805 */ /* 0x000fe4000001ff00 */
[----:B------:R-:W-:Y:S02]  /*83c0*/  CS2R R24, SRZ ;  /* 0x0000000000187805 */ /* 0x000fe4000001ff00 */
[-C--:B-1----:R-:W-:Y:S02]  /*83d0*/  @!P3 IADD3 R2, P0, R5, R4.reuse, RZ ;  /* 0x000000040502b210 */ /* 0x082fe40007f1e0ff */
[----:B----4-:R-:W-:-:S02]  /*83e0*/  @!P3 IADD3 R4, P1, R6, R4, RZ ;  /* 0x000000040604b210 */ /* 0x010fc40007f3e0ff */
[----:B---3--:R-:W-:Y:S01]  /*83f0*/  @!P3 SHF.L.U64.HI R11, R210, 0x1, R7 ;  /* 0x00000001d20bb819 */ /* 0x008fe20000010207 */
[----:B------:R-:W-:Y:S02]  /*8400*/  IMAD.MOV.U32 R7, RZ, RZ, R8 ;  /* 0x000000ffff077224 */ /* 0x000fe400078e0008 */
[----:B------:R-:W-:-:S04]  /*8410*/  @!P2 IMAD.WIDE R6, R190, 0x2, R6 ;  /* 0x00000002be06a825 */ /* 0x000fc800078e0206 */
[--C-:B------:R-:W-:Y:S01]  /*8420*/  @!P3 IMAD.X R3, R0, 0x1, R11.reuse, P0 ;  /* 0x000000010003b824 */ /* 0x100fe200000e060b */
[----:B------:R1:W5:Y:S01]  /*8430*/  @!P2 LD.E.64 R26, desc[UR40][R6.64] ;  /* 0x00000028061aa980 */ /* 0x000362000c101b00 */
[----:B------:R-:W-:-:S03]  /*8440*/  @!P3 IMAD.X R5, R8, 0x1, R11, P1 ;  /* 0x000000010805b824 */ /* 0x000fc600008e060b */
[----:B------:R1:W5:Y:S04]  /*8450*/  @!P3 LD.E.64 R20, desc[UR40][R2.64] ;  /* 0x000000280214b980 */ /* 0x000368000c101b00 */
[----:B------:R1:W5:Y:S02]  /*8460*/  @!P3 LD.E.64 R24, desc[UR40][R4.64] ;  /* 0x000000280418b980 */ /* 0x000364000c101b00 */
.L_x_5276:
[----:B------:R-:W-:Y:S05]  /*8470*/  BSYNC B1 ;  /* 0x0000000000017941 */ /* 0x000fea0003800000 */
.L_x_5275:
[----:B-1---5:R-:W-:Y:S01]  /*8480*/  IMAD.MOV.U32 R2, RZ, RZ, R27 ;  /* 0x000000ffff027224 */ /* 0x022fe200078e001b */
[----:B------:R-:W-:Y:S01]  /*8490*/  UMOV UR4, 0xffffffff ;  /* 0xffffffff00047882 */ /* 0x000fe20000000000 */
[----:B------:R-:W-:Y:S02]  /*84a0*/  IMAD.MOV.U32 R3, RZ, RZ, R24 ;  /* 0x000000ffff037224 */ /* 0x000fe400078e0018 */
        /* <DEDUP_REMOVED lines=14> */
[----:B--2---:R1:W2:Y:S04]  /*8590*/  SHFL.IDX PT, R5, R10, 0x1, 0x1c1f ;  /* 0x003c1f000a057f89 */ /* 0x0042a800000e0000 */
[----:B------:R1:W0:Y:S04]  /*85a0*/  SHFL.IDX PT, R4, R9, 0x1, 0x1c1f ;  /* 0x003c1f0009047f89 */ /* 0x00022800000e0000 */
[----:B------:R1:W0:Y:S04]  /*85b0*/  SHFL.IDX PT, R7, R31, 0x1, 0x1c1f ;  /* 0x003c1f001f077f89 */ /* 0x00022800000e0000 */
[----:B------:R1:W0:Y:S02]  /*85c0*/  SHFL.IDX PT, R14, R30, 0x1, 0x1c1f ;  /* 0x003c1f001e0e7f89 */ /* 0x00022400000e0000 */
.L_x_5519:
[----:B----4-:R-:W4:Y:S01]  /*85d0*/  LDL R6, [R1+0x68] ;  /* 0x0000680001067983 */ /* 0x010f220000100800 */
[----:B------:R-:W-:Y:S01]  /*85e0*/  VIADD R32, R32, 0x20 ;  /* 0x0000002020207836 */ /* 0x000fe20000000000 */
[----:B------:R-:W-:Y:S01]  /*85f0*/  BSSY B1, `(.L_x_5278) ;  /* 0x0000023000017945 */ /* 0x000fe20003800000 */
[----:B01----:R-:W-:Y:S01]  /*8600*/  IMAD.SHL.U32 R31, R194, 0x40, RZ ;  /* 0x00000040c21f7824 */ /* 0x003fe200078e00ff */
[----:B---3--:R-:W-:Y:S02]  /*8610*/  CS2R R8, SRZ ;  /* 0x0000000000087805 */ /* 0x008fe4000001ff00 */
[----:B------:R-:W-:Y:S02]  /*8620*/  CS2R R12, SRZ ;  /* 0x00000000000c7805 */ /* 0x000fe4000001ff00 */
[----:B------:R-:W-:Y:S02]  /*8630*/  ISETP.GE.AND P0, PT, R32, R33, PT ;  /* 0x000000212000720c */ /* 0x000fe40003f06270 */
[----:B------:R-:W-:-:S02]  /*8640*/  CS2R R10, SRZ ;  /* 0x00000000000a7805 */ /* 0x000fc4000001ff00 */
[----:B----4-:R-:W-:-:S04]  /*8650*/  LEA.HI R0, R6, R6, RZ, 0x1 ;  /* 0x0000000606007211 */ /* 0x010fc800078f08ff */
[----:B------:R-:W-:-:S05]  /*8660*/  LOP3.LUT R0, R0, 0xfffffffe, RZ, 0xc0, !PT ;  /* 0xfffffffe00007812 */ /* 0x000fca00078ec0ff */
[----:B------:R-:W-:-:S05]  /*8670*/  IMAD.IADD R0, R6, 0x1, -R0 ;  /* 0x0000000106007824 */ /* 0x000fca00078e0a00 */
[----:B------:R-:W-:Y:S01]  /*8680*/  SHF.L.U32 R32, R0, 0x1f, RZ ;  /* 0x0000001f00207819 */ /* 0x000fe200000006ff */
[----:B------:R-:W-:Y:S06]  /*8690*/  @P0 BRA `(.L_x_5279) ;  /* 0x0000000000600947 */ /* 0x000fec0003800000 */
[----:B------:R-:W3:Y:S01]  /*86a0*/  LDL R6, [R1+0x74] ;  /* 0x0000740001067983 */ /* 0x000ee20000100800 */
[----:B------:R-:W-:Y:S01]  /*86b0*/  ULDC UR4, c[0x0][0x3f4] ;  /* 0x0000fd0000047ab9 */ /* 0x000fe20000000800 */
[----:B------:R-:W-:Y:S01]  /*86c0*/  IMAD.MOV.U32 R2, RZ, RZ, R4 ;  /* 0x000000ffff027224 */ /* 0x000fe200078e0004 */
[----:B------:R-:W-:Y:S01]  /*86d0*/  ISETP.GE.AND P3, PT, R210, UR4, PT ;  /* 0x00000004d2007c0c */ /* 0x000fe2000bf66270 */
[----:B--2---:R-:W-:Y:S01]  /*86e0*/  IMAD.MOV.U32 R3, RZ, RZ, R5 ;  /* 0x000000ffff037224 */ /* 0x004fe200078e0005 */
[----:B------:R-:W-:Y:S02]  /*86f0*/  ISETP.GE.AND P2, PT, R190, UR4, PT ;  /* 0x00000004be007c0c */ /* 0x000fe4000bf46270 */
[----:B------:R-:W-:Y:S01]  /*8700*/  CS2R R12, SRZ ;  /* 0x00000000000c7805 */ /* 0x000fe2000001ff00 */
[----:B------:R-:W-:-:S08]  /*8710*/  IMAD.MOV.U32 R8, RZ, RZ, R14 ;  /* 0x000000ffff087224 */ /* 0x000fd000078e000e */
[----:B------:R-:W-:Y:S02]  /*8720*/  @!P3 IMAD.SHL.U32 R9, R210, 0x2, RZ ;  /* 0x00000002d209b824 */ /* 0x000fe400078e00ff */
[----:B------:R-:W-:-:S03]  /*8730*/  @!P2 IMAD.WIDE R2, R190, 0x2, R2 ;  /* 0x00000002be02a825 */ /* 0x000fc600078e0202 */
[-C--:B------:R-:W-:Y:S02]  /*8740*/  @!P3 IADD3 R4, P0, R4, R9.reuse, RZ ;  /* 0x000000090404b210 */ /* 0x080fe40007f1e0ff */
[----:B------:R-:W-:Y:S01]  /*8750*/  CS2R R10, SRZ ;  /* 0x00000000000a7805 */ /* 0x000fe2000001ff00 */
[----:B------:R0:W5:Y:S02]  /*8760*/  @!P2 LD.E.64 R12, desc[UR40][R2.64] ;  /* 0x00000028020ca980 */ /* 0x000164000c101b00 */
[----:B0-----:R-:W-:Y:S02]  /*8770*/  CS2R R2, SRZ ;  /* 0x0000000000027805 */ /* 0x001fe4000001ff00 */
[----:B---3--:R-:W-:Y:S02]  /*8780*/  @!P3 SHF.L.U64.HI R30, R210, 0x1, R6 ;  /* 0x00000001d21eb819 */ /* 0x008fe40000010206 */
[----:B------:R-:W-:Y:S01]  /*8790*/  @!P3 IADD3 R6, P1, R14, R9, RZ ;  /* 0x000000090e06b210 */ /* 0x000fe20007f3e0ff */
[----:B------:R-:W-:-:S02]  /*87a0*/  IMAD.MOV.U32 R9, RZ, RZ, R7 ;  /* 0x000000ffff097224 */ /* 0x000fc400078e0007 */
[----:B------:R-:W-:Y:S02]  /*87b0*/  @!P3 IMAD.X R5, R5, 0x1, R30, P0 ;  /* 0x000000010505b824 */ /* 0x000fe400000e061e */
[----:B------:R-:W-:Y:S01]  /*87c0*/  @!P2 IMAD.WIDE R14, R190, 0x2, R8 ;  /* 0x00000002be0ea825 */ /* 0x000fe200078e0208 */
[----:B------:R-:W-:Y:S02]  /*87d0*/  CS2R R8, SRZ ;  /* 0x0000000000087805 */ /* 0x000fe4000001ff00 */
[----:B------:R0:W5:Y:S01]  /*87e0*/  @!P3 LD.E.64 R10, desc[UR40][R4.64] ;  /* 0x00000028040ab980 */ /* 0x000162000c101b00 */
[----:B------:R-:W-:-:S03]  /*87f0*/  @!P3 IMAD.X R7, R7, 0x1, R30, P1 ;  /* 0x000000010707b824 */ /* 0x000fc600008e061e */
[----:B------:R0:W5:Y:S04]  /*8800*/  @!P2 LD.E.64 R2, desc[UR40][R14.64] ;  /* 0x000000280e02a980 */ /* 0x000168000c101b00 */
[----:B------:R0:W5:Y:S02]  /*8810*/  @!P3 LD.E.64 R8, desc[UR40][R6.64] ;  /* 0x000000280608b980 */ /* 0x000164000c101b00 */
.L_x_5279:
[----:B------:R-:W-:Y:S05]  /*8820*/  BSYNC B1 ;  /* 0x0000000000017941 */ /* 0x000fea0003800000 */
.L_x_5278:
[----:B0-----:R-:W3:Y:S01]  /*8830*/  LDL R15, [R1+0x14] ;  /* 0x00001400010f7983 */ /* 0x001ee20000100800 */
[----:B------:R-:W0:Y:S01]  /*8840*/  SYNCS.PHASECHK.TRANS64.TRYWAIT P0, [R17+URZ+0x38800], R32 ;  /* 0x03880020110075a7 */ /* 0x000e22000800017f */
[----:B------:R-:W-:Y:S01]  /*8850*/  LOP3.LUT R31, R31, 0x1c0, RZ, 0xc0, !PT ;  /* 0x000001c01f1f7812 */ /* 0x000fe200078ec0ff */
[----:B--2--5:R-:W-:Y:S01]  /*8860*/  IMAD.MOV.U32 R5, RZ, RZ, R2 ;  /* 0x000000ffff057224 */ /* 0x024fe200078e0002 */
[----:B------:R-:W-:Y:S01]  /*8870*/  VIADDMNMX R30, R33, -R214, 0x40, PT ;  /* 0x00000040211e7446 */ /* 0x000fe200038009d6 */
[----:B------:R-:W-:Y:S01]  /*8880*/  IMAD.MOV.U32 R6, RZ, RZ, R8 ;  /* 0x000000ffff067224 */ /* 0x000fe200078e0008 */
[----:B------:R-:W-:Y:S01]  /*8890*/  LOP3.LUT R4, R31, 0x18, R18, 0xf8, !PT ;  /* 0x000000181f047812 */ /* 0x000fe200078ef812 */
[----:B------:R-:W-:Y:S01]  /*88a0*/  IMAD.MOV.U32 R14, RZ, RZ, R12 ;  /* 0x000000ffff0e7224 */ /* 0x000fe200078e000c */
[----:B------:R-:W-:Y:S01]  /*88b0*/  SHF.R.U32.HI R31, RZ, 0x3, R31 ;  /* 0x00000003ff1f7819 */ /* 0x000fe2000001161f */
[----:B------:R-:W-:Y:S01]  /*88c0*/  IMAD.MOV.U32 R7, RZ, RZ, R9 ;  /* 0x000000ffff077224 */ /* 0x000fe200078e0009 */
[----:B------:R-:W-:Y:S01]  /*88d0*/  PRMT R45, R5, 0x7610, R45 ;  /* 0x00007610052d7816 */ /* 0x000fe2000000002d */
[----:B------:R-:W-:Y:S01]  /*88e0*/  IMAD.MOV.U32 R5, RZ, RZ, R3 ;  /* 0x000000ffff057224 */ /* 0x000fe200078e0003 */
[----:B------:R-:W-:Y:S01]  /*88f0*/  LOP3.LUT R4, R4, R31, RZ, 0x3c, !PT ;  /* 0x0000001f04047212 */ /* 0x000fe200078e3cff */
[----:B------:R-:W-:Y:S01]  /*8900*/  BSSY B1, `(.L_x_5280) ;  /* 0x000000f000017945 */ /* 0x000fe20003800000 */
[----:B------:R-:W-:Y:S01]  /*8910*/  PRMT R46, R6, 0x5410, R14 ;  /* 0x00005410062e7816 */ /* 0x000fe2000000000e */
[----:B------:R-:W-:Y:S01]  /*8920*/  IMAD.MOV.U32 R6, RZ, RZ, R10 ;  /* 0x000000ffff067224 */ /* 0x000fe200078e000a */
[----:B------:R-:W-:Y:S01]  /*8930*/  PRMT R45, R45, 0x5410, R5 ;  /* 0x000054102d2d7816 */ /* 0x000fe20000000005 */
[----:B------:R-:W-:Y:S01]  /*8940*/  IMAD.MOV.U32 R5, RZ, RZ, R13 ;  /* 0x000000ffff057224 */ /* 0x000fe200078e000d */
[----:B------:R-:W-:-:S02]  /*8950*/  PRMT R31, R7, 0x7610, R31 ;  /* 0x00007610071f7816 */ /* 0x000fc4000000001f */
[----:B------:R-:W-:Y:S02]  /*8960*/  LOP3.LUT P2, RZ, R194, 0x4, RZ, 0xc0, !PT ;  /* 0x00000004c2ff7812 */ /* 0x000fe4000784c0ff */
[----:B------:R-:W-:Y:S01]  /*8970*/  PRMT R47, R5, 0x5410, R6 ;  /* 0x00005410052f7816 */ /* 0x000fe20000000006 */
[----:B------:R-:W-:Y:S01]  /*8980*/  IMAD.MOV.U32 R5, RZ, RZ, R11 ;  /* 0x000000ffff057224 */ /* 0x000fe200078e000b */
[----:B------:R-:W-:Y:S01]  /*8990*/  ISETP.GE.AND P1, PT, R187, R30, PT ;  /* 0x0000001ebb00720c */ /* 0x000fe20003f26270 */
[----:B---3--:R-:W-:-:S04]  /*89a0*/  IMAD R4, R15, 0x200, R4 ;  /* 0x000002000f047824 */ /* 0x008fc800078e0204 */
[----:B------:R-:W-:-:S04]  /*89b0*/  IMAD R15, R4, 0x2, R17 ;  /* 0x00000002040f7824 */ /* 0x000fc800078e0211 */
[C---:B------:R-:W-:Y:S02]  /*89c0*/  VIADD R4, R15.reuse, 0x20400 ;  /* 0x000204000f047836 */ /* 0x040fe40000000000 */
[----:B------:R-:W-:Y:S01]  /*89d0*/  VIADD R14, R15, 0x20440 ;  /* 0x000204400f0e7836 */ /* 0x000fe20000000000 */
[----:B0-----:R-:W-:Y:S06]  /*89e0*/  @!P0 BRA `(.L_x_5281) ;  /* 0x000001b000888947 */ /* 0x001fec0003800000 */
.L_x_5520:
[----:B------:R-:W-:Y:S05]  /*89f0*/  BSYNC B1 ;  /* 0x0000000000017941 */ /* 0x000fea0003800000 */
.L_x_5280:
        /* <DEDUP_REMOVED lines=11> */
[--C-:B0-----:R-:W-:Y:S01]  /*8ab0*/  HADD2.F32 R32, -RZ, R34.reuse.H1_H1 ;  /* 0x30000022ff207230 */ /* 0x101fe20000004100 */
[----:B------:R-:W-:Y:S01]  /*8ac0*/  SHF.R.U32.HI R35, RZ, 0x10, R27 ;  /* 0x00000010ff237819 */ /* 0x000fe2000001161b */
        /* <DEDUP_REMOVED lines=38> */
.L_x_5285:
[----:B------:R-:W-:Y:S05]  /*8d30*/  BSYNC B2 ;  /* 0x0000000000027941 */ /* 0x000fea0003800000 */
.L_x_5284:
        /* <DEDUP_REMOVED lines=17> */
[----:B0-----:R-:W-:Y:S01]  /*8e50*/  FMUL.FTZ R32, R4, R28 ;  /* 0x0000001c04207220 */ /* 0x001fe20000410000 */
        /* <DEDUP_REMOVED lines=25> */
.L_x_5283:
[----:B------:R-:W-:Y:S05]  /*8ff0*/  BSYNC B1 ;  /* 0x0000000000017941 */ /* 0x000fea0003800000 */
.L_x_5282:
        /* <DEDUP_REMOVED lines=50> */
.L_x_5288:
[----:B------:R-:W-:Y:S05]  /*9320*/  BSYNC B1 ;  /* 0x0000000000017941 */ /* 0x000fea0003800000 */
.L_x_5287:
        /* <DEDUP_REMOVED lines=44> */
.L_x_5273:
        /* <DEDUP_REMOVED lines=37> */
[----:B------:R-:W3:Y:S04]  /*9840*/  SHFL.IDX PT, R0, R24, RZ, 0x1c1f ;  /* 0x001c1fff18007589 */ /* 0x000ee800000e0000 */
[----:B------:R-:W4:Y:S04]  /*9850*/  SHFL.IDX PT, R14, R34, RZ, 0x1c1f ;  /* 0x001c1fff220e7589 */ /* 0x000f2800000e0000 */
[----:B------:R-:W5:Y:S01]  /*9860*/  SHFL.IDX PT, R3, R27, RZ, 0x1c1f ;  /* 0x001c1fff1b037589 */ /* 0x000f6200000e0000 */
[----:B0-----:R-:W-:-:S04]  /*9870*/  ISETP.GE.AND P0, PT, R18, R37, PT ;  /* 0x000000251200720c */ /* 0x001fc80003f06270 */
[----:B------:R-:W-:-:S13]  /*9880*/  ISETP.GE.OR P1, PT, R32, R25, P0 ;  /* 0x000000192000720c */ /* 0x000fda0000726670 */
[C---:B------:R-:W-:Y:S01]  /*9890*/  @!P1 IMAD.SHL.U32 R5, R18.reuse, 0x2, RZ ;  /* 0x0000000212059824 */ /* 0x040fe200078e00ff */
[----:B------:R-:W-:-:S04]  /*98a0*/  @!P1 SHF.L.U64.HI R6, R18, 0x1, R19 ;  /* 0x0000000112069819 */ /* 0x000fc80000010213 */
[----:B-1----:R-:W-:-:S05]  /*98b0*/  @!P1 IADD3 R8, P2, R2, R5, RZ ;  /* 0x0000000502089210 */ /* 0x002fca0007f5e0ff */
[----:B---3--:R-:W-:Y:S01]  /*98c0*/  @!P1 IMAD.X R9, R0, 0x1, R6, P2 ;  /* 0x0000000100099824 */ /* 0x008fe200010e0606 */
[----:B----4-:R-:W-:-:S05]  /*98d0*/  @!P1 IADD3 R4, P2, R14, R5, RZ ;  /* 0x000000050e049210 */ /* 0x010fca0007f5e0ff */
[----:B--2---:R-:W2:Y:S01]  /*98e0*/  @!P1 LD.E.128 R8, desc[UR40][R8.64] ;  /* 0x0000002808089980 */ /* 0x004ea2000c101d00 */
[----:B-----5:R-:W-:-:S06]  /*98f0*/  @!P1 IMAD.X R5, R3, 0x1, R6, P2 ;  /* 0x0000000103059824 */ /* 0x020fcc00010e0606 */
[----:B------:R-:W3:Y:S01]  /*9900*/  @!P1 LD.E.128 R4, desc[UR40][R4.64] ;  /* 0x0000002804049980 */ /* 0x000ee2000c101d00 */
[----:B------:R-:W-:Y:S02]  /*9910*/  CS2R R2, SRZ ;  /* 0x0000000000027805 */ /* 0x000fe4000001ff00 */
[----:B------:R-:W-:Y:S02]  /*9920*/  CS2R R20, SRZ ;  /* 0x0000000000147805 */ /* 0x000fe4000001ff00 */
[----:B------:R-:W-:Y:S01]  /*9930*/  CS2R R28, SRZ ;  /* 0x00000000001c7805 */ /* 0x000fe2000001ff00 */
[----:B------:R-:W0:Y:S01]  /*9940*/  SHFL.IDX PT, R24, R24, 0x1, 0x1c1f ;  /* 0x003c1f0018187f89 */ /* 0x000e2200000e0000 */
[----:B------:R-:W-:-:S03]  /*9950*/  CS2R R30, SRZ ;  /* 0x00000000001e7805 */ /* 0x000fc6000001ff00 */
[----:B------:R-:W1:Y:S04]  /*9960*/  SHFL.IDX PT, R14, R34, 0x1, 0x1c1f ;  /* 0x003c1f00220e7f89 */ /* 0x000e6800000e0000 */
[----:B------:R-:W4:Y:S04]  /*9970*/  SHFL.IDX PT, R27, R27, 0x1, 0x1c1f ;  /* 0x003c1f001b1b7f89 */ /* 0x000f2800000e0000 */
[----:B------:R5:W0:Y:S01]  /*9980*/  SHFL.IDX PT, R26, R33, 0x1, 0x1c1f ;  /* 0x003c1f00211a7f89 */ /* 0x000a2200000e0000 */
[----:B--2---:R-:W-:Y:S02]  /*9990*/  @!P1 IMAD.MOV.U32 R2, RZ, RZ, R8 ;  /* 0x000000ffff029224 */ /* 0x004fe400078e0008 */
[----:B------:R-:W-:-:S02]  /*99a0*/  @!P1 IMAD.MOV.U32 R20, RZ, RZ, R10 ;  /* 0x000000ffff149224 */ /* 0x000fc400078e000a */
[----:B------:R-:W-:Y:S02]  /*99b0*/  IMAD.MOV.U32 R0, RZ, RZ, R2 ;  /* 0x000000ffff007224 */ /* 0x000fe400078e0002 */
[----:B------:R-:W-:Y:S02]  /*99c0*/  @!P1 IMAD.MOV.U32 R3, RZ, RZ, R9 ;  /* 0x000000ffff039224 */ /* 0x000fe400078e0009 */
[----:B---3--:R-:W-:Y:S01]  /*99d0*/  @!P1 IMAD.MOV.U32 R29, RZ, RZ, R5 ;  /* 0x000000ffff1d9224 */ /* 0x008fe200078e0005 */
[----:B------:R-:W-:Y:S01]  /*99e0*/  PRMT R55, R0, 0x7610, R55 ;  /* 0x0000761000377816 */ /* 0x000fe20000000037 */
[----:B------:R-:W-:Y:S02]  /*99f0*/  IMAD.MOV.U32 R0, RZ, RZ, R20 ;  /* 0x000000ffff007224 */ /* 0x000fe400078e0014 */
[----:B------:R-:W-:Y:S02]  /*9a00*/  @!P1 IMAD.MOV.U32 R30, RZ, RZ, R6 ;  /* 0x000000ffff1e9224 */ /* 0x000fe400078e0006 */
[----:B------:R-:W-:Y:S01]  /*9a10*/  @!P1 IMAD.MOV.U32 R21, RZ, RZ, R11 ;  /* 0x000000ffff159224 */ /* 0x000fe200078e000b */
[----:B------:R-:W-:Y:S01]  /*9a20*/  PRMT R35, R0, 0x7610, R35 ;  /* 0x0000761000237816 */ /* 0x000fe20000000023 */
[----:B------:R-:W-:-:S02]  /*9a30*/  @!P1 IMAD.MOV.U32 R28, RZ, RZ, R4 ;  /* 0x000000ffff1c9224 */ /* 0x000fc400078e0004 */
        /* <DEDUP_REMOVED lines=10> */
[----:B-----5:R-:W-:-:S02]  /*9ae0*/  PRMT R33, R8, 0x7610, R33 ;  /* 0x0000761008217816 */ /* 0x020fc40000000021 */
[----:B------:R-:W-:Y:S02]  /*9af0*/  CS2R R4, SRZ ;  /* 0x0000000000047805 */ /* 0x000fe4000001ff00 */
[----:B01--4-:R-:W-:-:S07]  /*9b00*/  PRMT R50, R0, 0x5410, R6 ;  /* 0x0000541000327816 */ /* 0x013fce0000000006 */
.L_x_5530:
        /* <DEDUP_REMOVED lines=24> */
.L_x_5291:
[----:B------:R-:W-:Y:S05]  /*9c90*/  BSYNC B1 ;  /* 0x0000000000017941 */ /* 0x000fea0003800000 */
.L_x_5290:
        /* <DEDUP_REMOVED lines=16> */
[----:B------:R-:W-:-:S03]  /*9da0*/  IMAD.IADD R36, R18, 0x1, R37 ;  /* 0x0000000112247824 */ /* 0x000fc600078e0225 */
[----:B------:R-:W-:Y:S01]  /*9db0*/  PRMT R57, R15, 0x5410, R24 ;  /* 0x000054100f397816 */ /* 0x000fe20000000018 */
[----:B0-----:R-:W-:Y:S06]  /*9dc0*/  @!P1 BRA `(.L_x_5293) ;  /* 0x000001a400089947 */ /* 0x001fec0003800000 */
.L_x_5531:
[----:B------:R-:W-:Y:S05]  /*9dd0*/  BSYNC B1 ;  /* 0x0000000000017941 */ /* 0x000fea0003800000 */
.L_x_5292:
[----:B------:R-:W-:Y:S01]  /*9de0*/  BSSY B1, `(.L_x_5294) ;  /* 0x0000064000017945 */ /* 0x000fe20003800000 */
[----:B------:R-:W-:Y:S01]  /*9df0*/  IMAD.MOV.U32 R32, RZ, RZ, R10 ;  /* 0x000000ffff207224 */ /* 0x000fe200078e000a */
[----:B------:R-:W-:Y:S01]  /*9e00*/  LOP3.LUT R36, R36, 0x38, RZ, 0xc0, !PT ;  /* 0x0000003824247812 */ /* 0x000fe200078ec0ff */
[----:B------:R-:W-:Y:S01]  /*9e10*/  IMAD.MOV.U32 R34, RZ, RZ, R11 ;  /* 0x000000ffff227224 */ /* 0x000fe200078e000b */
[----:B------:R-:W-:Y:S06]  /*9e20*/  @P2 BRA `(.L_x_5295) ;  /* 0x00000004007c2947 */ /* 0x000fec0003800000 */
[----:B------:R-:W2:Y:S01]  /*9e30*/  LDL R25, [R1+0x14] ;  /* 0x0000140001197983 */ /* 0x000ea20000100800 */
[----:B0-----:R-:W-:Y:S01]  /*9e40*/  IMAD.SHL.U32 R12, R194, 0x40, RZ ;  /* 0x00000040c20c7824 */ /* 0x001fe200078e00ff */
[--C-:B------:R-:W-:Y:S01]  /*9e50*/  SHF.R.U64 R28, R28, 0x10, R29.reuse ;  /* 0x000000101c1c7819 */ /* 0x100fe2000000121d */
[----:B------:R-:W-:Y:S01]  /*9e60*/  HADD2.F32 R47, -RZ, R47.H0_H0 ;  /* 0x2000002fff2f7230 */ /* 0x000fe20000004100 */
[----:B------:R-:W-:Y:S01]  /*9e70*/  SHF.R.U32.HI R48, RZ, 0x10, R29 ;  /* 0x00000010ff307819 */ /* 0x000fe2000001161d */
[----:B------:R-:W-:Y:S01]  /*9e80*/  HADD2.F32 R46, -RZ, R46.H0_H0 ;  /* 0x2000002eff2e7230 */ /* 0x000fe20000004100 */
[----:B------:R-:W-:Y:S02]  /*9e90*/  LOP3.LUT R13, R12, 0x1c0, RZ, 0xc0, !PT ;  /* 0x000001c00c0d7812 */ /* 0x000fe400078ec0ff */
[----:B------:R-:W-:Y:S01]  /*9ea0*/  SHF.R.U64 R2, R2, 0x10, R3 ;  /* 0x0000001002027819 */ /* 0x000fe20000001203 */
[----:B------:R-:W-:Y:S01]  /*9eb0*/  HADD2.F32 R48, -RZ, R48.H0_H0 ;  /* 0x20000030ff307230 */ /* 0x000fe20000004100 */
[----:B------:R-:W-:-:S02]  /*9ec0*/  LOP3.LUT R12, R13, 0x38, R18, 0xf8, !PT ;  /* 0x000000380d0c7812 */ /* 0x000fc400078ef812 */
[----:B------:R-:W-:Y:S02]  /*9ed0*/  SHF.R.U32.HI R15, RZ, 0x3, R13 ;  /* 0x00000003ff0f7819 */ /* 0x000fe4000001160d */
[----:B------:R-:W-:Y:S02]  /*9ee0*/  SHF.R.U32.HI R49, RZ, 0x10, R3 ;  /* 0x00000010ff317819 */ /* 0x000fe40000011603 */
[----:B------:R-:W-:Y:S02]  /*9ef0*/  LOP3.LUT R12, R12, R15, RZ, 0x3c, !PT ;  /* 0x0000000f0c0c7212 */ /* 0x000fe400078e3cff */
[----:B------:R-:W-:Y:S02]  /*9f00*/  LOP3.LUT R24, R15, R36, R13, 0x1e, !PT ;  /* 0x000000240f187212 */ /* 0x000fe400078e1e0d */
[----:B------:R-:W-:Y:S02]  /*9f10*/  SHF.R.U64 R3, R20, 0x10, R21 ;  /* 0x0000001014037819 */ /* 0x000fe40000001215 */
[----:B------:R-:W-:-:S02]  /*9f20*/  SHF.R.U64 R20, R30, 0x10, R31 ;  /* 0x000000101e147819 */ /* 0x000fc4000000121f */
[----:B------:R-:W-:Y:S01]  /*9f30*/  SHF.R.U32.HI R54, RZ, 0x10, R31 ;  /* 0x00000010ff367819 */ /* 0x000fe2000001161f */
[----:B------:R-:W-:Y:S01]  /*9f40*/  HADD2.F32 R3, -RZ, R3.H0_H0 ;  /* 0x20000003ff037230 */ /* 0x000fe20000004100 */
[----:B------:R-:W-:-:S03]  /*9f50*/  SHF.R.U32.HI R41, RZ, 0x10, R21 ;  /* 0x00000010ff297819 */ /* 0x000fc60000011615 */
[----:B------:R-:W-:Y:S02]  /*9f60*/  HADD2.F32 R54, -RZ, R54.H0_H0 ;  /* 0x20000036ff367230 */ /* 0x000fe40000004100 */
[C---:B--2---:R-:W-:Y:S02]  /*9f70*/  IMAD R12, R25.reuse, 0x200, R12 ;  /* 0x00000200190c7824 */ /* 0x044fe400078e020c */
[----:B------:R-:W-:Y:S02]  /*9f80*/  IMAD R24, R25, 0x200, R24 ;  /* 0x0000020019187824 */ /* 0x000fe400078e0218 */
[--C-:B------:R-:W-:Y:S02]  /*9f90*/  IMAD R37, R12, 0x2, R17.reuse ;  /* 0x000000020c257824 */ /* 0x100fe400078e0211 */
[----:B------:R-:W-:-:S03]  /*9fa0*/  IMAD R38, R24, 0x2, R17 ;  /* 0x0000000218267824 */ /* 0x000fc600078e0211 */
[----:B------:R-:W0:Y:S04]  /*9fb0*/  LDS.128 R12, [R37+0x20400] ;  /* 0x02040000250c7984 */ /* 0x000e280000000c00 */
[----:B------:R-:W1:Y:S01]  /*9fc0*/  LDS.128 R24, [R38+0x20400] ;  /* 0x0204000026187984 */ /* 0x000e620000000c00 */
[--C-:B0-----:R-:W-:Y:S02]  /*9fd0*/  HADD2.F32 R42, -RZ, R15.reuse.H0_H0 ;  /* 0x2000000fff2a7230 */ /* 0x101fe40000004100 */
[----:B------:R-:W-:Y:S02]  /*9fe0*/  HADD2.F32 R29, -RZ, R15.H1_H1 ;  /* 0x3000000fff1d7230 */ /* 0x000fe40000004100 */
[----:B-1----:R-:W-:Y:S02]  /*9ff0*/  HADD2.F32 R15, -RZ, R25.H0_H0 ;  /* 0x20000019ff0f7230 */ /* 0x002fe40000004100 */
[----:B------:R-:W-:-:S02]  /*a000*/  HADD2.F32 R30, -RZ, R13.H0_H0 ;  /* 0x2000000dff1e7230 */ /* 0x000fc40000004100 */
[----:B------:R-:W-:Y:S02]  /*a010*/  HADD2.F32 R31, -RZ, R25.H1_H1 ;  /* 0x30000019ff1f7230 */ /* 0x000fe40000004100 */
[CC--:B------:R-:W-:Y:S01]  /*a020*/  FMUL.FTZ R25, R15.reuse, R47.reuse ;  /* 0x0000002f0f197220 */ /* 0x0c0fe20000410000 */
[-C--:B------:R-:W-:Y:S01]  /*a030*/  FMUL.FTZ R51, R15, R46.reuse ;  /* 0x0000002e0f337220 */ /* 0x080fe20000410000 */
[----:B------:R-:W-:Y:S02]  /*a040*/  HADD2.F32 R40, -RZ, R13.H1_H1 ;  /* 0x3000000dff287230 */ /* 0x000fe40000004100 */
        /* <DEDUP_REMOVED lines=8> */
[C---:B------:R-:W-:Y:S01]  /*a0d0*/  FFMA.FTZ R30, R40.reuse, R46, -R53 ;  /* 0x0000002e281e7223 */ /* 0x040fe20000010835 */
[----:B------:R-:W-:Y:S02]  /*a0e0*/  HADD2.F32 R43, -RZ, R27.H1_H1 ;  /* 0x3000001bff2b7230 */ /* 0x000fe40000004100 */
[C---:B------:R-:W-:Y:S01]  /*a0f0*/  FMUL.FTZ R51, R45.reuse, R49 ;  /* 0x000000312d337220 */ /* 0x040fe20000410000 */
[----:B------:R-:W-:Y:S01]  /*a100*/  FFMA.FTZ R40, R40, R48, R31 ;  /* 0x0000003028287223 */ /* 0x000fe2000001001f */
[----:B------:R-:W-:Y:S01]  /*a110*/  FMUL.FTZ R46, R45, R47 ;  /* 0x0000002f2d2e7220 */ /* 0x000fe20000410000 */
[----:B------:R-:W-:-:S02]  /*a120*/  HADD2.F32 R48, -RZ, R41.H0_H0 ;  /* 0x20000029ff307230 */ /* 0x000fc40000004100 */
[C---:B------:R-:W-:Y:S01]  /*a130*/  FFMA.FTZ R31, R42.reuse, R47, -R51 ;  /* 0x0000002f2a1f7223 */ /* 0x040fe20000010833 */
[----:B------:R-:W-:Y:S02]  /*a140*/  HADD2.F32 R39, -RZ, R24.H0_H0 ;  /* 0x20000018ff277230 */ /* 0x000fe40000004100 */
[C---:B------:R-:W-:Y:S01]  /*a150*/  FMUL.FTZ R52, R43.reuse, R54 ;  /* 0x000000362b347220 */ /* 0x040fe20000410000 */
[----:B------:R-:W-:Y:S02]  /*a160*/  HADD2.F32 R50, -RZ, R50.H0_H0 ;  /* 0x20000032ff327230 */ /* 0x000fe40000004100 */
[----:B------:R-:W-:Y:S01]  /*a170*/  FFMA.FTZ R42, R42, R49, R46 ;  /* 0x000000312a2a7223 */ /* 0x000fe2000001002e */
[----:B------:R-:W-:Y:S02]  /*a180*/  HADD2.F32 R46, -RZ, R55.H0_H0 ;  /* 0x20000037ff2e7230 */ /* 0x000fe40000004100 */
[----:B------:R-:W-:Y:S01]  /*a190*/  FMUL.FTZ R62, R43, R48 ;  /* 0x000000302b3e7220 */ /* 0x000fe20000410000 */
[----:B------:R-:W-:-:S02]  /*a1a0*/  HADD2.F32 R21, -RZ, R12.H0_H0 ;  /* 0x2000000cff157230 */ /* 0x000fc40000004100 */
[----:B------:R-:W-:Y:S01]  /*a1b0*/  FFMA.FTZ R60, R29, R48, -R52 ;  /* 0x000000301d3c7223 */ /* 0x000fe20000010834 */
[----:B------:R-:W-:Y:S02]  /*a1c0*/  HADD2.F32 R27, -RZ, R26.H0_H0 ;  /* 0x2000001aff1b7230 */ /* 0x000fe40000004100 */
[C---:B------:R-:W-:Y:S01]  /*a1d0*/  FMUL.FTZ R58, R39.reuse, R50 ;  /* 0x00000032273a7220 */ /* 0x040fe20000410000 */
[----:B------:R-:W-:Y:S02]  /*a1e0*/  HADD2.F32 R52, -RZ, R44.H1_H1 ;  /* 0x3000002cff347230 */ /* 0x000fe40000004100 */
[----:B------:R-:W-:Y:S01]  /*a1f0*/  FMUL.FTZ R39, R39, R46 ;  /* 0x0000002e27277220 */ /* 0x000fe20000410000 */
[----:B------:R-:W-:Y:S02]  /*a200*/  HADD2.F32 R48, -RZ, R35.H0_H0 ;  /* 0x20000023ff307230 */ /* 0x000fe40000004100 */
[----:B------:R-:W-:Y:S01]  /*a210*/  FFMA.FTZ R43, R29, R54, R62 ;  /* 0x000000361d2b7223 */ /* 0x000fe2000001003e */
[----:B------:R-:W-:Y:S01]  /*a220*/  FFMA.FTZ R58, R21, R46, -R58 ;  /* 0x0000002e153a7223 */ /* 0x000fe2000001083a */
[----:B------:R-:W-:-:S02]  /*a230*/  HADD2.F32 R13, -RZ, R14.H0_H0 ;  /* 0x2000000eff0d7230 */ /* 0x000fc40000004100 */
[C---:B------:R-:W-:Y:S01]  /*a240*/  FMUL.FTZ R54, R27.reuse, R52 ;  /* 0x000000341b367220 */ /* 0x040fe20000410000 */
[----:B------:R-:W-:Y:S01]  /*a250*/  FMUL.FTZ R46, R27, R48 ;  /* 0x000000301b2e7220 */ /* 0x000fe20000410000 */
[----:B------:R-:W-:Y:S02]  /*a260*/  HADD2.F32 R24, -RZ, R24.H1_H1 ;  /* 0x30000018ff187230 */ /* 0x000fe40000004100 */
[----:B------:R-:W-:Y:S01]  /*a270*/  FFMA.FTZ R39, R21, R50, R39 ;  /* 0x0000003215277223 */ /* 0x000fe20000010027 */
[----:B------:R-:W-:Y:S02]  /*a280*/  HADD2.F32 R26, -RZ, R26.H1_H1 ;  /* 0x3000001aff1a7230 */ /* 0x000fe40000004100 */
[C---:B------:R-:W-:Y:S01]  /*a290*/  FFMA.FTZ R54, R13.reuse, R48, -R54 ;  /* 0x000000300d367223 */ /* 0x040fe20000010836 */
[----:B------:R-:W-:Y:S02]  /*a2a0*/  HADD2.F32 R27, -RZ, R28.H0_H0 ;  /* 0x2000001cff1b7230 */ /* 0x000fe40000004100 */
[----:B------:R-:W-:Y:S01]  /*a2b0*/  FFMA.FTZ R46, R13, R52, R46 ;  /* 0x000000340d2e7223 */ /* 0x000fe2000001002e */
[----:B------:R-:W-:Y:S01]  /*a2c0*/  HADD2.F32 R29, -RZ, R20.H0_H0 ;  /* 0x20000014ff1d7230 */ /* 0x000fe20000004100 */
[----:B------:R-:W-:Y:S01]  /*a2d0*/  F2FP.F16.F32.PACK_AB R25, R40, R25 ;  /* 0x000000192819723e */ /* 0x000fe200000000ff */
        /* <DEDUP_REMOVED lines=18> */
[----:B------:R-:W-:-:S05]  /*a400*/  F2FP.F16.F32.PACK_AB R26, R29, R46 ;  /* 0x0000002e1d1a723e */ /* 0x000fca00000000ff */
[----:B------:R1:W-:Y:S02]  /*a410*/  STS.128 [R38+0x20400], R24 ;  /* 0x0204001826007388 */ /* 0x0003e40000000c00 */
.L_x_5295:
[----:B------:R-:W-:Y:S05]  /*a420*/  BSYNC B1 ;  /* 0x0000000000017941 */ /* 0x000fea0003800000 */
.L_x_5294:
[----:B------:R-:W-:Y:S02]  /*a430*/  PRMT R33, R32, 0x7610, R33 ;  /* 0x0000761020217816 */ /* 0x000fe40000000021 */
[----:B------:R-:W-:Y:S01]  /*a440*/  PRMT R41, R34, 0x7610, R41 ;  /* 0x0000761022297816 */ /* 0x000fe20000000029 */
[----:B------:R-:W-:Y:S06]  /*a450*/  @P0 BRA `(.L_x_5286) ;  /* 0x0000000400800947 */ /* 0x000fec0003800000 */
[----:B------:R-:W2:Y:S01]  /*a460*/  LDL R42, [R1+0x78] ;  /* 0x00007800012a7983 */ /* 0x000ea20000100800 */
[----:B01----:R-:W-:-:S04]  /*a470*/  VIADD R12, R187, 0x20 ;  /* 0x00000020bb0c7836 */ /* 0x003fc80000000000 */
[----:B------:R-:W-:Y:S01]  /*a480*/  IMAD.SHL.U32 R3, R12, 0x40, RZ ;  /* 0x000000400c037824 */ /* 0x000fe200078e00ff */
[----:B------:R-:W-:-:S04]  /*a490*/  SHF.R.S32.HI R2, RZ, 0x1f, R12 ;  /* 0x0000001fff027819 */ /* 0x000fc8000001140c */
[----:B------:R-:W-:Y:S02]  /*a4a0*/  LEA.HI R2, R2, R12, RZ, 0x3 ;  /* 0x0000000c02027211 */ /* 0x000fe400078f18ff */
[----:B------:R-:W-:-:S03]  /*a4b0*/  LOP3.LUT R3, R3, 0x1c0, RZ, 0xc0, !PT ;  /* 0x000001c003037812 */ /* 0x000fc600078ec0ff */
[----:B------:R-:W-:Y:S01]  /*a4c0*/  IMAD.SHL.U32 R2, R2, 0x40, RZ ;  /* 0x0000004002027824 */ /* 0x000fe200078e00ff */
[----:B------:R-:W-:-:S04]  /*a4d0*/  SHF.R.U32.HI R12, RZ, 0x3, R3 ;  /* 0x00000003ff0c7819 */ /* 0x000fc80000011603 */
[----:B------:R-:W-:Y:S02]  /*a4e0*/  LOP3.LUT R36, R12, R36, R3, 0x1e, !PT ;  /* 0x000000240c247212 */ /* 0x000fe400078e1e03 */
[----:B------:R-:W-:-:S05]  /*a4f0*/  LOP3.LUT R3, R2, 0xfffffe00, RZ, 0xc0, !PT ;  /* 0xfffffe0002037812 */ /* 0x000fca00078ec0ff */
[----:B------:R-:W-:-:S04]  /*a500*/  IMAD.IADD R2, R3, 0x1, R36 ;  /* 0x0000000103027824 */ /* 0x000fc800078e0224 */
[----:B------:R-:W-:-:S05]  /*a510*/  IMAD R2, R2, 0x2, R17 ;  /* 0x0000000202027824 */ /* 0x000fca00078e0211 */
[----:B------:R-:W0:Y:S01]  /*a520*/  LDS.128 R24, [R2+0x20400] ;  /* 0x0204000002187984 */ /* 0x000e220000000c00 */
[----:B------:R-:W-:Y:S02]  /*a530*/  SHF.R.U64 R3, R8, 0x10, R9 ;  /* 0x0000001008037819 */ /* 0x000fe40000001209 */
[--C-:B------:R-:W-:Y:S02]  /*a540*/  SHF.R.U64 R8, R4, 0x10, R5.reuse ;  /* 0x0000001004087819 */ /* 0x100fe40000001205 */
[----:B------:R-:W-:Y:S01]  /*a550*/  SHF.R.U32.HI R32, RZ, 0x10, R5 ;  /* 0x00000010ff207819 */ /* 0x000fe20000011605 */
[----:B------:R-:W-:Y:S01]  /*a560*/  HADD2.F32 R31, -RZ, R55.H1_H1 ;  /* 0x30000037ff1f7230 */ /* 0x000fe20000004100 */
[----:B------:R-:W-:Y:S01]  /*a570*/  SHF.R.U64 R5, R6, 0x10, R7 ;  /* 0x0000001006057819 */ /* 0x000fe20000001207 */
[----:B------:R-:W-:Y:S01]  /*a580*/  HADD2.F32 R29, -RZ, R57.H1_H1 ;  /* 0x30000039ff1d7230 */ /* 0x000fe20000004100 */
[----:B------:R-:W-:Y:S01]  /*a590*/  SHF.R.U32.HI R36, RZ, 0x10, R9 ;  /* 0x00000010ff247819 */ /* 0x000fe20000011609 */
[----:B------:R-:W-:-:S02]  /*a5a0*/  HADD2.F32 R32, -RZ, R32.H0_H0 ;  /* 0x20000020ff207230 */ /* 0x000fc40000004100 */
[----:B------:R-:W-:Y:S01]  /*a5b0*/  HADD2.F32 R44, -RZ, R44.H0_H0 ;  /* 0x2000002cff2c7230 */ /* 0x000fe20000004100 */
[----:B------:R-:W-:Y:S01]  /*a5c0*/  SHF.R.U32.HI R39, RZ, 0x10, R7 ;  /* 0x00000010ff277819 */ /* 0x000fe20000011607 */
[----:B------:R-:W-:Y:S01]  /*a5d0*/  HADD2.F32 R35, -RZ, R35.H1_H1 ;  /* 0x30000023ff237230 */ /* 0x000fe20000004100 */
[----:B------:R-:W-:Y:S01]  /*a5e0*/  SHF.R.U32.HI R40, RZ, 0x10, R11 ;  /* 0x00000010ff287819 */ /* 0x000fe2000001160b */
[--C-:B0-----:R-:W-:Y:S02]  /*a5f0*/  HADD2.F32 R6, -RZ, R25.reuse.H0_H0 ;  /* 0x20000019ff067230 */ /* 0x101fe40000004100 */
[----:B------:R-:W-:-:S03]  /*a600*/  HADD2.F32 R25, -RZ, R25.H1_H1 ;  /* 0x30000019ff197230 */ /* 0x000fc60000004100 */
[C---:B------:R-:W-:Y:S01]  /*a610*/  FMUL.FTZ R30, R6.reuse, R31 ;  /* 0x0000001f061e7220 */ /* 0x040fe20000410000 */
[----:B------:R-:W-:Y:S01]  /*a620*/  FMUL.FTZ R34, R6, R29 ;  /* 0x0000001d06227220 */ /* 0x000fe20000410000 */
[----:B------:R-:W-:Y:S02]  /*a630*/  HADD2.F32 R20, -RZ, R24.H0_H0 ;  /* 0x20000018ff147230 */ /* 0x000fe40000004100 */
[--C-:B------:R-:W-:Y:S01]  /*a640*/  HADD2.F32 R28, -RZ, R27.reuse.H0_H0 ;  /* 0x2000001bff1c7230 */ /* 0x100fe20000004100 */
[----:B------:R-:W-:Y:S01]  /*a650*/  SHF.R.U64 R4, R10, 0x10, R11 ;  /* 0x000000100a047819 */ /* 0x000fe2000000120b */
[----:B------:R-:W-:Y:S02]  /*a660*/  HADD2.F32 R21, -RZ, R26.H0_H0 ;  /* 0x2000001aff157230 */ /* 0x000fe40000004100 */
[----:B------:R-:W-:-:S03]  /*a670*/  HADD2.F32 R27, -RZ, R27.H1_H1 ;  /* 0x3000001bff1b7230 */ /* 0x000fc60000004100 */
[----:B------:R-:W-:Y:S01]  /*a680*/  FMUL.FTZ R37, R21, R35 ;  /* 0x0000002315257220 */ /* 0x000fe20000410000 */
[----:B------:R-:W-:Y:S02]  /*a690*/  HADD2.F32 R24, -RZ, R24.H1_H1 ;  /* 0x30000018ff187230 */ /* 0x000fe40000004100 */
[----:B------:R-:W-:Y:S02]  /*a6a0*/  HADD2.F32 R3, -RZ, R3.H0_H0 ;  /* 0x20000003ff037230 */ /* 0x000fe40000004100 */
[----:B------:R-:W-:Y:S01]  /*a6b0*/  HADD2.F32 R26, -RZ, R26.H1_H1 ;  /* 0x3000001aff1a7230 */ /* 0x000fe20000004100 */
[----:B--2---:R-:W0:Y:S02]  /*a6c0*/  LDS.128 R12, [R42+0x20400] ;  /* 0x020400002a0c7984 */ /* 0x004e240000000c00 */
[--C-:B0-----:R-:W-:Y:S02]  /*a6d0*/  HADD2.F32 R9, -RZ, R13.reuse.H0_H0 ;  /* 0x2000000dff097230 */ /* 0x101fe40000004100 */
[----:B------:R-:W-:-:S03]  /*a6e0*/  HADD2.F32 R13, -RZ, R13.H1_H1 ;  /* 0x3000000dff0d7230 */ /* 0x000fc60000004100 */
[----:B------:R-:W-:Y:S01]  /*a6f0*/  FFMA.FTZ R6, R9, R29, -R30 ;  /* 0x0000001d09067223 */ /* 0x000fe2000001081e */
[----:B------:R-:W-:Y:S02]  /*a700*/  HADD2.F32 R30, -RZ, R36.H0_H0 ;  /* 0x20000024ff1e7230 */ /* 0x000fe40000004100 */
[----:B------:R-:W-:Y:S01]  /*a710*/  FMUL.FTZ R36, R25, R32 ;  /* 0x0000002019247220 */ /* 0x000fe20000410000 */
[----:B------:R-:W-:Y:S01]  /*a720*/  FFMA.FTZ R34, R9, R31, R34 ;  /* 0x0000001f09227223 */ /* 0x000fe20000010022 */
[----:B------:R-:W-:Y:S02]  /*a730*/  HADD2.F32 R7, -RZ, R12.H0_H0 ;  /* 0x2000000cff077230 */ /* 0x000fe40000004100 */
[----:B------:R-:W-:Y:S02]  /*a740*/  HADD2.F32 R9, -RZ, R57.H0_H0 ;  /* 0x20000039ff097230 */ /* 0x000fe40000004100 */
[-C--:B------:R-:W-:Y:S01]  /*a750*/  FMUL.FTZ R38, R25, R30.reuse ;  /* 0x0000001e19267220 */ /* 0x080fe20000410000 */
[----:B------:R-:W-:Y:S01]  /*a760*/  FFMA.FTZ R29, R13, R30, -R36 ;  /* 0x0000001e0d1d7223 */ /* 0x000fe20000010824 */
[----:B------:R-:W-:-:S02]  /*a770*/  FMUL.FTZ R30, R20, R44 ;  /* 0x0000002c141e7220 */ /* 0x000fc40000410000 */
[----:B------:R-:W-:Y:S01]  /*a780*/  FFMA.FTZ R31, R13, R32, R38 ;  /* 0x000000200d1f7223 */ /* 0x000fe20000010026 */
[-C--:B------:R-:W-:Y:S01]  /*a790*/  FMUL.FTZ R25, R20, R9.reuse ;  /* 0x0000000914197220 */ /* 0x080fe20000410000 */
[C---:B------:R-:W-:Y:S01]  /*a7a0*/  FFMA.FTZ R13, R7.reuse, R9, -R30 ;  /* 0x00000009070d7223 */ /* 0x040fe2000001081e */
[--C-:B------:R-:W-:Y:S02]  /*a7b0*/  HADD2.F32 R9, -RZ, R33.reuse.H0_H0 ;  /* 0x20000021ff097230 */ /* 0x100fe40000004100 */
[----:B------:R-:W-:Y:S02]  /*a7c0*/  HADD2.F32 R33, -RZ, R33.H1_H1 ;  /* 0x30000021ff217230 */ /* 0x000fe40000004100 */
[----:B------:R-:W-:Y:S01]  /*a7d0*/  FFMA.FTZ R25, R7, R44, R25 ;  /* 0x0000002c07197223 */ /* 0x000fe20000010019 */
[----:B------:R-:W-:Y:S02]  /*a7e0*/  HADD2.F32 R11, -RZ, R15.H0_H0 ;  /* 0x2000000fff0b7230 */ /* 0x000fe40000004100 */
[----:B------:R-:W-:-:S02]  /*a7f0*/  HADD2.F32 R7, -RZ, R41.H0_H0 ;  /* 0x20000029ff077230 */ /* 0x000fc40000004100 */
[C---:B------:R-:W-:Y:S01]  /*a800*/  FMUL.FTZ R32, R28.reuse, R33 ;  /* 0x000000211c207220 */ /* 0x040fe20000410000 */
[----:B------:R-:W-:Y:S02]  /*a810*/  HADD2.F32 R10, -RZ, R14.H0_H0 ;  /* 0x2000000eff0a7230 */ /* 0x000fe40000004100 */
[----:B------:R-:W-:Y:S02]  /*a820*/  HADD2.F32 R30, -RZ, R39.H0_H0 ;  /* 0x20000027ff1e7230 */ /* 0x000fe40000004100 */
[----:B------:R-:W-:Y:S02]  /*a830*/  HADD2.F32 R20, -RZ, R40.H0_H0 ;  /* 0x20000028ff147230 */ /* 0x000fe40000004100 */
[-C--:B------:R-:W-:Y:S01]  /*a840*/  FMUL.FTZ R28, R28, R7.reuse ;  /* 0x000000071c1c7220 */ /* 0x080fe20000410000 */
[----:B------:R-:W-:Y:S01]  /*a850*/  FFMA.FTZ R32, R11, R7, -R32 ;  /* 0x000000070b207223 */ /* 0x000fe20000010820 */
[----:B------:R-:W-:Y:S02]  /*a860*/  HADD2.F32 R7, -RZ, R8.H0_H0 ;  /* 0x20000008ff077230 */ /* 0x000fe40000004100 */
[----:B------:R-:W-:Y:S01]  /*a870*/  FMUL.FTZ R21, R21, R9 ;  /* 0x0000000915157220 */ /* 0x000fe20000410000 */
[----:B------:R-:W-:-:S02]  /*a880*/  HADD2.F32 R15, -RZ, R15.H1_H1 ;  /* 0x3000000fff0f7230 */ /* 0x000fc40000004100 */
[C---:B------:R-:W-:Y:S01]  /*a890*/  FFMA.FTZ R37, R10.reuse, R9, -R37 ;  /* 0x000000090a257223 */ /* 0x040fe20000010825 */
[C---:B------:R-:W-:Y:S01]  /*a8a0*/  FMUL.FTZ R36, R27.reuse, R30 ;  /* 0x0000001e1b247220 */ /* 0x040fe20000410000 */
[----:B------:R-:W-:Y:S01]  /*a8b0*/  FMUL.FTZ R38, R27, R20 ;  /* 0x000000141b267220 */ /* 0x000fe20000410000 */
[----:B------:R-:W-:Y:S02]  /*a8c0*/  HADD2.F32 R9, -RZ, R5.H0_H0 ;  /* 0x20000005ff097230 */ /* 0x000fe40000004100 */
[----:B------:R-:W-:Y:S01]  /*a8d0*/  FFMA.FTZ R28, R11, R33, R28 ;  /* 0x000000210b1c7223 */ /* 0x000fe2000001001c */
[----:B------:R-:W-:Y:S02]  /*a8e0*/  HADD2.F32 R5, -RZ, R4.H0_H0 ;  /* 0x20000004ff057230 */ /* 0x000fe40000004100 */
[----:B------:R-:W-:Y:S01]  /*a8f0*/  FFMA.FTZ R10, R10, R35, R21 ;  /* 0x000000230a0a7223 */ /* 0x000fe20000010015 */
[----:B------:R-:W-:Y:S02]  /*a900*/  HADD2.F32 R12, -RZ, R12.H1_H1 ;  /* 0x3000000cff0c7230 */ /* 0x000fe40000004100 */
[----:B------:R-:W-:Y:S01]  /*a910*/  FMUL.FTZ R11, R24, R7 ;  /* 0x00000007180b7220 */ /* 0x000fe20000410000 */
[----:B------:R-:W-:-:S02]  /*a920*/  HADD2.F32 R14, -RZ, R14.H1_H1 ;  /* 0x3000000eff0e7230 */ /* 0x000fc40000004100 */
[C---:B------:R-:W-:Y:S01]  /*a930*/  FFMA.FTZ R21, R15.reuse, R20, -R36 ;  /* 0x000000140f157223 */ /* 0x040fe20000010824 */
[----:B------:R-:W-:Y:S01]  /*a940*/  FFMA.FTZ R27, R15, R30, R38 ;  /* 0x0000001e0f1b7223 */ /* 0x000fe20000010026 */
[----:B------:R-:W-:Y:S01]  /*a950*/  FMUL.FTZ R24, R24, R3 ;  /* 0x0000000318187220 */ /* 0x000fe20000410000 */
[C---:B------:R-:W-:Y:S01]  /*a960*/  FMUL.FTZ R15, R26.reuse, R9 ;  /* 0x000000091a0f7220 */ /* 0x040fe20000410000 */
[----:B------:R-:W-:Y:S01]  /*a970*/  FMUL.FTZ R26, R26, R5 ;  /* 0x000000051a1a7220 */ /* 0x000fe20000410000 */
[C---:B------:R-:W-:Y:S01]  /*a980*/  FFMA.FTZ R4, R12.reuse, R3, -R11 ;  /* 0x000000030c047223 */ /* 0x040fe2000001080b */
[----:B------:R-:W-:Y:S01]  /*a990*/  FFMA.FTZ R8, R12, R7, R24 ;  /* 0x000000070c087223 */ /* 0x000fe20000010018 */
[C---:B------:R-:W-:Y:S01]  /*a9a0*/  FFMA.FTZ R12, R14.reuse, R5, -R15 ;  /* 0x000000050e0c7223 */ /* 0x040fe2000001080f */
[----:B------:R-:W-:Y:S01]  /*a9b0*/  FFMA.FTZ R3, R14, R9, R26 ;  /* 0x000000090e037223 */ /* 0x000fe2000001001a */
[----:B------:R-:W-:Y:S02]  /*a9c0*/  F2FP.F16.F32.PACK_AB R5, R29, R6 ;  /* 0x000000061d05723e */ /* 0x000fe400000000ff */
[----:B------:R-:W-:-:S02]  /*a9d0*/  F2FP.F16.F32.PACK_AB R7, R21, R32 ;  /* 0x000000201507723e */ /* 0x000fc400000000ff */
[----:B------:R-:W-:Y:S02]  /*a9e0*/  F2FP.F16.F32.PACK_AB R4, R4, R13 ;  /* 0x0000000d0404723e */ /* 0x000fe400000000ff */
[----:B------:R-:W-:Y:S02]  /*a9f0*/  F2FP.F16.F32.PACK_AB R6, R12, R37 ;  /* 0x000000250c06723e */ /* 0x000fe400000000ff */
[----:B------:R-:W-:Y:S02]  /*aa00*/  F2FP.F16.F32.PACK_AB R11, R27, R28 ;  /* 0x0000001c1b0b723e */ /* 0x000fe400000000ff */
[----:B------:R-:W-:Y:S02]  /*aa10*/  F2FP.F16.F32.PACK_AB R9, R31, R34 ;  /* 0x000000221f09723e */ /* 0x000fe400000000ff */
[----:B------:R-:W-:Y:S02]  /*aa20*/  F2FP.F16.F32.PACK_AB R8, R8, R25 ;  /* 0x000000190808723e */ /* 0x000fe400000000ff */
[----:B------:R-:W-:Y:S01]  /*aa30*/  F2FP.F16.F32.PACK_AB R10, R3, R10 ;  /* 0x0000000a030a723e */ /* 0x000fe200000000ff */
[----:B------:R3:W-:Y:S04]  /*aa40*/  STS.128 [R42+0x20400], R4 ;  /* 0x020400042a007388 */ /* 0x0007e80000000c00 */
[----:B------:R3:W-:Y:S02]  /*aa50*/  STS.128 [R2+0x20400], R8 ;  /* 0x0204000802007388 */ /* 0x0007e40000000c00 */
.L_x_5286:
[----:B------:R-:W-:Y:S05]  /*aa60*/  BSYNC B0 ;  /* 0x0000000000007941 */ /* 0x000fea0003800000 */
.L_x_5272:
        /* <DEDUP_REMOVED lines=8> */
.L_x_5269:
[----:B------:R-:W-:-:S13]  /*aaf0*/  ISETP.NE.AND P0, PT, R188, 0x3, PT ;  /* 0x00000003bc00780c */ /* 0x000fda0003f05270 */
[----:B------:R-:W-:Y:S05]  /*ab00*/  @!P0 BRA `(.L_x_5296) ;  /* 0x0000000000048947 */ /* 0x000fea0003800000 */
[----:B------:R-:W-:Y:S01]  /*ab10*/  BPT.TRAP 0x1 ;  /* 0x000000040000795c */ /* 0x000fe20000300000 */
.L_x_5296:
[----:B------:R-:W-:Y:S01]  /*ab20*/  IMAD R21, R22, 0x8, R17 ;  /* 0x0000000816157824 */ /* 0x000fe200078e0211 */
[----:B01----:R-:W-:-:S04]  /*ab30*/  SHF.L.U32 R12, R23, 0x1f, RZ ;  /* 0x0000001f170c7819 */ /* 0x003fc800000006ff */
[----:B------:R0:W1:Y:S01]  /*ab40*/  SYNCS.PHASECHK.TRANS64.TRYWAIT P1, [R21+URZ+0x38830], R12 ;  /* 0x0388300c150075a7 */ /* 0x000062000802017f */
[----:B------:R-:W-:Y:S05]  /*ab50*/  @!P0 BRA `(.L_x_5297) ;  /* 0x0000000000048947 */ /* 0x000fea0003800000 */
[----:B------:R-:W-:Y:S01]  /*ab60*/  BPT.TRAP 0x1 ;  /* 0x000000040000795c */ /* 0x000fe20000300000 */
.L_x_5297:
[C---:B---3--:R-:W-:Y:S02]  /*ab70*/  VIADD R2, R17.reuse, 0x22400 ;  /* 0x0002240011027836 */ /* 0x048fe40000000000 */
        /* <DEDUP_REMOVED lines=9> */
.L_x_5298:
[----:B--2---:R-:W-:Y:S01]  /*ac10*/  LOP3.LUT R4, R3, 0x10000, RZ, 0xfc, !PT ;  /* 0x0001000003047812 */ /* 0x004fe200078efcff */
        /* <DEDUP_REMOVED lines=15> */
[----:B------:R-:W-:Y:S02]  /*ad10*/  VIADD R8, R4, 0x4 ;  /* 0x0000000404087836 */ /* 0x000fe40000000000 */
[----:B------:R-:W-:Y:S02]  /*ad20*/  IMAD.MOV.U32 R9, RZ, RZ, 0x40000040 ;  /* 0x40000040ff097424 */ /* 0x000fe400078e00ff */
[----:B------:R-:W-:Y:S02]  /*ad30*/  IMAD.MOV.U32 R3, RZ, RZ, 0x40000040 ;  /* 0x40000040ff037424 */ /* 0x000fe400078e00ff */
[----:B------:R-:W-:Y:S01]  /*ad40*/  HGMMA.64x64x16.F32 R24, gdesc[UR4], RZ, !UPT, gsb0 ;  /* 0x00e00000041879f0 */ /* 0x000fe2000c0008ff */
[----:B------:R-:W-:Y:S02]  /*ad50*/  R2UR UR4, R10 ;  /* 0x000000000a0472ca */ /* 0x000fe400000e0000 */
        /* <DEDUP_REMOVED lines=28> */
.L_x_5532:
[----:B------:R-:W-:Y:S05]  /*af20*/  BSYNC B0 ;  /* 0x0000000000007941 */ /* 0x000fea0003800000 */
.L_x_5300:
[----:B------:R-:W-:Y:S05]  /*af30*/  @!P0 BRA `(.L_x_5302) ;  /* 0x0000000000048947 */ /* 0x000fea0003800000 */
[----:B------:R-:W-:Y:S01]  /*af40*/  BPT.TRAP 0x1 ;  /* 0x000000040000795c */ /* 0x000fe20000300000 */
.L_x_5302:
[----:B------:R3:W4:Y:S01]  /*af50*/  SYNCS.PHASECHK.TRANS64.TRYWAIT P1, [R21+URZ+0x38850], R12 ;  /* 0x0388500c150075a7 */ /* 0x000722000802017f */
[----:B------:R-:W-:Y:S05]  /*af60*/  @!P0 BRA `(.L_x_5303) ;  /* 0x0000000000048947 */ /* 0x000fea0003800000 */
[----:B------:R-:W-:Y:S01]  /*af70*/  BPT.TRAP 0x1 ;  /* 0x000000040000795c */ /* 0x000fe20000300000 */
.L_x_5303:
[----:B--2---:R-:W-:-:S05]  /*af80*/  VIADD R0, R17, 0x400 ;  /* 0x0000040011007836 */ /* 0x004fca0000000000 */
[----:B------:R-:W-:-:S04]  /*af90*/  SHF.R.U32.HI R0, RZ, 0x4, R0 ;  /* 0x00000004ff007819 */ /* 0x000fc80000011600 */
[----:B------:R-:W-:Y:S01]  /*afa0*/  LOP3.LUT R0, R0, 0x3fff, RZ, 0xc0, !PT ;  /* 0x00003fff00007812 */ /* 0x000fe200078ec0ff */
[----:B----4-:R-:W-:Y:S06]  /*afb0*/  @P1 BRA `(.L_x_5304) ;  /* 0x0000000000081947 */ /* 0x010fec0003800000 */
[----:B------:R-:W2:Y:S02]  /*afc0*/  SYNCS.PHASECHK.TRANS64.TRYWAIT P1, [R21+URZ+0x38850], R12 ;  /* 0x0388500c150075a7 */ /* 0x000ea4000802017f */
[----:B--2---:R-:W-:Y:S05]  /*afd0*/  @!P1 BRA `(.L_x_5305) ;  /* 0x0000019000c09947 */ /* 0x004fea0003800000 */
.L_x_5304:
[----:B------:R-:W-:Y:S05]  /*afe0*/  WARPSYNC.ALL ;  /* 0x0000000000007948 */ /* 0x000fea0003800000 */
[----:B------:R-:W-:Y:S01]  /*aff0*/  LOP3.LUT R209, R0, 0x10000, RZ, 0xfc, !PT ;  /* 0x0001000000d17812 */ /* 0x000fe200078efcff */
[----:B------:R-:W-:Y:S01]  /*b000*/  VIADD R0, R17, 0x26400 ;  /* 0x0002640011007836 */ /* 0x000fe20000000000 */
[----:B------:R-:W-:-:S03]  /*b010*/  WARPGROUP.ARRIVE ;  /* 0x00000000000079c5 */ /* 0x000fc60000000000 */
[----:B0123--:R-:W-:-:S03]  /*b020*/  IMAD R12, R22, 0x1000, R209 ;  /* 0x00001000160c7824 */ /* 0x00ffc600078e02d1 */
[----:B------:R-:W0:Y:S01]  /*b030*/  S2R R20, SR_TID.X ;  /* 0x0000000000147919 */ /* 0x000e220000002100 */
[----:B------:R-:W-:Y:S01]  /*b040*/  IMAD.MOV.U32 R13, RZ, RZ, 0x40000040 ;  /* 0x40000040ff0d7424 */ /* 0x000fe200078e00ff */
[----:B------:R-:W-:Y:S01]  /*b050*/  SHF.R.U32.HI R0, RZ, 0x4, R0 ;  /* 0x00000004ff007819 */ /* 0x000fe20000011600 */
[----:B------:R-:W-:Y:S01]  /*b060*/  IMAD.MOV.U32 R3, RZ, RZ, 0x40000040 ;  /* 0x40000040ff037424 */ /* 0x000fe200078e00ff */
[C---:B------:R-:W-:Y:S01]  /*b070*/  R2UR UR6, R12.reuse ;  /* 0x000000000c0672ca */ /* 0x040fe200000e0000 */
[----:B------:R-:W-:Y:S01]  /*b080*/  VIADD R14, R12, 0x2 ;  /* 0x000000020c0e7836 */ /* 0x000fe20000000000 */
[----:B------:R-:W-:Y:S01]  /*b090*/  LOP3.LUT R0, R0, 0x3fff, RZ, 0xc0, !PT ;  /* 0x00003fff00007812 */ /* 0x000fe200078ec0ff */
[----:B------:R-:W-:Y:S01]  /*b0a0*/  IMAD.MOV.U32 R15, RZ, RZ, 0x40000040 ;  /* 0x40000040ff0f7424 */ /* 0x000fe200078e00ff */
[----:B------:R-:W-:Y:S01]  /*b0b0*/  R2UR UR7, R13 ;  /* 0x000000000d0772ca */ /* 0x000fe200000e0000 */
[----:B------:R-:W-:Y:S01]  /*b0c0*/  IMAD.MOV.U32 R59, RZ, RZ, 0x40000040 ;  /* 0x40000040ff3b7424 */ /* 0x000fe200078e00ff */
[----:B------:R-:W-:Y:S01]  /*b0d0*/  LOP3.LUT R2, R0, 0x10000, RZ, 0xfc, !PT ;  /* 0x0001000000027812 */ /* 0x000fe200078efcff */
[----:B------:R-:W-:Y:S01]  /*b0e0*/  VIADD R61, R12, 0x800 ;  /* 0x000008000c3d7836 */ /* 0x000fe20000000000 */
[----:B------:R-:W-:-:S02]  /*b0f0*/  R2UR UR5, R3 ;  /* 0x00000000030572ca */ /* 0x000fc400000e0000 */
[C---:B------:R-:W-:Y:S01]  /*b100*/  R2UR UR4, R2.reuse ;  /* 0x00000000020472ca */ /* 0x040fe200000e0000 */
[C---:B------:R-:W-:Y:S02]  /*b110*/  VIADD R58, R2.reuse, 0x2 ;  /* 0x00000002023a7836 */ /* 0x040fe40000000000 */
[----:B------:R-:W-:-:S10]  /*b120*/  VIADD R57, R2, 0x800 ;  /* 0x0000080002397836 */ /* 0x000fd40000000000 */
        /* <DEDUP_REMOVED lines=355> */
[----:B------:R-:W-:Y:S02]  /*c760*/  R2UR UR6, R14 ;  /* 0x000000000e0672ca */ /* 0x000fe400000e0000 */
[----:B------:R-:W-:Y:S02]  /*c770*/  R2UR UR7, R15 ;  /* 0x000000000f0772ca */ /* 0x000fe400000e0000 */
[----:B------:R-:W-:Y:S02]  /*c780*/  R2UR UR4, R58 ;  /* 0x000000003a0472ca */ /* 0x000fe400000e0000 */
[----:B------:R-:W-:Y:S02]  /*c790*/  R2UR UR5, R59 ;  /* 0x000000003b0572ca */ /* 0x000fe400000e0000 */
        /* <DEDUP_REMOVED lines=19> */
.L_x_5306:
[----:B------:R-:W2:Y:S01]  /*c8d0*/  LDL R0, [R1+0x18] ;  /* 0x0000180001007983 */ /* 0x000ea20000100800 */
[----:B------:R-:W0:Y:S01]  /*c8e0*/  LDC R12, c[0x0][0x448] ;  /* 0x00011200ff0c7b82 */ /* 0x000e220000000800 */
[----:B------:R-:W-:Y:S02]  /*c8f0*/  ULDC UR4, c[0x0][0xa80] ;  /* 0x0002a00000047ab9 */ /* 0x000fe40000000800 */
[----:B------:R-:W3:Y:S01]  /*c900*/  LDL R20, [R1+0x10] ;  /* 0x0000100001147983 */ /* 0x000ee20000100800 */
[----:B------:R-:W-:-:S03]  /*c910*/  LOP3.LUT R16, R16, 0xffffffef, RZ, 0xc0, !PT ;  /* 0xffffffef10107812 */ /* 0x000fc600078ec0ff */
[----:B------:R-:W4:Y:S01]  /*c920*/  LDL R58, [R1] ;  /* 0x00000000013a7983 */ /* 0x000f220000100800 */
[----:B0-----:R-:W-:-:S13]  /*c930*/  ISETP.NE.AND P5, PT, R12, 0x1, PT ;  /* 0x000000010c00780c */ /* 0x001fda0003fa5270 */
[----:B------:R-:W0:Y:S01]  /*c940*/  @P5 LDC R13, c[0x0][0x44c] ;  /* 0x00011300ff0d5b82 */ /* 0x000e220000000800 */
[----:B------:R-:W-:-:S07]  /*c950*/  @P5 LOP3.LUT R16, R16, 0x10, RZ, 0xfc, !PT ;  /* 0x0000001010105812 */ /* 0x000fce00078efcff */
[----:B------:R-:W1:Y:S01]  /*c960*/  @P5 LDC R15, c[0x0][0x450] ;  /* 0x00011400ff0f5b82 */ /* 0x000e620000000800 */
[----:B--2---:R-:W-:-:S04]  /*c970*/  IMAD.IADD R0, R0, 0x1, R214 ;  /* 0x0000000100007824 */ /* 0x004fc800078e02d6 */
[----:B0-----:R-:W-:-:S05]  /*c980*/  @P5 IMAD.HI.U32 R12, R0, R13, RZ ;  /* 0x0000000d000c5227 */ /* 0x001fca00078e00ff */
[----:B-1----:R-:W-:Y:S01]  /*c990*/  @P5 SHF.R.U32.HI R0, RZ, R15, R12 ;  /* 0x0000000fff005219 */ /* 0x002fe2000001160c */
[----:B------:R-:W-:-:S04]  /*c9a0*/  IMAD R12, R168, -0x40, R57 ;  /* 0xffffffc0a80c7824 */ /* 0x000fc800078e0239 */
[----:B------:R-:W0:Y:S01]  /*c9b0*/  SHFL.IDX PT, R14, R0, RZ, 0x1c1f ;  /* 0x001c1fff000e7589 */ /* 0x000e2200000e0000 */
[----:B------:R-:W-:Y:S02]  /*c9c0*/  IADD3 R13, R213, 0x1, R12 ;  /* 0x00000001d50d7810 */ /* 0x000fe40007ffe00c */
[----:B---3--:R-:W-:Y:S02]  /*c9d0*/  IADD3 R12, -R20, R12, R213 ;  /* 0x0000000c140c7210 */ /* 0x008fe40007ffe1d5 */
[----:B------:R-:W-:-:S04]  /*c9e0*/  IADD3 R13, -R208, R13, -R20 ;  /* 0x0000000dd00d7210 */ /* 0x000fc80007ffe914 */
        /* <DEDUP_REMOVED lines=46> */
[----:B------:R-:W-:Y:S01]  /*ccd0*/  FMNMX.FTZ R20, R37, R20, !PT ;  /* 0x0000001425147209 */ /* 0x000fe20007810000 */
[----:B------:R-:W0:Y:S03]  /*cce0*/  SHFL.IDX PT, R14, R0, 0x1, 0x1c1f ;  /* 0x003c1f00000e7f89 */ /* 0x000e2600000e0000 */
[----:B------:R-:W-:-:S05]  /*ccf0*/  FMNMX.FTZ R20, R53, R20, !PT ;  /* 0x0000001435147209 */ /* 0x000fca0007810000 */
[----:B------:R-:W1:Y:S01]  /*cd00*/  SHFL.BFLY PT, R33, R20, 0x2, 0x1f ;  /* 0x0c401f0014217f89 */ /* 0x000e6200000e0000 */
[----:B0-----:R-:W-:-:S04]  /*cd10*/  VIADDMNMX R14, R14, R13, R12, PT ;  /* 0x0000000d0e0e7246 */ /* 0x001fc8000380010c */
[C---:B------:R-:W-:Y:S02]  /*cd20*/  ISETP.GT.AND P1, PT, R14.reuse, RZ, PT ;  /* 0x000000ff0e00720c */ /* 0x040fe40003f24270 */
[----:B------:R-:W-:Y:S02]  /*cd30*/  ISETP.GT.AND P2, PT, R14, 0x1, PT ;  /* 0x000000010e00780c */ /* 0x000fe40003f44270 */
[----:B-1----:R-:W-:Y:S02]  /*cd40*/  FMNMX.FTZ R24, R20, R33, !PT ;  /* 0x0000002114187209 */ /* 0x002fe40007810000 */
        /* <DEDUP_REMOVED lines=11> */
[----:B------:R-:W-:Y:S01]  /*ce00*/  FMNMX.FTZ R0, R31, R0, !PT ;  /* 0x000000001f007209 */ /* 0x000fe20007810000 */
[----:B------:R-:W0:Y:S01]  /*ce10*/  SHFL.BFLY PT, R13, R24, 0x1, 0x1f ;  /* 0x0c201f00180d7f89 */ /* 0x000e2200000e0000 */
        /* <DEDUP_REMOVED lines=18> */
[----:B------:R-:W-:Y:S01]  /*cf40*/  IMAD.U32 R12, RZ, RZ, UR4 ;  /* 0x00000004ff0c7e24 */ /* 0x000fe2000f8e00ff */
[----:B0-----:R-:W-:Y:S02]  /*cf50*/  FMNMX.FTZ R13, R24, R13, !PT ;  /* 0x0000000d180d7209 */ /* 0x001fe40007810000 */
[----:B------:R-:W-:Y:S02]  /*cf60*/  ISETP.GT.AND P1, PT, R14, 0x30, PT ;  /* 0x000000300e00780c */ /* 0x000fe40003f24270 */
[----:B------:R-:W-:-:S02]  /*cf70*/  FSEL R83, R47, -INF , P3 ;  /* 0xff8000002f537808 */ /* 0x000fc40001800000 */
[----:B------:R-:W-:Y:S01]  /*cf80*/  FMNMX.FTZ R20, R79, R20, !PT ;  /* 0x000000144f147209 */ /* 0x000fe20007810000 */
[----:B------:R-:W-:Y:S01]  /*cf90*/  FMUL.FTZ R24, R13, R12 ;  /* 0x0000000c0d187220 */ /* 0x000fe20000410000 */
[----:B------:R-:W-:Y:S02]  /*cfa0*/  ISETP.GT.AND P2, PT, R14, 0x31, PT ;  /* 0x000000310e00780c */ /* 0x000fe40003f44270 */
        /* <DEDUP_REMOVED lines=8> */
[----:B------:R-:W-:Y:S02]  /*d030*/  FSEL R93, R54, -INF , P1 ;  /* 0xff800000365d7808 */ /* 0x000fe40000800000 */
[----:B------:R-:W-:Y:S01]  /*d040*/  FMNMX.FTZ R20, R91, R20, !PT ;  /* 0x000000145b147209 */ /* 0x000fe20007810000 */
[----:B------:R-:W-:Y:S01]  /*d050*/  FFMA.FTZ R51, R25, R12, -R0 ;  /* 0x0000000c19337223 */ /* 0x000fe20000010800 */
[----:B------:R-:W-:-:S02]  /*d060*/  FSEL R25, R55, -INF , P2 ;  /* 0xff80000037197808 */ /* 0x000fc40001000000 */
[----:B------:R-:W-:-:S04]  /*d070*/  FMNMX.FTZ R20, R93, R20, !PT ;  /* 0x000000145d147209 */ /* 0x000fc80007810000 */
[----:B------:R-:W-:Y:S01]  /*d080*/  FMNMX.FTZ R20, R25, R20, !PT ;  /* 0x0000001419147209 */ /* 0x000fe20007810000 */
[----:B------:R-:W-:-:S04]  /*d090*/  FFMA.FTZ R154, R15, R12, -R0 ;  /* 0x0000000c0f9a7223 */ /* 0x000fc80000010800 */
[----:B------:R-:W0:Y:S02]  /*d0a0*/  SHFL.BFLY PT, R15, R20, 0x2, 0x1f ;  /* 0x0c401f00140f7f89 */ /* 0x000e2400000e0000 */
[----:B0-----:R-:W-:-:S05]  /*d0b0*/  FMNMX.FTZ R15, R20, R15, !PT ;  /* 0x0000000f140f7209 */ /* 0x001fca0007810000 */
[----:B------:R-:W0:Y:S01]  /*d0c0*/  SHFL.BFLY PT, R20, R15, 0x1, 0x1f ;  /* 0x0c201f000f147f89 */ /* 0x000e2200000e0000 */
        /* <DEDUP_REMOVED lines=9> */
[----:B------:R-:W-:Y:S01]  /*d160*/  FFMA.FTZ R162, R63, R12, -R0 ;  /* 0x0000000c3fa27223 */ /* 0x000fe20000010800 */
[----:B0-----:R-:W-:-:S04]  /*d170*/  FMNMX.FTZ R20, R15, R20, !PT ;  /* 0x000000140f147209 */ /* 0x001fc80007810000 */
[C---:B------:R-:W-:Y:S01]  /*d180*/  FSETP.NEU.FTZ.AND P1, PT, R20.reuse, -INF , PT ;  /* 0xff8000001400780b */ /* 0x040fe20003f3d000 */
[-C--:B------:R-:W-:Y:S01]  /*d190*/  FMUL.FTZ R26, R20, R12.reuse ;  /* 0x0000000c141a7220 */ /* 0x080fe20000410000 */
[----:B------:R-:W0:Y:S04]  /*d1a0*/  MUFU.EX2 R152, R152 ;  /* 0x0000009800987308 */ /* 0x000e280000000800 */
[----:B------:R-:W-:Y:S01]  /*d1b0*/  FSEL R26, R26, RZ, P1 ;  /* 0x000000ff1a1a7208 */ /* 0x000fe20000800000 */
[-CC-:B------:R-:W-:Y:S01]  /*d1c0*/  FFMA.FTZ R43, R67, R12.reuse, -R0.reuse ;  /* 0x0000000c432b7223 */ /* 0x180fe20000010800 */
[-CC-:B------:R-:W-:Y:S01]  /*d1d0*/  FFMA.FTZ R156, R45, R12.reuse, -R0.reuse ;  /* 0x0000000c2d9c7223 */ /* 0x180fe20000010800 */
[-CC-:B------:R-:W-:Y:S01]  /*d1e0*/  FFMA.FTZ R39, R49, R12.reuse, -R0.reuse ;  /* 0x0000000c31277223 */ /* 0x180fe20000010800 */
[-CC-:B------:R-:W-:Y:S01]  /*d1f0*/  FFMA.FTZ R158, R37, R12.reuse, -R0.reuse ;  /* 0x0000000c259e7223 */ /* 0x180fe20000010800 */
[-C--:B------:R-:W-:Y:S01]  /*d200*/  FFMA.FTZ R29, R53, R12.reuse, -R0 ;  /* 0x0000000c351d7223 */ /* 0x080fe20000010800 */
[-CC-:B------:R-:W-:Y:S01]  /*d210*/  FFMA.FTZ R153, R33, R12.reuse, -R26.reuse ;  /* 0x0000000c21997223 */ /* 0x180fe2000001081a */
[-CC-:B------:R-:W-:Y:S01]  /*d220*/  FFMA.FTZ R0, R27, R12.reuse, -R26.reuse ;  /* 0x0000000c1b007223 */ /* 0x180fe2000001081a */
[----:B------:R-:W1:Y:S01]  /*d230*/  MUFU.EX2 R154, R154 ;  /* 0x0000009a009a7308 */ /* 0x000e620000000800 */
[-CC-:B------:R-:W-:Y:S01]  /*d240*/  FFMA.FTZ R155, R73, R12.reuse, -R26.reuse ;  /* 0x0000000c499b7223 */ /* 0x180fe2000001081a */
[----:B------:R-:W-:-:S06]  /*d250*/  FFMA.FTZ R14, R31, R12, -R26 ;  /* 0x0000000c1f0e7223 */ /* 0x000fcc000001081a */
[----:B------:R-:W-:Y:S01]  /*d260*/  MUFU.EX2 R153, R153 ;  /* 0x0000009900997308 */ /* 0x000fe20000000800 */
[----:B------:R-:W-:-:S07]  /*d270*/  FFMA.FTZ R165, R75, R12, -R26 ;  /* 0x0000000c4ba57223 */ /* 0x000fce000001081a */
[----:B------:R-:W2:Y:S01]  /*d280*/  MUFU.EX2 R0, R0 ;  /* 0x0000000000007308 */ /* 0x000ea20000000800 */
[----:B------:R-:W-:-:S07]  /*d290*/  VIADD R24, R21, 0x38840 ;  /* 0x0003884015187836 */ /* 0x000fce0000000000 */
[----:B------:R-:W3:Y:S01]  /*d2a0*/  MUFU.EX2 R55, R55 ;  /* 0x0000003700377308 */ /* 0x000ee20000000800 */
[----:B------:R-:W-:Y:S01]  /*d2b0*/  FFMA.FTZ R30, R35, R12, -R26 ;  /* 0x0000000c231e7223 */ /* 0x000fe2000001081a */
[----:B0-----:R-:W-:-:S06]  /*d2c0*/  FADD.FTZ R33, R152, R51 ;  /* 0x0000003398217221 */ /* 0x001fcc0000010000 */
[----:B------:R-:W0:Y:S01]  /*d2d0*/  MUFU.EX2 R155, R155 ;  /* 0x0000009b009b7308 */ /* 0x000e220000000800 */
[----:B------:R-:W-:-:S07]  /*d2e0*/  PRMT R24, R189, 0x654, R24 ;  /* 0x00000654bd187816 */ /* 0x000fce0000000018 */
[----:B------:R-:W5:Y:S01]  /*d2f0*/  MUFU.EX2 R164, R164 ;  /* 0x000000a400a47308 */ /* 0x000f620000000800 */
[----:B------:R-:W-:Y:S01]  /*d300*/  LOP3.LUT R15, R56, 0x2000000, RZ, 0xfc, !PT ;  /* 0x02000000380f7812 */ /* 0x000fe200078efcff */
[----:B------:R-:W-:-:S06]  /*d310*/  IMAD.MOV.U32 R27, RZ, RZ, 0x40000040 ;  /* 0x40000040ff1b7424 */ /* 0x000fcc00078e00ff */
[----:B------:R-:W4:Y:S01]  /*d320*/  MUFU.EX2 R14, R14 ;  /* 0x0000000e000e7308 */ /* 0x000f220000000800 */
[----:B------:R-:W-:Y:S01]  /*d330*/  FFMA.FTZ R31, R25, R12, -R26 ;  /* 0x0000000c191f7223 */ /* 0x000fe2000001081a */
[----:B-1----:R-:W-:-:S06]  /*d340*/  FADD.FTZ R38, R154, R33 ;  /* 0x000000219a267221 */ /* 0x002fcc0000010000 */
[----:B------:R-:W1:Y:S01]  /*d350*/  MUFU.EX2 R57, R57 ;  /* 0x0000003900397308 */ /* 0x000e620000000800 */
[----:B------:R-:W-:Y:S01]  /*d360*/  IMAD.MOV.U32 R25, RZ, RZ, 0x40000040 ;  /* 0x40000040ff197424 */ /* 0x000fe200078e00ff */
[----:B------:R3:W-:Y:S01]  /*d370*/  SYNCS.ARRIVE.TRANS64.RED.A1T0 RZ, [R24+URZ], RZ ;  /* 0x000000ff18ff79a7 */ /* 0x0007e2000810043f */
[----:B------:R-:W-:-:S05]  /*d380*/  R2UR UR11, R27 ;  /* 0x000000001b0b72ca */ /* 0x000fca00000e0000 */
[----:B------:R-:W1:Y:S01]  /*d390*/  MUFU.EX2 R165, R165 ;  /* 0x000000a500a57308 */ /* 0x000e620000000800 */
[----:B--2---:R-:W-:Y:S01]  /*d3a0*/  FADD.FTZ R36, R153, R0 ;  /* 0x0000000099247221 */ /* 0x004fe20000010000 */
[----:B---3--:R-:W-:Y:S02]  /*d3b0*/  IMAD R24, R22, 0x1000, R15 ;  /* 0x0000100016187824 */ /* 0x008fe400078e020f */
[----:B------:R-:W-:-:S04]  /*d3c0*/  FFMA.FTZ R167, R77, R12, -R26 ;  /* 0x0000000c4da77223 */ /* 0x000fc8000001081a */
[----:B------:R-:W2:Y:S01]  /*d3d0*/  MUFU.EX2 R166, R166 ;  /* 0x000000a600a67308 */ /* 0x000ea20000000800 */
[----:B------:R-:W-:Y:S01]  /*d3e0*/  FADD.FTZ R27, R55, R38 ;  /* 0x00000026371b7221 */ /* 0x000fe20000010000 */
[-CC-:B------:R-:W-:Y:S01]  /*d3f0*/  FFMA.FTZ R28, R81, R12.reuse, -R26.reuse ;  /* 0x0000000c511c7223 */ /* 0x180fe2000001081a */
[-CC-:B------:R-:W-:Y:S01]  /*d400*/  FFMA.FTZ R161, R87, R12.reuse, -R26.reuse ;  /* 0x0000000c57a17223 */ /* 0x180fe2000001081a */
[----:B------:R-:W-:-:S04]  /*d410*/  FFMA.FTZ R32, R85, R12, -R26 ;  /* 0x0000000c55207223 */ /* 0x000fc8000001081a */
[----:B------:R-:W3:Y:S01]  /*d420*/  MUFU.EX2 R30, R30 ;  /* 0x0000001e001e7308 */ /* 0x000ee20000000800 */
[-CC-:B------:R-:W-:Y:S01]  /*d430*/  FFMA.FTZ R163, R79, R12.reuse, -R26.reuse ;  /* 0x0000000c4fa37223 */ /* 0x180fe2000001081a */
[-CC-:B------:R-:W-:Y:S01]  /*d440*/  FFMA.FTZ R34, R83, R12.reuse, -R26.reuse ;  /* 0x0000000c53227223 */ /* 0x180fe2000001081a */
[-CC-:B------:R-:W-:Y:S01]  /*d450*/  FFMA.FTZ R157, R89, R12.reuse, -R26.reuse ;  /* 0x0000000c599d7223 */ /* 0x180fe2000001081a */
[-CC-:B------:R-:W-:Y:S01]  /*d460*/  FFMA.FTZ R91, R91, R12.reuse, -R26.reuse ;  /* 0x0000000c5b5b7223 */ /* 0x180fe2000001081a */
[----:B------:R-:W-:-:S03]  /*d470*/  FFMA.FTZ R93, R93, R12, -R26 ;  /* 0x0000000c5d5d7223 */ /* 0x000fc6000001081a */
[----:B------:R-:W3:Y:S01]  /*d480*/  MUFU.EX2 R47, R47 ;  /* 0x0000002f002f7308 */ /* 0x000ee20000000800 */
[----:B------:R-:W-:Y:S01]  /*d490*/  R2UR UR7, R25 ;  /* 0x00000000190772ca */ /* 0x000fe200000e0000 */
[----:B------:R-:W-:Y:S02]  /*d4a0*/  VIADD R26, R24, 0x80 ;  /* 0x00000080181a7836 */ /* 0x000fe40000000000 */
[----:B0-----:R-:W-:Y:S01]  /*d4b0*/  FADD.FTZ R25, R155, R36 ;  /* 0x000000249b197221 */ /* 0x001fe20000010000 */
[----:B-----5:R-:W-:Y:S01]  /*d4c0*/  FADD.FTZ R38, R164, R27 ;  /* 0x0000001ba4267221 */ /* 0x020fe20000010000 */
[----:B------:R-:W-:Y:S02]  /*d4d0*/  IMAD.MOV.U32 R27, RZ, RZ, 0x40000040 ;  /* 0x40000040ff1b7424 */ /* 0x000fe400078e00ff */
[----:B------:R-:W0:Y:S01]  /*d4e0*/  MUFU.EX2 R160, R160 ;  /* 0x000000a000a07308 */ /* 0x000e220000000800 */
[----:B----4-:R-:W-:Y:S01]  /*d4f0*/  FADD.FTZ R36, R14, R25 ;  /* 0x000000190e247221 */ /* 0x010fe20000010000 */
[----:B------:R-:W-:Y:S01]  /*d500*/  R2UR UR10, R26 ;  /* 0x000000001a0a72ca */ /* 0x000fe200000e0000 */
[----:B-1----:R-:W-:Y:S01]  /*d510*/  FADD.FTZ R33, R57, R38 ;  /* 0x0000002639217221 */ /* 0x002fe20000010000 */
[----:B------:R-:W-:-:S04]  /*d520*/  VIADD R26, R24, 0x100 ;  /* 0x00000100181a7836 */ /* 0x000fc80000000000 */
[----:B------:R-:W1:Y:S01]  /*d530*/  MUFU.EX2 R167, R167 ;  /* 0x000000a700a77308 */ /* 0x000e620000000800 */
[----:B------:R-:W-:Y:S01]  /*d540*/  R2UR UR15, R27 ;  /* 0x000000001b0f72ca */ /* 0x000fe200000e0000 */
[----:B------:R-:W-:Y:S01]  /*d550*/  FADD.FTZ R27, R165, R36 ;  /* 0x00000024a51b7221 */ /* 0x000fe20000010000 */
[----:B--2---:R-:W-:-:S05]  /*d560*/  FADD.FTZ R36, R166, R33 ;  /* 0x00000021a6247221 */ /* 0x004fca0000010000 */
[----:B------:R-:W2:Y:S01]  /*d570*/  MUFU.EX2 R41, R41 ;  /* 0x0000002900297308 */ /* 0x000ea20000000800 */
[----:B------:R-:W-:Y:S01]  /*d580*/  R2UR UR14, R26 ;  /* 0x000000001a0e72ca */ /* 0x000fe200000e0000 */
[----:B---3--:R-:W-:-:S06]  /*d590*/  FADD.FTZ R26, R30, R27 ;  /* 0x0000001b1e1a7221 */ /* 0x008fcc0000010000 */
[----:B------:R-:W3:Y:S01]  /*d5a0*/  MUFU.EX2 R28, R28 ;  /* 0x0000001c001c7308 */ /* 0x000ee20000000800 */
[----:B------:R-:W-:Y:S01]  /*d5b0*/  FADD.FTZ R27, R47, R36 ;  /* 0x000000242f1b7221 */ /* 0x000fe20000010000 */
[----:B------:R-:W-:-:S06]  /*d5c0*/  IMAD.MOV.U32 R25, RZ, RZ, 0x40000040 ;  /* 0x40000040ff197424 */ /* 0x000fcc00078e00ff */
[----:B------:R-:W4:Y:S01]  /*d5d0*/  MUFU.EX2 R162, R162 ;  /* 0x000000a200a27308 */ /* 0x000f220000000800 */
[----:B0-----:R-:W-:-:S07]  /*d5e0*/  FADD.FTZ R36, R160, R27 ;  /* 0x0000001ba0247221 */ /* 0x001fce0000010000 */
[----:B------:R-:W0:Y:S01]  /*d5f0*/  MUFU.EX2 R161, R161 ;  /* 0x000000a100a17308 */ /* 0x000e220000000800 */
[----:B------:R-:W-:-:S07]  /*d600*/  R2UR UR19, R25 ;  /* 0x00000000191372ca */ /* 0x000fce00000e0000 */
[----:B------:R-:W5:Y:S01]  /*d610*/  MUFU.EX2 R43, R43 ;  /* 0x0000002b002b7308 */ /* 0x000f620000000800 */
[----:B-1----:R-:W-:Y:S01]  /*d620*/  FADD.FTZ R25, R167, R26 ;  /* 0x0000001aa7197221 */ /* 0x002fe20000010000 */
[----:B--2---:R-:W-:-:S06]  /*d630*/  FADD.FTZ R27, R41, R36 ;  /* 0x00000024291b7221 */ /* 0x004fcc0000010000 */
[----:B------:R-:W1:Y:S01]  /*d640*/  MUFU.EX2 R32, R32 ;  /* 0x0000002000207308 */ /* 0x000e620000000800 */
[----:B------:R-:W-:Y:S01]  /*d650*/  R2UR UR6, R24 ;  /* 0x00000000180672ca */ /* 0x000fe200000e0000 */
[----:B---3--:R-:W-:Y:S01]  /*d660*/  FADD.FTZ R26, R28, R25 ;  /* 0x000000191c1a7221 */ /* 0x008fe20000010000 */
[----:B------:R-:W-:-:S05]  /*d670*/  F2FP.F16.F32.PACK_AB R155, R14, R155 ;  /* 0x0000009b0e9b723e */ /* 0x000fca00000000ff */
[----:B------:R-:W2:Y:S01]  /*d680*/  MUFU.EX2 R163, R163 ;  /* 0x000000a300a37308 */ /* 0x000ea20000000800 */
[----:B------:R-:W-:Y:S02]  /*d690*/  VIADD R24, R24, 0x180 ;  /* 0x0000018018187836 */ /* 0x000fe40000000000 */
[----:B----4-:R-:W-:-:S05]  /*d6a0*/  FADD.FTZ R14, R162, R27 ;  /* 0x0000001ba20e7221 */ /* 0x010fca0000010000 */
[----:B------:R-:W3:Y:S01]  /*d6b0*/  MUFU.EX2 R156, R156 ;  /* 0x0000009c009c7308 */ /* 0x000ee20000000800 */
[----:B0-----:R-:W-:-:S07]  /*d6c0*/  FADD.FTZ R25, R161, R26 ;  /* 0x0000001aa1197221 */ /* 0x001fce0000010000 */
[----:B------:R-:W0:Y:S01]  /*d6d0*/  MUFU.EX2 R34, R34 ;  /* 0x0000002200227308 */ /* 0x000e220000000800 */
[----:B------:R-:W-:Y:S01]  /*d6e0*/  R2UR UR18, R24 ;  /* 0x00000000181272ca */ /* 0x000fe200000e0000 */
[----:B-----5:R-:W-:Y:S01]  /*d6f0*/  FADD.FTZ R27, R43, R14 ;  /* 0x0000000e2b1b7221 */ /* 0x020fe20000010000 */
[----:B------:R-:W-:-:S05]  /*d700*/  F2FP.F16.F32.PACK_AB R153, R0, R153 ;  /* 0x000000990099723e */ /* 0x000fca00000000ff */
[----:B------:R-:W4:Y:S01]  /*d710*/  MUFU.EX2 R39, R39 ;  /* 0x0000002700277308 */ /* 0x000f220000000800 */
[----:B-1----:R-:W-:-:S07]  /*d720*/  FADD.FTZ R0, R32, R25 ;  /* 0x0000001920007221 */ /* 0x002fce0000010000 */
[----:B------:R-:W1:Y:S01]  /*d730*/  MUFU.EX2 R157, R157 ;  /* 0x0000009d009d7308 */ /* 0x000e620000000800 */
[----:B--2---:R-:W-:-:S07]  /*d740*/  FADD.FTZ R25, R163, R0 ;  /* 0x00000000a3197221 */ /* 0x004fce0000010000 */
[----:B------:R-:W2:Y:S08]  /*d750*/  MUFU.EX2 R158, R158 ;  /* 0x0000009e009e7308 */ /* 0x000eb00000000800 */
[----:B------:R-:W-:Y:S08]  /*d760*/  MUFU.EX2 R29, R29 ;  /* 0x0000001d001d7308 */ /* 0x000ff00000000800 */
[----:B------:R-:W5:Y:S08]  /*d770*/  MUFU.EX2 R24, R91 ;  /* 0x0000005b00187308 */ /* 0x000f700000000800 */
[----:B------:R-:W-:Y:S08]  /*d780*/  MUFU.EX2 R93, R93 ;  /* 0x0000005d005d7308 */ /* 0x000ff00000000800 */
[----:B------:R-:W5:Y:S01]  /*d790*/  MUFU.EX2 R14, R31 ;  /* 0x0000001f000e7308 */ /* 0x000f620000000800 */
[----:B---3--:R-:W-:Y:S01]  /*d7a0*/  FADD.FTZ R26, R156, R27 ;  /* 0x0000001b9c1a7221 */ /* 0x008fe20000010000 */
[----:B0-----:R-:W-:Y:S01]  /*d7b0*/  FADD.FTZ R0, R34, R25 ;  /* 0x0000001922007221 */ /* 0x001fe20000010000 */
[----:B------:R-:W-:-:S02]  /*d7c0*/  F2FP.F16.F32.PACK_AB R152, R51, R152 ;  /* 0x000000983398723e */ /* 0x000fc400000000ff */
[----:B----4-:R-:W-:Y:S01]  /*d7d0*/  FADD.FTZ R27, R39, R26 ;  /* 0x0000001a271b7221 */ /* 0x010fe20000010000 */
[----:B-1----:R-:W-:Y:S01]  /*d7e0*/  FADD.FTZ R25, R157, R0 ;  /* 0x000000009d197221 */ /* 0x002fe20000010000 */
[----:B------:R-:W-:Y:S01]  /*d7f0*/  F2FP.F16.F32.PACK_AB R154, R55, R154 ;  /* 0x0000009a379a723e */ /* 0x000fe200000000ff */
[----:B------:R-:W-:Y:S01]  /*d800*/  BAR.SYNC.DEFER_BLOCKING 0xf, 0x100 ;  /* 0x03c4000000007b1d */ /* 0x000fe20000010000 */
[----:B------:R-:W-:Y:S01]  /*d810*/  F2FP.F16.F32.PACK_AB R164, R57, R164 ;  /* 0x000000a439a4723e */ /* 0x000fe200000000ff */
[----:B--2---:R-:W-:Y:S01]  /*d820*/  FADD.FTZ R0, R158, R27 ;  /* 0x0000001b9e007221 */ /* 0x004fe20000010000 */
[----:B------:R-:W-:Y:S02]  /*d830*/  F2FP.F16.F32.PACK_AB R165, R30, R165 ;  /* 0x000000a51ea5723e */ /* 0x000fe400000000ff */
[----:B------:R-:W-:Y:S02]  /*d840*/  F2FP.F16.F32.PACK_AB R166, R47, R166 ;  /* 0x000000a62fa6723e */ /* 0x000fe400000000ff */
[----:B------:R-:W-:Y:S01]  /*d850*/  F2FP.F16.F32.PACK_AB R167, R28, R167 ;  /* 0x000000a71ca7723e */ /* 0x000fe200000000ff */
[----:B-----5:R-:W-:Y:S01]  /*d860*/  FADD.FTZ R26, R24, R25 ;  /* 0x00000019181a7221 */ /* 0x020fe20000010000 */
        /* <DEDUP_REMOVED lines=8> */
[----:B------:R-:W-:Y:S01]  /*d8f0*/  STSM.16.M88.4 [R227+0x36400], R152 ;  /* 0x03640098e3007844 */ /* 0x000fe20000000200 */
[----:B------:R-:W-:Y:S01]  /*d900*/  FADD.FTZ R0, R29, R0 ;  /* 0x000000001d007221 */ /* 0x000fe20000010000 */
[----:B------:R-:W-:Y:S02]  /*d910*/  FADD.FTZ R169, R93, R26 ;  /* 0x0000001a5da97221 */ /* 0x000fe40000010000 */
[----:B------:R-:W-:Y:S04]  /*d920*/  STSM.16.M88.4 [R228], R164 ;  /* 0x000000a4e4007844 */ /* 0x000fe80000000200 */
[----:B------:R0:W-:Y:S04]  /*d930*/  STSM.16.M88.4 [R58], R160 ;  /* 0x000000a03a007844 */ /* 0x0001e80000000200 */
[----:B------:R1:W-:Y:S01]  /*d940*/  STSM.16.M88.4 [R229], R156 ;  /* 0x0000009ce5007844 */ /* 0x0003e20000000200 */
[----:B0-----:R-:W-:-:S06]  /*d950*/  WARPGROUP.ARRIVE ;  /* 0x00000000000079c5 */ /* 0x001fcc0000000000 */
        /* <DEDUP_REMOVED lines=8> */
[----:B------:R-:W-:Y:S01]  /*d9e0*/  HGMMA.64x256x16.F32 R24, R160, gdesc[UR12].tnspB, R24, gsb0 ;  /* 0x43e0000ca0187df0 */ /* 0x000fe20008000818 */
[----:B------:R-:W-:Y:S02]  /*d9f0*/  FADD.FTZ R14, R14, R169 ;  /* 0x000000a90e0e7221 */ /* 0x000fe40000010000 */
        /* <DEDUP_REMOVED lines=15> */
.L_x_5307:
[----:B------:R-:W2:Y:S01]  /*daf0*/  LDL R154, [R1+0xc] ;  /* 0x00000c00019a7983 */ /* 0x000ea20000100800 */
[----:B------:R-:W-:Y:S01]  /*db00*/  VIADD R21, R21, 0x38860 ;  /* 0x0003886015157836 */ /* 0x000fe20000000000 */
[----:B------:R-:W0:Y:S01]  /*db10*/  @P5 LDC R152, c[0x0][0x44c] ;  /* 0x00011300ff985b82 */ /* 0x000e220000000800 */
[----:B------:R-:W-:Y:S01]  /*db20*/  IMAD.MOV.U32 R153, RZ, RZ, R214 ;  /* 0x000000ffff997224 */ /* 0x000fe200078e00d6 */
[----:B------:R-:W-:Y:S01]  /*db30*/  ULDC UR36, c[0x0][0xa80] ;  /* 0x0002a00000247ab9 */ /* 0x000fe20000000800 */
[----:B------:R-:W-:Y:S01]  /*db40*/  ULDC UR37, c[0x0][0xa80] ;  /* 0x0002a00000257ab9 */ /* 0x000fe20000000800 */
[----:B------:R-:W-:Y:S01]  /*db50*/  PRMT R21, R189, 0x654, R21 ;  /* 0x00000654bd157816 */ /* 0x000fe20000000015 */
[----:B------:R-:W-:Y:S03]  /*db60*/  BSSY B1, `(.L_x_5308) ;  /* 0x0000397000017945 */ /* 0x000fe60003800000 */
[----:B------:R1:W-:Y:S02]  /*db70*/  SYNCS.ARRIVE.TRANS64.RED.A1T0 RZ, [R21+URZ], RZ ;  /* 0x000000ff15ff79a7 */ /* 0x0003e4000810043f */
[----:B-1----:R-:W1:Y:S01]  /*db80*/  @P5 LDC R21, c[0x0][0x450] ;  /* 0x00011400ff155b82 */ /* 0x002e620000000800 */
[----:B0-----:R-:W-:-:S05]  /*db90*/  @P5 IMAD.HI.U32 R152, R214, R152, RZ ;  /* 0x00000098d6985227 */ /* 0x001fca00078e00ff */
[----:B-1----:R-:W-:-:S04]  /*dba0*/  @P5 SHF.R.U32.HI R153, RZ, R21, R152 ;  /* 0x00000015ff995219 */ /* 0x002fc80000011698 */
[----:B------:R-:W-:-:S04]  /*dbb0*/  IADD3 R21, R153, R213, -R208 ;  /* 0x000000d599157210 */ /* 0x000fc80007ffe8d0 */
[----:B------:R-:W-:-:S04]  /*dbc0*/  SHF.R.S32.HI R152, RZ, 0x1f, R21 ;  /* 0x0000001fff987819 */ /* 0x000fc80000011415 */
[----:B------:R-:W-:Y:S01]  /*dbd0*/  LEA.HI R152, R152, R21, RZ, 0x6 ;  /* 0x0000001598987211 */ /* 0x000fe200078f30ff */
[----:B------:R-:W-:-:S03]  /*dbe0*/  VIADD R21, R168, 0xfffffffe ;  /* 0xfffffffea8157836 */ /* 0x000fc60000000000 */
[----:B------:R-:W-:-:S04]  /*dbf0*/  SHF.R.S32.HI R211, RZ, 0x6, R152 ;  /* 0x00000006ffd37819 */ /* 0x000fc80000011498 */
[----:B--2---:R-:W-:-:S04]  /*dc00*/  VIMNMX R211, R154, R211, !PT ;  /* 0x000000d39ad37248 */ /* 0x004fc80007fe0100 */
[----:B------:R-:W-:-:S13]  /*dc10*/  ISETP.GE.AND P1, PT, R21, R211, PT ;  /* 0x000000d31500720c */ /* 0x000fda0003f26270 */
[----:B------:R-:W-:Y:S05]  /*dc20*/  @!P1 BRA `(.L_x_5309) ;  /* 0x0000003800289947 */ /* 0x000fea0003800000 */
[----:B------:R-:W-:Y:S01]  /*dc30*/  BSSY B0, `(.L_x_5309) ;  /* 0x0000389000007945 */ /* 0x000fe20003800000 */
[----:B------:R-:W-:Y:S02]  /*dc40*/  IMAD.MOV.U32 R198, RZ, RZ, R20 ;  /* 0x000000ffffc67224 */ /* 0x000fe400078e0014 */
[----:B------:R-:W-:Y:S02]  /*dc50*/  IMAD.MOV.U32 R197, RZ, RZ, R13 ;  /* 0x000000ffffc57224 */ /* 0x000fe400078e000d */
[----:B------:R-:W-:-:S07]  /*dc60*/  IMAD.MOV.U32 R199, RZ, RZ, R22 ;  /* 0x000000ffffc77224 */ /* 0x000fce00078e0016 */
.L_x_5322:
[----:B------:R-:W-:-:S05]  /*dc70*/  VIADD R22, R199, 0x1 ;  /* 0x00000001c7167836 */ /* 0x000fca0000000000 */
[----:B------:R-:W-:-:S04]  /*dc80*/  ISETP.NE.AND P1, PT, R22, 0x2, PT ;  /* 0x000000021600780c */ /* 0x000fc80003f25270 */
[----:B------:R-:W-:Y:S02]  /*dc90*/  SEL R12, RZ, 0x1, P1 ;  /* 0x00000001ff0c7807 */ /* 0x000fe40000800000 */
[----:B------:R-:W-:Y:S02]  /*dca0*/  SEL R22, R22, RZ, P1 ;  /* 0x000000ff16167207 */ /* 0x000fe40000800000 */
[----:B------:R-:W-:Y:S01]  /*dcb0*/  LOP3.LUT R23, R23, R12, RZ, 0x3c, !PT ;  /* 0x0000000c17177212 */ /* 0x000fe200078e3cff */
[----:B0-----:R-:W-:Y:S06]  /*dcc0*/  @!P0 BRA `(.L_x_5310) ;  /* 0x0000000000048947 */ /* 0x001fec0003800000 */
[----:B------:R-:W-:Y:S01]  /*dcd0*/  BPT.TRAP 0x1 ;  /* 0x000000040000795c */ /* 0x000fe20000300000 */
.L_x_5310:
[----:B------:R-:W-:Y:S01]  /*dce0*/  IMAD R196, R22, 0x8, R17 ;  /* 0x0000000816c47824 */ /* 0x000fe200078e0211 */
[----:B------:R-:W-:-:S04]  /*dcf0*/  SHF.L.U32 R20, R23, 0x1f, RZ ;  /* 0x0000001f17147819 */ /* 0x000fc800000006ff */
[----:B------:R0:W1:Y:S01]  /*dd00*/  SYNCS.PHASECHK.TRANS64.TRYWAIT P1, [R196+URZ+0x38830], R20 ;  /* 0x03883014c40075a7 */ /* 0x000062000802017f */
[----:B------:R-:W-:Y:S05]  /*dd10*/  @!P0 BRA `(.L_x_5311) ;  /* 0x0000000000048947 */ /* 0x000fea0003800000 */
[----:B------:R-:W-:Y:S01]  /*dd20*/  BPT.TRAP 0x1 ;  /* 0x000000040000795c */ /* 0x000fe20000300000 */
.L_x_5311:
[----:B------:R-:W-:Y:S01]  /*dd30*/  BSSY B2, `(.L_x_5312) ;  /* 0x0000006000027945 */ /* 0x000fe20003800000 */
[----:B------:R-:W-:Y:S02]  /*dd40*/  IMAD R154, R22, 0x200, R207 ;  /* 0x00000200169a7824 */ /* 0x000fe400078e02cf */
[----:B------:R-:W-:Y:S01]  /*dd50*/  IMAD.MOV.U32 R155, RZ, RZ, 0x40000040 ;  /* 0x40000040ff9b7424 */ /* 0x000fe200078e00ff */
[----:B-1----:R-:W-:Y:S06]  /*dd60*/  @P1 BRA `(.L_x_5313) ;  /* 0x0000000000081947 */ /* 0x002fec0003800000 */
[----:B------:R-:W1:Y:S02]  /*dd70*/  SYNCS.PHASECHK.TRANS64.TRYWAIT P1, [R196+URZ+0x38830], R20 ;  /* 0x03883014c40075a7 */ /* 0x000e64000802017f */
[----:B-1----:R-:W-:Y:S05]  /*dd80*/  @!P1 BRA `(.L_x_5314) ;  /* 0x0000016400689947 */ /* 0x002fea0003800000 */
.L_x_5313:
[----:B------:R-:W-:Y:S05]  /*dd90*/  BSYNC B2 ;  /* 0x0000000000027941 */ /* 0x000fea0003800000 */
.L_x_5312:
        /* <DEDUP_REMOVED lines=36> */
.L_x_5315:
[----:B------:R2:W3:Y:S01]  /*dfe0*/  SYNCS.PHASECHK.TRANS64.TRYWAIT P1, [R196+URZ+0x38850], R20 ;  /* 0x03885014c40075a7 */ /* 0x0004e2000802017f */
[----:B------:R-:W-:Y:S05]  /*dff0*/  @!P0 BRA `(.L_x_5316) ;  /* 0x0000000000048947 */ /* 0x000fea0003800000 */
[----:B------:R-:W-:Y:S01]  /*e000*/  BPT.TRAP 0x1 ;  /* 0x000000040000795c */ /* 0x000fe20000300000 */
.L_x_5316:
[----:B------:R-:W-:Y:S04]  /*e010*/  BSSY B2, `(.L_x_5317) ;  /* 0x0000004000027945 */ /* 0x000fe80003800000 */
[----:B---3--:R-:W-:Y:S05]  /*e020*/  @P1 BRA `(.L_x_5318) ;  /* 0x0000000000081947 */ /* 0x008fea0003800000 */
[----:B------:R-:W3:Y:S02]  /*e030*/  SYNCS.PHASECHK.TRANS64.TRYWAIT P1, [R196+URZ+0x38850], R20 ;  /* 0x03885014c40075a7 */ /* 0x000ee4000802017f */
[----:B---3--:R-:W-:Y:S05]  /*e040*/  @!P1 BRA `(.L_x_5319) ;  /* 0x0000016000cc9947 */ /* 0x008fea0003800000 */
.L_x_5318:
[----:B------:R-:W-:Y:S05]  /*e050*/  BSYNC B2 ;  /* 0x0000000000027941 */ /* 0x000fea0003800000 */
.L_x_5317:
        /* <DEDUP_REMOVED lines=13> */
[----:B------:R-:W-:-:S03]  /*e130*/  IMAD.MOV.U32 R205, RZ, RZ, 0xa00 ;  /* 0x00000a00ffcd7424 */ /* 0x000fc600078e00ff */
        /* <DEDUP_REMOVED lines=9> */
[----:B----4-:R-:W-:Y:S01]  /*e1d0*/  SHF.R.U32.HI R202, RZ, 0x7, R202 ;  /* 0x00000007ffca7819 */ /* 0x010fe200000116ca */
[----:B------:R-:W-:Y:S02]  /*e1e0*/  WARPGROUP.DEPBAR.LE gsb0, 0x0 ;  /* 0x00008000000079c5 */ /* 0x000fe40000010000 */
[----:B------:R-:W-:-:S08]  /*e1f0*/  WARPGROUP.ARRIVE ;  /* 0x00000000000079c5 */ /* 0x000fd00000000000 */
        /* <DEDUP_REMOVED lines=148> */
[----:B------:R-:W-:Y:S02]  /*eb40*/  R2UR UR6, R12 ;  /* 0x000000000c0672ca */ /* 0x000fe400000e0000 */
[----:B------:R-:W-:Y:S01]  /*eb50*/  R2UR UR7, R13 ;  /* 0x000000000d0772ca */ /* 0x000fe200000e0000 */
[----:B------:R-:W4:Y:S01]  /*eb60*/  SHFL.IDX PT, R12, R202, RZ, 0x1f ;  /* 0x00001fffca0c7589 */ /* 0x000f2200000e0000 */
[----:B------:R-:W-:Y:S01]  /*eb70*/  IMAD.MOV.U32 R13, RZ, RZ, 0x40000040 ;  /* 0x40000040ff0d7424 */ /* 0x000fe200078e00ff */
[----:B----4-:R-:W-:-:S04]  /*eb80*/  ISETP.GT.AND P1, PT, R12, 0x7f, PT ;  /* 0x0000007f0c00780c */ /* 0x010fc80003f24270 */
[----:B0123--:R-:W-:Y:S02]  /*eb90*/  SEL R20, RZ, 0x2, !P1 ;  /* 0x00000002ff147807 */ /* 0x00ffe40004800000 */
[----:B------:R-:W-:-:S03]  /*eba0*/  SEL R205, R205, 0x980, P1 ;  /* 0x00000980cdcd7807 */ /* 0x000fc60000800000 */
[----:B------:R-:W-:Y:S01]  /*ebb0*/  IMAD.IADD R12, R20, 0x1, R201 ;  /* 0x00000001140c7824 */ /* 0x000fe200078e02c9 */
        /* <DEDUP_REMOVED lines=9> */
[----:B------:R-:W-:Y:S01]  /*ec50*/  IMAD.MOV.U32 R12, RZ, RZ, 0x4 ;  /* 0x00000004ff0c7424 */ /* 0x000fe200078e00ff */
[----:B------:R-:W-:-:S04]  /*ec60*/  R2UR UR5, R13 ;  /* 0x000000000d0572ca */ /* 0x000fc800000e0000 */
[C---:B------:R-:W-:Y:S02]  /*ec70*/  SEL R13, R12.reuse, 0x2, P1 ;  /* 0x000000020c0d7807 */ /* 0x040fe40000800000 */
[----:B------:R-:W-:-:S03]  /*ec80*/  SEL R12, R12, 0x6, !P1 ;  /* 0x000000060c0c7807 */ /* 0x000fc60004800000 */
[----:B------:R-:W-:Y:S01]  /*ec90*/  IMAD.IADD R202, R201, 0x1, R13 ;  /* 0x00000001c9ca7824 */ /* 0x000fe200078e020d */
        /* <DEDUP_REMOVED lines=142> */
[----:B------:R-:W-:Y:S02]  /*f580*/  WARPGROUP.DEPBAR.LE gsb0, 0x0 ;  /* 0x00008000000079c5 */ /* 0x000fe40000010000 */
[----:B------:R-:W-:-:S10]  /*f590*/  WARPGROUP.ARRIVE ;  /* 0x00000000000079c5 */ /* 0x000fd40000000000 */
        /* <DEDUP_REMOVED lines=15> */
[----:B------:R-:W-:Y:S02]  /*f690*/  IMAD.MOV.U32 R203, RZ, RZ, 0x40000040 ;  /* 0x40000040ffcb7424 */ /* 0x000fe400078e00ff */
[----:B------:R-:W-:Y:S01]  /*f6a0*/  IMAD.MOV.U32 R13, RZ, RZ, 0x40000040 ;  /* 0x40000040ff0d7424 */ /* 0x000fe200078e00ff */
[----:B------:R-:W-:Y:S01]  /*f6b0*/  R2UR UR6, R202 ;  /* 0x00000000ca0672ca */ /* 0x000fe200000e0000 */
[----:B------:R-:W-:Y:S01]  /*f6c0*/  IMAD.IADD R202, R204, 0x1, R12 ;  /* 0x00000001ccca7824 */ /* 0x000fe200078e020c */
[----:B------:R-:W-:Y:S01]  /*f6d0*/  R2UR UR7, R203 ;  /* 0x00000000cb0772ca */ /* 0x000fe200000e0000 */
[----:B------:R-:W-:-:S02]  /*f6e0*/  IMAD.IADD R12, R12, 0x1, R201 ;  /* 0x000000010c0c7824 */ /* 0x000fc400078e02c9 */
[----:B------:R-:W-:Y:S02]  /*f6f0*/  IMAD.MOV.U32 R203, RZ, RZ, 0x40000040 ;  /* 0x40000040ffcb7424 */ /* 0x000fe400078e00ff */
[----:B------:R-:W-:-:S05]  /*f700*/  IMAD.MOV.U32 R201, RZ, RZ, 0x40 ;  /* 0x00000040ffc97424 */ /* 0x000fca00078e00ff */
[----:B------:R-:W-:-:S04]  /*f710*/  SEL R201, R201, 0x3e, P1 ;  /* 0x0000003ec9c97807 */ /* 0x000fc80000800000 */
[----:B------:R-:W-:Y:S01]  /*f720*/  LOP3.LUT R201, R201, 0x6, RZ, 0xc0, !PT ;  /* 0x00000006c9c97812 */ /* 0x000fe200078ec0ff */
[----:B------:R-:W-:Y:S02]  /*f730*/  WARPGROUP.DEPBAR.LE gsb0, 0x0 ;  /* 0x00008000000079c5 */ /* 0x000fe40000010000 */
[----:B------:R-:W-:-:S06]  /*f740*/  WARPGROUP.ARRIVE ;  /* 0x00000000000079c5 */ /* 0x000fcc0000000000 */
[----:B------:R-:W-:Y:S01]  /*f750*/  HGMMA.64x64x16.F32 R152, gdesc[UR4], R152, gsb0 ;  /* 0x00e00000049879f0 */ /* 0x000fe20008000898 */
[----:B------:R-:W-:Y:S02]  /*f760*/  R2UR UR4, R202 ;  /* 0x00000000ca0472ca */ /* 0x000fe400000e0000 */
[----:B------:R-:W-:Y:S02]  /*f770*/  R2UR UR5, R203 ;  /* 0x00000000cb0572ca */ /* 0x000fe400000e0000 */
[----:B------:R-:W-:Y:S02]  /*f780*/  R2UR UR6, R12 ;  /* 0x000000000c0672ca */ /* 0x000fe400000e0000 */
[----:B------:R-:W-:Y:S01]  /*f790*/  R2UR UR7, R13 ;  /* 0x000000000d0772ca */ /* 0x000fe200000e0000 */
[----:B------:R-:W-:-:S05]  /*f7a0*/  IMAD.MOV.U32 R13, RZ, RZ, 0x1000 ;  /* 0x00001000ff0d7424 */ /* 0x000fca00078e00ff */
[----:B------:R-:W-:-:S04]  /*f7b0*/  SEL R13, R13, 0xf80, P1 ;  /* 0x00000f800d0d7807 */ /* 0x000fc80000800000 */
        /* <DEDUP_REMOVED lines=18> */
.L_x_5320:
[----:B------:R-:W2:Y:S01]  /*f8e0*/  LDL R12, [R1+0x18] ;  /* 0x00001800010c7983 */ /* 0x000ea20000100800 */
[----:B------:R-:W0:Y:S03]  /*f8f0*/  LDC R13, c[0x0][0x448] ;  /* 0x00011200ff0d7b82 */ /* 0x000e260000000800 */
[----:B------:R-:W3:Y:S04]  /*f900*/  LDL R200, [R1+0x10] ;  /* 0x0000100001c87983 */ /* 0x000ee80000100800 */
[----:B------:R-:W4:Y:S01]  /*f910*/  LDL R203, [R1] ;  /* 0x0000000001cb7983 */ /* 0x000f220000100800 */
[----:B0-----:R-:W-:-:S13]  /*f920*/  ISETP.NE.AND P1, PT, R13, 0x1, PT ;  /* 0x000000010d00780c */ /* 0x001fda0003f25270 */
[----:B------:R-:W0:Y:S08]  /*f930*/  @P1 LDC R20, c[0x0][0x44c] ;  /* 0x00011300ff141b82 */ /* 0x000e300000000800 */
[----:B------:R-:W1:Y:S01]  /*f940*/  @P1 LDC R13, c[0x0][0x450] ;  /* 0x00011400ff0d1b82 */ /* 0x000e620000000800 */
[----:B------:R-:W-:-:S04]  /*f950*/  LOP3.LUT R16, R16, 0xfff7ffff, RZ, 0xc0, !PT ;  /* 0xfff7ffff10107812 */ /* 0x000fc800078ec0ff */
[----:B------:R-:W-:-:S04]  /*f960*/  @P0 LOP3.LUT R16, R16, 0x80000, RZ, 0xfc, !PT ;  /* 0x0008000010100812 */ /* 0x000fc800078efcff */
[----:B------:R-:W-:Y:S01]  /*f970*/  LOP3.LUT R16, R16, 0xffefffff, RZ, 0xc0, !PT ;  /* 0xffefffff10107812 */ /* 0x000fe200078ec0ff */
[----:B--2---:R-:W-:-:S04]  /*f980*/  IMAD.IADD R12, R12, 0x1, R214 ;  /* 0x000000010c0c7824 */ /* 0x004fc800078e02d6 */
[----:B0-----:R-:W-:-:S05]  /*f990*/  @P1 IMAD.HI.U32 R20, R12, R20, RZ ;  /* 0x000000140c141227 */ /* 0x001fca00078e00ff */
[----:B-1----:R-:W-:-:S05]  /*f9a0*/  @P1 SHF.R.U32.HI R12, RZ, R13, R20 ;  /* 0x0000000dff0c1219 */ /* 0x002fca0000011614 */
[----:B------:R-:W0:Y:S01]  /*f9b0*/  SHFL.IDX PT, R13, R12, RZ, 0x1c1f ;  /* 0x001c1fff0c0d7589 */ /* 0x000e2200000e0000 */
[----:B------:R-:W-:-:S03]  /*f9c0*/  IMAD.MOV.U32 R20, RZ, RZ, -0x40 ;  /* 0xffffffc0ff147424 */ /* 0x000fc600078e00ff */
[----:B------:R-:W1:Y:S01]  /*f9d0*/  SHFL.IDX PT, R12, R12, 0x1, 0x1c1f ;  /* 0x003c1f000c0c7f89 */ /* 0x000e6200000e0000 */
[----:B------:R-:W-:-:S05]  /*f9e0*/  IMAD R20, R21, R20, 0x1 ;  /* 0x0000000115147424 */ /* 0x000fca00078e0214 */
[----:B---3--:R-:W-:-:S05]  /*f9f0*/  IADD3 R20, R213, R20, -R200 ;  /* 0x00000014d5147210 */ /* 0x008fca0007ffe8c8 */
[----:B------:R-:W-:-:S04]  /*fa00*/  IMAD.IADD R20, R20, 0x1, -R208 ;  /* 0x0000000114147824 */ /* 0x000fc800078e0ad0 */
[C---:B0-----:R-:W-:Y:S02]  /*fa10*/  IMAD.IADD R13, R20.reuse, 0x1, R13 ;  /* 0x00000001140d7824 */ /* 0x041fe400078e020d */
[----:B-1----:R-:W-:-:S03]  /*fa20*/  IMAD.IADD R12, R20, 0x1, R12 ;  /* 0x00000001140c7824 */ /* 0x002fc600078e020c */
        /* <DEDUP_REMOVED lines=51> */
[----:B------:R-:W-:Y:S02]  /*fd60*/  FSEL R175, R175, -INF , P5 ;  /* 0xff800000afaf7808 */ /* 0x000fe40002800000 */
[----:B------:R-:W-:Y:S02]  /*fd70*/  FMNMX.FTZ R12, R174, R12, !PT ;  /* 0x0000000cae0c7209 */ /* 0x000fe40007810000 */
[----:B------:R-:W-:Y:S02]  /*fd80*/  FSEL R178, R178, -INF , P4 ;  /* 0xff800000b2b27808 */ /* 0x000fe40002000000 */
[----:B------:R-:W-:Y:S02]  /*fd90*/  FMNMX.FTZ R12, R175, R12, !PT ;  /* 0x0000000caf0c7209 */ /* 0x000fe40007810000 */
[----:B------:R-:W-:-:S02]  /*fda0*/  FSEL R179, R179, -INF , P3 ;  /* 0xff800000b3b37808 */ /* 0x000fc40001800000 */
[----:B------:R-:W-:Y:S02]  /*fdb0*/  FMNMX.FTZ R12, R178, R12, !PT ;  /* 0x0000000cb20c7209 */ /* 0x000fe40007810000 */
[----:B------:R-:W-:Y:S02]  /*fdc0*/  FSEL R182, R182, -INF , P2 ;  /* 0xff800000b6b67808 */ /* 0x000fe40001000000 */
[----:B------:R-:W-:Y:S02]  /*fdd0*/  FMNMX.FTZ R12, R179, R12, !PT ;  /* 0x0000000cb30c7209 */ /* 0x000fe40007810000 */
[----:B------:R-:W-:Y:S02]  /*fde0*/  FSEL R183, R183, -INF , P1 ;  /* 0xff800000b7b77808 */ /* 0x000fe40000800000 */
[----:B------:R-:W-:-:S04]  /*fdf0*/  FMNMX.FTZ R12, R182, R12, !PT ;  /* 0x0000000cb60c7209 */ /* 0x000fc80007810000 */
[----:B------:R-:W-:-:S05]  /*fe00*/  FMNMX.FTZ R12, R183, R12, !PT ;  /* 0x0000000cb70c7209 */ /* 0x000fca0007810000 */
[----:B------:R-:W0:Y:S02]  /*fe10*/  SHFL.BFLY PT, R20, R12, 0x2, 0x1f ;  /* 0x0c401f000c147f89 */ /* 0x000e2400000e0000 */
[----:B0-----:R-:W-:-:S05]  /*fe20*/  FMNMX.FTZ R20, R12, R20, !PT ;  /* 0x000000140c147209 */ /* 0x001fca0007810000 */
[----:B------:R-:W0:Y:S01]  /*fe30*/  SHFL.BFLY PT, R12, R20, 0x1, 0x1f ;  /* 0x0c201f00140c7f89 */ /* 0x000e2200000e0000 */
[C---:B------:R-:W-:Y:S02]  /*fe40*/  ISETP.GT.AND P0, PT, R13.reuse, 0x21, PT ;  /* 0x000000210d00780c */ /* 0x040fe40003f04270 */
[----:B------:R-:W-:Y:S02]  /*fe50*/  ISETP.GT.AND P1, PT, R13, 0x29, PT ;  /* 0x000000290d00780c */ /* 0x000fe40003f24270 */
[----:B0-----:R-:W-:-:S04]  /*fe60*/  FMNMX.FTZ R20, R20, R12, !PT ;  /* 0x0000000c14147209 */ /* 0x001fc80007810000 */
[----:B------:R-:W-:-:S04]  /*fe70*/  FSETP.NEU.FTZ.AND P6, PT, R20, -INF , PT ;  /* 0xff8000001400780b */ /* 0x000fc80003fdd000 */
[----:B------:R-:W-:Y:S02]  /*fe80*/  FSEL R12, R20, RZ, P6 ;  /* 0x000000ff140c7208 */ /* 0x000fe40003000000 */
[----:B------:R-:W-:-:S03]  /*fe90*/  @P0 LOP3.LUT R16, R16, 0x100000, RZ, 0xfc, !PT ;  /* 0x0010000010100812 */ /* 0x000fc600078efcff */
[----:B------:R-:W-:Y:S01]  /*fea0*/  FADD.FTZ R198, -R12, R198 ;  /* 0x000000c60cc67221 */ /* 0x000fe20000010100 */
[----:B------:R-:W-:Y:S01]  /*feb0*/  IMAD.U32 R12, RZ, RZ, UR37 ;  /* 0x00000025ff0c7e24 */ /* 0x000fe2000f8e00ff */
[----:B------:R-:W-:-:S03]  /*fec0*/  LOP3.LUT R16, R16, 0xffdfffff, RZ, 0xc0, !PT ;  /* 0xffdfffff10107812 */ /* 0x000fc600078ec0ff */
[----:B------:R-:W-:Y:S01]  /*fed0*/  FMUL.FTZ R153, R20, R12 ;  /* 0x0000000c14997220 */ /* 0x000fe20000410000 */
[----:B------:R-:W-:Y:S02]  /*fee0*/  @P1 LOP3.LUT R16, R16, 0x200000, RZ, 0xfc, !PT ;  /* 0x0020000010101812 */ /* 0x000fe400078efcff */
[----:B------:R-:W-:Y:S02]  /*fef0*/  ISETP.GT.AND P2, PT, R13, 0x30, PT ;  /* 0x000000300d00780c */ /* 0x000fe40003f44270 */
[----:B------:R-:W-:Y:S02]  /*ff00*/  FSEL R153, R153, RZ, P6 ;  /* 0x000000ff99997208 */ /* 0x000fe40003000000 */
[C---:B------:R-:W-:Y:S02]  /*ff10*/  ISETP.GT.AND P3, PT, R13.reuse, 0x31, PT ;  /* 0x000000310d00780c */ /* 0x040fe40003f64270 */
[C---:B------:R-:W-:Y:S02]  /*ff20*/  ISETP.GT.AND P4, PT, R13.reuse, 0x38, PT ;  /* 0x000000380d00780c */ /* 0x040fe40003f84270 */
[----:B------:R-:W-:-:S02]  /*ff30*/  ISETP.GT.AND P5, PT, R13, 0x39, PT ;  /* 0x000000390d00780c */ /* 0x000fc40003fa4270 */
[C---:B------:R-:W-:Y:S02]  /*ff40*/  ISETP.GT.AND P1, PT, R13.reuse, 0x19, PT ;  /* 0x000000190d00780c */ /* 0x040fe40003f24270 */
[C---:B------:R-:W-:Y:S02]  /*ff50*/  ISETP.GT.AND P0, PT, R13.reuse, 0x20, PT ;  /* 0x000000200d00780c */ /* 0x040fe40003f04270 */
[----:B------:R-:W-:Y:S01]  /*ff60*/  ISETP.GT.AND P6, PT, R13, 0x28, PT ;  /* 0x000000280d00780c */ /* 0x000fe20003fc4270 */
[----:B------:R-:W-:-:S05]  /*ff70*/  VIADD R13, R196, 0x38840 ;  /* 0x00038840c40d7836 */ /* 0x000fca0000000000 */
[----:B------:R-:W-:-:S04]  /*ff80*/  PRMT R13, R189, 0x654, R13 ;  /* 0x00000654bd0d7816 */ /* 0x000fc8000000000d */
[----:B------:R0:W-:Y:S02]  /*ff90*/  SYNCS.ARRIVE.TRANS64.RED.A1T0 RZ, [R13+URZ], RZ ;  /* 0x000000ff0dff79a7 */ /* 0x0001e4000810043f */
[----:B0-----:R-:W-:-:S04]  /*ffa0*/  FMNMX.FTZ R13, R152, R197, !PT ;  /* 0x000000c5980d7209 */ /* 0x001fc80007810000 */
        /* <DEDUP_REMOVED lines=8> */
[----:B------:R-:W-:Y:S02]  /*10030*/  LOP3.LUT P0, RZ, R16, 0x100000, RZ, 0xc0, !PT ;  /* 0x0010000010ff7812 */ /* 0x000fe4000780c0ff */
[----:B------:R-:W-:-:S02]  /*10040*/  FMNMX.FTZ R13, R165, R13, !PT ;  /* 0x0000000da50d7209 */ /* 0x000fc40007810000 */
[----:B------:R-:W-:Y:S02]  /*10050*/  FSEL R169, R169, -INF , P0 ;  /* 0xff800000a9a97808 */ /* 0x000fe40000000000 */
[----:B------:R-:W-:Y:S02]  /*10060*/  FMNMX.FTZ R13, R168, R13, !PT ;  /* 0x0000000da80d7209 */ /* 0x000fe40007810000 */
[----:B------:R-:W-:Y:S02]  /*10070*/  LOP3.LUT P1, RZ, R16, 0x200000, RZ, 0xc0, !PT ;  /* 0x0020000010ff7812 */ /* 0x000fe4000782c0ff */
[----:B------:R-:W-:Y:S02]  /*10080*/  FSEL R172, R172, -INF , P6 ;  /* 0xff800000acac7808 */ /* 0x000fe40003000000 */
[----:B------:R-:W-:Y:S02]  /*10090*/  FMNMX.FTZ R13, R169, R13, !PT ;  /* 0x0000000da90d7209 */ /* 0x000fe40007810000 */
[----:B------:R-:W-:-:S02]  /*100a0*/  FSEL R173, R173, -INF , P1 ;  /* 0xff800000adad7808 */ /* 0x000fc40000800000 */
        /* <DEDUP_REMOVED lines=8> */
[----:B------:R-:W-:Y:S01]  /*10130*/  FMNMX.FTZ R13, R180, R13, !PT ;  /* 0x0000000db40d7209 */ /* 0x000fe20007810000 */
[----:B------:R-:W-:-:S03]  /*10140*/  FFMA.FTZ R154, R154, R12, -R153 ;  /* 0x0000000c9a9a7223 */ /* 0x000fc60000010899 */
[----:B------:R-:W-:Y:S01]  /*10150*/  FMNMX.FTZ R13, R181, R13, !PT ;  /* 0x0000000db50d7209 */ /* 0x000fe20007810000 */
        /* <DEDUP_REMOVED lines=14> */
[----:B------:R-:W-:-:S02]  /*10240*/  FFMA.FTZ R183, R183, R12, -R153 ;  /* 0x0000000cb7b77223 */ /* 0x000fc40000010899 */
[----:B------:R0:W-:Y:S02]  /*10250*/  MUFU.EX2 R153, R154 ;  /* 0x0000009a00997308 */ /* 0x0001e40000000800 */
[----:B0-----:R-:W0:Y:S01]  /*10260*/  SHFL.BFLY PT, R154, R13, 0x2, 0x1f ;  /* 0x0c401f000d9a7f89 */ /* 0x001e2200000e0000 */
[----:B------:R-:W-:-:S05]  /*10270*/  FMUL.FTZ R171, R198, R12 ;  /* 0x0000000cc6ab7220 */ /* 0x000fca0000410000 */
[----:B------:R-:W-:Y:S08]  /*10280*/  MUFU.EX2 R155, R155 ;  /* 0x0000009b009b7308 */ /* 0x000ff00000000800 */
[----:B------:R-:W1:Y:S01]  /*10290*/  MUFU.EX2 R171, R171 ;  /* 0x000000ab00ab7308 */ /* 0x000e620000000800 */
[----:B0-----:R-:W-:-:S05]  /*102a0*/  FMNMX.FTZ R13, R13, R154, !PT ;  /* 0x0000009a0d0d7209 */ /* 0x001fca0007810000 */
[----:B------:R-:W0:Y:S01]  /*102b0*/  SHFL.BFLY PT, R198, R13, 0x1, 0x1f ;  /* 0x0c201f000dc67f89 */ /* 0x000e2200000e0000 */
[----:B-1----:R-:W-:Y:S01]  /*102c0*/  FFMA.FTZ R14, R171, R14, R153 ;  /* 0x0000000eab0e7223 */ /* 0x002fe20000010099 */
[----:B------:R-:W-:-:S03]  /*102d0*/  F2FP.F16.F32.PACK_AB R153, R155, R153 ;  /* 0x000000999b99723e */ /* 0x000fc600000000ff */
[----:B------:R-:W-:Y:S02]  /*102e0*/  FADD.FTZ R14, R155, R14 ;  /* 0x0000000e9b0e7221 */ /* 0x000fe40000010000 */
[----:B------:R1:W-:Y:S01]  /*102f0*/  MUFU.EX2 R155, R158 ;  /* 0x0000009e009b7308 */ /* 0x0003e20000000800 */
[----:B------:R-:W-:Y:S02]  /*10300*/  ISETP.NE.AND P1, PT, R212, RZ, PT ;  /* 0x000000ffd400720c */ /* 0x000fe40003f25270 */
[----:B0-----:R-:W-:-:S04]  /*10310*/  FMNMX.FTZ R13, R13, R198, !PT ;  /* 0x000000c60d0d7209 */ /* 0x001fc80007810000 */
[----:B------:R-:W-:-:S04]  /*10320*/  FSETP.NEU.FTZ.AND P2, PT, R13, -INF , PT ;  /* 0xff8000000d00780b */ /* 0x000fc80003f5d000 */
[----:B-1----:R-:W-:-:S05]  /*10330*/  FSEL R158, R13, RZ, P2 ;  /* 0x000000ff0d9e7208 */ /* 0x002fca0001000000 */
[----:B------:R-:W-:Y:S01]  /*10340*/  FADD.FTZ R158, -R158, R197 ;  /* 0x000000c59e9e7221 */ /* 0x000fe20000010100 */
[----:B------:R-:W-:Y:S03]  /*10350*/  MUFU.EX2 R154, R163 ;  /* 0x000000a3009a7308 */ /* 0x000fe60000000800 */
[----:B------:R-:W-:-:S05]  /*10360*/  FMUL.FTZ R158, R158, R12 ;  /* 0x0000000c9e9e7220 */ /* 0x000fca0000410000 */
[----:B------:R0:W1:Y:S02]  /*10370*/  MUFU.EX2 R163, R158 ;  /* 0x0000009e00a37308 */ /* 0x0000640000000800 */
[----:B0-----:R-:W-:-:S04]  /*10380*/  @!P1 IMAD R158, R199, 0x40, R193 ;  /* 0x00000040c79e9824 */ /* 0x001fc800078e02c1 */
[----:B------:R-:W-:-:S05]  /*10390*/  @!P1 IMAD R158, R158, 0x4, R17 ;  /* 0x000000049e9e9824 */ /* 0x000fca00078e0211 */
[----:B-1----:R-:W-:Y:S04]  /*103a0*/  @!P1 STS [R158+0x38400], R163 ;  /* 0x038400a39e009388 */ /* 0x002fe80000000800 */
[----:B------:R0:W-:Y:S02]  /*103b0*/  @!P1 STS [R158+0x38420], R171 ;  /* 0x038420ab9e009388 */ /* 0x0001e40000000800 */
[----:B0-----:R-:W-:-:S05]  /*103c0*/  FMUL.FTZ R158, R13, R12 ;  /* 0x0000000c0d9e7220 */ /* 0x001fca0000410000 */
[----:B------:R-:W-:-:S05]  /*103d0*/  FSEL R158, R158, RZ, P2 ;  /* 0x000000ff9e9e7208 */ /* 0x000fca0001000000 */
[-CC-:B------:R-:W-:Y:S01]  /*103e0*/  FFMA.FTZ R152, R152, R12.reuse, -R158.reuse ;  /* 0x0000000c98987223 */ /* 0x180fe2000001089e */
[-CC-:B------:R-:W-:Y:S01]  /*103f0*/  FFMA.FTZ R200, R200, R12.reuse, -R158.reuse ;  /* 0x0000000cc8c87223 */ /* 0x180fe2000001089e */
[----:B------:R-:W-:-:S04]  /*10400*/  FFMA.FTZ R156, R156, R12, -R158 ;  /* 0x0000000c9c9c7223 */ /* 0x000fc8000001089e */
[----:B------:R-:W0:Y:S01]  /*10410*/  MUFU.EX2 R152, R152 ;  /* 0x0000009800987308 */ /* 0x000e220000000800 */
[-CC-:B------:R-:W-:Y:S01]  /*10420*/  FFMA.FTZ R157, R157, R12.reuse, -R158.reuse ;  /* 0x0000000c9d9d7223 */ /* 0x180fe2000001089e */
[----:B------:R-:W-:-:S06]  /*10430*/  FFMA.FTZ R160, R160, R12, -R158 ;  /* 0x0000000ca0a07223 */ /* 0x000fcc000001089e */
[----:B------:R-:W1:Y:S01]  /*10440*/  MUFU.EX2 R200, R200 ;  /* 0x000000c800c87308 */ /* 0x000e620000000800 */
[-CC-:B------:R-:W-:Y:S01]  /*10450*/  FFMA.FTZ R197, R161, R12.reuse, -R158.reuse ;  /* 0x0000000ca1c57223 */ /* 0x180fe2000001089e */
[-CC-:B------:R-:W-:Y:S01]  /*10460*/  FFMA.FTZ R199, R164, R12.reuse, -R158.reuse ;  /* 0x0000000ca4c77223 */ /* 0x180fe2000001089e */
[-CC-:B------:R-:W-:Y:S01]  /*10470*/  FFMA.FTZ R165, R165, R12.reuse, -R158.reuse ;  /* 0x0000000ca5a57223 */ /* 0x180fe2000001089e */
[----:B------:R-:W-:-:S04]  /*10480*/  FFMA.FTZ R164, R168, R12, -R158 ;  /* 0x0000000ca8a47223 */ /* 0x000fc8000001089e */
[----:B------:R-:W-:Y:S01]  /*10490*/  MUFU.EX2 R159, R159 ;  /* 0x0000009f009f7308 */ /* 0x000fe20000000800 */
[-CC-:B------:R-:W-:Y:S01]  /*104a0*/  FFMA.FTZ R198, R169, R12.reuse, -R158.reuse ;  /* 0x0000000ca9c67223 */ /* 0x180fe2000001089e */
[-CC-:B------:R-:W-:Y:S01]  /*104b0*/  FFMA.FTZ R161, R172, R12.reuse, -R158.reuse ;  /* 0x0000000caca17223 */ /* 0x180fe2000001089e */
[-CC-:B------:R-:W-:Y:S01]  /*104c0*/  FFMA.FTZ R173, R173, R12.reuse, -R158.reuse ;  /* 0x0000000cadad7223 */ /* 0x180fe2000001089e */
[-CC-:B------:R-:W-:Y:S01]  /*104d0*/  FFMA.FTZ R176, R176, R12.reuse, -R158.reuse ;  /* 0x0000000cb0b07223 */ /* 0x180fe2000001089e */
[----:B------:R-:W-:-:S03]  /*104e0*/  FFMA.FTZ R177, R177, R12, -R158 ;  /* 0x0000000cb1b17223 */ /* 0x000fc6000001089e */
[----:B------:R-:W2:Y:S01]  /*104f0*/  MUFU.EX2 R156, R156 ;  /* 0x0000009c009c7308 */ /* 0x000ea20000000800 */
[-CC-:B------:R-:W-:Y:S01]  /*10500*/  FFMA.FTZ R180, R180, R12.reuse, -R158.reuse ;  /* 0x0000000cb4b47223 */ /* 0x180fe2000001089e */
[----:B------:R-:W-:-:S06]  /*10510*/  FFMA.FTZ R181, R181, R12, -R158 ;  /* 0x0000000cb5b57223 */ /* 0x000fcc000001089e */
[----:B------:R-:W3:Y:S01]  /*10520*/  MUFU.EX2 R162, R162 ;  /* 0x000000a200a27308 */ /* 0x000ee20000000800 */
[----:B0-----:R-:W-:-:S07]  /*10530*/  FFMA.FTZ R0, R163, R0, R152 ;  /* 0x00000000a3007223 */ /* 0x001fce0000010098 */
[----:B------:R0:W5:Y:S01]  /*10540*/  MUFU.EX2 R158, R157 ;  /* 0x0000009d009e7308 */ /* 0x0001620000000800 */
[----:B-1----:R-:W-:-:S07]  /*10550*/  FADD.FTZ R0, R200, R0 ;  /* 0x00000000c8007221 */ /* 0x002fce0000010000 */
[----:B------:R-:W1:Y:S01]  /*10560*/  MUFU.EX2 R160, R160 ;  /* 0x000000a000a07308 */ /* 0x000e620000000800 */
[----:B0-----:R-:W-:Y:S01]  /*10570*/  FADD.FTZ R157, R155, R14 ;  /* 0x0000000e9b9d7221 */ /* 0x001fe20000010000 */
[----:B--2---:R-:W-:-:S06]  /*10580*/  FADD.FTZ R0, R156, R0 ;  /* 0x000000009c007221 */ /* 0x004fcc0000010000 */
[----:B------:R-:W0:Y:S01]  /*10590*/  MUFU.EX2 R166, R166 ;  /* 0x000000a600a67308 */ /* 0x000e220000000800 */
[----:B------:R-:W-:-:S07]  /*105a0*/  FADD.FTZ R157, R159, R157 ;  /* 0x0000009d9f9d7221 */ /* 0x000fce0000010000 */
[----:B------:R-:W2:Y:S01]  /*105b0*/  MUFU.EX2 R202, R197 ;  /* 0x000000c500ca7308 */ /* 0x000ea20000000800 */
[----:B---3--:R-:W-:Y:S01]  /*105c0*/  FADD.FTZ R157, R162, R157 ;  /* 0x0000009da29d7221 */ /* 0x008fe20000010000 */
[----:B-----5:R-:W-:-:S06]  /*105d0*/  FADD.FTZ R0, R158, R0 ;  /* 0x000000009e007221 */ /* 0x020fcc0000010000 */
[----:B------:R-:W3:Y:S01]  /*105e0*/  MUFU.EX2 R167, R167 ;  /* 0x000000a700a77308 */ /* 0x000ee20000000800 */
[----:B------:R-:W-:-:S07]  /*105f0*/  F2FP.F16.F32.PACK_AB R155, R159, R155 ;  /* 0x0000009b9f9b723e */ /* 0x000fce00000000ff */
[----:B------:R-:W5:Y:S01]  /*10600*/  MUFU.EX2 R199, R199 ;  /* 0x000000c700c77308 */ /* 0x000f620000000800 */
[----:B------:R-:W-:Y:S01]  /*10610*/  FADD.FTZ R159, R154, R157 ;  /* 0x0000009d9a9f7221 */ /* 0x000fe20000010000 */
[----:B-1----:R-:W-:-:S06]  /*10620*/  FADD.FTZ R0, R160, R0 ;  /* 0x00000000a0007221 */ /* 0x002fcc0000010000 */
[----:B------:R-:W-:Y:S08]  /*10630*/  MUFU.EX2 R170, R170 ;  /* 0x000000aa00aa7308 */ /* 0x000ff00000000800 */
[----:B------:R-:W1:Y:S08]  /*10640*/  MUFU.EX2 R165, R165 ;  /* 0x000000a500a57308 */ /* 0x000e700000000800 */
[----:B------:R-:W4:Y:S08]  /*10650*/  MUFU.EX2 R201, R201 ;  /* 0x000000c900c97308 */ /* 0x000f300000000800 */
[----:B------:R-:W-:Y:S08]  /*10660*/  MUFU.EX2 R174, R174 ;  /* 0x000000ae00ae7308 */ /* 0x000ff00000000800 */
[----:B------:R-:W-:Y:S08]  /*10670*/  MUFU.EX2 R175, R175 ;  /* 0x000000af00af7308 */ /* 0x000ff00000000800 */
[----:B------:R-:W-:Y:S08]  /*10680*/  MUFU.EX2 R14, R164 ;  /* 0x000000a4000e7308 */ /* 0x000ff00000000800 */
[----:B------:R-:W4:Y:S08]  /*10690*/  MUFU.EX2 R172, R198 ;  /* 0x000000c600ac7308 */ /* 0x000f300000000800 */
[----:B------:R3:W-:Y:S08]  /*106a0*/  MUFU.EX2 R197, R161 ;  /* 0x000000a100c57308 */ /* 0x0007f00000000800 */
[----:B------:R-:W4:Y:S01]  /*106b0*/  MUFU.EX2 R173, R173 ;  /* 0x000000ad00ad7308 */ /* 0x000f220000000800 */
[----:B0-----:R-:W-:-:S07]  /*106c0*/  FADD.FTZ R159, R166, R159 ;  /* 0x0000009fa69f7221 */ /* 0x001fce0000010000 */
[----:B------:R-:W-:Y:S08]  /*106d0*/  MUFU.EX2 R178, R178 ;  /* 0x000000b200b27308 */ /* 0x000ff00000000800 */
[----:B------:R-:W-:Y:S08]  /*106e0*/  MUFU.EX2 R179, R179 ;  /* 0x000000b300b37308 */ /* 0x000ff00000000800 */
[----:B------:R-:W-:Y:S08]  /*106f0*/  MUFU.EX2 R182, R182 ;  /* 0x000000b600b67308 */ /* 0x000ff00000000800 */
[----:B------:R-:W-:Y:S08]  /*10700*/  MUFU.EX2 R183, R183 ;  /* 0x000000b700b77308 */ /* 0x000ff00000000800 */
[----:B------:R-:W-:Y:S08]  /*10710*/  MUFU.EX2 R176, R176 ;  /* 0x000000b000b07308 */ /* 0x000ff00000000800 */
[----:B------:R-:W0:Y:S08]  /*10720*/  MUFU.EX2 R177, R177 ;  /* 0x000000b100b17308 */ /* 0x000e300000000800 */
[----:B------:R-:W-:Y:S08]  /*10730*/  MUFU.EX2 R180, R180 ;  /* 0x000000b400b47308 */ /* 0x000ff00000000800 */
[----:B------:R-:W0:Y:S01]  /*10740*/  MUFU.EX2 R181, R181 ;  /* 0x000000b500b57308 */ /* 0x000e220000000800 */
[----:B--2---:R-:W-:Y:S01]  /*10750*/  FADD.FTZ R0, R202, R0 ;  /* 0x00000000ca007221 */ /* 0x004fe20000010000 */
[----:B------:R-:W-:-:S02]  /*10760*/  IMAD R168, R22, 0x1000, R15 ;  /* 0x0000100016a87824 */ /* 0x000fc400078e020f */
[----:B---3--:R-:W-:Y:S01]  /*10770*/  FADD.FTZ R161, R167, R159 ;  /* 0x0000009fa7a17221 */ /* 0x008fe20000010000 */
[----:B------:R-:W-:Y:S02]  /*10780*/  IMAD.MOV.U32 R169, RZ, RZ, 0x40000040 ;  /* 0x40000040ffa97424 */ /* 0x000fe400078e00ff */
[----:B-----5:R-:W-:Y:S01]  /*10790*/  FADD.FTZ R0, R199, R0 ;  /* 0x00000000c7007221 */ /* 0x020fe20000010000 */
[----:B------:R-:W-:Y:S01]  /*107a0*/  F2FP.F16.F32.PACK_AB R157, R154, R162 ;  /* 0x000000a29a9d723e */ /* 0x000fe200000000ff */
[-C--:B------:R-:W-:Y:S01]  /*107b0*/  FMUL.FTZ R26, R26, R171.reuse ;  /* 0x000000ab1a1a7220 */ /* 0x080fe20000410000 */
[----:B------:R-:W-:Y:S01]  /*107c0*/  F2FP.F16.F32.PACK_AB R152, R200, R152 ;  /* 0x00000098c898723e */ /* 0x000fe200000000ff */
[-C--:B------:R-:W-:Y:S01]  /*107d0*/  FMUL.FTZ R27, R27, R171.reuse ;  /* 0x000000ab1b1b7220 */ /* 0x080fe20000410000 */
[----:B------:R-:W-:Y:S01]  /*107e0*/  F2FP.F16.F32.PACK_AB R154, R158, R156 ;  /* 0x0000009c9e9a723e */ /* 0x000fe200000000ff */
[----:B------:R-:W-:Y:S01]  /*107f0*/  BAR.SYNC.DEFER_BLOCKING 0xf, 0x100 ;  /* 0x03c4000000007b1d */ /* 0x000fe20000010000 */
        /* <DEDUP_REMOVED lines=63> */
[-C--:B------:R-:W-:Y:S01]  /*10bf0*/  FMUL.FTZ R24, R24, R163.reuse ;  /* 0x000000a318187220 */ /* 0x080fe20000410000 */
[----:B------:R-:W-:Y:S01]  /*10c00*/  F2FP.F16.F32.PACK_AB R156, R202, R160 ;  /* 0x000000a0ca9c723e */ /* 0x000fe200000000ff */
[----:B------:R-:W-:Y:S01]  /*10c10*/  FMUL.FTZ R25, R25, R163 ;  /* 0x000000a319197220 */ /* 0x000fe20000410000 */
[----:B-1----:R-:W-:Y:S01]  /*10c20*/  F2FP.F16.F32.PACK_AB R158, R165, R199 ;  /* 0x000000c7a59e723e */ /* 0x002fe200000000ff */
        /* <DEDUP_REMOVED lines=65> */
[----:B------:R-:W-:-:S02]  /*11040*/  R2UR UR7, R169 ;  /* 0x00000000a90772ca */ /* 0x000fc400000e0000 */
[----:B----4-:R-:W-:Y:S02]  /*11050*/  F2FP.F16.F32.PACK_AB R161, R201, R170 ;  /* 0x000000aac9a1723e */ /* 0x010fe400000000ff */
[----:B------:R-:W-:Y:S02]  /*11060*/  F2FP.F16.F32.PACK_AB R160, R172, R14 ;  /* 0x0000000eaca0723e */ /* 0x000fe400000000ff */
[----:B------:R-:W-:Y:S02]  /*11070*/  F2FP.F16.F32.PACK_AB R162, R173, R197 ;  /* 0x000000c5ada2723e */ /* 0x000fe400000000ff */
[----:B------:R-:W-:Y:S02]  /*11080*/  F2FP.F16.F32.PACK_AB R163, R175, R174 ;  /* 0x000000aeafa3723e */ /* 0x000fe400000000ff */
[----:B0-----:R-:W-:Y:S02]  /*11090*/  F2FP.F16.F32.PACK_AB R164, R177, R176 ;  /* 0x000000b0b1a4723e */ /* 0x001fe400000000ff */
[----:B------:R-:W-:-:S02]  /*110a0*/  F2FP.F16.F32.PACK_AB R165, R179, R178 ;  /* 0x000000b2b3a5723e */ /* 0x000fc400000000ff */
[----:B------:R-:W-:Y:S02]  /*110b0*/  F2FP.F16.F32.PACK_AB R166, R181, R180 ;  /* 0x000000b4b5a6723e */ /* 0x000fe400000000ff */
[----:B------:R-:W-:Y:S01]  /*110c0*/  F2FP.F16.F32.PACK_AB R167, R183, R182 ;  /* 0x000000b6b7a7723e */ /* 0x000fe200000000ff */
[----:B------:R0:W-:Y:S04]  /*110d0*/  STSM.16.M88.4 [R227+0x36400], R152 ;  /* 0x03640098e3007844 */ /* 0x0001e80000000200 */
[----:B------:R1:W-:Y:S04]  /*110e0*/  STSM.16.M88.4 [R228], R156 ;  /* 0x0000009ce4007844 */ /* 0x0003e80000000200 */
[----:B------:R1:W-:Y:S04]  /*110f0*/  STSM.16.M88.4 [R203], R160 ;  /* 0x000000a0cb007844 */ /* 0x0003e80000000200 */
[----:B------:R1:W-:Y:S01]  /*11100*/  STSM.16.M88.4 [R229], R164 ;  /* 0x000000a4e5007844 */ /* 0x0003e20000000200 */
[----:B------:R-:W-:-:S06]  /*11110*/  WARPGROUP.ARRIVE ;  /* 0x00000000000079c5 */ /* 0x000fcc0000000000 */
[----:B------:R-:W-:Y:S03]  /*11120*/  HGMMA.64x256x16.F32 R24, R152, gdesc[UR4].tnspB, R24, gsb0 ;  /* 0x43e0000498187df0 */ /* 0x000fe60008000818 */
[----:B------:R-:W-:Y:S02]  /*11130*/  WARPGROUP.DEPBAR.LE gsb0, 0x0 ;  /* 0x00008000000079c5 */ /* 0x000fe40000010000 */
[----:B0-----:R-:W-:Y:S02]  /*11140*/  VIADD R152, R168, 0x80 ;  /* 0x00000080a8987836 */ /* 0x001fe40000000000 */
[----:B------:R-:W-:-:S03]  /*11150*/  IMAD.MOV.U32 R153, RZ, RZ, 0x40000040 ;  /* 0x40000040ff997424 */ /* 0x000fc600078e00ff */
[----:B------:R-:W-:Y:S02]  /*11160*/  R2UR UR6, R152 ;  /* 0x00000000980672ca */ /* 0x000fe400000e0000 */
[----:B------:R-:W-:Y:S01]  /*11170*/  R2UR UR7, R153 ;  /* 0x00000000990772ca */ /* 0x000fe200000e0000 */
[----:B------:R-:W-:-:S15]  /*11180*/  WARPGROUP.ARRIVE ;  /* 0x00000000000079c5 */ /* 0x000fde0000000000 */
[----:B------:R-:W-:Y:S01]  /*11190*/  HGMMA.64x256x16.F32 R24, R156, gdesc[UR4].tnspB, R24, gsb0 ;  /* 0x43e000049c187df0 */ /* 0x000fe20008000818 */
[----:B------:R-:W-:Y:S02]  /*111a0*/  VIADD R152, R168, 0x100 ;  /* 0x00000100a8987836 */ /* 0x000fe40000000000 */
[----:B------:R-:W-:-:S03]  /*111b0*/  IMAD.MOV.U32 R153, RZ, RZ, 0x40000040 ;  /* 0x40000040ff997424 */ /* 0x000fc600078e00ff */
[----:B------:R-:W-:Y:S02]  /*111c0*/  R2UR UR6, R152 ;  /* 0x00000000980672ca */ /* 0x000fe400000e0000 */
[----:B------:R-:W-:Y:S01]  /*111d0*/  R2UR UR7, R153 ;  /* 0x00000000990772ca */ /* 0x000fe200000e0000 */
[----:B------:R-:W-:Y:S02]  /*111e0*/  VIADD R168, R168, 0x180 ;  /* 0x00000180a8a87836 */ /* 0x000fe40000000000 */
[----:B------:R-:W-:Y:S01]  /*111f0*/  IMAD.MOV.U32 R169, RZ, RZ, 0x40000040 ;  /* 0x40000040ffa97424 */ /* 0x000fe200078e00ff */
[----:B------:R-:W-:Y:S02]  /*11200*/  WARPGROUP.DEPBAR.LE gsb0, 0x0 ;  /* 0x00008000000079c5 */ /* 0x000fe40000010000 */
[----:B------:R-:W-:-:S14]  /*11210*/  WARPGROUP.ARRIVE ;  /* 0x00000000000079c5 */ /* 0x000fdc0000000000 */
[----:B------:R-:W-:Y:S01]  /*11220*/  HGMMA.64x256x16.F32 R24, R160, gdesc[UR4].tnspB, R24, gsb0 ;  /* 0x43e00004a0187df0 */ /* 0x000fe20008000818 */
[----:B------:R-:W-:Y:S02]  /*11230*/  R2UR UR6, R168 ;  /* 0x00000000a80672ca */ /* 0x000fe400000e0000 */
[----:B------:R-:W-:Y:S01]  /*11240*/  R2UR UR7, R169 ;  /* 0x00000000a90772ca */ /* 0x000fe200000e0000 */
[----:B------:R-:W-:Y:S01]  /*11250*/  FADD.FTZ R0, R14, R0 ;  /* 0x000000000e007221 */ /* 0x000fe20000010000 */
[----:B------:R-:W-:-:S03]  /*11260*/  FADD.FTZ R171, R201, R171 ;  /* 0x000000abc9ab7221 */ /* 0x000fc60000010000 */
[----:B------:R-:W-:Y:S01]  /*11270*/  FADD.FTZ R0, R172, R0 ;  /* 0x00000000ac007221 */ /* 0x000fe20000010000 */
[----:B------:R-:W-:-:S03]  /*11280*/  FADD.FTZ R171, R174, R171 ;  /* 0x000000abaeab7221 */ /* 0x000fc60000010000 */
[----:B------:R-:W-:Y:S01]  /*11290*/  FADD.FTZ R0, R197, R0 ;  /* 0x00000000c5007221 */ /* 0x000fe20000010000 */
[----:B------:R-:W-:Y:S01]  /*112a0*/  FADD.FTZ R171, R175, R171 ;  /* 0x000000abafab7221 */ /* 0x000fe20000010000 */
[----:B------:R-:W-:Y:S02]  /*112b0*/  LOP3.LUT P0, RZ, R16, 0x80000, RZ, 0xc0, !PT ;  /* 0x0008000010ff7812 */ /* 0x000fe4000780c0ff */
        /* <DEDUP_REMOVED lines=23> */
.L_x_5321:
        /* <DEDUP_REMOVED lines=10> */
.L_x_5309:
[----:B------:R-:W-:Y:S05]  /*114d0*/  BSYNC B1 ;  /* 0x0000000000017941 */ /* 0x000fea0003800000 */
.L_x_5308:
[----:B------:R-:W2:Y:S01]  /*114e0*/  LDL R152, [R1+0xc] ;  /* 0x00000c0001987983 */ /* 0x000ea20000100800 */
[----:B------:R-:W-:Y:S01]  /*114f0*/  BSSY B0, `(.L_x_5323) ;  /* 0x000032e000007945 */ /* 0x000fe20003800000 */
[----:B--2---:R-:W-:-:S13]  /*11500*/  ISETP.GE.AND P1, PT, R21, R152, PT ;  /* 0x000000981500720c */ /* 0x004fda0003f26270 */
[----:B------:R-:W-:Y:S05]  /*11510*/  @!P1 BRA `(.L_x_5324) ;  /* 0x0000003000ac9947 */ /* 0x000fea0003800000 */
[----:B------:R-:W-:Y:S02]  /*11520*/  IMAD.MOV.U32 R197, RZ, RZ, R20 ;  /* 0x000000ffffc57224 */ /* 0x000fe400078e0014 */
[----:B------:R-:W-:Y:S02]  /*11530*/  IMAD.MOV.U32 R199, RZ, RZ, R13 ;  /* 0x000000ffffc77224 */ /* 0x000fe400078e000d */
[----:B------:R-:W-:-:S07]  /*11540*/  IMAD.MOV.U32 R198, RZ, RZ, R22 ;  /* 0x000000ffffc67224 */ /* 0x000fce00078e0016 */
.L_x_5337:
[----:B------:R-:W-:-:S05]  /*11550*/  VIADD R22, R198, 0x1 ;  /* 0x00000001c6167836 */ /* 0x000fca0000000000 */
[----:B------:R-:W-:-:S04]  /*11560*/  ISETP.NE.AND P1, PT, R22, 0x2, PT ;  /* 0x000000021600780c */ /* 0x000fc80003f25270 */
[----:B------:R-:W-:Y:S02]  /*11570*/  SEL R12, RZ, 0x1, P1 ;  /* 0x00000001ff0c7807 */ /* 0x000fe40000800000 */
[----:B------:R-:W-:Y:S02]  /*11580*/  SEL R22, R22, RZ, P1 ;  /* 0x000000ff16167207 */ /* 0x000fe40000800000 */
[----:B------:R-:W-:Y:S01]  /*11590*/  LOP3.LUT R23, R23, R12, RZ, 0x3c, !PT ;  /* 0x0000000c17177212 */ /* 0x000fe200078e3cff */
[----:B------:R-:W-:Y:S06]  /*115a0*/  @!P0 BRA `(.L_x_5325) ;  /* 0x0000000000048947 */ /* 0x000fec0003800000 */
[----:B------:R-:W-:Y:S01]  /*115b0*/  BPT.TRAP 0x1 ;  /* 0x000000040000795c */ /* 0x000fe20000300000 */
.L_x_5325:
[----:B0-----:R-:W-:Y:S01]  /*115c0*/  IMAD R196, R22, 0x8, R17 ;  /* 0x0000000816c47824 */ /* 0x001fe200078e0211 */
[----:B------:R-:W-:-:S04]  /*115d0*/  SHF.L.U32 R20, R23, 0x1f, RZ ;  /* 0x0000001f17147819 */ /* 0x000fc800000006ff */
[----:B------:R0:W1:Y:S01]  /*115e0*/  SYNCS.PHASECHK.TRANS64.TRYWAIT P1, [R196+URZ+0x38830], R20 ;  /* 0x03883014c40075a7 */ /* 0x000062000802017f */
[----:B------:R-:W-:Y:S05]  /*115f0*/  @!P0 BRA `(.L_x_5326) ;  /* 0x0000000000048947 */ /* 0x000fea0003800000 */
[----:B------:R-:W-:Y:S01]  /*11600*/  BPT.TRAP 0x1 ;  /* 0x000000040000795c */ /* 0x000fe20000300000 */
.L_x_5326:
[----:B------:R-:W-:Y:S01]  /*11610*/  BSSY B1, `(.L_x_5327) ;  /* 0x0000006000017945 */ /* 0x000fe20003800000 */
[----:B------:R-:W-:Y:S02]  /*11620*/  IMAD R154, R22, 0x200, R207 ;  /* 0x00000200169a7824 */ /* 0x000fe400078e02cf */
[----:B------:R-:W-:Y:S01]  /*11630*/  IMAD.MOV.U32 R155, RZ, RZ, 0x40000040 ;  /* 0x40000040ff9b7424 */ /* 0x000fe200078e00ff */
[----:B-1----:R-:W-:Y:S06]  /*11640*/  @P1 BRA `(.L_x_5328) ;  /* 0x0000000000081947 */ /* 0x002fec0003800000 */
[----:B------:R-:W1:Y:S02]  /*11650*/  SYNCS.PHASECHK.TRANS64.TRYWAIT P1, [R196+URZ+0x38830], R20 ;  /* 0x03883014c40075a7 */ /* 0x000e64000802017f */
[----:B-1----:R-:W-:Y:S05]  /*11660*/  @!P1 BRA `(.L_x_5329) ;  /* 0x0000012c00589947 */ /* 0x002fea0003800000 */
.L_x_5328:
[----:B------:R-:W-:Y:S05]  /*11670*/  BSYNC B1 ;  /* 0x0000000000017941 */ /* 0x000fea0003800000 */
.L_x_5327:
        /* <DEDUP_REMOVED lines=36> */
.L_x_5330:
[----:B------:R2:W3:Y:S01]  /*118c0*/  SYNCS.PHASECHK.TRANS64.TRYWAIT P1, [R196+URZ+0x38850], R20 ;  /* 0x03885014c40075a7 */ /* 0x0004e2000802017f */
[----:B------:R-:W-:Y:S05]  /*118d0*/  @!P0 BRA `(.L_x_5331) ;  /* 0x0000000000048947 */ /* 0x000fea0003800000 */
[----:B------:R-:W-:Y:S01]  /*118e0*/  BPT.TRAP 0x1 ;  /* 0x000000040000795c */ /* 0x000fe20000300000 */
.L_x_5331:
[----:B------:R-:W-:Y:S04]  /*118f0*/  BSSY B1, `(.L_x_5332) ;  /* 0x0000004000017945 */ /* 0x000fe80003800000 */
[----:B---3--:R-:W-:Y:S05]  /*11900*/  @P1 BRA `(.L_x_5333) ;  /* 0x0000000000081947 */ /* 0x008fea0003800000 */
[----:B------:R-:W3:Y:S02]  /*11910*/  SYNCS.PHASECHK.TRANS64.TRYWAIT P1, [R196+URZ+0x38850], R20 ;  /* 0x03885014c40075a7 */ /* 0x000ee4000802017f */
[----:B---3--:R-:W-:Y:S05]  /*11920*/  @!P1 BRA `(.L_x_5334) ;  /* 0x0000012800bc9947 */ /* 0x008fea0003800000 */
.L_x_5333:
[----:B------:R-:W-:Y:S05]  /*11930*/  BSYNC B1 ;  /* 0x0000000000017941 */ /* 0x000fea0003800000 */
.L_x_5332:
        /* <DEDUP_REMOVED lines=392> */
.L_x_5335:
[----:B------:R-:W-:Y:S01]  /*131c0*/  FMNMX.FTZ R12, R152, R199, !PT ;  /* 0x000000c7980c7209 */ /* 0x000fe20007810000 */
[----:B------:R-:W2:Y:S01]  /*131d0*/  LDL R211, [R1] ;  /* 0x0000000001d37983 */ /* 0x000ea20000100800 */
        /* <DEDUP_REMOVED lines=68> */
[----:B------:R-:W-:Y:S01]  /*13620*/  FMUL.FTZ R49, R49, R153 ;  /* 0x0000009931317220 */ /* 0x000fe20000410000 */
        /* <DEDUP_REMOVED lines=107> */
[----:B------:R3:W4:Y:S01]  /*13ce0*/  MUFU.EX2 R155, R173 ;  /* 0x000000ad009b7308 */ /* 0x0007220000000800 */
        /* <DEDUP_REMOVED lines=8> */
[-CC-:B---3--:R-:W-:Y:S01]  /*13d70*/  FFMA.FTZ R173, R158, R12.reuse, -R168.reuse ;  /* 0x0000000c9ead7223 */ /* 0x188fe200000108a8 */
        /* <DEDUP_REMOVED lines=45> */
[----:B----4-:R-:W-:Y:S01]  /*14050*/  FADD.FTZ R169, R155, R169 ;  /* 0x000000a99ba97221 */ /* 0x010fe20000010000 */
        /* <DEDUP_REMOVED lines=32> */
[----:B------:R-:W5:Y:S01]  /*14260*/  MUFU.EX2 R179, R197 ;  /* 0x000000c500b37308 */ /* 0x000f620000000800 */
[----:B----4-:R-:W-:Y:S01]  /*14270*/  F2FP.F16.F32.PACK_AB R154, R200, R201 ;  /* 0x000000c9c89a723e */ /* 0x010fe200000000ff */
[----:B------:R-:W-:Y:S01]  /*14280*/  FMUL.FTZ R151, R151, R157 ;  /* 0x0000009d97977220 */ /* 0x000fe20000410000 */
[C---:B0-----:R-:W-:Y:S01]  /*14290*/  F2FP.F16.F32.PACK_AB R153, R170.reuse, R159 ;  /* 0x0000009faa99723e */ /* 0x041fe200000000ff */
[----:B------:R-:W-:Y:S01]  /*142a0*/  FADD.FTZ R14, R170, R14 ;  /* 0x0000000eaa0e7221 */ /* 0x000fe20000010000 */
[----:B------:R-:W-:-:S02]  /*142b0*/  F2FP.F16.F32.PACK_AB R164, R164, R161 ;  /* 0x000000a1a4a4723e */ /* 0x000fc400000000ff */
[----:B-1----:R-:W-:Y:S01]  /*142c0*/  F2FP.F16.F32.PACK_AB R157, R174, R173 ;  /* 0x000000adae9d723e */ /* 0x002fe200000000ff */
[----:B------:R0:W1:Y:S01]  /*142d0*/  MUFU.EX2 R181, R162 ;  /* 0x000000a200b57308 */ /* 0x0000620000000800 */
[----:B---3--:R-:W-:Y:S01]  /*142e0*/  F2FP.F16.F32.PACK_AB R159, R177, R175 ;  /* 0x000000afb19f723e */ /* 0x008fe200000000ff */
        /* <DEDUP_REMOVED lines=10> */
[----:B-----5:R-:W-:Y:S01]  /*14390*/  F2FP.F16.F32.PACK_AB R161, R179, R178 ;  /* 0x000000b2b3a1723e */ /* 0x020fe200000000ff */
        /* <DEDUP_REMOVED lines=14> */
[----:B--2---:R3:W-:Y:S01]  /*14480*/  STSM.16.M88.4 [R211], R160 ;  /* 0x000000a0d3007844 */ /* 0x0047e20000000200 */
        /* <DEDUP_REMOVED lines=40> */
[----:B---3--:R-:W-:Y:S05]  /*14710*/  @!P0 BRA `(.L_x_5336) ;  /* 0x0000000000048947 */ /* 0x008fea0003800000 */
[----:B------:R-:W-:Y:S01]  /*14720*/  BPT.TRAP 0x1 ;  /* 0x000000040000795c */ /* 0x000fe20000300000 */
.L_x_5336:
[----:B------:R-:W2:Y:S01]  /*14730*/  LDL R152, [R1+0xc] ;  /* 0x00000c0001987983 */ /* 0x000ea20000100800 */
[----:B------:R-:W-:Y:S02]  /*14740*/  VIADD R196, R196, 0x38860 ;  /* 0x00038860c4c47836 */ /* 0x000fe40000000000 */
[----:B------:R-:W-:Y:S02]  /*14750*/  IMAD.MOV.U32 R197, RZ, RZ, R20 ;  /* 0x000000ffffc57224 */ /* 0x000fe400078e0014 */
[----:B------:R-:W-:Y:S01]  /*14760*/  IMAD.MOV.U32 R199, RZ, RZ, R13 ;  /* 0x000000ffffc77224 */ /* 0x000fe200078e000d */
[----:B------:R-:W-:Y:S01]  /*14770*/  PRMT R196, R189, 0x654, R196 ;  /* 0x00000654bdc47816 */ /* 0x000fe200000000c4 */
[----:B------:R-:W-:-:S03]  /*14780*/  IMAD.MOV.U32 R198, RZ, RZ, R22 ;  /* 0x000000ffffc67224 */ /* 0x000fc600078e0016 */
[----:B------:R1:W-:Y:S01]  /*14790*/  SYNCS.ARRIVE.TRANS64.RED.A1T0 RZ, [R196+URZ], RZ ;  /* 0x000000ffc4ff79a7 */ /* 0x0003e2000810043f */
[C---:B--2---:R-:W-:Y:S01]  /*147a0*/  ISETP.GT.AND P1, PT, R21.reuse, R152, PT ;  /* 0x000000981500720c */ /* 0x044fe20003f24270 */
[----:B------:R-:W-:-:S12]  /*147b0*/  VIADD R21, R21, 0xffffffff ;  /* 0xffffffff15157836 */ /* 0x000fd80000000000 */
[----:B-1----:R-:W-:Y:S05]  /*147c0*/  @P1 BRA `(.L_x_5337) ;  /* 0xffffffcc00601947 */ /* 0x002fea000383ffff */
.L_x_5324:
[----:B------:R-:W-:Y:S05]  /*147d0*/  BSYNC B0 ;  /* 0x0000000000007941 */ /* 0x000fea0003800000 */
.L_x_5323:
[----:B------:R-:W2:Y:S01]  /*147e0*/  LDL.LU R154, [R1+0x68] ;  /* 0x00006800019a7983 */ /* 0x000ea20000300800 */
        /* <DEDUP_REMOVED lines=168> */
.L_x_5255:
[----:B------:R-:W-:Y:S05]  /*15270*/  BSYNC B7 ;  /* 0x0000000000077941 */ /* 0x000fea0003800000 */
.L_x_5251:
[----:B------:R-:W4:Y:S08]  /*15280*/  S2UR UR4, SR_CgaCtaId ;  /* 0x00000000000479c3 */ /* 0x000f300000008800 */
[----:B------:R-:W-:Y:S01]  /*15290*/  BAR.SYNC.DEFER_BLOCKING 0x5, 0x180 ;  /* 0x0146000000007b1d */ /* 0x000fe20000010000 */
[----:B------:R-:W-:-:S05]  /*152a0*/  MOV R17, 0x400 ;  /* 0x0000040000117802 */ /* 0x000fca0000000f00 */
[----:B------:R-:W-:Y:S01]  /*152b0*/  BSSY B0, `(.L_x_5338) ;  /* 0x00004ed000007945 */ /* 0x000fe20003800000 */
[----:B----4-:R-:W-:-:S05]  /*152c0*/  IMAD.U32 R189, RZ, RZ, UR4 ;  /* 0x00000004ffbd7e24 */ /* 0x010fca000f8e00ff */
[----:B------:R-:W-:-:S05]  /*152d0*/  LEA R17, R189, R17, 0x18 ;  /* 0x00000011bd117211 */ /* 0x000fca00078ec0ff */
[----:B------:R4:W0:Y:S01]  /*152e0*/  LDS.128 R4, [R17+0x388d0] ;  /* 0x0388d00011047984 */ /* 0x0008220000000c00 */
[----:B------:R-:W-:Y:S06]  /*152f0*/  BAR.ARV 0x4, 0x180 ;  /* 0x0106000000007b1d */ /* 0x000fec0000002000 */
[----:B------:R-:W-:Y:S05]  /*15300*/  @P0 BRA `(.L_x_5339) ;  /* 0x0000003c00940947 */ /* 0x000fea0003800000 */
[----:B-----5:R-:W4:Y:S01]  /*15310*/  LDL R2, [R1+0x84] ;  /* 0x0000840001027983 */ /* 0x020f220000100800 */
[----:B------:R-:W3:Y:S01]  /*15320*/  S2R R0, SR_SWINHI ;  /* 0x0000000000007919 */ /* 0x000ee20000002f00 */
[----:B-12---:R-:W-:Y:S01]  /*15330*/  F2FP.F16.F32.PACK_AB R10, R29, R28 ;  /* 0x0000001c1d0a723e */ /* 0x006fe200000000ff */
[----:B------:R-:W-:Y:S01]  /*15340*/  ULDC.64 UR6, c[0x0][0xd00] ;  /* 0x0003400000067ab9 */ /* 0x000fe20000000a00 */
[----:B0-----:R-:W-:Y:S01]  /*15350*/  F2FP.F16.F32.PACK_AB R11, R31, R30 ;  /* 0x0000001e1f0b723e */ /* 0x001fe200000000ff */
[----:B---3--:R-:W2:Y:S01]  /*15360*/  LDL.LU R154, [R1+0x5c] ;  /* 0x00005c00019a7983 */ /* 0x008ea20000300800 */
[----:B------:R-:W-:Y:S01]  /*15370*/  F2FP.F16.F32.PACK_AB R12, R33, R32 ;  /* 0x00000020210c723e */ /* 0x000fe200000000ff */
[----:B------:R-:W-:Y:S01]  /*15380*/  ULDC.64 UR4, c[0x0][0xd08] ;  /* 0x0003420000047ab9 */ /* 0x000fe20000000a00 */
[----:B------:R-:W-:Y:S01]  /*15390*/  F2FP.F16.F32.PACK_AB R13, R35, R34 ;  /* 0x00000022230d723e */ /* 0x000fe200000000ff */
[----:B------:R-:W3:Y:S01]  /*153a0*/  LDL.LU R4, [R1+0x60] ;  /* 0x0000600001047983 */ /* 0x000ee20000300800 */
[----:B------:R-:W-:-:S02]  /*153b0*/  MOV R20, R17 ;  /* 0x0000001100147202 */ /* 0x000fc40000000f00 */
[----:B------:R-:W-:Y:S02]  /*153c0*/  MOV R21, R0 ;  /* 0x0000000000157202 */ /* 0x000fe40000000f00 */
        /* <DEDUP_REMOVED lines=158> */
[----:B------:R-:W-:Y:S02]  /*15db0*/  F2FP.F16.F32.PACK_AB R8, R137, R136 ;  /* 0x000000888908723e */ /* 0x000fe400000000ff */
[----:B------:R-:W-:Y:S02]  /*15dc0*/  F2FP.F16.F32.PACK_AB R9, R139, R138 ;  /* 0x0000008a8b09723e */ /* 0x000fe400000000ff */
[----:B------:R-:W-:-:S02]  /*15dd0*/  F2FP.F16.F32.PACK_AB R10, R141, R140 ;  /* 0x0000008c8d0a723e */ /* 0x000fc400000000ff */
[----:B------:R-:W-:-:S05]  /*15de0*/  F2FP.F16.F32.PACK_AB R11, R143, R142 ;  /* 0x0000008e8f0b723e */ /* 0x000fca00000000ff */
[----:B------:R0:W-:Y:S01]  /*15df0*/  STSM.16.M88.4 [R2], R8 ;  /* 0x0000000802007844 */ /* 0x0001e20000000200 */
[----:B------:R-:W-:Y:S01]  /*15e00*/  IMAD.X R3, RZ, RZ, R3, P0 ;  /* 0x000000ffff037224 */ /* 0x000fe200000e0603 */
[----:B------:R-:W-:Y:S02]  /*15e10*/  F2FP.F16.F32.PACK_AB R12, R145, R144 ;  /* 0x00000090910c723e */ /* 0x000fe400000000ff */
[----:B------:R-:W-:Y:S02]  /*15e20*/  F2FP.F16.F32.PACK_AB R13, R147, R146 ;  /* 0x00000092930d723e */ /* 0x000fe400000000ff */
[----:B0-----:R-:W-:-:S04]  /*15e30*/  LOP3.LUT R2, R0, 0x380, RZ, 0xc0, !PT ;  /* 0x0000038000027812 */ /* 0x001fc800078ec0ff */
[----:B------:R-:W-:-:S04]  /*15e40*/  SHF.R.U64 R2, R2, 0x3, RZ ;  /* 0x0000000302027819 */ /* 0x000fc800000012ff */
[----:B------:R-:W-:Y:S02]  /*15e50*/  LOP3.LUT R2, R2, R0, RZ, 0x3c, !PT ;  /* 0x0000000002027212 */ /* 0x000fe400078e3cff */
[----:B--2---:R-:W-:Y:S02]  /*15e60*/  IADD3 R8, P0, R154, UR6, RZ ;  /* 0x000000069a087c10 */ /* 0x004fe4000ff1e0ff */
[----:B------:R-:W-:Y:S02]  /*15e70*/  MOV R2, R2 ;  /* 0x0000000200027202 */ /* 0x000fe40000000f00 */
[----:B------:R-:W-:Y:S02]  /*15e80*/  F2FP.F16.F32.PACK_AB R14, R149, R148 ;  /* 0x00000094950e723e */ /* 0x000fe400000000ff */
[----:B------:R-:W-:Y:S02]  /*15e90*/  F2FP.F16.F32.PACK_AB R15, R151, R150 ;  /* 0x00000096970f723e */ /* 0x000fe400000000ff */
[----:B---3--:R-:W-:-:S02]  /*15ea0*/  IADD3.X R9, R4, UR7, RZ, P0, !PT ;  /* 0x0000000704097c10 */ /* 0x008fc400087fe4ff */
[----:B------:R-:W-:Y:S01]  /*15eb0*/  ISETP.NE.U32.AND P0, PT, RZ, UR4, PT ;  /* 0x00000004ff007c0c */ /* 0x000fe2000bf05070 */
[----:B------:R0:W-:Y:S01]  /*15ec0*/  STSM.16.M88.4 [R2], R12 ;  /* 0x0000000c02007844 */ /* 0x0001e20000000200 */
[----:B------:R-:W-:Y:S02]  /*15ed0*/  BAR.SYNC.DEFER_BLOCKING 0x1, 0x100 ;  /* 0x0044000000007b1d */ /* 0x000fe40000010000 */
[----:B------:R-:W-:Y:S02]  /*15ee0*/  ISETP.NE.AND.EX P0, PT, RZ, UR5, PT, P0 ;  /* 0x00000005ff007c0c */ /* 0x000fe4000bf05300 */
[----:B------:R-:W-:-:S04]  /*15ef0*/  ISETP.NE.U32.AND P1, PT, RZ, UR6, PT ;  /* 0x00000006ff007c0c */ /* 0x000fc8000bf25070 */
[----:B------:R-:W-:-:S07]  /*15f00*/  ISETP.NE.AND.EX P1, PT, RZ, UR7, PT, P1 ;  /* 0x00000007ff007c0c */ /* 0x000fce000bf25310 */
[----:B------:R-:W-:Y:S01]  /*15f10*/  @P0 IADD3 R10, P2, R154, UR4, RZ ;  /* 0x000000049a0a0c10 */ /* 0x000fe2000ff5e0ff */
[----:B------:R-:W-:Y:S01]  /*15f20*/  ULDC UR4, c[0x0][0xb88] ;  /* 0x0002e20000047ab9 */ /* 0x000fe20000000800 */
[----:B0-----:R-:W-:Y:S02]  /*15f30*/  IMAD.MOV.U32 R2, RZ, RZ, RZ ;  /* 0x000000ffff027224 */ /* 0x001fe400078e00ff */
[----:B------:R-:W-:Y:S01]  /*15f40*/  IMAD.U32 R3, RZ, RZ, UR4 ;  /* 0x00000004ff037e24 */ /* 0x000fe2000f8e00ff */
[----:B------:R-:W-:-:S03]  /*15f50*/  @P0 IADD3.X R11, R4, UR5, RZ, P2, !PT ;  /* 0x00000005040b0c10 */ /* 0x000fc600097fe4ff */
[----:B------:R0:W5:Y:S04]  /*15f60*/  @P1 LDG.E R2, desc[UR40][R8.64] ;  /* 0x0000002808021981 */ /* 0x000168000c1e1900 */
[----:B------:R0:W5:Y:S01]  /*15f70*/  @P0 LDG.E R3, desc[UR40][R10.64] ;  /* 0x000000280a030981 */ /* 0x000162000c1e1900 */
[----:B------:R-:W-:Y:S05]  /*15f80*/  @P0 BRA `(.L_x_5340) ;  /* 0x0000000000100947 */ /* 0x000fea0003800000 */
[----:B------:R-:W-:Y:S05]  /*15f90*/  @!P1 BRA `(.L_x_5340) ;  /* 0x00000000000c9947 */ /* 0x000fea0003800000 */
[----:B-----5:R-:W2:Y:S04]  /*15fa0*/  LDG.E R3, desc[UR40][R8.64] ;  /* 0x0000002808037981 */ /* 0x020ea8000c1e1900 */
[----:B0-----:R-:W2:Y:S02]  /*15fb0*/  LDG.E R8, desc[UR40][R8.64+0x4] ;  /* 0x0000042808087981 */ /* 0x001ea4000c1e1900 */
[----:B--2---:R-:W-:-:S07]  /*15fc0*/  IMAD.IADD R3, R8, 0x1, -R3 ;  /* 0x0000000108037824 */ /* 0x004fce00078e0a03 */
.L_x_5340:
[----:B------:R-:W2:Y:S01]  /*15fd0*/  LDL R0, [R1+0x70] ;  /* 0x0000700001007983 */ /* 0x000ea20000100800 */
[----:B------:R-:W-:-:S03]  /*15fe0*/  ULDC UR4, c[0x0][0xbd4] ;  /* 0x0002f50000047ab9 */ /* 0x000fc60000000800 */
[----:B------:R-:W3:Y:S04]  /*15ff0*/  LDL.LU R4, [R1+0x54] ;  /* 0x0000540001047983 */ /* 0x000ee80000300800 */
[----:B------:R1:W5:Y:S04]  /*16000*/  LDL R157, [R1+0x58] ;  /* 0x00005800019d7983 */ /* 0x0003680000100800 */
[----:B--2---:R-:W2:Y:S01]  /*16010*/  SHFL.IDX PT, R0, R0, RZ, 0x1f ;  /* 0x00001fff00007589 */ /* 0x004ea200000e0000 */
[----:B---3--:R-:W-:Y:S02]  /*16020*/  ISETP.NE.AND P1, PT, R4, RZ, PT ;  /* 0x000000ff0400720c */ /* 0x008fe40003f25270 */
[----:B--2---:R-:W-:-:S02]  /*16030*/  ISETP.NE.AND P0, PT, R0, RZ, PT ;  /* 0x000000ff0000720c */ /* 0x004fc40003f05270 */
        /* <DEDUP_REMOVED lines=27> */
[----:B---3--:R-:W-:Y:S02]  /*161f0*/  IMAD.IADD R12, R160, 0x1, R214 ;  /* 0x00000001a00c7824 */ /* 0x008fe400078e02d6 */
        /* <DEDUP_REMOVED lines=29> */
[----:B------:R-:W-:-:S03]  /*163d0*/  IMAD.IADD R13, R193, 0x1, R214 ;  /* 0x00000001c10d7824 */ /* 0x000fc600078e02d6 */
        /* <DEDUP_REMOVED lines=10> */
.L_x_5341:
        /* <DEDUP_REMOVED lines=11> */
[----:B------:R-:W-:-:S05]  /*16530*/  SHF.R.S32.HI R80, RZ, 0x3, R82 ;  /* 0x00000003ff507819 */ /* 0x000fca0000011452 */
[----:B01----:R-:W-:-:S04]  /*16540*/  IMAD R9, R80, 0x40, R195 ;  /* 0x0000004050097824 */ /* 0x003fc800078e02c3 */
[----:B------:R-:W-:-:S03]  /*16550*/  IMAD.WIDE R20, R9, 0x2, R20 ;  /* 0x0000000209147825 */ /* 0x000fc600078e0214 */
[C---:B------:R-:W-:Y:S02]  /*16560*/  IADD3 R37, P0, R20.reuse, 0x5000, RZ ;  /* 0x0000500014257810 */ /* 0x040fe40007f1e0ff */
[----:B------:R-:W-:Y:S02]  /*16570*/  IADD3 R13, P3, R20, 0x1000, RZ ;  /* 0x00001000140d7810 */ /* 0x000fe40007f7e0ff */
[----:B------:R-:W-:Y:S02]  /*16580*/  LOP3.LUT R36, R37, 0x380, RZ, 0xc0, !PT ;  /* 0x0000038025247812 */ /* 0x000fe400078ec0ff */
[----:B------:R-:W-:Y:S02]  /*16590*/  LOP3.LUT R12, R13, 0x380, RZ, 0xc0, !PT ;  /* 0x000003800d0c7812 */ /* 0x000fe400078ec0ff */
[----:B------:R-:W-:Y:S02]  /*165a0*/  SHF.R.U64 R36, R36, 0x3, RZ ;  /* 0x0000000324247819 */ /* 0x000fe400000012ff */
[----:B------:R-:W-:-:S02]  /*165b0*/  IADD3 R25, P4, R20, 0x2000, RZ ;  /* 0x0000200014197810 */ /* 0x000fc40007f9e0ff */
[C---:B------:R-:W-:Y:S02]  /*165c0*/  IADD3 R29, P5, R20.reuse, 0x3000, RZ ;  /* 0x00003000141d7810 */ /* 0x040fe40007fbe0ff */
[C---:B------:R-:W-:Y:S02]  /*165d0*/  IADD3 R33, P6, R20.reuse, 0x4000, RZ ;  /* 0x0000400014217810 */ /* 0x040fe40007fde0ff */
[----:B------:R-:W-:Y:S02]  /*165e0*/  IADD3 R41, P1, R20, 0x6000, RZ ;  /* 0x0000600014297810 */ /* 0x000fe40007f3e0ff */
[----:B------:R-:W-:Y:S01]  /*165f0*/  LOP3.LUT R36, R36, R37, RZ, 0x3c, !PT ;  /* 0x0000002524247212 */ /* 0x000fe200078e3cff */
[----:B------:R-:W-:Y:S01]  /*16600*/  IMAD.X R37, RZ, RZ, R21, P0 ;  /* 0x000000ffff257224 */ /* 0x000fe200000e0615 */
[----:B------:R-:W-:Y:S02]  /*16610*/  IADD3 R45, P2, R20, 0x7000, RZ ;  /* 0x00007000142d7810 */ /* 0x000fe40007f5e0ff */
[----:B------:R-:W-:-:S02]  /*16620*/  SHF.R.U64 R12, R12, 0x3, RZ ;  /* 0x000000030c0c7819 */ /* 0x000fc400000012ff */
[----:B------:R-:W-:Y:S01]  /*16630*/  IADD3 R65, P0, R20, 0xc000, RZ ;  /* 0x0000c00014417810 */ /* 0x000fe20007f1e0ff */
[----:B------:R-:W5:Y:S01]  /*16640*/  LD.E.128 R36, desc[UR40][R36.64] ;  /* 0x0000002824247980 */ /* 0x000f62000c101d00 */
[----:B------:R-:W-:Y:S02]  /*16650*/  LOP3.LUT R24, R25, 0x380, RZ, 0xc0, !PT ;  /* 0x0000038019187812 */ /* 0x000fe400078ec0ff */
[----:B------:R-:W-:Y:S02]  /*16660*/  LOP3.LUT R28, R29, 0x380, RZ, 0xc0, !PT ;  /* 0x000003801d1c7812 */ /* 0x000fe400078ec0ff */
[----:B------:R-:W-:Y:S02]  /*16670*/  LOP3.LUT R32, R33, 0x380, RZ, 0xc0, !PT ;  /* 0x0000038021207812 */ /* 0x000fe400078ec0ff */
[----:B------:R-:W-:Y:S02]  /*16680*/  LOP3.LUT R40, R41, 0x380, RZ, 0xc0, !PT ;  /* 0x0000038029287812 */ /* 0x000fe400078ec0ff */
[----:B------:R-:W-:-:S02]  /*16690*/  LOP3.LUT R44, R45, 0x380, RZ, 0xc0, !PT ;  /* 0x000003802d2c7812 */ /* 0x000fc400078ec0ff */
[----:B------:R-:W-:Y:S01]  /*166a0*/  LOP3.LUT R12, R12, R13, RZ, 0x3c, !PT ;  /* 0x0000000d0c0c7212 */ /* 0x000fe200078e3cff */
[----:B------:R-:W-:Y:S01]  /*166b0*/  IMAD.X R13, RZ, RZ, R21, P3 ;  /* 0x000000ffff0d7224 */ /* 0x000fe200018e0615 */
[----:B------:R-:W-:Y:S02]  /*166c0*/  LOP3.LUT R64, R65, 0x380, RZ, 0xc0, !PT ;  /* 0x0000038041407812 */ /* 0x000fe400078ec0ff */
[----:B------:R-:W-:Y:S02]  /*166d0*/  SHF.R.U64 R24, R24, 0x3, RZ ;  /* 0x0000000318187819 */ /* 0x000fe400000012ff */
[----:B------:R-:W-:Y:S01]  /*166e0*/  SHF.R.U64 R28, R28, 0x3, RZ ;  /* 0x000000031c1c7819 */ /* 0x000fe200000012ff */
[----:B------:R-:W5:Y:S01]  /*166f0*/  LD.E.128 R12, desc[UR40][R12.64] ;  /* 0x000000280c0c7980 */ /* 0x000f62000c101d00 */
[----:B------:R-:W-:Y:S02]  /*16700*/  SHF.R.U64 R32, R32, 0x3, RZ ;  /* 0x0000000320207819 */ /* 0x000fe400000012ff */
[----:B------:R-:W-:-:S02]  /*16710*/  SHF.R.U64 R40, R40, 0x3, RZ ;  /* 0x0000000328287819 */ /* 0x000fc400000012ff */
[----:B------:R-:W-:Y:S02]  /*16720*/  IADD3 R49, P3, R20, 0x8000, RZ ;  /* 0x0000800014317810 */ /* 0x000fe40007f7e0ff */
        /* <DEDUP_REMOVED lines=10> */
[----:B------:R-:W-:Y:S01]  /*167d0*/  LOP3.LUT R48, R49, 0x380, RZ, 0xc0, !PT ;  /* 0x0000038031307812 */ /* 0x000fe200078ec0ff */
[----:B------:R-:W5:Y:S01]  /*167e0*/  LD.E.128 R24, desc[UR40][R24.64] ;  /* 0x0000002818187980 */ /* 0x000f62000c101d00 */
        /* <DEDUP_REMOVED lines=8> */
[----:B------:R-:W-:Y:S01]  /*16870*/  IADD3 R73, P2, R20, 0xe000, RZ ;  /* 0x0000e00014497810 */ /* 0x000fe20007f5e0ff */
[----:B------:R-:W5:Y:S01]  /*16880*/  LD.E.128 R40, desc[UR40][R40.64] ;  /* 0x0000002828287980 */ /* 0x000f62000c101d00 */
[----:B------:R-:W-:Y:S01]  /*16890*/  LOP3.LUT R64, R64, R65, RZ, 0x3c, !PT ;  /* 0x0000004140407212 */ /* 0x000fe200078e3cff */
[----:B------:R-:W-:Y:S01]  /*168a0*/  IMAD.X R65, RZ, RZ, R21, P0 ;  /* 0x000000ffff417224 */ /* 0x000fe200000e0615 */
[----:B------:R-:W-:Y:S01]  /*168b0*/  SHF.R.U64 R48, R48, 0x3, RZ ;  /* 0x0000000330307819 */ /* 0x000fe200000012ff */
[----:B------:R-:W5:Y:S01]  /*168c0*/  LD.E.128 R44, desc[UR40][R44.64] ;  /* 0x000000282c2c7980 */ /* 0x000f62000c101d00 */
[----:B---3--:R-:W-:-:S02]  /*168d0*/  ISETP.NE.AND P0, PT, R83, 0x1, PT ;  /* 0x000000015300780c */ /* 0x008fc40003f05270 */
[----:B------:R-:W-:Y:S01]  /*168e0*/  LOP3.LUT R52, R53, 0x380, RZ, 0xc0, !PT ;  /* 0x0000038035347812 */ /* 0x000fe200078ec0ff */
        /* <DEDUP_REMOVED lines=8> */
[----:B------:R-:W-:Y:S02]  /*16970*/  SHF.R.U64 R52, R52, 0x3, RZ ;  /* 0x0000000334347819 */ /* 0x000fe400000012ff */
[----:B------:R-:W-:Y:S02]  /*16980*/  SHF.R.U64 R56, R56, 0x3, RZ ;  /* 0x0000000338387819 */ /* 0x000fe400000012ff */
[----:B------:R-:W-:Y:S01]  /*16990*/  SHF.R.U64 R60, R60, 0x3, RZ ;  /* 0x000000033c3c7819 */ /* 0x000fe200000012ff */
[----:B------:R-:W5:Y:S01]  /*169a0*/  LD.E.128 R48, desc[UR40][R48.64] ;  /* 0x0000002830307980 */ /* 0x000f62000c101d00 */
[----:B------:R-:W-:Y:S02]  /*169b0*/  SHF.R.U64 R68, R68, 0x3, RZ ;  /* 0x0000000344447819 */ /* 0x000fe400000012ff */
[----:B------:R-:W-:-:S02]  /*169c0*/  SHF.R.U64 R72, R72, 0x3, RZ ;  /* 0x0000000348487819 */ /* 0x000fc400000012ff */
[----:B------:R-:W-:Y:S02]  /*169d0*/  IADD3 R11, P3, R20, 0xf000, RZ ;  /* 0x0000f000140b7810 */ /* 0x000fe40007f7e0ff */
        /* <DEDUP_REMOVED lines=14> */
[----:B------:R-:W-:Y:S01]  /*16ac0*/  IMAD.MOV.U32 R9, RZ, RZ, R21 ;  /* 0x000000ffff097224 */ /* 0x000fe200078e0015 */
[----:B------:R-:W-:Y:S01]  /*16ad0*/  LOP3.LUT R10, R11, 0x380, RZ, 0xc0, !PT ;  /* 0x000003800b0a7812 */ /* 0x000fe200078ec0ff */
[----:B------:R-:W-:Y:S01]  /*16ae0*/  IMAD R21, R4, UR4, RZ ;  /* 0x0000000404157c24 */ /* 0x000fe2000f8e02ff */
[----:B------:R-:W5:Y:S01]  /*16af0*/  LD.E.128 R52, desc[UR40][R52.64] ;  /* 0x0000002834347980 */ /* 0x000f62000c101d00 */
[----:B------:R-:W0:Y:S01]  /*16b00*/  @P0 LDC R4, c[0x0][0xcec] ;  /* 0x00033b00ff040b82 */ /* 0x000e220000000800 */
[----:B------:R-:W-:Y:S01]  /*16b10*/  IMAD.IADD R81, R81, 0x1, -R82 ;  /* 0x0000000151517824 */ /* 0x000fe200078e0a52 */
[----:B------:R-:W-:Y:S01]  /*16b20*/  SHF.R.U64 R10, R10, 0x3, RZ ;  /* 0x000000030a0a7819 */ /* 0x000fe200000012ff */
[C---:B------:R-:W-:Y:S01]  /*16b30*/  IMAD R85, R2.reuse, UR5, R21 ;  /* 0x0000000502557c24 */ /* 0x040fe2000f8e0215 */
[----:B------:R-:W5:Y:S01]  /*16b40*/  LD.E.128 R56, desc[UR40][R56.64] ;  /* 0x0000002838387980 */ /* 0x000f62000c101d00 */
[----:B------:R-:W-:Y:S01]  /*16b50*/  IMAD.WIDE.U32 R20, R2, UR4, RZ ;  /* 0x0000000402147c25 */ /* 0x000fe2000f8e00ff */
[----:B------:R-:W-:Y:S01]  /*16b60*/  ULDC.64 UR4, c[0x0][0xbe8] ;  /* 0x0002fa0000047ab9 */ /* 0x000fe20000000a00 */
[----:B------:R-:W-:Y:S01]  /*16b70*/  SHF.R.S32.HI R82, RZ, 0x1f, R0 ;  /* 0x0000001fff527819 */ /* 0x000fe20000011400 */
[----:B------:R-:W1:Y:S01]  /*16b80*/  @P0 LDC R2, c[0x0][0xcf0] ;  /* 0x00033c00ff020b82 */ /* 0x000e620000000800 */
[----:B------:R-:W-:Y:S01]  /*16b90*/  IMAD.IADD R21, R21, 0x1, R85 ;  /* 0x0000000115157824 */ /* 0x000fe200078e0255 */
[----:B------:R-:W-:Y:S01]  /*16ba0*/  LOP3.LUT R76, R10, R11, RZ, 0x3c, !PT ;  /* 0x0000000b0a4c7212 */ /* 0x000fe200078e3cff */
[----:B------:R-:W-:Y:S01]  /*16bb0*/  IMAD R81, R81, 0x20, R80 ;  /* 0x0000002051517824 */ /* 0x000fe200078e0250 */
[----:B------:R-:W5:Y:S01]  /*16bc0*/  LD.E.128 R8, desc[UR40][R8.64] ;  /* 0x0000002808087980 */ /* 0x000f62000c101d00 */
[----:B------:R-:W-:-:S03]  /*16bd0*/  IMAD.WIDE.U32 R20, R186, UR4, R20 ;  /* 0x00000004ba147c25 */ /* 0x000fc6000f8e0014 */
[----:B------:R-:W5:Y:S01]  /*16be0*/  LD.E.128 R60, desc[UR40][R60.64] ;  /* 0x000000283c3c7980 */ /* 0x000f62000c101d00 */
[----:B------:R-:W-:Y:S01]  /*16bf0*/  IMAD R21, R186, UR5, R21 ;  /* 0x00000005ba157c24 */ /* 0x000fe2000f8e0215 */
[----:B------:R-:W-:Y:S01]  /*16c00*/  ULDC.64 UR4, c[0x0][0xbf0] ;  /* 0x0002fc0000047ab9 */ /* 0x000fe20000000a00 */
[----:B------:R-:W-:Y:S01]  /*16c10*/  IMAD.IADD R89, R214, 0x1, R81 ;  /* 0x00000001d6597824 */ /* 0x000fe200078e0251 */
[----:B------:R-:W5:Y:S01]  /*16c20*/  LD.E.128 R68, desc[UR40][R68.64] ;  /* 0x0000002844447980 */ /* 0x000f62000c101d00 */
[----:B------:R-:W-:-:S03]  /*16c30*/  IMAD R85, R82, UR4, RZ ;  /* 0x0000000452557c24 */ /* 0x000fc6000f8e02ff */
[----:B------:R-:W5:Y:S01]  /*16c40*/  LD.E.128 R72, desc[UR40][R72.64] ;  /* 0x0000002848487980 */ /* 0x000f62000c101d00 */
[C---:B------:R-:W-:Y:S02]  /*16c50*/  IMAD R87, R0.reuse, UR5, R85 ;  /* 0x0000000500577c24 */ /* 0x040fe4000f8e0255 */
[----:B0-----:R-:W-:Y:S01]  /*16c60*/  @P0 IMAD.HI.U32 R85, R89, R4, RZ ;  /* 0x0000000459550227 */ /* 0x001fe200078e00ff */
[----:B------:R-:W5:Y:S01]  /*16c70*/  LD.E.128 R76, desc[UR40][R76.64] ;  /* 0x000000284c4c7980 */ /* 0x000f62000c101d00 */
[----:B------:R-:W0:Y:S02]  /*16c80*/  LDC R4, c[0x0][0xbc8] ;  /* 0x0002f200ff047b82 */ /* 0x000e240000000800 */
[----:B------:R-:W-:Y:S01]  /*16c90*/  IMAD.MOV.U32 R81, RZ, RZ, R89 ;  /* 0x000000ffff517224 */ /* 0x000fe200078e0059 */
[----:B-1----:R-:W-:Y:S01]  /*16ca0*/  @P0 SHF.R.U32.HI R81, RZ, R2, R85 ;  /* 0x00000002ff510219 */ /* 0x002fe20000011655 */
        /* <DEDUP_REMOVED lines=8> */
[----:B------:R-:W-:-:S04]  /*16d30*/  IMAD.MOV R0, RZ, RZ, -R81 ;  /* 0x000000ffff007224 */ /* 0x000fc800078e0a51 */
[----:B------:R-:W-:Y:S01]  /*16d40*/  IMAD R85, R83, R0, R89 ;  /* 0x0000000053557224 */ /* 0x000fe200078e0259 */
[----:B------:R-:W-:Y:S01]  /*16d50*/  SHF.R.S32.HI R0, RZ, 0x1f, R81 ;  /* 0x0000001fff007819 */ /* 0x000fe20000011451 */
[----:B------:R-:W-:-:S04]  /*16d60*/  IMAD.IADD R21, R21, 0x1, R87 ;  /* 0x0000000115157824 */ /* 0x000fc800078e0257 */
[----:B------:R-:W-:Y:S02]  /*16d70*/  IMAD R0, R0, UR4, RZ ;  /* 0x0000000400007c24 */ /* 0x000fe4000f8e02ff */
        /* <DEDUP_REMOVED lines=9> */
[----:B------:R-:W-:Y:S02]  /*16e10*/  VIADD R0, R17, 0x38820 ;  /* 0x0003882011007836 */ /* 0x000fe40000000000 */
[----:B------:R-:W-:Y:S01]  /*16e20*/  IMAD.IADD R21, R21, 0x1, R81 ;  /* 0x0000000115157824 */ /* 0x000fe200078e0251 */
[C---:B------:R-:W-:Y:S01]  /*16e30*/  LEA R81, P0, R20.reuse, UR4, 0x1 ;  /* 0x0000000414517c11 */ /* 0x040fe2000f8008ff */
[C---:B------:R-:W-:Y:S01]  /*16e40*/  VIADD R164, R195.reuse, 0x40 ;  /* 0x00000040c3a47836 */ /* 0x040fe20000000000 */
[----:B------:R-:W-:Y:S02]  /*16e50*/  PRMT R0, RZ, 0x654, R0 ;  /* 0x00000654ff007816 */ /* 0x000fe40000000000 */
[----:B------:R-:W-:Y:S01]  /*16e60*/  LEA.HI.X R82, R20, UR5, R21, 0x1, P0 ;  /* 0x0000000514527c11 */ /* 0x000fe200080f0c15 */
[C---:B------:R-:W-:Y:S01]  /*16e70*/  VIADD R162, R195.reuse, 0x80 ;  /* 0x00000080c3a27836 */ /* 0x040fe20000000000 */
[-C--:B0-----:R-:W-:Y:S01]  /*16e80*/  ISETP.GE.AND P0, PT, R164, R4.reuse, PT ;  /* 0x00000004a400720c */ /* 0x081fe20003f06270 */
[----:B-1----:R0:W-:Y:S01]  /*16e90*/  SYNCS.ARRIVE.TRANS64.RED.A1T0 RZ, [R0+URZ], RZ ;  /* 0x000000ff00ff79a7 */ /* 0x0021e2000810043f */
[C---:B------:R-:W-:Y:S01]  /*16ea0*/  ISETP.GE.AND P1, PT, R195.reuse, R4, PT ;  /* 0x00000004c300720c */ /* 0x040fe20003f26270 */
[----:B------:R-:W-:-:S02]  /*16eb0*/  VIADD R160, R195, 0xc0 ;  /* 0x000000c0c3a07836 */ /* 0x000fc40000000000 */
[----:B------:R-:W-:Y:S01]  /*16ec0*/  IMAD R83, R3, R83, RZ ;  /* 0x0000005303537224 */ /* 0x000fe200078e02ff */
[----:B0-----:R-:W-:Y:S02]  /*16ed0*/  SEL R0, RZ, 0xffffffff, P0 ;  /* 0xffffffffff007807 */ /* 0x001fe40000000000 */
[----:B------:R-:W-:-:S03]  /*16ee0*/  ISETP.GE.AND P0, PT, R162, R4, PT ;  /* 0x00000004a200720c */ /* 0x000fc60003f06270 */
[----:B------:R-:W-:Y:S01]  /*16ef0*/  IMAD.SHL.U32 R3, R0, 0x2, RZ ;  /* 0x0000000200037824 */ /* 0x000fe200078e00ff */
[----:B------:R-:W-:Y:S02]  /*16f00*/  SEL R0, RZ, 0x1, P1 ;  /* 0x00000001ff007807 */ /* 0x000fe40000800000 */
[----:B------:R-:W-:Y:S01]  /*16f10*/  SEL R2, RZ, 0xffffffff, P0 ;  /* 0xffffffffff027807 */ /* 0x000fe20000000000 */
[----:B------:R-:W-:Y:S01]  /*16f20*/  VIADD R158, R195, 0x100 ;  /* 0x00000100c39e7836 */ /* 0x000fe20000000000 */
[-C--:B------:R-:W-:Y:S02]  /*16f30*/  ISETP.GE.AND P0, PT, R160, R4.reuse, PT ;  /* 0x00000004a000720c */ /* 0x080fe40003f06270 */
[----:B------:R-:W-:Y:S01]  /*16f40*/  LOP3.LUT R0, R3, 0x2, R0, 0xe2, !PT ;  /* 0x0000000203007812 */ /* 0x000fe200078ee200 */
[----:B------:R-:W-:Y:S01]  /*16f50*/  IMAD.SHL.U32 R3, R2, 0x4, RZ ;  /* 0x0000000402037824 */ /* 0x000fe200078e00ff */
[----:B------:R-:W-:Y:S01]  /*16f60*/  SEL R2, RZ, 0xffffffff, P0 ;  /* 0xffffffffff027807 */ /* 0x000fe20000000000 */
[----:B------:R-:W-:Y:S01]  /*16f70*/  VIADD R156, R195, 0x140 ;  /* 0x00000140c39c7836 */ /* 0x000fe20000000000 */
[----:B------:R-:W-:-:S02]  /*16f80*/  ISETP.GE.AND P0, PT, R158, R4, PT ;  /* 0x000000049e00720c */ /* 0x000fc40003f06270 */
[----:B------:R-:W-:Y:S01]  /*16f90*/  LOP3.LUT R0, R3, 0x4, R0, 0xe2, !PT ;  /* 0x0000000403007812 */ /* 0x000fe200078ee200 */
[----:B------:R-:W-:Y:S01]  /*16fa0*/  IMAD.SHL.U32 R3, R2, 0x8, RZ ;  /* 0x0000000802037824 */ /* 0x000fe200078e00ff */
[----:B------:R-:W-:Y:S02]  /*16fb0*/  SEL R2, RZ, 0xffffffff, P0 ;  /* 0xffffffffff027807 */ /* 0x000fe40000000000 */
[-C--:B------:R-:W-:Y:S02]  /*16fc0*/  ISETP.GE.AND P0, PT, R156, R4.reuse, PT ;  /* 0x000000049c00720c */ /* 0x080fe40003f06270 */
[----:B------:R-:W-:Y:S01]  /*16fd0*/  LOP3.LUT R0, R3, 0x8, R0, 0xe2, !PT ;  /* 0x0000000803007812 */ /* 0x000fe200078ee200 */
[----:B------:R-:W-:Y:S01]  /*16fe0*/  IMAD.SHL.U32 R3, R2, 0x10, RZ ;  /* 0x0000001002037824 */ /* 0x000fe200078e00ff */
[----:B------:R-:W-:Y:S01]  /*16ff0*/  SEL R2, RZ, 0xffffffff, P0 ;  /* 0xffffffffff027807 */ /* 0x000fe20000000000 */
[----:B------:R-:W-:Y:S02]  /*17000*/  VIADD R154, R195, 0x180 ;  /* 0x00000180c39a7836 */ /* 0x000fe40000000000 */
[----:B------:R-:W-:Y:S01]  /*17010*/  IMAD.IADD R214, R80, 0x1, R214 ;  /* 0x0000000150d67824 */ /* 0x000fe200078e02d6 */
[----:B------:R-:W-:Y:S01]  /*17020*/  LOP3.LUT R0, R3, 0x10, R0, 0xe2, !PT ;  /* 0x0000001003007812 */ /* 0x000fe200078ee200 */
[----:B------:R-:W-:Y:S01]  /*17030*/  IMAD.SHL.U32 R3, R2, 0x20, RZ ;  /* 0x0000002002037824 */ /* 0x000fe200078e00ff */
[----:B------:R-:W-:Y:S01]  /*17040*/  ISETP.GE.AND P0, PT, R154, R4, PT ;  /* 0x000000049a00720c */ /* 0x000fe20003f06270 */
[----:B------:R-:W-:Y:S01]  /*17050*/  VIADD R152, R195, 0x1c0 ;  /* 0x000001c0c3987836 */ /* 0x000fe20000000000 */
[----:B------:R-:W-:-:S02]  /*17060*/  ISETP.GE.AND P1, PT, R214, R83, PT ;  /* 0x00000053d600720c */ /* 0x000fc40003f26270 */
[----:B------:R-:W-:Y:S02]  /*17070*/  LOP3.LUT R0, R3, 0x20, R0, 0xe2, !PT ;  /* 0x0000002003007812 */ /* 0x000fe400078ee200 */
[----:B------:R-:W-:Y:S02]  /*17080*/  SEL R3, RZ, 0x40, P0 ;  /* 0x00000040ff037807 */ /* 0x000fe40000000000 */
[----:B------:R-:W-:Y:S02]  /*17090*/  ISETP.GE.AND P0, PT, R152, R4, PT ;  /* 0x000000049800720c */ /* 0x000fe40003f06270 */
[----:B------:R-:W-:Y:S02]  /*170a0*/  LOP3.LUT R80, R0, R3, RZ, 0xfc, !PT ;  /* 0x0000000300507212 */ /* 0x000fe400078efcff */
[----:B------:R-:W-:Y:S01]  /*170b0*/  SEL R3, RZ, 0x80, P0 ;  /* 0x00000080ff037807 */ /* 0x000fe20000000000 */
[C---:B------:R-:W-:Y:S02]  /*170c0*/  VIADD R153, R195.reuse, 0x1c0 ;  /* 0x000001c0c3997836 */ /* 0x040fe40000000000 */
[C---:B------:R-:W-:Y:S01]  /*170d0*/  VIADD R155, R195.reuse, 0x180 ;  /* 0x00000180c39b7836 */ /* 0x040fe20000000000 */
[----:B------:R-:W-:Y:S01]  /*170e0*/  LOP3.LUT R0, R80, R3, RZ, 0xfc, !PT ;  /* 0x0000000350007212 */ /* 0x000fe200078efcff */
[----:B------:R-:W-:-:S02]  /*170f0*/  VIADD R157, R195, 0x140 ;  /* 0x00000140c39d7836 */ /* 0x000fc40000000000 */
[C---:B------:R-:W-:Y:S02]  /*17100*/  VIADD R159, R195.reuse, 0x100 ;  /* 0x00000100c39f7836 */ /* 0x040fe40000000000 */
[C---:B------:R-:W-:Y:S02]  /*17110*/  VIADD R161, R195.reuse, 0xc0 ;  /* 0x000000c0c3a17836 */ /* 0x040fe40000000000 */
        /* <DEDUP_REMOVED lines=44> */
.L_x_5344:
[----:B------:R-:W-:Y:S05]  /*173e0*/  BSYNC B1 ;  /* 0x0000000000017941 */ /* 0x000fea0003800000 */
.L_x_5343:
[----:B------:R-:W-:Y:S01]  /*173f0*/  VIADD R214, R214, 0x20 ;  /* 0x00000020d6d67836 */ /* 0x000fe20000000000 */
[----:B0-2---:R0:W2:Y:S04]  /*17400*/  SHFL.IDX PT, R3, R82, 0x1, 0x181f ;  /* 0x00381f0052037f89 */ /* 0x0050a800000e0000 */
        /* <DEDUP_REMOVED lines=9> */
[----:B-12--5:R-:W-:Y:S02]  /*174a0*/  @!P6 IMAD.WIDE R8, R195, 0x2, R2 ;  /* 0x00000002c308e825 */ /* 0x026fe400078e0202 */
[----:B------:R-:W-:-:S03]  /*174b0*/  @!P5 LEA R10, P4, R164, R2, 0x1 ;  /* 0x00000002a40ad211 */ /* 0x000fc600078808ff */
        /* <DEDUP_REMOVED lines=25> */
.L_x_5342:
[----:B01----:R-:W2:Y:S01]  /*17650*/  LDL.LU R10, [R1+0x64] ;  /* 0x00006400010a7983 */ /* 0x003ea20000300800 */
[----:B------:R-:W-:Y:S01]  /*17660*/  ULDC.64 UR4, c[0x0][0xc08] ;  /* 0x0003020000047ab9 */ /* 0x000fe20000000a00 */
[----:B------:R-:W0:Y:S02]  /*17670*/  LDC R11, c[0x0][0xce8] ;  /* 0x00033a00ff0b7b82 */ /* 0x000e240000000800 */
[----:B------:R-:W3:Y:S01]  /*17680*/  LDL R12, [R1+0x18] ;  /* 0x00001800010c7983 */ /* 0x000ee20000100800 */
[----:B------:R-:W-:Y:S01]  /*17690*/  IMAD R4, R4, UR4, RZ ;  /* 0x0000000404047c24 */ /* 0x000fe2000f8e02ff */
[----:B------:R-:W-:Y:S01]  /*176a0*/  BSSY B1, `(.L_x_5346) ;  /* 0x0000110000017945 */ /* 0x000fe20003800000 */
[----:B------:R-:W-:-:S04]  /*176b0*/  IMAD.WIDE.U32 R8, R2, UR4, RZ ;  /* 0x0000000402087c25 */ /* 0x000fc8000f8e00ff */
[----:B------:R-:W-:Y:S01]  /*176c0*/  IMAD R4, R2, UR5, R4 ;  /* 0x0000000502047c24 */ /* 0x000fe2000f8e0204 */
[----:B------:R-:W-:Y:S01]  /*176d0*/  ULDC.64 UR4, c[0x0][0xc38] ;  /* 0x00030e0000047ab9 */ /* 0x000fe20000000a00 */
[----:B------:R-:W-:Y:S01]  /*176e0*/  SHF.R.S32.HI R2, RZ, 0x1f, R0 ;  /* 0x0000001fff027819 */ /* 0x000fe20000011400 */
[C---:B------:R-:W-:Y:S02]  /*176f0*/  VIADD R21, R212.reuse, 0xf8 ;  /* 0x000000f8d4157836 */ /* 0x040fe40000000000 */
[----:B------:R-:W-:Y:S02]  /*17700*/  IMAD.IADD R9, R9, 0x1, R4 ;  /* 0x0000000109097824 */ /* 0x000fe400078e0204 */
[----:B------:R-:W-:Y:S01]  /*17710*/  VIADD R153, R212, 0xf0 ;  /* 0x000000f0d4997836 */ /* 0x000fe20000000000 */
[----:B------:R-:W-:Y:S01]  /*17720*/  SHF.R.S32.HI R21, RZ, 0x1f, R21 ;  /* 0x0000001fff157819 */ /* 0x000fe20000011415 */
[----:B------:R-:W-:-:S03]  /*17730*/  IMAD.WIDE.U32 R8, R186, UR4, R8 ;  /* 0x00000004ba087c25 */ /* 0x000fc6000f8e0008 */
[----:B------:R-:W-:Y:S01]  /*17740*/  SHF.R.S32.HI R153, RZ, 0x1f, R153 ;  /* 0x0000001fff997819 */ /* 0x000fe20000011499 */
[----:B------:R-:W-:Y:S01]  /*17750*/  IMAD R9, R186, UR5, R9 ;  /* 0x00000005ba097c24 */ /* 0x000fe2000f8e0209 */
[----:B------:R-:W-:Y:S01]  /*17760*/  ULDC.64 UR4, c[0x0][0xc40] ;  /* 0x0003100000047ab9 */ /* 0x000fe20000000a00 */
[----:B0-----:R-:W-:Y:S01]  /*17770*/  ISETP.NE.AND P0, PT, R11, 0x1, PT ;  /* 0x000000010b00780c */ /* 0x001fe20003f05270 */
[----:B------:R-:W-:Y:S02]  /*17780*/  IMAD R2, R2, UR4, RZ ;  /* 0x0000000402027c24 */ /* 0x000fe4000f8e02ff */
[----:B------:R-:W-:-:S04]  /*17790*/  IMAD.WIDE.U32 R8, R0, UR4, R8 ;  /* 0x0000000400087c25 */ /* 0x000fc8000f8e0008 */
[----:B------:R-:W-:Y:S01]  /*177a0*/  IMAD R2, R0, UR5, R2 ;  /* 0x0000000500027c24 */ /* 0x000fe2000f8e0202 */
[----:B------:R-:W-:Y:S01]  /*177b0*/  ULDC.64 UR4, c[0x0][0xc48] ;  /* 0x0003120000047ab9 */ /* 0x000fe20000000a00 */
[C---:B------:R-:W-:Y:S02]  /*177c0*/  VIADD R155, R212.reuse, 0xe8 ;  /* 0x000000e8d49b7836 */ /* 0x040fe40000000000 */
[----:B------:R-:W-:Y:S02]  /*177d0*/  IMAD.IADD R9, R9, 0x1, R2 ;  /* 0x0000000109097824 */ /* 0x000fe400078e0202 */
[----:B------:R-:W0:Y:S01]  /*177e0*/  @P0 LDC R0, c[0x0][0xcf0] ;  /* 0x00033c00ff000b82 */ /* 0x000e220000000800 */
        /* <DEDUP_REMOVED lines=74> */
[--C-:B---3--:R-:W-:Y:S02]  /*17c90*/  IMAD.IADD R2, R12, 0x1, R214.reuse ;  /* 0x000000010c027824 */ /* 0x108fe400078e02d6 */
[----:B------:R-:W-:Y:S02]  /*17ca0*/  IMAD.IADD R214, R193, 0x1, R214 ;  /* 0x00000001c1d67824 */ /* 0x000fe400078e02d6 */
[----:B------:R-:W-:Y:S02]  /*17cb0*/  IMAD.MOV.U32 R4, RZ, RZ, R2 ;  /* 0x000000ffff047224 */ /* 0x000fe400078e0002 */
        /* <DEDUP_REMOVED lines=32> */
[C---:B------:R-:W-:Y:S01]  /*17ec0*/  VIADD R15, R212.reuse, 0x18 ;  /* 0x00000018d40f7836 */ /* 0x040fe20000000000 */
[----:B------:R-:W-:Y:S01]  /*17ed0*/  ISETP.GE.AND P4, PT, R197, UR4, PT ;  /* 0x00000004c5007c0c */ /* 0x000fe2000bf86270 */
[----:B------:R-:W-:Y:S01]  /*17ee0*/  VIADD R8, R212, 0x30 ;  /* 0x00000030d4087836 */ /* 0x000fe20000000000 */
        /* <DEDUP_REMOVED lines=133> */
[----:B------:R-:W-:Y:S02]  /*18740*/  @!P5 LEA R14, P0, R20, R14, 0x2 ;  /* 0x0000000e140ed211 */ /* 0x000fe400078010ff */
[-C--:B------:R-:W-:Y:S01]  /*18750*/  @!P2 LEA.HI.X R9, R152, R11.reuse, R153, 0x2, P1 ;  /* 0x0000000b9809a211 */ /* 0x080fe200008f1499 */
[----:B------:R0:W-:Y:S01]  /*18760*/  @!P3 ST.E.64 desc[UR40][R12.64], R140 ;  /* 0x0000008c0c00b985 */ /* 0x0001e2000c101b28 */
[----:B------:R-:W-:-:S03]  /*18770*/  @!P5 LEA.HI.X R15, R20, R11, R21, 0x2, P0 ;  /* 0x0000000b140fd211 */ /* 0x000fc600000f1415 */
[----:B------:R0:W-:Y:S04]  /*18780*/  @!P2 ST.E.64 desc[UR40][R8.64], R144 ;  /* 0x000000900800a985 */ /* 0x0001e8000c101b28 */
[----:B------:R0:W-:Y:S02]  /*18790*/  @!P5 ST.E.64 desc[UR40][R14.64], R148 ;  /* 0x000000940e00d985 */ /* 0x0001e4000c101b28 */
.L_x_5347:
[----:B------:R-:W-:Y:S05]  /*187a0*/  BSYNC B1 ;  /* 0x0000000000017941 */ /* 0x000fea0003800000 */
.L_x_5346:
[----:B0-----:R-:W-:Y:S01]  /*187b0*/  VIADD R3, R214, 0x8 ;  /* 0x00000008d6037836 */ /* 0x001fe20000000000 */
[----:B------:R0:W3:Y:S04]  /*187c0*/  SHFL.IDX PT, R12, R10, 0x1, 0x1c1f ;  /* 0x003c1f000a0c7f89 */ /* 0x0000e800000e0000 */
[----:B------:R-:W-:Y:S01]  /*187d0*/  ISETP.GE.AND P0, PT, R3, R0, PT ;  /* 0x000000000300720c */ /* 0x000fe20003f06270 */
[----:B------:R-:W4:-:S12]  /*187e0*/  SHFL.IDX PT, R4, R4, 0x1, 0x1c1f ;  /* 0x003c1f0004047f89 */ /* 0x000f1800000e0000 */
[----:B0-----:R-:W-:Y:S05]  /*187f0*/  @P0 BRA `(.L_x_5345) ;  /* 0x0000001800600947 */ /* 0x001fea0003800000 */
[C---:B------:R-:W-:Y:S01]  /*18800*/  VIADD R13, R212.reuse, 0x8 ;  /* 0x00000008d40d7836 */ /* 0x040fe20000000000 */
[----:B------:R-:W-:Y:S01]  /*18810*/  ULDC UR4, c[0x0][0xbc8] ;  /* 0x0002f20000047ab9 */ /* 0x000fe20000000800 */
[C---:B------:R-:W-:Y:S01]  /*18820*/  VIADD R25, R212.reuse, 0x10 ;  /* 0x00000010d4197836 */ /* 0x040fe20000000000 */
[C---:B------:R-:W-:Y:S01]  /*18830*/  ISETP.GE.AND P2, PT, R212.reuse, UR4, PT ;  /* 0x00000004d4007c0c */ /* 0x040fe2000bf46270 */
[C---:B--2---:R-:W-:Y:S01]  /*18840*/  VIADD R11, R212.reuse, 0x18 ;  /* 0x00000018d40b7836 */ /* 0x044fe20000000000 */
[----:B------:R-:W-:Y:S01]  /*18850*/  ISETP.GE.AND P5, PT, R13, UR4, PT ;  /* 0x000000040d007c0c */ /* 0x000fe2000bfa6270 */
[C---:B-1----:R-:W-:Y:S01]  /*18860*/  VIADD R14, R212.reuse, 0x8 ;  /* 0x00000008d40e7836 */ /* 0x042fe20000000000 */
[----:B------:R-:W-:Y:S01]  /*18870*/  ISETP.GE.AND P3, PT, R25, UR4, PT ;  /* 0x0000000419007c0c */ /* 0x000fe2000bf66270 */
[C---:B------:R-:W-:Y:S01]  /*18880*/  VIADD R28, R212.reuse, 0x10 ;  /* 0x00000010d41c7836 */ /* 0x040fe20000000000 */
[----:B------:R-:W-:Y:S01]  /*18890*/  ISETP.GE.AND P4, PT, R11, UR4, PT ;  /* 0x000000040b007c0c */ /* 0x000fe2000bf86270 */
[----:B------:R-:W-:Y:S01]  /*188a0*/  VIADD R24, R212, 0x18 ;  /* 0x00000018d4187836 */ /* 0x000fe20000000000 */
[----:B------:R-:W-:-:S02]  /*188b0*/  SHF.R.S32.HI R14, RZ, 0x1f, R14 ;  /* 0x0000001fff0e7819 */ /* 0x000fc4000001140e */
[----:B------:R-:W-:Y:S02]  /*188c0*/  SHF.R.S32.HI R15, RZ, 0x1f, R212 ;  /* 0x0000001fff0f7819 */ /* 0x000fe400000114d4 */
[----:B------:R-:W-:Y:S02]  /*188d0*/  SHF.R.S32.HI R28, RZ, 0x1f, R28 ;  /* 0x0000001fff1c7819 */ /* 0x000fe4000001141c */
[CC--:B----4-:R-:W-:Y:S02]  /*188e0*/  @!P2 LEA R2, P0, R212.reuse, R4.reuse, 0x2 ;  /* 0x00000004d402a211 */ /* 0x0d0fe400078010ff */
[C---:B------:R-:W-:Y:S02]  /*188f0*/  @!P5 LEA R8, P1, R13.reuse, R4, 0x2 ;  /* 0x000000040d08d211 */ /* 0x040fe400078210ff */
[CC--:B---3--:R-:W-:Y:S01]  /*18900*/  @!P2 LEA.HI.X R3, R212.reuse, R12.reuse, R15, 0x2, P0 ;  /* 0x0000000cd403a211 */ /* 0x0c8fe200000f140f */
[C---:B------:R-:W-:Y:S01]  /*18910*/  VIADD R15, R212.reuse, 0x28 ;  /* 0x00000028d40f7836 */ /* 0x040fe20000000000 */
[----:B------:R-:W-:Y:S01]  /*18920*/  @!P5 LEA.HI.X R9, R13, R12, R14, 0x2, P1 ;  /* 0x0000000c0d09d211 */ /* 0x000fe200008f140e */
[C---:B------:R-:W-:Y:S01]  /*18930*/  VIADD R14, R212.reuse, 0x20 ;  /* 0x00000020d40e7836 */ /* 0x040fe20000000000 */
[----:B------:R-:W-:Y:S01]  /*18940*/  SHF.R.S32.HI R24, RZ, 0x1f, R24 ;  /* 0x0000001fff187819 */ /* 0x000fe20000011418 */
[----:B------:R0:W-:Y:S01]  /*18950*/  @!P2 ST.E.64 desc[UR40][R2.64], R26 ;  /* 0x0000001a0200a985 */ /* 0x0001e2000c101b28 */
[----:B------:R-:W-:Y:S01]  /*18960*/  ISETP.GE.AND P1, PT, R15, UR4, PT ;  /* 0x000000040f007c0c */ /* 0x000fe2000bf26270 */
[----:B------:R-:W-:Y:S01]  /*18970*/  VIADD R13, R212, 0x30 ;  /* 0x00000030d40d7836 */ /* 0x000fe20000000000 */
[----:B------:R-:W-:Y:S01]  /*18980*/  ISETP.GE.AND P0, PT, R14, UR4, PT ;  /* 0x000000040e007c0c */ /* 0x000fe2000bf06270 */
[----:B------:R1:W-:Y:S03]  /*18990*/  @!P5 ST.E.64 desc[UR40][R8.64], R30 ;  /* 0x0000001e0800d985 */ /* 0x0003e6000c101b28 */
[----:B------:R-:W-:-:S02]  /*189a0*/  ISETP.GE.AND P2, PT, R13, UR4, PT ;  /* 0x000000040d007c0c */ /* 0x000fc4000bf46270 */
[-C--:B0-----:R-:W-:Y:S02]  /*189b0*/  @!P3 LEA R2, P5, R25, R4.reuse, 0x2 ;  /* 0x000000041902b211 */ /* 0x081fe400078a10ff */
[----:B-1----:R-:W-:Y:S02]  /*189c0*/  @!P4 LEA R8, P6, R11, R4, 0x2 ;  /* 0x000000040b08c211 */ /* 0x002fe400078c10ff */
[-C--:B------:R-:W-:Y:S02]  /*189d0*/  @!P3 LEA.HI.X R3, R25, R12.reuse, R28, 0x2, P5 ;  /* 0x0000000c1903b211 */ /* 0x080fe400028f141c */
[----:B------:R-:W-:Y:S01]  /*189e0*/  @!P4 LEA.HI.X R9, R11, R12, R24, 0x2, P6 ;  /* 0x0000000c0b09c211 */ /* 0x000fe200030f1418 */
[----:B------:R-:W-:-:S04]  /*189f0*/  VIADD R24, R212, 0x20 ;  /* 0x00000020d4187836 */ /* 0x000fc80000000000 */
[-C--:B------:R-:W-:Y:S01]  /*18a00*/  @!P2 LEA R10, P6, R13, R4.reuse, 0x2 ;  /* 0x000000040d0aa211 */ /* 0x080fe200078c10ff */
[----:B------:R0:W-:Y:S01]  /*18a10*/  @!P3 ST.E.64 desc[UR40][R2.64], R34 ;  /* 0x000000220200b985 */ /* 0x0001e2000c101b28 */
[----:B------:R-:W-:Y:S02]  /*18a20*/  ISETP.GE.AND P3, PT, R211, UR4, PT ;  /* 0x00000004d3007c0c */ /* 0x000fe4000bf66270 */
[----:B------:R-:W-:Y:S01]  /*18a30*/  SHF.R.S32.HI R24, RZ, 0x1f, R24 ;  /* 0x0000001fff187819 */ /* 0x000fe20000011418 */
[----:B------:R1:W-:Y:S01]  /*18a40*/  @!P4 ST.E.64 desc[UR40][R8.64], R38 ;  /* 0x000000260800c985 */ /* 0x0003e2000c101b28 */
[----:B0-----:R-:W-:-:S04]  /*18a50*/  @!P0 LEA R2, P4, R14, R4, 0x2 ;  /* 0x000000040e028211 */ /* 0x001fc800078810ff */
[----:B------:R-:W-:Y:S01]  /*18a60*/  @!P0 LEA.HI.X R3, R14, R12, R24, 0x2, P4 ;  /* 0x0000000c0e038211 */ /* 0x000fe200020f1418 */
[C---:B------:R-:W-:Y:S01]  /*18a70*/  VIADD R24, R212.reuse, 0x28 ;  /* 0x00000028d4187836 */ /* 0x040fe20000000000 */
[C---:B-1----:R-:W-:Y:S01]  /*18a80*/  @!P1 LEA R8, P5, R15.reuse, R4, 0x2 ;  /* 0x000000040f089211 */ /* 0x042fe200078a10ff */
        /* <DEDUP_REMOVED lines=8> */
[----:B------:R1:W-:Y:S01]  /*18b10*/  @!P1 ST.E.64 desc[UR40][R8.64], R46 ;  /* 0x0000002e08009985 */ /* 0x0003e2000c101b28 */
[----:B------:R-:W-:Y:S02]  /*18b20*/  ISETP.GE.AND P0, PT, R203, UR4, PT ;  /* 0x00000004cb007c0c */ /* 0x000fe4000bf06270 */
[----:B------:R-:W-:Y:S01]  /*18b30*/  ISETP.GE.AND P1, PT, R201, UR4, PT ;  /* 0x00000004c9007c0c */ /* 0x000fe2000bf26270 */
[----:B------:R2:W-:Y:S01]  /*18b40*/  @!P2 ST.E.64 desc[UR40][R10.64], R50 ;  /* 0x000000320a00a985 */ /* 0x0005e2000c101b28 */
[----:B0-----:R-:W-:-:S04]  /*18b50*/  @!P3 LEA R2, P6, R211, R4, 0x2 ;  /* 0x00000004d302b211 */ /* 0x001fc800078c10ff */
[----:B------:R-:W-:Y:S02]  /*18b60*/  @!P3 LEA.HI.X R3, R211, R12, R213, 0x2, P6 ;  /* 0x0000000cd303b211 */ /* 0x000fe400030f14d5 */
[----:B-1----:R-:W-:-:S03]  /*18b70*/  @!P4 LEA R8, P2, R208, R4, 0x2 ;  /* 0x00000004d008c211 */ /* 0x002fc600078410ff */
[----:B------:R0:W-:Y:S01]  /*18b80*/  @!P3 ST.E.64 desc[UR40][R2.64], R54 ;  /* 0x000000360200b985 */ /* 0x0001e2000c101b28 */
[----:B------:R-:W-:Y:S02]  /*18b90*/  ISETP.GE.AND P3, PT, R197, UR4, PT ;  /* 0x00000004c5007c0c */ /* 0x000fe4000bf66270 */
[----:B--2---:R-:W-:Y:S02]  /*18ba0*/  @!P5 LEA R10, P6, R205, R4, 0x2 ;  /* 0x00000004cd0ad211 */ /* 0x004fe400078c10ff */
[-C--:B------:R-:W-:Y:S02]  /*18bb0*/  @!P4 LEA.HI.X R9, R208, R12.reuse, R209, 0x2, P2 ;  /* 0x0000000cd009c211 */ /* 0x080fe400010f14d1 */
[----:B------:R-:W-:Y:S02]  /*18bc0*/  ISETP.GE.AND P2, PT, R199, UR4, PT ;  /* 0x00000004c7007c0c */ /* 0x000fe4000bf46270 */
[----:B------:R-:W-:Y:S01]  /*18bd0*/  @!P5 LEA.HI.X R11, R205, R12, R207, 0x2, P6 ;  /* 0x0000000ccd0bd211 */ /* 0x000fe200030f14cf */
[----:B------:R1:W-:Y:S01]  /*18be0*/  @!P4 ST.E.64 desc[UR40][R8.64], R58 ;  /* 0x0000003a0800c985 */ /* 0x0003e2000c101b28 */
[----:B------:R-:W-:-:S03]  /*18bf0*/  ISETP.GE.AND P4, PT, R186, UR4, PT ;  /* 0x00000004ba007c0c */ /* 0x000fc6000bf86270 */
[----:B------:R2:W-:Y:S01]  /*18c00*/  @!P5 ST.E.64 desc[UR40][R10.64], R62 ;  /* 0x0000003e0a00d985 */ /* 0x0005e2000c101b28 */
[----:B0-----:R-:W-:-:S04]  /*18c10*/  @!P0 LEA R2, P6, R203, R4, 0x2 ;  /* 0x00000004cb028211 */ /* 0x001fc800078c10ff */
[----:B------:R-:W-:Y:S02]  /*18c20*/  @!P0 LEA.HI.X R3, R203, R12, R204, 0x2, P6 ;  /* 0x0000000ccb038211 */ /* 0x000fe400030f14cc */
[----:B-1----:R-:W-:-:S03]  /*18c30*/  @!P1 LEA R8, P5, R201, R4, 0x2 ;  /* 0x00000004c9089211 */ /* 0x002fc600078a10ff */
        /* <DEDUP_REMOVED lines=16> */
[----:B------:R0:W-:Y:S01]  /*18d40*/  @!P4 ST.E.64 desc[UR40][R8.64], R82 ;  /* 0x000000520800c985 */ /* 0x0001e2000c101b28 */
[----:B------:R-:W-:Y:S02]  /*18d50*/  ISETP.GE.AND P4, PT, R172, UR4, PT ;  /* 0x00000004ac007c0c */ /* 0x000fe4000bf86270 */
[----:B------:R-:W-:Y:S02]  /*18d60*/  @!P5 LEA.HI.X R11, R182, R12, R183, 0x2, P6 ;  /* 0x0000000cb60bd211 */ /* 0x000fe400030f14b7 */
[----:B-1----:R-:W-:-:S03]  /*18d70*/  @!P2 LEA R2, P6, R180, R4, 0x2 ;  /* 0x00000004b402a211 */ /* 0x002fc600078c10ff */
        /* <DEDUP_REMOVED lines=62> */
.L_x_5339:
[----:B0-----:R-:W3:Y:S01]  /*19160*/  LDL.LU R4, [R1+0x5c] ;  /* 0x00005c0001047983 */ /* 0x001ee20000300800 */
[----:B------:R-:W-:Y:S01]  /*19170*/  ULDC.64 UR6, c[0x0][0xd08] ;  /* 0x0003420000067ab9 */ /* 0x000fe20000000a00 */
[----:B------:R-:W-:Y:S02]  /*19180*/  ULDC.64 UR4, c[0x0][0xd00] ;  /* 0x0003400000047ab9 */ /* 0x000fe40000000a00 */
[----:B------:R-:W4:Y:S04]  /*19190*/  LDL.LU R0, [R1+0x60] ;  /* 0x0000600001007983 */ /* 0x000f280000300800 */
[----:B-12---:R-:W2:Y:S01]  /*191a0*/  LDL R10, [R1+0x54] ;  /* 0x00005400010a7983 */ /* 0x006ea20000100800 */
[----:B------:R-:W-:Y:S01]  /*191b0*/  ISETP.NE.U32.AND P1, PT, RZ, UR6, PT ;  /* 0x00000006ff007c0c */ /* 0x000fe2000bf25070 */
[----:B------:R-:W-:Y:S01]  /*191c0*/  IMAD.MOV.U32 R25, RZ, RZ, RZ ;  /* 0x000000ffff197224 */ /* 0x000fe200078e00ff */
[----:B------:R-:W-:-:S02]  /*191d0*/  ISETP.NE.U32.AND P0, PT, RZ, UR4, PT ;  /* 0x00000004ff007c0c */ /* 0x000fc4000bf05070 */
[----:B------:R-:W-:Y:S02]  /*191e0*/  ISETP.NE.AND.EX P1, PT, RZ, UR7, PT, P1 ;  /* 0x00000007ff007c0c */ /* 0x000fe4000bf25310 */
[----:B------:R-:W-:Y:S02]  /*191f0*/  ISETP.NE.AND.EX P0, PT, RZ, UR5, PT, P0 ;  /* 0x00000005ff007c0c */ /* 0x000fe4000bf05300 */
[----:B---3-5:R-:W-:-:S04]  /*19200*/  IADD3 R2, P2, R4, UR4, RZ ;  /* 0x0000000404027c10 */ /* 0x028fc8000ff5e0ff */
        /* <DEDUP_REMOVED lines=8> */
[----:B------:R-:W1:-:S12]  /*19290*/  S2R R4, SR_TID.X ;  /* 0x0000000000047919 */ /* 0x000e580000002100 */
[----:B------:R-:W2:Y:S01]  /*192a0*/  @!P2 LDC R10, c[0x0][0xbd4] ;  /* 0x0002f500ff0aab82 */ /* 0x000ea20000000800 */
[----:B-1----:R-:W-:Y:S01]  /*192b0*/  VIADD R30, R4, 0xffffff80 ;  /* 0xffffff80041e7836 */ /* 0x002fe20000000000 */
[----:B--2---:R0:W-:Y:S01]  /*192c0*/  @!P2 STL [R1+0x54], R10 ;  /* 0x0000540a0100a387 */ /* 0x0041e20000100800 */
[----:B------:R-:W-:-:S03]  /*192d0*/  ISETP.GT.AND P2, PT, R10, 0x1, PT ;  /* 0x000000010a00780c */ /* 0x000fc60003f44270 */
[----:B------:R-:W-:Y:S01]  /*192e0*/  ISETP.GT.AND P3, PT, R30, 0x3f, PT ;  /* 0x0000003f1e00780c */ /* 0x000fe20003f64270 */
[----:B------:R-:W-:-:S12]  /*192f0*/  @P1 BRA `(.L_x_5348) ;  /* 0x0000000000101947 */ /* 0x000fd80003800000 */
[----:B------:R-:W-:Y:S05]  /*19300*/  @!P0 BRA `(.L_x_5348) ;  /* 0x00000000000c8947 */ /* 0x000fea0003800000 */
[----:B0-----:R-:W2:Y:S04]  /*19310*/  LDG.E R9, desc[UR40][R2.64] ;  /* 0x0000002802097981 */ /* 0x001ea8000c1e1900 */
[----:B-----5:R-:W2:Y:S02]  /*19320*/  LDG.E R0, desc[UR40][R2.64+0x4] ;  /* 0x0000042802007981 */ /* 0x020ea4000c1e1900 */
[----:B--2---:R-:W-:-:S07]  /*19330*/  IMAD.IADD R0, R0, 0x1, -R9 ;  /* 0x0000000100007824 */ /* 0x004fce00078e0a09 */
.L_x_5348:
[----:B0-----:R-:W2:Y:S04]  /*19340*/  LDL.LU R3, [R1+0x58] ;  /* 0x0000580001037983 */ /* 0x001ea80000300800 */
[----:B------:R-:W3:Y:S01]  /*19350*/  LDL.LU R2, [R1+0x6c] ;  /* 0x00006c0001027983 */ /* 0x000ee20000300800 */
[----:B------:R-:W-:Y:S01]  /*19360*/  BSSY B1, `(.L_x_5349) ;  /* 0x0000037000017945 */ /* 0x000fe20003800000 */
[----:B-----5:R-:W-:Y:S02]  /*19370*/  SHF.R.S32.HI R26, RZ, 0x1f, R25 ;  /* 0x0000001fff1a7819 */ /* 0x020fe40000011419 */
[----:B--2---:R-:W-:Y:S02]  /*19380*/  SEL R33, R3, RZ, !P0 ;  /* 0x000000ff03217207 */ /* 0x004fe40004000000 */
[----:B---3--:R-:W-:Y:S01]  /*19390*/  SEL R28, R2, RZ, !P0 ;  /* 0x000000ff021c7207 */ /* 0x008fe20004000000 */
[----:B------:R-:W-:Y:S06]  /*193a0*/  @P3 BRA `(.L_x_5350) ;  /* 0x0000000000c83947 */ /* 0x000fec0003800000 */
[----:B------:R-:W0:Y:S01]  /*193b0*/  S2R R35, SR_TID.X ;  /* 0x0000000000237919 */ /* 0x000e220000002100 */
[----:B------:R-:W1:Y:S02]  /*193c0*/  LDC R37, c[0x0][0xce8] ;  /* 0x00033a00ff257b82 */ /* 0x000e640000000800 */
[----:B-1----:R-:W-:Y:S01]  /*193d0*/  IMAD R2, R0, R37, RZ ;  /* 0x0000002500027224 */ /* 0x002fe200078e02ff */
[----:B0-----:R-:W-:-:S04]  /*193e0*/  IADD3 R35, R214, -0x80, R35 ;  /* 0xffffff80d6237810 */ /* 0x001fc80007ffe023 */
        /* <DEDUP_REMOVED lines=46> */
.L_x_5350:
[----:B------:R-:W-:Y:S05]  /*196d0*/  BSYNC B1 ;  /* 0x0000000000017941 */ /* 0x000fea0003800000 */
.L_x_5349:
[----:B------:R-:W-:Y:S05]  /*196e0*/  @P2 BRA `(.L_x_5345) ;  /* 0x0000000800a42947 */ /* 0x000fea0003800000 */
[----:B0-----:R-:W0:Y:S01]  /*196f0*/  LDC R13, c[0x0][0xce8] ;  /* 0x00033a00ff0d7b82 */ /* 0x001e220000000800 */
[----:B------:R-:W-:Y:S01]  /*19700*/  ULDC.64 UR4, c[0x0][0xba0] ;  /* 0x0002e80000047ab9 */ /* 0x000fe20000000a00 */
[----:B------:R-:W-:Y:S01]  /*19710*/  SHF.R.S32.HI R9, RZ, 0x1f, R30 ;  /* 0x0000001fff097819 */ /* 0x000fe2000001141e */
[----:B------:R-:W-:Y:S01]  /*19720*/  IMAD R4, R26, UR4, RZ ;  /* 0x000000041a047c24 */ /* 0x000fe2000f8e02ff */
[----:B------:R-:W-:Y:S01]  /*19730*/  BSSY B1, `(.L_x_5351) ;  /* 0x0000080000017945 */ /* 0x000fe20003800000 */
[----:B------:R-:W-:Y:S01]  /*19740*/  IMAD.WIDE.U32 R2, R25, UR4, RZ ;  /* 0x0000000419027c25 */ /* 0x000fe2000f8e00ff */
[----:B------:R-:W-:-:S03]  /*19750*/  LEA.HI R9, R9, R30, RZ, 0x3 ;  /* 0x0000001e09097211 */ /* 0x000fc600078f18ff */
[----:B------:R-:W-:Y:S01]  /*19760*/  IMAD R25, R25, UR5, R4 ;  /* 0x0000000519197c24 */ /* 0x000fe2000f8e0204 */
[----:B------:R-:W-:Y:S01]  /*19770*/  LOP3.LUT R11, R9, 0xfffffff8, RZ, 0xc0, !PT ;  /* 0xfffffff8090b7812 */ /* 0x000fe200078ec0ff */
[----:B------:R-:W1:Y:S01]  /*19780*/  LDC R4, c[0x0][0xbc8] ;  /* 0x0002f200ff047b82 */ /* 0x000e620000000800 */
[----:B------:R-:W-:Y:S01]  /*19790*/  ULDC.64 UR4, c[0x0][0xbe8] ;  /* 0x0002fa0000047ab9 */ /* 0x000fe20000000a00 */
[----:B------:R-:W-:Y:S01]  /*197a0*/  IMAD.IADD R3, R3, 0x1, R25 ;  /* 0x0000000103037824 */ /* 0x000fe200078e0219 */
[----:B------:R-:W-:Y:S01]  /*197b0*/  SHF.R.S32.HI R25, RZ, 0x3, R9 ;  /* 0x00000003ff197819 */ /* 0x000fe20000011409 */
[----:B------:R-:W-:Y:S02]  /*197c0*/  IMAD.IADD R30, R30, 0x1, -R11 ;  /* 0x000000011e1e7824 */ /* 0x000fe400078e0a0b */
[----:B------:R-:W-:-:S04]  /*197d0*/  IMAD.WIDE.U32 R2, R186, UR4, R2 ;  /* 0x00000004ba027c25 */ /* 0x000fc8000f8e0002 */
[----:B------:R-:W-:Y:S01]  /*197e0*/  IMAD R3, R186, UR5, R3 ;  /* 0x00000005ba037c24 */ /* 0x000fe2000f8e0203 */
[----:B------:R-:W-:Y:S01]  /*197f0*/  ULDC.64 UR4, c[0x0][0xbf0] ;  /* 0x0002fc0000047ab9 */ /* 0x000fe20000000a00 */
[----:B------:R-:W-:Y:S01]  /*19800*/  VIADD R41, R195, 0x40 ;  /* 0x00000040c3297836 */ /* 0x000fe20000000000 */
[----:B0-----:R-:W-:Y:S01]  /*19810*/  ISETP.NE.AND P0, PT, R13, 0x1, PT ;  /* 0x000000010d00780c */ /* 0x001fe20003f05270 */
[----:B------:R-:W-:Y:S02]  /*19820*/  IMAD R11, R30, 0x20, R25 ;  /* 0x000000201e0b7824 */ /* 0x000fe400078e0219 */
[----:B------:R-:W-:Y:S02]  /*19830*/  IMAD R8, R28, UR4, RZ ;  /* 0x000000041c087c24 */ /* 0x000fe4000f8e02ff */
[----:B------:R-:W-:Y:S02]  /*19840*/  IMAD.IADD R10, R214, 0x1, R11 ;  /* 0x00000001d60a7824 */ /* 0x000fe400078e020b */
[----:B------:R-:W-:-:S02]  /*19850*/  IMAD R9, R33, UR5, R8 ;  /* 0x0000000521097c24 */ /* 0x000fc4000f8e0208 */
[----:B------:R-:W-:Y:S01]  /*19860*/  IMAD.WIDE.U32 R2, R33, UR4, R2 ;  /* 0x0000000421027c25 */ /* 0x000fe2000f8e0002 */
[----:B------:R-:W-:Y:S01]  /*19870*/  ULDC.64 UR4, c[0x0][0xbe0] ;  /* 0x0002f80000047ab9 */ /* 0x000fe20000000a00 */
[-C--:B-1----:R-:W-:Y:S02]  /*19880*/  ISETP.GE.AND P1, PT, R41, R4.reuse, PT ;  /* 0x000000042900720c */ /* 0x082fe40003f26270 */
[----:B------:R-:W0:Y:S01]  /*19890*/  @P0 LDC R15, c[0x0][0xcec] ;  /* 0x00033b00ff0f0b82 */ /* 0x000e220000000800 */
[----:B------:R-:W-:Y:S01]  /*198a0*/  VIADD R39, R195, 0x80 ;  /* 0x00000080c3277836 */ /* 0x000fe20000000000 */
[----:B------:R-:W-:Y:S01]  /*198b0*/  SEL R12, RZ, 0xffffffff, P1 ;  /* 0xffffffffff0c7807 */ /* 0x000fe20000800000 */
[----:B------:R-:W-:Y:S01]  /*198c0*/  IMAD.IADD R3, R3, 0x1, R9 ;  /* 0x0000000103037824 */ /* 0x000fe200078e0209 */
[-C--:B------:R-:W-:Y:S01]  /*198d0*/  ISETP.GE.AND P2, PT, R195, R4.reuse, PT ;  /* 0x00000004c300720c */ /* 0x080fe20003f46270 */
[----:B------:R-:W-:Y:S01]  /*198e0*/  IMAD.MOV.U32 R9, RZ, RZ, R10 ;  /* 0x000000ffff097224 */ /* 0x000fe200078e000a */
[-C--:B------:R-:W-:Y:S01]  /*198f0*/  ISETP.GE.AND P1, PT, R39, R4.reuse, PT ;  /* 0x000000042700720c */ /* 0x080fe20003f26270 */
[----:B------:R-:W-:Y:S01]  /*19900*/  IMAD.SHL.U32 R12, R12, 0x2, RZ ;  /* 0x000000020c0c7824 */ /* 0x000fe200078e00ff */
[----:B------:R-:W1:Y:S01]  /*19910*/  @P0 LDC R21, c[0x0][0xcf0] ;  /* 0x00033c00ff150b82 */ /* 0x000e620000000800 */
[C---:B------:R-:W-:Y:S01]  /*19920*/  VIADD R37, R195.reuse, 0xc0 ;  /* 0x000000c0c3257836 */ /* 0x040fe20000000000 */
[----:B------:R-:W-:Y:S01]  /*19930*/  SEL R11, RZ, 0x1, P2 ;  /* 0x00000001ff0b7807 */ /* 0x000fe20001000000 */
[----:B------:R-:W-:Y:S01]  /*19940*/  VIADD R35, R195, 0x100 ;  /* 0x00000100c3237836 */ /* 0x000fe20000000000 */
[----:B------:R-:W-:Y:S01]  /*19950*/  SEL R14, RZ, 0xffffffff, P1 ;  /* 0xffffffffff0e7807 */ /* 0x000fe20000800000 */
[----:B------:R-:W-:Y:S01]  /*19960*/  IMAD.IADD R214, R25, 0x1, R214 ;  /* 0x0000000119d67824 */ /* 0x000fe200078e02d6 */
[----:B------:R-:W-:Y:S01]  /*19970*/  LOP3.LUT R12, R12, 0x2, R11, 0xe2, !PT ;  /* 0x000000020c0c7812 */ /* 0x000fe200078ee20b */
[----:B------:R-:W-:Y:S01]  /*19980*/  IMAD R25, R0, R13, RZ ;  /* 0x0000000d00197224 */ /* 0x000fe200078e02ff */
[----:B------:R-:W-:Y:S01]  /*19990*/  ISETP.GE.AND P1, PT, R35, R4, PT ;  /* 0x000000042300720c */ /* 0x000fe20003f26270 */
[----:B------:R-:W-:-:S02]  /*199a0*/  VIADD R32, R195, 0x140 ;  /* 0x00000140c3207836 */ /* 0x000fc40000000000 */
[C---:B------:R-:W-:Y:S02]  /*199b0*/  VIADD R29, R195.reuse, 0x180 ;  /* 0x00000180c31d7836 */ /* 0x040fe40000000000 */
[C---:B------:R-:W-:Y:S02]  /*199c0*/  VIADD R24, R195.reuse, 0x1c0 ;  /* 0x000001c0c3187836 */ /* 0x040fe40000000000 */
[----:B------:R-:W-:Y:S02]  /*199d0*/  VIADD R27, R195, 0x1c0 ;  /* 0x000001c0c31b7836 */ /* 0x000fe40000000000 */
[----:B0-----:R-:W-:Y:S01]  /*199e0*/  @P0 IMAD.HI.U32 R8, R10, R15, RZ ;  /* 0x0000000f0a080227 */ /* 0x001fe200078e00ff */
[----:B------:R-:W-:Y:S02]  /*199f0*/  ISETP.GE.AND P2, PT, R24, R4, PT ;  /* 0x000000041800720c */ /* 0x000fe40003f46270 */
[----:B------:R-:W-:Y:S01]  /*19a00*/  SHF.R.S32.HI R27, RZ, 0x1f, R27 ;  /* 0x0000001fff1b7819 */ /* 0x000fe2000001141b */
[----:B------:R-:W-:-:S02]  /*19a10*/  IMAD.SHL.U32 R15, R14, 0x4, RZ ;  /* 0x000000040e0f7824 */ /* 0x000fc400078e00ff */
[C---:B------:R-:W-:Y:S01]  /*19a20*/  VIADD R31, R195.reuse, 0x180 ;  /* 0x00000180c31f7836 */ /* 0x040fe20000000000 */
[----:B-1----:R-:W-:Y:S01]  /*19a30*/  @P0 SHF.R.U32.HI R9, RZ, R21, R8 ;  /* 0x00000015ff090219 */ /* 0x002fe20000011608 */
[----:B------:R-:W-:Y:S01]  /*19a40*/  VIADD R34, R195, 0x140 ;  /* 0x00000140c3227836 */ /* 0x000fe20000000000 */
[-C--:B------:R-:W-:Y:S01]  /*19a50*/  ISETP.GE.AND P0, PT, R37, R4.reuse, PT ;  /* 0x000000042500720c */ /* 0x080fe20003f06270 */
[----:B------:R-:W-:Y:S01]  /*19a60*/  VIADD R36, R195, 0x100 ;  /* 0x00000100c3247836 */ /* 0x000fe20000000000 */
[--C-:B------:R-:W-:Y:S01]  /*19a70*/  SHF.R.S32.HI R8, RZ, 0x1f, R9.reuse ;  /* 0x0000001fff087819 */ /* 0x100fe20000011409 */
[----:B------:R-:W-:Y:S01]  /*19a80*/  IMAD.MOV R11, RZ, RZ, -R9 ;  /* 0x000000ffff0b7224 */ /* 0x000fe200078e0a09 */
[----:B------:R-:W-:Y:S01]  /*19a90*/  SEL R0, RZ, 0xffffffff, P0 ;  /* 0xffffffffff007807 */ /* 0x000fe20000000000 */
[----:B------:R-:W-:Y:S01]  /*19aa0*/  IMAD.WIDE.U32 R2, R9, UR4, R2 ;  /* 0x0000000409027c25 */ /* 0x000fe2000f8e0002 */
[----:B------:R-:W-:Y:S02]  /*19ab0*/  LOP3.LUT R12, R15, 0x4, R12, 0xe2, !PT ;  /* 0x000000040f0c7812 */ /* 0x000fe400078ee20c */
[-C--:B------:R-:W-:Y:S01]  /*19ac0*/  ISETP.GE.AND P0, PT, R32, R4.reuse, PT ;  /* 0x000000042000720c */ /* 0x080fe20003f06270 */
[----:B------:R-:W-:Y:S01]  /*19ad0*/  IMAD R8, R8, UR4, RZ ;  /* 0x0000000408087c24 */ /* 0x000fe2000f8e02ff */
[----:B------:R-:W-:Y:S01]  /*19ae0*/  SHF.R.S32.HI R31, RZ, 0x1f, R31 ;  /* 0x0000001fff1f7819 */ /* 0x000fe2000001141f */
[----:B------:R-:W-:Y:S01]  /*19af0*/  IMAD R11, R13, R11, R10 ;  /* 0x0000000b0d0b7224 */ /* 0x000fe200078e020a */
[----:B------:R-:W-:Y:S01]  /*19b00*/  SHF.R.S32.HI R34, RZ, 0x1f, R34 ;  /* 0x0000001fff227819 */ /* 0x000fe20000011422 */
[----:B------:R-:W-:Y:S01]  /*19b10*/  IMAD R13, R9, UR5, R8 ;  /* 0x00000005090d7c24 */ /* 0x000fe2000f8e0208 */
[----:B------:R-:W-:Y:S01]  /*19b20*/  SEL R8, RZ, 0xffffffff, P1 ;  /* 0xffffffffff087807 */ /* 0x000fe20000800000 */
[----:B------:R-:W-:Y:S01]  /*19b30*/  IMAD.SHL.U32 R15, R0, 0x8, RZ ;  /* 0x00000008000f7824 */ /* 0x000fe200078e00ff */
[----:B------:R-:W-:Y:S01]  /*19b40*/  SHF.R.S32.HI R0, RZ, 0x1f, R11 ;  /* 0x0000001fff007819 */ /* 0x000fe2000001140b */
[----:B------:R-:W-:Y:S01]  /*19b50*/  ULDC.64 UR4, c[0x0][0xbd8] ;  /* 0x0002f60000047ab9 */ /* 0x000fe20000000a00 */
[----:B------:R-:W-:Y:S01]  /*19b60*/  IMAD.IADD R3, R3, 0x1, R13 ;  /* 0x0000000103037824 */ /* 0x000fe200078e020d */
[----:B------:R-:W-:Y:S01]  /*19b70*/  SHF.R.S32.HI R36, RZ, 0x1f, R36 ;  /* 0x0000001fff247819 */ /* 0x000fe20000011424 */
        /* <DEDUP_REMOVED lines=13> */
[C---:B------:R-:W-:Y:S01]  /*19c50*/  LEA R14, P1, R2.reuse, UR4, 0x1 ;  /* 0x00000004020e7c11 */ /* 0x040fe2000f8208ff */
[----:B------:R-:W-:Y:S01]  /*19c60*/  VIADD R38, R195, 0xc0 ;  /* 0x000000c0c3267836 */ /* 0x000fe20000000000 */
[----:B------:R-:W-:Y:S01]  /*19c70*/  LOP3.LUT R12, R13, 0x20, R12, 0xe2, !PT ;  /* 0x000000200d0c7812 */ /* 0x000fe200078ee20c */
[C---:B------:R-:W-:Y:S01]  /*19c80*/  VIADD R40, R195.reuse, 0x80 ;  /* 0x00000080c3287836 */ /* 0x040fe20000000000 */
[----:B------:R-:W-:Y:S01]  /*19c90*/  LEA.HI.X R15, R2, UR5, R3, 0x1, P1 ;  /* 0x00000005020f7c11 */ /* 0x000fe200088f0c03 */
[----:B------:R-:W-:Y:S01]  /*19ca0*/  VIADD R42, R195, 0x40 ;  /* 0x00000040c32a7836 */ /* 0x000fe20000000000 */
[----:B------:R-:W-:-:S02]  /*19cb0*/  LOP3.LUT R20, R12, R11, RZ, 0xfc, !PT ;  /* 0x0000000b0c147212 */ /* 0x000fc400078efcff */
[----:B------:R-:W-:Y:S01]  /*19cc0*/  SEL R9, RZ, 0x80, P2 ;  /* 0x00000080ff097807 */ /* 0x000fe20001000000 */
[----:B------:R0:W1:Y:S01]  /*19cd0*/  SHFL.IDX PT, R12, R14, RZ, 0x181f ;  /* 0x00181fff0e0c7589 */ /* 0x00006200000e0000 */
[----:B------:R-:W-:Y:S02]  /*19ce0*/  SHF.R.S32.HI R38, RZ, 0x1f, R38 ;  /* 0x0000001fff267819 */ /* 0x000fe40000011426 */
[----:B------:R-:W-:Y:S01]  /*19cf0*/  LOP3.LUT R21, R20, R9, RZ, 0xfc, !PT ;  /* 0x0000000914157212 */ /* 0x000fe200078efcff */
[----:B------:R0:W2:Y:S01]  /*19d00*/  SHFL.IDX PT, R13, R15, RZ, 0x181f ;  /* 0x00181fff0f0d7589 */ /* 0x0000a200000e0000 */
        /* <DEDUP_REMOVED lines=34> */
.L_x_5352:
[----:B------:R-:W-:Y:S05]  /*19f30*/  BSYNC B1 ;  /* 0x0000000000017941 */ /* 0x000fea0003800000 */
.L_x_5351:
        /* <DEDUP_REMOVED lines=36> */
.L_x_5345:
[----:B------:R-:W-:Y:S05]  /*1a180*/  BSYNC B0 ;  /* 0x0000000000007941 */ /* 0x000fea0003800000 */
.L_x_5338:
[----:B------:R-:W-:Y:S02]  /*1a190*/  ULDC UR4, c[0x0][0xd3c] ;  /* 0x00034f0000047ab9 */ /* 0x000fe40000000800 */
[----:B------:R-:W-:-:S13]  /*1a1a0*/  ISETP.GE.AND P0, PT, R7, UR4, PT ;  /* 0x0000000407007c0c */ /* 0x000fda000bf06270 */
[----:B------:R-:W-:Y:S05]  /*1a1b0*/  @!P0 BRA `(.L_x_5353) ;  /* 0xfffffe78001c8947 */ /* 0x000fea000383ffff */
[----:B------:R-:W-:Y:S05]  /*1a1c0*/  BRA `(.L_x_5205) ;  /* 0x0000009000787947 */ /* 0x000fea0003800000 */
.L_x_5203:
        /* <DEDUP_REMOVED lines=16> */
.L_x_5354:
        /* <DEDUP_REMOVED lines=43> */
.L_x_5358:
        /* <DEDUP_REMOVED lines=37> */
.L_x_5356:
        /* <DEDUP_REMOVED lines=13> */
.L_x_5359:
        /* <DEDUP_REMOVED lines=40> */
[----:B------:R-:W-:-:S04]  /*1ab20*/  IMAD.HI.U32 R2, R3, R9, R2 ;  /* 0x0000000903027227 */ /* 0x000fc800078e0002 */
[----:B------:R-:W-:Y:S02]  /*1ab30*/  IMAD.MOV.U32 R3, RZ, RZ, R10 ;  /* 0x000000ffff037224 */ /* 0x000fe400078e000a */
        /* <DEDUP_REMOVED lines=20> */
.L_x_5360:
        /* <DEDUP_REMOVED lines=61> */
.L_x_5361:
[----:B------:R-:W-:-:S05]  /*1b050*/  LOP3.LUT R2, RZ, R2, RZ, 0x33, !PT ;  /* 0x00000002ff027212 */ /* 0x000fca00078e33ff */
[----:B------:R-:W-:Y:S01]  /*1b060*/  IMAD.IADD R25, R7, 0x1, R2 ;  /* 0x0000000107197824 */ /* 0x000fe200078e0202 */
[----:B------:R-:W-:Y:S06]  /*1b070*/  BRA `(.L_x_5362) ;  /* 0x00000000000c7947 */ /* 0x000fec0003800000 */
.L_x_5357:
[----:B------:R-:W-:Y:S02]  /*1b080*/  IMAD.MOV.U32 R25, RZ, RZ, RZ ;  /* 0x000000ffff197224 */ /* 0x000fe400078e00ff */
[----:B------:R-:W-:Y:S02]  /*1b090*/  IMAD.U32 R24, RZ, RZ, UR6 ;  /* 0x00000006ff187e24 */ /* 0x000fe4000f8e00ff */
[----:B------:R-:W-:-:S07]  /*1b0a0*/  IMAD.MOV.U32 R26, RZ, RZ, RZ ;  /* 0x000000ffff1a7224 */ /* 0x000fce00078e00ff */
.L_x_5362:
[----:B------:R-:W-:-:S13]  /*1b0b0*/  ISETP.NE.AND P0, PT, R6, RZ, PT ;  /* 0x000000ff0600720c */ /* 0x000fda0003f05270 */
[----:B------:R-:W0:Y:S01]  /*1b0c0*/  @!P0 S2R R3, SR_CgaCtaId ;  /* 0x0000000000038919 */ /* 0x000e220000008800 */
[----:B------:R-:W-:-:S04]  /*1b0d0*/  @!P0 MOV R2, 0x400 ;  /* 0x0000040000028802 */ /* 0x000fc80000000f00 */
[----:B0-----:R-:W-:-:S05]  /*1b0e0*/  @!P0 LEA R2, R3, R2, 0x18 ;  /* 0x0000000203028211 */ /* 0x001fca00078ec0ff */
[----:B------:R1:W-:Y:S01]  /*1b0f0*/  @!P0 STS.128 [R2+0x388d0], R24 ;  /* 0x0388d01802008388 */ /* 0x0003e20000000c00 */
[----:B------:R-:W-:Y:S06]  /*1b100*/  BAR.ARV 0x5, 0x180 ;  /* 0x0146000000007b1d */ /* 0x000fec0000002000 */
.L_x_5355:
[----:B------:R2:W-:Y:S01]  /*1b110*/  STL [R1+0x34], RZ ;  /* 0x000034ff01007387 */ /* 0x0005e20000100800 */
[----:B------:R-:W-:Y:S01]  /*1b120*/  ULDC UR4, c[0x0][0xd3c] ;  /* 0x00034f0000047ab9 */ /* 0x000fe20000000800 */
[----:B------:R-:W-:Y:S01]  /*1b130*/  IMAD.MOV.U32 R28, RZ, RZ, 0x1 ;  /* 0x00000001ff1c7424 */ /* 0x000fe200078e00ff */
[----:B0-----:R-:W-:Y:S01]  /*1b140*/  ISETP.GE.AND P0, PT, R27, UR4, PT ;  /* 0x000000041b007c0c */ /* 0x001fe2000bf06270 */
[----:B------:R-:W-:-:S12]  /*1b150*/  IMAD.MOV.U32 R22, RZ, RZ, RZ ;  /* 0x000000ffff167224 */ /* 0x000fd800078e00ff */
[----:B--2---:R-:W-:Y:S05]  /*1b160*/  @P0 BRA `(.L_x_5363) ;  /* 0x0000007c00b40947 */ /* 0x004fea0003800000 */
[----:B------:R-:W2:Y:S01]  /*1b170*/  LDL R4, [R1+0x10] ;  /* 0x0000100001047983 */ /* 0x000ea20000100800 */
[----:B------:R-:W0:Y:S01]  /*1b180*/  S2UR UR5, SR_CgaCtaId ;  /* 0x00000000000579c3 */ /* 0x000e220000008800 */
[C---:B-1----:R-:W-:Y:S01]  /*1b190*/  IMAD.SHL.U32 R2, R0.reuse, 0x8, RZ ;  /* 0x0000000800027824 */ /* 0x042fe200078e00ff */
[----:B------:R-:W-:Y:S01]  /*1b1a0*/  LOP3.LUT R5, R0, 0x7f, RZ, 0xc0, !PT ;  /* 0x0000007f00057812 */ /* 0x000fe200078ec0ff */
[----:B------:R-:W-:Y:S01]  /*1b1b0*/  UMOV UR4, 0x400 ;  /* 0x0000040000047882 */ /* 0x000fe20000000000 */
[----:B------:R-:W-:Y:S01]  /*1b1c0*/  BSSY B8, `(.L_x_5363) ;  /* 0x00007e7000087945 */ /* 0x000fe20003800000 */
[----:B------:R-:W-:Y:S01]  /*1b1d0*/  IMAD.MOV.U32 R29, RZ, RZ, 0x1 ;  /* 0x00000001ff1d7424 */ /* 0x000fe200078e00ff */
[C---:B------:R-:W-:Y:S01]  /*1b1e0*/  LOP3.LUT R3, R2.reuse, 0x1f8, RZ, 0xc0, !PT ;  /* 0x000001f802037812 */ /* 0x040fe200078ec0ff */
[----:B------:R-:W-:Y:S01]  /*1b1f0*/  IMAD.SHL.U32 R36, R5, 0x8, RZ ;  /* 0x0000000805247824 */ /* 0x000fe200078e00ff */
[----:B------:R-:W-:Y:S01]  /*1b200*/  LOP3.LUT R2, R2, 0x38, RZ, 0xc0, !PT ;  /* 0x0000003802027812 */ /* 0x000fe200078ec0ff */
[----:B------:R-:W-:Y:S01]  /*1b210*/  IMAD.MOV.U32 R19, RZ, RZ, RZ ;  /* 0x000000ffff137224 */ /* 0x000fe200078e00ff */
[----:B------:R-:W-:Y:S01]  /*1b220*/  LOP3.LUT R3, R3, 0x38, R0, 0x78, !PT ;  /* 0x0000003803037812 */ /* 0x000fe200078e7800 */
[----:B------:R-:W-:Y:S01]  /*1b230*/  IMAD.SHL.U32 R0, R0, 0x10, RZ ;  /* 0x0000001000007824 */ /* 0x000fe200078e00ff */
[----:B------:R-:W-:Y:S01]  /*1b240*/  ULDC.64 UR38, c[0x0][0x198] ;  /* 0x0000660000267ab9 */ /* 0x000fe20000000a00 */
[----:B------:R-:W-:Y:S01]  /*1b250*/  IMAD.MOV.U32 R22, RZ, RZ, RZ ;  /* 0x000000ffff167224 */ /* 0x000fe200078e00ff */
[----:B------:R-:W-:Y:S01]  /*1b260*/  LOP3.LUT R36, R3, 0x200, R36, 0xf8, !PT ;  /* 0x0000020003247812 */ /* 0x000fe200078ef824 */
[----:B------:R-:W-:Y:S01]  /*1b270*/  IMAD.MOV.U32 R28, RZ, RZ, 0x1 ;  /* 0x00000001ff1c7424 */ /* 0x000fe200078e00ff */
[----:B------:R-:W-:Y:S01]  /*1b280*/  SHF.R.U32.HI R3, RZ, 0x3, R5 ;  /* 0x00000003ff037819 */ /* 0x000fe20000011605 */
[----:B------:R-:W-:-:S03]  /*1b290*/  ULDC UR36, c[0x0][0xc] ;  /* 0x0000030000247ab9 */ /* 0x000fc60000000800 */
[----:B------:R-:W-:Y:S02]  /*1b2a0*/  LOP3.LUT R3, R3, 0x70, R0, 0xf8, !PT ;  /* 0x0000007003037812 */ /* 0x000fe400078ef800 */
[C---:B------:R-:W-:Y:S01]  /*1b2b0*/  LOP3.LUT R0, R2.reuse, 0x40, RZ, 0xfc, !PT ;  /* 0x0000004002007812 */ /* 0x040fe200078efcff */
[----:B0-----:R-:W-:Y:S01]  /*1b2c0*/  ULEA UR4, UR5, UR4, 0x18 ;  /* 0x0000000405047291 */ /* 0x001fe2000f8ec03f */
[C---:B------:R-:W-:Y:S02]  /*1b2d0*/  LOP3.LUT R3, R2.reuse, 0xc0, RZ, 0xfc, !PT ;  /* 0x000000c002037812 */ /* 0x040fe400078efcff */
[C---:B------:R-:W-:Y:S02]  /*1b2e0*/  LOP3.LUT R0, R2.reuse, 0x100, RZ, 0xfc, !PT ;  /* 0x0000010002007812 */ /* 0x040fe400078efcff */
[C---:B------:R-:W-:Y:S01]  /*1b2f0*/  LOP3.LUT R3, R2.reuse, 0x180, RZ, 0xfc, !PT ;  /* 0x0000018002037812 */ /* 0x040fe200078efcff */
[----:B------:R-:W-:Y:S01]  /*1b300*/  IMAD.U32 R18, RZ, RZ, UR4 ;  /* 0x00000004ff127e24 */ /* 0x000fe2000f8e00ff */
[----:B------:R-:W-:-:S03]  /*1b310*/  LOP3.LUT R0, R2, 0x1c0, RZ, 0xfc, !PT ;  /* 0x000001c002007812 */ /* 0x000fc600078efcff */
[----:B------:R-:W-:Y:S01]  /*1b320*/  IMAD R23, R36, 0x2, R18 ;  /* 0x0000000224177824 */ /* 0x000fe200078e0212 */
[----:B--2---:R-:W-:-:S05]  /*1b330*/  LOP3.LUT R4, R4, 0x2, RZ, 0xfc, !PT ;  /* 0x0000000204047812 */ /* 0x004fca00078efcff */
[----:B------:R0:W-:Y:S04]  /*1b340*/  STL [R1+0x50], R4 ;  /* 0x0000500401007387 */ /* 0x0001e80000100800 */
[----:B------:R1:W-:Y:S01]  /*1b350*/  STL [R1+0x34], RZ ;  /* 0x000034ff01007387 */ /* 0x0003e20000100800 */
[C---:B0-----:R-:W-:Y:S02]  /*1b360*/  LOP3.LUT R4, R2.reuse, 0x80, RZ, 0xfc, !PT ;  /* 0x0000008002047812 */ /* 0x041fe400078efcff */
[----:B-1----:R-:W-:-:S07]  /*1b370*/  LOP3.LUT R4, R2, 0x140, RZ, 0xfc, !PT ;  /* 0x0000014002047812 */ /* 0x002fce00078efcff */
.L_x_5480:
        /* <DEDUP_REMOVED lines=50> */
[----:B---3--:R-:W-:Y:S06]  /*1b6a0*/  @P2 BRA `(.L_x_5364) ;  /* 0x0000000000142947 */ /* 0x008fec0003800000 */
[----:B------:R-:W-:Y:S05]  /*1b6b0*/  @!P0 BRA `(.L_x_5364) ;  /* 0x0000000000108947 */ /* 0x000fea0003800000 */
[----:B------:R-:W2:Y:S04]  /*1b6c0*/  LDG.E R7, desc[UR40][R2.64] ;  /* 0x0000002802077981 */ /* 0x000ea8000c1e1900 */
[----:B------:R-:W2:Y:S02]  /*1b6d0*/  LDG.E R2, desc[UR40][R2.64+0x4] ;  /* 0x0000042802027981 */ /* 0x000ea4000c1e1900 */
[----:B--2---:R-:W-:-:S05]  /*1b6e0*/  IMAD.IADD R10, R2, 0x1, -R7 ;  /* 0x00000001020a7824 */ /* 0x004fca00078e0a07 */
[----:B------:R1:W-:Y:S02]  /*1b6f0*/  STL [R1+0xc], R10 ;  /* 0x00000c0a01007387 */ /* 0x0003e40000100800 */
.L_x_5364:
[----:B------:R-:W-:Y:S01]  /*1b700*/  ULDC.64 UR4, c[0x0][0xb18] ;  /* 0x0002c60000047ab9 */ /* 0x000fe20000000a00 */
[C---:B0-----:R-:W-:Y:S01]  /*1b710*/  LOP3.LUT R8, R26.reuse, 0xff000000, RZ, 0xc0, !PT ;  /* 0xff0000001a087812 */ /* 0x041fe200078ec0ff */
[----:B------:R-:W-:Y:S01]  /*1b720*/  IMAD.MOV.U32 R30, RZ, RZ, R37 ;  /* 0x000000ffff1e7224 */ /* 0x000fe200078e0025 */
[----:B------:R-:W-:Y:S02]  /*1b730*/  ISETP.NE.U32.AND P0, PT, RZ, UR4, PT ;  /* 0x00000004ff007c0c */ /* 0x000fe4000bf05070 */
[----:B------:R-:W-:Y:S02]  /*1b740*/  SHF.R.U32.HI R8, RZ, 0x8, R8 ;  /* 0x00000008ff087819 */ /* 0x000fe40000011608 */
[----:B------:R-:W-:Y:S02]  /*1b750*/  ISETP.NE.AND.EX P0, PT, RZ, UR5, PT, P0 ;  /* 0x00000005ff007c0c */ /* 0x000fe4000bf05300 */
[C---:B------:R-:W-:Y:S02]  /*1b760*/  LOP3.LUT R2, R26.reuse, 0xff0000, RZ, 0xc0, !PT ;  /* 0x00ff00001a027812 */ /* 0x040fe400078ec0ff */
[----:B------:R-:W-:-:S02]  /*1b770*/  LOP3.LUT R17, R26, 0xffff, RZ, 0xc0, !PT ;  /* 0x0000ffff1a117812 */ /* 0x000fc400078ec0ff */
[----:B------:R-:W-:-:S07]  /*1b780*/  LEA.HI R8, R2, R8, RZ, 0x10 ;  /* 0x0000000802087211 */ /* 0x000fce00078f80ff */
[----:B------:R-:W-:Y:S05]  /*1b790*/  @!P0 BRA `(.L_x_5365) ;  /* 0x0000000000108947 */ /* 0x000fea0003800000 */
[----:B------:R-:W-:-:S04]  /*1b7a0*/  IADD3 R2, P0, R31, UR4, RZ ;  /* 0x000000041f027c10 */ /* 0x000fc8000ff1e0ff */
[----:B------:R-:W-:-:S05]  /*1b7b0*/  IADD3.X R3, R32, UR5, RZ, P0, !PT ;  /* 0x0000000520037c10 */ /* 0x000fca00087fe4ff */
[----:B------:R0:W5:Y:S01]  /*1b7c0*/  LDG.E R9, desc[UR40][R2.64] ;  /* 0x0000002802097981 */ /* 0x000162000c1e1900 */
[----:B------:R-:W-:Y:S05]  /*1b7d0*/  BRA `(.L_x_5366) ;  /* 0x0000000000247947 */ /* 0x000fea0003800000 */
.L_x_5365:
        /* <DEDUP_REMOVED lines=9> */
.L_x_5366:
[----:B0-----:R-:W2:Y:S01]  /*1b870*/  @P1 LDG.E R2, desc[UR40][R4.64] ;  /* 0x0000002804021981 */ /* 0x001ea2000c1e1900 */
[----:B------:R-:W0:Y:S03]  /*1b880*/  LDC R3, c[0x0][0x448] ;  /* 0x00011200ff037b82 */ /* 0x000e260000000800 */
[----:B------:R3:W2:Y:S01]  /*1b890*/  @P1 LDG.E R5, desc[UR40][R4.64+0x4] ;  /* 0x0000042804051981 */ /* 0x0006a2000c1e1900 */
[----:B-----5:R-:W-:Y:S01]  /*1b8a0*/  IMAD.IADD R9, R9, 0x1, -R34 ;  /* 0x0000000109097824 */ /* 0x020fe200078e0a22 */
[----:B------:R-:W-:Y:S01]  /*1b8b0*/  BSSY B0, `(.L_x_5367) ;  /* 0x0000035000007945 */ /* 0x000fe20003800000 */
[----:B------:R-:W-:Y:S02]  /*1b8c0*/  LOP3.LUT R33, R8, 0xff, RZ, 0xc0, !PT ;  /* 0x000000ff08217812 */ /* 0x000fe400078ec0ff */
[----:B0-----:R-:W-:-:S13]  /*1b8d0*/  ISETP.NE.AND P0, PT, R3, 0x1, PT ;  /* 0x000000010300780c */ /* 0x001fda0003f05270 */
[----:B---3--:R-:W0:Y:S08]  /*1b8e0*/  @P0 LDC R4, c[0x0][0x44c] ;  /* 0x00011300ff040b82 */ /* 0x008e300000000800 */
[----:B------:R-:W3:Y:S01]  /*1b8f0*/  @P0 LDC R3, c[0x0][0x450] ;  /* 0x00011400ff030b82 */ /* 0x000ee20000000800 */
[----:B--2---:R-:W-:Y:S02]  /*1b900*/  @P1 IMAD.IADD R6, R5, 0x1, -R2 ;  /* 0x0000000105061824 */ /* 0x004fe400078e0a02 */
[----:B------:R-:W-:-:S02]  /*1b910*/  IMAD.SHL.U32 R2, R25, 0x40, RZ ;  /* 0x0000004019027824 */ /* 0x000fc400078e00ff */
[----:B------:R-:W-:Y:S02]  /*1b920*/  IMAD.IADD R26, R9, 0x1, R6 ;  /* 0x00000001091a7824 */ /* 0x000fe400078e0206 */
[----:B------:R-:W-:-:S03]  /*1b930*/  VIADD R2, R2, 0x3f ;  /* 0x0000003f02027836 */ /* 0x000fc60000000000 */
[----:B------:R-:W-:Y:S01]  /*1b940*/  IADD3 R7, R26, 0x40, -R10 ;  /* 0x000000401a077810 */ /* 0x000fe20007ffe80a */
[----:B0-----:R-:W-:-:S05]  /*1b950*/  @P0 IMAD.HI.U32 R4, R2, R4, RZ ;  /* 0x0000000402040227 */ /* 0x001fca00078e00ff */
[----:B---3--:R-:W-:Y:S01]  /*1b960*/  @P0 SHF.R.U32.HI R2, RZ, R3, R4 ;  /* 0x00000003ff020219 */ /* 0x008fe20000011604 */
[----:B------:R-:W-:-:S04]  /*1b970*/  VIADD R3, R26, 0x3f ;  /* 0x0000003f1a037836 */ /* 0x000fc80000000000 */
[----:B------:R-:W-:Y:S01]  /*1b980*/  IMAD.IADD R2, R7, 0x1, R2 ;  /* 0x0000000107027824 */ /* 0x000fe200078e0202 */
[----:B------:R-:W-:-:S04]  /*1b990*/  SHF.R.S32.HI R4, RZ, 0x1f, R3 ;  /* 0x0000001fff047819 */ /* 0x000fc80000011403 */
[----:B------:R-:W-:Y:S02]  /*1b9a0*/  LEA.HI R4, R4, R3, RZ, 0x6 ;  /* 0x0000000304047211 */ /* 0x000fe400078f30ff */
[----:B------:R-:W-:Y:S02]  /*1b9b0*/  SHF.R.S32.HI R3, RZ, 0x1f, R2 ;  /* 0x0000001fff037819 */ /* 0x000fe40000011402 */
[----:B------:R-:W-:Y:S02]  /*1b9c0*/  SHF.R.S32.HI R5, RZ, 0x6, R4 ;  /* 0x00000006ff057819 */ /* 0x000fe40000011404 */
[----:B------:R-:W-:Y:S01]  /*1b9d0*/  LEA.HI R3, R3, R2, RZ, 0x6 ;  /* 0x0000000203037211 */ /* 0x000fe200078f30ff */
[----:B------:R-:W-:Y:S01]  /*1b9e0*/  IMAD.MOV.U32 R2, RZ, RZ, RZ ;  /* 0x000000ffff027224 */ /* 0x000fe200078e00ff */
        /* <DEDUP_REMOVED lines=33> */
.L_x_5368:
[----:B------:R-:W-:Y:S05]  /*1bc00*/  BSYNC B0 ;  /* 0x0000000000007941 */ /* 0x000fea0003800000 */
.L_x_5367:
[-C--:B------:R-:W-:Y:S01]  /*1bc10*/  IMAD R3, R33, R2.reuse, RZ ;  /* 0x0000000221037224 */ /* 0x080fe200078e02ff */
        /* <DEDUP_REMOVED lines=23> */
.L_x_5535:
[----:B-1----:R-:W-:Y:S02]  /*1bd90*/  ISETP.NE.AND P0, PT, R14, RZ, PT ;  /* 0x000000ff0e00720c */ /* 0x002fe40003f05270 */
[----:B------:R-:W-:-:S11]  /*1bda0*/  PLOP3.LUT P6, PT, PT, PT, PT, 0x8, 0x0 ;  /* 0x000000000000781c */ /* 0x000fd60003fce170 */
[----:B------:R-:W-:Y:S05]  /*1bdb0*/  @P0 BRA `(.L_x_5372) ;  /* 0x00000000000c0947 */ /* 0x000fea0003800000 */
[----:B------:R-:W-:-:S03]  /*1bdc0*/  UMOV UR4, 0xffffffff ;  /* 0xffffffff00047882 */ /* 0x000fc60000000000 */
[----:B------:R-:W-:Y:S05]  /*1bdd0*/  BRA.DIV UR4, `(.L_x_5373) ;  /* 0x0000008604d87947 */ /* 0x000fea000b800000 */
[----:B------:R-:W-:-:S13]  /*1bde0*/  ELECT P6, URZ, PT ;  /* 0x00000000003f782f */ /* 0x000fda00038c0000 */
.L_x_5372:
        /* <DEDUP_REMOVED lines=9> */
.L_x_5538:
[----:B------:R-:W-:Y:S05]  /*1be80*/  BSYNC B1 ;  /* 0x0000000000017941 */ /* 0x000fea0003800000 */
.L_x_5374:
        /* <DEDUP_REMOVED lines=10> */
.L_x_5539:
[----:B------:R-:W-:Y:S05]  /*1bf30*/  BSYNC B2 ;  /* 0x0000000000027941 */ /* 0x000fea0003800000 */
.L_x_5378:
        /* <DEDUP_REMOVED lines=9> */
.L_x_5381:
[----:B------:R-:W-:Y:S05]  /*1bfd0*/  BSYNC B2 ;  /* 0x0000000000027941 */ /* 0x000fea0003800000 */
.L_x_5380:
        /* <DEDUP_REMOVED lines=12> */
.L_x_5382:
        /* <DEDUP_REMOVED lines=13> */
.L_x_5540:
[----:B------:R-:W-:Y:S05]  /*1c170*/  BSYNC B2 ;  /* 0x0000000000027941 */ /* 0x000fea0003800000 */
.L_x_5383:
        /* <DEDUP_REMOVED lines=11> */
.L_x_5386:
[----:B------:R-:W-:Y:S05]  /*1c230*/  BSYNC B2 ;  /* 0x0000000000027941 */ /* 0x000fea0003800000 */
.L_x_5385:
        /* <DEDUP_REMOVED lines=9> */
.L_x_5387:
        /* <DEDUP_REMOVED lines=15> */
.L_x_5388:
        /* <DEDUP_REMOVED lines=15> */
.L_x_5389:
        /* <DEDUP_REMOVED lines=15> */
.L_x_5390:
        /* <DEDUP_REMOVED lines=15> */
.L_x_5391:
        /* <DEDUP_REMOVED lines=15> */
.L_x_5392:
        /* <DEDUP_REMOVED lines=15> */
.L_x_5393:
        /* <DEDUP_REMOVED lines=15> */
.L_x_5394:
        /* <DEDUP_REMOVED lines=10> */
.L_x_5377:
[----:B------:R-:W-:Y:S05]  /*1ca00*/  BSYNC B1 ;  /* 0x0000000000017941 */ /* 0x000fea0003800000 */
.L_x_5376:
        /* <DEDUP_REMOVED lines=9> */
.L_x_5414:
        /* <DEDUP_REMOVED lines=11> */
.L_x_5541:
[----:B------:R-:W-:Y:S05]  /*1cb50*/  BSYNC B2 ;  /* 0x0000000000027941 */ /* 0x000fea0003800000 */
.L_x_5397:
        /* <DEDUP_REMOVED lines=9> */
.L_x_5400:
[----:B------:R-:W-:Y:S05]  /*1cbf0*/  BSYNC B2 ;  /* 0x0000000000027941 */ /* 0x000fea0003800000 */
.L_x_5399:
        /* <DEDUP_REMOVED lines=11> */
.L_x_5401:
        /* <DEDUP_REMOVED lines=13> */
.L_x_5542:
[----:B------:R-:W-:Y:S05]  /*1cd80*/  BSYNC B2 ;  /* 0x0000000000027941 */ /* 0x000fea0003800000 */
.L_x_5402:
        /* <DEDUP_REMOVED lines=11> */
.L_x_5405:
[----:B------:R-:W-:Y:S05]  /*1ce40*/  BSYNC B2 ;  /* 0x0000000000027941 */ /* 0x000fea0003800000 */
.L_x_5404:
        /* <DEDUP_REMOVED lines=9> */
.L_x_5406:
        /* <DEDUP_REMOVED lines=15> */
.L_x_5407:
        /* <DEDUP_REMOVED lines=15> */
.L_x_5408:
        /* <DEDUP_REMOVED lines=15> */
.L_x_5409:
        /* <DEDUP_REMOVED lines=15> */
.L_x_5410:
        /* <DEDUP_REMOVED lines=15> */
.L_x_5411:
        /* <DEDUP_REMOVED lines=15> */
.L_x_5412:
        /* <DEDUP_REMOVED lines=15> */
.L_x_5413:
        /* <DEDUP_REMOVED lines=10> */
.L_x_5396:
[----:B------:R-:W-:Y:S05]  /*1d610*/  BSYNC B1 ;  /* 0x0000000000017941 */ /* 0x000fea0003800000 */
.L_x_5395:
        /* <DEDUP_REMOVED lines=8> */
.L_x_5370:
[----:B------:R-:W-:Y:S05]  /*1d6a0*/  BSYNC B0 ;  /* 0x0000000000007941 */ /* 0x000fea0003800000 */
.L_x_5369:
        /* <DEDUP_REMOVED lines=46> */
.L_x_5416:
[----:B------:R-:W-:Y:S05]  /*1d990*/  BSYNC B0 ;  /* 0x0000000000007941 */ /* 0x000fea0003800000 */
.L_x_5415:
        /* <DEDUP_REMOVED lines=23> */
.L_x_5418:
        /* <DEDUP_REMOVED lines=20> */
.L_x_5421:
[----:B------:R-:W-:Y:S05]  /*1dc50*/  BSYNC B6 ;  /* 0x0000000000067941 */ /* 0x000fea0003800000 */
.L_x_5420:
        /* <DEDUP_REMOVED lines=20> */
.L_x_5424:
        /* <DEDUP_REMOVED lines=15> */
.L_x_5423:
[----:B------:R-:W-:Y:S05]  /*1de90*/  BSYNC B6 ;  /* 0x0000000000067941 */ /* 0x000fea0003800000 */
.L_x_5422:
[----:B------:R-:W2:Y:S01]  /*1dea0*/  LDL R21, [R1+0x30] ;  /* 0x0000300001157983 */ /* 0x000ea20000100800 */
[----:B------:R-:W-:Y:S01]  /*1deb0*/  ULDC.64 UR4, c[0x0][0xaf0] ;  /* 0x0002bc0000047ab9 */ /* 0x000fe20000000a00 */
[----:B------:R-:W0:Y:S01]  /*1dec0*/  LDC R9, c[0x0][0x430] ;  /* 0x00010c00ff097b82 */ /* 0x000e220000000800 */
[----:B------:R-:W-:Y:S01]  /*1ded0*/  ISETP.NE.U32.AND P0, PT, RZ, UR4, PT ;  /* 0x00000004ff007c0c */ /* 0x000fe2000bf05070 */
[----:B------:R-:W1:Y:S03]  /*1dee0*/  S2R R20, SR_TID.X ;  /* 0x0000000000147919 */ /* 0x000e660000002100 */
[----:B------:R-:W-:-:S13]  /*1def0*/  ISETP.NE.AND.EX P0, PT, RZ, UR5, PT, P0 ;  /* 0x00000005ff007c0c */ /* 0x000fda000bf05300 */
[----:B------:R-:W-:Y:S01]  /*1df00*/  @P0 IADD3 R2, P1, R31, UR4, RZ ;  /* 0x000000041f020c10 */ /* 0x000fe2000ff3e0ff */
[----:B------:R-:W-:-:S03]  /*1df10*/  ULDC UR4, c[0x0][0x320] ;  /* 0x0000c80000047ab9 */ /* 0x000fc60000000800 */
[----:B------:R-:W-:-:S05]  /*1df20*/  @P0 IADD3.X R3, R32, UR5, RZ, P1, !PT ;  /* 0x0000000520030c10 */ /* 0x000fca0008ffe4ff */
[----:B------:R3:W4:Y:S01]  /*1df30*/  @P0 LDG.E R30, desc[UR40][R2.64] ;  /* 0x00000028021e0981 */ /* 0x000722000c1e1900 */
[----:B-1----:R-:W-:-:S04]  /*1df40*/  LOP3.LUT R20, R20, 0x7f, RZ, 0xc0, !PT ;  /* 0x0000007f14147812 */ /* 0x002fc800078ec0ff */
[----:B------:R-:W-:Y:S02]  /*1df50*/  SHF.R.U32.HI R35, RZ, 0x3, R20 ;  /* 0x00000003ff237819 */ /* 0x000fe40000011614 */
[----:B------:R-:W1:Y:S02]  /*1df60*/  S2R R20, SR_TID.X ;  /* 0x0000000000147919 */ /* 0x000e640000002100 */
[----:B-1----:R-:W-:-:S05]  /*1df70*/  IMAD.SHL.U32 R20, R20, 0x10, RZ ;  /* 0x0000001014147824 */ /* 0x002fca00078e00ff */
[----:B------:R-:W-:Y:S02]  /*1df80*/  LOP3.LUT R20, R35, 0x70, R20, 0xf8, !PT ;  /* 0x0000007023147812 */ /* 0x000fe400078ef814 */
[----:B------:R-:W1:Y:S01]  /*1df90*/  S2R R35, SR_TID.X ;  /* 0x0000000000237919 */ /* 0x000e620000002100 */
[----:B0-----:R-:W-:Y:S01]  /*1dfa0*/  ISETP.NE.AND P1, PT, R9, 0x1, PT ;  /* 0x000000010900780c */ /* 0x001fe20003f25270 */
[----:B------:R-:W0:-:S12]  /*1dfb0*/  S2R R4, SR_TID.X ;  /* 0x0000000000047919 */ /* 0x000e180000002100 */
[----:B---3--:R-:W3:Y:S08]  /*1dfc0*/  @P1 LDC R3, c[0x0][0x434] ;  /* 0x00010d00ff031b82 */ /* 0x008ef00000000800 */
[----:B------:R-:W5:Y:S01]  /*1dfd0*/  @P1 LDC R2, c[0x0][0x438] ;  /* 0x00010e00ff021b82 */ /* 0x000f620000000800 */
[----:B-1----:R-:W-:-:S05]  /*1dfe0*/  IMAD.SHL.U32 R35, R35, 0x8, RZ ;  /* 0x0000000823237824 */ /* 0x002fca00078e00ff */
[----:B------:R-:W-:-:S04]  /*1dff0*/  LOP3.LUT R35, R35, 0x38, RZ, 0xc0, !PT ;  /* 0x0000003823237812 */ /* 0x000fc800078ec0ff */
[----:B------:R-:W-:-:S04]  /*1e000*/  LOP3.LUT R35, R35, 0x40, RZ, 0xfc, !PT ;  /* 0x0000004023237812 */ /* 0x000fc800078efcff */
[----:B------:R-:W-:Y:S02]  /*1e010*/  ISETP.GE.AND P2, PT, R35, UR4, PT ;  /* 0x0000000423007c0c */ /* 0x000fe4000bf46270 */
[----:B------:R-:W1:Y:S01]  /*1e020*/  S2R R35, SR_TID.X ;  /* 0x0000000000237919 */ /* 0x000e620000002100 */
[----:B0-----:R-:W-:Y:S01]  /*1e030*/  IMAD.SHL.U32 R4, R4, 0x8, RZ ;  /* 0x0000000804047824 */ /* 0x001fe200078e00ff */
[----:B------:R-:W-:-:S04]  /*1e040*/  LOP3.LUT R16, R16, 0xffffffbf, RZ, 0xc0, !PT ;  /* 0xffffffbf10107812 */ /* 0x000fc800078ec0ff */
[----:B------:R-:W-:Y:S02]  /*1e050*/  LOP3.LUT R4, R4, 0x38, RZ, 0xc0, !PT ;  /* 0x0000003804047812 */ /* 0x000fe400078ec0ff */
[----:B------:R-:W-:Y:S02]  /*1e060*/  SEL R8, RZ, 0xffffffff, P2 ;  /* 0xffffffffff087807 */ /* 0x000fe40001000000 */
[----:B------:R-:W-:Y:S02]  /*1e070*/  LOP3.LUT R4, R4, 0x80, RZ, 0xfc, !PT ;  /* 0x0000008004047812 */ /* 0x000fe400078efcff */
[----:B------:R-:W-:Y:S01]  /*1e080*/  @P2 LOP3.LUT R16, R16, 0x40, RZ, 0xfc, !PT ;  /* 0x0000004010102812 */ /* 0x000fe200078efcff */
[----:B------:R-:W-:Y:S01]  /*1e090*/  IMAD.SHL.U32 R8, R8, 0x2, RZ ;  /* 0x0000000208087824 */ /* 0x000fe200078e00ff */
[----:B------:R-:W-:Y:S01]  /*1e0a0*/  ISETP.GE.AND P2, PT, R4, UR4, PT ;  /* 0x0000000404007c0c */ /* 0x000fe2000bf46270 */
[----:B-1----:R-:W-:-:S05]  /*1e0b0*/  IMAD.SHL.U32 R35, R35, 0x8, RZ ;  /* 0x0000000823237824 */ /* 0x002fca00078e00ff */
[----:B------:R-:W-:-:S04]  /*1e0c0*/  LOP3.LUT R35, R35, 0x38, RZ, 0xc0, !PT ;  /* 0x0000003823237812 */ /* 0x000fc800078ec0ff */
[----:B------:R-:W-:Y:S02]  /*1e0d0*/  LOP3.LUT R35, R35, 0xc0, RZ, 0xfc, !PT ;  /* 0x000000c023237812 */ /* 0x000fe400078efcff */
[----:B------:R-:W-:Y:S01]  /*1e0e0*/  LOP3.LUT R16, R16, 0xffffff7f, RZ, 0xc0, !PT ;  /* 0xffffff7f10107812 */ /* 0x000fe200078ec0ff */
[----:B------:R-:W-:Y:S01]  /*1e0f0*/  IMAD.MOV.U32 R11, RZ, RZ, RZ ;  /* 0x000000ffff0b7224 */ /* 0x000fe200078e00ff */
[----:B--2---:R-:W-:Y:S02]  /*1e100*/  LEA R31, R21, 0xffffffc0, 0x6 ;  /* 0xffffffc0151f7811 */ /* 0x004fe400078e30ff */
[----:B------:R-:W0:Y:S03]  /*1e110*/  S2R R21, SR_TID.X ;  /* 0x0000000000157919 */ /* 0x000e260000002100 */
[----:B------:R-:W-:-:S05]  /*1e120*/  IMAD.IADD R0, R20, 0x1, R31 ;  /* 0x0000000114007824 */ /* 0x000fca00078e021f */
[C---:B------:R-:W-:Y:S01]  /*1e130*/  ISETP.GE.AND P0, PT, R0.reuse, R26, PT ;  /* 0x0000001a0000720c */ /* 0x040fe20003f06270 */
[----:B------:R-:W-:-:S03]  /*1e140*/  IMAD.IADD R0, R0, 0x1, R34 ;  /* 0x0000000100007824 */ /* 0x000fc600078e0222 */
[----:B------:R-:W-:Y:S01]  /*1e150*/  ISETP.GT.U32.OR P0, PT, R20, 0x3f, P0 ;  /* 0x0000003f1400780c */ /* 0x000fe20000704470 */
[----:B---3--:R-:W-:-:S04]  /*1e160*/  @P1 IMAD.HI.U32 R3, R0, R3, RZ ;  /* 0x0000000300031227 */ /* 0x008fc800078e00ff */
[----:B------:R-:W-:Y:S01]  /*1e170*/  IMAD.MOV.U32 R6, RZ, RZ, R0 ;  /* 0x000000ffff067224 */ /* 0x000fe200078e0000 */
[----:B-----5:R-:W-:-:S07]  /*1e180*/  @P1 SHF.R.U32.HI R6, RZ, R2, R3 ;  /* 0x00000002ff061219 */ /* 0x020fce0000011603 */
[----:B------:R-:W1:Y:S01]  /*1e190*/  @!P0 LDC.64 R2, c[0x0][0x428] ;  /* 0x00010a00ff028b82 */ /* 0x000e620000000a00 */
[----:B0-----:R-:W-:-:S05]  /*1e1a0*/  IMAD.SHL.U32 R21, R21, 0x8, RZ ;  /* 0x0000000815157824 */ /* 0x001fca00078e00ff */
        /* <DEDUP_REMOVED lines=11> */
[----:B-1----:R-:W-:-:S04]  /*1e260*/  @!P0 IMAD R7, R35, R2, RZ ;  /* 0x0000000223078224 */ /* 0x002fc800078e02ff */
        /* <DEDUP_REMOVED lines=37> */
[----:B------:R-:W-:-:S04]  /*1e4c0*/  LOP3.LUT R16, R16, 0xfffffffb, RZ, 0xc0, !PT ;  /* 0xfffffffb10107812 */ /* 0x000fc800078ec0ff */
[----:B------:R-:W-:Y:S01]  /*1e4d0*/  @P2 LOP3.LUT R16, R16, 0x4, RZ, 0xfc, !PT ;  /* 0x0000000410102812 */ /* 0x000fe200078efcff */
[----:B0-----:R-:W-:Y:S06]  /*1e4e0*/  BRA.DIV UR4, `(.L_x_5425) ;  /* 0x0000006204987947 */ /* 0x001fec000b800000 */
.L_x_5545:
[----:B------:R-:W2:Y:S01]  /*1e4f0*/  LDL R0, [R1+0x50] ;  /* 0x0000500001007983 */ /* 0x000ea20000100800 */
[----:B------:R-:W-:Y:S02]  /*1e500*/  ISETP.GT.U32.AND P1, PT, R20, 0x3f, PT ;  /* 0x0000003f1400780c */ /* 0x000fe40003f24070 */
[----:B------:R-:W-:Y:S02]  /*1e510*/  LOP3.LUT R16, R16, 0xfffffeff, RZ, 0xc0, !PT ;  /* 0xfffffeff10107812 */ /* 0x000fe400078ec0ff */
[----:B------:R-:W-:Y:S02]  /*1e520*/  LOP3.LUT R32, R5, R32, RZ, 0xfc, !PT ;  /* 0x0000002005207212 */ /* 0x000fe400078efcff */
[----:B------:R-:W-:-:S07]  /*1e530*/  LOP3.LUT R16, R16, 0xfffffffe, RZ, 0xc0, !PT ;  /* 0xfffffffe10107812 */ /* 0x000fce00078ec0ff */
[----:B------:R-:W-:Y:S02]  /*1e540*/  @P1 LOP3.LUT R16, R16, 0x1, RZ, 0xfc, !PT ;  /* 0x0000000110101812 */ /* 0x000fe400078efcff */
[----:B--2---:R-:W-:-:S13]  /*1e550*/  ISETP.NE.AND P0, PT, R0, 0x3, PT ;  /* 0x000000030000780c */ /* 0x004fda0003f05270 */
[----:B------:R-:W-:Y:S01]  /*1e560*/  @P0 LOP3.LUT R16, R16, 0x100, RZ, 0xfc, !PT ;  /* 0x0000010010100812 */ /* 0x000fe200078efcff */
[----:B------:R-:W-:Y:S06]  /*1e570*/  @!P0 BRA `(.L_x_5426) ;  /* 0x0000000000048947 */ /* 0x000fec0003800000 */
[----:B------:R-:W-:Y:S01]  /*1e580*/  BPT.TRAP 0x1 ;  /* 0x000000040000795c */ /* 0x000fe20000300000 */
.L_x_5426:
        /* <DEDUP_REMOVED lines=9> */
.L_x_5546:
[----:B------:R-:W-:Y:S05]  /*1e620*/  BSYNC B0 ;  /* 0x0000000000007941 */ /* 0x000fea0003800000 */
.L_x_5427:
        /* <DEDUP_REMOVED lines=65> */
.L_x_5556:
        /* <DEDUP_REMOVED lines=10> */
.L_x_5430:
        /* <DEDUP_REMOVED lines=11> */
.L_x_5431:
        /* <DEDUP_REMOVED lines=34> */
.L_x_5433:
[----:B------:R-:W-:Y:S05]  /*1edb0*/  BSYNC B6 ;  /* 0x0000000000067941 */ /* 0x000fea0003800000 */
.L_x_5432:
        /* <DEDUP_REMOVED lines=76> */
[----:B------:R-:W1:Y:S04]  /*1f280*/  SHFL.IDX PT, R4, R3, 0x1, 0x181f ;  /* 0x00381f0003047f89 */ /* 0x000e6800000e0000 */
[----:B------:R-:W-:Y:S01]  /*1f290*/  SHFL.IDX PT, R3, R3, 0x3, 0x181f ;  /* 0x00781f0003037f89 */ /* 0x000fe200000e0000 */
        /* <DEDUP_REMOVED lines=14> */
[----:B-1----:R0:W-:Y:S02]  /*1f380*/  @!P0 LDGSTS.E.BYPASS.LTC128B.128 [R23+0x21400], desc[UR40][R4.64], !P1 ;  /* 0x2140000004178fae */ /* 0x0021e4000c901d68 */
.L_x_5565:
[----:B01----:R-:W-:-:S05]  /*1f390*/  VIADD R4, R25, 0x30 ;  /* 0x0000003019047836 */ /* 0x003fca0000000000 */
[----:B------:R-:W-:Y:S01]  /*1f3a0*/  ISETP.GE.AND P0, PT, R4, R2, PT ;  /* 0x000000020400720c */ /* 0x000fe20003f06270 */
[----:B------:R0:W-:-:S12]  /*1f3b0*/  STL [R1+0x2c], R4 ;  /* 0x00002c0401007387 */ /* 0x0001d80000100800 */
[----:B------:R-:W-:-:S05]  /*1f3c0*/  @!P0 LEA R2, P2, R7, R0, 0x1 ;  /* 0x0000000007028211 */ /* 0x000fca00078408ff */
[----:B------:R-:W-:-:S05]  /*1f3d0*/  @!P0 IMAD.X R3, RZ, RZ, R3, P2 ;  /* 0x000000ffff038224 */ /* 0x000fca00010e0603 */
[----:B------:R-:W-:Y:S01]  /*1f3e0*/  @!PT LDS RZ, [RZ] ;  /* 0x00000000fffff984 */ /* 0x000fe20000000800 */
[----:B------:R-:W-:Y:S01]  /*1f3f0*/  @!PT LDS RZ, [RZ] ;  /* 0x00000000fffff984 */ /* 0x000fe20000000800 */
[----:B------:R-:W-:Y:S01]  /*1f400*/  @!PT LDS RZ, [RZ] ;  /* 0x00000000fffff984 */ /* 0x000fe20000000800 */
[----:B------:R0:W-:Y:S01]  /*1f410*/  @!P0 LDGSTS.E.BYPASS.LTC128B.128 [R23+0x21c00], desc[UR40][R2.64], !P1 ;  /* 0x21c0000002178fae */ /* 0x0001e2000c901d68 */
[----:B------:R-:W-:Y:S01]  /*1f420*/  PLOP3.LUT P0, PT, PT, PT, PT, 0x80, 0x0 ;  /* 0x000000000000781c */ /* 0x000fe20003f0f070 */
[----:B------:R-:W-:-:S12]  /*1f430*/  NOP ;  /* 0x0000000000007918 */ /* 0x000fd80000000000 */
.L_x_5435:
        /* <DEDUP_REMOVED lines=28> */
.L_x_5437:
[----:B------:R-:W-:Y:S05]  /*1f600*/  BSYNC B6 ;  /* 0x0000000000067941 */ /* 0x000fea0003800000 */
.L_x_5436:
        /* <DEDUP_REMOVED lines=191> */
.L_x_5575:
        /* <DEDUP_REMOVED lines=26> */
.L_x_5440:
[----:B------:R-:W-:Y:S05]  /*203a0*/  BSYNC B0 ;  /* 0x0000000000007941 */ /* 0x000fea0003800000 */
.L_x_5439:
[----:B------:R-:W-:Y:S01]  /*203b0*/  NOP ;  /* 0x0000000000007918 */ /* 0x000fe20000000000 */
[----:B------:R-:W-:-:S13]  /*203c0*/  PLOP3.LUT P0, PT, PT, PT, PT, 0x80, 0x0 ;  /* 0x000000000000781c */ /* 0x000fda0003f0f070 */
.L_x_5441:
        /* <DEDUP_REMOVED lines=18> */
.L_x_5576:
[----:B------:R-:W-:Y:S05]  /*204f0*/  BSYNC B0 ;  /* 0x0000000000007941 */ /* 0x000fea0003800000 */
.L_x_5442:
[----:B------:R-:W2:Y:S02]  /*20500*/  LDL R2, [R1+0x50] ;  /* 0x0000500001027983 */ /* 0x000ea40000100800 */
[----:B--2---:R-:W-:-:S13]  /*20510*/  ISETP.NE.AND P0, PT, R2, 0x3, PT ;  /* 0x000000030200780c */ /* 0x004fda0003f05270 */
[----:B------:R-:W-:Y:S05]  /*20520*/  @!P0 BRA `(.L_x_5444) ;  /* 0x0000000000048947 */ /* 0x000fea0003800000 */
[----:B------:R-:W-:Y:S01]  /*20530*/  BPT.TRAP 0x1 ;  /* 0x000000040000795c */ /* 0x000fe20000300000 */
.L_x_5444:
[----:B-1----:R-:W-:Y:S01]  /*20540*/  SHF.L.U32 R0, R28, 0x1f, RZ ;  /* 0x0000001f1c007819 */ /* 0x002fe200000006ff */
[----:B------:R-:W-:Y:S03]  /*20550*/  BSSY B0, `(.L_x_5445) ;  /* 0x0000003000007945 */ /* 0x000fe60003800000 */
[----:B------:R-:W1:Y:S02]  /*20560*/  SYNCS.PHASECHK.TRANS64.TRYWAIT P0, [R26+URZ+0x38860], R0 ;  /* 0x038860001a0075a7 */ /* 0x000e64000800017f */
[----:B-1----:R-:W-:Y:S05]  /*20570*/  @!P0 BRA `(.L_x_5446) ;  /* 0x0000005800208947 */ /* 0x002fea0003800000 */
.L_x_5577:
[----:B------:R-:W-:Y:S05]  /*20580*/  BSYNC B0 ;  /* 0x0000000000007941 */ /* 0x000fea0003800000 */
.L_x_5445:
        /* <DEDUP_REMOVED lines=109> */
.L_x_5587:
        /* <DEDUP_REMOVED lines=34> */
.L_x_5448:
        /* <DEDUP_REMOVED lines=11> */
.L_x_5449:
        /* <DEDUP_REMOVED lines=11> */
.L_x_5464:
        /* <DEDUP_REMOVED lines=42> */
.L_x_5452:
[----:B------:R-:W-:Y:S01]  /*21280*/  IMAD R6, R22, 0x8, R18 ;  /* 0x0000000816067824 */ /* 0x000fe200078e0212 */
[----:B------:R-:W-:Y:S01]  /*21290*/  SHF.L.U32 R25, R28, 0x1f, RZ ;  /* 0x0000001f1c197819 */ /* 0x000fe200000006ff */
[----:B------:R-:W-:Y:S01]  /*212a0*/  BSSY B1, `(.L_x_5453) ;  /* 0x0000004000017945 */ /* 0x000fe20003800000 */
[----:B------:R-:W-:Y:S02]  /*212b0*/  SHF.R.S32.HI R9, RZ, 0x1f, R5 ;  /* 0x0000001fff097819 */ /* 0x000fe40000011405 */
[----:B------:R-:W0:Y:S02]  /*212c0*/  SYNCS.PHASECHK.TRANS64.TRYWAIT P0, [R6+URZ+0x38840], R25 ;  /* 0x03884019060075a7 */ /* 0x000e24000800017f */
[----:B0-----:R-:W-:Y:S05]  /*212d0*/  @!P0 BRA `(.L_x_5454) ;  /* 0x0000005400048947 */ /* 0x001fea0003800000 */
.L_x_5588:
[----:B------:R-:W-:Y:S05]  /*212e0*/  BSYNC B1 ;  /* 0x0000000000017941 */ /* 0x000fea0003800000 */
.L_x_5453:
        /* <DEDUP_REMOVED lines=40> */
.L_x_5598:
        /* <DEDUP_REMOVED lines=8> */
.L_x_5456:
        /* <DEDUP_REMOVED lines=11> */
.L_x_5457:
[----:B------:R2:W-:Y:S01]  /*216a0*/  SYNCS.ARRIVE.TRANS64.A1T0 RZ, [R6+URZ+0x38830], RZ ;  /* 0x038830ff06ff79a7 */ /* 0x0005e2000810003f */
[----:B------:R-:W-:Y:S05]  /*216b0*/  @!P2 BRA `(.L_x_5458) ;  /* 0x000000000004a947 */ /* 0x000fea0003800000 */
[----:B------:R-:W-:Y:S01]  /*216c0*/  BPT.TRAP 0x1 ;  /* 0x000000040000795c */ /* 0x000fe20000300000 */
.L_x_5458:
[----:B------:R-:W3:Y:S01]  /*216d0*/  SYNCS.PHASECHK.TRANS64.TRYWAIT P0, [R6+URZ+0x38860], R25 ;  /* 0x03886019060075a7 */ /* 0x000ee2000800017f */
[----:B------:R-:W-:Y:S04]  /*216e0*/  BSSY B1, `(.L_x_5459) ;  /* 0x0000002000017945 */ /* 0x000fe80003800000 */
[----:B---3--:R-:W-:Y:S05]  /*216f0*/  @!P0 BRA `(.L_x_5460) ;  /* 0x00000054002c8947 */ /* 0x008fea0003800000 */
.L_x_5599:
[----:B------:R-:W-:Y:S05]  /*21700*/  BSYNC B1 ;  /* 0x0000000000017941 */ /* 0x000fea0003800000 */
.L_x_5459:
        /* <DEDUP_REMOVED lines=79> */
.L_x_5609:
        /* <DEDUP_REMOVED lines=25> */
.L_x_5462:
        /* <DEDUP_REMOVED lines=11> */
.L_x_5463:
[----:B------:R1:W-:Y:S01]  /*21e40*/  SYNCS.ARRIVE.TRANS64.A1T0 RZ, [R6+URZ+0x38850], RZ ;  /* 0x038850ff06ff79a7 */ /* 0x0003e2000810003f */
[----:B------:R-:W-:Y:S05]  /*21e50*/  @P3 BRA `(.L_x_5464) ;  /* 0xfffffff000603947 */ /* 0x000fea000383ffff */
.L_x_5451:
[----:B------:R-:W-:Y:S05]  /*21e60*/  BSYNC B0 ;  /* 0x0000000000007941 */ /* 0x000fea0003800000 */
.L_x_5450:
        /* <DEDUP_REMOVED lines=21> */
.L_x_5466:
[----:B------:R-:W-:Y:S05]  /*21fc0*/  BSYNC B0 ;  /* 0x0000000000007941 */ /* 0x000fea0003800000 */
.L_x_5465:
[----:B------:R-:W-:-:S07]  /*21fd0*/  SEL R22, R22, RZ, P0 ;  /* 0x000000ff16167207 */ /* 0x000fce0000000000 */
.L_x_5419:
[----:B------:R-:W-:Y:S05]  /*21fe0*/  BSYNC B7 ;  /* 0x0000000000077941 */ /* 0x000fea0003800000 */
.L_x_5417:
        /* <DEDUP_REMOVED lines=11> */
.L_x_5467:
        /* <DEDUP_REMOVED lines=43> */
.L_x_5619:
[----:B------:R-:W-:Y:S02]  /*22350*/  ULDC UR4, c[0x0][0xd38] ;  /* 0x00034e0000047ab9 */ /* 0x000fe40000000800 */
[----:B------:R-:W-:-:S04]  /*22360*/  IMAD.U32 R4, RZ, RZ, UR4 ;  /* 0x00000004ff047e24 */ /* 0x000fc8000f8e00ff */
[----:B-1----:R-:W-:-:S04]  /*22370*/  IMAD R3, R14, R4, RZ ;  /* 0x000000040e037224 */ /* 0x002fc800078e02ff */
[----:B------:R-:W-:-:S05]  /*22380*/  IMAD.IADD R6, R6, 0x1, R3 ;  /* 0x0000000106067824 */ /* 0x000fca00078e0203 */
[----:B------:R-:W-:-:S13]  /*22390*/  ISETP.GT.AND P6, PT, R6, R0, PT ;  /* 0x000000000600720c */ /* 0x000fda0003fc4270 */
[----:B------:R-:W-:Y:S05]  /*223a0*/  @P6 BRA `(.L_x_5470) ;  /* 0x0000000000a46947 */ /* 0x000fea0003800000 */
.L_x_5473:
        /* <DEDUP_REMOVED lines=35> */
.L_x_5627:
[----:B------:R-:W-:Y:S02]  /*225e0*/  ULDC UR4, c[0x0][0xd38] ;  /* 0x00034e0000047ab9 */ /* 0x000fe40000000800 */
[----:B------:R-:W-:-:S04]  /*225f0*/  IMAD.U32 R4, RZ, RZ, UR4 ;  /* 0x00000004ff047e24 */ /* 0x000fc8000f8e00ff */
[----:B-1----:R-:W-:-:S04]  /*22600*/  IMAD R3, R14, R4, RZ ;  /* 0x000000040e037224 */ /* 0x002fc800078e02ff */
[----:B------:R-:W-:-:S05]  /*22610*/  IMAD.IADD R6, R3, 0x1, R6 ;  /* 0x0000000103067824 */ /* 0x000fca00078e0206 */
[----:B------:R-:W-:-:S13]  /*22620*/  ISETP.GT.AND P6, PT, R6, R0, PT ;  /* 0x000000000600720c */ /* 0x000fda0003fc4270 */
[----:B------:R-:W-:Y:S05]  /*22630*/  @!P6 BRA `(.L_x_5473) ;  /* 0xfffffffc005ce947 */ /* 0x000fea000383ffff */
.L_x_5470:
        /* <DEDUP_REMOVED lines=10> */
.L_x_5632:
[----:B------:R-:W-:-:S13]  /*226e0*/  ISETP.NE.AND P0, PT, R3, RZ, PT ;  /* 0x000000ff0300720c */ /* 0x000fda0003f05270 */
[----:B------:R-:W-:Y:S05]  /*226f0*/  @!P0 BRA `(.L_x_5475) ;  /* 0x0000000000108947 */ /* 0x000fea0003800000 */
[----:B------:R-:W-:Y:S01]  /*22700*/  UMOV UR4, 0xffffffff ;  /* 0xffffffff00047882 */ /* 0x000fe20000000000 */
[----:B------:R-:W-:Y:S02]  /*22710*/  VIADD R12, R7, 0xffffffff ;  /* 0xffffffff070c7836 */ /* 0x000fe40000000000 */
[----:B------:R-:W-:Y:S05]  /*22720*/  BRA.DIV UR4, `(.L_x_5476) ;  /* 0x0000005604607947 */ /* 0x000fea000b800000 */
[----:B------:R4:W0:Y:S02]  /*22730*/  SHFL.IDX PT, R24, R2, R12, 0x1f ;  /* 0x00001f0c02187589 */ /* 0x00082400000e0000 */
.L_x_5475:
        /* <DEDUP_REMOVED lines=59> */
.L_x_5477:
        /* <DEDUP_REMOVED lines=9> */
[----:B0-----:R-:W-:-:S02]  /*22b80*/  VIADD R9, R8, 0xffffffe ;  /* 0x0ffffffe08097836 */ /* 0x001fc40000000000 */
[----:B------:R-:W-:-:S04]  /*22b90*/  IMAD.MOV R8, RZ, RZ, -R10 ;  /* 0x000000ffff087224 */ /* 0x000fc800078e0a0a */
        /* <DEDUP_REMOVED lines=50> */
.L_x_5478:
[----:B------:R-:W-:-:S05]  /*22ec0*/  LOP3.LUT R2, RZ, R2, RZ, 0x33, !PT ;  /* 0x00000002ff027212 */ /* 0x000fca00078e33ff */
[----:B------:R-:W-:Y:S01]  /*22ed0*/  IMAD.IADD R25, R25, 0x1, R2 ;  /* 0x0000000119197824 */ /* 0x000fe200078e0202 */
[----:B------:R-:W-:Y:S06]  /*22ee0*/  BRA `(.L_x_5479) ;  /* 0x00000000001c7947 */ /* 0x000fec0003800000 */
.L_x_5471:
[----:B------:R-:W-:Y:S01]  /*22ef0*/  UMOV UR4, URZ ;  /* 0x0000003f00047c82 */ /* 0x000fe20008000000 */
[----:B------:R-:W-:Y:S01]  /*22f00*/  UMOV UR5, URZ ;  /* 0x0000003f00057c82 */ /* 0x000fe20008000000 */
[----:B------:R-:W-:Y:S01]  /*22f10*/  ULDC UR6, c[0x0][0xd3c] ;  /* 0x00034f0000067ab9 */ /* 0x000fe20000000800 */
[----:B------:R-:W-:Y:S02]  /*22f20*/  IMAD.MOV.U32 R24, RZ, RZ, R0 ;  /* 0x000000ffff187224 */ /* 0x000fe400078e0000 */
[----:B------:R-:W-:Y:S02]  /*22f30*/  IMAD.U32 R25, RZ, RZ, UR4 ;  /* 0x00000004ff197e24 */ /* 0x000fe4000f8e00ff */
[----:B------:R-:W-:Y:S02]  /*22f40*/  IMAD.U32 R26, RZ, RZ, UR5 ;  /* 0x00000005ff1a7e24 */ /* 0x000fe4000f8e00ff */
[----:B------:R-:W-:-:S07]  /*22f50*/  IMAD.U32 R27, RZ, RZ, UR6 ;  /* 0x00000006ff1b7e24 */ /* 0x000fce000f8e00ff */
.L_x_5479:
        /* <DEDUP_REMOVED lines=10> */
.L_x_5468:
[----:B------:R-:W-:Y:S02]  /*23000*/  ULDC UR4, c[0x0][0xd3c] ;  /* 0x00034f0000047ab9 */ /* 0x000fe40000000800 */
[----:B----4-:R-:W-:-:S13]  /*23010*/  ISETP.GE.AND P0, PT, R27, UR4, PT ;  /* 0x000000041b007c0c */ /* 0x010fda000bf06270 */
[----:B------:R-:W-:Y:S05]  /*23020*/  @!P0 BRA `(.L_x_5480) ;  /* 0xffffff8000d48947 */ /* 0x000fea000383ffff */
[----:B------:R-:W-:Y:S05]  /*23030*/  BSYNC B8 ;  /* 0x0000000000087941 */ /* 0x000fea0003800000 */
.L_x_5363:
        /* <DEDUP_REMOVED lines=12> */
.L_x_5635:
[----:B------:R-:W-:Y:S05]  /*23100*/  BSYNC B0 ;  /* 0x0000000000007941 */ /* 0x000fea0003800000 */
.L_x_5481:
[----:B------:R-:W-:-:S03]  /*23110*/  UMOV UR4, 0xffffffff ;  /* 0xffffffff00047882 */ /* 0x000fc60000000000 */
[----:B------:R-:W-:Y:S05]  /*23120*/  BRA.DIV UR4, `(.L_x_5483) ;  /* 0x0000004e041c7947 */ /* 0x000fea000b800000 */
[----:B0-----:R-:W0:Y:S02]  /*23130*/  S2R R0, SR_TID.X ;  /* 0x0000000000007919 */ /* 0x001e240000002100 */
[----:B0-----:R-:W-:-:S04]  /*23140*/  SHF.R.U32.HI R0, RZ, 0x5, R0 ;  /* 0x00000005ff007819 */ /* 0x001fc80000011600 */
[----:B------:R-:W-:-:S05]  /*23150*/  LOP3.LUT R0, R0, 0x3, RZ, 0xc0, !PT ;  /* 0x0000000300007812 */ /* 0x000fca00078ec0ff */
[----:B------:R0:W1:Y:S02]  /*23160*/  SHFL.IDX PT, R14, R0, RZ, 0x1f ;  /* 0x00001fff000e7589 */ /* 0x00006400000e0000 */
.L_x_5638:
[----:B-1----:R-:W-:-:S13]  /*23170*/  ISETP.NE.AND P0, PT, R14, RZ, PT ;  /* 0x000000ff0e00720c */ /* 0x002fda0003f05270 */
[----:B------:R-:W-:Y:S05]  /*23180*/  @P0 BRA `(.L_x_5205) ;  /* 0x0000000000880947 */ /* 0x000fea0003800000 */
[----:B------:R-:W-:-:S03]  /*23190*/  UMOV UR4, 0xffffffff ;  /* 0xffffffff00047882 */ /* 0x000fc60000000000 */
[----:B------:R-:W-:Y:S05]  /*231a0*/  BRA.DIV UR4, `(.L_x_5484) ;  /* 0x0000004e04307947 */ /* 0x000fea000b800000 */
[----:B------:R-:W-:-:S13]  /*231b0*/  ELECT P6, URZ, PT ;  /* 0x00000000003f782f */ /* 0x000fda00038c0000 */
.L_x_5641:
[----:B------:R-:W-:Y:S05]  /*231c0*/  @!P6 BRA `(.L_x_5205) ;  /* 0x000000000078e947 */ /* 0x000fea0003800000 */
[----:B0-----:R-:W4:Y:S02]  /*231d0*/  LDL.LU R0, [R1+0x10] ;  /* 0x0000100001007983 */ /* 0x001f240000300800 */
[----:B----4-:R-:W-:-:S04]  /*231e0*/  LOP3.LUT R0, R0, 0x2, RZ, 0xfc, !PT ;  /* 0x0000000200007812 */ /* 0x010fc800078efcff */
[----:B------:R-:W-:-:S13]  /*231f0*/  ISETP.NE.AND P0, PT, R0, 0x3, PT ;  /* 0x000000030000780c */ /* 0x000fda0003f05270 */
[----:B------:R-:W-:Y:S05]  /*23200*/  @!P0 BRA `(.L_x_5485) ;  /* 0x0000000000048947 */ /* 0x000fea0003800000 */
[----:B------:R-:W-:Y:S01]  /*23210*/  BPT.TRAP 0x1 ;  /* 0x000000040000795c */ /* 0x000fe20000300000 */
.L_x_5485:
[----:B------:R-:W-:Y:S01]  /*23220*/  IMAD R5, R22, 0x8, R7 ;  /* 0x0000000816057824 */ /* 0x000fe200078e0207 */
[----:B------:R-:W-:Y:S01]  /*23230*/  SHF.L.U32 R0, R28, 0x1f, RZ ;  /* 0x0000001f1c007819 */ /* 0x000fe200000006ff */
[----:B------:R-:W-:-:S03]  /*23240*/  VIADD R22, R22, 0x1 ;  /* 0x0000000116167836 */ /* 0x000fc60000000000 */
[----:B------:R-:W0:Y:S02]  /*23250*/  SYNCS.PHASECHK.TRANS64.TRYWAIT P1, [R5+URZ+0x38840], R0 ;  /* 0x03884000050075a7 */ /* 0x000e24000802017f */
[----:B------:R-:W-:-:S04]  /*23260*/  ISETP.NE.AND P2, PT, R22, 0x2, PT ;  /* 0x000000021600780c */ /* 0x000fc80003f45270 */
[----:B------:R-:W-:Y:S01]  /*23270*/  SEL R3, RZ, 0x1, P2 ;  /* 0x00000001ff037807 */ /* 0x000fe20001000000 */
[----:B0-----:R-:W-:Y:S08]  /*23280*/  @!P1 BRA `(.L_x_5486) ;  /* 0x0000004c00189947 */ /* 0x001ff00003800000 */
.L_x_5642:
[----:B------:R-:W-:Y:S02]  /*23290*/  SEL R22, R22, RZ, P2 ;  /* 0x000000ff16167207 */ /* 0x000fe40001000000 */
[----:B------:R-:W-:Y:S01]  /*232a0*/  LOP3.LUT R2, R28, R3, RZ, 0x3c, !PT ;  /* 0x000000031c027212 */ /* 0x000fe200078e3cff */
[----:B------:R-:W-:Y:S06]  /*232b0*/  @!P0 BRA `(.L_x_5487) ;  /* 0x0000000000048947 */ /* 0x000fec0003800000 */
[----:B------:R-:W-:Y:S01]  /*232c0*/  BPT.TRAP 0x1 ;  /* 0x000000040000795c */ /* 0x000fe20000300000 */
.L_x_5487:
[----:B------:R-:W-:Y:S01]  /*232d0*/  IMAD R3, R22, 0x8, R7 ;  /* 0x0000000816037824 */ /* 0x000fe200078e0207 */
[----:B------:R-:W-:-:S04]  /*232e0*/  SHF.L.U32 R2, R2, 0x1f, RZ ;  /* 0x0000001f02027819 */ /* 0x000fc800000006ff */
[----:B------:R-:W1:Y:S02]  /*232f0*/  SYNCS.PHASECHK.TRANS64.TRYWAIT P1, [R3+URZ+0x38840], R2 ;  /* 0x03884002030075a7 */ /* 0x000e64000802017f */
[----:B-1----:R-:W-:Y:S05]  /*23300*/  @!P1 BRA `(.L_x_5488) ;  /* 0x0000004c000c9947 */ /* 0x002fea0003800000 */
.L_x_5643:
[----:B------:R-:W-:Y:S05]  /*23310*/  @!P0 BRA `(.L_x_5489) ;  /* 0x0000000000048947 */ /* 0x000fea0003800000 */
[----:B------:R-:W-:Y:S01]  /*23320*/  BPT.TRAP 0x1 ;  /* 0x000000040000795c */ /* 0x000fe20000300000 */
.L_x_5489:
[----:B------:R-:W4:Y:S02]  /*23330*/  SYNCS.PHASECHK.TRANS64.TRYWAIT P1, [R5+URZ+0x38860], R0 ;  /* 0x03886000050075a7 */ /* 0x000f24000802017f */
[----:B----4-:R-:W-:Y:S05]  /*23340*/  @!P1 BRA `(.L_x_5490) ;  /* 0x0000004c00109947 */ /* 0x010fea0003800000 */
.L_x_5644:
[----:B------:R-:W-:Y:S05]  /*23350*/  @!P0 BRA `(.L_x_5491) ;  /* 0x0000000000048947 */ /* 0x000fea0003800000 */
[----:B------:R-:W-:Y:S01]  /*23360*/  BPT.TRAP 0x1 ;  /* 0x000000040000795c */ /* 0x000fe20000300000 */
.L_x_5491:
[----:B------:R0:W0:Y:S02]  /*23370*/  SYNCS.PHASECHK.TRANS64.TRYWAIT P0, [R3+URZ+0x38860], R2 ;  /* 0x03886002030075a7 */ /* 0x000024000800017f */
[----:B0-----:R-:W-:Y:S05]  /*23380*/  @!P0 NANOSLEEP.SYNCS 0x989680 ;  /* 0x009896800000895d */ /* 0x001fea0003900000 */
[----:B------:R-:W0:Y:S02]  /*23390*/  @!P0 SYNCS.PHASECHK.TRANS64 P0, [R3+URZ+0x38860], R2 ;  /* 0x03886002030085a7 */ /* 0x000e24000800007f */
[----:B0-----:R-:W-:Y:S05]  /*233a0*/  @!P0 BRA `(.L_x_5491) ;  /* 0xfffffffc00f08947 */ /* 0x001fea000383ffff */
.L_x_5205:
[----:B------:R-:W-:Y:S05]  /*233b0*/  BSYNC B9 ;  /* 0x0000000000097941 */ /* 0x000fea0003800000 */
.L_x_5202:
[----:B------:R-:W-:Y:S05]  /*233c0*/  EXIT ;  /* 0x000000000000794d */ /* 0x000fea0003800000 */
.L_x_5223:
[----:B0-----:R0:W1:Y:S02]  /*233d0*/  SYNCS.PHASECHK.TRANS64.TRYWAIT P6, [R60+URZ+0x38890], R67 ;  /* 0x038890433c0075a7 */ /* 0x00106400080c017f */
[----:B-1----:R-:W-:Y:S05]  /*233e0*/  @!P6 NANOSLEEP.SYNCS 0x989680 ;  /* 0x009896800000e95d */ /* 0x002fea0003900000 */
[----:B------:R-:W1:Y:S02]  /*233f0*/  @!P6 SYNCS.PHASECHK.TRANS64 P6, [R60+URZ+0x38890], R67 ;  /* 0x038890433c00e5a7 */ /* 0x000e6400080c007f */
[----:B-1----:R-:W-:Y:S05]  /*23400*/  @!P6 BRA `(.L_x_5223) ;  /* 0xfffffffc00f0e947 */ /* 0x002fea000383ffff */
[----:B------:R-:W-:Y:S05]  /*23410*/  BRA `(.L_x_5492) ;  /* 0xfffffdfc008c7947 */ /* 0x000fea000383ffff */
.L_x_5224:
        /* <DEDUP_REMOVED lines=8> */
.L_x_5494:
[----:B------:R-:W-:Y:S05]  /*234a0*/  BSYNC B1 ;  /* 0x0000000000017941 */ /* 0x000fea0003800000 */
.L_x_5493:
        /* <DEDUP_REMOVED lines=8> */
.L_x_5495:
[----:B------:R-:W-:Y:S01]  /*23530*/  IMAD.MOV.U32 R73, RZ, RZ, R14 ;  /* 0x000000ffff497224 */ /* 0x000fe200078e000e */
[----:B------:R-:W-:Y:S06]  /*23540*/  BRA `(.L_x_5496) ;  /* 0xfffffdfc00547947 */ /* 0x000fec000383ffff */
.L_x_5234:
[----:B0-----:R0:W1:Y:S02]  /*23550*/  SYNCS.PHASECHK.TRANS64.TRYWAIT P6, [R60+URZ+0x38890], R67 ;  /* 0x038890433c0075a7 */ /* 0x00106400080c017f */
[----:B-1----:R-:W-:Y:S05]  /*23560*/  @!P6 NANOSLEEP.SYNCS 0x989680 ;  /* 0x009896800000e95d */ /* 0x002fea0003900000 */
[----:B------:R-:W1:Y:S02]  /*23570*/  @!P6 SYNCS.PHASECHK.TRANS64 P6, [R60+URZ+0x38890], R67 ;  /* 0x038890433c00e5a7 */ /* 0x000e6400080c007f */
[----:B-1----:R-:W-:Y:S05]  /*23580*/  @!P6 BRA `(.L_x_5234) ;  /* 0xfffffffc00f0e947 */ /* 0x002fea000383ffff */
[----:B------:R-:W-:Y:S05]  /*23590*/  BRA `(.L_x_5497) ;  /* 0xfffffe0400b07947 */ /* 0x000fea000383ffff */
.L_x_5235:
        /* <DEDUP_REMOVED lines=8> */
.L_x_5499:
[----:B------:R-:W-:Y:S05]  /*23620*/  BSYNC B1 ;  /* 0x0000000000017941 */ /* 0x000fea0003800000 */
.L_x_5498:
        /* <DEDUP_REMOVED lines=8> */
.L_x_5500:
[----:B------:R-:W-:Y:S01]  /*236b0*/  IMAD.MOV.U32 R68, RZ, RZ, R14 ;  /* 0x000000ffff447224 */ /* 0x000fe200078e000e */
[----:B------:R-:W-:Y:S06]  /*236c0*/  BRA `(.L_x_5501) ;  /* 0xfffffe0400787947 */ /* 0x000fec000383ffff */
.L_x_5240:
[----:B0-----:R0:W1:Y:S02]  /*236d0*/  SYNCS.PHASECHK.TRANS64.TRYWAIT P0, [R60+URZ+0x38890], R67 ;  /* 0x038890433c0075a7 */ /* 0x001064000800017f */
[----:B-1----:R-:W-:Y:S05]  /*236e0*/  @!P0 NANOSLEEP.SYNCS 0x989680 ;  /* 0x009896800000895d */ /* 0x002fea0003900000 */
[----:B------:R-:W1:Y:S02]  /*236f0*/  @!P0 SYNCS.PHASECHK.TRANS64 P0, [R60+URZ+0x38890], R67 ;  /* 0x038890433c0085a7 */ /* 0x000e64000800007f */
[----:B-1----:R-:W-:Y:S05]  /*23700*/  @!P0 BRA `(.L_x_5240) ;  /* 0xfffffffc00f08947 */ /* 0x002fea000383ffff */
[----:B------:R-:W-:Y:S05]  /*23710*/  BRA `(.L_x_5502) ;  /* 0xfffffe0c00807947 */ /* 0x000fea000383ffff */
.L_x_5241:
[----:B------:R-:W-:Y:S01]  /*23720*/  BSSY B1, `(.L_x_5503) ;  /* 0x0000007000017945 */ /* 0x000fe20003800000 */
[----:B------:R-:W-:Y:S02]  /*23730*/  IMAD.MOV.U32 R12, RZ, RZ, RZ ;  /* 0x000000ffff0c7224 */ /* 0x000fe400078e00ff */
[----:B------:R-:W-:Y:S02]  /*23740*/  IMAD.MOV.U32 R11, RZ, RZ, 0x1c1f ;  /* 0x00001c1fff0b7424 */ /* 0x000fe400078e00ff */
[----:B------:R-:W-:-:S07]  /*23750*/  IMAD.MOV.U32 R15, RZ, RZ, -0x1 ;  /* 0xffffffffff0f7424 */ /* 0x000fce00078e00ff */
[----:B0-----:R-:W-:Y:S05]  /*23760*/  WARPSYNC.COLLECTIVE R15, `(.L_x_5504) ;  /* 0x000000000f087348 */ /* 0x001fea0003c00000 */
[----:B------:R1:W2:Y:S02]  /*23770*/  SHFL.IDX P6, R14, R13, R12, R11 ;  /* 0x0000000c0d0e7389 */ /* 0x0002a400000c000b */
[----:B012---:R-:W-:Y:S01]  /*23780*/  ENDCOLLECTIVE ;  /* 0x000000000000791b */ /* 0x007fe20003800000 */
.L_x_5504:
[----:B------:R-:W-:Y:S05]  /*23790*/  BSYNC B1 ;  /* 0x0000000000017941 */ /* 0x000fea0003800000 */
.L_x_5503:
        /* <DEDUP_REMOVED lines=8> */
.L_x_5505:
[----:B------:R-:W-:Y:S05]  /*23820*/  BRA `(.L_x_5506) ;  /* 0xfffffe0c00a07947 */ /* 0x000fea000383ffff */
.L_x_5245:
[----:B-1----:R1:W2:Y:S02]  /*23830*/  SYNCS.PHASECHK.TRANS64.TRYWAIT P5, [R60+URZ+0x388b0], R67 ;  /* 0x0388b0433c0075a7 */ /* 0x0022a400080a017f */
[----:B--2---:R-:W-:Y:S05]  /*23840*/  @!P5 NANOSLEEP.SYNCS 0x989680 ;  /* 0x009896800000d95d */ /* 0x004fea0003900000 */
[----:B------:R-:W2:Y:S02]  /*23850*/  @!P5 SYNCS.PHASECHK.TRANS64 P5, [R60+URZ+0x388b0], R67 ;  /* 0x0388b0433c00d5a7 */ /* 0x000ea400080a007f */
[----:B--2---:R-:W-:Y:S05]  /*23860*/  @!P5 BRA `(.L_x_5245) ;  /* 0xfffffffc00f0d947 */ /* 0x004fea000383ffff */
[----:B------:R-:W-:Y:S05]  /*23870*/  BRA `(.L_x_5507) ;  /* 0xfffffe10002c7947 */ /* 0x000fea000383ffff */
.L_x_5274:
        /* <DEDUP_REMOVED lines=8> */
.L_x_5509:
[----:B------:R-:W-:Y:S05]  /*23900*/  BSYNC B1 ;  /* 0x0000000000017941 */ /* 0x000fea0003800000 */
.L_x_5508:
        /* <DEDUP_REMOVED lines=8> */
.L_x_5510:
[----:B------:R-:W-:Y:S02]  /*23990*/  IMAD.MOV.U32 R13, RZ, RZ, R31 ;  /* 0x000000ffff0d7224 */ /* 0x000fe400078e001f */
[----:B------:R-:W-:-:S07]  /*239a0*/  IMAD.MOV.U32 R5, RZ, RZ, R14 ;  /* 0x000000ffff057224 */ /* 0x000fce00078e000e */
[----:B------:R-:W-:Y:S05]  /*239b0*/  WARPSYNC.COLLECTIVE R15, `(.L_x_5511) ;  /* 0x000000000f087348 */ /* 0x000fea0003c00000 */
[----:B------:R0:W1:Y:S02]  /*239c0*/  SHFL.IDX P6, R14, R13, R12, R11 ;  /* 0x0000000c0d0e7389 */ /* 0x00006400000c000b */
[----:B01----:R-:W-:Y:S01]  /*239d0*/  ENDCOLLECTIVE ;  /* 0x000000000000791b */ /* 0x003fe20003800000 */
.L_x_5511:
[----:B------:R-:W-:Y:S02]  /*239e0*/  IMAD.MOV.U32 R13, RZ, RZ, R30 ;  /* 0x000000ffff0d7224 */ /* 0x000fe400078e001e */
[----:B------:R-:W-:-:S07]  /*239f0*/  IMAD.MOV.U32 R8, RZ, RZ, R14 ;  /* 0x000000ffff087224 */ /* 0x000fce00078e000e */
[----:B------:R-:W-:Y:S05]  /*23a00*/  WARPSYNC.COLLECTIVE R15, `(.L_x_5512) ;  /* 0x000000000f087348 */ /* 0x000fea0003c00000 */
[----:B------:R0:W1:Y:S02]  /*23a10*/  SHFL.IDX P6, R14, R13, R12, R11 ;  /* 0x0000000c0d0e7389 */ /* 0x00006400000c000b */
[----:B01----:R-:W-:Y:S01]  /*23a20*/  ENDCOLLECTIVE ;  /* 0x000000000000791b */ /* 0x003fe20003800000 */
.L_x_5512:
[----:B------:R-:W-:Y:S01]  /*23a30*/  IMAD.MOV.U32 R6, RZ, RZ, R14 ;  /* 0x000000ffff067224 */ /* 0x000fe200078e000e */
[----:B------:R-:W-:Y:S06]  /*23a40*/  BRA `(.L_x_5513) ;  /* 0xfffffe48000c7947 */ /* 0x000fec000383ffff */
.L_x_5277:
[----:B------:R-:W-:Y:S01]  /*23a50*/  BSSY B1, `(.L_x_5514) ;  /* 0x0000008000017945 */ /* 0x000fe20003800000 */
[----:B------:R-:W-:Y:S02]  /*23a60*/  IMAD.MOV.U32 R13, RZ, RZ, R10 ;  /* 0x000000ffff0d7224 */ /* 0x000fe400078e000a */
[----:B------:R-:W-:Y:S02]  /*23a70*/  IMAD.MOV.U32 R12, RZ, RZ, 0x1 ;  /* 0x00000001ff0c7424 */ /* 0x000fe400078e00ff */
[----:B------:R-:W-:Y:S02]  /*23a80*/  IMAD.MOV.U32 R11, RZ, RZ, 0x1c1f ;  /* 0x00001c1fff0b7424 */ /* 0x000fe400078e00ff */
[----:B------:R-:W-:-:S07]  /*23a90*/  IMAD.MOV.U32 R15, RZ, RZ, -0x1 ;  /* 0xffffffffff0f7424 */ /* 0x000fce00078e00ff */
[----:B0-234-:R-:W-:Y:S05]  /*23aa0*/  WARPSYNC.COLLECTIVE R15, `(.L_x_5515) ;  /* 0x000000000f087348 */ /* 0x01dfea0003c00000 */
[----:B------:R1:W0:Y:S02]  /*23ab0*/  SHFL.IDX P6, R14, R13, R12, R11 ;  /* 0x0000000c0d0e7389 */ /* 0x00022400000c000b */
[----:B01234-:R-:W-:Y:S01]  /*23ac0*/  ENDCOLLECTIVE ;  /* 0x000000000000791b */ /* 0x01ffe20003800000 */
.L_x_5515:
[----:B------:R-:W-:Y:S05]  /*23ad0*/  BSYNC B1 ;  /* 0x0000000000017941 */ /* 0x000fea0003800000 */
.L_x_5514:
        /* <DEDUP_REMOVED lines=8> */
.L_x_5516:
[----:B------:R-:W-:Y:S02]  /*23b60*/  IMAD.MOV.U32 R13, RZ, RZ, R31 ;  /* 0x000000ffff0d7224 */ /* 0x000fe400078e001f */
[----:B------:R-:W-:-:S07]  /*23b70*/  IMAD.MOV.U32 R4, RZ, RZ, R14 ;  /* 0x000000ffff047224 */ /* 0x000fce00078e000e */
[----:B------:R-:W-:Y:S05]  /*23b80*/  WARPSYNC.COLLECTIVE R15, `(.L_x_5517) ;  /* 0x000000000f087348 */ /* 0x000fea0003c00000 */
[----:B------:R0:W1:Y:S02]  /*23b90*/  SHFL.IDX P6, R14, R13, R12, R11 ;  /* 0x0000000c0d0e7389 */ /* 0x00006400000c000b */
[----:B01----:R-:W-:Y:S01]  /*23ba0*/  ENDCOLLECTIVE ;  /* 0x000000000000791b */ /* 0x003fe20003800000 */
.L_x_5517:
[----:B------:R-:W-:Y:S02]  /*23bb0*/  IMAD.MOV.U32 R13, RZ, RZ, R30 ;  /* 0x000000ffff0d7224 */ /* 0x000fe400078e001e */
[----:B------:R-:W-:-:S07]  /*23bc0*/  IMAD.MOV.U32 R7, RZ, RZ, R14 ;  /* 0x000000ffff077224 */ /* 0x000fce00078e000e */
[----:B------:R-:W-:Y:S05]  /*23bd0*/  WARPSYNC.COLLECTIVE R15, `(.L_x_5518) ;  /* 0x000000000f087348 */ /* 0x000fea0003c00000 */
[----:B------:R0:W1:Y:S02]  /*23be0*/  SHFL.IDX P6, R14, R13, R12, R11 ;  /* 0x0000000c0d0e7389 */ /* 0x00006400000c000b */
[----:B01----:R-:W-:Y:S01]  /*23bf0*/  ENDCOLLECTIVE ;  /* 0x000000000000791b */ /* 0x003fe20003800000 */
.L_x_5518:
[----:B------:R-:W-:Y:S05]  /*23c00*/  BRA `(.L_x_5519) ;  /* 0xfffffe4800707947 */ /* 0x000fea000383ffff */
.L_x_5281:
[----:B0-----:R0:W1:Y:S02]  /*23c10*/  SYNCS.PHASECHK.TRANS64.TRYWAIT P0, [R17+URZ+0x38800], R32 ;  /* 0x03880020110075a7 */ /* 0x001064000800017f */
[----:B-1----:R-:W-:Y:S05]  /*23c20*/  @!P0 NANOSLEEP.SYNCS 0x989680 ;  /* 0x009896800000895d */ /* 0x002fea0003900000 */
[----:B------:R-:W1:Y:S02]  /*23c30*/  @!P0 SYNCS.PHASECHK.TRANS64 P0, [R17+URZ+0x38800], R32 ;  /* 0x03880020110085a7 */ /* 0x000e64000800007f */
[----:B-1----:R-:W-:Y:S05]  /*23c40*/  @!P0 BRA `(.L_x_5281) ;  /* 0xfffffffc00f08947 */ /* 0x002fea000383ffff */
[----:B------:R-:W-:Y:S05]  /*23c50*/  BRA `(.L_x_5520) ;  /* 0xfffffe4c00647947 */ /* 0x000fea000383ffff */
.L_x_5289:
[----:B------:R-:W0:Y:S01]  /*23c60*/  LDC R37, c[0x0][0x3f4] ;  /* 0x0000fd00ff257b82 */ /* 0x000e220000000800 */
[----:B------:R-:W-:Y:S01]  /*23c70*/  BSSY B1, `(.L_x_5521) ;  /* 0x0000008000017945 */ /* 0x000fe20003800000 */
[----:B------:R-:W-:Y:S02]  /*23c80*/  IMAD.MOV.U32 R13, RZ, RZ, R24 ;  /* 0x000000ffff0d7224 */ /* 0x000fe400078e0018 */
[----:B------:R-:W-:Y:S02]  /*23c90*/  IMAD.MOV.U32 R12, RZ, RZ, RZ ;  /* 0x000000ffff0c7224 */ /* 0x000fe400078e00ff */
[----:B------:R-:W-:Y:S02]  /*23ca0*/  IMAD.MOV.U32 R11, RZ, RZ, 0x1c1f ;  /* 0x00001c1fff0b7424 */ /* 0x000fe400078e00ff */
[----:B------:R-:W-:-:S07]  /*23cb0*/  IMAD.MOV.U32 R15, RZ, RZ, -0x1 ;  /* 0xffffffffff0f7424 */ /* 0x000fce00078e00ff */
[----:B0-2---:R-:W-:Y:S05]  /*23cc0*/  WARPSYNC.COLLECTIVE R15, `(.L_x_5522) ;  /* 0x000000000f087348 */ /* 0x005fea0003c00000 */
[----:B------:R1:W3:Y:S02]  /*23cd0*/  SHFL.IDX P6, R14, R13, R12, R11 ;  /* 0x0000000c0d0e7389 */ /* 0x0002e400000c000b */
[----:B0123--:R-:W-:Y:S01]  /*23ce0*/  ENDCOLLECTIVE ;  /* 0x000000000000791b */ /* 0x00ffe20003800000 */
.L_x_5522:
[----:B------:R-:W-:Y:S05]  /*23cf0*/  BSYNC B1 ;  /* 0x0000000000017941 */ /* 0x000fea0003800000 */
.L_x_5521:
        /* <DEDUP_REMOVED lines=10> */
.L_x_5523:
        /* <DEDUP_REMOVED lines=8> */
.L_x_5524:
[----:B------:R-:W-:-:S05]  /*23e20*/  @!P1 IADD3 R8, P2, R2, R5, RZ ;  /* 0x0000000502089210 */ /* 0x000fca0007f5e0ff */
[----:B------:R-:W-:Y:S02]  /*23e30*/  @!P1 IMAD.X R9, R0, 0x1, R6, P2 ;  /* 0x0000000100099824 */ /* 0x000fe400010e0606 */
[----:B------:R-:W-:Y:S02]  /*23e40*/  IMAD.MOV.U32 R13, RZ, RZ, R34 ;  /* 0x000000ffff0d7224 */ /* 0x000fe400078e0022 */
[----:B------:R-:W-:-:S07]  /*23e50*/  IMAD.MOV.U32 R3, RZ, RZ, R14 ;  /* 0x000000ffff037224 */ /* 0x000fce00078e000e */
[----:B------:R-:W-:Y:S05]  /*23e60*/  WARPSYNC.COLLECTIVE R15, `(.L_x_5525) ;  /* 0x000000000f087348 */ /* 0x000fea0003c00000 */
[----:B------:R0:W1:Y:S02]  /*23e70*/  SHFL.IDX P6, R14, R13, R12, R11 ;  /* 0x0000000c0d0e7389 */ /* 0x00006400000c000b */
[----:B01----:R-:W-:Y:S01]  /*23e80*/  ENDCOLLECTIVE ;  /* 0x000000000000791b */ /* 0x003fe20003800000 */
.L_x_5525:
        /* <DEDUP_REMOVED lines=21> */
.L_x_5526:
        /* <DEDUP_REMOVED lines=8> */
[--C-:B------:R-:W-:Y:S01]  /*24060*/  IMAD.MOV.U32 R13, RZ, RZ, R33.reuse ;  /* 0x000000ffff0d7224 */ /* 0x100fe200078e0021 */
[----:B------:R-:W-:Y:S01]  /*24070*/  PRMT R33, R8, 0x7610, R33 ;  /* 0x0000761008217816 */ /* 0x000fe20000000021 */
[----:B------:R-:W-:Y:S02]  /*24080*/  IMAD.MOV.U32 R4, RZ, RZ, R29 ;  /* 0x000000ffff047224 */ /* 0x000fe400078e001d */
[----:B------:R-:W-:Y:S02]  /*24090*/  IMAD.MOV.U32 R5, RZ, RZ, R30 ;  /* 0x000000ffff057224 */ /* 0x000fe400078e001e */
[----:B------:R-:W-:Y:S01]  /*240a0*/  IMAD.MOV.U32 R0, RZ, RZ, R28 ;  /* 0x000000ffff007224 */ /* 0x000fe200078e001c */
[----:B------:R-:W-:Y:S01]  /*240b0*/  PRMT R47, R4, 0x7610, R47 ;  /* 0x00007610042f7816 */ /* 0x000fe2000000002f */
[----:B------:R-:W-:Y:S01]  /*240c0*/  IMAD.MOV.U32 R6, RZ, RZ, R31 ;  /* 0x000000ffff067224 */ /* 0x000fe200078e001f */
[----:B------:R-:W-:Y:S01]  /*240d0*/  PRMT R44, R44, 0x5410, R5 ;  /* 0x000054102c2c7816 */ /* 0x000fe20000000005 */
[----:B------:R-:W-:Y:S01]  /*240e0*/  IMAD.MOV.U32 R24, RZ, RZ, R14 ;  /* 0x000000ffff187224 */ /* 0x000fe200078e000e */
[----:B------:R-:W-:-:S07]  /*240f0*/  CS2R R4, SRZ ;  /* 0x0000000000047805 */ /* 0x000fce000001ff00 */
[----:B------:R-:W-:Y:S05]  /*24100*/  WARPSYNC.COLLECTIVE R15, `(.L_x_5527) ;  /* 0x000000000f087348 */ /* 0x000fea0003c00000 */
[----:B------:R0:W1:Y:S02]  /*24110*/  SHFL.IDX P6, R14, R13, R12, R11 ;  /* 0x0000000c0d0e7389 */ /* 0x00006400000c000b */
[----:B01----:R-:W-:Y:S01]  /*24120*/  ENDCOLLECTIVE ;  /* 0x000000000000791b */ /* 0x003fe20003800000 */
.L_x_5527:
[----:B------:R-:W-:Y:S01]  /*24130*/  PRMT R50, R0, 0x5410, R6 ;  /* 0x0000541000327816 */ /* 0x000fe20000000006 */
[----:B------:R-:W-:Y:S02]  /*24140*/  IMAD.MOV.U32 R13, RZ, RZ, R27 ;  /* 0x000000ffff0d7224 */ /* 0x000fe400078e001b */
[----:B------:R-:W-:-:S07]  /*24150*/  IMAD.MOV.U32 R26, RZ, RZ, R14 ;  /* 0x000000ffff1a7224 */ /* 0x000fce00078e000e */
[----:B------:R-:W-:Y:S05]  /*24160*/  WARPSYNC.COLLECTIVE R15, `(.L_x_5528) ;  /* 0x000000000f087348 */ /* 0x000fea0003c00000 */
[----:B------:R0:W1:Y:S02]  /*24170*/  SHFL.IDX P6, R14, R13, R12, R11 ;  /* 0x0000000c0d0e7389 */ /* 0x00006400000c000b */
[----:B01----:R-:W-:Y:S01]  /*24180*/  ENDCOLLECTIVE ;  /* 0x000000000000791b */ /* 0x003fe20003800000 */
.L_x_5528:
[----:B------:R-:W-:Y:S02]  /*24190*/  IMAD.MOV.U32 R13, RZ, RZ, R34 ;  /* 0x000000ffff0d7224 */ /* 0x000fe400078e0022 */
[----:B------:R-:W-:-:S07]  /*241a0*/  IMAD.MOV.U32 R27, RZ, RZ, R14 ;  /* 0x000000ffff1b7224 */ /* 0x000fce00078e000e */
[----:B------:R-:W-:Y:S05]  /*241b0*/  WARPSYNC.COLLECTIVE R15, `(.L_x_5529) ;  /* 0x000000000f087348 */ /* 0x000fea0003c00000 */
[----:B------:R0:W1:Y:S02]  /*241c0*/  SHFL.IDX P6, R14, R13, R12, R11 ;  /* 0x0000000c0d0e7389 */ /* 0x00006400000c000b */
[----:B01----:R-:W-:Y:S01]  /*241d0*/  ENDCOLLECTIVE ;  /* 0x000000000000791b */ /* 0x003fe20003800000 */
.L_x_5529:
[----:B------:R-:W-:Y:S05]  /*241e0*/  BRA `(.L_x_5530) ;  /* 0xfffffe5800487947 */ /* 0x000fea000383ffff */
.L_x_5293:
[----:B0-----:R0:W1:Y:S02]  /*241f0*/  SYNCS.PHASECHK.TRANS64.TRYWAIT P1, [R17+URZ+0x38800], R12 ;  /* 0x0388000c110075a7 */ /* 0x001064000802017f */
[----:B-1----:R-:W-:Y:S05]  /*24200*/  @!P1 NANOSLEEP.SYNCS 0x989680 ;  /* 0x009896800000995d */ /* 0x002fea0003900000 */
[----:B------:R-:W1:Y:S02]  /*24210*/  @!P1 SYNCS.PHASECHK.TRANS64 P1, [R17+URZ+0x38800], R12 ;  /* 0x0388000c110095a7 */ /* 0x000e64000802007f */
[----:B-1----:R-:W-:Y:S05]  /*24220*/  @!P1 BRA `(.L_x_5293) ;  /* 0xfffffffc00f09947 */ /* 0x002fea000383ffff */
[----:B------:R-:W-:Y:S05]  /*24230*/  BRA `(.L_x_5531) ;  /* 0xfffffe5800e47947 */ /* 0x000fea000383ffff */
.L_x_5299:
[----:B-1----:R1:W3:Y:S02]  /*24240*/  SYNCS.PHASECHK.TRANS64.TRYWAIT P1, [R21+URZ+0x38830], R12 ;  /* 0x0388300c150075a7 */ /* 0x0022e4000802017f */
[----:B---3--:R-:W-:Y:S05]  /*24250*/  @!P1 NANOSLEEP.SYNCS 0x989680 ;  /* 0x009896800000995d */ /* 0x008fea0003900000 */
[----:B------:R-:W3:Y:S02]  /*24260*/  @!P1 SYNCS.PHASECHK.TRANS64 P1, [R21+URZ+0x38830], R12 ;  /* 0x0388300c150095a7 */ /* 0x000ee4000802007f */
[----:B---3--:R-:W-:Y:S05]  /*24270*/  @!P1 BRA `(.L_x_5299) ;  /* 0xfffffffc00f09947 */ /* 0x008fea000383ffff */
[----:B------:R-:W-:Y:S05]  /*24280*/  BRA `(.L_x_5298) ;  /* 0xfffffe6800607947 */ /* 0x000fea000383ffff */
.L_x_5301:
[----:B--2---:R2:W3:Y:S02]  /*24290*/  SYNCS.PHASECHK.TRANS64.TRYWAIT P1, [R17+URZ+0x38810], R0 ;  /* 0x03881000110075a7 */ /* 0x0044e4000802017f */
[----:B---3--:R-:W-:Y:S05]  /*242a0*/  @!P1 NANOSLEEP.SYNCS 0x989680 ;  /* 0x009896800000995d */ /* 0x008fea0003900000 */
[----:B------:R-:W3:Y:S02]  /*242b0*/  @!P1 SYNCS.PHASECHK.TRANS64 P1, [R17+URZ+0x38810], R0 ;  /* 0x03881000110095a7 */ /* 0x000ee4000802007f */
[----:B---3--:R-:W-:Y:S05]  /*242c0*/  @!P1 BRA `(.L_x_5301) ;  /* 0xfffffffc00f09947 */ /* 0x008fea000383ffff */
[----:B------:R-:W-:Y:S05]  /*242d0*/  BRA `(.L_x_5532) ;  /* 0xfffffe6c00107947 */ /* 0x000fea000383ffff */
.L_x_5305:
[----:B--2---:R2:W4:Y:S02]  /*242e0*/  SYNCS.PHASECHK.TRANS64.TRYWAIT P1, [R21+URZ+0x38850], R12 ;  /* 0x0388500c150075a7 */ /* 0x004524000802017f */
[----:B----4-:R-:W-:Y:S05]  /*242f0*/  @!P1 NANOSLEEP.SYNCS 0x989680 ;  /* 0x009896800000995d */ /* 0x010fea0003900000 */
[----:B------:R-:W4:Y:S02]  /*24300*/  @!P1 SYNCS.PHASECHK.TRANS64 P1, [R21+URZ+0x38850], R12 ;  /* 0x0388500c150095a7 */ /* 0x000f24000802007f */
[----:B----4-:R-:W-:Y:S05]  /*24310*/  @!P1 BRA `(.L_x_5305) ;  /* 0xfffffffc00f09947 */ /* 0x010fea000383ffff */
[----:B------:R-:W-:Y:S05]  /*24320*/  BRA `(.L_x_5304) ;  /* 0xfffffe6c002c7947 */ /* 0x000fea000383ffff */
.L_x_5314:
[----:B-1----:R1:W2:Y:S02]  /*24330*/  SYNCS.PHASECHK.TRANS64.TRYWAIT P1, [R196+URZ+0x38830], R20 ;  /* 0x03883014c40075a7 */ /* 0x0022a4000802017f */
[----:B--2---:R-:W-:Y:S05]  /*24340*/  @!P1 NANOSLEEP.SYNCS 0x989680 ;  /* 0x009896800000995d */ /* 0x004fea0003900000 */
[----:B------:R-:W2:Y:S02]  /*24350*/  @!P1 SYNCS.PHASECHK.TRANS64 P1, [R196+URZ+0x38830], R20 ;  /* 0x03883014c40095a7 */ /* 0x000ea4000802007f */
[----:B--2---:R-:W-:Y:S05]  /*24360*/  @!P1 BRA `(.L_x_5314) ;  /* 0xfffffffc00f09947 */ /* 0x004fea000383ffff */
[----:B------:R-:W-:Y:S05]  /*24370*/  BRA `(.L_x_5313) ;  /* 0xfffffe9800847947 */ /* 0x000fea000383ffff */
.L_x_5319:
[----:B---3--:R3:W4:Y:S02]  /*24380*/  SYNCS.PHASECHK.TRANS64.TRYWAIT P1, [R196+URZ+0x38850], R20 ;  /* 0x03885014c40075a7 */ /* 0x008724000802017f */
[----:B----4-:R-:W-:Y:S05]  /*24390*/  @!P1 NANOSLEEP.SYNCS 0x989680 ;  /* 0x009896800000995d */ /* 0x010fea0003900000 */
[----:B------:R-:W4:Y:S02]  /*243a0*/  @!P1 SYNCS.PHASECHK.TRANS64 P1, [R196+URZ+0x38850], R20 ;  /* 0x03885014c40095a7 */ /* 0x000f24000802007f */
[----:B----4-:R-:W-:Y:S05]  /*243b0*/  @!P1 BRA `(.L_x_5319) ;  /* 0xfffffffc00f09947 */ /* 0x010fea000383ffff */
[----:B------:R-:W-:Y:S05]  /*243c0*/  BRA `(.L_x_5318) ;  /* 0xfffffe9c00207947 */ /* 0x000fea000383ffff */
.L_x_5329:
[----:B-1----:R1:W2:Y:S02]  /*243d0*/  SYNCS.PHASECHK.TRANS64.TRYWAIT P1, [R196+URZ+0x38830], R20 ;  /* 0x03883014c40075a7 */ /* 0x0022a4000802017f */
[----:B--2---:R-:W-:Y:S05]  /*243e0*/  @!P1 NANOSLEEP.SYNCS 0x989680 ;  /* 0x009896800000995d */ /* 0x004fea0003900000 */
[----:B------:R-:W2:Y:S02]  /*243f0*/  @!P1 SYNCS.PHASECHK.TRANS64 P1, [R196+URZ+0x38830], R20 ;  /* 0x03883014c40095a7 */ /* 0x000ea4000802007f */
[----:B--2---:R-:W-:Y:S05]  /*24400*/  @!P1 BRA `(.L_x_5329) ;  /* 0xfffffffc00f09947 */ /* 0x004fea000383ffff */
[----:B------:R-:W-:Y:S05]  /*24410*/  BRA `(.L_x_5328) ;  /* 0xfffffed000947947 */ /* 0x000fea000383ffff */
.L_x_5334:
[----:B---3--:R3:W4:Y:S02]  /*24420*/  SYNCS.PHASECHK.TRANS64.TRYWAIT P1, [R196+URZ+0x38850], R20 ;  /* 0x03885014c40075a7 */ /* 0x008724000802017f */
[----:B----4-:R-:W-:Y:S05]  /*24430*/  @!P1 NANOSLEEP.SYNCS 0x989680 ;  /* 0x009896800000995d */ /* 0x010fea0003900000 */
[----:B------:R-:W4:Y:S02]  /*24440*/  @!P1 SYNCS.PHASECHK.TRANS64 P1, [R196+URZ+0x38850], R20 ;  /* 0x03885014c40095a7 */ /* 0x000f24000802007f */
[----:B----4-:R-:W-:Y:S05]  /*24450*/  @!P1 BRA `(.L_x_5334) ;  /* 0xfffffffc00f09947 */ /* 0x010fea000383ffff */
[----:B------:R-:W-:Y:S05]  /*24460*/  BRA `(.L_x_5333) ;  /* 0xfffffed400307947 */ /* 0x000fea000383ffff */
.L_x_5371:
        /* <DEDUP_REMOVED lines=11> */
.L_x_5534:
[----:B------:R-:W-:Y:S05]  /*24520*/  BSYNC B1 ;  /* 0x0000000000017941 */ /* 0x000fea0003800000 */
.L_x_5533:
[----:B------:R-:W-:Y:S05]  /*24530*/  BRA `(.L_x_5535) ;  /* 0xffffff7800147947 */ /* 0x000fea000383ffff */
.L_x_5373:
[----:B------:R-:W-:Y:S01]  /*24540*/  BSSY B1, `(.L_x_5536) ;  /* 0x0000006000017945 */ /* 0x000fe20003800000 */
[----:B------:R-:W-:-:S07]  /*24550*/  IMAD.MOV.U32 R15, RZ, RZ, -0x1 ;  /* 0xffffffffff0f7424 */ /* 0x000fce00078e00ff */
[----:B0-----:R-:W-:Y:S05]  /*24560*/  WARPSYNC.COLLECTIVE R15, `(.L_x_5537) ;  /* 0x000000000f0c7348 */ /* 0x001fea0003c00000 */
[----:B------:R-:W-:Y:S02]  /*24570*/  ELECT P6, UR62, PT ;  /* 0x00000000003e782f */ /* 0x000fe400038c0000 */
[----:B------:R-:W-:Y:S01]  /*24580*/  MOV R14, UR62 ;  /* 0x0000003e000e7c02 */ /* 0x000fe20008000f00 */
[----:B0-----:R-:W-:Y:S10]  /*24590*/  ENDCOLLECTIVE ;  /* 0x000000000000791b */ /* 0x001ff40003800000 */
.L_x_5537:
[----:B------:R-:W-:Y:S05]  /*245a0*/  BSYNC B1 ;  /* 0x0000000000017941 */ /* 0x000fea0003800000 */
.L_x_5536:
[----:B------:R-:W-:Y:S05]  /*245b0*/  BRA `(.L_x_5372) ;  /* 0xffffff78000c7947 */ /* 0x000fea000383ffff */
.L_x_5375:
[----:B0-----:R0:W1:Y:S02]  /*245c0*/  SYNCS.PHASECHK.TRANS64.TRYWAIT P0, [R18+URZ+0x38820], R3 ;  /* 0x03882003120075a7 */ /* 0x001064000800017f */
[----:B-1----:R-:W-:Y:S05]  /*245d0*/  @!P0 NANOSLEEP.SYNCS 0x989680 ;  /* 0x009896800000895d */ /* 0x002fea0003900000 */
[----:B------:R-:W1:Y:S02]  /*245e0*/  @!P0 SYNCS.PHASECHK.TRANS64 P0, [R18+URZ+0x38820], R3 ;  /* 0x03882003120085a7 */ /* 0x000e64000800007f */
[----:B-1----:R-:W-:Y:S05]  /*245f0*/  @!P0 BRA `(.L_x_5375) ;  /* 0xfffffffc00f08947 */ /* 0x002fea000383ffff */
[----:B------:R-:W-:Y:S05]  /*24600*/  BRA `(.L_x_5538) ;  /* 0xffffff78001c7947 */ /* 0x000fea000383ffff */
.L_x_5379:
[----:B0-----:R0:W1:Y:S02]  /*24610*/  SYNCS.PHASECHK.TRANS64.TRYWAIT P0, [R3+URZ+0x388a0], R9 ;  /* 0x0388a009030075a7 */ /* 0x001064000800017f */
[----:B-1----:R-:W-:Y:S05]  /*24620*/  @!P0 NANOSLEEP.SYNCS 0x989680 ;  /* 0x009896800000895d */ /* 0x002fea0003900000 */
[----:B------:R-:W1:Y:S02]  /*24630*/  @!P0 SYNCS.PHASECHK.TRANS64 P0, [R3+URZ+0x388a0], R9 ;  /* 0x0388a009030085a7 */ /* 0x000e64000800007f */
[----:B-1----:R-:W-:Y:S05]  /*24640*/  @!P0 BRA `(.L_x_5379) ;  /* 0xfffffffc00f08947 */ /* 0x002fea000383ffff */
[----:B------:R-:W-:Y:S05]  /*24650*/  BRA `(.L_x_5539) ;  /* 0xffffff7800347947 */ /* 0x000fea000383ffff */
.L_x_5384:
[----:B-1----:R1:W2:Y:S02]  /*24660*/  SYNCS.PHASECHK.TRANS64.TRYWAIT P0, [R3+URZ+0x388c0], R9 ;  /* 0x0388c009030075a7 */ /* 0x0022a4000800017f */
[----:B--2---:R-:W-:Y:S05]  /*24670*/  @!P0 NANOSLEEP.SYNCS 0x989680 ;  /* 0x009896800000895d */ /* 0x004fea0003900000 */
[----:B------:R-:W2:Y:S02]  /*24680*/  @!P0 SYNCS.PHASECHK.TRANS64 P0, [R3+URZ+0x388c0], R9 ;  /* 0x0388c009030085a7 */ /* 0x000ea4000800007f */
[----:B--2---:R-:W-:Y:S05]  /*24690*/  @!P0 BRA `(.L_x_5384) ;  /* 0xfffffffc00f08947 */ /* 0x004fea000383ffff */
[----:B------:R-:W-:Y:S05]  /*246a0*/  BRA `(.L_x_5540) ;  /* 0xffffff7800b07947 */ /* 0x000fea000383ffff */
.L_x_5398:
[----:B0-----:R0:W1:Y:S02]  /*246b0*/  SYNCS.PHASECHK.TRANS64.TRYWAIT P1, [R9+URZ+0x388a0], R2 ;  /* 0x0388a002090075a7 */ /* 0x001064000802017f */
[----:B-1----:R-:W-:Y:S05]  /*246c0*/  @!P1 NANOSLEEP.SYNCS 0x989680 ;  /* 0x009896800000995d */ /* 0x002fea0003900000 */
[----:B------:R-:W1:Y:S02]  /*246d0*/  @!P1 SYNCS.PHASECHK.TRANS64 P1, [R9+URZ+0x388a0], R2 ;  /* 0x0388a002090095a7 */ /* 0x000e64000802007f */
[----:B-1----:R-:W-:Y:S05]  /*246e0*/  @!P1 BRA `(.L_x_5398) ;  /* 0xfffffffc00f09947 */ /* 0x002fea000383ffff */
[----:B------:R-:W-:Y:S05]  /*246f0*/  BRA `(.L_x_5541) ;  /* 0xffffff8400147947 */ /* 0x000fea000383ffff */
.L_x_5403:
[----:B-1----:R1:W2:Y:S02]  /*24700*/  SYNCS.PHASECHK.TRANS64.TRYWAIT P1, [R9+URZ+0x388c0], R2 ;  /* 0x0388c002090075a7 */ /* 0x0022a4000802017f */
[----:B--2---:R-:W-:Y:S05]  /*24710*/  @!P1 NANOSLEEP.SYNCS 0x989680 ;  /* 0x009896800000995d */ /* 0x004fea0003900000 */
[----:B------:R-:W2:Y:S02]  /*24720*/  @!P1 SYNCS.PHASECHK.TRANS64 P1, [R9+URZ+0x388c0], R2 ;  /* 0x0388c002090095a7 */ /* 0x000ea4000802007f */
[----:B--2---:R-:W-:Y:S05]  /*24730*/  @!P1 BRA `(.L_x_5403) ;  /* 0xfffffffc00f09947 */ /* 0x004fea000383ffff */
[----:B------:R-:W-:Y:S05]  /*24740*/  BRA `(.L_x_5542) ;  /* 0xffffff84008c7947 */ /* 0x000fea000383ffff */
.L_x_5425:
        /* <DEDUP_REMOVED lines=11> */
.L_x_5544:
[----:B------:R-:W-:Y:S05]  /*24800*/  BSYNC B0 ;  /* 0x0000000000007941 */ /* 0x000fea0003800000 */
.L_x_5543:
[----:B------:R-:W-:Y:S05]  /*24810*/  BRA `(.L_x_5545) ;  /* 0xffffff9c00347947 */ /* 0x000fea000383ffff */
.L_x_5428:
[----:B0-----:R0:W1:Y:S02]  /*24820*/  SYNCS.PHASECHK.TRANS64.TRYWAIT P0, [R26+URZ+0x38840], R0 ;  /* 0x038840001a0075a7 */ /* 0x001064000800017f */
[----:B-1----:R-:W-:Y:S05]  /*24830*/  @!P0 NANOSLEEP.SYNCS 0x989680 ;  /* 0x009896800000895d */ /* 0x002fea0003900000 */
[----:B------:R-:W1:Y:S02]  /*24840*/  @!P0 SYNCS.PHASECHK.TRANS64 P0, [R26+URZ+0x38840], R0 ;  /* 0x038840001a0085a7 */ /* 0x000e64000800007f */
[----:B-1----:R-:W-:Y:S05]  /*24850*/  @!P0 BRA `(.L_x_5428) ;  /* 0xfffffffc00f08947 */ /* 0x002fea000383ffff */
[----:B------:R-:W-:Y:S05]  /*24860*/  BRA `(.L_x_5546) ;  /* 0xffffff9c006c7947 */ /* 0x000fea000383ffff */
.L_x_5429:
        /* <DEDUP_REMOVED lines=8> */
.L_x_5548:
[----:B------:R-:W-:Y:S05]  /*248f0*/  BSYNC B0 ;  /* 0x0000000000007941 */ /* 0x000fea0003800000 */
.L_x_5547:
        /* <DEDUP_REMOVED lines=9> */
.L_x_5549:
[----:B------:R-:W-:Y:S02]  /*24990*/  IMAD.MOV.U32 R13, RZ, RZ, R4 ;  /* 0x000000ffff0d7224 */ /* 0x000fe400078e0004 */
[----:B------:R-:W-:Y:S02]  /*249a0*/  IMAD.MOV.U32 R12, RZ, RZ, 0x1 ;  /* 0x00000001ff0c7424 */ /* 0x000fe400078e00ff */
[----:B------:R-:W-:-:S07]  /*249b0*/  IMAD.MOV.U32 R3, RZ, RZ, R14 ;  /* 0x000000ffff037224 */ /* 0x000fce00078e000e */
[----:B------:R-:W-:Y:S05]  /*249c0*/  WARPSYNC.COLLECTIVE R15, `(.L_x_5550) ;  /* 0x000000000f087348 */ /* 0x000fea0003c00000 */
[----:B------:R0:W1:Y:S02]  /*249d0*/  SHFL.IDX P6, R14, R13, R12, R11 ;  /* 0x0000000c0d0e7389 */ /* 0x00006400000c000b */
[----:B01----:R-:W-:Y:S01]  /*249e0*/  ENDCOLLECTIVE ;  /* 0x000000000000791b */ /* 0x003fe20003800000 */
.L_x_5550:
        /* <DEDUP_REMOVED lines=15> */
.L_x_5551:
[----:B------:R-:W-:Y:S02]  /*24ae0*/  @P0 IMAD R6, R5, 0x2, R18 ;  /* 0x0000000205060824 */ /* 0x000fe400078e0212 */
[----:B------:R-:W-:Y:S02]  /*24af0*/  IMAD.MOV.U32 R13, RZ, RZ, R4 ;  /* 0x000000ffff0d7224 */ /* 0x000fe400078e0004 */
[----:B------:R-:W-:Y:S02]  /*24b00*/  IMAD.MOV.U32 R12, RZ, RZ, 0x2 ;  /* 0x00000002ff0c7424 */ /* 0x000fe400078e00ff */
[----:B------:R-:W-:-:S07]  /*24b10*/  IMAD.MOV.U32 R3, RZ, RZ, R14 ;  /* 0x000000ffff037224 */ /* 0x000fce00078e000e */
[----:B------:R-:W-:Y:S05]  /*24b20*/  WARPSYNC.COLLECTIVE R15, `(.L_x_5552) ;  /* 0x000000000f087348 */ /* 0x000fea0003c00000 */
[----:B------:R0:W1:Y:S02]  /*24b30*/  SHFL.IDX P6, R14, R13, R12, R11 ;  /* 0x0000000c0d0e7389 */ /* 0x00006400000c000b */
[----:B01----:R-:W-:Y:S01]  /*24b40*/  ENDCOLLECTIVE ;  /* 0x000000000000791b */ /* 0x003fe20003800000 */
.L_x_5552:
        /* <DEDUP_REMOVED lines=15> */
.L_x_5553:
[----:B------:R-:W-:Y:S02]  /*24c40*/  @P0 IMAD R6, R5, 0x2, R18 ;  /* 0x0000000205060824 */ /* 0x000fe400078e0212 */
[----:B------:R-:W-:Y:S02]  /*24c50*/  IMAD.MOV.U32 R13, RZ, RZ, R4 ;  /* 0x000000ffff0d7224 */ /* 0x000fe400078e0004 */
[----:B------:R-:W-:Y:S02]  /*24c60*/  IMAD.MOV.U32 R12, RZ, RZ, 0x3 ;  /* 0x00000003ff0c7424 */ /* 0x000fe400078e00ff */
[----:B------:R-:W-:-:S07]  /*24c70*/  IMAD.MOV.U32 R3, RZ, RZ, R14 ;  /* 0x000000ffff037224 */ /* 0x000fce00078e000e */
[----:B------:R-:W-:Y:S05]  /*24c80*/  WARPSYNC.COLLECTIVE R15, `(.L_x_5554) ;  /* 0x000000000f087348 */ /* 0x000fea0003c00000 */
[----:B------:R0:W1:Y:S02]  /*24c90*/  SHFL.IDX P6, R14, R13, R12, R11 ;  /* 0x0000000c0d0e7389 */ /* 0x00006400000c000b */
[----:B01----:R-:W-:Y:S01]  /*24ca0*/  ENDCOLLECTIVE ;  /* 0x000000000000791b */ /* 0x003fe20003800000 */
.L_x_5554:
        /* <DEDUP_REMOVED lines=10> */
.L_x_5555:
[----:B------:R-:W-:Y:S01]  /*24d50*/  @!PT LDS RZ, [RZ] ;  /* 0x00000000fffff984 */ /* 0x000fe20000000800 */
[----:B------:R-:W-:Y:S01]  /*24d60*/  @!PT LDS RZ, [RZ] ;  /* 0x00000000fffff984 */ /* 0x000fe20000000800 */
[----:B------:R-:W-:Y:S01]  /*24d70*/  @!PT LDS RZ, [RZ] ;  /* 0x00000000fffff984 */ /* 0x000fe20000000800 */
[----:B------:R0:W-:Y:S01]  /*24d80*/  @P0 LDGSTS.E.BYPASS.LTC128B.128 [R6+0x23400], desc[UR40][R2.64], !P2 ;  /* 0x2340000002060fae */ /* 0x0001e2000d101d68 */
[----:B------:R-:W-:Y:S01]  /*24d90*/  IMAD.MOV.U32 R0, RZ, RZ, R14 ;  /* 0x000000ffff007224 */ /* 0x000fe200078e000e */
[----:B------:R-:W-:Y:S06]  /*24da0*/  BRA `(.L_x_5556) ;  /* 0xffffff9c00247947 */ /* 0x000fec000383ffff */
.L_x_5434:
        /* <DEDUP_REMOVED lines=9> */
.L_x_5557:
        /* <DEDUP_REMOVED lines=10> */
.L_x_5558:
[----:B------:R-:W-:Y:S02]  /*24ee0*/  IMAD.MOV.U32 R13, RZ, RZ, R3 ;  /* 0x000000ffff0d7224 */ /* 0x000fe400078e0003 */
[----:B------:R-:W-:Y:S02]  /*24ef0*/  IMAD.MOV.U32 R12, RZ, RZ, 0x1 ;  /* 0x00000001ff0c7424 */ /* 0x000fe400078e00ff */
[----:B------:R-:W-:-:S07]  /*24f00*/  IMAD.MOV.U32 R4, RZ, RZ, R14 ;  /* 0x000000ffff047224 */ /* 0x000fce00078e000e */
[----:B------:R-:W-:Y:S05]  /*24f10*/  WARPSYNC.COLLECTIVE R15, `(.L_x_5559) ;  /* 0x000000000f087348 */ /* 0x000fea0003c00000 */
[----:B------:R0:W1:Y:S02]  /*24f20*/  SHFL.IDX P6, R14, R13, R12, R11 ;  /* 0x0000000c0d0e7389 */ /* 0x00006400000c000b */
[----:B01----:R-:W-:Y:S01]  /*24f30*/  ENDCOLLECTIVE ;  /* 0x000000000000791b */ /* 0x003fe20003800000 */
.L_x_5559:
        /* <DEDUP_REMOVED lines=12> */
.L_x_5560:
[----:B------:R-:W-:Y:S02]  /*25000*/  IMAD.MOV.U32 R13, RZ, RZ, R3 ;  /* 0x000000ffff0d7224 */ /* 0x000fe400078e0003 */
[----:B------:R-:W-:Y:S02]  /*25010*/  IMAD.MOV.U32 R12, RZ, RZ, 0x2 ;  /* 0x00000002ff0c7424 */ /* 0x000fe400078e00ff */
[----:B------:R-:W-:-:S07]  /*25020*/  IMAD.MOV.U32 R5, RZ, RZ, R14 ;  /* 0x000000ffff057224 */ /* 0x000fce00078e000e */
[----:B------:R-:W-:Y:S05]  /*25030*/  WARPSYNC.COLLECTIVE R15, `(.L_x_5561) ;  /* 0x000000000f087348 */ /* 0x000fea0003c00000 */
[----:B------:R0:W1:Y:S02]  /*25040*/  SHFL.IDX P6, R14, R13, R12, R11 ;  /* 0x0000000c0d0e7389 */ /* 0x00006400000c000b */
[----:B01----:R-:W-:Y:S01]  /*25050*/  ENDCOLLECTIVE ;  /* 0x000000000000791b */ /* 0x003fe20003800000 */
.L_x_5561:
        /* <DEDUP_REMOVED lines=10> */
.L_x_5562:
        /* <DEDUP_REMOVED lines=11> */
.L_x_5563:
        /* <DEDUP_REMOVED lines=10> */
.L_x_5564:
[----:B------:R-:W-:Y:S01]  /*25250*/  @!PT LDS RZ, [RZ] ;  /* 0x00000000fffff984 */ /* 0x000fe20000000800 */
[----:B------:R-:W-:Y:S01]  /*25260*/  @!PT LDS RZ, [RZ] ;  /* 0x00000000fffff984 */ /* 0x000fe20000000800 */
[----:B------:R-:W-:Y:S01]  /*25270*/  @!PT LDS RZ, [RZ] ;  /* 0x00000000fffff984 */ /* 0x000fe20000000800 */
[----:B------:R1:W-:Y:S01]  /*25280*/  @!P0 LDGSTS.E.BYPASS.LTC128B.128 [R23+0x21400], desc[UR40][R4.64], !P1 ;  /* 0x2140000004178fae */ /* 0x0003e2000c901d68 */
[----:B------:R-:W-:Y:S01]  /*25290*/  IMAD.MOV.U32 R0, RZ, RZ, R14 ;  /* 0x000000ffff007224 */ /* 0x000fe200078e000e */
[----:B------:R-:W-:Y:S06]  /*252a0*/  BRA `(.L_x_5565) ;  /* 0xffffffa000387947 */ /* 0x000fec000383ffff */
.L_x_5438:
        /* <DEDUP_REMOVED lines=45> */
.L_x_5567:
[----:B------:R-:W-:Y:S05]  /*25580*/  BSYNC B0 ;  /* 0x0000000000007941 */ /* 0x000fea0003800000 */
.L_x_5566:
        /* <DEDUP_REMOVED lines=11> */
.L_x_5568:
        /* <DEDUP_REMOVED lines=39> */
.L_x_5569:
        /* <DEDUP_REMOVED lines=8> */
.L_x_5570:
        /* <DEDUP_REMOVED lines=33> */
.L_x_5571:
[----:B------:R-:W-:Y:S02]  /*25b40*/  IMAD.MOV.U32 R13, RZ, RZ, R5 ;  /* 0x000000ffff0d7224 */ /* 0x000fe400078e0005 */
[----:B------:R-:W-:-:S07]  /*25b50*/  IMAD.MOV.U32 R8, RZ, RZ, R14 ;  /* 0x000000ffff087224 */ /* 0x000fce00078e000e */
[----:B------:R-:W-:Y:S05]  /*25b60*/  WARPSYNC.COLLECTIVE R15, `(.L_x_5572) ;  /* 0x000000000f087348 */ /* 0x000fea0003c00000 */
[----:B------:R0:W1:Y:S02]  /*25b70*/  SHFL.IDX P6, R14, R13, R12, R11 ;  /* 0x0000000c0d0e7389 */ /* 0x00006400000c000b */
[----:B01----:R-:W-:Y:S01]  /*25b80*/  ENDCOLLECTIVE ;  /* 0x000000000000791b */ /* 0x003fe20003800000 */
.L_x_5572:
        /* <DEDUP_REMOVED lines=23> */
.L_x_5573:
        /* <DEDUP_REMOVED lines=9> */
.L_x_5574:
[----:B------:R-:W-:Y:S01]  /*25d90*/  IMAD.MOV.U32 R2, RZ, RZ, R14 ;  /* 0x000000ffff027224 */ /* 0x000fe200078e000e */
[----:B------:R-:W-:Y:S06]  /*25da0*/  BRA `(.L_x_5575) ;  /* 0xffffffa400147947 */ /* 0x000fec000383ffff */
.L_x_5443:
[----:B-1----:R1:W2:Y:S02]  /*25db0*/  SYNCS.PHASECHK.TRANS64.TRYWAIT P0, [R18+URZ+0x38820], R0 ;  /* 0x03882000120075a7 */ /* 0x0022a4000800017f */
[----:B--2---:R-:W-:Y:S05]  /*25dc0*/  @!P0 NANOSLEEP.SYNCS 0x989680 ;  /* 0x009896800000895d */ /* 0x004fea0003900000 */
[----:B------:R-:W2:Y:S02]  /*25dd0*/  @!P0 SYNCS.PHASECHK.TRANS64 P0, [R18+URZ+0x38820], R0 ;  /* 0x03882000120085a7 */ /* 0x000ea4000800007f */
[----:B--2---:R-:W-:Y:S05]  /*25de0*/  @!P0 BRA `(.L_x_5443) ;  /* 0xfffffffc00f08947 */ /* 0x004fea000383ffff */
[----:B------:R-:W-:Y:S05]  /*25df0*/  BRA `(.L_x_5576) ;  /* 0xffffffa400bc7947 */ /* 0x000fea000383ffff */
.L_x_5446:
[----:B-1----:R1:W2:Y:S02]  /*25e00*/  SYNCS.PHASECHK.TRANS64.TRYWAIT P0, [R26+URZ+0x38860], R0 ;  /* 0x038860001a0075a7 */ /* 0x0022a4000800017f */
[----:B--2---:R-:W-:Y:S05]  /*25e10*/  @!P0 NANOSLEEP.SYNCS 0x989680 ;  /* 0x009896800000895d */ /* 0x004fea0003900000 */
[----:B------:R-:W2:Y:S02]  /*25e20*/  @!P0 SYNCS.PHASECHK.TRANS64 P0, [R26+URZ+0x38860], R0 ;  /* 0x038860001a0085a7 */ /* 0x000ea4000800007f */
[----:B--2---:R-:W-:Y:S05]  /*25e30*/  @!P0 BRA `(.L_x_5446) ;  /* 0xfffffffc00f08947 */ /* 0x004fea000383ffff */
[----:B------:R-:W-:Y:S05]  /*25e40*/  BRA `(.L_x_5577) ;  /* 0xffffffa400cc7947 */ /* 0x000fea000383ffff */
.L_x_5447:
        /* <DEDUP_REMOVED lines=8> */
.L_x_5579:
[----:B------:R-:W-:Y:S05]  /*25ed0*/  BSYNC B0 ;  /* 0x0000000000007941 */ /* 0x000fea0003800000 */
.L_x_5578:
        /* <DEDUP_REMOVED lines=15> */
.L_x_5580:
        /* <DEDUP_REMOVED lines=39> */
.L_x_5581:
[----:B------:R-:W-:Y:S02]  /*26240*/  IMAD.MOV.U32 R13, RZ, RZ, R5 ;  /* 0x000000ffff0d7224 */ /* 0x000fe400078e0005 */
[----:B------:R-:W-:-:S07]  /*26250*/  IMAD.MOV.U32 R3, RZ, RZ, R14 ;  /* 0x000000ffff037224 */ /* 0x000fce00078e000e */
[----:B------:R-:W-:Y:S05]  /*26260*/  WARPSYNC.COLLECTIVE R15, `(.L_x_5582) ;  /* 0x000000000f087348 */ /* 0x000fea0003c00000 */
[----:B------:R0:W1:Y:S02]  /*26270*/  SHFL.IDX P6, R14, R13, R12, R11 ;  /* 0x0000000c0d0e7389 */ /* 0x00006400000c000b */
[----:B01----:R-:W-:Y:S01]  /*26280*/  ENDCOLLECTIVE ;  /* 0x000000000000791b */ /* 0x003fe20003800000 */
.L_x_5582:
        /* <DEDUP_REMOVED lines=29> */
.L_x_5583:
[----:B------:R-:W-:Y:S02]  /*26460*/  IMAD.MOV.U32 R13, RZ, RZ, R5 ;  /* 0x000000ffff0d7224 */ /* 0x000fe400078e0005 */
[----:B------:R-:W-:-:S07]  /*26470*/  IMAD.MOV.U32 R7, RZ, RZ, R14 ;  /* 0x000000ffff077224 */ /* 0x000fce00078e000e */
[----:B------:R-:W-:Y:S05]  /*26480*/  WARPSYNC.COLLECTIVE R15, `(.L_x_5584) ;  /* 0x000000000f087348 */ /* 0x000fea0003c00000 */
[----:B------:R0:W1:Y:S02]  /*26490*/  SHFL.IDX P6, R14, R13, R12, R11 ;  /* 0x0000000c0d0e7389 */ /* 0x00006400000c000b */
[----:B01----:R-:W-:Y:S01]  /*264a0*/  ENDCOLLECTIVE ;  /* 0x000000000000791b */ /* 0x003fe20003800000 */
.L_x_5584:
        /* <DEDUP_REMOVED lines=29> */
.L_x_5585:
[----:B------:R-:W-:Y:S02]  /*26680*/  IMAD.MOV.U32 R13, RZ, RZ, R5 ;  /* 0x000000ffff0d7224 */ /* 0x000fe400078e0005 */
[----:B------:R-:W-:-:S07]  /*26690*/  IMAD.MOV.U32 R6, RZ, RZ, R14 ;  /* 0x000000ffff067224 */ /* 0x000fce00078e000e */
[----:B------:R-:W-:Y:S05]  /*266a0*/  WARPSYNC.COLLECTIVE R15, `(.L_x_5586) ;  /* 0x000000000f087348 */ /* 0x000fea0003c00000 */
[----:B------:R0:W1:Y:S02]  /*266b0*/  SHFL.IDX P6, R14, R13, R12, R11 ;  /* 0x0000000c0d0e7389 */ /* 0x00006400000c000b */
[----:B01----:R-:W-:Y:S01]  /*266c0*/  ENDCOLLECTIVE ;  /* 0x000000000000791b */ /* 0x003fe20003800000 */
.L_x_5586:
[----:B------:R-:W-:Y:S01]  /*266d0*/  IMAD.MOV.U32 R2, RZ, RZ, R14 ;  /* 0x000000ffff027224 */ /* 0x000fe200078e000e */
[----:B------:R-:W-:Y:S06]  /*266e0*/  BRA `(.L_x_5587) ;  /* 0xffffffa4005c7947 */ /* 0x000fec000383ffff */
.L_x_5454:
[----:B0-----:R0:W1:Y:S02]  /*266f0*/  SYNCS.PHASECHK.TRANS64.TRYWAIT P0, [R6+URZ+0x38840], R25 ;  /* 0x03884019060075a7 */ /* 0x001064000800017f */
[----:B-1----:R-:W-:Y:S05]  /*26700*/  @!P0 NANOSLEEP.SYNCS 0x989680 ;  /* 0x009896800000895d */ /* 0x002fea0003900000 */
[----:B------:R-:W1:Y:S02]  /*26710*/  @!P0 SYNCS.PHASECHK.TRANS64 P0, [R6+URZ+0x38840], R25 ;  /* 0x03884019060085a7 */ /* 0x000e64000800007f */
[----:B-1----:R-:W-:Y:S05]  /*26720*/  @!P0 BRA `(.L_x_5454) ;  /* 0xfffffffc00f08947 */ /* 0x002fea000383ffff */
[----:B------:R-:W-:Y:S05]  /*26730*/  BRA `(.L_x_5588) ;  /* 0xffffffa800e87947 */ /* 0x000fea000383ffff */
.L_x_5455:
        /* <DEDUP_REMOVED lines=8> */
.L_x_5590:
[----:B------:R-:W-:Y:S05]  /*267c0*/  BSYNC B1 ;  /* 0x0000000000017941 */ /* 0x000fea0003800000 */
.L_x_5589:
        /* <DEDUP_REMOVED lines=9> */
.L_x_5591:
[----:B------:R-:W-:Y:S02]  /*26860*/  IMAD.MOV.U32 R13, RZ, RZ, R26 ;  /* 0x000000ffff0d7224 */ /* 0x000fe400078e001a */
[----:B------:R-:W-:Y:S02]  /*26870*/  IMAD.MOV.U32 R12, RZ, RZ, 0x1 ;  /* 0x00000001ff0c7424 */ /* 0x000fe400078e00ff */
[----:B------:R-:W-:-:S07]  /*26880*/  IMAD.MOV.U32 R2, RZ, RZ, R14 ;  /* 0x000000ffff027224 */ /* 0x000fce00078e000e */
[----:B------:R-:W-:Y:S05]  /*26890*/  WARPSYNC.COLLECTIVE R15, `(.L_x_5592) ;  /* 0x000000000f087348 */ /* 0x000fea0003c00000 */
[----:B------:R0:W1:Y:S02]  /*268a0*/  SHFL.IDX P6, R14, R13, R12, R11 ;  /* 0x0000000c0d0e7389 */ /* 0x00006400000c000b */
[----:B01----:R-:W-:Y:S01]  /*268b0*/  ENDCOLLECTIVE ;  /* 0x000000000000791b */ /* 0x003fe20003800000 */
.L_x_5592:
        /* <DEDUP_REMOVED lines=11> */
.L_x_5593:
[----:B------:R-:W-:Y:S02]  /*26970*/  IMAD.MOV.U32 R13, RZ, RZ, R26 ;  /* 0x000000ffff0d7224 */ /* 0x000fe400078e001a */
[----:B------:R-:W-:Y:S02]  /*26980*/  IMAD.MOV.U32 R12, RZ, RZ, 0x2 ;  /* 0x00000002ff0c7424 */ /* 0x000fe400078e00ff */
[----:B------:R-:W-:-:S07]  /*26990*/  IMAD.MOV.U32 R2, RZ, RZ, R14 ;  /* 0x000000ffff027224 */ /* 0x000fce00078e000e */
[----:B------:R-:W-:Y:S05]  /*269a0*/  WARPSYNC.COLLECTIVE R15, `(.L_x_5594) ;  /* 0x000000000f087348 */ /* 0x000fea0003c00000 */
[----:B------:R0:W1:Y:S02]  /*269b0*/  SHFL.IDX P6, R14, R13, R12, R11 ;  /* 0x0000000c0d0e7389 */ /* 0x00006400000c000b */
[----:B01----:R-:W-:Y:S01]  /*269c0*/  ENDCOLLECTIVE ;  /* 0x000000000000791b */ /* 0x003fe20003800000 */
.L_x_5594:
        /* <DEDUP_REMOVED lines=11> */
.L_x_5595:
[----:B------:R-:W-:Y:S02]  /*26a80*/  IMAD.MOV.U32 R13, RZ, RZ, R26 ;  /* 0x000000ffff0d7224 */ /* 0x000fe400078e001a */
[----:B------:R-:W-:Y:S02]  /*26a90*/  IMAD.MOV.U32 R12, RZ, RZ, 0x3 ;  /* 0x00000003ff0c7424 */ /* 0x000fe400078e00ff */
[----:B------:R-:W-:-:S07]  /*26aa0*/  IMAD.MOV.U32 R2, RZ, RZ, R14 ;  /* 0x000000ffff027224 */ /* 0x000fce00078e000e */
[----:B------:R-:W-:Y:S05]  /*26ab0*/  WARPSYNC.COLLECTIVE R15, `(.L_x_5596) ;  /* 0x000000000f087348 */ /* 0x000fea0003c00000 */
[----:B------:R0:W1:Y:S02]  /*26ac0*/  SHFL.IDX P6, R14, R13, R12, R11 ;  /* 0x0000000c0d0e7389 */ /* 0x00006400000c000b */
[----:B01----:R-:W-:Y:S01]  /*26ad0*/  ENDCOLLECTIVE ;  /* 0x000000000000791b */ /* 0x003fe20003800000 */
.L_x_5596:
        /* <DEDUP_REMOVED lines=11> */
.L_x_5597:
[----:B------:R-:W-:Y:S01]  /*26b90*/  IMAD.MOV.U32 R2, RZ, RZ, R14 ;  /* 0x000000ffff027224 */ /* 0x000fe200078e000e */
[----:B------:R-:W-:Y:S06]  /*26ba0*/  BRA `(.L_x_5598) ;  /* 0xffffffa800707947 */ /* 0x000fec000383ffff */
.L_x_5460:
[----:B---3--:R3:W4:Y:S02]  /*26bb0*/  SYNCS.PHASECHK.TRANS64.TRYWAIT P0, [R6+URZ+0x38860], R25 ;  /* 0x03886019060075a7 */ /* 0x008724000800017f */
[----:B----4-:R-:W-:Y:S05]  /*26bc0*/  @!P0 NANOSLEEP.SYNCS 0x989680 ;  /* 0x009896800000895d */ /* 0x010fea0003900000 */
[----:B------:R-:W4:Y:S02]  /*26bd0*/  @!P0 SYNCS.PHASECHK.TRANS64 P0, [R6+URZ+0x38860], R25 ;  /* 0x03886019060085a7 */ /* 0x000f24000800007f */
[----:B----4-:R-:W-:Y:S05]  /*26be0*/  @!P0 BRA `(.L_x_5460) ;  /* 0xfffffffc00f08947 */ /* 0x010fea000383ffff */
[----:B------:R-:W-:Y:S05]  /*26bf0*/  BRA `(.L_x_5599) ;  /* 0xffffffa800c07947 */ /* 0x000fea000383ffff */
.L_x_5461:
        /* <DEDUP_REMOVED lines=8> */
.L_x_5601:
[----:B------:R-:W-:Y:S05]  /*26c80*/  BSYNC B1 ;  /* 0x0000000000017941 */ /* 0x000fea0003800000 */
.L_x_5600:
        /* <DEDUP_REMOVED lines=13> */
.L_x_5602:
        /* <DEDUP_REMOVED lines=17> */
.L_x_5603:
        /* <DEDUP_REMOVED lines=16> */
.L_x_5604:
        /* <DEDUP_REMOVED lines=19> */
.L_x_5605:
        /* <DEDUP_REMOVED lines=14> */
.L_x_5606:
        /* <DEDUP_REMOVED lines=16> */
.L_x_5607:
        /* <DEDUP_REMOVED lines=14> */
.L_x_5608:
[----:B------:R-:W-:Y:S05]  /*27360*/  BRA `(.L_x_5609) ;  /* 0xffffffa800247947 */ /* 0x000fea000383ffff */
.L_x_5469:
        /* <DEDUP_REMOVED lines=8> */
.L_x_5611:
[----:B------:R-:W-:Y:S05]  /*273f0*/  BSYNC B0 ;  /* 0x0000000000007941 */ /* 0x000fea0003800000 */
.L_x_5610:
        /* <DEDUP_REMOVED lines=9> */
.L_x_5612:
        /* <DEDUP_REMOVED lines=23> */
.L_x_5613:
[----:B------:R-:W-:Y:S01]  /*27600*/  IMAD.MOV.U32 R12, RZ, RZ, 0x2 ;  /* 0x00000002ff0c7424 */ /* 0x000fe200078e00ff */
[----:B------:R-:W-:-:S05]  /*27610*/  SEL R4, R14, RZ, P1 ;  /* 0x000000ff0e047207 */ /* 0x000fca0000800000 */
[----:B------:R-:W-:-:S04]  /*27620*/  IMAD.IADD R4, R13, 0x1, R4 ;  /* 0x000000010d047824 */ /* 0x000fc800078e0204 */
[----:B------:R-:W-:-:S07]  /*27630*/  IMAD.MOV.U32 R13, RZ, RZ, R4 ;  /* 0x000000ffff0d7224 */ /* 0x000fce00078e0004 */
[----:B------:R-:W-:Y:S05]  /*27640*/  WARPSYNC.COLLECTIVE R15, `(.L_x_5614) ;  /* 0x000000000f087348 */ /* 0x000fea0003c00000 */
[----:B------:R0:W1:Y:S02]  /*27650*/  SHFL.UP P6, R14, R13, R12, R11 ;  /* 0x0400000c0d0e7389 */ /* 0x00006400000c000b */
[----:B01----:R-:W-:Y:S01]  /*27660*/  ENDCOLLECTIVE ;  /* 0x000000000000791b */ /* 0x003fe20003800000 */
.L_x_5614:
[----:B------:R-:W-:Y:S01]  /*27670*/  IMAD.MOV.U32 R12, RZ, RZ, 0x4 ;  /* 0x00000004ff0c7424 */ /* 0x000fe200078e00ff */
[----:B------:R-:W-:-:S05]  /*27680*/  SEL R3, R14, RZ, P2 ;  /* 0x000000ff0e037207 */ /* 0x000fca0001000000 */
[----:B------:R-:W-:-:S04]  /*27690*/  IMAD.IADD R2, R4, 0x1, R3 ;  /* 0x0000000104027824 */ /* 0x000fc800078e0203 */
[----:B------:R-:W-:-:S07]  /*276a0*/  IMAD.MOV.U32 R13, RZ, RZ, R2 ;  /* 0x000000ffff0d7224 */ /* 0x000fce00078e0002 */
[----:B------:R-:W-:Y:S05]  /*276b0*/  WARPSYNC.COLLECTIVE R15, `(.L_x_5615) ;  /* 0x000000000f087348 */ /* 0x000fea0003c00000 */
[----:B------:R0:W1:Y:S02]  /*276c0*/  SHFL.UP P6, R14, R13, R12, R11 ;  /* 0x0400000c0d0e7389 */ /* 0x00006400000c000b */
[----:B01----:R-:W-:Y:S01]  /*276d0*/  ENDCOLLECTIVE ;  /* 0x000000000000791b */ /* 0x003fe20003800000 */
.L_x_5615:
[----:B------:R-:W-:Y:S01]  /*276e0*/  IMAD.MOV.U32 R12, RZ, RZ, 0x8 ;  /* 0x00000008ff0c7424 */ /* 0x000fe200078e00ff */
[----:B------:R-:W-:-:S05]  /*276f0*/  SEL R3, R14, RZ, P3 ;  /* 0x000000ff0e037207 */ /* 0x000fca0001800000 */
[----:B------:R-:W-:-:S04]  /*27700*/  IMAD.IADD R3, R2, 0x1, R3 ;  /* 0x0000000102037824 */ /* 0x000fc800078e0203 */
[----:B------:R-:W-:-:S07]  /*27710*/  IMAD.MOV.U32 R13, RZ, RZ, R3 ;  /* 0x000000ffff0d7224 */ /* 0x000fce00078e0003 */
[----:B------:R-:W-:Y:S05]  /*27720*/  WARPSYNC.COLLECTIVE R15, `(.L_x_5616) ;  /* 0x000000000f087348 */ /* 0x000fea0003c00000 */
[----:B------:R0:W1:Y:S02]  /*27730*/  SHFL.UP P6, R14, R13, R12, R11 ;  /* 0x0400000c0d0e7389 */ /* 0x00006400000c000b */
[----:B01----:R-:W-:Y:S01]  /*27740*/  ENDCOLLECTIVE ;  /* 0x000000000000791b */ /* 0x003fe20003800000 */
.L_x_5616:
[----:B------:R-:W-:Y:S01]  /*27750*/  IMAD.MOV.U32 R12, RZ, RZ, 0x10 ;  /* 0x00000010ff0c7424 */ /* 0x000fe200078e00ff */
[----:B------:R-:W-:-:S05]  /*27760*/  SEL R4, R14, RZ, P4 ;  /* 0x000000ff0e047207 */ /* 0x000fca0002000000 */
[----:B------:R-:W-:-:S04]  /*27770*/  IMAD.IADD R4, R3, 0x1, R4 ;  /* 0x0000000103047824 */ /* 0x000fc800078e0204 */
[----:B------:R-:W-:-:S07]  /*27780*/  IMAD.MOV.U32 R13, RZ, RZ, R4 ;  /* 0x000000ffff0d7224 */ /* 0x000fce00078e0004 */
[----:B------:R-:W-:Y:S05]  /*27790*/  WARPSYNC.COLLECTIVE R15, `(.L_x_5617) ;  /* 0x000000000f087348 */ /* 0x000fea0003c00000 */
[----:B------:R0:W1:Y:S02]  /*277a0*/  SHFL.UP P6, R14, R13, R12, R11 ;  /* 0x0400000c0d0e7389 */ /* 0x00006400000c000b */
[----:B01----:R-:W-:Y:S01]  /*277b0*/  ENDCOLLECTIVE ;  /* 0x000000000000791b */ /* 0x003fe20003800000 */
.L_x_5617:
        /* <DEDUP_REMOVED lines=8> */
.L_x_5618:
[----:B------:R-:W-:Y:S05]  /*27840*/  BRA `(.L_x_5619) ;  /* 0xffffffa800c07947 */ /* 0x000fea000383ffff */
.L_x_5472:
[----:B------:R-:W-:Y:S01]  /*27850*/  BSSY B0, `(.L_x_5620) ;  /* 0x0000007000007945 */ /* 0x000fe20003800000 */
[----:B------:R-:W-:Y:S02]  /*27860*/  IMAD.MOV.U32 R12, RZ, RZ, 0x1 ;  /* 0x00000001ff0c7424 */ /* 0x000fe400078e00ff */
[----:B------:R-:W-:Y:S02]  /*27870*/  IMAD.MOV.U32 R11, RZ, RZ, RZ ;  /* 0x000000ffff0b7224 */ /* 0x000fe400078e00ff */
[----:B------:R-:W-:-:S07]  /*27880*/  IMAD.MOV.U32 R15, RZ, RZ, -0x1 ;  /* 0xffffffffff0f7424 */ /* 0x000fce00078e00ff */
[----:B------:R-:W-:Y:S05]  /*27890*/  WARPSYNC.COLLECTIVE R15, `(.L_x_5621) ;  /* 0x000000000f087348 */ /* 0x000fea0003c00000 */
[----:B------:R0:W1:Y:S02]  /*278a0*/  SHFL.UP P6, R14, R13, R12, R11 ;  /* 0x0400000c0d0e7389 */ /* 0x00006400000c000b */
[----:B01----:R-:W-:Y:S01]  /*278b0*/  ENDCOLLECTIVE ;  /* 0x000000000000791b */ /* 0x003fe20003800000 */
.L_x_5621:
[----:B------:R-:W-:Y:S05]  /*278c0*/  BSYNC B0 ;  /* 0x0000000000007941 */ /* 0x000fea0003800000 */
.L_x_5620:
        /* <DEDUP_REMOVED lines=8> */
.L_x_5622:
[----:B------:R-:W-:Y:S01]  /*27950*/  IMAD.MOV.U32 R12, RZ, RZ, 0x4 ;  /* 0x00000004ff0c7424 */ /* 0x000fe200078e00ff */
[----:B------:R-:W-:-:S05]  /*27960*/  SEL R2, R14, RZ, P2 ;  /* 0x000000ff0e027207 */ /* 0x000fca0001000000 */
[----:B------:R-:W-:-:S04]  /*27970*/  IMAD.IADD R2, R13, 0x1, R2 ;  /* 0x000000010d027824 */ /* 0x000fc800078e0202 */
[----:B------:R-:W-:-:S07]  /*27980*/  IMAD.MOV.U32 R13, RZ, RZ, R2 ;  /* 0x000000ffff0d7224 */ /* 0x000fce00078e0002 */
[----:B------:R-:W-:Y:S05]  /*27990*/  WARPSYNC.COLLECTIVE R15, `(.L_x_5623) ;  /* 0x000000000f087348 */ /* 0x000fea0003c00000 */
[----:B------:R0:W1:Y:S02]  /*279a0*/  SHFL.UP P6, R14, R13, R12, R11 ;  /* 0x0400000c0d0e7389 */ /* 0x00006400000c000b */
[----:B01----:R-:W-:Y:S01]  /*279b0*/  ENDCOLLECTIVE ;  /* 0x000000000000791b */ /* 0x003fe20003800000 */
.L_x_5623:
[----:B------:R-:W-:Y:S01]  /*279c0*/  IMAD.MOV.U32 R12, RZ, RZ, 0x8 ;  /* 0x00000008ff0c7424 */ /* 0x000fe200078e00ff */
[----:B------:R-:W-:-:S05]  /*279d0*/  SEL R3, R14, RZ, P3 ;  /* 0x000000ff0e037207 */ /* 0x000fca0001800000 */
[----:B------:R-:W-:-:S04]  /*279e0*/  IMAD.IADD R3, R2, 0x1, R3 ;  /* 0x0000000102037824 */ /* 0x000fc800078e0203 */
[----:B------:R-:W-:-:S07]  /*279f0*/  IMAD.MOV.U32 R13, RZ, RZ, R3 ;  /* 0x000000ffff0d7224 */ /* 0x000fce00078e0003 */
[----:B------:R-:W-:Y:S05]  /*27a00*/  WARPSYNC.COLLECTIVE R15, `(.L_x_5624) ;  /* 0x000000000f087348 */ /* 0x000fea0003c00000 */
[----:B------:R0:W1:Y:S02]  /*27a10*/  SHFL.UP P6, R14, R13, R12, R11 ;  /* 0x0400000c0d0e7389 */ /* 0x00006400000c000b */
[----:B01----:R-:W-:Y:S01]  /*27a20*/  ENDCOLLECTIVE ;  /* 0x000000000000791b */ /* 0x003fe20003800000 */
.L_x_5624:
[----:B------:R-:W-:Y:S01]  /*27a30*/  IMAD.MOV.U32 R12, RZ, RZ, 0x10 ;  /* 0x00000010ff0c7424 */ /* 0x000fe200078e00ff */
[----:B------:R-:W-:-:S05]  /*27a40*/  SEL R4, R14, RZ, P4 ;  /* 0x000000ff0e047207 */ /* 0x000fca0002000000 */
[----:B------:R-:W-:-:S04]  /*27a50*/  IMAD.IADD R4, R3, 0x1, R4 ;  /* 0x0000000103047824 */ /* 0x000fc800078e0204 */
[----:B------:R-:W-:-:S07]  /*27a60*/  IMAD.MOV.U32 R13, RZ, RZ, R4 ;  /* 0x000000ffff0d7224 */ /* 0x000fce00078e0004 */
[----:B------:R-:W-:Y:S05]  /*27a70*/  WARPSYNC.COLLECTIVE R15, `(.L_x_5625) ;  /* 0x000000000f087348 */ /* 0x000fea0003c00000 */
[----:B------:R0:W1:Y:S02]  /*27a80*/  SHFL.UP P6, R14, R13, R12, R11 ;  /* 0x0400000c0d0e7389 */ /* 0x00006400000c000b */
[----:B01----:R-:W-:Y:S01]  /*27a90*/  ENDCOLLECTIVE ;  /* 0x000000000000791b */ /* 0x003fe20003800000 */
.L_x_5625:
        /* <DEDUP_REMOVED lines=8> */
.L_x_5626:
[----:B------:R-:W-:Y:S05]  /*27b20*/  BRA `(.L_x_5627) ;  /* 0xffffffa800ac7947 */ /* 0x000fea000383ffff */
.L_x_5474:
[----:B------:R-:W-:Y:S01]  /*27b30*/  BSSY B0, `(.L_x_5628) ;  /* 0x0000006000007945 */ /* 0x000fe20003800000 */
[----:B------:R-:W-:Y:S01]  /*27b40*/  PLOP3.LUT P6, PT, P6, PT, PT, 0x8, 0x0 ;  /* 0x000000000000781c */ /* 0x000fe200037ce170 */
[----:B------:R-:W-:-:S12]  /*27b50*/  IMAD.MOV.U32 R15, RZ, RZ, -0x1 ;  /* 0xffffffffff0f7424 */ /* 0x000fd800078e00ff */
[----:B0-----:R-:W-:Y:S05]  /*27b60*/  WARPSYNC.COLLECTIVE R15, `(.L_x_5629) ;  /* 0x000000000f087348 */ /* 0x001fea0003c00000 */
[----:B------:R-:W-:Y:S01]  /*27b70*/  VOTE.ANY R14, PT, P6 ;  /* 0x00000000000e7806 */ /* 0x000fe200030e0100 */
[----:B0-----:R-:W-:Y:S06]  /*27b80*/  ENDCOLLECTIVE ;  /* 0x000000000000791b */ /* 0x001fec0003800000 */
.L_x_5629:
[----:B------:R-:W-:Y:S05]  /*27b90*/  BSYNC B0 ;  /* 0x0000000000007941 */ /* 0x000fea0003800000 */
.L_x_5628:
        /* <DEDUP_REMOVED lines=10> */
.L_x_5630:
[----:B------:R-:W-:Y:S02]  /*27c40*/  IMAD.MOV.U32 R13, RZ, RZ, R5 ;  /* 0x000000ffff0d7224 */ /* 0x000fe400078e0005 */
[----:B------:R-:W-:-:S07]  /*27c50*/  IMAD.MOV.U32 R25, RZ, RZ, R14 ;  /* 0x000000ffff197224 */ /* 0x000fce00078e000e */
[----:B------:R-:W-:Y:S05]  /*27c60*/  WARPSYNC.COLLECTIVE R15, `(.L_x_5631) ;  /* 0x000000000f087348 */ /* 0x000fea0003c00000 */
[----:B------:R0:W1:Y:S02]  /*27c70*/  SHFL.IDX P6, R14, R13, R12, R11 ;  /* 0x0000000c0d0e7389 */ /* 0x00006400000c000b */
[----:B01----:R-:W-:Y:S01]  /*27c80*/  ENDCOLLECTIVE ;  /* 0x000000000000791b */ /* 0x003fe20003800000 */
.L_x_5631:
[----:B------:R-:W-:Y:S01]  /*27c90*/  IMAD.MOV.U32 R5, RZ, RZ, R14 ;  /* 0x000000ffff057224 */ /* 0x000fe200078e000e */
[----:B------:R-:W-:Y:S06]  /*27ca0*/  BRA `(.L_x_5632) ;  /* 0xffffffa8008c7947 */ /* 0x000fec000383ffff */
.L_x_5476:
[----:B------:R-:W-:Y:S01]  /*27cb0*/  BSSY B0, `(.L_x_5633) ;  /* 0x0000007000007945 */ /* 0x000fe20003800000 */
[----:B------:R-:W-:Y:S02]  /*27cc0*/  IMAD.MOV.U32 R13, RZ, RZ, R2 ;  /* 0x000000ffff0d7224 */ /* 0x000fe400078e0002 */
[----:B------:R-:W-:Y:S02]  /*27cd0*/  IMAD.MOV.U32 R11, RZ, RZ, 0x1f ;  /* 0x0000001fff0b7424 */ /* 0x000fe400078e00ff */
[----:B------:R-:W-:-:S07]  /*27ce0*/  IMAD.MOV.U32 R15, RZ, RZ, -0x1 ;  /* 0xffffffffff0f7424 */ /* 0x000fce00078e00ff */
[----:B0123--:R-:W-:Y:S05]  /*27cf0*/  WARPSYNC.COLLECTIVE R15, `(.L_x_5634) ;  /* 0x000000000f087348 */ /* 0x00ffea0003c00000 */
[----:B------:R4:W0:Y:S02]  /*27d00*/  SHFL.IDX P6, R14, R13, R12, R11 ;  /* 0x0000000c0d0e7389 */ /* 0x00082400000c000b */
[----:B01234-:R-:W-:Y:S01]  /*27d10*/  ENDCOLLECTIVE ;  /* 0x000000000000791b */ /* 0x01ffe20003800000 */
.L_x_5634:
[----:B------:R-:W-:Y:S05]  /*27d20*/  BSYNC B0 ;  /* 0x0000000000007941 */ /* 0x000fea0003800000 */
.L_x_5633:
[----:B------:R-:W-:Y:S01]  /*27d30*/  IMAD.MOV.U32 R24, RZ, RZ, R14 ;  /* 0x000000ffff187224 */ /* 0x000fe200078e000e */
[----:B------:R-:W-:Y:S06]  /*27d40*/  BRA `(.L_x_5475) ;  /* 0xffffffa8007c7947 */ /* 0x000fec000383ffff */
.L_x_5482:
[----:B0-----:R0:W1:Y:S02]  /*27d50*/  SYNCS.PHASECHK.TRANS64.TRYWAIT P0, [R7+URZ+0x38820], R0 ;  /* 0x03882000070075a7 */ /* 0x001064000800017f */
[----:B-1----:R-:W-:Y:S05]  /*27d60*/  @!P0 NANOSLEEP.SYNCS 0x989680 ;  /* 0x009896800000895d */ /* 0x002fea0003900000 */
[----:B------:R-:W1:Y:S02]  /*27d70*/  @!P0 SYNCS.PHASECHK.TRANS64 P0, [R7+URZ+0x38820], R0 ;  /* 0x03882000070085a7 */ /* 0x000e64000800007f */
[----:B-1----:R-:W-:Y:S05]  /*27d80*/  @!P0 BRA `(.L_x_5482) ;  /* 0xfffffffc00f08947 */ /* 0x002fea000383ffff */
[----:B------:R-:W-:Y:S05]  /*27d90*/  BRA `(.L_x_5635) ;  /* 0xffffffb000d87947 */ /* 0x000fea000383ffff */
.L_x_5483:
        /* <DEDUP_REMOVED lines=11> */
.L_x_5637:
[----:B------:R-:W-:Y:S05]  /*27e50*/  BSYNC B0 ;  /* 0x0000000000007941 */ /* 0x000fea0003800000 */
.L_x_5636:
[----:B------:R-:W-:Y:S05]  /*27e60*/  BRA `(.L_x_5638) ;  /* 0xffffffb000c07947 */ /* 0x000fea000383ffff */
.L_x_5484:
[----:B------:R-:W-:Y:S01]  /*27e70*/  BSSY B0, `(.L_x_5639) ;  /* 0x0000006000007945 */ /* 0x000fe20003800000 */
[----:B------:R-:W-:-:S07]  /*27e80*/  IMAD.MOV.U32 R15, RZ, RZ, -0x1 ;  /* 0xffffffffff0f7424 */ /* 0x000fce00078e00ff */
[----:B0-23--:R-:W-:Y:S05]  /*27e90*/  WARPSYNC.COLLECTIVE R15, `(.L_x_5640) ;  /* 0x000000000f0c7348 */ /* 0x00dfea0003c00000 */
[----:B------:R-:W-:Y:S02]  /*27ea0*/  ELECT P6, UR62, PT ;  /* 0x00000000003e782f */ /* 0x000fe400038c0000 */
[----:B------:R-:W-:Y:S01]  /*27eb0*/  MOV R14, UR62 ;  /* 0x0000003e000e7c02 */ /* 0x000fe20008000f00 */
[----:B0-23--:R-:W-:Y:S10]  /*27ec0*/  ENDCOLLECTIVE ;  /* 0x000000000000791b */ /* 0x00dff40003800000 */
.L_x_5640:
[----:B------:R-:W-:Y:S05]  /*27ed0*/  BSYNC B0 ;  /* 0x0000000000007941 */ /* 0x000fea0003800000 */
.L_x_5639:
[----:B------:R-:W-:Y:S05]  /*27ee0*/  BRA `(.L_x_5641) ;  /* 0xffffffb000b47947 */ /* 0x000fea000383ffff */
.L_x_5486:
[----:B0-----:R0:W1:Y:S02]  /*27ef0*/  SYNCS.PHASECHK.TRANS64.TRYWAIT P1, [R5+URZ+0x38840], R0 ;  /* 0x03884000050075a7 */ /* 0x001064000802017f */
[----:B-1----:R-:W-:Y:S05]  /*27f00*/  @!P1 NANOSLEEP.SYNCS 0x989680 ;  /* 0x009896800000995d */ /* 0x002fea0003900000 */
[----:B------:R-:W1:Y:S02]  /*27f10*/  @!P1 SYNCS.PHASECHK.TRANS64 P1, [R5+URZ+0x38840], R0 ;  /* 0x03884000050095a7 */ /* 0x000e64000802007f */
[----:B-1----:R-:W-:Y:S05]  /*27f20*/  @!P1 BRA `(.L_x_5486) ;  /* 0xfffffffc00f09947 */ /* 0x002fea000383ffff */
[----:B------:R-:W-:Y:S05]  /*27f30*/  BRA `(.L_x_5642) ;  /* 0xffffffb000d47947 */ /* 0x000fea000383ffff */
.L_x_5488:
[----:B-1----:R1:W4:Y:S02]  /*27f40*/  SYNCS.PHASECHK.TRANS64.TRYWAIT P1, [R3+URZ+0x38840], R2 ;  /* 0x03884002030075a7 */ /* 0x002324000802017f */
[----:B----4-:R-:W-:Y:S05]  /*27f50*/  @!P1 NANOSLEEP.SYNCS 0x989680 ;  /* 0x009896800000995d */ /* 0x010fea0003900000 */
[----:B------:R-:W4:Y:S02]  /*27f60*/  @!P1 SYNCS.PHASECHK.TRANS64 P1, [R3+URZ+0x38840], R2 ;  /* 0x03884002030095a7 */ /* 0x000f24000802007f */
[----:B----4-:R-:W-:Y:S05]  /*27f70*/  @!P1 BRA `(.L_x_5488) ;  /* 0xfffffffc00f09947 */ /* 0x010fea000383ffff */
[----:B------:R-:W-:Y:S05]  /*27f80*/  BRA `(.L_x_5643) ;  /* 0xffffffb000e07947 */ /* 0x000fea000383ffff */
.L_x_5490:
[----:B----4-:R4:W0:Y:S02]  /*27f90*/  SYNCS.PHASECHK.TRANS64.TRYWAIT P1, [R5+URZ+0x38860], R0 ;  /* 0x03886000050075a7 */ /* 0x010824000802017f */
[----:B0-----:R-:W-:Y:S05]  /*27fa0*/  @!P1 NANOSLEEP.SYNCS 0x989680 ;  /* 0x009896800000995d */ /* 0x001fea0003900000 */
[----:B------:R-:W0:Y:S02]  /*27fb0*/  @!P1 SYNCS.PHASECHK.TRANS64 P1, [R5+URZ+0x38860], R0 ;  /* 0x03886000050095a7 */ /* 0x000e24000802007f */
[----:B0-----:R-:W-:Y:S05]  /*27fc0*/  @!P1 BRA `(.L_x_5490) ;  /* 0xfffffffc00f09947 */ /* 0x001fea000383ffff */
[----:B------:R-:W-:Y:S05]  /*27fd0*/  BRA `(.L_x_5644) ;  /* 0xffffffb000dc7947 */ /* 0x000fea000383ffff */
.L_x_5645:
        /* <DEDUP_REMOVED lines=10> */
.L_x_5663:


//--------------------- .nv.global.init           --------------------------
	.section	.nv.global.init,"aw",@progbits
.nv.global.init:
	.type		$str$23,@object
	.size		$str$23,($str$24 - $str$23)
$str$23:
        /*0000*/ 	.byte	0x28, 0x61, 0x64, 0x64, 0x72, 0x65, 0x73, 0x73, 0x20, 0x26, 0x20, 0x6d, 0x61, 0x73, 0x6b, 0x29
        /*0010*/ 	.byte	0x20, 0x3d, 0x3d, 0x20, 0x30, 0x00
	.type		$str$24,@object
	.size		$str$24,(__unnamed_4 - $str$24)
$str$24:
        /*0016*/ 	.byte	0x2f, 0x74, 0x6d, 0x70, 0x2f, 0x6f, 0x73, 0x73, 0x5f, 0x6b, 0x65, 0x72, 0x6e, 0x65, 0x6c, 0x73
        /*0026*/ 	.byte	0x5f, 0x73, 0x72, 0x63, 0x2f, 0x66, 0x6c, 0x61, 0x73, 0x68, 0x5f, 0x61, 0x74, 0x74, 0x65, 0x6e
        /*0036*/ 	.byte	0x74, 0x69, 0x6f, 0x6e, 0x2f, 0x63, 0x73, 0x72, 0x63, 0x2f, 0x63, 0x75, 0x74, 0x6c, 0x61, 0x73
        /*0046*/ 	.byte	0x73, 0x2f, 0x69, 0x6e, 0x63, 0x6c, 0x75, 0x64, 0x65, 0x2f, 0x63, 0x75, 0x74, 0x65, 0x2f, 0x70
        /*0056*/ 	.byte	0x6f, 0x69, 0x6e, 0x74, 0x65, 0x72, 0x5f, 0x66, 0x6c, 0x61, 0x67, 0x67, 0x65, 0x64, 0x2e, 0x68
        /*0066*/ 	.byte	0x70, 0x70, 0x00
	.type		__unnamed_4,@object
	.size		__unnamed_4,(__unnamed_5 - __unnamed_4)
__unnamed_4:
        /* <DEDUP_REMOVED lines=24> */
	.type		__unnamed_5,@object
	.size		__unnamed_5,(__unnamed_6 - __unnamed_5)
__unnamed_5:
        /* <DEDUP_REMOVED lines=23> */
        /*0355*/ 	.byte	0x43, 0x3c, 0x34, 0x30, 0x39, 0x36, 0x3e, 0x3e, 0x3e, 0x3e, 0x3e, 0x20, 0x26, 0x5d, 0x00
	.type		__unnamed_6,@object
	.size		__unnamed_6,(__unnamed_1 - __unnamed_6)
__unnamed_6:
        /* <DEDUP_REMOVED lines=28> */
        /*0524*/ 	.byte	0x3e, 0x3e, 0x3e, 0x3e, 0x3e, 0x5d, 0x00
	.type		__unnamed_1,@object
	.size		__unnamed_1,(__unnamed_3 - __unnamed_1)
__unnamed_1:
        /* <DEDUP_REMOVED lines=28> */
        /*06eb*/ 	.byte	0x3e, 0x3e, 0x3e, 0x3e, 0x3e, 0x20, 0x26, 0x5d, 0x00
	.type		__unnamed_3,@object
	.size		__unnamed_3,(__unnamed_2 - __unnamed_3)
__unnamed_3:
        /* <DEDUP_REMOVED lines=28> */
        /*08b4*/ 	.byte	0x32, 0x37, 0x36, 0x38, 0x3e, 0x3e, 0x3e, 0x3e, 0x3e, 0x5d, 0x00
	.type		__unnamed_2,@object
	.size		__unnamed_2,(.L_1 - __unnamed_2)
__unnamed_2:
        /* <DEDUP_REMOVED lines=29> */
.L_1:


//--------------------- .nv.shared._ZN7cutlass13device_kernelIN5flash11enable_sm90INS1_16FlashAttnFwdSm90INS1_25CollectiveMainloopFwdSm90ILi2EN4cute5tupleIJNS5_1CILi1EEES8_S8_EEENS6_IJNS7_ILi64EEESA_SA_EEELi512ENS_6half_tEfNS_4arch4Sm90ELb0ELb0ELb0ELb0ELb1ELb0ELb0ELb0ELb0ELb1ELb1ELb0EEENS1_21CollectiveEpilogueFwdINS6_IJSA_NS7_ILi512EEESA_EEES9_SC_SE_Li256ELb0ELb1ELb1ELb0EEENS1_19SingleTileSchedulerILb0ELb1ELb1ELi64EEEEEEEEEvNT_6ParamsE --------------------------
	.section	.nv.shared._ZN7cutlass13device_kernelIN5flash11enable_sm90INS1_16FlashAttnFwdSm90INS1_25CollectiveMainloopFwdSm90ILi2EN4cute5tupleIJNS5_1CILi1EEES8_S8_EEENS6_IJNS7_ILi64EEESA_SA_EEELi512ENS_6half_tEfNS_4arch4Sm90ELb0ELb0ELb0ELb0ELb1ELb0ELb0ELb0ELb0ELb1ELb1ELb0EEENS1_21CollectiveEpilogueFwdINS6_IJSA_NS7_ILi512EEESA_EEES9_SC_SE_Li256ELb0ELb1ELb1ELb0EEENS1_19SingleTileSchedulerILb0ELb1ELb1ELi64EEEEEEEEEvNT_6ParamsE,"aw",@nobits
	.sectionflags	@""
	.align	16
	.zero		1024


//--------------------- .nv.shared.reserved.0     --------------------------
	.section	.nv.shared.reserved.0,"aw",@nobits
	.weak		__nv_reservedSMEM_offset_0_alias
	.size		__nv_reservedSMEM_offset_0_alias, 0, 0
	.other		__nv_reservedSMEM_offset_0_alias,@"STO_CUDA_RESERVED_SHARED STV_DEFAULT"
__nv_reservedSMEM_offset_0_alias:
	.zero		0


//--------------------- .nv.global                --------------------------
	.section	.nv.global,"aw",@nobits
.nv.global:
	.type		_ZN81_INTERNAL_65ba9eb4_45_flash_fwd_hdim64_512_fp16_paged_split_sm90_cu_1f2e7571_33364cute1_E,@object
	.size		_ZN81_INTERNAL_65ba9eb4_45_flash_fwd_hdim64_512_fp16_paged_split_sm90_cu_1f2e7571_33364cute1_E,(_ZN81_INTERNAL_65ba9eb4_45_flash_fwd_hdim64_512_fp16_paged_split_sm90_cu_1f2e7571_33364cuda3std3__45__cpo6cbeginE - _ZN81_INTERNAL_65ba9eb4_45_flash_fwd_hdim64_512_fp16_paged_split_sm90_cu_1f2e7571_33364cute1_E)
_ZN81_INTERNAL_65ba9eb4_45_flash_fwd_hdim64_512_fp16_paged_split_sm90_cu_1f2e7571_33364cute1_E:
	.zero		1
	.type		_ZN81_INTERNAL_65ba9eb4_45_flash_fwd_hdim64_512_fp16_paged_split_sm90_cu_1f2e7571_33364cuda3std3__45__cpo6cbeginE,@object
	.size		_ZN81_INTERNAL_65ba9eb4_45_flash_fwd_hdim64_512_fp16_paged_split_sm90_cu_1f2e7571_33364cuda3std3__45__cpo6cbeginE,(_ZN81_INTERNAL_65ba9eb4_45_flash_fwd_hdim64_512_fp16_paged_split_sm90_cu_1f2e7571_33364cuda3std3__48in_placeE - _ZN81_INTERNAL_65ba9eb4_45_flash_fwd_hdim64_512_fp16_paged_split_sm90_cu_1f2e7571_33364cuda3std3__45__cpo6cbeginE)
_ZN81_INTERNAL_65ba9eb4_45_flash_fwd_hdim64_512_fp16_paged_split_sm90_cu_1f2e7571_33364cuda3std3__45__cpo6cbeginE:
	.zero		1
	.type		_ZN81_INTERNAL_65ba9eb4_45_flash_fwd_hdim64_512_fp16_paged_split_sm90_cu_1f2e7571_33364cuda3std3__48in_placeE,@object
	.size		_ZN81_INTERNAL_65ba9eb4_45_flash_fwd_hdim64_512_fp16_paged_split_sm90_cu_1f2e7571_33364cuda3std3__48in_placeE,(_ZN81_INTERNAL_65ba9eb4_45_flash_fwd_hdim64_512_fp16_paged_split_sm90_cu_1f2e7571_33364cuda3std6ranges3__45__cpo9iter_moveE - _ZN81_INTERNAL_65ba9eb4_45_flash_fwd_hdim64_512_fp16_paged_split_sm90_cu_1f2e7571_33364cuda3std3__48in_placeE)
_ZN81_INTERNAL_65ba9eb4_45_flash_fwd_hdim64_512_fp16_paged_split_sm90_cu_1f2e7571_33364cuda3std3__48in_placeE:
	.zero		1
	.type		_ZN81_INTERNAL_65ba9eb4_45_flash_fwd_hdim64_512_fp16_paged_split_sm90_cu_1f2e7571_33364cuda3std6ranges3__45__cpo9iter_moveE,@object
	.size		_ZN81_INTERNAL_65ba9eb4_45_flash_fwd_hdim64_512_fp16_paged_split_sm90_cu_1f2e7571_33364cuda3std6ranges3__45__cpo9iter_moveE,(_ZN81_INTERNAL_65ba9eb4_45_flash_fwd_hdim64_512_fp16_paged_split_sm90_cu_1f2e7571_33364cuda3std3__45__cpo5beginE - _ZN81_INTERNAL_65ba9eb4_45_flash_fwd_hdim64_512_fp16_paged_split_sm90_cu_1f2e7571_33364cuda3std6ranges3__45__cpo9iter_moveE)
_ZN81_INTERNAL_65ba9eb4_45_flash_fwd_hdim64_512_fp16_paged_split_sm90_cu_1f2e7571_33364cuda3std6ranges3__45__cpo9iter_moveE:
	.zero		1
	.type		_ZN81_INTERNAL_65ba9eb4_45_flash_fwd_hdim64_512_fp16_paged_split_sm90_cu_1f2e7571_33364cuda3std3__45__cpo5beginE,@object
	.size		_ZN81_INTERNAL_65ba9eb4_45_flash_fwd_hdim64_512_fp16_paged_split_sm90_cu_1f2e7571_33364cuda3std3__45__cpo5beginE,(_ZN81_INTERNAL_65ba9eb4_45_flash_fwd_hdim64_512_fp16_paged_split_sm90_cu_1f2e7571_33364cuda3std3__483_GLOBAL__N__65ba9eb4_45_flash_fwd_hdim64_512_fp16_paged_split_sm90_cu_1f2e7571_33366ignoreE - _ZN81_INTERNAL_65ba9eb4_45_flash_fwd_hdim64_512_fp16_paged_split_sm90_cu_1f2e7571_33364cuda3std3__45__cpo5beginE)
_ZN81_INTERNAL_65ba9eb4_45_flash_fwd_hdim64_512_fp16_paged_split_sm90_cu_1f2e7571_33364cuda3std3__45__cpo5beginE:
	.zero		1
	.type		_ZN81_INTERNAL_65ba9eb4_45_flash_fwd_hdim64_512_fp16_paged_split_sm90_cu_1f2e7571_33364cuda3std3__483_GLOBAL__N__65ba9eb4_45_flash_fwd_hdim64_512_fp16_paged_split_sm90_cu_1f2e7571_33366ignoreE,@object
	.size		_ZN81_INTERNAL_65ba9eb4_45_flash_fwd_hdim64_512_fp16_paged_split_sm90_cu_1f2e7571_33364cuda3std3__483_GLOBAL__N__65ba9eb4_45_flash_fwd_hdim64_512_fp16_paged_split_sm90_cu_1f2e7571_33366ignoreE,(_ZN81_INTERNAL_65ba9eb4_45_flash_fwd_hdim64_512_fp16_paged_split_sm90_cu_1f2e7571_33364cute7productE - _ZN81_INTERNAL_65ba9eb4_45_flash_fwd_hdim64_512_fp16_paged_split_sm90_cu_1f2e7571_33364cuda3std3__483_GLOBAL__N__65ba9eb4_45_flash_fwd_hdim64_512_fp16_paged_split_sm90_cu_1f2e7571_33366ignoreE)
_ZN81_INTERNAL_65ba9eb4_45_flash_fwd_hdim64_512_fp16_paged_split_sm90_cu_1f2e7571_33364cuda3std3__483_GLOBAL__N__65ba9eb4_45_flash_fwd_hdim64_512_fp16_paged_split_sm90_cu_1f2e7571_33366ignoreE:
	.zero		1
	.type		_ZN81_INTERNAL_65ba9eb4_45_flash_fwd_hdim64_512_fp16_paged_split_sm90_cu_1f2e7571_33364cute7productE,@object
	.size		_ZN81_INTERNAL_65ba9eb4_45_flash_fwd_hdim64_512_fp16_paged_split_sm90_cu_1f2e7571_33364cute7productE,(_ZN81_INTERNAL_65ba9eb4_45_flash_fwd_hdim64_512_fp16_paged_split_sm90_cu_1f2e7571_33364cuda3std3__45__cpo3endE - _ZN81_INTERNAL_65ba9eb4_45_flash_fwd_hdim64_512_fp16_paged_split_sm90_cu_1f2e7571_33364cute7productE)
_ZN81_INTERNAL_65ba9eb4_45_flash_fwd_hdim64_512_fp16_paged_split_sm90_cu_1f2e7571_33364cute7productE:
	.zero		1
	.type		_ZN81_INTERNAL_65ba9eb4_45_flash_fwd_hdim64_512_fp16_paged_split_sm90_cu_1f2e7571_33364cuda3std3__45__cpo3endE,@object
	.size		_ZN81_INTERNAL_65ba9eb4_45_flash_fwd_hdim64_512_fp16_paged_split_sm90_cu_1f2e7571_33364cuda3std3__45__cpo3endE,(_ZN81_INTERNAL_65ba9eb4_45_flash_fwd_hdim64_512_fp16_paged_split_sm90_cu_1f2e7571_33364cuda3std3__419piecewise_constructE - _ZN81_INTERNAL_65ba9eb4_45_flash_fwd_hdim64_512_fp16_paged_split_sm90_cu_1f2e7571_33364cuda3std3__45__cpo3endE)
_ZN81_INTERNAL_65ba9eb4_45_flash_fwd_hdim64_512_fp16_paged_split_sm90_cu_1f2e7571_33364cuda3std3__45__cpo3endE:
	.zero		1
	.type		_ZN81_INTERNAL_65ba9eb4_45_flash_fwd_hdim64_512_fp16_paged_split_sm90_cu_1f2e7571_33364cuda3std3__419piecewise_constructE,@object
	.size		_ZN81_INTERNAL_65ba9eb4_45_flash_fwd_hdim64_512_fp16_paged_split_sm90_cu_1f2e7571_33364cuda3std3__419piecewise_constructE,(_ZN81_INTERNAL_65ba9eb4_45_flash_fwd_hdim64_512_fp16_paged_split_sm90_cu_1f2e7571_33364cuda3std3__45__cpo4cendE - _ZN81_INTERNAL_65ba9eb4_45_flash_fwd_hdim64_512_fp16_paged_split_sm90_cu_1f2e7571_33364cuda3std3__419piecewise_constructE)
_ZN81_INTERNAL_65ba9eb4_45_flash_fwd_hdim64_512_fp16_paged_split_sm90_cu_1f2e7571_33364cuda3std3__419piecewise_constructE:
	.zero		1
	.type		_ZN81_INTERNAL_65ba9eb4_45_flash_fwd_hdim64_512_fp16_paged_split_sm90_cu_1f2e7571_33364cuda3std3__45__cpo4cendE,@object
	.size		_ZN81_INTERNAL_65ba9eb4_45_flash_fwd_hdim64_512_fp16_paged_split_sm90_cu_1f2e7571_33364cuda3std3__45__cpo4cendE,(_ZN81_INTERNAL_65ba9eb4_45_flash_fwd_hdim64_512_fp16_paged_split_sm90_cu_1f2e7571_33364cuda3std6ranges3__45__cpo4swapE - _ZN81_INTERNAL_65ba9eb4_45_flash_fwd_hdim64_512_fp16_paged_split_sm90_cu_1f2e7571_33364cuda3std3__45__cpo4cendE)
_ZN81_INTERNAL_65ba9eb4_45_flash_fwd_hdim64_512_fp16_paged_split_sm90_cu_1f2e7571_33364cuda3std3__45__cpo4cendE:
	.zero		1
	.type		_ZN81_INTERNAL_65ba9eb4_45_flash_fwd_hdim64_512_fp16_paged_split_sm90_cu_1f2e7571_33364cuda3std6ranges3__45__cpo4swapE,@object
	.size		_ZN81_INTERNAL_65ba9eb4_45_flash_fwd_hdim64_512_fp16_paged_split_sm90_cu_1f2e7571_33364cuda3std6ranges3__45__cpo4swapE,(.L_13 - _ZN81_INTERNAL_65ba9eb4_45_flash_fwd_hdim64_512_fp16_paged_split_sm90_cu_1f2e7571_33364cuda3std6ranges3__45__cpo4swapE)
_ZN81_INTERNAL_65ba9eb4_45_flash_fwd_hdim64_512_fp16_paged_split_sm90_cu_1f2e7571_33364cuda3std6ranges3__45__cpo4swapE:
	.zero		1
.L_13:


//--------------------- .nv.shared._ZN7cutlass13device_kernelIN5flash11enable_sm90INS1_16FlashAttnFwdSm90INS1_25CollectiveMainloopFwdSm90ILi2EN4cute5tupleIJNS5_1CILi1EEES8_S8_EEENS6_IJNS7_ILi64EEESA_SA_EEELi512ENS_6half_tEfNS_4arch4Sm90ELb0ELb0ELb0ELb0ELb1ELb0ELb1ELb0ELb0ELb1ELb1ELb0EEENS1_21CollectiveEpilogueFwdINS6_IJSA_NS7_ILi512EEESA_EEES9_SC_SE_Li256ELb0ELb1ELb1ELb0EEENS1_19SingleTileSchedulerILb0ELb1ELb1ELi64EEEEEEEEEvNT_6ParamsE --------------------------
	.section	.nv.shared._ZN7cutlass13device_kernelIN5flash11enable_sm90INS1_16FlashAttnFwdSm90INS1_25CollectiveMainloopFwdSm90ILi2EN4cute5tupleIJNS5_1CILi1EEES8_S8_EEENS6_IJNS7_ILi64EEESA_SA_EEELi512ENS_6half_tEfNS_4arch4Sm90ELb0ELb0ELb0ELb0ELb1ELb0ELb1ELb0ELb0ELb1ELb1ELb0EEENS1_21CollectiveEpilogueFwdINS6_IJSA_NS7_ILi512EEESA_EEES9_SC_SE_Li256ELb0ELb1ELb1ELb0EEENS1_19SingleTileSchedulerILb0ELb1ELb1ELi64EEEEEEEEEvNT_6ParamsE,"aw",@nobits
	.sectionflags	@""
	.align	16
	.zero		1024


//--------------------- .nv.shared._ZN7cutlass13device_kernelIN5flash11enable_sm90INS1_16FlashAttnFwdSm90INS1_25CollectiveMainloopFwdSm90ILi2EN4cute5tupleIJNS5_1CILi1EEES8_S8_EEENS6_IJNS7_ILi64EEESA_SA_EEELi512ENS_6half_tEfNS_4arch4Sm90ELb0ELb0ELb0ELb1ELb1ELb0ELb0ELb0ELb0ELb1ELb1ELb0EEENS1_21CollectiveEpilogueFwdINS6_IJSA_NS7_ILi512EEESA_EEES9_SC_SE_Li256ELb1ELb1ELb1ELb0EEENS1_36VarlenDynamicPersistentTileSchedulerILi64ELi64ELi256ELi128ELb1ELb1ELb1ELb0ELb1ELb1EEEEEEEEEvNT_6ParamsE --------------------------
	.section	.nv.shared._ZN7cutlass13device_kernelIN5flash11enable_sm90INS1_16FlashAttnFwdSm90INS1_25CollectiveMainloopFwdSm90ILi2EN4cute5tupleIJNS5_1CILi1EEES8_S8_EEENS6_IJNS7_ILi64EEESA_SA_EEELi512ENS_6half_tEfNS_4arch4Sm90ELb0ELb0ELb0ELb1ELb1ELb0ELb0ELb0ELb0ELb1ELb1ELb0EEENS1_21CollectiveEpilogueFwdINS6_IJSA_NS7_ILi512EEESA_EEES9_SC_SE_Li256ELb1ELb1ELb1ELb0EEENS1_36VarlenDynamicPersistentTileSchedulerILi64ELi64ELi256ELi128ELb1ELb1ELb1ELb0ELb1ELb1EEEEEEEEEvNT_6ParamsE,"aw",@nobits
	.sectionflags	@""
	.align	16
	.zero		1024


//--------------------- .nv.shared._ZN7cutlass13device_kernelIN5flash11enable_sm90INS1_16FlashAttnFwdSm90INS1_25CollectiveMainloopFwdSm90ILi2EN4cute5tupleIJNS5_1CILi1EEES8_S8_EEENS6_IJNS7_ILi64EEESA_SA_EEELi512ENS_6half_tEfNS_4arch4Sm90ELb0ELb0ELb0ELb1ELb1ELb1ELb0ELb0ELb0ELb1ELb1ELb0EEENS1_21CollectiveEpilogueFwdINS6_IJSA_NS7_ILi512EEESA_EEES9_SC_SE_Li256ELb1ELb1ELb1ELb0EEENS1_36VarlenDynamicPersistentTileSchedulerILi64ELi64ELi256ELi128ELb1ELb1ELb1ELb0ELb1ELb1EEEEEEEEEvNT_6ParamsE --------------------------
	.section	.nv.shared._ZN7cutlass13device_kernelIN5flash11enable_sm90INS1_16FlashAttnFwdSm90INS1_25CollectiveMainloopFwdSm90ILi2EN4cute5tupleIJNS5_1CILi1EEES8_S8_EEENS6_IJNS7_ILi64EEESA_SA_EEELi512ENS_6half_tEfNS_4arch4Sm90ELb0ELb0ELb0ELb1ELb1ELb1ELb0ELb0ELb0ELb1ELb1ELb0EEENS1_21CollectiveEpilogueFwdINS6_IJSA_NS7_ILi512EEESA_EEES9_SC_SE_Li256ELb1ELb1ELb1ELb0EEENS1_36VarlenDynamicPersistentTileSchedulerILi64ELi64ELi256ELi128ELb1ELb1ELb1ELb0ELb1ELb1EEEEEEEEEvNT_6ParamsE,"aw",@nobits
	.sectionflags	@""
	.align	16
	.zero		1024


//--------------------- .nv.shared._ZN7cutlass13device_kernelIN5flash11enable_sm90INS1_16FlashAttnFwdSm90INS1_25CollectiveMainloopFwdSm90ILi2EN4cute5tupleIJNS5_1CILi1EEES8_S8_EEENS6_IJNS7_ILi64EEESA_SA_EEELi512ENS_6half_tEfNS_4arch4Sm90ELb0ELb0ELb0ELb1ELb1ELb0ELb1ELb0ELb0ELb1ELb1ELb0EEENS1_21CollectiveEpilogueFwdINS6_IJSA_NS7_ILi512EEESA_EEES9_SC_SE_Li256ELb1ELb1ELb1ELb0EEENS1_36VarlenDynamicPersistentTileSchedulerILi64ELi64ELi256ELi128ELb1ELb1ELb1ELb0ELb1ELb1EEEEEEEEEvNT_6ParamsE --------------------------
	.section	.nv.shared._ZN7cutlass13device_kernelIN5flash11enable_sm90INS1_16FlashAttnFwdSm90INS1_25CollectiveMainloopFwdSm90ILi2EN4cute5tupleIJNS5_1CILi1EEES8_S8_EEENS6_IJNS7_ILi64EEESA_SA_EEELi512ENS_6half_tEfNS_4arch4Sm90ELb0ELb0ELb0ELb1ELb1ELb0ELb1ELb0ELb0ELb1ELb1ELb0EEENS1_21CollectiveEpilogueFwdINS6_IJSA_NS7_ILi512EEESA_EEES9_SC_SE_Li256ELb1ELb1ELb1ELb0EEENS1_36VarlenDynamicPersistentTileSchedulerILi64ELi64ELi256ELi128ELb1ELb1ELb1ELb0ELb1ELb1EEEEEEEEEvNT_6ParamsE,"aw",@nobits
	.sectionflags	@""
	.align	16
	.zero		1024


//--------------------- .nv.shared._ZN7cutlass13device_kernelIN5flash11enable_sm90INS1_16FlashAttnFwdSm90INS1_25CollectiveMainloopFwdSm90ILi2EN4cute5tupleIJNS5_1CILi1EEES8_S8_EEENS6_IJNS7_ILi64EEESA_SA_EEELi512ENS_6half_tEfNS_4arch4Sm90ELb0ELb0ELb0ELb1ELb1ELb1ELb1ELb0ELb0ELb1ELb1ELb0EEENS1_21CollectiveEpilogueFwdINS6_IJSA_NS7_ILi512EEESA_EEES9_SC_SE_Li256ELb1ELb1ELb1ELb0EEENS1_36VarlenDynamicPersistentTileSchedulerILi64ELi64ELi256ELi128ELb1ELb1ELb1ELb0ELb1ELb1EEEEEEEEEvNT_6ParamsE --------------------------
	.section	.nv.shared._ZN7cutlass13device_kernelIN5flash11enable_sm90INS1_16FlashAttnFwdSm90INS1_25CollectiveMainloopFwdSm90ILi2EN4cute5tupleIJNS5_1CILi1EEES8_S8_EEENS6_IJNS7_ILi64EEESA_SA_EEELi512ENS_6half_tEfNS_4arch4Sm90ELb0ELb0ELb0ELb1ELb1ELb1ELb1ELb0ELb0ELb1ELb1ELb0EEENS1_21CollectiveEpilogueFwdINS6_IJSA_NS7_ILi512EEESA_EEES9_SC_SE_Li256ELb1ELb1ELb1ELb0EEENS1_36VarlenDynamicPersistentTileSchedulerILi64ELi64ELi256ELi128ELb1ELb1ELb1ELb0ELb1ELb1EEEEEEEEEvNT_6ParamsE,"aw",@nobits
	.sectionflags	@""
	.align	16
	.zero		1024


//--------------------- .nv.shared._ZN7cutlass13device_kernelIN5flash11enable_sm90INS1_16FlashAttnFwdSm90INS1_25CollectiveMainloopFwdSm90ILi2EN4cute5tupleIJNS5_1CILi1EEES8_S8_EEENS6_IJNS7_ILi64EEESA_SA_EEELi512ENS_6half_tEfNS_4arch4Sm90ELb0ELb1ELb0ELb0ELb1ELb0ELb0ELb0ELb0ELb1ELb1ELb0EEENS1_21CollectiveEpilogueFwdINS6_IJSA_NS7_ILi512EEESA_EEES9_SC_SE_Li256ELb0ELb1ELb1ELb0EEENS1_19SingleTileSchedulerILb0ELb1ELb1ELi64EEEEEEEEEvNT_6ParamsE --------------------------
	.section	.nv.shared._ZN7cutlass13device_kernelIN5flash11enable_sm90INS1_16FlashAttnFwdSm90INS1_25CollectiveMainloopFwdSm90ILi2EN4cute5tupleIJNS5_1CILi1EEES8_S8_EEENS6_IJNS7_ILi64EEESA_SA_EEELi512ENS_6half_tEfNS_4arch4Sm90ELb0ELb1ELb0ELb0ELb1ELb0ELb0ELb0ELb0ELb1ELb1ELb0EEENS1_21CollectiveEpilogueFwdINS6_IJSA_NS7_ILi512EEESA_EEES9_SC_SE_Li256ELb0ELb1ELb1ELb0EEENS1_19SingleTileSchedulerILb0ELb1ELb1ELi64EEEEEEEEEvNT_6ParamsE,"aw",@nobits
	.sectionflags	@""
	.align	16
	.zero		1024


//--------------------- .nv.shared._ZN7cutlass13device_kernelIN5flash11enable_sm90INS1_16FlashAttnFwdSm90INS1_25CollectiveMainloopFwdSm90ILi2EN4cute5tupleIJNS5_1CILi1EEES8_S8_EEENS6_IJNS7_ILi64EEESA_SA_EEELi512ENS_6half_tEfNS_4arch4Sm90ELb0ELb1ELb0ELb0ELb1ELb0ELb1ELb0ELb0ELb1ELb1ELb0EEENS1_21CollectiveEpilogueFwdINS6_IJSA_NS7_ILi512EEESA_EEES9_SC_SE_Li256ELb0ELb1ELb1ELb0EEENS1_19SingleTileSchedulerILb0ELb1ELb1ELi64EEEEEEEEEvNT_6ParamsE --------------------------
	.section	.nv.shared._ZN7cutlass13device_kernelIN5flash11enable_sm90INS1_16FlashAttnFwdSm90INS1_25CollectiveMainloopFwdSm90ILi2EN4cute5tupleIJNS5_1CILi1EEES8_S8_EEENS6_IJNS7_ILi64EEESA_SA_EEELi512ENS_6half_tEfNS_4arch4Sm90ELb0ELb1ELb0ELb0ELb1ELb0ELb1ELb0ELb0ELb1ELb1ELb0EEENS1_21CollectiveEpilogueFwdINS6_IJSA_NS7_ILi512EEESA_EEES9_SC_SE_Li256ELb0ELb1ELb1ELb0EEENS1_19SingleTileSchedulerILb0ELb1ELb1ELi64EEEEEEEEEvNT_6ParamsE,"aw",@nobits
	.sectionflags	@""
	.align	16
	.zero		1024


//--------------------- .nv.shared._ZN7cutlass13device_kernelIN5flash11enable_sm90INS1_16FlashAttnFwdSm90INS1_25CollectiveMainloopFwdSm90ILi2EN4cute5tupleIJNS5_1CILi1EEES8_S8_EEENS6_IJNS7_ILi64EEESA_SA_EEELi512ENS_6half_tEfNS_4arch4Sm90ELb0ELb1ELb0ELb1ELb1ELb0ELb0ELb0ELb0ELb1ELb1ELb0EEENS1_21CollectiveEpilogueFwdINS6_IJSA_NS7_ILi512EEESA_EEES9_SC_SE_Li256ELb1ELb1ELb1ELb0EEENS1_36VarlenDynamicPersistentTileSchedulerILi64ELi64ELi256ELi128ELb1ELb1ELb1ELb1ELb0ELb1EEEEEEEEEvNT_6ParamsE --------------------------
	.section	.nv.shared._ZN7cutlass13device_kernelIN5flash11enable_sm90INS1_16FlashAttnFwdSm90INS1_25CollectiveMainloopFwdSm90ILi2EN4cute5tupleIJNS5_1CILi1EEES8_S8_EEENS6_IJNS7_ILi64EEESA_SA_EEELi512ENS_6half_tEfNS_4arch4Sm90ELb0ELb1ELb0ELb1ELb1ELb0ELb0ELb0ELb0ELb1ELb1ELb0EEENS1_21CollectiveEpilogueFwdINS6_IJSA_NS7_ILi512EEESA_EEES9_SC_SE_Li256ELb1ELb1ELb1ELb0EEENS1_36VarlenDynamicPersistentTileSchedulerILi64ELi64ELi256ELi128ELb1ELb1ELb1ELb1ELb0ELb1EEEEEEEEEvNT_6ParamsE,"aw",@nobits
	.sectionflags	@""
	.align	16
	.zero		1024


//--------------------- .nv.shared._ZN7cutlass13device_kernelIN5flash11enable_sm90INS1_16FlashAttnFwdSm90INS1_25CollectiveMainloopFwdSm90ILi2EN4cute5tupleIJNS5_1CILi1EEES8_S8_EEENS6_IJNS7_ILi64EEESA_SA_EEELi512ENS_6half_tEfNS_4arch4Sm90ELb0ELb1ELb0ELb1ELb1ELb1ELb0ELb0ELb0ELb1ELb1ELb0EEENS1_21CollectiveEpilogueFwdINS6_IJSA_NS7_ILi512EEESA_EEES9_SC_SE_Li256ELb1ELb1ELb1ELb0EEENS1_36VarlenDynamicPersistentTileSchedulerILi64ELi64ELi256ELi128ELb1ELb1ELb1ELb1ELb0ELb1EEEEEEEEEvNT_6ParamsE --------------------------
	.section	.nv.shared._ZN7cutlass13device_kernelIN5flash11enable_sm90INS1_16FlashAttnFwdSm90INS1_25CollectiveMainloopFwdSm90ILi2EN4cute5tupleIJNS5_1CILi1EEES8_S8_EEENS6_IJNS7_ILi64EEESA_SA_EEELi512ENS_6half_tEfNS_4arch4Sm90ELb0ELb1ELb0ELb1ELb1ELb1ELb0ELb0ELb0ELb1ELb1ELb0EEENS1_21CollectiveEpilogueFwdINS6_IJSA_NS7_ILi512EEESA_EEES9_SC_SE_Li256ELb1ELb1ELb1ELb0EEENS1_36VarlenDynamicPersistentTileSchedulerILi64ELi64ELi256ELi128ELb1ELb1ELb1ELb1ELb0ELb1EEEEEEEEEvNT_6ParamsE,"aw",@nobits
	.sectionflags	@""
	.align	16
	.zero		1024


//--------------------- .nv.shared._ZN7cutlass13device_kernelIN5flash11enable_sm90INS1_16FlashAttnFwdSm90INS1_25CollectiveMainloopFwdSm90ILi2EN4cute5tupleIJNS5_1CILi1EEES8_S8_EEENS6_IJNS7_ILi64EEESA_SA_EEELi512ENS_6half_tEfNS_4arch4Sm90ELb0ELb1ELb0ELb1ELb1ELb0ELb1ELb0ELb0ELb1ELb1ELb0EEENS1_21CollectiveEpilogueFwdINS6_IJSA_NS7_ILi512EEESA_EEES9_SC_SE_Li256ELb1ELb1ELb1ELb0EEENS1_36VarlenDynamicPersistentTileSchedulerILi64ELi64ELi256ELi128ELb1ELb1ELb1ELb1ELb0ELb1EEEEEEEEEvNT_6ParamsE --------------------------
	.section	.nv.shared._ZN7cutlass13device_kernelIN5flash11enable_sm90INS1_16FlashAttnFwdSm90INS1_25CollectiveMainloopFwdSm90ILi2EN4cute5tupleIJNS5_1CILi1EEES8_S8_EEENS6_IJNS7_ILi64EEESA_SA_EEELi512ENS_6half_tEfNS_4arch4Sm90ELb0ELb1ELb0ELb1ELb1ELb0ELb1ELb0ELb0ELb1ELb1ELb0EEENS1_21CollectiveEpilogueFwdINS6_IJSA_NS7_ILi512EEESA_EEES9_SC_SE_Li256ELb1ELb1ELb1ELb0EEENS1_36VarlenDynamicPersistentTileSchedulerILi64ELi64ELi256ELi128ELb1ELb1ELb1ELb1ELb0ELb1EEEEEEEEEvNT_6ParamsE,"aw",@nobits
	.sectionflags	@""
	.align	16
	.zero		1024


//--------------------- .nv.shared._ZN7cutlass13device_kernelIN5flash11enable_sm90INS1_16FlashAttnFwdSm90INS1_25CollectiveMainloopFwdSm90ILi2EN4cute5tupleIJNS5_1CILi1EEES8_S8_EEENS6_IJNS7_ILi64EEESA_SA_EEELi512ENS_6half_tEfNS_4arch4Sm90ELb0ELb1ELb0ELb1ELb1ELb1ELb1ELb0ELb0ELb1ELb1ELb0EEENS1_21CollectiveEpilogueFwdINS6_IJSA_NS7_ILi512EEESA_EEES9_SC_SE_Li256ELb1ELb1ELb1ELb0EEENS1_36VarlenDynamicPersistentTileSchedulerILi64ELi64ELi256ELi128ELb1ELb1ELb1ELb1ELb0ELb1EEEEEEEEEvNT_6ParamsE --------------------------
	.section	.nv.shared._ZN7cutlass13device_kernelIN5flash11enable_sm90INS1_16FlashAttnFwdSm90INS1_25CollectiveMainloopFwdSm90ILi2EN4cute5tupleIJNS5_1CILi1EEES8_S8_EEENS6_IJNS7_ILi64EEESA_SA_EEELi512ENS_6half_tEfNS_4arch4Sm90ELb0ELb1ELb0ELb1ELb1ELb1ELb1ELb0ELb0ELb1ELb1ELb0EEENS1_21CollectiveEpilogueFwdINS6_IJSA_NS7_ILi512EEESA_EEES9_SC_SE_Li256ELb1ELb1ELb1ELb0EEENS1_36VarlenDynamicPersistentTileSchedulerILi64ELi64ELi256ELi128ELb1ELb1ELb1ELb1ELb0ELb1EEEEEEEEEvNT_6ParamsE,"aw",@nobits
	.sectionflags	@""
	.align	16
	.zero		1024


//--------------------- .nv.shared._ZN7cutlass13device_kernelIN5flash11enable_sm90INS1_16FlashAttnFwdSm90INS1_25CollectiveMainloopFwdSm90ILi2EN4cute5tupleIJNS5_1CILi1EEES8_S8_EEENS6_IJNS7_ILi64EEESA_SA_EEELi512ENS_6half_tEfNS_4arch4Sm90ELb1ELb0ELb0ELb0ELb1ELb0ELb0ELb0ELb0ELb1ELb1ELb0EEENS1_21CollectiveEpilogueFwdINS6_IJSA_NS7_ILi512EEESA_EEES9_SC_SE_Li256ELb0ELb1ELb1ELb0EEENS1_19SingleTileSchedulerILb0ELb1ELb1ELi64EEEEEEEEEvNT_6ParamsE --------------------------
	.section	.nv.shared._ZN7cutlass13device_kernelIN5flash11enable_sm90INS1_16FlashAttnFwdSm90INS1_25CollectiveMainloopFwdSm90ILi2EN4cute5tupleIJNS5_1CILi1EEES8_S8_EEENS6_IJNS7_ILi64EEESA_SA_EEELi512ENS_6half_tEfNS_4arch4Sm90ELb1ELb0ELb0ELb0ELb1ELb0ELb0ELb0ELb0ELb1ELb1ELb0EEENS1_21CollectiveEpilogueFwdINS6_IJSA_NS7_ILi512EEESA_EEES9_SC_SE_Li256ELb0ELb1ELb1ELb0EEENS1_19SingleTileSchedulerILb0ELb1ELb1ELi64EEEEEEEEEvNT_6ParamsE,"aw",@nobits
	.sectionflags	@""
	.align	16
	.zero		1024


//--------------------- .nv.shared._ZN7cutlass13device_kernelIN5flash11enable_sm90INS1_16FlashAttnFwdSm90INS1_25CollectiveMainloopFwdSm90ILi2EN4cute5tupleIJNS5_1CILi1EEES8_S8_EEENS6_IJNS7_ILi64EEESA_SA_EEELi512ENS_6half_tEfNS_4arch4Sm90ELb1ELb0ELb0ELb0ELb1ELb0ELb1ELb0ELb0ELb1ELb1ELb0EEENS1_21CollectiveEpilogueFwdINS6_IJSA_NS7_ILi512EEESA_EEES9_SC_SE_Li256ELb0ELb1ELb1ELb0EEENS1_19SingleTileSchedulerILb0ELb1ELb1ELi64EEEEEEEEEvNT_6ParamsE --------------------------
	.section	.nv.shared._ZN7cutlass13device_kernelIN5flash11enable_sm90INS1_16FlashAttnFwdSm90INS1_25CollectiveMainloopFwdSm90ILi2EN4cute5tupleIJNS5_1CILi1EEES8_S8_EEENS6_IJNS7_ILi64EEESA_SA_EEELi512ENS_6half_tEfNS_4arch4Sm90ELb1ELb0ELb0ELb0ELb1ELb0ELb1ELb0ELb0ELb1ELb1ELb0EEENS1_21CollectiveEpilogueFwdINS6_IJSA_NS7_ILi512EEESA_EEES9_SC_SE_Li256ELb0ELb1ELb1ELb0EEENS1_19SingleTileSchedulerILb0ELb1ELb1ELi64EEEEEEEEEvNT_6ParamsE,"aw",@nobits
	.sectionflags	@""
	.align	16
	.zero		1024


//--------------------- .nv.shared._ZN7cutlass13device_kernelIN5flash11enable_sm90INS1_16FlashAttnFwdSm90INS1_25CollectiveMainloopFwdSm90ILi2EN4cute5tupleIJNS5_1CILi1EEES8_S8_EEENS6_IJNS7_ILi64EEESA_SA_EEELi512ENS_6half_tEfNS_4arch4Sm90ELb1ELb0ELb0ELb1ELb1ELb0ELb0ELb0ELb0ELb1ELb1ELb0EEENS1_21CollectiveEpilogueFwdINS6_IJSA_NS7_ILi512EEESA_EEES9_SC_SE_Li256ELb1ELb1ELb1ELb0EEENS1_36VarlenDynamicPersistentTileSchedulerILi64ELi64ELi256ELi128ELb1ELb1ELb1ELb1ELb1ELb1EEEEEEEEEvNT_6ParamsE --------------------------
	.section	.nv.shared._ZN7cutlass13device_kernelIN5flash11enable_sm90INS1_16FlashAttnFwdSm90INS1_25CollectiveMainloopFwdSm90ILi2EN4cute5tupleIJNS5_1CILi1EEES8_S8_EEENS6_IJNS7_ILi64EEESA_SA_EEELi512ENS_6half_tEfNS_4arch4Sm90ELb1ELb0ELb0ELb1ELb1ELb0ELb0ELb0ELb0ELb1ELb1ELb0EEENS1_21CollectiveEpilogueFwdINS6_IJSA_NS7_ILi512EEESA_EEES9_SC_SE_Li256ELb1ELb1ELb1ELb0EEENS1_36VarlenDynamicPersistentTileSchedulerILi64ELi64ELi256ELi128ELb1ELb1ELb1ELb1ELb1ELb1EEEEEEEEEvNT_6ParamsE,"aw",@nobits
	.sectionflags	@""
	.align	16
	.zero		1024


//--------------------- .nv.shared._ZN7cutlass13device_kernelIN5flash11enable_sm90INS1_16FlashAttnFwdSm90INS1_25CollectiveMainloopFwdSm90ILi2EN4cute5tupleIJNS5_1CILi1EEES8_S8_EEENS6_IJNS7_ILi64EEESA_SA_EEELi512ENS_6half_tEfNS_4arch4Sm90ELb1ELb0ELb0ELb1ELb1ELb1ELb0ELb0ELb0ELb1ELb1ELb0EEENS1_21CollectiveEpilogueFwdINS6_IJSA_NS7_ILi512EEESA_EEES9_SC_SE_Li256ELb1ELb1ELb1ELb0EEENS1_36VarlenDynamicPersistentTileSchedulerILi64ELi64ELi256ELi128ELb1ELb1ELb1ELb1ELb1ELb1EEEEEEEEEvNT_6ParamsE --------------------------
	.section	.nv.shared._ZN7cutlass13device_kernelIN5flash11enable_sm90INS1_16FlashAttnFwdSm90INS1_25CollectiveMainloopFwdSm90ILi2EN4cute5tupleIJNS5_1CILi1EEES8_S8_EEENS6_IJNS7_ILi64EEESA_SA_EEELi512ENS_6half_tEfNS_4arch4Sm90ELb1ELb0ELb0ELb1ELb1ELb1ELb0ELb0ELb0ELb1ELb1ELb0EEENS1_21CollectiveEpilogueFwdINS6_IJSA_NS7_ILi512EEESA_EEES9_SC_SE_Li256ELb1ELb1ELb1ELb0EEENS1_36VarlenDynamicPersistentTileSchedulerILi64ELi64ELi256ELi128ELb1ELb1ELb1ELb1ELb1ELb1EEEEEEEEEvNT_6ParamsE,"aw",@nobits
	.sectionflags	@""
	.align	16
	.zero		1024


//--------------------- .nv.shared._ZN7cutlass13device_kernelIN5flash11enable_sm90INS1_16FlashAttnFwdSm90INS1_25CollectiveMainloopFwdSm90ILi2EN4cute5tupleIJNS5_1CILi1EEES8_S8_EEENS6_IJNS7_ILi64EEESA_SA_EEELi512ENS_6half_tEfNS_4arch4Sm90ELb1ELb0ELb0ELb1ELb1ELb0ELb1ELb0ELb0ELb1ELb1ELb0EEENS1_21CollectiveEpilogueFwdINS6_IJSA_NS7_ILi512EEESA_EEES9_SC_SE_Li256ELb1ELb1ELb1ELb0EEENS1_36VarlenDynamicPersistentTileSchedulerILi64ELi64ELi256ELi128ELb1ELb1ELb1ELb1ELb1ELb1EEEEEEEEEvNT_6ParamsE --------------------------
	.section	.nv.shared._ZN7cutlass13device_kernelIN5flash11enable_sm90INS1_16FlashAttnFwdSm90INS1_25CollectiveMainloopFwdSm90ILi2EN4cute5tupleIJNS5_1CILi1EEES8_S8_EEENS6_IJNS7_ILi64EEESA_SA_EEELi512ENS_6half_tEfNS_4arch4Sm90ELb1ELb0ELb0ELb1ELb1ELb0ELb1ELb0ELb0ELb1ELb1ELb0EEENS1_21CollectiveEpilogueFwdINS6_IJSA_NS7_ILi512EEESA_EEES9_SC_SE_Li256ELb1ELb1ELb1ELb0EEENS1_36VarlenDynamicPersistentTileSchedulerILi64ELi64ELi256ELi128ELb1ELb1ELb1ELb1ELb1ELb1EEEEEEEEEvNT_6ParamsE,"aw",@nobits
	.sectionflags	@""
	.align	16
	.zero		1024


//--------------------- .nv.shared._ZN7cutlass13device_kernelIN5flash11enable_sm90INS1_16FlashAttnFwdSm90INS1_25CollectiveMainloopFwdSm90ILi2EN4cute5tupleIJNS5_1CILi1EEES8_S8_EEENS6_IJNS7_ILi64EEESA_SA_EEELi512ENS_6half_tEfNS_4arch4Sm90ELb1ELb0ELb0ELb1ELb1ELb1ELb1ELb0ELb0ELb1ELb1ELb0EEENS1_21CollectiveEpilogueFwdINS6_IJSA_NS7_ILi512EEESA_EEES9_SC_SE_Li256ELb1ELb1ELb1ELb0EEENS1_36VarlenDynamicPersistentTileSchedulerILi64ELi64ELi256ELi128ELb1ELb1ELb1ELb1ELb1ELb1EEEEEEEEEvNT_6ParamsE --------------------------
	.section	.nv.shared._ZN7cutlass13device_kernelIN5flash11enable_sm90INS1_16FlashAttnFwdSm90INS1_25CollectiveMainloopFwdSm90ILi2EN4cute5tupleIJNS5_1CILi1EEES8_S8_EEENS6_IJNS7_ILi64EEESA_SA_EEELi512ENS_6half_tEfNS_4arch4Sm90ELb1ELb0ELb0ELb1ELb1ELb1ELb1ELb0ELb0ELb1ELb1ELb0EEENS1_21CollectiveEpilogueFwdINS6_IJSA_NS7_ILi512EEESA_EEES9_SC_SE_Li256ELb1ELb1ELb1ELb0EEENS1_36VarlenDynamicPersistentTileSchedulerILi64ELi64ELi256ELi128ELb1ELb1ELb1ELb1ELb1ELb1EEEEEEEEEvNT_6ParamsE,"aw",@nobits
	.sectionflags	@""
	.align	16
	.zero		1024


//--------------------- .nv.constant0._ZN7cutlass13device_kernelIN5flash11enable_sm90INS1_16FlashAttnFwdSm90INS1_25CollectiveMainloopFwdSm90ILi2EN4cute5tupleIJNS5_1CILi1EEES8_S8_EEENS6_IJNS7_ILi64EEESA_SA_EEELi512ENS_6half_tEfNS_4arch4Sm90ELb0ELb0ELb0ELb0ELb1ELb0ELb0ELb0ELb0ELb1ELb1ELb0EEENS1_21CollectiveEpilogueFwdINS6_IJSA_NS7_ILi512EEESA_EEES9_SC_SE_Li256ELb0ELb1ELb1ELb0EEENS1_19SingleTileSchedulerILb0ELb1ELb1ELi64EEEEEEEEEvNT_6ParamsE --------------------------
	.section	.nv.constant0._ZN7cutlass13device_kernelIN5flash11enable_sm90INS1_16FlashAttnFwdSm90INS1_25CollectiveMainloopFwdSm90ILi2EN4cute5tupleIJNS5_1CILi1EEES8_S8_EEENS6_IJNS7_ILi64EEESA_SA_EEELi512ENS_6half_tEfNS_4arch4Sm90ELb0ELb0ELb0ELb0ELb1ELb0ELb0ELb0ELb0ELb1ELb1ELb0EEENS1_21CollectiveEpilogueFwdINS6_IJSA_NS7_ILi512EEESA_EEES9_SC_SE_Li256ELb0ELb1ELb1ELb0EEENS1_19SingleTileSchedulerILb0ELb1ELb1ELi64EEEEEEEEEvNT_6ParamsE,"a",@progbits
	.sectionflags	@""
	.align	4
.nv.constant0._ZN7cutlass13device_kernelIN5flash11enable_sm90INS1_16FlashAttnFwdSm90INS1_25CollectiveMainloopFwdSm90ILi2EN4cute5tupleIJNS5_1CILi1EEES8_S8_EEENS6_IJNS7_ILi64EEESA_SA_EEELi512ENS_6half_tEfNS_4arch4Sm90ELb0ELb0ELb0ELb0ELb1ELb0ELb0ELb0ELb0ELb1ELb1ELb0EEENS1_21CollectiveEpilogueFwdINS6_IJSA_NS7_ILi512EEESA_EEES9_SC_SE_Li256ELb0ELb1ELb1ELb0EEENS1_19SingleTileSchedulerILb0ELb1ELb1ELi64EEEEEEEEEvNT_6ParamsE:
	.zero		3200


//--------------------- .nv.constant0._ZN7cutlass13device_kernelIN5flash11enable_sm90INS1_16FlashAttnFwdSm90INS1_25CollectiveMainloopFwdSm90ILi2EN4cute5tupleIJNS5_1CILi1EEES8_S8_EEENS6_IJNS7_ILi64EEESA_SA_EEELi512ENS_6half_tEfNS_4arch4Sm90ELb0ELb0ELb0ELb0ELb1ELb0ELb1ELb0ELb0ELb1ELb1ELb0EEENS1_21CollectiveEpilogueFwdINS6_IJSA_NS7_ILi512EEESA_EEES9_SC_SE_Li256ELb0ELb1ELb1ELb0EEENS1_19SingleTileSchedulerILb0ELb1ELb1ELi64EEEEEEEEEvNT_6ParamsE --------------------------
	.section	.nv.constant0._ZN7cutlass13device_kernelIN5flash11enable_sm90INS1_16FlashAttnFwdSm90INS1_25CollectiveMainloopFwdSm90ILi2EN4cute5tupleIJNS5_1CILi1EEES8_S8_EEENS6_IJNS7_ILi64EEESA_SA_EEELi512ENS_6half_tEfNS_4arch4Sm90ELb0ELb0ELb0ELb0ELb1ELb0ELb1ELb0ELb0ELb1ELb1ELb0EEENS1_21CollectiveEpilogueFwdINS6_IJSA_NS7_ILi512EEESA_EEES9_SC_SE_Li256ELb0ELb1ELb1ELb0EEENS1_19SingleTileSchedulerILb0ELb1ELb1ELi64EEEEEEEEEvNT_6ParamsE,"a",@progbits
	.sectionflags	@""
	.align	4
.nv.constant0._ZN7cutlass13device_kernelIN5flash11enable_sm90INS1_16FlashAttnFwdSm90INS1_25CollectiveMainloopFwdSm90ILi2EN4cute5tupleIJNS5_1CILi1EEES8_S8_EEENS6_IJNS7_ILi64EEESA_SA_EEELi512ENS_6half_tEfNS_4arch4Sm90ELb0ELb0ELb0ELb0ELb1ELb0ELb1ELb0ELb0ELb1ELb1ELb0EEENS1_21CollectiveEpilogueFwdINS6_IJSA_NS7_ILi512EEESA_EEES9_SC_SE_Li256ELb0ELb1ELb1ELb0EEENS1_19SingleTileSchedulerILb0ELb1ELb1ELi64EEEEEEEEEvNT_6ParamsE:
	.zero		3456


//--------------------- .nv.constant0._ZN7cutlass13device_kernelIN5flash11enable_sm90INS1_16FlashAttnFwdSm90INS1_25CollectiveMainloopFwdSm90ILi2EN4cute5tupleIJNS5_1CILi1EEES8_S8_EEENS6_IJNS7_ILi64EEESA_SA_EEELi512ENS_6half_tEfNS_4arch4Sm90ELb0ELb0ELb0ELb1ELb1ELb0ELb0ELb0ELb0ELb1ELb1ELb0EEENS1_21CollectiveEpilogueFwdINS6_IJSA_NS7_ILi512EEESA_EEES9_SC_SE_Li256ELb1ELb1ELb1ELb0EEENS1_36VarlenDynamicPersistentTileSchedulerILi64ELi64ELi256ELi128ELb1ELb1ELb1ELb0ELb1ELb1EEEEEEEEEvNT_6ParamsE --------------------------
	.section	.nv.constant0._ZN7cutlass13device_kernelIN5flash11enable_sm90INS1_16FlashAttnFwdSm90INS1_25CollectiveMainloopFwdSm90ILi2EN4cute5tupleIJNS5_1CILi1EEES8_S8_EEENS6_IJNS7_ILi64EEESA_SA_EEELi512ENS_6half_tEfNS_4arch4Sm90ELb0ELb0ELb0ELb1ELb1ELb0ELb0ELb0ELb0ELb1ELb1ELb0EEENS1_21CollectiveEpilogueFwdINS6_IJSA_NS7_ILi512EEESA_EEES9_SC_SE_Li256ELb1ELb1ELb1ELb0EEENS1_36VarlenDynamicPersistentTileSchedulerILi64ELi64ELi256ELi128ELb1ELb1ELb1ELb0ELb1ELb1EEEEEEEEEvNT_6ParamsE,"a",@progbits
	.sectionflags	@""
	.align	4
.nv.constant0._ZN7cutlass13device_kernelIN5flash11enable_sm90INS1_16FlashAttnFwdSm90INS1_25CollectiveMainloopFwdSm90ILi2EN4cute5tupleIJNS5_1CILi1EEES8_S8_EEENS6_IJNS7_ILi64EEESA_SA_EEELi512ENS_6half_tEfNS_4arch4Sm90ELb0ELb0ELb0ELb1ELb1ELb0ELb0ELb0ELb0ELb1ELb1ELb0EEENS1_21CollectiveEpilogueFwdINS6_IJSA_NS7_ILi512EEESA_EEES9_SC_SE_Li256ELb1ELb1ELb1ELb0EEENS1_36VarlenDynamicPersistentTileSchedulerILi64ELi64ELi256ELi128ELb1ELb1ELb1ELb0ELb1ELb1EEEEEEEEEvNT_6ParamsE:
	.zero		3328


//--------------------- .nv.constant0._ZN7cutlass13device_kernelIN5flash11enable_sm90INS1_16FlashAttnFwdSm90INS1_25CollectiveMainloopFwdSm90ILi2EN4cute5tupleIJNS5_1CILi1EEES8_S8_EEENS6_IJNS7_ILi64EEESA_SA_EEELi512ENS_6half_tEfNS_4arch4Sm90ELb0ELb0ELb0ELb1ELb1ELb1ELb0ELb0ELb0ELb1ELb1ELb0EEENS1_21CollectiveEpilogueFwdINS6_IJSA_NS7_ILi512EEESA_EEES9_SC_SE_Li256ELb1ELb1ELb1ELb0EEENS1_36VarlenDynamicPersistentTileSchedulerILi64ELi64ELi256ELi128ELb1ELb1ELb1ELb0ELb1ELb1EEEEEEEEEvNT_6ParamsE --------------------------
	.section	.nv.constant0._ZN7cutlass13device_kernelIN5flash11enable_sm90INS1_16FlashAttnFwdSm90INS1_25CollectiveMainloopFwdSm90ILi2EN4cute5tupleIJNS5_1CILi1EEES8_S8_EEENS6_IJNS7_ILi64EEESA_SA_EEELi512ENS_6half_tEfNS_4arch4Sm90ELb0ELb0ELb0ELb1ELb1ELb1ELb0ELb0ELb0ELb1ELb1ELb0EEENS1_21CollectiveEpilogueFwdINS6_IJSA_NS7_ILi512EEESA_EEES9_SC_SE_Li256ELb1ELb1ELb1ELb0EEENS1_36VarlenDynamicPersistentTileSchedulerILi64ELi64ELi256ELi128ELb1ELb1ELb1ELb0ELb1ELb1EEEEEEEEEvNT_6ParamsE,"a",@progbits
	.sectionflags	@""
	.align	4
.nv.constant0._ZN7cutlass13device_kernelIN5flash11enable_sm90INS1_16FlashAttnFwdSm90INS1_25CollectiveMainloopFwdSm90ILi2EN4cute5tupleIJNS5_1CILi1EEES8_S8_EEENS6_IJNS7_ILi64EEESA_SA_EEELi512ENS_6half_tEfNS_4arch4Sm90ELb0ELb0ELb0ELb1ELb1ELb1ELb0ELb0ELb0ELb1ELb1ELb0EEENS1_21CollectiveEpilogueFwdINS6_IJSA_NS7_ILi512EEESA_EEES9_SC_SE_Li256ELb1ELb1ELb1ELb0EEENS1_36VarlenDynamicPersistentTileSchedulerILi64ELi64ELi256ELi128ELb1ELb1ELb1ELb0ELb1ELb1EEEEEEEEEvNT_6ParamsE:
	.zero		3328


//--------------------- .nv.constant0._ZN7cutlass13device_kernelIN5flash11enable_sm90INS1_16FlashAttnFwdSm90INS1_25CollectiveMainloopFwdSm90ILi2EN4cute5tupleIJNS5_1CILi1EEES8_S8_EEENS6_IJNS7_ILi64EEESA_SA_EEELi512ENS_6half_tEfNS_4arch4Sm90ELb0ELb0ELb0ELb1ELb1ELb0ELb1ELb0ELb0ELb1ELb1ELb0EEENS1_21CollectiveEpilogueFwdINS6_IJSA_NS7_ILi512EEESA_EEES9_SC_SE_Li256ELb1ELb1ELb1ELb0EEENS1_36VarlenDynamicPersistentTileSchedulerILi64ELi64ELi256ELi128ELb1ELb1ELb1ELb0ELb1ELb1EEEEEEEEEvNT_6ParamsE --------------------------
	.section	.nv.constant0._ZN7cutlass13device_kernelIN5flash11enable_sm90INS1_16FlashAttnFwdSm90INS1_25CollectiveMainloopFwdSm90ILi2EN4cute5tupleIJNS5_1CILi1EEES8_S8_EEENS6_IJNS7_ILi64EEESA_SA_EEELi512ENS_6half_tEfNS_4arch4Sm90ELb0ELb0ELb0ELb1ELb1ELb0ELb1ELb0ELb0ELb1ELb1ELb0EEENS1_21CollectiveEpilogueFwdINS6_IJSA_NS7_ILi512EEESA_EEES9_SC_SE_Li256ELb1ELb1ELb1ELb0EEENS1_36VarlenDynamicPersistentTileSchedulerILi64ELi64ELi256ELi128ELb1ELb1ELb1ELb0ELb1ELb1EEEEEEEEEvNT_6ParamsE,"a",@progbits
	.sectionflags	@""
	.align	4
.nv.constant0._ZN7cutlass13device_kernelIN5flash11enable_sm90INS1_16FlashAttnFwdSm90INS1_25CollectiveMainloopFwdSm90ILi2EN4cute5tupleIJNS5_1CILi1EEES8_S8_EEENS6_IJNS7_ILi64EEESA_SA_EEELi512ENS_6half_tEfNS_4arch4Sm90ELb0ELb0ELb0ELb1ELb1ELb0ELb1ELb0ELb0ELb1ELb1ELb0EEENS1_21CollectiveEpilogueFwdINS6_IJSA_NS7_ILi512EEESA_EEES9_SC_SE_Li256ELb1ELb1ELb1ELb0EEENS1_36VarlenDynamicPersistentTileSchedulerILi64ELi64ELi256ELi128ELb1ELb1ELb1ELb0ELb1ELb1EEEEEEEEEvNT_6ParamsE:
	.zero		3584


//--------------------- .nv.constant0._ZN7cutlass13device_kernelIN5flash11enable_sm90INS1_16FlashAttnFwdSm90INS1_25CollectiveMainloopFwdSm90ILi2EN4cute5tupleIJNS5_1CILi1EEES8_S8_EEENS6_IJNS7_ILi64EEESA_SA_EEELi512ENS_6half_tEfNS_4arch4Sm90ELb0ELb0ELb0ELb1ELb1ELb1ELb1ELb0ELb0ELb1ELb1ELb0EEENS1_21CollectiveEpilogueFwdINS6_IJSA_NS7_ILi512EEESA_EEES9_SC_SE_Li256ELb1ELb1ELb1ELb0EEENS1_36VarlenDynamicPersistentTileSchedulerILi64ELi64ELi256ELi128ELb1ELb1ELb1ELb0ELb1ELb1EEEEEEEEEvNT_6ParamsE --------------------------
	.section	.nv.constant0._ZN7cutlass13device_kernelIN5flash11enable_sm90INS1_16FlashAttnFwdSm90INS1_25CollectiveMainloopFwdSm90ILi2EN4cute5tupleIJNS5_1CILi1EEES8_S8_EEENS6_IJNS7_ILi64EEESA_SA_EEELi512ENS_6half_tEfNS_4arch4Sm90ELb0ELb0ELb0ELb1ELb1ELb1ELb1ELb0ELb0ELb1ELb1ELb0EEENS1_21CollectiveEpilogueFwdINS6_IJSA_NS7_ILi512EEESA_EEES9_SC_SE_Li256ELb1ELb1ELb1ELb0EEENS1_36VarlenDynamicPersistentTileSchedulerILi64ELi64ELi256ELi128ELb1ELb1ELb1ELb0ELb1ELb1EEEEEEEEEvNT_6ParamsE,"a",@progbits
	.sectionflags	@""
	.align	4
.nv.constant0._ZN7cutlass13device_kernelIN5flash11enable_sm90INS1_16FlashAttnFwdSm90INS1_25CollectiveMainloopFwdSm90ILi2EN4cute5tupleIJNS5_1CILi1EEES8_S8_EEENS6_IJNS7_ILi64EEESA_SA_EEELi512ENS_6half_tEfNS_4arch4Sm90ELb0ELb0ELb0ELb1ELb1ELb1ELb1ELb0ELb0ELb1ELb1ELb0EEENS1_21CollectiveEpilogueFwdINS6_IJSA_NS7_ILi512EEESA_EEES9_SC_SE_Li256ELb1ELb1ELb1ELb0EEENS1_36VarlenDynamicPersistentTileSchedulerILi64ELi64ELi256ELi128ELb1ELb1ELb1ELb0ELb1ELb1EEEEEEEEEvNT_6ParamsE:
	.zero		3584


//--------------------- .nv.constant0._ZN7cutlass13device_kernelIN5flash11enable_sm90INS1_16FlashAttnFwdSm90INS1_25CollectiveMainloopFwdSm90ILi2EN4cute5tupleIJNS5_1CILi1EEES8_S8_EEENS6_IJNS7_ILi64EEESA_SA_EEELi512ENS_6half_tEfNS_4arch4Sm90ELb0ELb1ELb0ELb0ELb1ELb0ELb0ELb0ELb0ELb1ELb1ELb0EEENS1_21CollectiveEpilogueFwdINS6_IJSA_NS7_ILi512EEESA_EEES9_SC_SE_Li256ELb0ELb1ELb1ELb0EEENS1_19SingleTileSchedulerILb0ELb1ELb1ELi64EEEEEEEEEvNT_6ParamsE --------------------------
	.section	.nv.constant0._ZN7cutlass13device_kernelIN5flash11enable_sm90INS1_16FlashAttnFwdSm90INS1_25CollectiveMainloopFwdSm90ILi2EN4cute5tupleIJNS5_1CILi1EEES8_S8_EEENS6_IJNS7_ILi64EEESA_SA_EEELi512ENS_6half_tEfNS_4arch4Sm90ELb0ELb1ELb0ELb0ELb1ELb0ELb0ELb0ELb0ELb1ELb1ELb0EEENS1_21CollectiveEpilogueFwdINS6_IJSA_NS7_ILi512EEESA_EEES9_SC_SE_Li256ELb0ELb1ELb1ELb0EEENS1_19SingleTileSchedulerILb0ELb1ELb1ELi64EEEEEEEEEvNT_6ParamsE,"a",@progbits
	.sectionflags	@""
	.align	4
.nv.constant0._ZN7cutlass13device_kernelIN5flash11enable_sm90INS1_16FlashAttnFwdSm90INS1_25CollectiveMainloopFwdSm90ILi2EN4cute5tupleIJNS5_1CILi1EEES8_S8_EEENS6_IJNS7_ILi64EEESA_SA_EEELi512ENS_6half_tEfNS_4arch4Sm90ELb0ELb1ELb0ELb0ELb1ELb0ELb0ELb0ELb0ELb1ELb1ELb0EEENS1_21CollectiveEpilogueFwdINS6_IJSA_NS7_ILi512EEESA_EEES9_SC_SE_Li256ELb0ELb1ELb1ELb0EEENS1_19SingleTileSchedulerILb0ELb1ELb1ELi64EEEEEEEEEvNT_6ParamsE:
	.zero		3200


//--------------------- .nv.constant0._ZN7cutlass13device_kernelIN5flash11enable_sm90INS1_16FlashAttnFwdSm90INS1_25CollectiveMainloopFwdSm90ILi2EN4cute5tupleIJNS5_1CILi1EEES8_S8_EEENS6_IJNS7_ILi64EEESA_SA_EEELi512ENS_6half_tEfNS_4arch4Sm90ELb0ELb1ELb0ELb0ELb1ELb0ELb1ELb0ELb0ELb1ELb1ELb0EEENS1_21CollectiveEpilogueFwdINS6_IJSA_NS7_ILi512EEESA_EEES9_SC_SE_Li256ELb0ELb1ELb1ELb0EEENS1_19SingleTileSchedulerILb0ELb1ELb1ELi64EEEEEEEEEvNT_6ParamsE --------------------------
	.section	.nv.constant0._ZN7cutlass13device_kernelIN5flash11enable_sm90INS1_16FlashAttnFwdSm90INS1_25CollectiveMainloopFwdSm90ILi2EN4cute5tupleIJNS5_1CILi1EEES8_S8_EEENS6_IJNS7_ILi64EEESA_SA_EEELi512ENS_6half_tEfNS_4arch4Sm90ELb0ELb1ELb0ELb0ELb1ELb0ELb1ELb0ELb0ELb1ELb1ELb0EEENS1_21CollectiveEpilogueFwdINS6_IJSA_NS7_ILi512EEESA_EEES9_SC_SE_Li256ELb0ELb1ELb1ELb0EEENS1_19SingleTileSchedulerILb0ELb1ELb1ELi64EEEEEEEEEvNT_6ParamsE,"a",@progbits
	.sectionflags	@""
	.align	4
.nv.constant0._ZN7cutlass13device_kernelIN5flash11enable_sm90INS1_16FlashAttnFwdSm90INS1_25CollectiveMainloopFwdSm90ILi2EN4cute5tupleIJNS5_1CILi1EEES8_S8_EEENS6_IJNS7_ILi64EEESA_SA_EEELi512ENS_6half_tEfNS_4arch4Sm90ELb0ELb1ELb0ELb0ELb1ELb0ELb1ELb0ELb0ELb1ELb1ELb0EEENS1_21CollectiveEpilogueFwdINS6_IJSA_NS7_ILi512EEESA_EEES9_SC_SE_Li256ELb0ELb1ELb1ELb0EEENS1_19SingleTileSchedulerILb0ELb1ELb1ELi64EEEEEEEEEvNT_6ParamsE:
	.zero		3456


//--------------------- .nv.constant0._ZN7cutlass13device_kernelIN5flash11enable_sm90INS1_16FlashAttnFwdSm90INS1_25CollectiveMainloopFwdSm90ILi2EN4cute5tupleIJNS5_1CILi1EEES8_S8_EEENS6_IJNS7_ILi64EEESA_SA_EEELi512ENS_6half_tEfNS_4arch4Sm90ELb0ELb1ELb0ELb1ELb1ELb0ELb0ELb0ELb0ELb1ELb1ELb0EEENS1_21CollectiveEpilogueFwdINS6_IJSA_NS7_ILi512EEESA_EEES9_SC_SE_Li256ELb1ELb1ELb1ELb0EEENS1_36VarlenDynamicPersistentTileSchedulerILi64ELi64ELi256ELi128ELb1ELb1ELb1ELb1ELb0ELb1EEEEEEEEEvNT_6ParamsE --------------------------
	.section	.nv.constant0._ZN7cutlass13device_kernelIN5flash11enable_sm90INS1_16FlashAttnFwdSm90INS1_25CollectiveMainloopFwdSm90ILi2EN4cute5tupleIJNS5_1CILi1EEES8_S8_EEENS6_IJNS7_ILi64EEESA_SA_EEELi512ENS_6half_tEfNS_4arch4Sm90ELb0ELb1ELb0ELb1ELb1ELb0ELb0ELb0ELb0ELb1ELb1ELb0EEENS1_21CollectiveEpilogueFwdINS6_IJSA_NS7_ILi512EEESA_EEES9_SC_SE_Li256ELb1ELb1ELb1ELb0EEENS1_36VarlenDynamicPersistentTileSchedulerILi64ELi64ELi256ELi128ELb1ELb1ELb1ELb1ELb0ELb1EEEEEEEEEvNT_6ParamsE,"a",@progbits
	.sectionflags	@""
	.align	4
.nv.constant0._ZN7cutlass13device_kernelIN5flash11enable_sm90INS1_16FlashAttnFwdSm90INS1_25CollectiveMainloopFwdSm90ILi2EN4cute5tupleIJNS5_1CILi1EEES8_S8_EEENS6_IJNS7_ILi64EEESA_SA_EEELi512ENS_6half_tEfNS_4arch4Sm90ELb0ELb1ELb0ELb1ELb1ELb0ELb0ELb0ELb0ELb1ELb1ELb0EEENS1_21CollectiveEpilogueFwdINS6_IJSA_NS7_ILi512EEESA_EEES9_SC_SE_Li256ELb1ELb1ELb1ELb0EEENS1_36VarlenDynamicPersistentTileSchedulerILi64ELi64ELi256ELi128ELb1ELb1ELb1ELb1ELb0ELb1EEEEEEEEEvNT_6ParamsE:
	.zero		3328


//--------------------- .nv.constant0._ZN7cutlass13device_kernelIN5flash11enable_sm90INS1_16FlashAttnFwdSm90INS1_25CollectiveMainloopFwdSm90ILi2EN4cute5tupleIJNS5_1CILi1EEES8_S8_EEENS6_IJNS7_ILi64EEESA_SA_EEELi512ENS_6half_tEfNS_4arch4Sm90ELb0ELb1ELb0ELb1ELb1ELb1ELb0ELb0ELb0ELb1ELb1ELb0EEENS1_21CollectiveEpilogueFwdINS6_IJSA_NS7_ILi512EEESA_EEES9_SC_SE_Li256ELb1ELb1ELb1ELb0EEENS1_36VarlenDynamicPersistentTileSchedulerILi64ELi64ELi256ELi128ELb1ELb1ELb1ELb1ELb0ELb1EEEEEEEEEvNT_6ParamsE --------------------------
	.section	.nv.constant0._ZN7cutlass13device_kernelIN5flash11enable_sm90INS1_16FlashAttnFwdSm90INS1_25CollectiveMainloopFwdSm90ILi2EN4cute5tupleIJNS5_1CILi1EEES8_S8_EEENS6_IJNS7_ILi64EEESA_SA_EEELi512ENS_6half_tEfNS_4arch4Sm90ELb0ELb1ELb0ELb1ELb1ELb1ELb0ELb0ELb0ELb1ELb1ELb0EEENS1_21CollectiveEpilogueFwdINS6_IJSA_NS7_ILi512EEESA_EEES9_SC_SE_Li256ELb1ELb1ELb1ELb0EEENS1_36VarlenDynamicPersistentTileSchedulerILi64ELi64ELi256ELi128ELb1ELb1ELb1ELb1ELb0ELb1EEEEEEEEEvNT_6ParamsE,"a",@progbits
	.sectionflags	@""
	.align	4
.nv.constant0._ZN7cutlass13device_kernelIN5flash11enable_sm90INS1_16FlashAttnFwdSm90INS1_25CollectiveMainloopFwdSm90ILi2EN4cute5tupleIJNS5_1CILi1EEES8_S8_EEENS6_IJNS7_ILi64EEESA_SA_EEELi512ENS_6half_tEfNS_4arch4Sm90ELb0ELb1ELb0ELb1ELb1ELb1ELb0ELb0ELb0ELb1ELb1ELb0EEENS1_21CollectiveEpilogueFwdINS6_IJSA_NS7_ILi512EEESA_EEES9_SC_SE_Li256ELb1ELb1ELb1ELb0EEENS1_36VarlenDynamicPersistentTileSchedulerILi64ELi64ELi256ELi128ELb1ELb1ELb1ELb1ELb0ELb1EEEEEEEEEvNT_6ParamsE:
	.zero		3328


//--------------------- .nv.constant0._ZN7cutlass13device_kernelIN5flash11enable_sm90INS1_16FlashAttnFwdSm90INS1_25CollectiveMainloopFwdSm90ILi2EN4cute5tupleIJNS5_1CILi1EEES8_S8_EEENS6_IJNS7_ILi64EEESA_SA_EEELi512ENS_6half_tEfNS_4arch4Sm90ELb0ELb1ELb0ELb1ELb1ELb0ELb1ELb0ELb0ELb1ELb1ELb0EEENS1_21CollectiveEpilogueFwdINS6_IJSA_NS7_ILi512EEESA_EEES9_SC_SE_Li256ELb1ELb1ELb1ELb0EEENS1_36VarlenDynamicPersistentTileSchedulerILi64ELi64ELi256ELi128ELb1ELb1ELb1ELb1ELb0ELb1EEEEEEEEEvNT_6ParamsE --------------------------
	.section	.nv.constant0._ZN7cutlass13device_kernelIN5flash11enable_sm90INS1_16FlashAttnFwdSm90INS1_25CollectiveMainloopFwdSm90ILi2EN4cute5tupleIJNS5_1CILi1EEES8_S8_EEENS6_IJNS7_ILi64EEESA_SA_EEELi512ENS_6half_tEfNS_4arch4Sm90ELb0ELb1ELb0ELb1ELb1ELb0ELb1ELb0ELb0ELb1ELb1ELb0EEENS1_21CollectiveEpilogueFwdINS6_IJSA_NS7_ILi512EEESA_EEES9_SC_SE_Li256ELb1ELb1ELb1ELb0EEENS1_36VarlenDynamicPersistentTileSchedulerILi64ELi64ELi256ELi128ELb1ELb1ELb1ELb1ELb0ELb1EEEEEEEEEvNT_6ParamsE,"a",@progbits
	.sectionflags	@""
	.align	4
.nv.constant0._ZN7cutlass13device_kernelIN5flash11enable_sm90INS1_16FlashAttnFwdSm90INS1_25CollectiveMainloopFwdSm90ILi2EN4cute5tupleIJNS5_1CILi1EEES8_S8_EEENS6_IJNS7_ILi64EEESA_SA_EEELi512ENS_6half_tEfNS_4arch4Sm90ELb0ELb1ELb0ELb1ELb1ELb0ELb1ELb0ELb0ELb1ELb1ELb0EEENS1_21CollectiveEpilogueFwdINS6_IJSA_NS7_ILi512EEESA_EEES9_SC_SE_Li256ELb1ELb1ELb1ELb0EEENS1_36VarlenDynamicPersistentTileSchedulerILi64ELi64ELi256ELi128ELb1ELb1ELb1ELb1ELb0ELb1EEEEEEEEEvNT_6ParamsE:
	.zero		3584


//--------------------- .nv.constant0._ZN7cutlass13device_kernelIN5flash11enable_sm90INS1_16FlashAttnFwdSm90INS1_25CollectiveMainloopFwdSm90ILi2EN4cute5tupleIJNS5_1CILi1EEES8_S8_EEENS6_IJNS7_ILi64EEESA_SA_EEELi512ENS_6half_tEfNS_4arch4Sm90ELb0ELb1ELb0ELb1ELb1ELb1ELb1ELb0ELb0ELb1ELb1ELb0EEENS1_21CollectiveEpilogueFwdINS6_IJSA_NS7_ILi512EEESA_EEES9_SC_SE_Li256ELb1ELb1ELb1ELb0EEENS1_36VarlenDynamicPersistentTileSchedulerILi64ELi64ELi256ELi128ELb1ELb1ELb1ELb1ELb0ELb1EEEEEEEEEvNT_6ParamsE --------------------------
	.section	.nv.constant0._ZN7cutlass13device_kernelIN5flash11enable_sm90INS1_16FlashAttnFwdSm90INS1_25CollectiveMainloopFwdSm90ILi2EN4cute5tupleIJNS5_1CILi1EEES8_S8_EEENS6_IJNS7_ILi64EEESA_SA_EEELi512ENS_6half_tEfNS_4arch4Sm90ELb0ELb1ELb0ELb1ELb1ELb1ELb1ELb0ELb0ELb1ELb1ELb0EEENS1_21CollectiveEpilogueFwdINS6_IJSA_NS7_ILi512EEESA_EEES9_SC_SE_Li256ELb1ELb1ELb1ELb0EEENS1_36VarlenDynamicPersistentTileSchedulerILi64ELi64ELi256ELi128ELb1ELb1ELb1ELb1ELb0ELb1EEEEEEEEEvNT_6ParamsE,"a",@progbits
	.sectionflags	@""
	.align	4
.nv.constant0._ZN7cutlass13device_kernelIN5flash11enable_sm90INS1_16FlashAttnFwdSm90INS1_25CollectiveMainloopFwdSm90ILi2EN4cute5tupleIJNS5_1CILi1EEES8_S8_EEENS6_IJNS7_ILi64EEESA_SA_EEELi512ENS_6half_tEfNS_4arch4Sm90ELb0ELb1ELb0ELb1ELb1ELb1ELb1ELb0ELb0ELb1ELb1ELb0EEENS1_21CollectiveEpilogueFwdINS6_IJSA_NS7_ILi512EEESA_EEES9_SC_SE_Li256ELb1ELb1ELb1ELb0EEENS1_36VarlenDynamicPersistentTileSchedulerILi64ELi64ELi256ELi128ELb1ELb1ELb1ELb1ELb0ELb1EEEEEEEEEvNT_6ParamsE:
	.zero		3584


//--------------------- .nv.constant0._ZN7cutlass13device_kernelIN5flash11enable_sm90INS1_16FlashAttnFwdSm90INS1_25CollectiveMainloopFwdSm90ILi2EN4cute5tupleIJNS5_1CILi1EEES8_S8_EEENS6_IJNS7_ILi64EEESA_SA_EEELi512ENS_6half_tEfNS_4arch4Sm90ELb1ELb0ELb0ELb0ELb1ELb0ELb0ELb0ELb0ELb1ELb1ELb0EEENS1_21CollectiveEpilogueFwdINS6_IJSA_NS7_ILi512EEESA_EEES9_SC_SE_Li256ELb0ELb1ELb1ELb0EEENS1_19SingleTileSchedulerILb0ELb1ELb1ELi64EEEEEEEEEvNT_6ParamsE --------------------------
	.section	.nv.constant0._ZN7cutlass13device_kernelIN5flash11enable_sm90INS1_16FlashAttnFwdSm90INS1_25CollectiveMainloopFwdSm90ILi2EN4cute5tupleIJNS5_1CILi1EEES8_S8_EEENS6_IJNS7_ILi64EEESA_SA_EEELi512ENS_6half_tEfNS_4arch4Sm90ELb1ELb0ELb0ELb0ELb1ELb0ELb0ELb0ELb0ELb1ELb1ELb0EEENS1_21CollectiveEpilogueFwdINS6_IJSA_NS7_ILi512EEESA_EEES9_SC_SE_Li256ELb0ELb1ELb1ELb0EEENS1_19SingleTileSchedulerILb0ELb1ELb1ELi64EEEEEEEEEvNT_6ParamsE,"a",@progbits
	.sectionflags	@""
	.align	4
.nv.constant0._ZN7cutlass13device_kernelIN5flash11enable_sm90INS1_16FlashAttnFwdSm90INS1_25CollectiveMainloopFwdSm90ILi2EN4cute5tupleIJNS5_1CILi1EEES8_S8_EEENS6_IJNS7_ILi64EEESA_SA_EEELi512ENS_6half_tEfNS_4arch4Sm90ELb1ELb0ELb0ELb0ELb1ELb0ELb0ELb0ELb0ELb1ELb1ELb0EEENS1_21CollectiveEpilogueFwdINS6_IJSA_NS7_ILi512EEESA_EEES9_SC_SE_Li256ELb0ELb1ELb1ELb0EEENS1_19SingleTileSchedulerILb0ELb1ELb1ELi64EEEEEEEEEvNT_6ParamsE:
	.zero		3200


//--------------------- .nv.constant0._ZN7cutlass13device_kernelIN5flash11enable_sm90INS1_16FlashAttnFwdSm90INS1_25CollectiveMainloopFwdSm90ILi2EN4cute5tupleIJNS5_1CILi1EEES8_S8_EEENS6_IJNS7_ILi64EEESA_SA_EEELi512ENS_6half_tEfNS_4arch4Sm90ELb1ELb0ELb0ELb0ELb1ELb0ELb1ELb0ELb0ELb1ELb1ELb0EEENS1_21CollectiveEpilogueFwdINS6_IJSA_NS7_ILi512EEESA_EEES9_SC_SE_Li256ELb0ELb1ELb1ELb0EEENS1_19SingleTileSchedulerILb0ELb1ELb1ELi64EEEEEEEEEvNT_6ParamsE --------------------------
	.section	.nv.constant0._ZN7cutlass13device_kernelIN5flash11enable_sm90INS1_16FlashAttnFwdSm90INS1_25CollectiveMainloopFwdSm90ILi2EN4cute5tupleIJNS5_1CILi1EEES8_S8_EEENS6_IJNS7_ILi64EEESA_SA_EEELi512ENS_6half_tEfNS_4arch4Sm90ELb1ELb0ELb0ELb0ELb1ELb0ELb1ELb0ELb0ELb1ELb1ELb0EEENS1_21CollectiveEpilogueFwdINS6_IJSA_NS7_ILi512EEESA_EEES9_SC_SE_Li256ELb0ELb1ELb1ELb0EEENS1_19SingleTileSchedulerILb0ELb1ELb1ELi64EEEEEEEEEvNT_6ParamsE,"a",@progbits
	.sectionflags	@""
	.align	4
.nv.constant0._ZN7cutlass13device_kernelIN5flash11enable_sm90INS1_16FlashAttnFwdSm90INS1_25CollectiveMainloopFwdSm90ILi2EN4cute5tupleIJNS5_1CILi1EEES8_S8_EEENS6_IJNS7_ILi64EEESA_SA_EEELi512ENS_6half_tEfNS_4arch4Sm90ELb1ELb0ELb0ELb0ELb1ELb0ELb1ELb0ELb0ELb1ELb1ELb0EEENS1_21CollectiveEpilogueFwdINS6_IJSA_NS7_ILi512EEESA_EEES9_SC_SE_Li256ELb0ELb1ELb1ELb0EEENS1_19SingleTileSchedulerILb0ELb1ELb1ELi64EEEEEEEEEvNT_6ParamsE:
	.zero		3456


//--------------------- .nv.constant0._ZN7cutlass13device_kernelIN5flash11enable_sm90INS1_16FlashAttnFwdSm90INS1_25CollectiveMainloopFwdSm90ILi2EN4cute5tupleIJNS5_1CILi1EEES8_S8_EEENS6_IJNS7_ILi64EEESA_SA_EEELi512ENS_6half_tEfNS_4arch4Sm90ELb1ELb0ELb0ELb1ELb1ELb0ELb0ELb0ELb0ELb1ELb1ELb0EEENS1_21CollectiveEpilogueFwdINS6_IJSA_NS7_ILi512EEESA_EEES9_SC_SE_Li256ELb1ELb1ELb1ELb0EEENS1_36VarlenDynamicPersistentTileSchedulerILi64ELi64ELi256ELi128ELb1ELb1ELb1ELb1ELb1ELb1EEEEEEEEEvNT_6ParamsE --------------------------
	.section	.nv.constant0._ZN7cutlass13device_kernelIN5flash11enable_sm90INS1_16FlashAttnFwdSm90INS1_25CollectiveMainloopFwdSm90ILi2EN4cute5tupleIJNS5_1CILi1EEES8_S8_EEENS6_IJNS7_ILi64EEESA_SA_EEELi512ENS_6half_tEfNS_4arch4Sm90ELb1ELb0ELb0ELb1ELb1ELb0ELb0ELb0ELb0ELb1ELb1ELb0EEENS1_21CollectiveEpilogueFwdINS6_IJSA_NS7_ILi512EEESA_EEES9_SC_SE_Li256ELb1ELb1ELb1ELb0EEENS1_36VarlenDynamicPersistentTileSchedulerILi64ELi64ELi256ELi128ELb1ELb1ELb1ELb1ELb1ELb1EEEEEEEEEvNT_6ParamsE,"a",@progbits
	.sectionflags	@""
	.align	4
.nv.constant0._ZN7cutlass13device_kernelIN5flash11enable_sm90INS1_16FlashAttnFwdSm90INS1_25CollectiveMainloopFwdSm90ILi2EN4cute5tupleIJNS5_1CILi1EEES8_S8_EEENS6_IJNS7_ILi64EEESA_SA_EEELi512ENS_6half_tEfNS_4arch4Sm90ELb1ELb0ELb0ELb1ELb1ELb0ELb0ELb0ELb0ELb1ELb1ELb0EEENS1_21CollectiveEpilogueFwdINS6_IJSA_NS7_ILi512EEESA_EEES9_SC_SE_Li256ELb1ELb1ELb1ELb0EEENS1_36VarlenDynamicPersistentTileSchedulerILi64ELi64ELi256ELi128ELb1ELb1ELb1ELb1ELb1ELb1EEEEEEEEEvNT_6ParamsE:
	.zero		3328


//--------------------- .nv.constant0._ZN7cutlass13device_kernelIN5flash11enable_sm90INS1_16FlashAttnFwdSm90INS1_25CollectiveMainloopFwdSm90ILi2EN4cute5tupleIJNS5_1CILi1EEES8_S8_EEENS6_IJNS7_ILi64EEESA_SA_EEELi512ENS_6half_tEfNS_4arch4Sm90ELb1ELb0ELb0ELb1ELb1ELb1ELb0ELb0ELb0ELb1ELb1ELb0EEENS1_21CollectiveEpilogueFwdINS6_IJSA_NS7_ILi512EEESA_EEES9_SC_SE_Li256ELb1ELb1ELb1ELb0EEENS1_36VarlenDynamicPersistentTileSchedulerILi64ELi64ELi256ELi128ELb1ELb1ELb1ELb1ELb1ELb1EEEEEEEEEvNT_6ParamsE --------------------------
	.section	.nv.constant0._ZN7cutlass13device_kernelIN5flash11enable_sm90INS1_16FlashAttnFwdSm90INS1_25CollectiveMainloopFwdSm90ILi2EN4cute5tupleIJNS5_1CILi1EEES8_S8_EEENS6_IJNS7_ILi64EEESA_SA_EEELi512ENS_6half_tEfNS_4arch4Sm90ELb1ELb0ELb0ELb1ELb1ELb1ELb0ELb0ELb0ELb1ELb1ELb0EEENS1_21CollectiveEpilogueFwdINS6_IJSA_NS7_ILi512EEESA_EEES9_SC_SE_Li256ELb1ELb1ELb1ELb0EEENS1_36VarlenDynamicPersistentTileSchedulerILi64ELi64ELi256ELi128ELb1ELb1ELb1ELb1ELb1ELb1EEEEEEEEEvNT_6ParamsE,"a",@progbits
	.sectionflags	@""
	.align	4
.nv.constant0._ZN7cutlass13device_kernelIN5flash11enable_sm90INS1_16FlashAttnFwdSm90INS1_25CollectiveMainloopFwdSm90ILi2EN4cute5tupleIJNS5_1CILi1EEES8_S8_EEENS6_IJNS7_ILi64EEESA_SA_EEELi512ENS_6half_tEfNS_4arch4Sm90ELb1ELb0ELb0ELb1ELb1ELb1ELb0ELb0ELb0ELb1ELb1ELb0EEENS1_21CollectiveEpilogueFwdINS6_IJSA_NS7_ILi512EEESA_EEES9_SC_SE_Li256ELb1ELb1ELb1ELb0EEENS1_36VarlenDynamicPersistentTileSchedulerILi64ELi64ELi256ELi128ELb1ELb1ELb1ELb1ELb1ELb1EEEEEEEEEvNT_6ParamsE:
	.zero		3328


//--------------------- .nv.constant0._ZN7cutlass13device_kernelIN5flash11enable_sm90INS1_16FlashAttnFwdSm90INS1_25CollectiveMainloopFwdSm90ILi2EN4cute5tupleIJNS5_1CILi1EEES8_S8_EEENS6_IJNS7_ILi64EEESA_SA_EEELi512ENS_6half_tEfNS_4arch4Sm90ELb1ELb0ELb0ELb1ELb1ELb0ELb1ELb0ELb0ELb1ELb1ELb0EEENS1_21CollectiveEpilogueFwdINS6_IJSA_NS7_ILi512EEESA_EEES9_SC_SE_Li256ELb1ELb1ELb1ELb0EEENS1_36VarlenDynamicPersistentTileSchedulerILi64ELi64ELi256ELi128ELb1ELb1ELb1ELb1ELb1ELb1EEEEEEEEEvNT_6ParamsE --------------------------
	.section	.nv.constant0._ZN7cutlass13device_kernelIN5flash11enable_sm90INS1_16FlashAttnFwdSm90INS1_25CollectiveMainloopFwdSm90ILi2EN4cute5tupleIJNS5_1CILi1EEES8_S8_EEENS6_IJNS7_ILi64EEESA_SA_EEELi512ENS_6half_tEfNS_4arch4Sm90ELb1ELb0ELb0ELb1ELb1ELb0ELb1ELb0ELb0ELb1ELb1ELb0EEENS1_21CollectiveEpilogueFwdINS6_IJSA_NS7_ILi512EEESA_EEES9_SC_SE_Li256ELb1ELb1ELb1ELb0EEENS1_36VarlenDynamicPersistentTileSchedulerILi64ELi64ELi256ELi128ELb1ELb1ELb1ELb1ELb1ELb1EEEEEEEEEvNT_6ParamsE,"a",@progbits
	.sectionflags	@""
	.align	4
.nv.constant0._ZN7cutlass13device_kernelIN5flash11enable_sm90INS1_16FlashAttnFwdSm90INS1_25CollectiveMainloopFwdSm90ILi2EN4cute5tupleIJNS5_1CILi1EEES8_S8_EEENS6_IJNS7_ILi64EEESA_SA_EEELi512ENS_6half_tEfNS_4arch4Sm90ELb1ELb0ELb0ELb1ELb1ELb0ELb1ELb0ELb0ELb1ELb1ELb0EEENS1_21CollectiveEpilogueFwdINS6_IJSA_NS7_ILi512EEESA_EEES9_SC_SE_Li256ELb1ELb1ELb1ELb0EEENS1_36VarlenDynamicPersistentTileSchedulerILi64ELi64ELi256ELi128ELb1ELb1ELb1ELb1ELb1ELb1EEEEEEEEEvNT_6ParamsE:
	.zero		3584


//--------------------- .nv.constant0._ZN7cutlass13device_kernelIN5flash11enable_sm90INS1_16FlashAttnFwdSm90INS1_25CollectiveMainloopFwdSm90ILi2EN4cute5tupleIJNS5_1CILi1EEES8_S8_EEENS6_IJNS7_ILi64EEESA_SA_EEELi512ENS_6half_tEfNS_4arch4Sm90ELb1ELb0ELb0ELb1ELb1ELb1ELb1ELb0ELb0ELb1ELb1ELb0EEENS1_21CollectiveEpilogueFwdINS6_IJSA_NS7_ILi512EEESA_EEES9_SC_SE_Li256ELb1ELb1ELb1ELb0EEENS1_36VarlenDynamicPersistentTileSchedulerILi64ELi64ELi256ELi128ELb1ELb1ELb1ELb1ELb1ELb1EEEEEEEEEvNT_6ParamsE --------------------------
	.section	.nv.constant0._ZN7cutlass13device_kernelIN5flash11enable_sm90INS1_16FlashAttnFwdSm90INS1_25CollectiveMainloopFwdSm90ILi2EN4cute5tupleIJNS5_1CILi1EEES8_S8_EEENS6_IJNS7_ILi64EEESA_SA_EEELi512ENS_6half_tEfNS_4arch4Sm90ELb1ELb0ELb0ELb1ELb1ELb1ELb1ELb0ELb0ELb1ELb1ELb0EEENS1_21CollectiveEpilogueFwdINS6_IJSA_NS7_ILi512EEESA_EEES9_SC_SE_Li256ELb1ELb1ELb1ELb0EEENS1_36VarlenDynamicPersistentTileSchedulerILi64ELi64ELi256ELi128ELb1ELb1ELb1ELb1ELb1ELb1EEEEEEEEEvNT_6ParamsE,"a",@progbits
	.sectionflags	@""
	.align	4
.nv.constant0._ZN7cutlass13device_kernelIN5flash11enable_sm90INS1_16FlashAttnFwdSm90INS1_25CollectiveMainloopFwdSm90ILi2EN4cute5tupleIJNS5_1CILi1EEES8_S8_EEENS6_IJNS7_ILi64EEESA_SA_EEELi512ENS_6half_tEfNS_4arch4Sm90ELb1ELb0ELb0ELb1ELb1ELb1ELb1ELb0ELb0ELb1ELb1ELb0EEENS1_21CollectiveEpilogueFwdINS6_IJSA_NS7_ILi512EEESA_EEES9_SC_SE_Li256ELb1ELb1ELb1ELb0EEENS1_36VarlenDynamicPersistentTileSchedulerILi64ELi64ELi256ELi128ELb1ELb1ELb1ELb1ELb1ELb1EEEEEEEEEvNT_6ParamsE:
	.zero		3584


//--------------------- SYMBOLS --------------------------

	.type		.nv.reservedSmem.offset0,@object
	.size		.nv.reservedSmem.offset0,0x4
	.type		__assertfail,@function
